	.target	sm_80

	.elftype	@"ET_EXEC"


//--------------------- .note.nv.tkinfo           --------------------------
	.section	.note.nv.tkinfo,"",@"SHT_NOTE"
	.sectionflags	@"SHF_NOTE_NV_TKINFO"
	.tkinfo
        /*0018*/ 	.word	0x00000002
        /*0030*/ 	.string	""
        /*0030*/ 	.string	"ptxas"
        /*0030*/ 	.string	"Cuda compilation tools, release 13.0, V13.0.88"
        /*0030*/ 	.string	"Build cuda_13.0.r13.0/compiler.36424714_0"
        /*0030*/ 	.string	"-arch sm_80 -m 64 "



//--------------------- .note.nv.cuinfo           --------------------------
	.section	.note.nv.cuinfo,"",@"SHT_NOTE"
	.sectionflags	@"SHF_NOTE_NV_CUINFO"
        /*0018*/ 	.short	0x0002
        /*001a*/ 	.short	0x0050
        /*001c*/ 	.short	0x0082
	.zero		2


//--------------------- .nv.info                  --------------------------
	.section	.nv.info,"",@"SHT_CUDA_INFO"
	.align	4


	//----- nvinfo : EIATTR_REGCOUNT
	.align		4
        /*0000*/ 	.byte	0x04, 0x2f
        /*0002*/ 	.short	(.L_12 - .L_11)
	.align		4
.L_11:
        /*0004*/ 	.word	index@(_ZN7cutlass13device_kernelIN5flash19enable_sm80_to_sm89INS1_16FlashAttnFwdSm80INS1_25CollectiveMainloopFwdSm80ILi8ELi2ELb0EN4cute5tupleIJNS5_1CILi128EEENS7_ILi64EEENS7_ILi192EEEEEELi192ENS_6half_tEfNS_4arch4Sm80ELb1ELb0ELb0ELb1ELb0ELb1ELb1ELb0EEENS1_21CollectiveEpilogueFwdINS6_IJS8_SA_S9_EEENS6_IJNS7_ILi1EEESI_SI_EEESC_SE_Li256ELb1ELb1ELb0ELb0EEENS1_19SingleTileSchedulerILb1ELb0ELb1ELi128EEEEEEEEEvNT_6ParamsE)
        /*0008*/ 	.word	0x000000ff


	//----- nvinfo : EIATTR_FRAME_SIZE
	.align		4
.L_12:
        /*000c*/ 	.byte	0x04, 0x11
        /*000e*/ 	.short	(.L_14 - .L_13)
	.align		4
.L_13:
        /*0010*/ 	.word	index@(_ZN7cutlass13device_kernelIN5flash19enable_sm80_to_sm89INS1_16FlashAttnFwdSm80INS1_25CollectiveMainloopFwdSm80ILi8ELi2ELb0EN4cute5tupleIJNS5_1CILi128EEENS7_ILi64EEENS7_ILi192EEEEEELi192ENS_6half_tEfNS_4arch4Sm80ELb1ELb0ELb0ELb1ELb0ELb1ELb1ELb0EEENS1_21CollectiveEpilogueFwdINS6_IJS8_SA_S9_EEENS6_IJNS7_ILi1EEESI_SI_EEESC_SE_Li256ELb1ELb1ELb0ELb0EEENS1_19SingleTileSchedulerILb1ELb0ELb1ELi128EEEEEEEEEvNT_6ParamsE)
        /*0014*/ 	.word	0x00000000


	//----- nvinfo : EIATTR_REGCOUNT
	.align		4
.L_14:
        /*0018*/ 	.byte	0x04, 0x2f
        /*001a*/ 	.short	(.L_16 - .L_15)
	.align		4
.L_15:
        /*001c*/ 	.word	index@(_ZN7cutlass13device_kernelIN5flash19enable_sm80_to_sm89INS1_16FlashAttnFwdSm80INS1_25CollectiveMainloopFwdSm80ILi8ELi2ELb1EN4cute5tupleIJNS5_1CILi128EEENS7_ILi96EEENS7_ILi192EEEEEELi192ENS_6half_tEfNS_4arch4Sm80ELb1ELb0ELb0ELb1ELb0ELb0ELb1ELb0EEENS1_21CollectiveEpilogueFwdINS6_IJS8_SA_S9_EEENS6_IJNS7_ILi1EEESI_SI_EEESC_SE_Li256ELb1ELb1ELb0ELb0EEENS1_19SingleTileSchedulerILb1ELb0ELb1ELi128EEEEEEEEEvNT_6ParamsE)
        /*0020*/ 	.word	0x000000ff


	//----- nvinfo : EIATTR_FRAME_SIZE
	.align		4
.L_16:
        /*0024*/ 	.byte	0x04, 0x11
        /*0026*/ 	.short	(.L_18 - .L_17)
	.align		4
.L_17:
        /*0028*/ 	.word	index@(_ZN7cutlass13device_kernelIN5flash19enable_sm80_to_sm89INS1_16FlashAttnFwdSm80INS1_25CollectiveMainloopFwdSm80ILi8ELi2ELb1EN4cute5tupleIJNS5_1CILi128EEENS7_ILi96EEENS7_ILi192EEEEEELi192ENS_6half_tEfNS_4arch4Sm80ELb1ELb0ELb0ELb1ELb0ELb0ELb1ELb0EEENS1_21CollectiveEpilogueFwdINS6_IJS8_SA_S9_EEENS6_IJNS7_ILi1EEESI_SI_EEESC_SE_Li256ELb1ELb1ELb0ELb0EEENS1_19SingleTileSchedulerILb1ELb0ELb1ELi128EEEEEEEEEvNT_6ParamsE)
        /*002c*/ 	.word	0x00000048


	//----- nvinfo : EIATTR_REGCOUNT
	.align		4
.L_18:
        /*0030*/ 	.byte	0x04, 0x2f
        /*0032*/ 	.short	(.L_20 - .L_19)
	.align		4
.L_19:
        /*0034*/ 	.word	index@(_ZN7cutlass13device_kernelIN5flash19enable_sm80_to_sm89INS1_16FlashAttnFwdSm80INS1_25CollectiveMainloopFwdSm80ILi8ELi2ELb1EN4cute5tupleIJNS5_1CILi128EEENS7_ILi96EEENS7_ILi192EEEEEELi192ENS_6half_tEfNS_4arch4Sm80ELb1ELb0ELb0ELb0ELb0ELb0ELb1ELb0EEENS1_21CollectiveEpilogueFwdINS6_IJS8_SA_S9_EEENS6_IJNS7_ILi1EEESI_SI_EEESC_SE_Li256ELb0ELb1ELb0ELb0EEENS1_30DynamicPersistentTileSchedulerILi256ELi256ELb0ELb1ELb0EEEEEEEEEvNT_6ParamsE)
        /*0038*/ 	.word	0x000000ff


	//----- nvinfo : EIATTR_FRAME_SIZE
	.align		4
.L_20:
        /*003c*/ 	.byte	0x04, 0x11
        /*003e*/ 	.short	(.L_22 - .L_21)
	.align		4
.L_21:
        /*0040*/ 	.word	index@($__internal_7_$__cuda_sm70_shflsync_idx_p)
        /*0044*/ 	.word	0x00000000


	//----- nvinfo : EIATTR_FRAME_SIZE
	.align		4
.L_22:
        /*0048*/ 	.byte	0x04, 0x11
        /*004a*/ 	.short	(.L_24 - .L_23)
	.align		4
.L_23:
        /*004c*/ 	.word	index@($__internal_6_$__cuda_sm70_shflsync_bfly_p)
        /*0050*/ 	.word	0x00000000


	//----- nvinfo : EIATTR_FRAME_SIZE
	.align		4
.L_24:
        /*0054*/ 	.byte	0x04, 0x11
        /*0056*/ 	.short	(.L_26 - .L_25)
	.align		4
.L_25:
        /*0058*/ 	.word	index@(_ZN7cutlass13device_kernelIN5flash19enable_sm80_to_sm89INS1_16FlashAttnFwdSm80INS1_25CollectiveMainloopFwdSm80ILi8ELi2ELb1EN4cute5tupleIJNS5_1CILi128EEENS7_ILi96EEENS7_ILi192EEEEEELi192ENS_6half_tEfNS_4arch4Sm80ELb1ELb0ELb0ELb0ELb0ELb0ELb1ELb0EEENS1_21CollectiveEpilogueFwdINS6_IJS8_SA_S9_EEENS6_IJNS7_ILi1EEESI_SI_EEESC_SE_Li256ELb0ELb1ELb0ELb0EEENS1_30DynamicPersistentTileSchedulerILi256ELi256ELb0ELb1ELb0EEEEEEEEEvNT_6ParamsE)
        /*005c*/ 	.word	0x000000a8


	//----- nvinfo : EIATTR_REGCOUNT
	.align		4
.L_26:
        /*0060*/ 	.byte	0x04, 0x2f
        /*0062*/ 	.short	(.L_28 - .L_27)
	.align		4
.L_27:
        /*0064*/ 	.word	index@(_ZN7cutlass13device_kernelIN5flash19enable_sm80_to_sm89INS1_16FlashAttnFwdSm80INS1_25CollectiveMainloopFwdSm80ILi8ELi2ELb0EN4cute5tupleIJNS5_1CILi128EEENS7_ILi64EEENS7_ILi192EEEEEELi192ENS_6half_tEfNS_4arch4Sm80ELb0ELb1ELb0ELb1ELb0ELb1ELb1ELb0EEENS1_21CollectiveEpilogueFwdINS6_IJS8_SA_S9_EEENS6_IJNS7_ILi1EEESI_SI_EEESC_SE_Li256ELb1ELb1ELb0ELb0EEENS1_19SingleTileSchedulerILb1ELb0ELb1ELi128EEEEEEEEEvNT_6ParamsE)
        /*0068*/ 	.word	0x000000ec


	//----- nvinfo : EIATTR_FRAME_SIZE
	.align		4
.L_28:
        /*006c*/ 	.byte	0x04, 0x11
        /*006e*/ 	.short	(.L_30 - .L_29)
	.align		4
.L_29:
        /*0070*/ 	.word	index@(_ZN7cutlass13device_kernelIN5flash19enable_sm80_to_sm89INS1_16FlashAttnFwdSm80INS1_25CollectiveMainloopFwdSm80ILi8ELi2ELb0EN4cute5tupleIJNS5_1CILi128EEENS7_ILi64EEENS7_ILi192EEEEEELi192ENS_6half_tEfNS_4arch4Sm80ELb0ELb1ELb0ELb1ELb0ELb1ELb1ELb0EEENS1_21CollectiveEpilogueFwdINS6_IJS8_SA_S9_EEENS6_IJNS7_ILi1EEESI_SI_EEESC_SE_Li256ELb1ELb1ELb0ELb0EEENS1_19SingleTileSchedulerILb1ELb0ELb1ELi128EEEEEEEEEvNT_6ParamsE)
        /*0074*/ 	.word	0x00000000


	//----- nvinfo : EIATTR_REGCOUNT
	.align		4
.L_30:
        /*0078*/ 	.byte	0x04, 0x2f
        /*007a*/ 	.short	(.L_32 - .L_31)
	.align		4
.L_31:
        /*007c*/ 	.word	index@(_ZN7cutlass13device_kernelIN5flash19enable_sm80_to_sm89INS1_16FlashAttnFwdSm80INS1_25CollectiveMainloopFwdSm80ILi8ELi2ELb0EN4cute5tupleIJNS5_1CILi128EEENS7_ILi64EEENS7_ILi192EEEEEELi192ENS_6half_tEfNS_4arch4Sm80ELb0ELb1ELb0ELb1ELb0ELb0ELb1ELb0EEENS1_21CollectiveEpilogueFwdINS6_IJS8_SA_S9_EEENS6_IJNS7_ILi1EEESI_SI_EEESC_SE_Li256ELb1ELb1ELb0ELb0EEENS1_19SingleTileSchedulerILb1ELb0ELb1ELi128EEEEEEEEEvNT_6ParamsE)
        /*0080*/ 	.word	0x000000f0


	//----- nvinfo : EIATTR_FRAME_SIZE
	.align		4
.L_32:
        /*0084*/ 	.byte	0x04, 0x11
        /*0086*/ 	.short	(.L_34 - .L_33)
	.align		4
.L_33:
        /*0088*/ 	.word	index@(_ZN7cutlass13device_kernelIN5flash19enable_sm80_to_sm89INS1_16FlashAttnFwdSm80INS1_25CollectiveMainloopFwdSm80ILi8ELi2ELb0EN4cute5tupleIJNS5_1CILi128EEENS7_ILi64EEENS7_ILi192EEEEEELi192ENS_6half_tEfNS_4arch4Sm80ELb0ELb1ELb0ELb1ELb0ELb0ELb1ELb0EEENS1_21CollectiveEpilogueFwdINS6_IJS8_SA_S9_EEENS6_IJNS7_ILi1EEESI_SI_EEESC_SE_Li256ELb1ELb1ELb0ELb0EEENS1_19SingleTileSchedulerILb1ELb0ELb1ELi128EEEEEEEEEvNT_6ParamsE)
        /*008c*/ 	.word	0x00000000


	//----- nvinfo : EIATTR_REGCOUNT
	.align		4
.L_34:
        /*0090*/ 	.byte	0x04, 0x2f
        /*0092*/ 	.short	(.L_36 - .L_35)
	.align		4
.L_35:
        /*0094*/ 	.word	index@(_ZN7cutlass13device_kernelIN5flash19enable_sm80_to_sm89INS1_16FlashAttnFwdSm80INS1_25CollectiveMainloopFwdSm80ILi8ELi2ELb0EN4cute5tupleIJNS5_1CILi128EEENS7_ILi64EEENS7_ILi192EEEEEELi192ENS_6half_tEfNS_4arch4Sm80ELb0ELb1ELb0ELb0ELb0ELb0ELb1ELb0EEENS1_21CollectiveEpilogueFwdINS6_IJS8_SA_S9_EEENS6_IJNS7_ILi1EEESI_SI_EEESC_SE_Li256ELb0ELb1ELb0ELb0EEENS1_19SingleTileSchedulerILb0ELb0ELb1ELi128EEEEEEEEEvNT_6ParamsE)
        /*0098*/ 	.word	0x000000e9


	//----- nvinfo : EIATTR_FRAME_SIZE
	.align		4
.L_36:
        /*009c*/ 	.byte	0x04, 0x11
        /*009e*/ 	.short	(.L_38 - .L_37)
	.align		4
.L_37:
        /*00a0*/ 	.word	index@(_ZN7cutlass13device_kernelIN5flash19enable_sm80_to_sm89INS1_16FlashAttnFwdSm80INS1_25CollectiveMainloopFwdSm80ILi8ELi2ELb0EN4cute5tupleIJNS5_1CILi128EEENS7_ILi64EEENS7_ILi192EEEEEELi192ENS_6half_tEfNS_4arch4Sm80ELb0ELb1ELb0ELb0ELb0ELb0ELb1ELb0EEENS1_21CollectiveEpilogueFwdINS6_IJS8_SA_S9_EEENS6_IJNS7_ILi1EEESI_SI_EEESC_SE_Li256ELb0ELb1ELb0ELb0EEENS1_19SingleTileSchedulerILb0ELb0ELb1ELi128EEEEEEEEEvNT_6ParamsE)
        /*00a4*/ 	.word	0x00000000


	//----- nvinfo : EIATTR_REGCOUNT
	.align		4
.L_38:
        /*00a8*/ 	.byte	0x04, 0x2f
        /*00aa*/ 	.short	(.L_40 - .L_39)
	.align		4
.L_39:
        /*00ac*/ 	.word	index@(_ZN7cutlass13device_kernelIN5flash19enable_sm80_to_sm89INS1_16FlashAttnFwdSm80INS1_25CollectiveMainloopFwdSm80ILi8ELi2ELb0EN4cute5tupleIJNS5_1CILi128EEENS7_ILi64EEENS7_ILi192EEEEEELi192ENS_6half_tEfNS_4arch4Sm80ELb0ELb0ELb0ELb1ELb0ELb1ELb1ELb0EEENS1_21CollectiveEpilogueFwdINS6_IJS8_SA_S9_EEENS6_IJNS7_ILi1EEESI_SI_EEESC_SE_Li256ELb1ELb1ELb0ELb0EEENS1_19SingleTileSchedulerILb1ELb0ELb1ELi128EEEEEEEEEvNT_6ParamsE)
        /*00b0*/ 	.word	0x000000ea


	//----- nvinfo : EIATTR_FRAME_SIZE
	.align		4
.L_40:
        /*00b4*/ 	.byte	0x04, 0x11
        /*00b6*/ 	.short	(.L_42 - .L_41)
	.align		4
.L_41:
        /*00b8*/ 	.word	index@(_ZN7cutlass13device_kernelIN5flash19enable_sm80_to_sm89INS1_16FlashAttnFwdSm80INS1_25CollectiveMainloopFwdSm80ILi8ELi2ELb0EN4cute5tupleIJNS5_1CILi128EEENS7_ILi64EEENS7_ILi192EEEEEELi192ENS_6half_tEfNS_4arch4Sm80ELb0ELb0ELb0ELb1ELb0ELb1ELb1ELb0EEENS1_21CollectiveEpilogueFwdINS6_IJS8_SA_S9_EEENS6_IJNS7_ILi1EEESI_SI_EEESC_SE_Li256ELb1ELb1ELb0ELb0EEENS1_19SingleTileSchedulerILb1ELb0ELb1ELi128EEEEEEEEEvNT_6ParamsE)
        /*00bc*/ 	.word	0x00000000


	//----- nvinfo : EIATTR_REGCOUNT
	.align		4
.L_42:
        /*00c0*/ 	.byte	0x04, 0x2f
        /*00c2*/ 	.short	(.L_44 - .L_43)
	.align		4
.L_43:
        /*00c4*/ 	.word	index@(_ZN7cutlass13device_kernelIN5flash19enable_sm80_to_sm89INS1_16FlashAttnFwdSm80INS1_25CollectiveMainloopFwdSm80ILi8ELi2ELb1EN4cute5tupleIJNS5_1CILi128EEENS7_ILi96EEENS7_ILi192EEEEEELi192ENS_6half_tEfNS_4arch4Sm80ELb0ELb0ELb0ELb1ELb0ELb0ELb1ELb0EEENS1_21CollectiveEpilogueFwdINS6_IJS8_SA_S9_EEENS6_IJNS7_ILi1EEESI_SI_EEESC_SE_Li256ELb1ELb1ELb0ELb0EEENS1_19SingleTileSchedulerILb1ELb0ELb1ELi128EEEEEEEEEvNT_6ParamsE)
        /*00c8*/ 	.word	0x000000ff


	//----- nvinfo : EIATTR_FRAME_SIZE
	.align		4
.L_44:
        /*00cc*/ 	.byte	0x04, 0x11
        /*00ce*/ 	.short	(.L_46 - .L_45)
	.align		4
.L_45:
        /*00d0*/ 	.word	index@(_ZN7cutlass13device_kernelIN5flash19enable_sm80_to_sm89INS1_16FlashAttnFwdSm80INS1_25CollectiveMainloopFwdSm80ILi8ELi2ELb1EN4cute5tupleIJNS5_1CILi128EEENS7_ILi96EEENS7_ILi192EEEEEELi192ENS_6half_tEfNS_4arch4Sm80ELb0ELb0ELb0ELb1ELb0ELb0ELb1ELb0EEENS1_21CollectiveEpilogueFwdINS6_IJS8_SA_S9_EEENS6_IJNS7_ILi1EEESI_SI_EEESC_SE_Li256ELb1ELb1ELb0ELb0EEENS1_19SingleTileSchedulerILb1ELb0ELb1ELi128EEEEEEEEEvNT_6ParamsE)
        /*00d4*/ 	.word	0x00000030


	//----- nvinfo : EIATTR_REGCOUNT
	.align		4
.L_46:
        /*00d8*/ 	.byte	0x04, 0x2f
        /*00da*/ 	.short	(.L_48 - .L_47)
	.align		4
.L_47:
        /*00dc*/ 	.word	index@(_ZN7cutlass13device_kernelIN5flash19enable_sm80_to_sm89INS1_16FlashAttnFwdSm80INS1_25CollectiveMainloopFwdSm80ILi8ELi2ELb1EN4cute5tupleIJNS5_1CILi128EEENS7_ILi96EEENS7_ILi192EEEEEELi192ENS_6half_tEfNS_4arch4Sm80ELb0ELb0ELb0ELb0ELb0ELb0ELb1ELb0EEENS1_21CollectiveEpilogueFwdINS6_IJS8_SA_S9_EEENS6_IJNS7_ILi1EEESI_SI_EEESC_SE_Li256ELb0ELb1ELb0ELb0EEENS1_19SingleTileSchedulerILb0ELb0ELb1ELi128EEEEEEEEEvNT_6ParamsE)
        /*00e0*/ 	.word	0x000000ff


	//----- nvinfo : EIATTR_FRAME_SIZE
	.align		4
.L_48:
        /*00e4*/ 	.byte	0x04, 0x11
        /*00e6*/ 	.short	(.L_50 - .L_49)
	.align		4
.L_49:
        /*00e8*/ 	.word	index@(_ZN7cutlass13device_kernelIN5flash19enable_sm80_to_sm89INS1_16FlashAttnFwdSm80INS1_25CollectiveMainloopFwdSm80ILi8ELi2ELb1EN4cute5tupleIJNS5_1CILi128EEENS7_ILi96EEENS7_ILi192EEEEEELi192ENS_6half_tEfNS_4arch4Sm80ELb0ELb0ELb0ELb0ELb0ELb0ELb1ELb0EEENS1_21CollectiveEpilogueFwdINS6_IJS8_SA_S9_EEENS6_IJNS7_ILi1EEESI_SI_EEESC_SE_Li256ELb0ELb1ELb0ELb0EEENS1_19SingleTileSchedulerILb0ELb0ELb1ELi128EEEEEEEEEvNT_6ParamsE)
        /*00ec*/ 	.word	0x00000028


	//----- nvinfo : EIATTR_REGCOUNT
	.align		4
.L_50:
        /*00f0*/ 	.byte	0x04, 0x2f
        /*00f2*/ 	.short	(.L_52 - .L_51)
	.align		4
.L_51:
        /*00f4*/ 	.word	index@(_ZN7cutlass13device_kernelIN5flash19enable_sm80_to_sm89INS1_16FlashAttnFwdSm80INS1_25CollectiveMainloopFwdSm80ILi8ELi1ELb0EN4cute5tupleIJNS5_1CILi128EEENS7_ILi64EEENS7_ILi192EEEEEELi192ENS_6half_tEfNS_4arch4Sm80ELb1ELb0ELb0ELb1ELb0ELb1ELb1ELb0EEENS1_21CollectiveEpilogueFwdINS6_IJS8_SA_S9_EEENS6_IJNS7_ILi1EEESI_SI_EEESC_SE_Li256ELb1ELb1ELb0ELb0EEENS1_19SingleTileSchedulerILb1ELb0ELb1ELi128EEEEEEEEEvNT_6ParamsE)
        /*00f8*/ 	.word	0x000000fe


	//----- nvinfo : EIATTR_FRAME_SIZE
	.align		4
.L_52:
        /*00fc*/ 	.byte	0x04, 0x11
        /*00fe*/ 	.short	(.L_54 - .L_53)
	.align		4
.L_53:
        /*0100*/ 	.word	index@(_ZN7cutlass13device_kernelIN5flash19enable_sm80_to_sm89INS1_16FlashAttnFwdSm80INS1_25CollectiveMainloopFwdSm80ILi8ELi1ELb0EN4cute5tupleIJNS5_1CILi128EEENS7_ILi64EEENS7_ILi192EEEEEELi192ENS_6half_tEfNS_4arch4Sm80ELb1ELb0ELb0ELb1ELb0ELb1ELb1ELb0EEENS1_21CollectiveEpilogueFwdINS6_IJS8_SA_S9_EEENS6_IJNS7_ILi1EEESI_SI_EEESC_SE_Li256ELb1ELb1ELb0ELb0EEENS1_19SingleTileSchedulerILb1ELb0ELb1ELi128EEEEEEEEEvNT_6ParamsE)
        /*0104*/ 	.word	0x00000000


	//----- nvinfo : EIATTR_REGCOUNT
	.align		4
.L_54:
        /*0108*/ 	.byte	0x04, 0x2f
        /*010a*/ 	.short	(.L_56 - .L_55)
	.align		4
.L_55:
        /*010c*/ 	.word	index@(_ZN7cutlass13device_kernelIN5flash19enable_sm80_to_sm89INS1_16FlashAttnFwdSm80INS1_25CollectiveMainloopFwdSm80ILi8ELi1ELb1EN4cute5tupleIJNS5_1CILi128EEENS7_ILi96EEENS7_ILi192EEEEEELi192ENS_6half_tEfNS_4arch4Sm80ELb1ELb0ELb0ELb1ELb0ELb0ELb1ELb0EEENS1_21CollectiveEpilogueFwdINS6_IJS8_SA_S9_EEENS6_IJNS7_ILi1EEESI_SI_EEESC_SE_Li256ELb1ELb1ELb0ELb0EEENS1_19SingleTileSchedulerILb1ELb0ELb1ELi128EEEEEEEEEvNT_6ParamsE)
        /*0110*/ 	.word	0x000000ff


	//----- nvinfo : EIATTR_FRAME_SIZE
	.align		4
.L_56:
        /*0114*/ 	.byte	0x04, 0x11
        /*0116*/ 	.short	(.L_58 - .L_57)
	.align		4
.L_57:
        /*0118*/ 	.word	index@(_ZN7cutlass13device_kernelIN5flash19enable_sm80_to_sm89INS1_16FlashAttnFwdSm80INS1_25CollectiveMainloopFwdSm80ILi8ELi1ELb1EN4cute5tupleIJNS5_1CILi128EEENS7_ILi96EEENS7_ILi192EEEEEELi192ENS_6half_tEfNS_4arch4Sm80ELb1ELb0ELb0ELb1ELb0ELb0ELb1ELb0EEENS1_21CollectiveEpilogueFwdINS6_IJS8_SA_S9_EEENS6_IJNS7_ILi1EEESI_SI_EEESC_SE_Li256ELb1ELb1ELb0ELb0EEENS1_19SingleTileSchedulerILb1ELb0ELb1ELi128EEEEEEEEEvNT_6ParamsE)
        /*011c*/ 	.word	0x00000068


	//----- nvinfo : EIATTR_REGCOUNT
	.align		4
.L_58:
        /*0120*/ 	.byte	0x04, 0x2f
        /*0122*/ 	.short	(.L_60 - .L_59)
	.align		4
.L_59:
        /*0124*/ 	.word	index@(_ZN7cutlass13device_kernelIN5flash19enable_sm80_to_sm89INS1_16FlashAttnFwdSm80INS1_25CollectiveMainloopFwdSm80ILi8ELi1ELb1EN4cute5tupleIJNS5_1CILi128EEENS7_ILi96EEENS7_ILi192EEEEEELi192ENS_6half_tEfNS_4arch4Sm80ELb1ELb0ELb0ELb0ELb0ELb0ELb1ELb0EEENS1_21CollectiveEpilogueFwdINS6_IJS8_SA_S9_EEENS6_IJNS7_ILi1EEESI_SI_EEESC_SE_Li256ELb0ELb1ELb0ELb0EEENS1_30DynamicPersistentTileSchedulerILi256ELi256ELb0ELb1ELb0EEEEEEEEEvNT_6ParamsE)
        /*0128*/ 	.word	0x000000ff


	//----- nvinfo : EIATTR_FRAME_SIZE
	.align		4
.L_60:
        /*012c*/ 	.byte	0x04, 0x11
        /*012e*/ 	.short	(.L_62 - .L_61)
	.align		4
.L_61:
        /*0130*/ 	.word	index@($__internal_5_$__cuda_sm70_shflsync_idx_p)
        /*0134*/ 	.word	0x00000000


	//----- nvinfo : EIATTR_FRAME_SIZE
	.align		4
.L_62:
        /*0138*/ 	.byte	0x04, 0x11
        /*013a*/ 	.short	(.L_64 - .L_63)
	.align		4
.L_63:
        /*013c*/ 	.word	index@($__internal_4_$__cuda_sm70_shflsync_bfly_p)
        /*0140*/ 	.word	0x00000000


	//----- nvinfo : EIATTR_FRAME_SIZE
	.align		4
.L_64:
        /*0144*/ 	.byte	0x04, 0x11
        /*0146*/ 	.short	(.L_66 - .L_65)
	.align		4
.L_65:
        /*0148*/ 	.word	index@(_ZN7cutlass13device_kernelIN5flash19enable_sm80_to_sm89INS1_16FlashAttnFwdSm80INS1_25CollectiveMainloopFwdSm80ILi8ELi1ELb1EN4cute5tupleIJNS5_1CILi128EEENS7_ILi96EEENS7_ILi192EEEEEELi192ENS_6half_tEfNS_4arch4Sm80ELb1ELb0ELb0ELb0ELb0ELb0ELb1ELb0EEENS1_21CollectiveEpilogueFwdINS6_IJS8_SA_S9_EEENS6_IJNS7_ILi1EEESI_SI_EEESC_SE_Li256ELb0ELb1ELb0ELb0EEENS1_30DynamicPersistentTileSchedulerILi256ELi256ELb0ELb1ELb0EEEEEEEEEvNT_6ParamsE)
        /*014c*/ 	.word	0x000000a0


	//----- nvinfo : EIATTR_REGCOUNT
	.align		4
.L_66:
        /*0150*/ 	.byte	0x04, 0x2f
        /*0152*/ 	.short	(.L_68 - .L_67)
	.align		4
.L_67:
        /*0154*/ 	.word	index@(_ZN7cutlass13device_kernelIN5flash19enable_sm80_to_sm89INS1_16FlashAttnFwdSm80INS1_25CollectiveMainloopFwdSm80ILi8ELi1ELb0EN4cute5tupleIJNS5_1CILi128EEENS7_ILi64EEENS7_ILi192EEEEEELi192ENS_6half_tEfNS_4arch4Sm80ELb0ELb1ELb0ELb1ELb0ELb1ELb1ELb0EEENS1_21CollectiveEpilogueFwdINS6_IJS8_SA_S9_EEENS6_IJNS7_ILi1EEESI_SI_EEESC_SE_Li256ELb1ELb1ELb0ELb0EEENS1_19SingleTileSchedulerILb1ELb0ELb1ELi128EEEEEEEEEvNT_6ParamsE)
        /*0158*/ 	.word	0x000000f1


	//----- nvinfo : EIATTR_FRAME_SIZE
	.align		4
.L_68:
        /*015c*/ 	.byte	0x04, 0x11
        /*015e*/ 	.short	(.L_70 - .L_69)
	.align		4
.L_69:
        /*0160*/ 	.word	index@(_ZN7cutlass13device_kernelIN5flash19enable_sm80_to_sm89INS1_16FlashAttnFwdSm80INS1_25CollectiveMainloopFwdSm80ILi8ELi1ELb0EN4cute5tupleIJNS5_1CILi128EEENS7_ILi64EEENS7_ILi192EEEEEELi192ENS_6half_tEfNS_4arch4Sm80ELb0ELb1ELb0ELb1ELb0ELb1ELb1ELb0EEENS1_21CollectiveEpilogueFwdINS6_IJS8_SA_S9_EEENS6_IJNS7_ILi1EEESI_SI_EEESC_SE_Li256ELb1ELb1ELb0ELb0EEENS1_19SingleTileSchedulerILb1ELb0ELb1ELi128EEEEEEEEEvNT_6ParamsE)
        /*0164*/ 	.word	0x00000000


	//----- nvinfo : EIATTR_REGCOUNT
	.align		4
.L_70:
        /*0168*/ 	.byte	0x04, 0x2f
        /*016a*/ 	.short	(.L_72 - .L_71)
	.align		4
.L_71:
        /*016c*/ 	.word	index@(_ZN7cutlass13device_kernelIN5flash19enable_sm80_to_sm89INS1_16FlashAttnFwdSm80INS1_25CollectiveMainloopFwdSm80ILi8ELi1ELb0EN4cute5tupleIJNS5_1CILi128EEENS7_ILi64EEENS7_ILi192EEEEEELi192ENS_6half_tEfNS_4arch4Sm80ELb0ELb1ELb0ELb1ELb0ELb0ELb1ELb0EEENS1_21CollectiveEpilogueFwdINS6_IJS8_SA_S9_EEENS6_IJNS7_ILi1EEESI_SI_EEESC_SE_Li256ELb1ELb1ELb0ELb0EEENS1_19SingleTileSchedulerILb1ELb0ELb1ELi128EEEEEEEEEvNT_6ParamsE)
        /*0170*/ 	.word	0x000000f0


	//----- nvinfo : EIATTR_FRAME_SIZE
	.align		4
.L_72:
        /*0174*/ 	.byte	0x04, 0x11
        /*0176*/ 	.short	(.L_74 - .L_73)
	.align		4
.L_73:
        /*0178*/ 	.word	index@(_ZN7cutlass13device_kernelIN5flash19enable_sm80_to_sm89INS1_16FlashAttnFwdSm80INS1_25CollectiveMainloopFwdSm80ILi8ELi1ELb0EN4cute5tupleIJNS5_1CILi128EEENS7_ILi64EEENS7_ILi192EEEEEELi192ENS_6half_tEfNS_4arch4Sm80ELb0ELb1ELb0ELb1ELb0ELb0ELb1ELb0EEENS1_21CollectiveEpilogueFwdINS6_IJS8_SA_S9_EEENS6_IJNS7_ILi1EEESI_SI_EEESC_SE_Li256ELb1ELb1ELb0ELb0EEENS1_19SingleTileSchedulerILb1ELb0ELb1ELi128EEEEEEEEEvNT_6ParamsE)
        /*017c*/ 	.word	0x00000000


	//----- nvinfo : EIATTR_REGCOUNT
	.align		4
.L_74:
        /*0180*/ 	.byte	0x04, 0x2f
        /*0182*/ 	.short	(.L_76 - .L_75)
	.align		4
.L_75:
        /*0184*/ 	.word	index@(_ZN7cutlass13device_kernelIN5flash19enable_sm80_to_sm89INS1_16FlashAttnFwdSm80INS1_25CollectiveMainloopFwdSm80ILi8ELi1ELb0EN4cute5tupleIJNS5_1CILi128EEENS7_ILi64EEENS7_ILi192EEEEEELi192ENS_6half_tEfNS_4arch4Sm80ELb0ELb1ELb0ELb0ELb0ELb0ELb1ELb0EEENS1_21CollectiveEpilogueFwdINS6_IJS8_SA_S9_EEENS6_IJNS7_ILi1EEESI_SI_EEESC_SE_Li256ELb0ELb1ELb0ELb0EEENS1_19SingleTileSchedulerILb0ELb0ELb1ELi128EEEEEEEEEvNT_6ParamsE)
        /*0188*/ 	.word	0x000000f0


	//----- nvinfo : EIATTR_FRAME_SIZE
	.align		4
.L_76:
        /*018c*/ 	.byte	0x04, 0x11
        /*018e*/ 	.short	(.L_78 - .L_77)
	.align		4
.L_77:
        /*0190*/ 	.word	index@(_ZN7cutlass13device_kernelIN5flash19enable_sm80_to_sm89INS1_16FlashAttnFwdSm80INS1_25CollectiveMainloopFwdSm80ILi8ELi1ELb0EN4cute5tupleIJNS5_1CILi128EEENS7_ILi64EEENS7_ILi192EEEEEELi192ENS_6half_tEfNS_4arch4Sm80ELb0ELb1ELb0ELb0ELb0ELb0ELb1ELb0EEENS1_21CollectiveEpilogueFwdINS6_IJS8_SA_S9_EEENS6_IJNS7_ILi1EEESI_SI_EEESC_SE_Li256ELb0ELb1ELb0ELb0EEENS1_19SingleTileSchedulerILb0ELb0ELb1ELi128EEEEEEEEEvNT_6ParamsE)
        /*0194*/ 	.word	0x00000000


	//----- nvinfo : EIATTR_REGCOUNT
	.align		4
.L_78:
        /*0198*/ 	.byte	0x04, 0x2f
        /*019a*/ 	.short	(.L_80 - .L_79)
	.align		4
.L_79:
        /*019c*/ 	.word	index@(_ZN7cutlass13device_kernelIN5flash19enable_sm80_to_sm89INS1_16FlashAttnFwdSm80INS1_25CollectiveMainloopFwdSm80ILi8ELi1ELb0EN4cute5tupleIJNS5_1CILi128EEENS7_ILi64EEENS7_ILi192EEEEEELi192ENS_6half_tEfNS_4arch4Sm80ELb0ELb0ELb0ELb1ELb0ELb1ELb1ELb0EEENS1_21CollectiveEpilogueFwdINS6_IJS8_SA_S9_EEENS6_IJNS7_ILi1EEESI_SI_EEESC_SE_Li256ELb1ELb1ELb0ELb0EEENS1_19SingleTileSchedulerILb1ELb0ELb1ELi128EEEEEEEEEvNT_6ParamsE)
        /*01a0*/ 	.word	0x000000f2


	//----- nvinfo : EIATTR_FRAME_SIZE
	.align		4
.L_80:
        /*01a4*/ 	.byte	0x04, 0x11
        /*01a6*/ 	.short	(.L_82 - .L_81)
	.align		4
.L_81:
        /*01a8*/ 	.word	index@(_ZN7cutlass13device_kernelIN5flash19enable_sm80_to_sm89INS1_16FlashAttnFwdSm80INS1_25CollectiveMainloopFwdSm80ILi8ELi1ELb0EN4cute5tupleIJNS5_1CILi128EEENS7_ILi64EEENS7_ILi192EEEEEELi192ENS_6half_tEfNS_4arch4Sm80ELb0ELb0ELb0ELb1ELb0ELb1ELb1ELb0EEENS1_21CollectiveEpilogueFwdINS6_IJS8_SA_S9_EEENS6_IJNS7_ILi1EEESI_SI_EEESC_SE_Li256ELb1ELb1ELb0ELb0EEENS1_19SingleTileSchedulerILb1ELb0ELb1ELi128EEEEEEEEEvNT_6ParamsE)
        /*01ac*/ 	.word	0x00000000


	//----- nvinfo : EIATTR_REGCOUNT
	.align		4
.L_82:
        /*01b0*/ 	.byte	0x04, 0x2f
        /*01b2*/ 	.short	(.L_84 - .L_83)
	.align		4
.L_83:
        /*01b4*/ 	.word	index@(_ZN7cutlass13device_kernelIN5flash19enable_sm80_to_sm89INS1_16FlashAttnFwdSm80INS1_25CollectiveMainloopFwdSm80ILi8ELi1ELb1EN4cute5tupleIJNS5_1CILi128EEENS7_ILi96EEENS7_ILi192EEEEEELi192ENS_6half_tEfNS_4arch4Sm80ELb0ELb0ELb0ELb1ELb0ELb0ELb1ELb0EEENS1_21CollectiveEpilogueFwdINS6_IJS8_SA_S9_EEENS6_IJNS7_ILi1EEESI_SI_EEESC_SE_Li256ELb1ELb1ELb0ELb0EEENS1_19SingleTileSchedulerILb1ELb0ELb1ELi128EEEEEEEEEvNT_6ParamsE)
        /*01b8*/ 	.word	0x000000ff


	//----- nvinfo : EIATTR_FRAME_SIZE
	.align		4
.L_84:
        /*01bc*/ 	.byte	0x04, 0x11
        /*01be*/ 	.short	(.L_86 - .L_85)
	.align		4
.L_85:
        /*01c0*/ 	.word	index@(_ZN7cutlass13device_kernelIN5flash19enable_sm80_to_sm89INS1_16FlashAttnFwdSm80INS1_25CollectiveMainloopFwdSm80ILi8ELi1ELb1EN4cute5tupleIJNS5_1CILi128EEENS7_ILi96EEENS7_ILi192EEEEEELi192ENS_6half_tEfNS_4arch4Sm80ELb0ELb0ELb0ELb1ELb0ELb0ELb1ELb0EEENS1_21CollectiveEpilogueFwdINS6_IJS8_SA_S9_EEENS6_IJNS7_ILi1EEESI_SI_EEESC_SE_Li256ELb1ELb1ELb0ELb0EEENS1_19SingleTileSchedulerILb1ELb0ELb1ELi128EEEEEEEEEvNT_6ParamsE)
        /*01c4*/ 	.word	0x00000070


	//----- nvinfo : EIATTR_REGCOUNT
	.align		4
.L_86:
        /*01c8*/ 	.byte	0x04, 0x2f
        /*01ca*/ 	.short	(.L_88 - .L_87)
	.align		4
.L_87:
        /*01cc*/ 	.word	index@(_ZN7cutlass13device_kernelIN5flash19enable_sm80_to_sm89INS1_16FlashAttnFwdSm80INS1_25CollectiveMainloopFwdSm80ILi8ELi1ELb1EN4cute5tupleIJNS5_1CILi128EEENS7_ILi96EEENS7_ILi192EEEEEELi192ENS_6half_tEfNS_4arch4Sm80ELb0ELb0ELb0ELb0ELb0ELb0ELb1ELb0EEENS1_21CollectiveEpilogueFwdINS6_IJS8_SA_S9_EEENS6_IJNS7_ILi1EEESI_SI_EEESC_SE_Li256ELb0ELb1ELb0ELb0EEENS1_19SingleTileSchedulerILb0ELb0ELb1ELi128EEEEEEEEEvNT_6ParamsE)
        /*01d0*/ 	.word	0x000000ff


	//----- nvinfo : EIATTR_FRAME_SIZE
	.align		4
.L_88:
        /*01d4*/ 	.byte	0x04, 0x11
        /*01d6*/ 	.short	(.L_90 - .L_89)
	.align		4
.L_89:
        /*01d8*/ 	.word	index@(_ZN7cutlass13device_kernelIN5flash19enable_sm80_to_sm89INS1_16FlashAttnFwdSm80INS1_25CollectiveMainloopFwdSm80ILi8ELi1ELb1EN4cute5tupleIJNS5_1CILi128EEENS7_ILi96EEENS7_ILi192EEEEEELi192ENS_6half_tEfNS_4arch4Sm80ELb0ELb0ELb0ELb0ELb0ELb0ELb1ELb0EEENS1_21CollectiveEpilogueFwdINS6_IJS8_SA_S9_EEENS6_IJNS7_ILi1EEESI_SI_EEESC_SE_Li256ELb0ELb1ELb0ELb0EEENS1_19SingleTileSchedulerILb0ELb0ELb1ELi128EEEEEEEEEvNT_6ParamsE)
        /*01dc*/ 	.word	0x00000090


	//----- nvinfo : EIATTR_REGCOUNT
	.align		4
.L_90:
        /*01e0*/ 	.byte	0x04, 0x2f
        /*01e2*/ 	.short	(.L_92 - .L_91)
	.align		4
.L_91:
        /*01e4*/ 	.word	index@(_ZN7cutlass13device_kernelIN5flash19enable_sm80_to_sm89INS1_16FlashAttnFwdSm80INS1_25CollectiveMainloopFwdSm80ILi8ELi2ELb0EN4cute5tupleIJNS5_1CILi128EEENS7_ILi64EEENS7_ILi192EEEEEELi192ENS_6half_tEfNS_4arch4Sm80ELb1ELb0ELb1ELb1ELb0ELb1ELb1ELb0EEENS1_21CollectiveEpilogueFwdINS6_IJS8_SA_S9_EEENS6_IJNS7_ILi1EEESI_SI_EEESC_SE_Li256ELb1ELb1ELb0ELb0EEENS1_19SingleTileSchedulerILb1ELb0ELb1ELi128EEEEEEEEEvNT_6ParamsE)
        /*01e8*/ 	.word	0x000000ff


	//----- nvinfo : EIATTR_FRAME_SIZE
	.align		4
.L_92:
        /*01ec*/ 	.byte	0x04, 0x11
        /*01ee*/ 	.short	(.L_94 - .L_93)
	.align		4
.L_93:
        /*01f0*/ 	.word	index@(_ZN7cutlass13device_kernelIN5flash19enable_sm80_to_sm89INS1_16FlashAttnFwdSm80INS1_25CollectiveMainloopFwdSm80ILi8ELi2ELb0EN4cute5tupleIJNS5_1CILi128EEENS7_ILi64EEENS7_ILi192EEEEEELi192ENS_6half_tEfNS_4arch4Sm80ELb1ELb0ELb1ELb1ELb0ELb1ELb1ELb0EEENS1_21CollectiveEpilogueFwdINS6_IJS8_SA_S9_EEENS6_IJNS7_ILi1EEESI_SI_EEESC_SE_Li256ELb1ELb1ELb0ELb0EEENS1_19SingleTileSchedulerILb1ELb0ELb1ELi128EEEEEEEEEvNT_6ParamsE)
        /*01f4*/ 	.word	0x00000000


	//----- nvinfo : EIATTR_REGCOUNT
	.align		4
.L_94:
        /*01f8*/ 	.byte	0x04, 0x2f
        /*01fa*/ 	.short	(.L_96 - .L_95)
	.align		4
.L_95:
        /*01fc*/ 	.word	index@(_ZN7cutlass13device_kernelIN5flash19enable_sm80_to_sm89INS1_16FlashAttnFwdSm80INS1_25CollectiveMainloopFwdSm80ILi8ELi2ELb1EN4cute5tupleIJNS5_1CILi128EEENS7_ILi96EEENS7_ILi192EEEEEELi192ENS_6half_tEfNS_4arch4Sm80ELb1ELb0ELb1ELb1ELb0ELb0ELb1ELb0EEENS1_21CollectiveEpilogueFwdINS6_IJS8_SA_S9_EEENS6_IJNS7_ILi1EEESI_SI_EEESC_SE_Li256ELb1ELb1ELb0ELb0EEENS1_19SingleTileSchedulerILb1ELb0ELb1ELi128EEEEEEEEEvNT_6ParamsE)
        /*0200*/ 	.word	0x000000ff


	//----- nvinfo : EIATTR_FRAME_SIZE
	.align		4
.L_96:
        /*0204*/ 	.byte	0x04, 0x11
        /*0206*/ 	.short	(.L_98 - .L_97)
	.align		4
.L_97:
        /*0208*/ 	.word	index@(_ZN7cutlass13device_kernelIN5flash19enable_sm80_to_sm89INS1_16FlashAttnFwdSm80INS1_25CollectiveMainloopFwdSm80ILi8ELi2ELb1EN4cute5tupleIJNS5_1CILi128EEENS7_ILi96EEENS7_ILi192EEEEEELi192ENS_6half_tEfNS_4arch4Sm80ELb1ELb0ELb1ELb1ELb0ELb0ELb1ELb0EEENS1_21CollectiveEpilogueFwdINS6_IJS8_SA_S9_EEENS6_IJNS7_ILi1EEESI_SI_EEESC_SE_Li256ELb1ELb1ELb0ELb0EEENS1_19SingleTileSchedulerILb1ELb0ELb1ELi128EEEEEEEEEvNT_6ParamsE)
        /*020c*/ 	.word	0x00000048


	//----- nvinfo : EIATTR_REGCOUNT
	.align		4
.L_98:
        /*0210*/ 	.byte	0x04, 0x2f
        /*0212*/ 	.short	(.L_100 - .L_99)
	.align		4
.L_99:
        /*0214*/ 	.word	index@(_ZN7cutlass13device_kernelIN5flash19enable_sm80_to_sm89INS1_16FlashAttnFwdSm80INS1_25CollectiveMainloopFwdSm80ILi8ELi2ELb1EN4cute5tupleIJNS5_1CILi128EEENS7_ILi96EEENS7_ILi192EEEEEELi192ENS_6half_tEfNS_4arch4Sm80ELb1ELb0ELb1ELb0ELb0ELb0ELb1ELb0EEENS1_21CollectiveEpilogueFwdINS6_IJS8_SA_S9_EEENS6_IJNS7_ILi1EEESI_SI_EEESC_SE_Li256ELb0ELb1ELb0ELb0EEENS1_30DynamicPersistentTileSchedulerILi256ELi256ELb0ELb1ELb0EEEEEEEEEvNT_6ParamsE)
        /*0218*/ 	.word	0x000000ff


	//----- nvinfo : EIATTR_FRAME_SIZE
	.align		4
.L_100:
        /*021c*/ 	.byte	0x04, 0x11
        /*021e*/ 	.short	(.L_102 - .L_101)
	.align		4
.L_101:
        /*0220*/ 	.word	index@($__internal_3_$__cuda_sm70_shflsync_idx_p)
        /*0224*/ 	.word	0x00000000


	//----- nvinfo : EIATTR_FRAME_SIZE
	.align		4
.L_102:
        /*0228*/ 	.byte	0x04, 0x11
        /*022a*/ 	.short	(.L_104 - .L_103)
	.align		4
.L_103:
        /*022c*/ 	.word	index@($__internal_2_$__cuda_sm70_shflsync_bfly_p)
        /*0230*/ 	.word	0x00000000


	//----- nvinfo : EIATTR_FRAME_SIZE
	.align		4
.L_104:
        /*0234*/ 	.byte	0x04, 0x11
        /*0236*/ 	.short	(.L_106 - .L_105)
	.align		4
.L_105:
        /*0238*/ 	.word	index@(_ZN7cutlass13device_kernelIN5flash19enable_sm80_to_sm89INS1_16FlashAttnFwdSm80INS1_25CollectiveMainloopFwdSm80ILi8ELi2ELb1EN4cute5tupleIJNS5_1CILi128EEENS7_ILi96EEENS7_ILi192EEEEEELi192ENS_6half_tEfNS_4arch4Sm80ELb1ELb0ELb1ELb0ELb0ELb0ELb1ELb0EEENS1_21CollectiveEpilogueFwdINS6_IJS8_SA_S9_EEENS6_IJNS7_ILi1EEESI_SI_EEESC_SE_Li256ELb0ELb1ELb0ELb0EEENS1_30DynamicPersistentTileSchedulerILi256ELi256ELb0ELb1ELb0EEEEEEEEEvNT_6ParamsE)
        /*023c*/ 	.word	0x000000a8


	//----- nvinfo : EIATTR_REGCOUNT
	.align		4
.L_106:
        /*0240*/ 	.byte	0x04, 0x2f
        /*0242*/ 	.short	(.L_108 - .L_107)
	.align		4
.L_107:
        /*0244*/ 	.word	index@(_ZN7cutlass13device_kernelIN5flash19enable_sm80_to_sm89INS1_16FlashAttnFwdSm80INS1_25CollectiveMainloopFwdSm80ILi8ELi2ELb0EN4cute5tupleIJNS5_1CILi128EEENS7_ILi64EEENS7_ILi192EEEEEELi192ENS_6half_tEfNS_4arch4Sm80ELb0ELb1ELb1ELb1ELb0ELb1ELb1ELb0EEENS1_21CollectiveEpilogueFwdINS6_IJS8_SA_S9_EEENS6_IJNS7_ILi1EEESI_SI_EEESC_SE_Li256ELb1ELb1ELb0ELb0EEENS1_19SingleTileSchedulerILb1ELb0ELb1ELi128EEEEEEEEEvNT_6ParamsE)
        /*0248*/ 	.word	0x000000ef


	//----- nvinfo : EIATTR_FRAME_SIZE
	.align		4
.L_108:
        /*024c*/ 	.byte	0x04, 0x11
        /*024e*/ 	.short	(.L_110 - .L_109)
	.align		4
.L_109:
        /*0250*/ 	.word	index@(_ZN7cutlass13device_kernelIN5flash19enable_sm80_to_sm89INS1_16FlashAttnFwdSm80INS1_25CollectiveMainloopFwdSm80ILi8ELi2ELb0EN4cute5tupleIJNS5_1CILi128EEENS7_ILi64EEENS7_ILi192EEEEEELi192ENS_6half_tEfNS_4arch4Sm80ELb0ELb1ELb1ELb1ELb0ELb1ELb1ELb0EEENS1_21CollectiveEpilogueFwdINS6_IJS8_SA_S9_EEENS6_IJNS7_ILi1EEESI_SI_EEESC_SE_Li256ELb1ELb1ELb0ELb0EEENS1_19SingleTileSchedulerILb1ELb0ELb1ELi128EEEEEEEEEvNT_6ParamsE)
        /*0254*/ 	.word	0x00000000


	//----- nvinfo : EIATTR_REGCOUNT
	.align		4
.L_110:
        /*0258*/ 	.byte	0x04, 0x2f
        /*025a*/ 	.short	(.L_112 - .L_111)
	.align		4
.L_111:
        /*025c*/ 	.word	index@(_ZN7cutlass13device_kernelIN5flash19enable_sm80_to_sm89INS1_16FlashAttnFwdSm80INS1_25CollectiveMainloopFwdSm80ILi8ELi2ELb0EN4cute5tupleIJNS5_1CILi128EEENS7_ILi64EEENS7_ILi192EEEEEELi192ENS_6half_tEfNS_4arch4Sm80ELb0ELb1ELb1ELb1ELb0ELb0ELb1ELb0EEENS1_21CollectiveEpilogueFwdINS6_IJS8_SA_S9_EEENS6_IJNS7_ILi1EEESI_SI_EEESC_SE_Li256ELb1ELb1ELb0ELb0EEENS1_19SingleTileSchedulerILb1ELb0ELb1ELi128EEEEEEEEEvNT_6ParamsE)
        /*0260*/ 	.word	0x000000fc


	//----- nvinfo : EIATTR_FRAME_SIZE
	.align		4
.L_112:
        /*0264*/ 	.byte	0x04, 0x11
        /*0266*/ 	.short	(.L_114 - .L_113)
	.align		4
.L_113:
        /*0268*/ 	.word	index@(_ZN7cutlass13device_kernelIN5flash19enable_sm80_to_sm89INS1_16FlashAttnFwdSm80INS1_25CollectiveMainloopFwdSm80ILi8ELi2ELb0EN4cute5tupleIJNS5_1CILi128EEENS7_ILi64EEENS7_ILi192EEEEEELi192ENS_6half_tEfNS_4arch4Sm80ELb0ELb1ELb1ELb1ELb0ELb0ELb1ELb0EEENS1_21CollectiveEpilogueFwdINS6_IJS8_SA_S9_EEENS6_IJNS7_ILi1EEESI_SI_EEESC_SE_Li256ELb1ELb1ELb0ELb0EEENS1_19SingleTileSchedulerILb1ELb0ELb1ELi128EEEEEEEEEvNT_6ParamsE)
        /*026c*/ 	.word	0x00000000


	//----- nvinfo : EIATTR_REGCOUNT
	.align		4
.L_114:
        /*0270*/ 	.byte	0x04, 0x2f
        /*0272*/ 	.short	(.L_116 - .L_115)
	.align		4
.L_115:
        /*0274*/ 	.word	index@(_ZN7cutlass13device_kernelIN5flash19enable_sm80_to_sm89INS1_16FlashAttnFwdSm80INS1_25CollectiveMainloopFwdSm80ILi8ELi2ELb0EN4cute5tupleIJNS5_1CILi128EEENS7_ILi64EEENS7_ILi192EEEEEELi192ENS_6half_tEfNS_4arch4Sm80ELb0ELb1ELb1ELb0ELb0ELb0ELb1ELb0EEENS1_21CollectiveEpilogueFwdINS6_IJS8_SA_S9_EEENS6_IJNS7_ILi1EEESI_SI_EEESC_SE_Li256ELb0ELb1ELb0ELb0EEENS1_19SingleTileSchedulerILb0ELb0ELb1ELi128EEEEEEEEEvNT_6ParamsE)
        /*0278*/ 	.word	0x000000ec


	//----- nvinfo : EIATTR_FRAME_SIZE
	.align		4
.L_116:
        /*027c*/ 	.byte	0x04, 0x11
        /*027e*/ 	.short	(.L_118 - .L_117)
	.align		4
.L_117:
        /*0280*/ 	.word	index@(_ZN7cutlass13device_kernelIN5flash19enable_sm80_to_sm89INS1_16FlashAttnFwdSm80INS1_25CollectiveMainloopFwdSm80ILi8ELi2ELb0EN4cute5tupleIJNS5_1CILi128EEENS7_ILi64EEENS7_ILi192EEEEEELi192ENS_6half_tEfNS_4arch4Sm80ELb0ELb1ELb1ELb0ELb0ELb0ELb1ELb0EEENS1_21CollectiveEpilogueFwdINS6_IJS8_SA_S9_EEENS6_IJNS7_ILi1EEESI_SI_EEESC_SE_Li256ELb0ELb1ELb0ELb0EEENS1_19SingleTileSchedulerILb0ELb0ELb1ELi128EEEEEEEEEvNT_6ParamsE)
        /*0284*/ 	.word	0x00000000


	//----- nvinfo : EIATTR_REGCOUNT
	.align		4
.L_118:
        /*0288*/ 	.byte	0x04, 0x2f
        /*028a*/ 	.short	(.L_120 - .L_119)
	.align		4
.L_119:
        /*028c*/ 	.word	index@(_ZN7cutlass13device_kernelIN5flash19enable_sm80_to_sm89INS1_16FlashAttnFwdSm80INS1_25CollectiveMainloopFwdSm80ILi8ELi2ELb0EN4cute5tupleIJNS5_1CILi128EEENS7_ILi64EEENS7_ILi192EEEEEELi192ENS_6half_tEfNS_4arch4Sm80ELb0ELb0ELb1ELb1ELb0ELb1ELb1ELb0EEENS1_21CollectiveEpilogueFwdINS6_IJS8_SA_S9_EEENS6_IJNS7_ILi1EEESI_SI_EEESC_SE_Li256ELb1ELb1ELb0ELb0EEENS1_19SingleTileSchedulerILb1ELb0ELb1ELi128EEEEEEEEEvNT_6ParamsE)
        /*0290*/ 	.word	0x000000ed


	//----- nvinfo : EIATTR_FRAME_SIZE
	.align		4
.L_120:
        /*0294*/ 	.byte	0x04, 0x11
        /*0296*/ 	.short	(.L_122 - .L_121)
	.align		4
.L_121:
        /*0298*/ 	.word	index@(_ZN7cutlass13device_kernelIN5flash19enable_sm80_to_sm89INS1_16FlashAttnFwdSm80INS1_25CollectiveMainloopFwdSm80ILi8ELi2ELb0EN4cute5tupleIJNS5_1CILi128EEENS7_ILi64EEENS7_ILi192EEEEEELi192ENS_6half_tEfNS_4arch4Sm80ELb0ELb0ELb1ELb1ELb0ELb1ELb1ELb0EEENS1_21CollectiveEpilogueFwdINS6_IJS8_SA_S9_EEENS6_IJNS7_ILi1EEESI_SI_EEESC_SE_Li256ELb1ELb1ELb0ELb0EEENS1_19SingleTileSchedulerILb1ELb0ELb1ELi128EEEEEEEEEvNT_6ParamsE)
        /*029c*/ 	.word	0x00000000


	//----- nvinfo : EIATTR_REGCOUNT
	.align		4
.L_122:
        /*02a0*/ 	.byte	0x04, 0x2f
        /*02a2*/ 	.short	(.L_124 - .L_123)
	.align		4
.L_123:
        /*02a4*/ 	.word	index@(_ZN7cutlass13device_kernelIN5flash19enable_sm80_to_sm89INS1_16FlashAttnFwdSm80INS1_25CollectiveMainloopFwdSm80ILi8ELi2ELb1EN4cute5tupleIJNS5_1CILi128EEENS7_ILi96EEENS7_ILi192EEEEEELi192ENS_6half_tEfNS_4arch4Sm80ELb0ELb0ELb1ELb1ELb0ELb0ELb1ELb0EEENS1_21CollectiveEpilogueFwdINS6_IJS8_SA_S9_EEENS6_IJNS7_ILi1EEESI_SI_EEESC_SE_Li256ELb1ELb1ELb0ELb0EEENS1_19SingleTileSchedulerILb1ELb0ELb1ELi128EEEEEEEEEvNT_6ParamsE)
        /*02a8*/ 	.word	0x000000ff


	//----- nvinfo : EIATTR_FRAME_SIZE
	.align		4
.L_124:
        /*02ac*/ 	.byte	0x04, 0x11
        /*02ae*/ 	.short	(.L_126 - .L_125)
	.align		4
.L_125:
        /*02b0*/ 	.word	index@(_ZN7cutlass13device_kernelIN5flash19enable_sm80_to_sm89INS1_16FlashAttnFwdSm80INS1_25CollectiveMainloopFwdSm80ILi8ELi2ELb1EN4cute5tupleIJNS5_1CILi128EEENS7_ILi96EEENS7_ILi192EEEEEELi192ENS_6half_tEfNS_4arch4Sm80ELb0ELb0ELb1ELb1ELb0ELb0ELb1ELb0EEENS1_21CollectiveEpilogueFwdINS6_IJS8_SA_S9_EEENS6_IJNS7_ILi1EEESI_SI_EEESC_SE_Li256ELb1ELb1ELb0ELb0EEENS1_19SingleTileSchedulerILb1ELb0ELb1ELi128EEEEEEEEEvNT_6ParamsE)
        /*02b4*/ 	.word	0x00000038


	//----- nvinfo : EIATTR_REGCOUNT
	.align		4
.L_126:
        /*02b8*/ 	.byte	0x04, 0x2f
        /*02ba*/ 	.short	(.L_128 - .L_127)
	.align		4
.L_127:
        /*02bc*/ 	.word	index@(_ZN7cutlass13device_kernelIN5flash19enable_sm80_to_sm89INS1_16FlashAttnFwdSm80INS1_25CollectiveMainloopFwdSm80ILi8ELi2ELb1EN4cute5tupleIJNS5_1CILi128EEENS7_ILi96EEENS7_ILi192EEEEEELi192ENS_6half_tEfNS_4arch4Sm80ELb0ELb0ELb1ELb0ELb0ELb0ELb1ELb0EEENS1_21CollectiveEpilogueFwdINS6_IJS8_SA_S9_EEENS6_IJNS7_ILi1EEESI_SI_EEESC_SE_Li256ELb0ELb1ELb0ELb0EEENS1_19SingleTileSchedulerILb0ELb0ELb1ELi128EEEEEEEEEvNT_6ParamsE)
        /*02c0*/ 	.word	0x000000ff


	//----- nvinfo : EIATTR_FRAME_SIZE
	.align		4
.L_128:
        /*02c4*/ 	.byte	0x04, 0x11
        /*02c6*/ 	.short	(.L_130 - .L_129)
	.align		4
.L_129:
        /*02c8*/ 	.word	index@(_ZN7cutlass13device_kernelIN5flash19enable_sm80_to_sm89INS1_16FlashAttnFwdSm80INS1_25CollectiveMainloopFwdSm80ILi8ELi2ELb1EN4cute5tupleIJNS5_1CILi128EEENS7_ILi96EEENS7_ILi192EEEEEELi192ENS_6half_tEfNS_4arch4Sm80ELb0ELb0ELb1ELb0ELb0ELb0ELb1ELb0EEENS1_21CollectiveEpilogueFwdINS6_IJS8_SA_S9_EEENS6_IJNS7_ILi1EEESI_SI_EEESC_SE_Li256ELb0ELb1ELb0ELb0EEENS1_19SingleTileSchedulerILb0ELb0ELb1ELi128EEEEEEEEEvNT_6ParamsE)
        /*02cc*/ 	.word	0x00000050


	//----- nvinfo : EIATTR_REGCOUNT
	.align		4
.L_130:
        /*02d0*/ 	.byte	0x04, 0x2f
        /*02d2*/ 	.short	(.L_132 - .L_131)
	.align		4
.L_131:
        /*02d4*/ 	.word	index@(_ZN7cutlass13device_kernelIN5flash19enable_sm80_to_sm89INS1_16FlashAttnFwdSm80INS1_25CollectiveMainloopFwdSm80ILi8ELi1ELb0EN4cute5tupleIJNS5_1CILi128EEENS7_ILi64EEENS7_ILi192EEEEEELi192ENS_6half_tEfNS_4arch4Sm80ELb1ELb0ELb1ELb1ELb0ELb1ELb1ELb0EEENS1_21CollectiveEpilogueFwdINS6_IJS8_SA_S9_EEENS6_IJNS7_ILi1EEESI_SI_EEESC_SE_Li256ELb1ELb1ELb0ELb0EEENS1_19SingleTileSchedulerILb1ELb0ELb1ELi128EEEEEEEEEvNT_6ParamsE)
        /*02d8*/ 	.word	0x000000fe


	//----- nvinfo : EIATTR_FRAME_SIZE
	.align		4
.L_132:
        /*02dc*/ 	.byte	0x04, 0x11
        /*02de*/ 	.short	(.L_134 - .L_133)
	.align		4
.L_133:
        /*02e0*/ 	.word	index@(_ZN7cutlass13device_kernelIN5flash19enable_sm80_to_sm89INS1_16FlashAttnFwdSm80INS1_25CollectiveMainloopFwdSm80ILi8ELi1ELb0EN4cute5tupleIJNS5_1CILi128EEENS7_ILi64EEENS7_ILi192EEEEEELi192ENS_6half_tEfNS_4arch4Sm80ELb1ELb0ELb1ELb1ELb0ELb1ELb1ELb0EEENS1_21CollectiveEpilogueFwdINS6_IJS8_SA_S9_EEENS6_IJNS7_ILi1EEESI_SI_EEESC_SE_Li256ELb1ELb1ELb0ELb0EEENS1_19SingleTileSchedulerILb1ELb0ELb1ELi128EEEEEEEEEvNT_6ParamsE)
        /*02e4*/ 	.word	0x00000000


	//----- nvinfo : EIATTR_REGCOUNT
	.align		4
.L_134:
        /*02e8*/ 	.byte	0x04, 0x2f
        /*02ea*/ 	.short	(.L_136 - .L_135)
	.align		4
.L_135:
        /*02ec*/ 	.word	index@(_ZN7cutlass13device_kernelIN5flash19enable_sm80_to_sm89INS1_16FlashAttnFwdSm80INS1_25CollectiveMainloopFwdSm80ILi8ELi1ELb1EN4cute5tupleIJNS5_1CILi128EEENS7_ILi96EEENS7_ILi192EEEEEELi192ENS_6half_tEfNS_4arch4Sm80ELb1ELb0ELb1ELb1ELb0ELb0ELb1ELb0EEENS1_21CollectiveEpilogueFwdINS6_IJS8_SA_S9_EEENS6_IJNS7_ILi1EEESI_SI_EEESC_SE_Li256ELb1ELb1ELb0ELb0EEENS1_19SingleTileSchedulerILb1ELb0ELb1ELi128EEEEEEEEEvNT_6ParamsE)
        /*02f0*/ 	.word	0x000000ff


	//----- nvinfo : EIATTR_FRAME_SIZE
	.align		4
.L_136:
        /*02f4*/ 	.byte	0x04, 0x11
        /*02f6*/ 	.short	(.L_138 - .L_137)
	.align		4
.L_137:
        /*02f8*/ 	.word	index@(_ZN7cutlass13device_kernelIN5flash19enable_sm80_to_sm89INS1_16FlashAttnFwdSm80INS1_25CollectiveMainloopFwdSm80ILi8ELi1ELb1EN4cute5tupleIJNS5_1CILi128EEENS7_ILi96EEENS7_ILi192EEEEEELi192ENS_6half_tEfNS_4arch4Sm80ELb1ELb0ELb1ELb1ELb0ELb0ELb1ELb0EEENS1_21CollectiveEpilogueFwdINS6_IJS8_SA_S9_EEENS6_IJNS7_ILi1EEESI_SI_EEESC_SE_Li256ELb1ELb1ELb0ELb0EEENS1_19SingleTileSchedulerILb1ELb0ELb1ELi128EEEEEEEEEvNT_6ParamsE)
        /*02fc*/ 	.word	0x00000058


	//----- nvinfo : EIATTR_REGCOUNT
	.align		4
.L_138:
        /*0300*/ 	.byte	0x04, 0x2f
        /*0302*/ 	.short	(.L_140 - .L_139)
	.align		4
.L_139:
        /*0304*/ 	.word	index@(_ZN7cutlass13device_kernelIN5flash19enable_sm80_to_sm89INS1_16FlashAttnFwdSm80INS1_25CollectiveMainloopFwdSm80ILi8ELi1ELb1EN4cute5tupleIJNS5_1CILi128EEENS7_ILi96EEENS7_ILi192EEEEEELi192ENS_6half_tEfNS_4arch4Sm80ELb1ELb0ELb1ELb0ELb0ELb0ELb1ELb0EEENS1_21CollectiveEpilogueFwdINS6_IJS8_SA_S9_EEENS6_IJNS7_ILi1EEESI_SI_EEESC_SE_Li256ELb0ELb1ELb0ELb0EEENS1_30DynamicPersistentTileSchedulerILi256ELi256ELb0ELb1ELb0EEEEEEEEEvNT_6ParamsE)
        /*0308*/ 	.word	0x000000ff


	//----- nvinfo : EIATTR_FRAME_SIZE
	.align		4
.L_140:
        /*030c*/ 	.byte	0x04, 0x11
        /*030e*/ 	.short	(.L_142 - .L_141)
	.align		4
.L_141:
        /*0310*/ 	.word	index@($__internal_1_$__cuda_sm70_shflsync_idx_p)
        /*0314*/ 	.word	0x00000000


	//----- nvinfo : EIATTR_FRAME_SIZE
	.align		4
.L_142:
        /*0318*/ 	.byte	0x04, 0x11
        /*031a*/ 	.short	(.L_144 - .L_143)
	.align		4
.L_143:
        /*031c*/ 	.word	index@($__internal_0_$__cuda_sm70_shflsync_bfly_p)
        /*0320*/ 	.word	0x00000000


	//----- nvinfo : EIATTR_FRAME_SIZE
	.align		4
.L_144:
        /*0324*/ 	.byte	0x04, 0x11
        /*0326*/ 	.short	(.L_146 - .L_145)
	.align		4
.L_145:
        /*0328*/ 	.word	index@(_ZN7cutlass13device_kernelIN5flash19enable_sm80_to_sm89INS1_16FlashAttnFwdSm80INS1_25CollectiveMainloopFwdSm80ILi8ELi1ELb1EN4cute5tupleIJNS5_1CILi128EEENS7_ILi96EEENS7_ILi192EEEEEELi192ENS_6half_tEfNS_4arch4Sm80ELb1ELb0ELb1ELb0ELb0ELb0ELb1ELb0EEENS1_21CollectiveEpilogueFwdINS6_IJS8_SA_S9_EEENS6_IJNS7_ILi1EEESI_SI_EEESC_SE_Li256ELb0ELb1ELb0ELb0EEENS1_30DynamicPersistentTileSchedulerILi256ELi256ELb0ELb1ELb0EEEEEEEEEvNT_6ParamsE)
        /*032c*/ 	.word	0x000000d0


	//----- nvinfo : EIATTR_REGCOUNT
	.align		4
.L_146:
        /*0330*/ 	.byte	0x04, 0x2f
        /*0332*/ 	.short	(.L_148 - .L_147)
	.align		4
.L_147:
        /*0334*/ 	.word	index@(_ZN7cutlass13device_kernelIN5flash19enable_sm80_to_sm89INS1_16FlashAttnFwdSm80INS1_25CollectiveMainloopFwdSm80ILi8ELi1ELb0EN4cute5tupleIJNS5_1CILi128EEENS7_ILi64EEENS7_ILi192EEEEEELi192ENS_6half_tEfNS_4arch4Sm80ELb0ELb1ELb1ELb1ELb0ELb1ELb1ELb0EEENS1_21CollectiveEpilogueFwdINS6_IJS8_SA_S9_EEENS6_IJNS7_ILi1EEESI_SI_EEESC_SE_Li256ELb1ELb1ELb0ELb0EEENS1_19SingleTileSchedulerILb1ELb0ELb1ELi128EEEEEEEEEvNT_6ParamsE)
        /*0338*/ 	.word	0x000000fa


	//----- nvinfo : EIATTR_FRAME_SIZE
	.align		4
.L_148:
        /*033c*/ 	.byte	0x04, 0x11
        /*033e*/ 	.short	(.L_150 - .L_149)
	.align		4
.L_149:
        /*0340*/ 	.word	index@(_ZN7cutlass13device_kernelIN5flash19enable_sm80_to_sm89INS1_16FlashAttnFwdSm80INS1_25CollectiveMainloopFwdSm80ILi8ELi1ELb0EN4cute5tupleIJNS5_1CILi128EEENS7_ILi64EEENS7_ILi192EEEEEELi192ENS_6half_tEfNS_4arch4Sm80ELb0ELb1ELb1ELb1ELb0ELb1ELb1ELb0EEENS1_21CollectiveEpilogueFwdINS6_IJS8_SA_S9_EEENS6_IJNS7_ILi1EEESI_SI_EEESC_SE_Li256ELb1ELb1ELb0ELb0EEENS1_19SingleTileSchedulerILb1ELb0ELb1ELi128EEEEEEEEEvNT_6ParamsE)
        /*0344*/ 	.word	0x00000000


	//----- nvinfo : EIATTR_REGCOUNT
	.align		4
.L_150:
        /*0348*/ 	.byte	0x04, 0x2f
        /*034a*/ 	.short	(.L_152 - .L_151)
	.align		4
.L_151:
        /*034c*/ 	.word	index@(_ZN7cutlass13device_kernelIN5flash19enable_sm80_to_sm89INS1_16FlashAttnFwdSm80INS1_25CollectiveMainloopFwdSm80ILi8ELi1ELb0EN4cute5tupleIJNS5_1CILi128EEENS7_ILi64EEENS7_ILi192EEEEEELi192ENS_6half_tEfNS_4arch4Sm80ELb0ELb1ELb1ELb1ELb0ELb0ELb1ELb0EEENS1_21CollectiveEpilogueFwdINS6_IJS8_SA_S9_EEENS6_IJNS7_ILi1EEESI_SI_EEESC_SE_Li256ELb1ELb1ELb0ELb0EEENS1_19SingleTileSchedulerILb1ELb0ELb1ELi128EEEEEEEEEvNT_6ParamsE)
        /*0350*/ 	.word	0x000000ff


	//----- nvinfo : EIATTR_FRAME_SIZE
	.align		4
.L_152:
        /*0354*/ 	.byte	0x04, 0x11
        /*0356*/ 	.short	(.L_154 - .L_153)
	.align		4
.L_153:
        /*0358*/ 	.word	index@(_ZN7cutlass13device_kernelIN5flash19enable_sm80_to_sm89INS1_16FlashAttnFwdSm80INS1_25CollectiveMainloopFwdSm80ILi8ELi1ELb0EN4cute5tupleIJNS5_1CILi128EEENS7_ILi64EEENS7_ILi192EEEEEELi192ENS_6half_tEfNS_4arch4Sm80ELb0ELb1ELb1ELb1ELb0ELb0ELb1ELb0EEENS1_21CollectiveEpilogueFwdINS6_IJS8_SA_S9_EEENS6_IJNS7_ILi1EEESI_SI_EEESC_SE_Li256ELb1ELb1ELb0ELb0EEENS1_19SingleTileSchedulerILb1ELb0ELb1ELi128EEEEEEEEEvNT_6ParamsE)
        /*035c*/ 	.word	0x00000000


	//----- nvinfo : EIATTR_REGCOUNT
	.align		4
.L_154:
        /*0360*/ 	.byte	0x04, 0x2f
        /*0362*/ 	.short	(.L_156 - .L_155)
	.align		4
.L_155:
        /*0364*/ 	.word	index@(_ZN7cutlass13device_kernelIN5flash19enable_sm80_to_sm89INS1_16FlashAttnFwdSm80INS1_25CollectiveMainloopFwdSm80ILi8ELi1ELb0EN4cute5tupleIJNS5_1CILi128EEENS7_ILi64EEENS7_ILi192EEEEEELi192ENS_6half_tEfNS_4arch4Sm80ELb0ELb1ELb1ELb0ELb0ELb0ELb1ELb0EEENS1_21CollectiveEpilogueFwdINS6_IJS8_SA_S9_EEENS6_IJNS7_ILi1EEESI_SI_EEESC_SE_Li256ELb0ELb1ELb0ELb0EEENS1_19SingleTileSchedulerILb0ELb0ELb1ELi128EEEEEEEEEvNT_6ParamsE)
        /*0368*/ 	.word	0x000000ff


	//----- nvinfo : EIATTR_FRAME_SIZE
	.align		4
.L_156:
        /*036c*/ 	.byte	0x04, 0x11
        /*036e*/ 	.short	(.L_158 - .L_157)
	.align		4
.L_157:
        /*0370*/ 	.word	index@(_ZN7cutlass13device_kernelIN5flash19enable_sm80_to_sm89INS1_16FlashAttnFwdSm80INS1_25CollectiveMainloopFwdSm80ILi8ELi1ELb0EN4cute5tupleIJNS5_1CILi128EEENS7_ILi64EEENS7_ILi192EEEEEELi192ENS_6half_tEfNS_4arch4Sm80ELb0ELb1ELb1ELb0ELb0ELb0ELb1ELb0EEENS1_21CollectiveEpilogueFwdINS6_IJS8_SA_S9_EEENS6_IJNS7_ILi1EEESI_SI_EEESC_SE_Li256ELb0ELb1ELb0ELb0EEENS1_19SingleTileSchedulerILb0ELb0ELb1ELi128EEEEEEEEEvNT_6ParamsE)
        /*0374*/ 	.word	0x00000000


	//----- nvinfo : EIATTR_REGCOUNT
	.align		4
.L_158:
        /*0378*/ 	.byte	0x04, 0x2f
        /*037a*/ 	.short	(.L_160 - .L_159)
	.align		4
.L_159:
        /*037c*/ 	.word	index@(_ZN7cutlass13device_kernelIN5flash19enable_sm80_to_sm89INS1_16FlashAttnFwdSm80INS1_25CollectiveMainloopFwdSm80ILi8ELi1ELb0EN4cute5tupleIJNS5_1CILi128EEENS7_ILi64EEENS7_ILi192EEEEEELi192ENS_6half_tEfNS_4arch4Sm80ELb0ELb0ELb1ELb1ELb0ELb1ELb1ELb0EEENS1_21CollectiveEpilogueFwdINS6_IJS8_SA_S9_EEENS6_IJNS7_ILi1EEESI_SI_EEESC_SE_Li256ELb1ELb1ELb0ELb0EEENS1_19SingleTileSchedulerILb1ELb0ELb1ELi128EEEEEEEEEvNT_6ParamsE)
        /*0380*/ 	.word	0x000000fa


	//----- nvinfo : EIATTR_FRAME_SIZE
	.align		4
.L_160:
        /*0384*/ 	.byte	0x04, 0x11
        /*0386*/ 	.short	(.L_162 - .L_161)
	.align		4
.L_161:
        /*0388*/ 	.word	index@(_ZN7cutlass13device_kernelIN5flash19enable_sm80_to_sm89INS1_16FlashAttnFwdSm80INS1_25CollectiveMainloopFwdSm80ILi8ELi1ELb0EN4cute5tupleIJNS5_1CILi128EEENS7_ILi64EEENS7_ILi192EEEEEELi192ENS_6half_tEfNS_4arch4Sm80ELb0ELb0ELb1ELb1ELb0ELb1ELb1ELb0EEENS1_21CollectiveEpilogueFwdINS6_IJS8_SA_S9_EEENS6_IJNS7_ILi1EEESI_SI_EEESC_SE_Li256ELb1ELb1ELb0ELb0EEENS1_19SingleTileSchedulerILb1ELb0ELb1ELi128EEEEEEEEEvNT_6ParamsE)
        /*038c*/ 	.word	0x00000000


	//----- nvinfo : EIATTR_REGCOUNT
	.align		4
.L_162:
        /*0390*/ 	.byte	0x04, 0x2f
        /*0392*/ 	.short	(.L_164 - .L_163)
	.align		4
.L_163:
        /*0394*/ 	.word	index@(_ZN7cutlass13device_kernelIN5flash19enable_sm80_to_sm89INS1_16FlashAttnFwdSm80INS1_25CollectiveMainloopFwdSm80ILi8ELi1ELb1EN4cute5tupleIJNS5_1CILi128EEENS7_ILi96EEENS7_ILi192EEEEEELi192ENS_6half_tEfNS_4arch4Sm80ELb0ELb0ELb1ELb1ELb0ELb0ELb1ELb0EEENS1_21CollectiveEpilogueFwdINS6_IJS8_SA_S9_EEENS6_IJNS7_ILi1EEESI_SI_EEESC_SE_Li256ELb1ELb1ELb0ELb0EEENS1_19SingleTileSchedulerILb1ELb0ELb1ELi128EEEEEEEEEvNT_6ParamsE)
        /*0398*/ 	.word	0x000000ff


	//----- nvinfo : EIATTR_FRAME_SIZE
	.align		4
.L_164:
        /*039c*/ 	.byte	0x04, 0x11
        /*039e*/ 	.short	(.L_166 - .L_165)
	.align		4
.L_165:
        /*03a0*/ 	.word	index@(_ZN7cutlass13device_kernelIN5flash19enable_sm80_to_sm89INS1_16FlashAttnFwdSm80INS1_25CollectiveMainloopFwdSm80ILi8ELi1ELb1EN4cute5tupleIJNS5_1CILi128EEENS7_ILi96EEENS7_ILi192EEEEEELi192ENS_6half_tEfNS_4arch4Sm80ELb0ELb0ELb1ELb1ELb0ELb0ELb1ELb0EEENS1_21CollectiveEpilogueFwdINS6_IJS8_SA_S9_EEENS6_IJNS7_ILi1EEESI_SI_EEESC_SE_Li256ELb1ELb1ELb0ELb0EEENS1_19SingleTileSchedulerILb1ELb0ELb1ELi128EEEEEEEEEvNT_6ParamsE)
        /*03a4*/ 	.word	0x00000068


	//----- nvinfo : EIATTR_REGCOUNT
	.align		4
.L_166:
        /*03a8*/ 	.byte	0x04, 0x2f
        /*03aa*/ 	.short	(.L_168 - .L_167)
	.align		4
.L_167:
        /*03ac*/ 	.word	index@(_ZN7cutlass13device_kernelIN5flash19enable_sm80_to_sm89INS1_16FlashAttnFwdSm80INS1_25CollectiveMainloopFwdSm80ILi8ELi1ELb1EN4cute5tupleIJNS5_1CILi128EEENS7_ILi96EEENS7_ILi192EEEEEELi192ENS_6half_tEfNS_4arch4Sm80ELb0ELb0ELb1ELb0ELb0ELb0ELb1ELb0EEENS1_21CollectiveEpilogueFwdINS6_IJS8_SA_S9_EEENS6_IJNS7_ILi1EEESI_SI_EEESC_SE_Li256ELb0ELb1ELb0ELb0EEENS1_19SingleTileSchedulerILb0ELb0ELb1ELi128EEEEEEEEEvNT_6ParamsE)
        /*03b0*/ 	.word	0x000000ff


	//----- nvinfo : EIATTR_FRAME_SIZE
	.align		4
.L_168:
        /*03b4*/ 	.byte	0x04, 0x11
        /*03b6*/ 	.short	(.L_170 - .L_169)
	.align		4
.L_169:
        /*03b8*/ 	.word	index@(_ZN7cutlass13device_kernelIN5flash19enable_sm80_to_sm89INS1_16FlashAttnFwdSm80INS1_25CollectiveMainloopFwdSm80ILi8ELi1ELb1EN4cute5tupleIJNS5_1CILi128EEENS7_ILi96EEENS7_ILi192EEEEEELi192ENS_6half_tEfNS_4arch4Sm80ELb0ELb0ELb1ELb0ELb0ELb0ELb1ELb0EEENS1_21CollectiveEpilogueFwdINS6_IJS8_SA_S9_EEENS6_IJNS7_ILi1EEESI_SI_EEESC_SE_Li256ELb0ELb1ELb0ELb0EEENS1_19SingleTileSchedulerILb0ELb0ELb1ELi128EEEEEEEEEvNT_6ParamsE)
        /*03bc*/ 	.word	0x00000088


	//----- nvinfo : EIATTR_MIN_STACK_SIZE
	.align		4
.L_170:
        /*03c0*/ 	.byte	0x04, 0x12
        /*03c2*/ 	.short	(.L_172 - .L_171)
	.align		4
.L_171:
        /*03c4*/ 	.word	index@(_ZN7cutlass13device_kernelIN5flash19enable_sm80_to_sm89INS1_16FlashAttnFwdSm80INS1_25CollectiveMainloopFwdSm80ILi8ELi1ELb1EN4cute5tupleIJNS5_1CILi128EEENS7_ILi96EEENS7_ILi192EEEEEELi192ENS_6half_tEfNS_4arch4Sm80ELb0ELb0ELb1ELb0ELb0ELb0ELb1ELb0EEENS1_21CollectiveEpilogueFwdINS6_IJS8_SA_S9_EEENS6_IJNS7_ILi1EEESI_SI_EEESC_SE_Li256ELb0ELb1ELb0ELb0EEENS1_19SingleTileSchedulerILb0ELb0ELb1ELi128EEEEEEEEEvNT_6ParamsE)
        /*03c8*/ 	.word	0x00000088


	//----- nvinfo : EIATTR_MIN_STACK_SIZE
	.align		4
.L_172:
        /*03cc*/ 	.byte	0x04, 0x12
        /*03ce*/ 	.short	(.L_174 - .L_173)
	.align		4
.L_173:
        /*03d0*/ 	.word	index@(_ZN7cutlass13device_kernelIN5flash19enable_sm80_to_sm89INS1_16FlashAttnFwdSm80INS1_25CollectiveMainloopFwdSm80ILi8ELi1ELb1EN4cute5tupleIJNS5_1CILi128EEENS7_ILi96EEENS7_ILi192EEEEEELi192ENS_6half_tEfNS_4arch4Sm80ELb0ELb0ELb1ELb1ELb0ELb0ELb1ELb0EEENS1_21CollectiveEpilogueFwdINS6_IJS8_SA_S9_EEENS6_IJNS7_ILi1EEESI_SI_EEESC_SE_Li256ELb1ELb1ELb0ELb0EEENS1_19SingleTileSchedulerILb1ELb0ELb1ELi128EEEEEEEEEvNT_6ParamsE)
        /*03d4*/ 	.word	0x00000068


	//----- nvinfo : EIATTR_MIN_STACK_SIZE
	.align		4
.L_174:
        /*03d8*/ 	.byte	0x04, 0x12
        /*03da*/ 	.short	(.L_176 - .L_175)
	.align		4
.L_175:
        /*03dc*/ 	.word	index@(_ZN7cutlass13device_kernelIN5flash19enable_sm80_to_sm89INS1_16FlashAttnFwdSm80INS1_25CollectiveMainloopFwdSm80ILi8ELi1ELb0EN4cute5tupleIJNS5_1CILi128EEENS7_ILi64EEENS7_ILi192EEEEEELi192ENS_6half_tEfNS_4arch4Sm80ELb0ELb0ELb1ELb1ELb0ELb1ELb1ELb0EEENS1_21CollectiveEpilogueFwdINS6_IJS8_SA_S9_EEENS6_IJNS7_ILi1EEESI_SI_EEESC_SE_Li256ELb1ELb1ELb0ELb0EEENS1_19SingleTileSchedulerILb1ELb0ELb1ELi128EEEEEEEEEvNT_6ParamsE)
        /*03e0*/ 	.word	0x00000000


	//----- nvinfo : EIATTR_MIN_STACK_SIZE
	.align		4
.L_176:
        /*03e4*/ 	.byte	0x04, 0x12
        /*03e6*/ 	.short	(.L_178 - .L_177)
	.align		4
.L_177:
        /*03e8*/ 	.word	index@(_ZN7cutlass13device_kernelIN5flash19enable_sm80_to_sm89INS1_16FlashAttnFwdSm80INS1_25CollectiveMainloopFwdSm80ILi8ELi1ELb0EN4cute5tupleIJNS5_1CILi128EEENS7_ILi64EEENS7_ILi192EEEEEELi192ENS_6half_tEfNS_4arch4Sm80ELb0ELb1ELb1ELb0ELb0ELb0ELb1ELb0EEENS1_21CollectiveEpilogueFwdINS6_IJS8_SA_S9_EEENS6_IJNS7_ILi1EEESI_SI_EEESC_SE_Li256ELb0ELb1ELb0ELb0EEENS1_19SingleTileSchedulerILb0ELb0ELb1ELi128EEEEEEEEEvNT_6ParamsE)
        /*03ec*/ 	.word	0x00000000


	//----- nvinfo : EIATTR_MIN_STACK_SIZE
	.align		4
.L_178:
        /*03f0*/ 	.byte	0x04, 0x12
        /*03f2*/ 	.short	(.L_180 - .L_179)
	.align		4
.L_179:
        /*03f4*/ 	.word	index@(_ZN7cutlass13device_kernelIN5flash19enable_sm80_to_sm89INS1_16FlashAttnFwdSm80INS1_25CollectiveMainloopFwdSm80ILi8ELi1ELb0EN4cute5tupleIJNS5_1CILi128EEENS7_ILi64EEENS7_ILi192EEEEEELi192ENS_6half_tEfNS_4arch4Sm80ELb0ELb1ELb1ELb1ELb0ELb0ELb1ELb0EEENS1_21CollectiveEpilogueFwdINS6_IJS8_SA_S9_EEENS6_IJNS7_ILi1EEESI_SI_EEESC_SE_Li256ELb1ELb1ELb0ELb0EEENS1_19SingleTileSchedulerILb1ELb0ELb1ELi128EEEEEEEEEvNT_6ParamsE)
        /*03f8*/ 	.word	0x00000000


	//----- nvinfo : EIATTR_MIN_STACK_SIZE
	.align		4
.L_180:
        /*03fc*/ 	.byte	0x04, 0x12
        /*03fe*/ 	.short	(.L_182 - .L_181)
	.align		4
.L_181:
        /*0400*/ 	.word	index@(_ZN7cutlass13device_kernelIN5flash19enable_sm80_to_sm89INS1_16FlashAttnFwdSm80INS1_25CollectiveMainloopFwdSm80ILi8ELi1ELb0EN4cute5tupleIJNS5_1CILi128EEENS7_ILi64EEENS7_ILi192EEEEEELi192ENS_6half_tEfNS_4arch4Sm80ELb0ELb1ELb1ELb1ELb0ELb1ELb1ELb0EEENS1_21CollectiveEpilogueFwdINS6_IJS8_SA_S9_EEENS6_IJNS7_ILi1EEESI_SI_EEESC_SE_Li256ELb1ELb1ELb0ELb0EEENS1_19SingleTileSchedulerILb1ELb0ELb1ELi128EEEEEEEEEvNT_6ParamsE)
        /*0404*/ 	.word	0x00000000


	//----- nvinfo : EIATTR_MIN_STACK_SIZE
	.align		4
.L_182:
        /*0408*/ 	.byte	0x04, 0x12
        /*040a*/ 	.short	(.L_184 - .L_183)
	.align		4
.L_183:
        /*040c*/ 	.word	index@(_ZN7cutlass13device_kernelIN5flash19enable_sm80_to_sm89INS1_16FlashAttnFwdSm80INS1_25CollectiveMainloopFwdSm80ILi8ELi1ELb1EN4cute5tupleIJNS5_1CILi128EEENS7_ILi96EEENS7_ILi192EEEEEELi192ENS_6half_tEfNS_4arch4Sm80ELb1ELb0ELb1ELb0ELb0ELb0ELb1ELb0EEENS1_21CollectiveEpilogueFwdINS6_IJS8_SA_S9_EEENS6_IJNS7_ILi1EEESI_SI_EEESC_SE_Li256ELb0ELb1ELb0ELb0EEENS1_30DynamicPersistentTileSchedulerILi256ELi256ELb0ELb1ELb0EEEEEEEEEvNT_6ParamsE)
        /*0410*/ 	.word	0x000000d0


	//----- nvinfo : EIATTR_MIN_STACK_SIZE
	.align		4
.L_184:
        /*0414*/ 	.byte	0x04, 0x12
        /*0416*/ 	.short	(.L_186 - .L_185)
	.align		4
.L_185:
        /*0418*/ 	.word	index@(_ZN7cutlass13device_kernelIN5flash19enable_sm80_to_sm89INS1_16FlashAttnFwdSm80INS1_25CollectiveMainloopFwdSm80ILi8ELi1ELb1EN4cute5tupleIJNS5_1CILi128EEENS7_ILi96EEENS7_ILi192EEEEEELi192ENS_6half_tEfNS_4arch4Sm80ELb1ELb0ELb1ELb1ELb0ELb0ELb1ELb0EEENS1_21CollectiveEpilogueFwdINS6_IJS8_SA_S9_EEENS6_IJNS7_ILi1EEESI_SI_EEESC_SE_Li256ELb1ELb1ELb0ELb0EEENS1_19SingleTileSchedulerILb1ELb0ELb1ELi128EEEEEEEEEvNT_6ParamsE)
        /*041c*/ 	.word	0x00000058


	//----- nvinfo : EIATTR_MIN_STACK_SIZE
	.align		4
.L_186:
        /*0420*/ 	.byte	0x04, 0x12
        /*0422*/ 	.short	(.L_188 - .L_187)
	.align		4
.L_187:
        /*0424*/ 	.word	index@(_ZN7cutlass13device_kernelIN5flash19enable_sm80_to_sm89INS1_16FlashAttnFwdSm80INS1_25CollectiveMainloopFwdSm80ILi8ELi1ELb0EN4cute5tupleIJNS5_1CILi128EEENS7_ILi64EEENS7_ILi192EEEEEELi192ENS_6half_tEfNS_4arch4Sm80ELb1ELb0ELb1ELb1ELb0ELb1ELb1ELb0EEENS1_21CollectiveEpilogueFwdINS6_IJS8_SA_S9_EEENS6_IJNS7_ILi1EEESI_SI_EEESC_SE_Li256ELb1ELb1ELb0ELb0EEENS1_19SingleTileSchedulerILb1ELb0ELb1ELi128EEEEEEEEEvNT_6ParamsE)
        /*0428*/ 	.word	0x00000000


	//----- nvinfo : EIATTR_MIN_STACK_SIZE
	.align		4
.L_188:
        /*042c*/ 	.byte	0x04, 0x12
        /*042e*/ 	.short	(.L_190 - .L_189)
	.align		4
.L_189:
        /*0430*/ 	.word	index@(_ZN7cutlass13device_kernelIN5flash19enable_sm80_to_sm89INS1_16FlashAttnFwdSm80INS1_25CollectiveMainloopFwdSm80ILi8ELi2ELb1EN4cute5tupleIJNS5_1CILi128EEENS7_ILi96EEENS7_ILi192EEEEEELi192ENS_6half_tEfNS_4arch4Sm80ELb0ELb0ELb1ELb0ELb0ELb0ELb1ELb0EEENS1_21CollectiveEpilogueFwdINS6_IJS8_SA_S9_EEENS6_IJNS7_ILi1EEESI_SI_EEESC_SE_Li256ELb0ELb1ELb0ELb0EEENS1_19SingleTileSchedulerILb0ELb0ELb1ELi128EEEEEEEEEvNT_6ParamsE)
        /*0434*/ 	.word	0x00000050


	//----- nvinfo : EIATTR_MIN_STACK_SIZE
	.align		4
.L_190:
        /*0438*/ 	.byte	0x04, 0x12
        /*043a*/ 	.short	(.L_192 - .L_191)
	.align		4
.L_191:
        /*043c*/ 	.word	index@(_ZN7cutlass13device_kernelIN5flash19enable_sm80_to_sm89INS1_16FlashAttnFwdSm80INS1_25CollectiveMainloopFwdSm80ILi8ELi2ELb1EN4cute5tupleIJNS5_1CILi128EEENS7_ILi96EEENS7_ILi192EEEEEELi192ENS_6half_tEfNS_4arch4Sm80ELb0ELb0ELb1ELb1ELb0ELb0ELb1ELb0EEENS1_21CollectiveEpilogueFwdINS6_IJS8_SA_S9_EEENS6_IJNS7_ILi1EEESI_SI_EEESC_SE_Li256ELb1ELb1ELb0ELb0EEENS1_19SingleTileSchedulerILb1ELb0ELb1ELi128EEEEEEEEEvNT_6ParamsE)
        /*0440*/ 	.word	0x00000038


	//----- nvinfo : EIATTR_MIN_STACK_SIZE
	.align		4
.L_192:
        /*0444*/ 	.byte	0x04, 0x12
        /*0446*/ 	.short	(.L_194 - .L_193)
	.align		4
.L_193:
        /*0448*/ 	.word	index@(_ZN7cutlass13device_kernelIN5flash19enable_sm80_to_sm89INS1_16FlashAttnFwdSm80INS1_25CollectiveMainloopFwdSm80ILi8ELi2ELb0EN4cute5tupleIJNS5_1CILi128EEENS7_ILi64EEENS7_ILi192EEEEEELi192ENS_6half_tEfNS_4arch4Sm80ELb0ELb0ELb1ELb1ELb0ELb1ELb1ELb0EEENS1_21CollectiveEpilogueFwdINS6_IJS8_SA_S9_EEENS6_IJNS7_ILi1EEESI_SI_EEESC_SE_Li256ELb1ELb1ELb0ELb0EEENS1_19SingleTileSchedulerILb1ELb0ELb1ELi128EEEEEEEEEvNT_6ParamsE)
        /*044c*/ 	.word	0x00000000


	//----- nvinfo : EIATTR_MIN_STACK_SIZE
	.align		4
.L_194:
        /*0450*/ 	.byte	0x04, 0x12
        /*0452*/ 	.short	(.L_196 - .L_195)
	.align		4
.L_195:
        /*0454*/ 	.word	index@(_ZN7cutlass13device_kernelIN5flash19enable_sm80_to_sm89INS1_16FlashAttnFwdSm80INS1_25CollectiveMainloopFwdSm80ILi8ELi2ELb0EN4cute5tupleIJNS5_1CILi128EEENS7_ILi64EEENS7_ILi192EEEEEELi192ENS_6half_tEfNS_4arch4Sm80ELb0ELb1ELb1ELb0ELb0ELb0ELb1ELb0EEENS1_21CollectiveEpilogueFwdINS6_IJS8_SA_S9_EEENS6_IJNS7_ILi1EEESI_SI_EEESC_SE_Li256ELb0ELb1ELb0ELb0EEENS1_19SingleTileSchedulerILb0ELb0ELb1ELi128EEEEEEEEEvNT_6ParamsE)
        /*0458*/ 	.word	0x00000000


	//----- nvinfo : EIATTR_MIN_STACK_SIZE
	.align		4
.L_196:
        /*045c*/ 	.byte	0x04, 0x12
        /*045e*/ 	.short	(.L_198 - .L_197)
	.align		4
.L_197:
        /*0460*/ 	.word	index@(_ZN7cutlass13device_kernelIN5flash19enable_sm80_to_sm89INS1_16FlashAttnFwdSm80INS1_25CollectiveMainloopFwdSm80ILi8ELi2ELb0EN4cute5tupleIJNS5_1CILi128EEENS7_ILi64EEENS7_ILi192EEEEEELi192ENS_6half_tEfNS_4arch4Sm80ELb0ELb1ELb1ELb1ELb0ELb0ELb1ELb0EEENS1_21CollectiveEpilogueFwdINS6_IJS8_SA_S9_EEENS6_IJNS7_ILi1EEESI_SI_EEESC_SE_Li256ELb1ELb1ELb0ELb0EEENS1_19SingleTileSchedulerILb1ELb0ELb1ELi128EEEEEEEEEvNT_6ParamsE)
        /*0464*/ 	.word	0x00000000


	//----- nvinfo : EIATTR_MIN_STACK_SIZE
	.align		4
.L_198:
        /*0468*/ 	.byte	0x04, 0x12
        /*046a*/ 	.short	(.L_200 - .L_199)
	.align		4
.L_199:
        /*046c*/ 	.word	index@(_ZN7cutlass13device_kernelIN5flash19enable_sm80_to_sm89INS1_16FlashAttnFwdSm80INS1_25CollectiveMainloopFwdSm80ILi8ELi2ELb0EN4cute5tupleIJNS5_1CILi128EEENS7_ILi64EEENS7_ILi192EEEEEELi192ENS_6half_tEfNS_4arch4Sm80ELb0ELb1ELb1ELb1ELb0ELb1ELb1ELb0EEENS1_21CollectiveEpilogueFwdINS6_IJS8_SA_S9_EEENS6_IJNS7_ILi1EEESI_SI_EEESC_SE_Li256ELb1ELb1ELb0ELb0EEENS1_19SingleTileSchedulerILb1ELb0ELb1ELi128EEEEEEEEEvNT_6ParamsE)
        /*0470*/ 	.word	0x00000000


	//----- nvinfo : EIATTR_MIN_STACK_SIZE
	.align		4
.L_200:
        /*0474*/ 	.byte	0x04, 0x12
        /*0476*/ 	.short	(.L_202 - .L_201)
	.align		4
.L_201:
        /*0478*/ 	.word	index@(_ZN7cutlass13device_kernelIN5flash19enable_sm80_to_sm89INS1_16FlashAttnFwdSm80INS1_25CollectiveMainloopFwdSm80ILi8ELi2ELb1EN4cute5tupleIJNS5_1CILi128EEENS7_ILi96EEENS7_ILi192EEEEEELi192ENS_6half_tEfNS_4arch4Sm80ELb1ELb0ELb1ELb0ELb0ELb0ELb1ELb0EEENS1_21CollectiveEpilogueFwdINS6_IJS8_SA_S9_EEENS6_IJNS7_ILi1EEESI_SI_EEESC_SE_Li256ELb0ELb1ELb0ELb0EEENS1_30DynamicPersistentTileSchedulerILi256ELi256ELb0ELb1ELb0EEEEEEEEEvNT_6ParamsE)
        /*047c*/ 	.word	0x000000a8


	//----- nvinfo : EIATTR_MIN_STACK_SIZE
	.align		4
.L_202:
        /*0480*/ 	.byte	0x04, 0x12
        /*0482*/ 	.short	(.L_204 - .L_203)
	.align		4
.L_203:
        /*0484*/ 	.word	index@(_ZN7cutlass13device_kernelIN5flash19enable_sm80_to_sm89INS1_16FlashAttnFwdSm80INS1_25CollectiveMainloopFwdSm80ILi8ELi2ELb1EN4cute5tupleIJNS5_1CILi128EEENS7_ILi96EEENS7_ILi192EEEEEELi192ENS_6half_tEfNS_4arch4Sm80ELb1ELb0ELb1ELb1ELb0ELb0ELb1ELb0EEENS1_21CollectiveEpilogueFwdINS6_IJS8_SA_S9_EEENS6_IJNS7_ILi1EEESI_SI_EEESC_SE_Li256ELb1ELb1ELb0ELb0EEENS1_19SingleTileSchedulerILb1ELb0ELb1ELi128EEEEEEEEEvNT_6ParamsE)
        /*0488*/ 	.word	0x00000048


	//----- nvinfo : EIATTR_MIN_STACK_SIZE
	.align		4
.L_204:
        /*048c*/ 	.byte	0x04, 0x12
        /*048e*/ 	.short	(.L_206 - .L_205)
	.align		4
.L_205:
        /*0490*/ 	.word	index@(_ZN7cutlass13device_kernelIN5flash19enable_sm80_to_sm89INS1_16FlashAttnFwdSm80INS1_25CollectiveMainloopFwdSm80ILi8ELi2ELb0EN4cute5tupleIJNS5_1CILi128EEENS7_ILi64EEENS7_ILi192EEEEEELi192ENS_6half_tEfNS_4arch4Sm80ELb1ELb0ELb1ELb1ELb0ELb1ELb1ELb0EEENS1_21CollectiveEpilogueFwdINS6_IJS8_SA_S9_EEENS6_IJNS7_ILi1EEESI_SI_EEESC_SE_Li256ELb1ELb1ELb0ELb0EEENS1_19SingleTileSchedulerILb1ELb0ELb1ELi128EEEEEEEEEvNT_6ParamsE)
        /*0494*/ 	.word	0x00000000


	//----- nvinfo : EIATTR_MIN_STACK_SIZE
	.align		4
.L_206:
        /*0498*/ 	.byte	0x04, 0x12
        /*049a*/ 	.short	(.L_208 - .L_207)
	.align		4
.L_207:
        /*049c*/ 	.word	index@(_ZN7cutlass13device_kernelIN5flash19enable_sm80_to_sm89INS1_16FlashAttnFwdSm80INS1_25CollectiveMainloopFwdSm80ILi8ELi1ELb1EN4cute5tupleIJNS5_1CILi128EEENS7_ILi96EEENS7_ILi192EEEEEELi192ENS_6half_tEfNS_4arch4Sm80ELb0ELb0ELb0ELb0ELb0ELb0ELb1ELb0EEENS1_21CollectiveEpilogueFwdINS6_IJS8_SA_S9_EEENS6_IJNS7_ILi1EEESI_SI_EEESC_SE_Li256ELb0ELb1ELb0ELb0EEENS1_19SingleTileSchedulerILb0ELb0ELb1ELi128EEEEEEEEEvNT_6ParamsE)
        /*04a0*/ 	.word	0x00000090


	//----- nvinfo : EIATTR_MIN_STACK_SIZE
	.align		4
.L_208:
        /*04a4*/ 	.byte	0x04, 0x12
        /*04a6*/ 	.short	(.L_210 - .L_209)
	.align		4
.L_209:
        /*04a8*/ 	.word	index@(_ZN7cutlass13device_kernelIN5flash19enable_sm80_to_sm89INS1_16FlashAttnFwdSm80INS1_25CollectiveMainloopFwdSm80ILi8ELi1ELb1EN4cute5tupleIJNS5_1CILi128EEENS7_ILi96EEENS7_ILi192EEEEEELi192ENS_6half_tEfNS_4arch4Sm80ELb0ELb0ELb0ELb1ELb0ELb0ELb1ELb0EEENS1_21CollectiveEpilogueFwdINS6_IJS8_SA_S9_EEENS6_IJNS7_ILi1EEESI_SI_EEESC_SE_Li256ELb1ELb1ELb0ELb0EEENS1_19SingleTileSchedulerILb1ELb0ELb1ELi128EEEEEEEEEvNT_6ParamsE)
        /*04ac*/ 	.word	0x00000070


	//----- nvinfo : EIATTR_MIN_STACK_SIZE
	.align		4
.L_210:
        /*04b0*/ 	.byte	0x04, 0x12
        /*04b2*/ 	.short	(.L_212 - .L_211)
	.align		4
.L_211:
        /*04b4*/ 	.word	index@(_ZN7cutlass13device_kernelIN5flash19enable_sm80_to_sm89INS1_16FlashAttnFwdSm80INS1_25CollectiveMainloopFwdSm80ILi8ELi1ELb0EN4cute5tupleIJNS5_1CILi128EEENS7_ILi64EEENS7_ILi192EEEEEELi192ENS_6half_tEfNS_4arch4Sm80ELb0ELb0ELb0ELb1ELb0ELb1ELb1ELb0EEENS1_21CollectiveEpilogueFwdINS6_IJS8_SA_S9_EEENS6_IJNS7_ILi1EEESI_SI_EEESC_SE_Li256ELb1ELb1ELb0ELb0EEENS1_19SingleTileSchedulerILb1ELb0ELb1ELi128EEEEEEEEEvNT_6ParamsE)
        /*04b8*/ 	.word	0x00000000


	//----- nvinfo : EIATTR_MIN_STACK_SIZE
	.align		4
.L_212:
        /*04bc*/ 	.byte	0x04, 0x12
        /*04be*/ 	.short	(.L_214 - .L_213)
	.align		4
.L_213:
        /*04c0*/ 	.word	index@(_ZN7cutlass13device_kernelIN5flash19enable_sm80_to_sm89INS1_16FlashAttnFwdSm80INS1_25CollectiveMainloopFwdSm80ILi8ELi1ELb0EN4cute5tupleIJNS5_1CILi128EEENS7_ILi64EEENS7_ILi192EEEEEELi192ENS_6half_tEfNS_4arch4Sm80ELb0ELb1ELb0ELb0ELb0ELb0ELb1ELb0EEENS1_21CollectiveEpilogueFwdINS6_IJS8_SA_S9_EEENS6_IJNS7_ILi1EEESI_SI_EEESC_SE_Li256ELb0ELb1ELb0ELb0EEENS1_19SingleTileSchedulerILb0ELb0ELb1ELi128EEEEEEEEEvNT_6ParamsE)
        /*04c4*/ 	.word	0x00000000


	//----- nvinfo : EIATTR_MIN_STACK_SIZE
	.align		4
.L_214:
        /*04c8*/ 	.byte	0x04, 0x12
        /*04ca*/ 	.short	(.L_216 - .L_215)
	.align		4
.L_215:
        /*04cc*/ 	.word	index@(_ZN7cutlass13device_kernelIN5flash19enable_sm80_to_sm89INS1_16FlashAttnFwdSm80INS1_25CollectiveMainloopFwdSm80ILi8ELi1ELb0EN4cute5tupleIJNS5_1CILi128EEENS7_ILi64EEENS7_ILi192EEEEEELi192ENS_6half_tEfNS_4arch4Sm80ELb0ELb1ELb0ELb1ELb0ELb0ELb1ELb0EEENS1_21CollectiveEpilogueFwdINS6_IJS8_SA_S9_EEENS6_IJNS7_ILi1EEESI_SI_EEESC_SE_Li256ELb1ELb1ELb0ELb0EEENS1_19SingleTileSchedulerILb1ELb0ELb1ELi128EEEEEEEEEvNT_6ParamsE)
        /*04d0*/ 	.word	0x00000000


	//----- nvinfo : EIATTR_MIN_STACK_SIZE
	.align		4
.L_216:
        /*04d4*/ 	.byte	0x04, 0x12
        /*04d6*/ 	.short	(.L_218 - .L_217)
	.align		4
.L_217:
        /*04d8*/ 	.word	index@(_ZN7cutlass13device_kernelIN5flash19enable_sm80_to_sm89INS1_16FlashAttnFwdSm80INS1_25CollectiveMainloopFwdSm80ILi8ELi1ELb0EN4cute5tupleIJNS5_1CILi128EEENS7_ILi64EEENS7_ILi192EEEEEELi192ENS_6half_tEfNS_4arch4Sm80ELb0ELb1ELb0ELb1ELb0ELb1ELb1ELb0EEENS1_21CollectiveEpilogueFwdINS6_IJS8_SA_S9_EEENS6_IJNS7_ILi1EEESI_SI_EEESC_SE_Li256ELb1ELb1ELb0ELb0EEENS1_19SingleTileSchedulerILb1ELb0ELb1ELi128EEEEEEEEEvNT_6ParamsE)
        /*04dc*/ 	.word	0x00000000


	//----- nvinfo : EIATTR_MIN_STACK_SIZE
	.align		4
.L_218:
        /*04e0*/ 	.byte	0x04, 0x12
        /*04e2*/ 	.short	(.L_220 - .L_219)
	.align		4
.L_219:
        /*04e4*/ 	.word	index@(_ZN7cutlass13device_kernelIN5flash19enable_sm80_to_sm89INS1_16FlashAttnFwdSm80INS1_25CollectiveMainloopFwdSm80ILi8ELi1ELb1EN4cute5tupleIJNS5_1CILi128EEENS7_ILi96EEENS7_ILi192EEEEEELi192ENS_6half_tEfNS_4arch4Sm80ELb1ELb0ELb0ELb0ELb0ELb0ELb1ELb0EEENS1_21CollectiveEpilogueFwdINS6_IJS8_SA_S9_EEENS6_IJNS7_ILi1EEESI_SI_EEESC_SE_Li256ELb0ELb1ELb0ELb0EEENS1_30DynamicPersistentTileSchedulerILi256ELi256ELb0ELb1ELb0EEEEEEEEEvNT_6ParamsE)
        /*04e8*/ 	.word	0x000000a0


	//----- nvinfo : EIATTR_MIN_STACK_SIZE
	.align		4
.L_220:
        /*04ec*/ 	.byte	0x04, 0x12
        /*04ee*/ 	.short	(.L_222 - .L_221)
	.align		4
.L_221:
        /*04f0*/ 	.word	index@(_ZN7cutlass13device_kernelIN5flash19enable_sm80_to_sm89INS1_16FlashAttnFwdSm80INS1_25CollectiveMainloopFwdSm80ILi8ELi1ELb1EN4cute5tupleIJNS5_1CILi128EEENS7_ILi96EEENS7_ILi192EEEEEELi192ENS_6half_tEfNS_4arch4Sm80ELb1ELb0ELb0ELb1ELb0ELb0ELb1ELb0EEENS1_21CollectiveEpilogueFwdINS6_IJS8_SA_S9_EEENS6_IJNS7_ILi1EEESI_SI_EEESC_SE_Li256ELb1ELb1ELb0ELb0EEENS1_19SingleTileSchedulerILb1ELb0ELb1ELi128EEEEEEEEEvNT_6ParamsE)
        /*04f4*/ 	.word	0x00000068


	//----- nvinfo : EIATTR_MIN_STACK_SIZE
	.align		4
.L_222:
        /*04f8*/ 	.byte	0x04, 0x12
        /*04fa*/ 	.short	(.L_224 - .L_223)
	.align		4
.L_223:
        /*04fc*/ 	.word	index@(_ZN7cutlass13device_kernelIN5flash19enable_sm80_to_sm89INS1_16FlashAttnFwdSm80INS1_25CollectiveMainloopFwdSm80ILi8ELi1ELb0EN4cute5tupleIJNS5_1CILi128EEENS7_ILi64EEENS7_ILi192EEEEEELi192ENS_6half_tEfNS_4arch4Sm80ELb1ELb0ELb0ELb1ELb0ELb1ELb1ELb0EEENS1_21CollectiveEpilogueFwdINS6_IJS8_SA_S9_EEENS6_IJNS7_ILi1EEESI_SI_EEESC_SE_Li256ELb1ELb1ELb0ELb0EEENS1_19SingleTileSchedulerILb1ELb0ELb1ELi128EEEEEEEEEvNT_6ParamsE)
        /*0500*/ 	.word	0x00000000


	//----- nvinfo : EIATTR_MIN_STACK_SIZE
	.align		4
.L_224:
        /*0504*/ 	.byte	0x04, 0x12
        /*0506*/ 	.short	(.L_226 - .L_225)
	.align		4
.L_225:
        /*0508*/ 	.word	index@(_ZN7cutlass13device_kernelIN5flash19enable_sm80_to_sm89INS1_16FlashAttnFwdSm80INS1_25CollectiveMainloopFwdSm80ILi8ELi2ELb1EN4cute5tupleIJNS5_1CILi128EEENS7_ILi96EEENS7_ILi192EEEEEELi192ENS_6half_tEfNS_4arch4Sm80ELb0ELb0ELb0ELb0ELb0ELb0ELb1ELb0EEENS1_21CollectiveEpilogueFwdINS6_IJS8_SA_S9_EEENS6_IJNS7_ILi1EEESI_SI_EEESC_SE_Li256ELb0ELb1ELb0ELb0EEENS1_19SingleTileSchedulerILb0ELb0ELb1ELi128EEEEEEEEEvNT_6ParamsE)
        /*050c*/ 	.word	0x00000028


	//----- nvinfo : EIATTR_MIN_STACK_SIZE
	.align		4
.L_226:
        /*0510*/ 	.byte	0x04, 0x12
        /*0512*/ 	.short	(.L_228 - .L_227)
	.align		4
.L_227:
        /*0514*/ 	.word	index@(_ZN7cutlass13device_kernelIN5flash19enable_sm80_to_sm89INS1_16FlashAttnFwdSm80INS1_25CollectiveMainloopFwdSm80ILi8ELi2ELb1EN4cute5tupleIJNS5_1CILi128EEENS7_ILi96EEENS7_ILi192EEEEEELi192ENS_6half_tEfNS_4arch4Sm80ELb0ELb0ELb0ELb1ELb0ELb0ELb1ELb0EEENS1_21CollectiveEpilogueFwdINS6_IJS8_SA_S9_EEENS6_IJNS7_ILi1EEESI_SI_EEESC_SE_Li256ELb1ELb1ELb0ELb0EEENS1_19SingleTileSchedulerILb1ELb0ELb1ELi128EEEEEEEEEvNT_6ParamsE)
        /*0518*/ 	.word	0x00000030


	//----- nvinfo : EIATTR_MIN_STACK_SIZE
	.align		4
.L_228:
        /*051c*/ 	.byte	0x04, 0x12
        /*051e*/ 	.short	(.L_230 - .L_229)
	.align		4
.L_229:
        /*0520*/ 	.word	index@(_ZN7cutlass13device_kernelIN5flash19enable_sm80_to_sm89INS1_16FlashAttnFwdSm80INS1_25CollectiveMainloopFwdSm80ILi8ELi2ELb0EN4cute5tupleIJNS5_1CILi128EEENS7_ILi64EEENS7_ILi192EEEEEELi192ENS_6half_tEfNS_4arch4Sm80ELb0ELb0ELb0ELb1ELb0ELb1ELb1ELb0EEENS1_21CollectiveEpilogueFwdINS6_IJS8_SA_S9_EEENS6_IJNS7_ILi1EEESI_SI_EEESC_SE_Li256ELb1ELb1ELb0ELb0EEENS1_19SingleTileSchedulerILb1ELb0ELb1ELi128EEEEEEEEEvNT_6ParamsE)
        /*0524*/ 	.word	0x00000000


	//----- nvinfo : EIATTR_MIN_STACK_SIZE
	.align		4
.L_230:
        /*0528*/ 	.byte	0x04, 0x12
        /*052a*/ 	.short	(.L_232 - .L_231)
	.align		4
.L_231:
        /*052c*/ 	.word	index@(_ZN7cutlass13device_kernelIN5flash19enable_sm80_to_sm89INS1_16FlashAttnFwdSm80INS1_25CollectiveMainloopFwdSm80ILi8ELi2ELb0EN4cute5tupleIJNS5_1CILi128EEENS7_ILi64EEENS7_ILi192EEEEEELi192ENS_6half_tEfNS_4arch4Sm80ELb0ELb1ELb0ELb0ELb0ELb0ELb1ELb0EEENS1_21CollectiveEpilogueFwdINS6_IJS8_SA_S9_EEENS6_IJNS7_ILi1EEESI_SI_EEESC_SE_Li256ELb0ELb1ELb0ELb0EEENS1_19SingleTileSchedulerILb0ELb0ELb1ELi128EEEEEEEEEvNT_6ParamsE)
        /*0530*/ 	.word	0x00000000


	//----- nvinfo : EIATTR_MIN_STACK_SIZE
	.align		4
.L_232:
        /*0534*/ 	.byte	0x04, 0x12
        /*0536*/ 	.short	(.L_234 - .L_233)
	.align		4
.L_233:
        /*0538*/ 	.word	index@(_ZN7cutlass13device_kernelIN5flash19enable_sm80_to_sm89INS1_16FlashAttnFwdSm80INS1_25CollectiveMainloopFwdSm80ILi8ELi2ELb0EN4cute5tupleIJNS5_1CILi128EEENS7_ILi64EEENS7_ILi192EEEEEELi192ENS_6half_tEfNS_4arch4Sm80ELb0ELb1ELb0ELb1ELb0ELb0ELb1ELb0EEENS1_21CollectiveEpilogueFwdINS6_IJS8_SA_S9_EEENS6_IJNS7_ILi1EEESI_SI_EEESC_SE_Li256ELb1ELb1ELb0ELb0EEENS1_19SingleTileSchedulerILb1ELb0ELb1ELi128EEEEEEEEEvNT_6ParamsE)
        /*053c*/ 	.word	0x00000000


	//----- nvinfo : EIATTR_MIN_STACK_SIZE
	.align		4
.L_234:
        /*0540*/ 	.byte	0x04, 0x12
        /*0542*/ 	.short	(.L_236 - .L_235)
	.align		4
.L_235:
        /*0544*/ 	.word	index@(_ZN7cutlass13device_kernelIN5flash19enable_sm80_to_sm89INS1_16FlashAttnFwdSm80INS1_25CollectiveMainloopFwdSm80ILi8ELi2ELb0EN4cute5tupleIJNS5_1CILi128EEENS7_ILi64EEENS7_ILi192EEEEEELi192ENS_6half_tEfNS_4arch4Sm80ELb0ELb1ELb0ELb1ELb0ELb1ELb1ELb0EEENS1_21CollectiveEpilogueFwdINS6_IJS8_SA_S9_EEENS6_IJNS7_ILi1EEESI_SI_EEESC_SE_Li256ELb1ELb1ELb0ELb0EEENS1_19SingleTileSchedulerILb1ELb0ELb1ELi128EEEEEEEEEvNT_6ParamsE)
        /*0548*/ 	.word	0x00000000


	//----- nvinfo : EIATTR_MIN_STACK_SIZE
	.align		4
.L_236:
        /*054c*/ 	.byte	0x04, 0x12
        /*054e*/ 	.short	(.L_238 - .L_237)
	.align		4
.L_237:
        /*0550*/ 	.word	index@(_ZN7cutlass13device_kernelIN5flash19enable_sm80_to_sm89INS1_16FlashAttnFwdSm80INS1_25CollectiveMainloopFwdSm80ILi8ELi2ELb1EN4cute5tupleIJNS5_1CILi128EEENS7_ILi96EEENS7_ILi192EEEEEELi192ENS_6half_tEfNS_4arch4Sm80ELb1ELb0ELb0ELb0ELb0ELb0ELb1ELb0EEENS1_21CollectiveEpilogueFwdINS6_IJS8_SA_S9_EEENS6_IJNS7_ILi1EEESI_SI_EEESC_SE_Li256ELb0ELb1ELb0ELb0EEENS1_30DynamicPersistentTileSchedulerILi256ELi256ELb0ELb1ELb0EEEEEEEEEvNT_6ParamsE)
        /*0554*/ 	.word	0x000000a8


	//----- nvinfo : EIATTR_MIN_STACK_SIZE
	.align		4
.L_238:
        /*0558*/ 	.byte	0x04, 0x12
        /*055a*/ 	.short	(.L_240 - .L_239)
	.align		4
.L_239:
        /*055c*/ 	.word	index@(_ZN7cutlass13device_kernelIN5flash19enable_sm80_to_sm89INS1_16FlashAttnFwdSm80INS1_25CollectiveMainloopFwdSm80ILi8ELi2ELb1EN4cute5tupleIJNS5_1CILi128EEENS7_ILi96EEENS7_ILi192EEEEEELi192ENS_6half_tEfNS_4arch4Sm80ELb1ELb0ELb0ELb1ELb0ELb0ELb1ELb0EEENS1_21CollectiveEpilogueFwdINS6_IJS8_SA_S9_EEENS6_IJNS7_ILi1EEESI_SI_EEESC_SE_Li256ELb1ELb1ELb0ELb0EEENS1_19SingleTileSchedulerILb1ELb0ELb1ELi128EEEEEEEEEvNT_6ParamsE)
        /*0560*/ 	.word	0x00000048


	//----- nvinfo : EIATTR_MIN_STACK_SIZE
	.align		4
.L_240:
        /*0564*/ 	.byte	0x04, 0x12
        /*0566*/ 	.short	(.L_242 - .L_241)
	.align		4
.L_241:
        /*0568*/ 	.word	index@(_ZN7cutlass13device_kernelIN5flash19enable_sm80_to_sm89INS1_16FlashAttnFwdSm80INS1_25CollectiveMainloopFwdSm80ILi8ELi2ELb0EN4cute5tupleIJNS5_1CILi128EEENS7_ILi64EEENS7_ILi192EEEEEELi192ENS_6half_tEfNS_4arch4Sm80ELb1ELb0ELb0ELb1ELb0ELb1ELb1ELb0EEENS1_21CollectiveEpilogueFwdINS6_IJS8_SA_S9_EEENS6_IJNS7_ILi1EEESI_SI_EEESC_SE_Li256ELb1ELb1ELb0ELb0EEENS1_19SingleTileSchedulerILb1ELb0ELb1ELi128EEEEEEEEEvNT_6ParamsE)
        /*056c*/ 	.word	0x00000000
.L_242:


//--------------------- .nv.info._ZN7cutlass13device_kernelIN5flash19enable_sm80_to_sm89INS1_16FlashAttnFwdSm80INS1_25CollectiveMainloopFwdSm80ILi8ELi1ELb1EN4cute5tupleIJNS5_1CILi128EEENS7_ILi96EEENS7_ILi192EEEEEELi192ENS_6half_tEfNS_4arch4Sm80ELb0ELb0ELb1ELb0ELb0ELb0ELb1ELb0EEENS1_21CollectiveEpilogueFwdINS6_IJS8_SA_S9_EEENS6_IJNS7_ILi1EEESI_SI_EEESC_SE_Li256ELb0ELb1ELb0ELb0EEENS1_19SingleTileSchedulerILb0ELb0ELb1ELi128EEEEEEEEEvNT_6ParamsE --------------------------
	.section	.nv.info._ZN7cutlass13device_kernelIN5flash19enable_sm80_to_sm89INS1_16FlashAttnFwdSm80INS1_25CollectiveMainloopFwdSm80ILi8ELi1ELb1EN4cute5tupleIJNS5_1CILi128EEENS7_ILi96EEENS7_ILi192EEEEEELi192ENS_6half_tEfNS_4arch4Sm80ELb0ELb0ELb1ELb0ELb0ELb0ELb1ELb0EEENS1_21CollectiveEpilogueFwdINS6_IJS8_SA_S9_EEENS6_IJNS7_ILi1EEESI_SI_EEESC_SE_Li256ELb0ELb1ELb0ELb0EEENS1_19SingleTileSchedulerILb0ELb0ELb1ELi128EEEEEEEEEvNT_6ParamsE,"",@"SHT_CUDA_INFO"
	.sectionflags	@""
	.align	4


	//----- nvinfo : EIATTR_CUDA_API_VERSION
	.align		4
        /*0000*/ 	.byte	0x04, 0x37
        /*0002*/ 	.short	(.L_244 - .L_243)
.L_243:
        /*0004*/ 	.word	0x00000082


	//----- nvinfo : EIATTR_SW2861232_WAR
	.align		4
.L_244:
        /*0008*/ 	.byte	0x01, 0x35
	.zero		2


	//----- nvinfo : EIATTR_PARAM_CBANK
	.align		4
        /*000c*/ 	.byte	0x04, 0x0a
        /*000e*/ 	.short	(.L_246 - .L_245)
	.align		4
.L_245:
        /*0010*/ 	.word	index@(.nv.constant0._ZN7cutlass13device_kernelIN5flash19enable_sm80_to_sm89INS1_16FlashAttnFwdSm80INS1_25CollectiveMainloopFwdSm80ILi8ELi1ELb1EN4cute5tupleIJNS5_1CILi128EEENS7_ILi96EEENS7_ILi192EEEEEELi192ENS_6half_tEfNS_4arch4Sm80ELb0ELb0ELb1ELb0ELb0ELb0ELb1ELb0EEENS1_21CollectiveEpilogueFwdINS6_IJS8_SA_S9_EEENS6_IJNS7_ILi1EEESI_SI_EEESC_SE_Li256ELb0ELb1ELb0ELb0EEENS1_19SingleTileSchedulerILb0ELb0ELb1ELi128EEEEEEEEEvNT_6ParamsE)
        /*0014*/ 	.short	0x0160
        /*0016*/ 	.short	0x0418


	//----- nvinfo : EIATTR_CBANK_PARAM_SIZE
	.align		4
.L_246:
        /*0018*/ 	.byte	0x03, 0x19
        /*001a*/ 	.short	0x0418


	//----- nvinfo : EIATTR_KPARAM_INFO
	.align		4
        /*001c*/ 	.byte	0x04, 0x17
        /*001e*/ 	.short	(.L_248 - .L_247)
.L_247:
        /*0020*/ 	.word	0x00000000
        /*0024*/ 	.short	0x0000
        /*0026*/ 	.short	0x0000
        /*0028*/ 	.byte	0x00, 0xf0, 0x61, 0x10


	//----- nvinfo : EIATTR_MAXREG_COUNT
	.align		4
.L_248:
        /*002c*/ 	.byte	0x03, 0x1b
        /*002e*/ 	.short	0x00ff


	//----- nvinfo : EIATTR_NUM_BARRIERS
	.align		4
        /*0030*/ 	.byte	0x02, 0x4c
        /*0032*/ 	.byte	0x02
	.zero		1


	//----- nvinfo : EIATTR_ANNOTATIONS
	.align		4
        /*0034*/ 	.byte	0x04, 0x55
        /*0036*/ 	.short	(.L_250 - .L_249)


	//   ....[0]....
.L_249:
        /*0038*/ 	.word	0x00000001
        /*003c*/ 	.byte	0x90, 0x02, 0x00, 0x00, 0x01, 0x00, 0x00, 0x00, 0x10, 0x04, 0x00, 0x00, 0x01, 0x00, 0x00, 0x00
        /* <DEDUP_REMOVED lines=35> */
        /*027c*/ 	.byte	0x30, 0xaf, 0x00, 0x00, 0x01, 0x00, 0x00, 0x00, 0x60, 0xaf, 0x00, 0x00


	//----- nvinfo : EIATTR_MERCURY_ISA_VERSION
	.align		4
.L_250:
        /*0288*/ 	.byte	0x03, 0x5f
        /*028a*/ 	.short	0x0000


	//----- nvinfo : EIATTR_COOP_GROUP_MASK_REGIDS
	.align		4
        /*028c*/ 	.byte	0x04, 0x29
        /*028e*/ 	.short	(.L_252 - .L_251)


	//   ....[0]....
.L_251:
        /*0290*/ 	.word	0xffffffff


	//   ....[1]....
        /*0294*/ 	.word	0xffffffff


	//   ....[2]....
        /*0298*/ 	.word	0xffffffff


	//   ....[3]....
        /*029c*/ 	.word	0xffffffff


	//   ....[4]....
        /*02a0*/ 	.word	0xffffffff


	//   ....[5]....
        /*02a4*/ 	.word	0xffffffff


	//   ....[6]....
        /*02a8*/ 	.word	0xffffffff


	//   ....[7]....
        /*02ac*/ 	.word	0xffffffff


	//   ....[8]....
        /*02b0*/ 	.word	0xffffffff


	//   ....[9]....
        /*02b4*/ 	.word	0xffffffff


	//   ....[10]....
        /*02b8*/ 	.word	0xffffffff


	//   ....[11]....
        /*02bc*/ 	.word	0xffffffff


	//   ....[12]....
        /*02c0*/ 	.word	0xffffffff


	//   ....[13]....
        /*02c4*/ 	.word	0xffffffff


	//   ....[14]....
        /*02c8*/ 	.word	0xffffffff


	//   ....[15]....
        /*02cc*/ 	.word	0xffffffff


	//   ....[16]....
        /*02d0*/ 	.word	0xffffffff


	//   ....[17]....
        /*02d4*/ 	.word	0xffffffff


	//   ....[18]....
        /*02d8*/ 	.word	0xffffffff


	//   ....[19]....
        /*02dc*/ 	.word	0xffffffff


	//   ....[20]....
        /*02e0*/ 	.word	0xffffffff


	//   ....[21]....
        /*02e4*/ 	.word	0xffffffff


	//   ....[22]....
        /*02e8*/ 	.word	0xffffffff


	//   ....[23]....
        /*02ec*/ 	.word	0xffffffff


	//   ....[24]....
        /*02f0*/ 	.word	0xffffffff


	//   ....[25]....
        /*02f4*/ 	.word	0xffffffff


	//   ....[26]....
        /*02f8*/ 	.word	0xffffffff


	//   ....[27]....
        /*02fc*/ 	.word	0xffffffff


	//   ....[28]....
        /*0300*/ 	.word	0xffffffff


	//   ....[29]....
        /*0304*/ 	.word	0xffffffff


	//   ....[30]....
        /*0308*/ 	.word	0xffffffff


	//   ....[31]....
        /*030c*/ 	.word	0xffffffff


	//----- nvinfo : EIATTR_COOP_GROUP_INSTR_OFFSETS
	.align		4
.L_252:
        /*0310*/ 	.byte	0x04, 0x28
        /*0312*/ 	.short	(.L_254 - .L_253)


	//   ....[0]....
.L_253:
        /*0314*/ 	.word	0x00000610


	//   ....[1]....
        /*0318*/ 	.word	0x00000650


	//   ....[2]....
        /*031c*/ 	.word	0x000006d0


	//   ....[3]....
        /*0320*/ 	.word	0x00000730


	//   ....[4]....
        /*0324*/ 	.word	0x00000760


	//   ....[5]....
        /*0328*/ 	.word	0x00000800


	//   ....[6]....
        /*032c*/ 	.word	0x00000830


	//   ....[7]....
        /*0330*/ 	.word	0x00000870


	//   ....[8]....
        /*0334*/ 	.word	0x000035b0


	//   ....[9]....
        /*0338*/ 	.word	0x00003670


	//   ....[10]....
        /*033c*/ 	.word	0x000036b0


	//   ....[11]....
        /*0340*/ 	.word	0x00003730


	//   ....[12]....
        /*0344*/ 	.word	0x00008520


	//   ....[13]....
        /*0348*/ 	.word	0x000085a0


	//   ....[14]....
        /*034c*/ 	.word	0x000085b0


	//   ....[15]....
        /*0350*/ 	.word	0x00008640


	//   ....[16]....
        /*0354*/ 	.word	0x0000ac10


	//   ....[17]....
        /*0358*/ 	.word	0x0000ac20


	//   ....[18]....
        /*035c*/ 	.word	0x0000ac50


	//   ....[19]....
        /*0360*/ 	.word	0x0000ac70


	//   ....[20]....
        /*0364*/ 	.word	0x0000c040


	//   ....[21]....
        /*0368*/ 	.word	0x0000c050


	//   ....[22]....
        /*036c*/ 	.word	0x0000c070


	//   ....[23]....
        /*0370*/ 	.word	0x0000c080


	//   ....[24]....
        /*0374*/ 	.word	0x0000c190


	//   ....[25]....
        /*0378*/ 	.word	0x0000c1b0


	//   ....[26]....
        /*037c*/ 	.word	0x0000c310


	//   ....[27]....
        /*0380*/ 	.word	0x0000c340


	//   ....[28]....
        /*0384*/ 	.word	0x0000c470


	//   ....[29]....
        /*0388*/ 	.word	0x0000c4a0


	//   ....[30]....
        /*038c*/ 	.word	0x0000c5d0


	//   ....[31]....
        /*0390*/ 	.word	0x0000c5f0


	//----- nvinfo : EIATTR_EXIT_INSTR_OFFSETS
	.align		4
.L_254:
        /*0394*/ 	.byte	0x04, 0x1c
        /*0396*/ 	.short	(.L_256 - .L_255)


	//   ....[0]....
.L_255:
        /*0398*/ 	.word	0x00000040


	//   ....[1]....
        /*039c*/ 	.word	0x0000c600


	//   ....[2]....
        /*03a0*/ 	.word	0x0000c6b0


	//   ....[3]....
        /*03a4*/ 	.word	0x0000c710


	//----- nvinfo : EIATTR_CTAIDZ_USED
	.align		4
.L_256:
        /*03a8*/ 	.byte	0x01, 0x04
	.zero		2


	//----- nvinfo : EIATTR_MAX_THREADS
	.align		4
        /*03ac*/ 	.byte	0x04, 0x05
        /*03ae*/ 	.short	(.L_258 - .L_257)
.L_257:
        /*03b0*/ 	.word	0x00000100
        /*03b4*/ 	.word	0x00000001
        /*03b8*/ 	.word	0x00000001


	//----- nvinfo : EIATTR_CRS_STACK_SIZE
	.align		4
.L_258:
        /*03bc*/ 	.byte	0x04, 0x1e
        /*03be*/ 	.short	(.L_260 - .L_259)
.L_259:
        /*03c0*/ 	.word	0x00000000
.L_260:


//--------------------- .nv.info._ZN7cutlass13device_kernelIN5flash19enable_sm80_to_sm89INS1_16FlashAttnFwdSm80INS1_25CollectiveMainloopFwdSm80ILi8ELi1ELb1EN4cute5tupleIJNS5_1CILi128EEENS7_ILi96EEENS7_ILi192EEEEEELi192ENS_6half_tEfNS_4arch4Sm80ELb0ELb0ELb1ELb1ELb0ELb0ELb1ELb0EEENS1_21CollectiveEpilogueFwdINS6_IJS8_SA_S9_EEENS6_IJNS7_ILi1EEESI_SI_EEESC_SE_Li256ELb1ELb1ELb0ELb0EEENS1_19SingleTileSchedulerILb1ELb0ELb1ELi128EEEEEEEEEvNT_6ParamsE --------------------------
	.section	.nv.info._ZN7cutlass13device_kernelIN5flash19enable_sm80_to_sm89INS1_16FlashAttnFwdSm80INS1_25CollectiveMainloopFwdSm80ILi8ELi1ELb1EN4cute5tupleIJNS5_1CILi128EEENS7_ILi96EEENS7_ILi192EEEEEELi192ENS_6half_tEfNS_4arch4Sm80ELb0ELb0ELb1ELb1ELb0ELb0ELb1ELb0EEENS1_21CollectiveEpilogueFwdINS6_IJS8_SA_S9_EEENS6_IJNS7_ILi1EEESI_SI_EEESC_SE_Li256ELb1ELb1ELb0ELb0EEENS1_19SingleTileSchedulerILb1ELb0ELb1ELi128EEEEEEEEEvNT_6ParamsE,"",@"SHT_CUDA_INFO"
	.sectionflags	@""
	.align	4


	//----- nvinfo : EIATTR_CUDA_API_VERSION
	.align		4
        /*0000*/ 	.byte	0x04, 0x37
        /*0002*/ 	.short	(.L_262 - .L_261)
.L_261:
        /*0004*/ 	.word	0x00000082


	//----- nvinfo : EIATTR_SW2861232_WAR
	.align		4
.L_262:
        /*0008*/ 	.byte	0x01, 0x35
	.zero		2


	//----- nvinfo : EIATTR_PARAM_CBANK
	.align		4
        /*000c*/ 	.byte	0x04, 0x0a
        /*000e*/ 	.short	(.L_264 - .L_263)
	.align		4
.L_263:
        /*0010*/ 	.word	index@(.nv.constant0._ZN7cutlass13device_kernelIN5flash19enable_sm80_to_sm89INS1_16FlashAttnFwdSm80INS1_25CollectiveMainloopFwdSm80ILi8ELi1ELb1EN4cute5tupleIJNS5_1CILi128EEENS7_ILi96EEENS7_ILi192EEEEEELi192ENS_6half_tEfNS_4arch4Sm80ELb0ELb0ELb1ELb1ELb0ELb0ELb1ELb0EEENS1_21CollectiveEpilogueFwdINS6_IJS8_SA_S9_EEENS6_IJNS7_ILi1EEESI_SI_EEESC_SE_Li256ELb1ELb1ELb0ELb0EEENS1_19SingleTileSchedulerILb1ELb0ELb1ELi128EEEEEEEEEvNT_6ParamsE)
        /*0014*/ 	.short	0x0160
        /*0016*/ 	.short	0x0418


	//----- nvinfo : EIATTR_CBANK_PARAM_SIZE
	.align		4
.L_264:
        /*0018*/ 	.byte	0x03, 0x19
        /*001a*/ 	.short	0x0418


	//----- nvinfo : EIATTR_KPARAM_INFO
	.align		4
        /*001c*/ 	.byte	0x04, 0x17
        /*001e*/ 	.short	(.L_266 - .L_265)
.L_265:
        /*0020*/ 	.word	0x00000000
        /*0024*/ 	.short	0x0000
        /*0026*/ 	.short	0x0000
        /*0028*/ 	.byte	0x00, 0xf0, 0x61, 0x10


	//----- nvinfo : EIATTR_MAXREG_COUNT
	.align		4
.L_266:
        /*002c*/ 	.byte	0x03, 0x1b
        /*002e*/ 	.short	0x00ff


	//----- nvinfo : EIATTR_NUM_BARRIERS
	.align		4
        /*0030*/ 	.byte	0x02, 0x4c
        /*0032*/ 	.byte	0x02
	.zero		1


	//----- nvinfo : EIATTR_ANNOTATIONS
	.align		4
        /*0034*/ 	.byte	0x04, 0x55
        /*0036*/ 	.short	(.L_268 - .L_267)


	//   ....[0]....
.L_267:
        /* <DEDUP_REMOVED lines=30> */
        /*020c*/ 	.byte	0x10, 0xcd, 0x00, 0x00


	//----- nvinfo : EIATTR_MERCURY_ISA_VERSION
	.align		4
.L_268:
        /*0210*/ 	.byte	0x03, 0x5f
        /*0212*/ 	.short	0x0000


	//----- nvinfo : EIATTR_COOP_GROUP_MASK_REGIDS
	.align		4
        /*0214*/ 	.byte	0x04, 0x29
        /*0216*/ 	.short	(.L_270 - .L_269)


	//   ....[0]....
.L_269:
        /*0218*/ 	.word	0xffffffff


	//   ....[1]....
        /*021c*/ 	.word	0xffffffff


	//   ....[2]....
        /*0220*/ 	.word	0xffffffff


	//   ....[3]....
        /*0224*/ 	.word	0xffffffff


	//   ....[4]....
        /*0228*/ 	.word	0xffffffff


	//   ....[5]....
        /*022c*/ 	.word	0xffffffff


	//   ....[6]....
        /*0230*/ 	.word	0xffffffff


	//   ....[7]....
        /*0234*/ 	.word	0xffffffff


	//   ....[8]....
        /*0238*/ 	.word	0xffffffff


	//   ....[9]....
        /*023c*/ 	.word	0xffffffff


	//   ....[10]....
        /*0240*/ 	.word	0xffffffff


	//   ....[11]....
        /*0244*/ 	.word	0xffffffff


	//   ....[12]....
        /*0248*/ 	.word	0xffffffff


	//   ....[13]....
        /*024c*/ 	.word	0xffffffff


	//   ....[14]....
        /*0250*/ 	.word	0xffffffff


	//   ....[15]....
        /*0254*/ 	.word	0xffffffff


	//   ....[16]....
        /*0258*/ 	.word	0xffffffff


	//   ....[17]....
        /*025c*/ 	.word	0xffffffff


	//   ....[18]....
        /*0260*/ 	.word	0xffffffff


	//   ....[19]....
        /*0264*/ 	.word	0xffffffff


	//   ....[20]....
        /*0268*/ 	.word	0xffffffff


	//   ....[21]....
        /*026c*/ 	.word	0xffffffff


	//   ....[22]....
        /*0270*/ 	.word	0xffffffff


	//   ....[23]....
        /*0274*/ 	.word	0xffffffff


	//   ....[24]....
        /*0278*/ 	.word	0xffffffff


	//   ....[25]....
        /*027c*/ 	.word	0xffffffff


	//   ....[26]....
        /*0280*/ 	.word	0xffffffff


	//   ....[27]....
        /*0284*/ 	.word	0xffffffff


	//   ....[28]....
        /*0288*/ 	.word	0xffffffff


	//   ....[29]....
        /*028c*/ 	.word	0xffffffff


	//   ....[30]....
        /*0290*/ 	.word	0xffffffff


	//   ....[31]....
        /*0294*/ 	.word	0xffffffff


	//   ....[32]....
        /*0298*/ 	.word	0xffffffff


	//   ....[33]....
        /*029c*/ 	.word	0xffffffff


	//   ....[34]....
        /*02a0*/ 	.word	0xffffffff


	//   ....[35]....
        /*02a4*/ 	.word	0xffffffff


	//   ....[36]....
        /*02a8*/ 	.word	0xffffffff


	//   ....[37]....
        /*02ac*/ 	.word	0xffffffff


	//   ....[38]....
        /*02b0*/ 	.word	0xffffffff


	//   ....[39]....
        /*02b4*/ 	.word	0xffffffff


	//   ....[40]....
        /*02b8*/ 	.word	0xffffffff


	//----- nvinfo : EIATTR_COOP_GROUP_INSTR_OFFSETS
	.align		4
.L_270:
        /*02bc*/ 	.byte	0x04, 0x28
        /*02be*/ 	.short	(.L_272 - .L_271)


	//   ....[0]....
.L_271:
        /*02c0*/ 	.word	0x00000090


	//   ....[1]....
        /*02c4*/ 	.word	0x00000e80


	//   ....[2]....
        /*02c8*/ 	.word	0x00000ef0


	//   ....[3]....
        /*02cc*/ 	.word	0x00001180


	//   ....[4]....
        /*02d0*/ 	.word	0x000011b0


	//   ....[5]....
        /*02d4*/ 	.word	0x00001360


	//   ....[6]....
        /*02d8*/ 	.word	0x00001390


	//   ....[7]....
        /*02dc*/ 	.word	0x000013d0


	//   ....[8]....
        /*02e0*/ 	.word	0x00001440


	//   ....[9]....
        /*02e4*/ 	.word	0x00003f10


	//   ....[10]....
        /*02e8*/ 	.word	0x00003fc0


	//   ....[11]....
        /*02ec*/ 	.word	0x00003ff0


	//   ....[12]....
        /*02f0*/ 	.word	0x00004060


	//   ....[13]....
        /*02f4*/ 	.word	0x00008900


	//   ....[14]....
        /*02f8*/ 	.word	0x00008970


	//   ....[15]....
        /*02fc*/ 	.word	0x00008980


	//   ....[16]....
        /*0300*/ 	.word	0x00008a10


	//   ....[17]....
        /*0304*/ 	.word	0x0000aed0


	//   ....[18]....
        /*0308*/ 	.word	0x0000aee0


	//   ....[19]....
        /*030c*/ 	.word	0x0000af10


	//   ....[20]....
        /*0310*/ 	.word	0x0000af20


	//   ....[21]....
        /*0314*/ 	.word	0x0000c490


	//   ....[22]....
        /*0318*/ 	.word	0x0000c4e0


	//   ....[23]....
        /*031c*/ 	.word	0x0000c510


	//   ....[24]....
        /*0320*/ 	.word	0x0000c530


	//   ....[25]....
        /*0324*/ 	.word	0x0000c710


	//   ....[26]....
        /*0328*/ 	.word	0x0000c720


	//   ....[27]....
        /*032c*/ 	.word	0x0000c8a0


	//   ....[28]....
        /*0330*/ 	.word	0x0000c8d0


	//   ....[29]....
        /*0334*/ 	.word	0x0000ca20


	//   ....[30]....
        /*0338*/ 	.word	0x0000ca50


	//   ....[31]....
        /*033c*/ 	.word	0x0000cba0


	//   ....[32]....
        /*0340*/ 	.word	0x0000cbc0


	//   ....[33]....
        /*0344*/ 	.word	0x0000d3c0


	//   ....[34]....
        /*0348*/ 	.word	0x0000d3e0


	//   ....[35]....
        /*034c*/ 	.word	0x0000d530


	//   ....[36]....
        /*0350*/ 	.word	0x0000d560


	//   ....[37]....
        /*0354*/ 	.word	0x0000d690


	//   ....[38]....
        /*0358*/ 	.word	0x0000d6c0


	//   ....[39]....
        /*035c*/ 	.word	0x0000d7f0


	//   ....[40]....
        /*0360*/ 	.word	0x0000d810


	//----- nvinfo : EIATTR_EXIT_INSTR_OFFSETS
	.align		4
.L_272:
        /*0364*/ 	.byte	0x04, 0x1c
        /*0366*/ 	.short	(.L_274 - .L_273)


	//   ....[0]....
.L_273:
        /*0368*/ 	.word	0x00000350


	//   ....[1]....
        /*036c*/ 	.word	0x0000cbd0


	//   ....[2]....
        /*0370*/ 	.word	0x0000cca0


	//   ....[3]....
        /*0374*/ 	.word	0x0000cd00


	//   ....[4]....
        /*0378*/ 	.word	0x0000d820


	//   ....[5]....
        /*037c*/ 	.word	0x0000d8d0


	//   ....[6]....
        /*0380*/ 	.word	0x0000d930


	//----- nvinfo : EIATTR_CTAIDZ_USED
	.align		4
.L_274:
        /*0384*/ 	.byte	0x01, 0x04
	.zero		2


	//----- nvinfo : EIATTR_MAX_THREADS
	.align		4
        /*0388*/ 	.byte	0x04, 0x05
        /*038a*/ 	.short	(.L_276 - .L_275)
.L_275:
        /*038c*/ 	.word	0x00000100
        /*0390*/ 	.word	0x00000001
        /*0394*/ 	.word	0x00000001


	//----- nvinfo : EIATTR_CRS_STACK_SIZE
	.align		4
.L_276:
        /*0398*/ 	.byte	0x04, 0x1e
        /*039a*/ 	.short	(.L_278 - .L_277)
.L_277:
        /*039c*/ 	.word	0x00000000
.L_278:


//--------------------- .nv.info._ZN7cutlass13device_kernelIN5flash19enable_sm80_to_sm89INS1_16FlashAttnFwdSm80INS1_25CollectiveMainloopFwdSm80ILi8ELi1ELb0EN4cute5tupleIJNS5_1CILi128EEENS7_ILi64EEENS7_ILi192EEEEEELi192ENS_6half_tEfNS_4arch4Sm80ELb0ELb0ELb1ELb1ELb0ELb1ELb1ELb0EEENS1_21CollectiveEpilogueFwdINS6_IJS8_SA_S9_EEENS6_IJNS7_ILi1EEESI_SI_EEESC_SE_Li256ELb1ELb1ELb0ELb0EEENS1_19SingleTileSchedulerILb1ELb0ELb1ELi128EEEEEEEEEvNT_6ParamsE --------------------------
	.section	.nv.info._ZN7cutlass13device_kernelIN5flash19enable_sm80_to_sm89INS1_16FlashAttnFwdSm80INS1_25CollectiveMainloopFwdSm80ILi8ELi1ELb0EN4cute5tupleIJNS5_1CILi128EEENS7_ILi64EEENS7_ILi192EEEEEELi192ENS_6half_tEfNS_4arch4Sm80ELb0ELb0ELb1ELb1ELb0ELb1ELb1ELb0EEENS1_21CollectiveEpilogueFwdINS6_IJS8_SA_S9_EEENS6_IJNS7_ILi1EEESI_SI_EEESC_SE_Li256ELb1ELb1ELb0ELb0EEENS1_19SingleTileSchedulerILb1ELb0ELb1ELi128EEEEEEEEEvNT_6ParamsE,"",@"SHT_CUDA_INFO"
	.sectionflags	@""
	.align	4


	//----- nvinfo : EIATTR_CUDA_API_VERSION
	.align		4
        /*0000*/ 	.byte	0x04, 0x37
        /*0002*/ 	.short	(.L_280 - .L_279)
.L_279:
        /*0004*/ 	.word	0x00000082


	//----- nvinfo : EIATTR_SW2861232_WAR
	.align		4
.L_280:
        /*0008*/ 	.byte	0x01, 0x35
	.zero		2


	//----- nvinfo : EIATTR_PARAM_CBANK
	.align		4
        /*000c*/ 	.byte	0x04, 0x0a
        /*000e*/ 	.short	(.L_282 - .L_281)
	.align		4
.L_281:
        /*0010*/ 	.word	index@(.nv.constant0._ZN7cutlass13device_kernelIN5flash19enable_sm80_to_sm89INS1_16FlashAttnFwdSm80INS1_25CollectiveMainloopFwdSm80ILi8ELi1ELb0EN4cute5tupleIJNS5_1CILi128EEENS7_ILi64EEENS7_ILi192EEEEEELi192ENS_6half_tEfNS_4arch4Sm80ELb0ELb0ELb1ELb1ELb0ELb1ELb1ELb0EEENS1_21CollectiveEpilogueFwdINS6_IJS8_SA_S9_EEENS6_IJNS7_ILi1EEESI_SI_EEESC_SE_Li256ELb1ELb1ELb0ELb0EEENS1_19SingleTileSchedulerILb1ELb0ELb1ELi128EEEEEEEEEvNT_6ParamsE)
        /*0014*/ 	.short	0x0160
        /*0016*/ 	.short	0x0418


	//----- nvinfo : EIATTR_CBANK_PARAM_SIZE
	.align		4
.L_282:
        /*0018*/ 	.byte	0x03, 0x19
        /*001a*/ 	.short	0x0418


	//----- nvinfo : EIATTR_KPARAM_INFO
	.align		4
        /*001c*/ 	.byte	0x04, 0x17
        /*001e*/ 	.short	(.L_284 - .L_283)
.L_283:
        /*0020*/ 	.word	0x00000000
        /*0024*/ 	.short	0x0000
        /*0026*/ 	.short	0x0000
        /*0028*/ 	.byte	0x00, 0xf0, 0x61, 0x10


	//----- nvinfo : EIATTR_MAXREG_COUNT
	.align		4
.L_284:
        /*002c*/ 	.byte	0x03, 0x1b
        /*002e*/ 	.short	0x00ff


	//----- nvinfo : EIATTR_NUM_BARRIERS
	.align		4
        /*0030*/ 	.byte	0x02, 0x4c
        /*0032*/ 	.byte	0x02
	.zero		1


	//----- nvinfo : EIATTR_MERCURY_ISA_VERSION
	.align		4
        /*0034*/ 	.byte	0x03, 0x5f
        /*0036*/ 	.short	0x0000


	//----- nvinfo : EIATTR_COOP_GROUP_MASK_REGIDS
	.align		4
        /*0038*/ 	.byte	0x04, 0x29
        /*003a*/ 	.short	(.L_286 - .L_285)


	//   ....[0]....
.L_285:
        /*003c*/ 	.word	0xffffffff


	//   ....[1]....
        /*0040*/ 	.word	0xffffffff


	//   ....[2]....
        /*0044*/ 	.word	0xffffffff


	//   ....[3]....
        /*0048*/ 	.word	0xffffffff


	//   ....[4]....
        /*004c*/ 	.word	0xffffffff


	//   ....[5]....
        /*0050*/ 	.word	0xffffffff


	//   ....[6]....
        /*0054*/ 	.word	0xffffffff


	//   ....[7]....
        /*0058*/ 	.word	0xffffffff


	//   ....[8]....
        /*005c*/ 	.word	0xffffffff


	//   ....[9]....
        /*0060*/ 	.word	0xffffffff


	//   ....[10]....
        /*0064*/ 	.word	0xffffffff


	//   ....[11]....
        /*0068*/ 	.word	0xffffffff


	//   ....[12]....
        /*006c*/ 	.word	0xffffffff


	//   ....[13]....
        /*0070*/ 	.word	0xffffffff


	//   ....[14]....
        /*0074*/ 	.word	0xffffffff


	//   ....[15]....
        /*0078*/ 	.word	0xffffffff


	//   ....[16]....
        /*007c*/ 	.word	0xffffffff


	//   ....[17]....
        /*0080*/ 	.word	0xffffffff


	//   ....[18]....
        /*0084*/ 	.word	0xffffffff


	//   ....[19]....
        /*0088*/ 	.word	0xffffffff


	//   ....[20]....
        /*008c*/ 	.word	0xffffffff


	//   ....[21]....
        /*0090*/ 	.word	0xffffffff


	//   ....[22]....
        /*0094*/ 	.word	0xffffffff


	//   ....[23]....
        /*0098*/ 	.word	0xffffffff


	//   ....[24]....
        /*009c*/ 	.word	0xffffffff


	//   ....[25]....
        /*00a0*/ 	.word	0xffffffff


	//   ....[26]....
        /*00a4*/ 	.word	0xffffffff


	//   ....[27]....
        /*00a8*/ 	.word	0xffffffff


	//   ....[28]....
        /*00ac*/ 	.word	0xffffffff


	//   ....[29]....
        /*00b0*/ 	.word	0xffffffff


	//   ....[30]....
        /*00b4*/ 	.word	0xffffffff


	//   ....[31]....
        /*00b8*/ 	.word	0xffffffff


	//   ....[32]....
        /*00bc*/ 	.word	0xffffffff


	//   ....[33]....
        /*00c0*/ 	.word	0xffffffff


	//   ....[34]....
        /*00c4*/ 	.word	0xffffffff


	//   ....[35]....
        /*00c8*/ 	.word	0xffffffff


	//   ....[36]....
        /*00cc*/ 	.word	0xffffffff


	//   ....[37]....
        /*00d0*/ 	.word	0xffffffff


	//   ....[38]....
        /*00d4*/ 	.word	0xffffffff


	//   ....[39]....
        /*00d8*/ 	.word	0xffffffff


	//   ....[40]....
        /*00dc*/ 	.word	0xffffffff


	//----- nvinfo : EIATTR_COOP_GROUP_INSTR_OFFSETS
	.align		4
.L_286:
        /*00e0*/ 	.byte	0x04, 0x28
        /*00e2*/ 	.short	(.L_288 - .L_287)


	//   ....[0]....
.L_287:
        /*00e4*/ 	.word	0x00000080


	//   ....[1]....
        /*00e8*/ 	.word	0x000062e0


	//   ....[2]....
        /*00ec*/ 	.word	0x00006310


	//   ....[3]....
        /*00f0*/ 	.word	0x00006640


	//   ....[4]....
        /*00f4*/ 	.word	0x00006670


	//   ....[5]....
        /*00f8*/ 	.word	0x000067b0


	//   ....[6]....
        /*00fc*/ 	.word	0x000067e0


	//   ....[7]....
        /*0100*/ 	.word	0x00006910


	//   ....[8]....
        /*0104*/ 	.word	0x00006950


	//   ....[9]....
        /*0108*/ 	.word	0x0000dfb0


	//   ....[10]....
        /*010c*/ 	.word	0x0000e0b0


	//   ....[11]....
        /*0110*/ 	.word	0x0000e0c0


	//   ....[12]....
        /*0114*/ 	.word	0x0000e130


	//   ....[13]....
        /*0118*/ 	.word	0x00010760


	//   ....[14]....
        /*011c*/ 	.word	0x00010780


	//   ....[15]....
        /*0120*/ 	.word	0x000107a0


	//   ....[16]....
        /*0124*/ 	.word	0x000107c0


	//   ....[17]....
        /*0128*/ 	.word	0x00012120


	//   ....[18]....
        /*012c*/ 	.word	0x00012150


	//   ....[19]....
        /*0130*/ 	.word	0x000121b0


	//   ....[20]....
        /*0134*/ 	.word	0x000121c0


	//   ....[21]....
        /*0138*/ 	.word	0x000136d0


	//   ....[22]....
        /*013c*/ 	.word	0x00013710


	//   ....[23]....
        /*0140*/ 	.word	0x00013750


	//   ....[24]....
        /*0144*/ 	.word	0x00013790


	//   ....[25]....
        /*0148*/ 	.word	0x00013980


	//   ....[26]....
        /*014c*/ 	.word	0x00013990


	//   ....[27]....
        /*0150*/ 	.word	0x00013b10


	//   ....[28]....
        /*0154*/ 	.word	0x00013b40


	//   ....[29]....
        /*0158*/ 	.word	0x00013c90


	//   ....[30]....
        /*015c*/ 	.word	0x00013cc0


	//   ....[31]....
        /*0160*/ 	.word	0x00013e10


	//   ....[32]....
        /*0164*/ 	.word	0x00013e30


	//   ....[33]....
        /*0168*/ 	.word	0x00014610


	//   ....[34]....
        /*016c*/ 	.word	0x00014630


	//   ....[35]....
        /*0170*/ 	.word	0x00014760


	//   ....[36]....
        /*0174*/ 	.word	0x00014790


	//   ....[37]....
        /*0178*/ 	.word	0x000148c0


	//   ....[38]....
        /*017c*/ 	.word	0x000148f0


	//   ....[39]....
        /*0180*/ 	.word	0x00014a20


	//   ....[40]....
        /*0184*/ 	.word	0x00014a40


	//----- nvinfo : EIATTR_EXIT_INSTR_OFFSETS
	.align		4
.L_288:
        /*0188*/ 	.byte	0x04, 0x1c
        /*018a*/ 	.short	(.L_290 - .L_289)


	//   ....[0]....
.L_289:
        /*018c*/ 	.word	0x00000310


	//   ....[1]....
        /*0190*/ 	.word	0x00013e40


	//   ....[2]....
        /*0194*/ 	.word	0x00013f10


	//   ....[3]....
        /*0198*/ 	.word	0x00013f70


	//   ....[4]....
        /*019c*/ 	.word	0x00014a50


	//   ....[5]....
        /*01a0*/ 	.word	0x00014b00


	//   ....[6]....
        /*01a4*/ 	.word	0x00014b60


	//----- nvinfo : EIATTR_CTAIDZ_USED
	.align		4
.L_290:
        /*01a8*/ 	.byte	0x01, 0x04
	.zero		2


	//----- nvinfo : EIATTR_MAX_THREADS
	.align		4
        /*01ac*/ 	.byte	0x04, 0x05
        /*01ae*/ 	.short	(.L_292 - .L_291)
.L_291:
        /*01b0*/ 	.word	0x00000100
        /*01b4*/ 	.word	0x00000001
        /*01b8*/ 	.word	0x00000001


	//----- nvinfo : EIATTR_CRS_STACK_SIZE
	.align		4
.L_292:
        /*01bc*/ 	.byte	0x04, 0x1e
        /*01be*/ 	.short	(.L_294 - .L_293)
.L_293:
        /*01c0*/ 	.word	0x00000000
.L_294:


//--------------------- .nv.info._ZN7cutlass13device_kernelIN5flash19enable_sm80_to_sm89INS1_16FlashAttnFwdSm80INS1_25CollectiveMainloopFwdSm80ILi8ELi1ELb0EN4cute5tupleIJNS5_1CILi128EEENS7_ILi64EEENS7_ILi192EEEEEELi192ENS_6half_tEfNS_4arch4Sm80ELb0ELb1ELb1ELb0ELb0ELb0ELb1ELb0EEENS1_21CollectiveEpilogueFwdINS6_IJS8_SA_S9_EEENS6_IJNS7_ILi1EEESI_SI_EEESC_SE_Li256ELb0ELb1ELb0ELb0EEENS1_19SingleTileSchedulerILb0ELb0ELb1ELi128EEEEEEEEEvNT_6ParamsE --------------------------
	.section	.nv.info._ZN7cutlass13device_kernelIN5flash19enable_sm80_to_sm89INS1_16FlashAttnFwdSm80INS1_25CollectiveMainloopFwdSm80ILi8ELi1ELb0EN4cute5tupleIJNS5_1CILi128EEENS7_ILi64EEENS7_ILi192EEEEEELi192ENS_6half_tEfNS_4arch4Sm80ELb0ELb1ELb1ELb0ELb0ELb0ELb1ELb0EEENS1_21CollectiveEpilogueFwdINS6_IJS8_SA_S9_EEENS6_IJNS7_ILi1EEESI_SI_EEESC_SE_Li256ELb0ELb1ELb0ELb0EEENS1_19SingleTileSchedulerILb0ELb0ELb1ELi128EEEEEEEEEvNT_6ParamsE,"",@"SHT_CUDA_INFO"
	.sectionflags	@""
	.align	4


	//----- nvinfo : EIATTR_CUDA_API_VERSION
	.align		4
        /*0000*/ 	.byte	0x04, 0x37
        /*0002*/ 	.short	(.L_296 - .L_295)
.L_295:
        /*0004*/ 	.word	0x00000082


	//----- nvinfo : EIATTR_SW2861232_WAR
	.align		4
.L_296:
        /*0008*/ 	.byte	0x01, 0x35
	.zero		2


	//----- nvinfo : EIATTR_PARAM_CBANK
	.align		4
        /*000c*/ 	.byte	0x04, 0x0a
        /*000e*/ 	.short	(.L_298 - .L_297)
	.align		4
.L_297:
        /*0010*/ 	.word	index@(.nv.constant0._ZN7cutlass13device_kernelIN5flash19enable_sm80_to_sm89INS1_16FlashAttnFwdSm80INS1_25CollectiveMainloopFwdSm80ILi8ELi1ELb0EN4cute5tupleIJNS5_1CILi128EEENS7_ILi64EEENS7_ILi192EEEEEELi192ENS_6half_tEfNS_4arch4Sm80ELb0ELb1ELb1ELb0ELb0ELb0ELb1ELb0EEENS1_21CollectiveEpilogueFwdINS6_IJS8_SA_S9_EEENS6_IJNS7_ILi1EEESI_SI_EEESC_SE_Li256ELb0ELb1ELb0ELb0EEENS1_19SingleTileSchedulerILb0ELb0ELb1ELi128EEEEEEEEEvNT_6ParamsE)
        /*0014*/ 	.short	0x0160
        /*0016*/ 	.short	0x0418


	//----- nvinfo : EIATTR_CBANK_PARAM_SIZE
	.align		4
.L_298:
        /*0018*/ 	.byte	0x03, 0x19
        /*001a*/ 	.short	0x0418


	//----- nvinfo : EIATTR_KPARAM_INFO
	.align		4
        /*001c*/ 	.byte	0x04, 0x17
        /*001e*/ 	.short	(.L_300 - .L_299)
.L_299:
        /*0020*/ 	.word	0x00000000
        /*0024*/ 	.short	0x0000
        /*0026*/ 	.short	0x0000
        /*0028*/ 	.byte	0x00, 0xf0, 0x61, 0x10


	//----- nvinfo : EIATTR_MAXREG_COUNT
	.align		4
.L_300:
        /*002c*/ 	.byte	0x03, 0x1b
        /*002e*/ 	.short	0x00ff


	//----- nvinfo : EIATTR_NUM_BARRIERS
	.align		4
        /*0030*/ 	.byte	0x02, 0x4c
        /*0032*/ 	.byte	0x02
	.zero		1


	//----- nvinfo : EIATTR_MERCURY_ISA_VERSION
	.align		4
        /*0034*/ 	.byte	0x03, 0x5f
        /*0036*/ 	.short	0x0000


	//----- nvinfo : EIATTR_COOP_GROUP_MASK_REGIDS
	.align		4
        /*0038*/ 	.byte	0x04, 0x29
        /*003a*/ 	.short	(.L_302 - .L_301)


	//   ....[0]....
.L_301:
        /*003c*/ 	.word	0xffffffff


	//   ....[1]....
        /*0040*/ 	.word	0xffffffff


	//   ....[2]....
        /*0044*/ 	.word	0xffffffff


	//   ....[3]....
        /*0048*/ 	.word	0xffffffff


	//   ....[4]....
        /*004c*/ 	.word	0xffffffff


	//   ....[5]....
        /*0050*/ 	.word	0xffffffff


	//   ....[6]....
        /*0054*/ 	.word	0xffffffff


	//   ....[7]....
        /*0058*/ 	.word	0xffffffff


	//   ....[8]....
        /*005c*/ 	.word	0xffffffff


	//   ....[9]....
        /*0060*/ 	.word	0xffffffff


	//   ....[10]....
        /*0064*/ 	.word	0xffffffff


	//   ....[11]....
        /*0068*/ 	.word	0xffffffff


	//   ....[12]....
        /*006c*/ 	.word	0xffffffff


	//   ....[13]....
        /*0070*/ 	.word	0xffffffff


	//   ....[14]....
        /*0074*/ 	.word	0xffffffff


	//   ....[15]....
        /*0078*/ 	.word	0xffffffff


	//   ....[16]....
        /*007c*/ 	.word	0xffffffff


	//   ....[17]....
        /*0080*/ 	.word	0xffffffff


	//   ....[18]....
        /*0084*/ 	.word	0xffffffff


	//   ....[19]....
        /*0088*/ 	.word	0xffffffff


	//   ....[20]....
        /*008c*/ 	.word	0xffffffff


	//   ....[21]....
        /*0090*/ 	.word	0xffffffff


	//   ....[22]....
        /*0094*/ 	.word	0xffffffff


	//   ....[23]....
        /*0098*/ 	.word	0xffffffff


	//   ....[24]....
        /*009c*/ 	.word	0xffffffff


	//   ....[25]....
        /*00a0*/ 	.word	0xffffffff


	//   ....[26]....
        /*00a4*/ 	.word	0xffffffff


	//   ....[27]....
        /*00a8*/ 	.word	0xffffffff


	//   ....[28]....
        /*00ac*/ 	.word	0xffffffff


	//   ....[29]....
        /*00b0*/ 	.word	0xffffffff


	//   ....[30]....
        /*00b4*/ 	.word	0xffffffff


	//   ....[31]....
        /*00b8*/ 	.word	0xffffffff


	//   ....[32]....
        /*00bc*/ 	.word	0xffffffff


	//   ....[33]....
        /*00c0*/ 	.word	0xffffffff


	//   ....[34]....
        /*00c4*/ 	.word	0xffffffff


	//   ....[35]....
        /*00c8*/ 	.word	0xffffffff


	//   ....[36]....
        /*00cc*/ 	.word	0xffffffff


	//   ....[37]....
        /*00d0*/ 	.word	0xffffffff


	//   ....[38]....
        /*00d4*/ 	.word	0xffffffff


	//   ....[39]....
        /*00d8*/ 	.word	0xffffffff


	//   ....[40]....
        /*00dc*/ 	.word	0xffffffff


	//   ....[41]....
        /*00e0*/ 	.word	0xffffffff


	//   ....[42]....
        /*00e4*/ 	.word	0xffffffff


	//   ....[43]....
        /*00e8*/ 	.word	0xffffffff


	//   ....[44]....
        /*00ec*/ 	.word	0xffffffff


	//   ....[45]....
        /*00f0*/ 	.word	0xffffffff


	//   ....[46]....
        /*00f4*/ 	.word	0xffffffff


	//   ....[47]....
        /*00f8*/ 	.word	0xffffffff


	//   ....[48]....
        /*00fc*/ 	.word	0xffffffff


	//   ....[49]....
        /*0100*/ 	.word	0xffffffff


	//   ....[50]....
        /*0104*/ 	.word	0xffffffff


	//   ....[51]....
        /*0108*/ 	.word	0xffffffff


	//   ....[52]....
        /*010c*/ 	.word	0xffffffff


	//   ....[53]....
        /*0110*/ 	.word	0xffffffff


	//----- nvinfo : EIATTR_COOP_GROUP_INSTR_OFFSETS
	.align		4
.L_302:
        /*0114*/ 	.byte	0x04, 0x28
        /*0116*/ 	.short	(.L_304 - .L_303)


	//   ....[0]....
.L_303:
        /*0118*/ 	.word	0x00000d50


	//   ....[1]....
        /*011c*/ 	.word	0x00000d90


	//   ....[2]....
        /*0120*/ 	.word	0x00000dc0


	//   ....[3]....
        /*0124*/ 	.word	0x00000df0


	//   ....[4]....
        /*0128*/ 	.word	0x00000f30


	//   ....[5]....
        /*012c*/ 	.word	0x00000f80


	//   ....[6]....
        /*0130*/ 	.word	0x00000fd0


	//   ....[7]....
        /*0134*/ 	.word	0x00001070


	//   ....[8]....
        /*0138*/ 	.word	0x00002a70


	//   ....[9]....
        /*013c*/ 	.word	0x00002dd0


	//   ....[10]....
        /*0140*/ 	.word	0x00003af0


	//   ....[11]....
        /*0144*/ 	.word	0x00003b10


	//   ....[12]....
        /*0148*/ 	.word	0x00003b30


	//   ....[13]....
        /*014c*/ 	.word	0x00003b50


	//   ....[14]....
        /*0150*/ 	.word	0x00006050


	//   ....[15]....
        /*0154*/ 	.word	0x00006410


	//   ....[16]....
        /*0158*/ 	.word	0x00006c60


	//   ....[17]....
        /*015c*/ 	.word	0x00006e30


	//   ....[18]....
        /*0160*/ 	.word	0x00006e80


	//   ....[19]....
        /*0164*/ 	.word	0x00006f10


	//   ....[20]....
        /*0168*/ 	.word	0x00009cd0


	//   ....[21]....
        /*016c*/ 	.word	0x00009cf0


	//   ....[22]....
        /*0170*/ 	.word	0x00009d10


	//   ....[23]....
        /*0174*/ 	.word	0x00009d30


	//   ....[24]....
        /*0178*/ 	.word	0x0000caf0


	//   ....[25]....
        /*017c*/ 	.word	0x0000ce80


	//   ....[26]....
        /*0180*/ 	.word	0x0000d600


	//   ....[27]....
        /*0184*/ 	.word	0x0000d7e0


	//   ....[28]....
        /*0188*/ 	.word	0x0000d820


	//   ....[29]....
        /*018c*/ 	.word	0x0000d8a0


	//   ....[30]....
        /*0190*/ 	.word	0x0000ef70


	//   ....[31]....
        /*0194*/ 	.word	0x0000efa0


	//   ....[32]....
        /*0198*/ 	.word	0x0000efe0


	//   ....[33]....
        /*019c*/ 	.word	0x0000eff0


	//   ....[34]....
        /*01a0*/ 	.word	0x00010520


	//   ....[35]....
        /*01a4*/ 	.word	0x00010530


	//   ....[36]....
        /*01a8*/ 	.word	0x00010550


	//   ....[37]....
        /*01ac*/ 	.word	0x00010570


	//   ....[38]....
        /*01b0*/ 	.word	0x00010590


	//   ....[39]....
        /*01b4*/ 	.word	0x000105b0


	//   ....[40]....
        /*01b8*/ 	.word	0x000107e0


	//   ....[41]....
        /*01bc*/ 	.word	0x00010810


	//   ....[42]....
        /*01c0*/ 	.word	0x00010960


	//   ....[43]....
        /*01c4*/ 	.word	0x00010990


	//   ....[44]....
        /*01c8*/ 	.word	0x00010ae0


	//   ....[45]....
        /*01cc*/ 	.word	0x00010b00


	//   ....[46]....
        /*01d0*/ 	.word	0x00011190


	//   ....[47]....
        /*01d4*/ 	.word	0x000111b0


	//   ....[48]....
        /*01d8*/ 	.word	0x000112e0


	//   ....[49]....
        /*01dc*/ 	.word	0x00011310


	//   ....[50]....
        /*01e0*/ 	.word	0x00011440


	//   ....[51]....
        /*01e4*/ 	.word	0x00011470


	//   ....[52]....
        /*01e8*/ 	.word	0x000115a0


	//   ....[53]....
        /*01ec*/ 	.word	0x000115c0


	//----- nvinfo : EIATTR_EXIT_INSTR_OFFSETS
	.align		4
.L_304:
        /*01f0*/ 	.byte	0x04, 0x1c
        /*01f2*/ 	.short	(.L_306 - .L_305)


	//   ....[0]....
.L_305:
        /*01f4*/ 	.word	0x00000030


	//   ....[1]....
        /*01f8*/ 	.word	0x00010b10


	//   ....[2]....
        /*01fc*/ 	.word	0x00010be0


	//   ....[3]....
        /*0200*/ 	.word	0x00010c40


	//   ....[4]....
        /*0204*/ 	.word	0x000115d0


	//   ....[5]....
        /*0208*/ 	.word	0x00011680


	//   ....[6]....
        /*020c*/ 	.word	0x000116e0


	//----- nvinfo : EIATTR_CTAIDZ_USED
	.align		4
.L_306:
        /*0210*/ 	.byte	0x01, 0x04
	.zero		2


	//----- nvinfo : EIATTR_MAX_THREADS
	.align		4
        /*0214*/ 	.byte	0x04, 0x05
        /*0216*/ 	.short	(.L_308 - .L_307)
.L_307:
        /*0218*/ 	.word	0x00000100
        /*021c*/ 	.word	0x00000001
        /*0220*/ 	.word	0x00000001


	//----- nvinfo : EIATTR_CRS_STACK_SIZE
	.align		4
.L_308:
        /*0224*/ 	.byte	0x04, 0x1e
        /*0226*/ 	.short	(.L_310 - .L_309)
.L_309:
        /*0228*/ 	.word	0x00000000
.L_310:


//--------------------- .nv.info._ZN7cutlass13device_kernelIN5flash19enable_sm80_to_sm89INS1_16FlashAttnFwdSm80INS1_25CollectiveMainloopFwdSm80ILi8ELi1ELb0EN4cute5tupleIJNS5_1CILi128EEENS7_ILi64EEENS7_ILi192EEEEEELi192ENS_6half_tEfNS_4arch4Sm80ELb0ELb1ELb1ELb1ELb0ELb0ELb1ELb0EEENS1_21CollectiveEpilogueFwdINS6_IJS8_SA_S9_EEENS6_IJNS7_ILi1EEESI_SI_EEESC_SE_Li256ELb1ELb1ELb0ELb0EEENS1_19SingleTileSchedulerILb1ELb0ELb1ELi128EEEEEEEEEvNT_6ParamsE --------------------------
	.section	.nv.info._ZN7cutlass13device_kernelIN5flash19enable_sm80_to_sm89INS1_16FlashAttnFwdSm80INS1_25CollectiveMainloopFwdSm80ILi8ELi1ELb0EN4cute5tupleIJNS5_1CILi128EEENS7_ILi64EEENS7_ILi192EEEEEELi192ENS_6half_tEfNS_4arch4Sm80ELb0ELb1ELb1ELb1ELb0ELb0ELb1ELb0EEENS1_21CollectiveEpilogueFwdINS6_IJS8_SA_S9_EEENS6_IJNS7_ILi1EEESI_SI_EEESC_SE_Li256ELb1ELb1ELb0ELb0EEENS1_19SingleTileSchedulerILb1ELb0ELb1ELi128EEEEEEEEEvNT_6ParamsE,"",@"SHT_CUDA_INFO"
	.sectionflags	@""
	.align	4


	//----- nvinfo : EIATTR_CUDA_API_VERSION
	.align		4
        /*0000*/ 	.byte	0x04, 0x37
        /*0002*/ 	.short	(.L_312 - .L_311)
.L_311:
        /*0004*/ 	.word	0x00000082


	//----- nvinfo : EIATTR_SW2861232_WAR
	.align		4
.L_312:
        /*0008*/ 	.byte	0x01, 0x35
	.zero		2


	//----- nvinfo : EIATTR_PARAM_CBANK
	.align		4
        /*000c*/ 	.byte	0x04, 0x0a
        /*000e*/ 	.short	(.L_314 - .L_313)
	.align		4
.L_313:
        /*0010*/ 	.word	index@(.nv.constant0._ZN7cutlass13device_kernelIN5flash19enable_sm80_to_sm89INS1_16FlashAttnFwdSm80INS1_25CollectiveMainloopFwdSm80ILi8ELi1ELb0EN4cute5tupleIJNS5_1CILi128EEENS7_ILi64EEENS7_ILi192EEEEEELi192ENS_6half_tEfNS_4arch4Sm80ELb0ELb1ELb1ELb1ELb0ELb0ELb1ELb0EEENS1_21CollectiveEpilogueFwdINS6_IJS8_SA_S9_EEENS6_IJNS7_ILi1EEESI_SI_EEESC_SE_Li256ELb1ELb1ELb0ELb0EEENS1_19SingleTileSchedulerILb1ELb0ELb1ELi128EEEEEEEEEvNT_6ParamsE)
        /*0014*/ 	.short	0x0160
        /*0016*/ 	.short	0x0418


	//----- nvinfo : EIATTR_CBANK_PARAM_SIZE
	.align		4
.L_314:
        /*0018*/ 	.byte	0x03, 0x19
        /*001a*/ 	.short	0x0418


	//----- nvinfo : EIATTR_KPARAM_INFO
	.align		4
        /*001c*/ 	.byte	0x04, 0x17
        /*001e*/ 	.short	(.L_316 - .L_315)
.L_315:
        /*0020*/ 	.word	0x00000000
        /*0024*/ 	.short	0x0000
        /*0026*/ 	.short	0x0000
        /*0028*/ 	.byte	0x00, 0xf0, 0x61, 0x10


	//----- nvinfo : EIATTR_MAXREG_COUNT
	.align		4
.L_316:
        /*002c*/ 	.byte	0x03, 0x1b
        /*002e*/ 	.short	0x00ff


	//----- nvinfo : EIATTR_NUM_BARRIERS
	.align		4
        /*0030*/ 	.byte	0x02, 0x4c
        /*0032*/ 	.byte	0x02
	.zero		1


	//----- nvinfo : EIATTR_MERCURY_ISA_VERSION
	.align		4
        /*0034*/ 	.byte	0x03, 0x5f
        /*0036*/ 	.short	0x0000


	//----- nvinfo : EIATTR_COOP_GROUP_MASK_REGIDS
	.align		4
        /*0038*/ 	.byte	0x04, 0x29
        /*003a*/ 	.short	(.L_318 - .L_317)


	//   ....[0]....
.L_317:
        /*003c*/ 	.word	0xffffffff


	//   ....[1]....
        /*0040*/ 	.word	0xffffffff


	//   ....[2]....
        /*0044*/ 	.word	0xffffffff


	//   ....[3]....
        /*0048*/ 	.word	0xffffffff


	//   ....[4]....
        /*004c*/ 	.word	0xffffffff


	//   ....[5]....
        /*0050*/ 	.word	0xffffffff


	//   ....[6]....
        /*0054*/ 	.word	0xffffffff


	//   ....[7]....
        /*0058*/ 	.word	0xffffffff


	//   ....[8]....
        /*005c*/ 	.word	0xffffffff


	//   ....[9]....
        /*0060*/ 	.word	0xffffffff


	//   ....[10]....
        /*0064*/ 	.word	0xffffffff


	//   ....[11]....
        /*0068*/ 	.word	0xffffffff


	//   ....[12]....
        /*006c*/ 	.word	0xffffffff


	//   ....[13]....
        /*0070*/ 	.word	0xffffffff


	//   ....[14]....
        /*0074*/ 	.word	0xffffffff


	//   ....[15]....
        /*0078*/ 	.word	0xffffffff


	//   ....[16]....
        /*007c*/ 	.word	0xffffffff


	//   ....[17]....
        /*0080*/ 	.word	0xffffffff


	//   ....[18]....
        /*0084*/ 	.word	0xffffffff


	//   ....[19]....
        /*0088*/ 	.word	0xffffffff


	//   ....[20]....
        /*008c*/ 	.word	0xffffffff


	//   ....[21]....
        /*0090*/ 	.word	0xffffffff


	//   ....[22]....
        /*0094*/ 	.word	0xffffffff


	//   ....[23]....
        /*0098*/ 	.word	0xffffffff


	//   ....[24]....
        /*009c*/ 	.word	0xffffffff


	//   ....[25]....
        /*00a0*/ 	.word	0xffffffff


	//   ....[26]....
        /*00a4*/ 	.word	0xffffffff


	//   ....[27]....
        /*00a8*/ 	.word	0xffffffff


	//   ....[28]....
        /*00ac*/ 	.word	0xffffffff


	//   ....[29]....
        /*00b0*/ 	.word	0xffffffff


	//   ....[30]....
        /*00b4*/ 	.word	0xffffffff


	//   ....[31]....
        /*00b8*/ 	.word	0xffffffff


	//   ....[32]....
        /*00bc*/ 	.word	0xffffffff


	//   ....[33]....
        /*00c0*/ 	.word	0xffffffff


	//   ....[34]....
        /*00c4*/ 	.word	0xffffffff


	//   ....[35]....
        /*00c8*/ 	.word	0xffffffff


	//   ....[36]....
        /*00cc*/ 	.word	0xffffffff


	//   ....[37]....
        /*00d0*/ 	.word	0xffffffff


	//   ....[38]....
        /*00d4*/ 	.word	0xffffffff


	//   ....[39]....
        /*00d8*/ 	.word	0xffffffff


	//   ....[40]....
        /*00dc*/ 	.word	0xffffffff


	//   ....[41]....
        /*00e0*/ 	.word	0xffffffff


	//   ....[42]....
        /*00e4*/ 	.word	0xffffffff


	//   ....[43]....
        /*00e8*/ 	.word	0xffffffff


	//   ....[44]....
        /*00ec*/ 	.word	0xffffffff


	//   ....[45]....
        /*00f0*/ 	.word	0xffffffff


	//   ....[46]....
        /*00f4*/ 	.word	0xffffffff


	//   ....[47]....
        /*00f8*/ 	.word	0xffffffff


	//   ....[48]....
        /*00fc*/ 	.word	0xffffffff


	//   ....[49]....
        /*0100*/ 	.word	0xffffffff


	//   ....[50]....
        /*0104*/ 	.word	0xffffffff


	//   ....[51]....
        /*0108*/ 	.word	0xffffffff


	//   ....[52]....
        /*010c*/ 	.word	0xffffffff


	//   ....[53]....
        /*0110*/ 	.word	0xffffffff


	//   ....[54]....
        /*0114*/ 	.word	0xffffffff


	//----- nvinfo : EIATTR_COOP_GROUP_INSTR_OFFSETS
	.align		4
.L_318:
        /*0118*/ 	.byte	0x04, 0x28
        /*011a*/ 	.short	(.L_320 - .L_319)


	//   ....[0]....
.L_319:
        /*011c*/ 	.word	0x00000080


	//   ....[1]....
        /*0120*/ 	.word	0x000014b0


	//   ....[2]....
        /*0124*/ 	.word	0x000014e0


	//   ....[3]....
        /*0128*/ 	.word	0x000017a0


	//   ....[4]....
        /*012c*/ 	.word	0x000017d0


	//   ....[5]....
        /*0130*/ 	.word	0x00001910


	//   ....[6]....
        /*0134*/ 	.word	0x00001940


	//   ....[7]....
        /*0138*/ 	.word	0x00001a70


	//   ....[8]....
        /*013c*/ 	.word	0x00001ab0


	//   ....[9]....
        /*0140*/ 	.word	0x00003070


	//   ....[10]....
        /*0144*/ 	.word	0x00003480


	//   ....[11]....
        /*0148*/ 	.word	0x00004170


	//   ....[12]....
        /*014c*/ 	.word	0x00004190


	//   ....[13]....
        /*0150*/ 	.word	0x000041b0


	//   ....[14]....
        /*0154*/ 	.word	0x000041d0


	//   ....[15]....
        /*0158*/ 	.word	0x00006690


	//   ....[16]....
        /*015c*/ 	.word	0x00006a80


	//   ....[17]....
        /*0160*/ 	.word	0x000072d0


	//   ....[18]....
        /*0164*/ 	.word	0x000074b0


	//   ....[19]....
        /*0168*/ 	.word	0x000074f0


	//   ....[20]....
        /*016c*/ 	.word	0x00007580


	//   ....[21]....
        /*0170*/ 	.word	0x0000a310


	//   ....[22]....
        /*0174*/ 	.word	0x0000a330


	//   ....[23]....
        /*0178*/ 	.word	0x0000a350


	//   ....[24]....
        /*017c*/ 	.word	0x0000a370


	//   ....[25]....
        /*0180*/ 	.word	0x0000d010


	//   ....[26]....
        /*0184*/ 	.word	0x0000d4c0


	//   ....[27]....
        /*0188*/ 	.word	0x0000dc40


	//   ....[28]....
        /*018c*/ 	.word	0x0000de20


	//   ....[29]....
        /*0190*/ 	.word	0x0000de60


	//   ....[30]....
        /*0194*/ 	.word	0x0000dee0


	//   ....[31]....
        /*0198*/ 	.word	0x0000f5b0


	//   ....[32]....
        /*019c*/ 	.word	0x0000f5e0


	//   ....[33]....
        /*01a0*/ 	.word	0x0000f620


	//   ....[34]....
        /*01a4*/ 	.word	0x0000f630


	//   ....[35]....
        /*01a8*/ 	.word	0x00010b70


	//   ....[36]....
        /*01ac*/ 	.word	0x00010ba0


	//   ....[37]....
        /*01b0*/ 	.word	0x00010be0


	//   ....[38]....
        /*01b4*/ 	.word	0x00010c20


	//   ....[39]....
        /*01b8*/ 	.word	0x00010e10


	//   ....[40]....
        /*01bc*/ 	.word	0x00010e20


	//   ....[41]....
        /*01c0*/ 	.word	0x00010fa0


	//   ....[42]....
        /*01c4*/ 	.word	0x00010fd0


	//   ....[43]....
        /*01c8*/ 	.word	0x00011120


	//   ....[44]....
        /*01cc*/ 	.word	0x00011150


	//   ....[45]....
        /*01d0*/ 	.word	0x000112a0


	//   ....[46]....
        /*01d4*/ 	.word	0x000112c0


	//   ....[47]....
        /*01d8*/ 	.word	0x00011ad0


	//   ....[48]....
        /*01dc*/ 	.word	0x00011af0


	//   ....[49]....
        /*01e0*/ 	.word	0x00011c20


	//   ....[50]....
        /*01e4*/ 	.word	0x00011c50


	//   ....[51]....
        /*01e8*/ 	.word	0x00011d80


	//   ....[52]....
        /*01ec*/ 	.word	0x00011db0


	//   ....[53]....
        /*01f0*/ 	.word	0x00011ee0


	//   ....[54]....
        /*01f4*/ 	.word	0x00011f00


	//----- nvinfo : EIATTR_EXIT_INSTR_OFFSETS
	.align		4
.L_320:
        /*01f8*/ 	.byte	0x04, 0x1c
        /*01fa*/ 	.short	(.L_322 - .L_321)


	//   ....[0]....
.L_321:
        /*01fc*/ 	.word	0x00000310


	//   ....[1]....
        /*0200*/ 	.word	0x000112d0


	//   ....[2]....
        /*0204*/ 	.word	0x000113a0


	//   ....[3]....
        /*0208*/ 	.word	0x00011400


	//   ....[4]....
        /*020c*/ 	.word	0x00011f10


	//   ....[5]....
        /*0210*/ 	.word	0x00011fc0


	//   ....[6]....
        /*0214*/ 	.word	0x00012020


	//----- nvinfo : EIATTR_CTAIDZ_USED
	.align		4
.L_322:
        /*0218*/ 	.byte	0x01, 0x04
	.zero		2


	//----- nvinfo : EIATTR_MAX_THREADS
	.align		4
        /*021c*/ 	.byte	0x04, 0x05
        /*021e*/ 	.short	(.L_324 - .L_323)
.L_323:
        /*0220*/ 	.word	0x00000100
        /*0224*/ 	.word	0x00000001
        /*0228*/ 	.word	0x00000001


	//----- nvinfo : EIATTR_CRS_STACK_SIZE
	.align		4
.L_324:
        /*022c*/ 	.byte	0x04, 0x1e
        /*022e*/ 	.short	(.L_326 - .L_325)
.L_325:
        /*0230*/ 	.word	0x00000000
.L_326:


//--------------------- .nv.info._ZN7cutlass13device_kernelIN5flash19enable_sm80_to_sm89INS1_16FlashAttnFwdSm80INS1_25CollectiveMainloopFwdSm80ILi8ELi1ELb0EN4cute5tupleIJNS5_1CILi128EEENS7_ILi64EEENS7_ILi192EEEEEELi192ENS_6half_tEfNS_4arch4Sm80ELb0ELb1ELb1ELb1ELb0ELb1ELb1ELb0EEENS1_21CollectiveEpilogueFwdINS6_IJS8_SA_S9_EEENS6_IJNS7_ILi1EEESI_SI_EEESC_SE_Li256ELb1ELb1ELb0ELb0EEENS1_19SingleTileSchedulerILb1ELb0ELb1ELi128EEEEEEEEEvNT_6ParamsE --------------------------
	.section	.nv.info._ZN7cutlass13device_kernelIN5flash19enable_sm80_to_sm89INS1_16FlashAttnFwdSm80INS1_25CollectiveMainloopFwdSm80ILi8ELi1ELb0EN4cute5tupleIJNS5_1CILi128EEENS7_ILi64EEENS7_ILi192EEEEEELi192ENS_6half_tEfNS_4arch4Sm80ELb0ELb1ELb1ELb1ELb0ELb1ELb1ELb0EEENS1_21CollectiveEpilogueFwdINS6_IJS8_SA_S9_EEENS6_IJNS7_ILi1EEESI_SI_EEESC_SE_Li256ELb1ELb1ELb0ELb0EEENS1_19SingleTileSchedulerILb1ELb0ELb1ELi128EEEEEEEEEvNT_6ParamsE,"",@"SHT_CUDA_INFO"
	.sectionflags	@""
	.align	4


	//----- nvinfo : EIATTR_CUDA_API_VERSION
	.align		4
        /*0000*/ 	.byte	0x04, 0x37
        /*0002*/ 	.short	(.L_328 - .L_327)
.L_327:
        /*0004*/ 	.word	0x00000082


	//----- nvinfo : EIATTR_SW2861232_WAR
	.align		4
.L_328:
        /*0008*/ 	.byte	0x01, 0x35
	.zero		2


	//----- nvinfo : EIATTR_PARAM_CBANK
	.align		4
        /*000c*/ 	.byte	0x04, 0x0a
        /*000e*/ 	.short	(.L_330 - .L_329)
	.align		4
.L_329:
        /*0010*/ 	.word	index@(.nv.constant0._ZN7cutlass13device_kernelIN5flash19enable_sm80_to_sm89INS1_16FlashAttnFwdSm80INS1_25CollectiveMainloopFwdSm80ILi8ELi1ELb0EN4cute5tupleIJNS5_1CILi128EEENS7_ILi64EEENS7_ILi192EEEEEELi192ENS_6half_tEfNS_4arch4Sm80ELb0ELb1ELb1ELb1ELb0ELb1ELb1ELb0EEENS1_21CollectiveEpilogueFwdINS6_IJS8_SA_S9_EEENS6_IJNS7_ILi1EEESI_SI_EEESC_SE_Li256ELb1ELb1ELb0ELb0EEENS1_19SingleTileSchedulerILb1ELb0ELb1ELi128EEEEEEEEEvNT_6ParamsE)
        /*0014*/ 	.short	0x0160
        /*0016*/ 	.short	0x0418


	//----- nvinfo : EIATTR_CBANK_PARAM_SIZE
	.align		4
.L_330:
        /*0018*/ 	.byte	0x03, 0x19
        /*001a*/ 	.short	0x0418


	//----- nvinfo : EIATTR_KPARAM_INFO
	.align		4
        /*001c*/ 	.byte	0x04, 0x17
        /*001e*/ 	.short	(.L_332 - .L_331)
.L_331:
        /*0020*/ 	.word	0x00000000
        /*0024*/ 	.short	0x0000
        /*0026*/ 	.short	0x0000
        /*0028*/ 	.byte	0x00, 0xf0, 0x61, 0x10


	//----- nvinfo : EIATTR_MAXREG_COUNT
	.align		4
.L_332:
        /*002c*/ 	.byte	0x03, 0x1b
        /*002e*/ 	.short	0x00ff


	//----- nvinfo : EIATTR_NUM_BARRIERS
	.align		4
        /*0030*/ 	.byte	0x02, 0x4c
        /*0032*/ 	.byte	0x02
	.zero		1


	//----- nvinfo : EIATTR_MERCURY_ISA_VERSION
	.align		4
        /*0034*/ 	.byte	0x03, 0x5f
        /*0036*/ 	.short	0x0000


	//----- nvinfo : EIATTR_COOP_GROUP_MASK_REGIDS
	.align		4
        /*0038*/ 	.byte	0x04, 0x29
        /*003a*/ 	.short	(.L_334 - .L_333)


	//   ....[0]....
.L_333:
        /*003c*/ 	.word	0xffffffff


	//   ....[1]....
        /*0040*/ 	.word	0xffffffff


	//   ....[2]....
        /*0044*/ 	.word	0xffffffff


	//   ....[3]....
        /*0048*/ 	.word	0xffffffff


	//   ....[4]....
        /*004c*/ 	.word	0xffffffff


	//   ....[5]....
        /*0050*/ 	.word	0xffffffff


	//   ....[6]....
        /*0054*/ 	.word	0xffffffff


	//   ....[7]....
        /*0058*/ 	.word	0xffffffff


	//   ....[8]....
        /*005c*/ 	.word	0xffffffff


	//   ....[9]....
        /*0060*/ 	.word	0xffffffff


	//   ....[10]....
        /*0064*/ 	.word	0xffffffff


	//   ....[11]....
        /*0068*/ 	.word	0xffffffff


	//   ....[12]....
        /*006c*/ 	.word	0xffffffff


	//   ....[13]....
        /*0070*/ 	.word	0xffffffff


	//   ....[14]....
        /*0074*/ 	.word	0xffffffff


	//   ....[15]....
        /*0078*/ 	.word	0xffffffff


	//   ....[16]....
        /*007c*/ 	.word	0xffffffff


	//   ....[17]....
        /*0080*/ 	.word	0xffffffff


	//   ....[18]....
        /*0084*/ 	.word	0xffffffff


	//   ....[19]....
        /*0088*/ 	.word	0xffffffff


	//   ....[20]....
        /*008c*/ 	.word	0xffffffff


	//   ....[21]....
        /*0090*/ 	.word	0xffffffff


	//   ....[22]....
        /*0094*/ 	.word	0xffffffff


	//   ....[23]....
        /*0098*/ 	.word	0xffffffff


	//   ....[24]....
        /*009c*/ 	.word	0xffffffff


	//   ....[25]....
        /*00a0*/ 	.word	0xffffffff


	//   ....[26]....
        /*00a4*/ 	.word	0xffffffff


	//   ....[27]....
        /*00a8*/ 	.word	0xffffffff


	//   ....[28]....
        /*00ac*/ 	.word	0xffffffff


	//   ....[29]....
        /*00b0*/ 	.word	0xffffffff


	//   ....[30]....
        /*00b4*/ 	.word	0xffffffff


	//   ....[31]....
        /*00b8*/ 	.word	0xffffffff


	//   ....[32]....
        /*00bc*/ 	.word	0xffffffff


	//   ....[33]....
        /*00c0*/ 	.word	0xffffffff


	//   ....[34]....
        /*00c4*/ 	.word	0xffffffff


	//   ....[35]....
        /*00c8*/ 	.word	0xffffffff


	//   ....[36]....
        /*00cc*/ 	.word	0xffffffff


	//   ....[37]....
        /*00d0*/ 	.word	0xffffffff


	//   ....[38]....
        /*00d4*/ 	.word	0xffffffff


	//   ....[39]....
        /*00d8*/ 	.word	0xffffffff


	//   ....[40]....
        /*00dc*/ 	.word	0xffffffff


	//   ....[41]....
        /*00e0*/ 	.word	0xffffffff


	//   ....[42]....
        /*00e4*/ 	.word	0xffffffff


	//   ....[43]....
        /*00e8*/ 	.word	0xffffffff


	//   ....[44]....
        /*00ec*/ 	.word	0xffffffff


	//   ....[45]....
        /*00f0*/ 	.word	0xffffffff


	//   ....[46]....
        /*00f4*/ 	.word	0xffffffff


	//   ....[47]....
        /*00f8*/ 	.word	0xffffffff


	//   ....[48]....
        /*00fc*/ 	.word	0xffffffff


	//   ....[49]....
        /*0100*/ 	.word	0xffffffff


	//   ....[50]....
        /*0104*/ 	.word	0xffffffff


	//   ....[51]....
        /*0108*/ 	.word	0xffffffff


	//   ....[52]....
        /*010c*/ 	.word	0xffffffff


	//   ....[53]....
        /*0110*/ 	.word	0xffffffff


	//   ....[54]....
        /*0114*/ 	.word	0xffffffff


	//   ....[55]....
        /*0118*/ 	.word	0xffffffff


	//   ....[56]....
        /*011c*/ 	.word	0xffffffff


	//   ....[57]....
        /*0120*/ 	.word	0xffffffff


	//   ....[58]....
        /*0124*/ 	.word	0xffffffff


	//   ....[59]....
        /*0128*/ 	.word	0xffffffff


	//   ....[60]....
        /*012c*/ 	.word	0xffffffff


	//   ....[61]....
        /*0130*/ 	.word	0xffffffff


	//   ....[62]....
        /*0134*/ 	.word	0xffffffff


	//   ....[63]....
        /*0138*/ 	.word	0xffffffff


	//   ....[64]....
        /*013c*/ 	.word	0xffffffff


	//   ....[65]....
        /*0140*/ 	.word	0xffffffff


	//   ....[66]....
        /*0144*/ 	.word	0xffffffff


	//   ....[67]....
        /*0148*/ 	.word	0xffffffff


	//   ....[68]....
        /*014c*/ 	.word	0xffffffff


	//   ....[69]....
        /*0150*/ 	.word	0xffffffff


	//   ....[70]....
        /*0154*/ 	.word	0xffffffff


	//----- nvinfo : EIATTR_COOP_GROUP_INSTR_OFFSETS
	.align		4
.L_334:
        /*0158*/ 	.byte	0x04, 0x28
        /*015a*/ 	.short	(.L_336 - .L_335)


	//   ....[0]....
.L_335:
        /*015c*/ 	.word	0x00000090


	//   ....[1]....
        /*0160*/ 	.word	0x00007570


	//   ....[2]....
        /*0164*/ 	.word	0x00007630


	//   ....[3]....
        /*0168*/ 	.word	0x000077a0


	//   ....[4]....
        /*016c*/ 	.word	0x000077d0


	//   ....[5]....
        /*0170*/ 	.word	0x00007910


	//   ....[6]....
        /*0174*/ 	.word	0x00007940


	//   ....[7]....
        /*0178*/ 	.word	0x00007a70


	//   ....[8]....
        /*017c*/ 	.word	0x00007ab0


	//   ....[9]....
        /*0180*/ 	.word	0x000081a0


	//   ....[10]....
        /*0184*/ 	.word	0x00008200


	//   ....[11]....
        /*0188*/ 	.word	0x00008240


	//   ....[12]....
        /*018c*/ 	.word	0x00008250


	//   ....[13]....
        /*0190*/ 	.word	0x00008680


	//   ....[14]....
        /*0194*/ 	.word	0x000086c0


	//   ....[15]....
        /*0198*/ 	.word	0x00008700


	//   ....[16]....
        /*019c*/ 	.word	0x00008770


	//   ....[17]....
        /*01a0*/ 	.word	0x0000b700


	//   ....[18]....
        /*01a4*/ 	.word	0x0000b750


	//   ....[19]....
        /*01a8*/ 	.word	0x0000b760


	//   ....[20]....
        /*01ac*/ 	.word	0x0000b770


	//   ....[21]....
        /*01b0*/ 	.word	0x0000b9f0


	//   ....[22]....
        /*01b4*/ 	.word	0x0000ba30


	//   ....[23]....
        /*01b8*/ 	.word	0x0000ba70


	//   ....[24]....
        /*01bc*/ 	.word	0x0000bae0


	//   ....[25]....
        /*01c0*/ 	.word	0x0000ff90


	//   ....[26]....
        /*01c4*/ 	.word	0x00010340


	//   ....[27]....
        /*01c8*/ 	.word	0x00010f40


	//   ....[28]....
        /*01cc*/ 	.word	0x000110a0


	//   ....[29]....
        /*01d0*/ 	.word	0x000110b0


	//   ....[30]....
        /*01d4*/ 	.word	0x00011100


	//   ....[31]....
        /*01d8*/ 	.word	0x000136e0


	//   ....[32]....
        /*01dc*/ 	.word	0x000139b0


	//   ....[33]....
        /*01e0*/ 	.word	0x000141b0


	//   ....[34]....
        /*01e4*/ 	.word	0x000143e0


	//   ....[35]....
        /*01e8*/ 	.word	0x000143f0


	//   ....[36]....
        /*01ec*/ 	.word	0x00014460


	//   ....[37]....
        /*01f0*/ 	.word	0x000171d0


	//   ....[38]....
        /*01f4*/ 	.word	0x000171f0


	//   ....[39]....
        /*01f8*/ 	.word	0x00017220


	//   ....[40]....
        /*01fc*/ 	.word	0x00017250


	//   ....[41]....
        /*0200*/ 	.word	0x00019f80


	//   ....[42]....
        /*0204*/ 	.word	0x0001a3f0


	//   ....[43]....
        /*0208*/ 	.word	0x0001ab40


	//   ....[44]....
        /*020c*/ 	.word	0x0001ad20


	//   ....[45]....
        /*0210*/ 	.word	0x0001ad60


	//   ....[46]....
        /*0214*/ 	.word	0x0001ade0


	//   ....[47]....
        /*0218*/ 	.word	0x0001c4d0


	//   ....[48]....
        /*021c*/ 	.word	0x0001c500


	//   ....[49]....
        /*0220*/ 	.word	0x0001c550


	//   ....[50]....
        /*0224*/ 	.word	0x0001c560


	//   ....[51]....
        /*0228*/ 	.word	0x0001db50


	//   ....[52]....
        /*022c*/ 	.word	0x0001dbd0


	//   ....[53]....
        /*0230*/ 	.word	0x0001dc10


	//   ....[54]....
        /*0234*/ 	.word	0x0001dc50


	//   ....[55]....
        /*0238*/ 	.word	0x0001de80


	//   ....[56]....
        /*023c*/ 	.word	0x0001de90


	//   ....[57]....
        /*0240*/ 	.word	0x0001e010


	//   ....[58]....
        /*0244*/ 	.word	0x0001e040


	//   ....[59]....
        /*0248*/ 	.word	0x0001e190


	//   ....[60]....
        /*024c*/ 	.word	0x0001e1c0


	//   ....[61]....
        /*0250*/ 	.word	0x0001e310


	//   ....[62]....
        /*0254*/ 	.word	0x0001e330


	//   ....[63]....
        /*0258*/ 	.word	0x0001ec70


	//   ....[64]....
        /*025c*/ 	.word	0x0001ec80


	//   ....[65]....
        /*0260*/ 	.word	0x0001edb0


	//   ....[66]....
        /*0264*/ 	.word	0x0001ede0


	//   ....[67]....
        /*0268*/ 	.word	0x0001ef10


	//   ....[68]....
        /*026c*/ 	.word	0x0001ef40


	//   ....[69]....
        /*0270*/ 	.word	0x0001f070


	//   ....[70]....
        /*0274*/ 	.word	0x0001f090


	//----- nvinfo : EIATTR_EXIT_INSTR_OFFSETS
	.align		4
.L_336:
        /*0278*/ 	.byte	0x04, 0x1c
        /*027a*/ 	.short	(.L_338 - .L_337)


	//   ....[0]....
.L_337:
        /*027c*/ 	.word	0x00000440


	//   ....[1]....
        /*0280*/ 	.word	0x0001e340


	//   ....[2]....
        /*0284*/ 	.word	0x0001e410


	//   ....[3]....
        /*0288*/ 	.word	0x0001e470


	//   ....[4]....
        /*028c*/ 	.word	0x0001f0a0


	//   ....[5]....
        /*0290*/ 	.word	0x0001f150


	//   ....[6]....
        /*0294*/ 	.word	0x0001f1b0


	//----- nvinfo : EIATTR_CTAIDZ_USED
	.align		4
.L_338:
        /*0298*/ 	.byte	0x01, 0x04
	.zero		2


	//----- nvinfo : EIATTR_MAX_THREADS
	.align		4
        /*029c*/ 	.byte	0x04, 0x05
        /*029e*/ 	.short	(.L_340 - .L_339)
.L_339:
        /*02a0*/ 	.word	0x00000100
        /*02a4*/ 	.word	0x00000001
        /*02a8*/ 	.word	0x00000001


	//----- nvinfo : EIATTR_CRS_STACK_SIZE
	.align		4
.L_340:
        /*02ac*/ 	.byte	0x04, 0x1e
        /*02ae*/ 	.short	(.L_342 - .L_341)
.L_341:
        /*02b0*/ 	.word	0x00000000
.L_342:


//--------------------- .nv.info._ZN7cutlass13device_kernelIN5flash19enable_sm80_to_sm89INS1_16FlashAttnFwdSm80INS1_25CollectiveMainloopFwdSm80ILi8ELi1ELb1EN4cute5tupleIJNS5_1CILi128EEENS7_ILi96EEENS7_ILi192EEEEEELi192ENS_6half_tEfNS_4arch4Sm80ELb1ELb0ELb1ELb0ELb0ELb0ELb1ELb0EEENS1_21CollectiveEpilogueFwdINS6_IJS8_SA_S9_EEENS6_IJNS7_ILi1EEESI_SI_EEESC_SE_Li256ELb0ELb1ELb0ELb0EEENS1_30DynamicPersistentTileSchedulerILi256ELi256ELb0ELb1ELb0EEEEEEEEEvNT_6ParamsE --------------------------
	.section	.nv.info._ZN7cutlass13device_kernelIN5flash19enable_sm80_to_sm89INS1_16FlashAttnFwdSm80INS1_25CollectiveMainloopFwdSm80ILi8ELi1ELb1EN4cute5tupleIJNS5_1CILi128EEENS7_ILi96EEENS7_ILi192EEEEEELi192ENS_6half_tEfNS_4arch4Sm80ELb1ELb0ELb1ELb0ELb0ELb0ELb1ELb0EEENS1_21CollectiveEpilogueFwdINS6_IJS8_SA_S9_EEENS6_IJNS7_ILi1EEESI_SI_EEESC_SE_Li256ELb0ELb1ELb0ELb0EEENS1_30DynamicPersistentTileSchedulerILi256ELi256ELb0ELb1ELb0EEEEEEEEEvNT_6ParamsE,"",@"SHT_CUDA_INFO"
	.sectionflags	@""
	.align	4


	//----- nvinfo : EIATTR_CUDA_API_VERSION
	.align		4
        /*0000*/ 	.byte	0x04, 0x37
        /*0002*/ 	.short	(.L_344 - .L_343)
.L_343:
        /*0004*/ 	.word	0x00000082


	//----- nvinfo : EIATTR_SW2861232_WAR
	.align		4
.L_344:
        /*0008*/ 	.byte	0x01, 0x35
	.zero		2


	//----- nvinfo : EIATTR_PARAM_CBANK
	.align		4
        /*000c*/ 	.byte	0x04, 0x0a
        /*000e*/ 	.short	(.L_346 - .L_345)
	.align		4
.L_345:
        /*0010*/ 	.word	index@(.nv.constant0._ZN7cutlass13device_kernelIN5flash19enable_sm80_to_sm89INS1_16FlashAttnFwdSm80INS1_25CollectiveMainloopFwdSm80ILi8ELi1ELb1EN4cute5tupleIJNS5_1CILi128EEENS7_ILi96EEENS7_ILi192EEEEEELi192ENS_6half_tEfNS_4arch4Sm80ELb1ELb0ELb1ELb0ELb0ELb0ELb1ELb0EEENS1_21CollectiveEpilogueFwdINS6_IJS8_SA_S9_EEENS6_IJNS7_ILi1EEESI_SI_EEESC_SE_Li256ELb0ELb1ELb0ELb0EEENS1_30DynamicPersistentTileSchedulerILi256ELi256ELb0ELb1ELb0EEEEEEEEEvNT_6ParamsE)
        /*0014*/ 	.short	0x0160
        /*0016*/ 	.short	0x0428


	//----- nvinfo : EIATTR_CBANK_PARAM_SIZE
	.align		4
.L_346:
        /*0018*/ 	.byte	0x03, 0x19
        /*001a*/ 	.short	0x0428


	//----- nvinfo : EIATTR_KPARAM_INFO
	.align		4
        /*001c*/ 	.byte	0x04, 0x17
        /*001e*/ 	.short	(.L_348 - .L_347)
.L_347:
        /*0020*/ 	.word	0x00000000
        /*0024*/ 	.short	0x0000
        /*0026*/ 	.short	0x0000
        /*0028*/ 	.byte	0x00, 0xf0, 0xa1, 0x10


	//----- nvinfo : EIATTR_MAXREG_COUNT
	.align		4
.L_348:
        /*002c*/ 	.byte	0x03, 0x1b
        /*002e*/ 	.short	0x00ff


	//----- nvinfo : EIATTR_NUM_BARRIERS
	.align		4
        /*0030*/ 	.byte	0x02, 0x4c
        /*0032*/ 	.byte	0x06
	.zero		1


	//----- nvinfo : EIATTR_ANNOTATIONS
	.align		4
        /*0034*/ 	.byte	0x04, 0x55
        /*0036*/ 	.short	(.L_350 - .L_349)


	//   ....[0]....
.L_349:
        /* <DEDUP_REMOVED lines=80> */


	//----- nvinfo : EIATTR_MERCURY_ISA_VERSION
	.align		4
.L_350:
        /*0520*/ 	.byte	0x03, 0x5f
        /*0522*/ 	.short	0x0000


	//----- nvinfo : EIATTR_INT_WARP_WIDE_INSTR_OFFSETS
	.align		4
        /*0524*/ 	.byte	0x04, 0x31
        /*0526*/ 	.short	(.L_352 - .L_351)


	//   ....[0]....
.L_351:
        /*0528*/ 	.word	0x0000f6e0


	//   ....[1]....
        /*052c*/ 	.word	0x0000f760


	//----- nvinfo : EIATTR_COOP_GROUP_MASK_REGIDS
	.align		4
.L_352:
        /*0530*/ 	.byte	0x04, 0x29
        /*0532*/ 	.short	(.L_354 - .L_353)


	//   ....[0]....
.L_353:
        /*0534*/ 	.word	0xffffffff


	//   ....[1]....
        /*0538*/ 	.word	0xffffffff


	//   ....[2]....
        /*053c*/ 	.word	0xffffffff


	//   ....[3]....
        /*0540*/ 	.word	0xffffffff


	//   ....[4]....
        /*0544*/ 	.word	0xffffffff


	//   ....[5]....
        /*0548*/ 	.word	0xffffffff


	//   ....[6]....
        /*054c*/ 	.word	0xffffffff


	//   ....[7]....
        /*0550*/ 	.word	0xffffffff


	//   ....[8]....
        /*0554*/ 	.word	0xffffffff


	//   ....[9]....
        /*0558*/ 	.word	0xffffffff


	//   ....[10]....
        /*055c*/ 	.word	0xffffffff


	//   ....[11]....
        /*0560*/ 	.word	0xffffffff


	//   ....[12]....
        /*0564*/ 	.word	0xffffffff


	//   ....[13]....
        /*0568*/ 	.word	0xffffffff


	//   ....[14]....
        /*056c*/ 	.word	0xffffffff


	//   ....[15]....
        /*0570*/ 	.word	0xffffffff


	//   ....[16]....
        /*0574*/ 	.word	0xffffffff


	//   ....[17]....
        /*0578*/ 	.word	0xffffffff


	//   ....[18]....
        /*057c*/ 	.word	0xffffffff


	//   ....[19]....
        /*0580*/ 	.word	0xffffffff


	//   ....[20]....
        /*0584*/ 	.word	0xffffffff


	//   ....[21]....
        /*0588*/ 	.word	0xffffffff


	//   ....[22]....
        /*058c*/ 	.word	0xffffffff


	//   ....[23]....
        /*0590*/ 	.word	0xffffffff


	//   ....[24]....
        /*0594*/ 	.word	0xffffffff


	//   ....[25]....
        /*0598*/ 	.word	0xffffffff


	//   ....[26]....
        /*059c*/ 	.word	0xffffffff


	//   ....[27]....
        /*05a0*/ 	.word	0xffffffff


	//   ....[28]....
        /*05a4*/ 	.word	0xffffffff


	//   ....[29]....
        /*05a8*/ 	.word	0xffffffff


	//   ....[30]....
        /*05ac*/ 	.word	0xffffffff


	//   ....[31]....
        /*05b0*/ 	.word	0xffffffff


	//   ....[32]....
        /*05b4*/ 	.word	0xffffffff


	//   ....[33]....
        /*05b8*/ 	.word	0xffffffff


	//   ....[34]....
        /*05bc*/ 	.word	0xffffffff


	//   ....[35]....
        /*05c0*/ 	.word	0xffffffff


	//   ....[36]....
        /*05c4*/ 	.word	0xffffffff


	//   ....[37]....
        /*05c8*/ 	.word	0xffffffff


	//   ....[38]....
        /*05cc*/ 	.word	0xffffffff


	//   ....[39]....
        /*05d0*/ 	.word	0xffffffff


	//   ....[40]....
        /*05d4*/ 	.word	0xffffffff


	//   ....[41]....
        /*05d8*/ 	.word	0xffffffff


	//   ....[42]....
        /*05dc*/ 	.word	0xffffffff


	//   ....[43]....
        /*05e0*/ 	.word	0xffffffff


	//   ....[44]....
        /*05e4*/ 	.word	0xffffffff


	//   ....[45]....
        /*05e8*/ 	.word	0xffffffff


	//   ....[46]....
        /*05ec*/ 	.word	0xffffffff


	//   ....[47]....
        /*05f0*/ 	.word	0xffffffff


	//   ....[48]....
        /*05f4*/ 	.word	0xffffffff


	//   ....[49]....
        /*05f8*/ 	.word	0xffffffff


	//   ....[50]....
        /*05fc*/ 	.word	0xffffffff


	//   ....[51]....
        /*0600*/ 	.word	0xffffffff


	//   ....[52]....
        /*0604*/ 	.word	0xffffffff


	//   ....[53]....
        /*0608*/ 	.word	0xffffffff


	//   ....[54]....
        /*060c*/ 	.word	0xffffffff


	//   ....[55]....
        /*0610*/ 	.word	0xffffffff


	//   ....[56]....
        /*0614*/ 	.word	0xffffffff


	//   ....[57]....
        /*0618*/ 	.word	0xffffffff


	//   ....[58]....
        /*061c*/ 	.word	0xffffffff


	//   ....[59]....
        /*0620*/ 	.word	0xffffffff


	//   ....[60]....
        /*0624*/ 	.word	0xffffffff


	//   ....[61]....
        /*0628*/ 	.word	0xffffffff


	//   ....[62]....
        /*062c*/ 	.word	0xffffffff


	//   ....[63]....
        /*0630*/ 	.word	0xffffffff


	//----- nvinfo : EIATTR_COOP_GROUP_INSTR_OFFSETS
	.align		4
.L_354:
        /*0634*/ 	.byte	0x04, 0x28
        /*0636*/ 	.short	(.L_356 - .L_355)


	//   ....[0]....
.L_355:
        /*0638*/ 	.word	0x00000050


	//   ....[1]....
        /*063c*/ 	.word	0x000018f0


	//   ....[2]....
        /*0640*/ 	.word	0x00001900


	//   ....[3]....
        /*0644*/ 	.word	0x00001920


	//   ....[4]....
        /*0648*/ 	.word	0x00001930


	//   ....[5]....
        /*064c*/ 	.word	0x00001a60


	//   ....[6]....
        /*0650*/ 	.word	0x00001a80


	//   ....[7]....
        /*0654*/ 	.word	0x00001b20


	//   ....[8]....
        /*0658*/ 	.word	0x00001b40


	//   ....[9]....
        /*065c*/ 	.word	0x00003a00


	//   ....[10]....
        /*0660*/ 	.word	0x00003a10


	//   ....[11]....
        /*0664*/ 	.word	0x00004290


	//   ....[12]....
        /*0668*/ 	.word	0x000043f0


	//   ....[13]....
        /*066c*/ 	.word	0x00004400


	//   ....[14]....
        /*0670*/ 	.word	0x00004450


	//   ....[15]....
        /*0674*/ 	.word	0x00006970


	//   ....[16]....
        /*0678*/ 	.word	0x00007d00


	//   ....[17]....
        /*067c*/ 	.word	0x00007e30


	//   ....[18]....
        /*0680*/ 	.word	0x00008310


	//   ....[19]....
        /*0684*/ 	.word	0x000083f0


	//   ....[20]....
        /*0688*/ 	.word	0x000084c0


	//   ....[21]....
        /*068c*/ 	.word	0x0000c820


	//   ....[22]....
        /*0690*/ 	.word	0x0000c860


	//   ....[23]....
        /*0694*/ 	.word	0x0000c880


	//   ....[24]....
        /*0698*/ 	.word	0x0000c8a0


	//   ....[25]....
        /*069c*/ 	.word	0x0000ee90


	//   ....[26]....
        /*06a0*/ 	.word	0x0000eee0


	//   ....[27]....
        /*06a4*/ 	.word	0x0000ef00


	//   ....[28]....
        /*06a8*/ 	.word	0x0000ef20


	//   ....[29]....
        /*06ac*/ 	.word	0x0000ff40


	//   ....[30]....
        /*06b0*/ 	.word	0x000102b0


	//   ....[31]....
        /*06b4*/ 	.word	0x000102e0


	//   ....[32]....
        /*06b8*/ 	.word	0x00010300


	//   ....[33]....
        /*06bc*/ 	.word	0x00010330


	//   ....[34]....
        /*06c0*/ 	.word	0x00010500


	//   ....[35]....
        /*06c4*/ 	.word	0x00010520


	//   ....[36]....
        /*06c8*/ 	.word	0x000106e0


	//   ....[37]....
        /*06cc*/ 	.word	0x00010710


	//   ....[38]....
        /*06d0*/ 	.word	0x00010810


	//   ....[39]....
        /*06d4*/ 	.word	0x00010840


	//   ....[40]....
        /*06d8*/ 	.word	0x00010940


	//   ....[41]....
        /*06dc*/ 	.word	0x00010960


	//   ....[42]....
        /*06e0*/ 	.word	0x00010f10


	//   ....[43]....
        /*06e4*/ 	.word	0x00010f30


	//   ....[44]....
        /*06e8*/ 	.word	0x000110c0


	//   ....[45]....
        /*06ec*/ 	.word	0x000110d0


	//   ....[46]....
        /*06f0*/ 	.word	0x00011250


	//   ....[47]....
        /*06f4*/ 	.word	0x00011270


	//   ....[48]....
        /*06f8*/ 	.word	0x000113f0


	//   ....[49]....
        /*06fc*/ 	.word	0x00011400


	//   ....[50]....
        /*0700*/ 	.word	0x000115f0


	//   ....[51]....
        /*0704*/ 	.word	0x000116d0


	//   ....[52]....
        /*0708*/ 	.word	0x00011730


	//   ....[53]....
        /*070c*/ 	.word	0x00011780


	//   ....[54]....
        /*0710*/ 	.word	0x000117d0


	//   ....[55]....
        /*0714*/ 	.word	0x00011840


	//   ....[56]....
        /*0718*/ 	.word	0x000118b0


	//   ....[57]....
        /*071c*/ 	.word	0x00011910


	//   ....[58]....
        /*0720*/ 	.word	0x00011970


	//   ....[59]....
        /*0724*/ 	.word	0x000119d0


	//   ....[60]....
        /*0728*/ 	.word	0x00011a40


	//   ....[61]....
        /*072c*/ 	.word	0x00011aa0


	//   ....[62]....
        /*0730*/ 	.word	0x00011b00


	//   ....[63]....
        /*0734*/ 	.word	0x00011b70


	//----- nvinfo : EIATTR_EXIT_INSTR_OFFSETS
	.align		4
.L_356:
        /*0738*/ 	.byte	0x04, 0x1c
        /*073a*/ 	.short	(.L_358 - .L_357)


	//   ....[0]....
.L_357:
        /*073c*/ 	.word	0x000000a0


	//   ....[1]....
        /*0740*/ 	.word	0x00011690


	//----- nvinfo : EIATTR_MAX_THREADS
	.align		4
.L_358:
        /*0744*/ 	.byte	0x04, 0x05
        /*0746*/ 	.short	(.L_360 - .L_359)
.L_359:
        /*0748*/ 	.word	0x00000100
        /*074c*/ 	.word	0x00000001
        /*0750*/ 	.word	0x00000001


	//----- nvinfo : EIATTR_CRS_STACK_SIZE
	.align		4
.L_360:
        /*0754*/ 	.byte	0x04, 0x1e
        /*0756*/ 	.short	(.L_362 - .L_361)
.L_361:
        /*0758*/ 	.word	0x00000000
.L_362:


//--------------------- .nv.info._ZN7cutlass13device_kernelIN5flash19enable_sm80_to_sm89INS1_16FlashAttnFwdSm80INS1_25CollectiveMainloopFwdSm80ILi8ELi1ELb1EN4cute5tupleIJNS5_1CILi128EEENS7_ILi96EEENS7_ILi192EEEEEELi192ENS_6half_tEfNS_4arch4Sm80ELb1ELb0ELb1ELb1ELb0ELb0ELb1ELb0EEENS1_21CollectiveEpilogueFwdINS6_IJS8_SA_S9_EEENS6_IJNS7_ILi1EEESI_SI_EEESC_SE_Li256ELb1ELb1ELb0ELb0EEENS1_19SingleTileSchedulerILb1ELb0ELb1ELi128EEEEEEEEEvNT_6ParamsE --------------------------
	.section	.nv.info._ZN7cutlass13device_kernelIN5flash19enable_sm80_to_sm89INS1_16FlashAttnFwdSm80INS1_25CollectiveMainloopFwdSm80ILi8ELi1ELb1EN4cute5tupleIJNS5_1CILi128EEENS7_ILi96EEENS7_ILi192EEEEEELi192ENS_6half_tEfNS_4arch4Sm80ELb1ELb0ELb1ELb1ELb0ELb0ELb1ELb0EEENS1_21CollectiveEpilogueFwdINS6_IJS8_SA_S9_EEENS6_IJNS7_ILi1EEESI_SI_EEESC_SE_Li256ELb1ELb1ELb0ELb0EEENS1_19SingleTileSchedulerILb1ELb0ELb1ELi128EEEEEEEEEvNT_6ParamsE,"",@"SHT_CUDA_INFO"
	.sectionflags	@""
	.align	4


	//----- nvinfo : EIATTR_CUDA_API_VERSION
	.align		4
        /*0000*/ 	.byte	0x04, 0x37
        /*0002*/ 	.short	(.L_364 - .L_363)
.L_363:
        /*0004*/ 	.word	0x00000082


	//----- nvinfo : EIATTR_SW2861232_WAR
	.align		4
.L_364:
        /*0008*/ 	.byte	0x01, 0x35
	.zero		2


	//----- nvinfo : EIATTR_PARAM_CBANK
	.align		4
        /*000c*/ 	.byte	0x04, 0x0a
        /*000e*/ 	.short	(.L_366 - .L_365)
	.align		4
.L_365:
        /*0010*/ 	.word	index@(.nv.constant0._ZN7cutlass13device_kernelIN5flash19enable_sm80_to_sm89INS1_16FlashAttnFwdSm80INS1_25CollectiveMainloopFwdSm80ILi8ELi1ELb1EN4cute5tupleIJNS5_1CILi128EEENS7_ILi96EEENS7_ILi192EEEEEELi192ENS_6half_tEfNS_4arch4Sm80ELb1ELb0ELb1ELb1ELb0ELb0ELb1ELb0EEENS1_21CollectiveEpilogueFwdINS6_IJS8_SA_S9_EEENS6_IJNS7_ILi1EEESI_SI_EEESC_SE_Li256ELb1ELb1ELb0ELb0EEENS1_19SingleTileSchedulerILb1ELb0ELb1ELi128EEEEEEEEEvNT_6ParamsE)
        /*0014*/ 	.short	0x0160
        /*0016*/ 	.short	0x0418


	//----- nvinfo : EIATTR_CBANK_PARAM_SIZE
	.align		4
.L_366:
        /*0018*/ 	.byte	0x03, 0x19
        /*001a*/ 	.short	0x0418


	//----- nvinfo : EIATTR_KPARAM_INFO
	.align		4
        /*001c*/ 	.byte	0x04, 0x17
        /*001e*/ 	.short	(.L_368 - .L_367)
.L_367:
        /*0020*/ 	.word	0x00000000
        /*0024*/ 	.short	0x0000
        /*0026*/ 	.short	0x0000
        /*0028*/ 	.byte	0x00, 0xf0, 0x61, 0x10


	//----- nvinfo : EIATTR_MAXREG_COUNT
	.align		4
.L_368:
        /*002c*/ 	.byte	0x03, 0x1b
        /*002e*/ 	.short	0x00ff


	//----- nvinfo : EIATTR_NUM_BARRIERS
	.align		4
        /*0030*/ 	.byte	0x02, 0x4c
        /*0032*/ 	.byte	0x02
	.zero		1


	//----- nvinfo : EIATTR_ANNOTATIONS
	.align		4
        /*0034*/ 	.byte	0x04, 0x55
        /*0036*/ 	.short	(.L_370 - .L_369)


	//   ....[0]....
.L_369:
        /* <DEDUP_REMOVED lines=32> */


	//----- nvinfo : EIATTR_MERCURY_ISA_VERSION
	.align		4
.L_370:
        /*0228*/ 	.byte	0x03, 0x5f
        /*022a*/ 	.short	0x0000


	//----- nvinfo : EIATTR_COOP_GROUP_MASK_REGIDS
	.align		4
        /*022c*/ 	.byte	0x04, 0x29
        /*022e*/ 	.short	(.L_372 - .L_371)


	//   ....[0]....
.L_371:
        /*0230*/ 	.word	0xffffffff


	//   ....[1]....
        /*0234*/ 	.word	0xffffffff


	//   ....[2]....
        /*0238*/ 	.word	0xffffffff


	//   ....[3]....
        /*023c*/ 	.word	0xffffffff


	//   ....[4]....
        /*0240*/ 	.word	0xffffffff


	//   ....[5]....
        /*0244*/ 	.word	0xffffffff


	//   ....[6]....
        /*0248*/ 	.word	0xffffffff


	//   ....[7]....
        /*024c*/ 	.word	0xffffffff


	//   ....[8]....
        /*0250*/ 	.word	0xffffffff


	//   ....[9]....
        /*0254*/ 	.word	0xffffffff


	//   ....[10]....
        /*0258*/ 	.word	0xffffffff


	//   ....[11]....
        /*025c*/ 	.word	0xffffffff


	//   ....[12]....
        /*0260*/ 	.word	0xffffffff


	//   ....[13]....
        /*0264*/ 	.word	0xffffffff


	//   ....[14]....
        /*0268*/ 	.word	0xffffffff


	//   ....[15]....
        /*026c*/ 	.word	0xffffffff


	//   ....[16]....
        /*0270*/ 	.word	0xffffffff


	//   ....[17]....
        /*0274*/ 	.word	0xffffffff


	//   ....[18]....
        /*0278*/ 	.word	0xffffffff


	//   ....[19]....
        /*027c*/ 	.word	0xffffffff


	//   ....[20]....
        /*0280*/ 	.word	0xffffffff


	//   ....[21]....
        /*0284*/ 	.word	0xffffffff


	//   ....[22]....
        /*0288*/ 	.word	0xffffffff


	//   ....[23]....
        /*028c*/ 	.word	0xffffffff


	//   ....[24]....
        /*0290*/ 	.word	0xffffffff


	//   ....[25]....
        /*0294*/ 	.word	0xffffffff


	//   ....[26]....
        /*0298*/ 	.word	0xffffffff


	//   ....[27]....
        /*029c*/ 	.word	0xffffffff


	//   ....[28]....
        /*02a0*/ 	.word	0xffffffff


	//   ....[29]....
        /*02a4*/ 	.word	0xffffffff


	//   ....[30]....
        /*02a8*/ 	.word	0xffffffff


	//   ....[31]....
        /*02ac*/ 	.word	0xffffffff


	//   ....[32]....
        /*02b0*/ 	.word	0xffffffff


	//   ....[33]....
        /*02b4*/ 	.word	0xffffffff


	//   ....[34]....
        /*02b8*/ 	.word	0xffffffff


	//   ....[35]....
        /*02bc*/ 	.word	0xffffffff


	//   ....[36]....
        /*02c0*/ 	.word	0xffffffff


	//   ....[37]....
        /*02c4*/ 	.word	0xffffffff


	//   ....[38]....
        /*02c8*/ 	.word	0xffffffff


	//   ....[39]....
        /*02cc*/ 	.word	0xffffffff


	//   ....[40]....
        /*02d0*/ 	.word	0xffffffff


	//   ....[41]....
        /*02d4*/ 	.word	0xffffffff


	//   ....[42]....
        /*02d8*/ 	.word	0xffffffff


	//   ....[43]....
        /*02dc*/ 	.word	0xffffffff


	//   ....[44]....
        /*02e0*/ 	.word	0xffffffff


	//   ....[45]....
        /*02e4*/ 	.word	0xffffffff


	//   ....[46]....
        /*02e8*/ 	.word	0xffffffff


	//   ....[47]....
        /*02ec*/ 	.word	0xffffffff


	//   ....[48]....
        /*02f0*/ 	.word	0xffffffff


	//----- nvinfo : EIATTR_COOP_GROUP_INSTR_OFFSETS
	.align		4
.L_372:
        /*02f4*/ 	.byte	0x04, 0x28
        /*02f6*/ 	.short	(.L_374 - .L_373)


	//   ....[0]....
.L_373:
        /*02f8*/ 	.word	0x00000090


	//   ....[1]....
        /*02fc*/ 	.word	0x000011b0


	//   ....[2]....
        /*0300*/ 	.word	0x000011f0


	//   ....[3]....
        /*0304*/ 	.word	0x00001240


	//   ....[4]....
        /*0308*/ 	.word	0x000012e0


	//   ....[5]....
        /*030c*/ 	.word	0x00001480


	//   ....[6]....
        /*0310*/ 	.word	0x000014c0


	//   ....[7]....
        /*0314*/ 	.word	0x00001540


	//   ....[8]....
        /*0318*/ 	.word	0x00001550


	//   ....[9]....
        /*031c*/ 	.word	0x00003a80


	//   ....[10]....
        /*0320*/ 	.word	0x00003af0


	//   ....[11]....
        /*0324*/ 	.word	0x00004480


	//   ....[12]....
        /*0328*/ 	.word	0x00004550


	//   ....[13]....
        /*032c*/ 	.word	0x00004560


	//   ....[14]....
        /*0330*/ 	.word	0x00004590


	//   ....[15]....
        /*0334*/ 	.word	0x00008080


	//   ....[16]....
        /*0338*/ 	.word	0x000080b0


	//   ....[17]....
        /*033c*/ 	.word	0x00008c70


	//   ....[18]....
        /*0340*/ 	.word	0x00008e60


	//   ....[19]....
        /*0344*/ 	.word	0x00008ee0


	//   ....[20]....
        /*0348*/ 	.word	0x00008f70


	//   ....[21]....
        /*034c*/ 	.word	0x0000d130


	//   ....[22]....
        /*0350*/ 	.word	0x0000d170


	//   ....[23]....
        /*0354*/ 	.word	0x0000d190


	//   ....[24]....
        /*0358*/ 	.word	0x0000d1b0


	//   ....[25]....
        /*035c*/ 	.word	0x0000f700


	//   ....[26]....
        /*0360*/ 	.word	0x0000f710


	//   ....[27]....
        /*0364*/ 	.word	0x0000f740


	//   ....[28]....
        /*0368*/ 	.word	0x0000f750


	//   ....[29]....
        /*036c*/ 	.word	0x00010cc0


	//   ....[30]....
        /*0370*/ 	.word	0x00010d10


	//   ....[31]....
        /*0374*/ 	.word	0x00010d40


	//   ....[32]....
        /*0378*/ 	.word	0x00010d60


	//   ....[33]....
        /*037c*/ 	.word	0x00010f40


	//   ....[34]....
        /*0380*/ 	.word	0x00010f50


	//   ....[35]....
        /*0384*/ 	.word	0x000110d0


	//   ....[36]....
        /*0388*/ 	.word	0x00011100


	//   ....[37]....
        /*038c*/ 	.word	0x00011250


	//   ....[38]....
        /*0390*/ 	.word	0x00011280


	//   ....[39]....
        /*0394*/ 	.word	0x000113d0


	//   ....[40]....
        /*0398*/ 	.word	0x000113f0


	//   ....[41]....
        /*039c*/ 	.word	0x00011bf0


	//   ....[42]....
        /*03a0*/ 	.word	0x00011c10


	//   ....[43]....
        /*03a4*/ 	.word	0x00011d60


	//   ....[44]....
        /*03a8*/ 	.word	0x00011d90


	//   ....[45]....
        /*03ac*/ 	.word	0x00011ec0


	//   ....[46]....
        /*03b0*/ 	.word	0x00011ef0


	//   ....[47]....
        /*03b4*/ 	.word	0x00012020


	//   ....[48]....
        /*03b8*/ 	.word	0x00012040


	//----- nvinfo : EIATTR_EXIT_INSTR_OFFSETS
	.align		4
.L_374:
        /*03bc*/ 	.byte	0x04, 0x1c
        /*03be*/ 	.short	(.L_376 - .L_375)


	//   ....[0]....
.L_375:
        /*03c0*/ 	.word	0x00000350


	//   ....[1]....
        /*03c4*/ 	.word	0x00011400


	//   ....[2]....
        /*03c8*/ 	.word	0x000114d0


	//   ....[3]....
        /*03cc*/ 	.word	0x00011530


	//   ....[4]....
        /*03d0*/ 	.word	0x00012050


	//   ....[5]....
        /*03d4*/ 	.word	0x00012100


	//   ....[6]....
        /*03d8*/ 	.word	0x00012160


	//----- nvinfo : EIATTR_CTAIDZ_USED
	.align		4
.L_376:
        /*03dc*/ 	.byte	0x01, 0x04
	.zero		2


	//----- nvinfo : EIATTR_MAX_THREADS
	.align		4
        /*03e0*/ 	.byte	0x04, 0x05
        /*03e2*/ 	.short	(.L_378 - .L_377)
.L_377:
        /*03e4*/ 	.word	0x00000100
        /*03e8*/ 	.word	0x00000001
        /*03ec*/ 	.word	0x00000001


	//----- nvinfo : EIATTR_CRS_STACK_SIZE
	.align		4
.L_378:
        /*03f0*/ 	.byte	0x04, 0x1e
        /*03f2*/ 	.short	(.L_380 - .L_379)
.L_379:
        /*03f4*/ 	.word	0x00000000
.L_380:


//--------------------- .nv.info._ZN7cutlass13device_kernelIN5flash19enable_sm80_to_sm89INS1_16FlashAttnFwdSm80INS1_25CollectiveMainloopFwdSm80ILi8ELi1ELb0EN4cute5tupleIJNS5_1CILi128EEENS7_ILi64EEENS7_ILi192EEEEEELi192ENS_6half_tEfNS_4arch4Sm80ELb1ELb0ELb1ELb1ELb0ELb1ELb1ELb0EEENS1_21CollectiveEpilogueFwdINS6_IJS8_SA_S9_EEENS6_IJNS7_ILi1EEESI_SI_EEESC_SE_Li256ELb1ELb1ELb0ELb0EEENS1_19SingleTileSchedulerILb1ELb0ELb1ELi128EEEEEEEEEvNT_6ParamsE --------------------------
	.section	.nv.info._ZN7cutlass13device_kernelIN5flash19enable_sm80_to_sm89INS1_16FlashAttnFwdSm80INS1_25CollectiveMainloopFwdSm80ILi8ELi1ELb0EN4cute5tupleIJNS5_1CILi128EEENS7_ILi64EEENS7_ILi192EEEEEELi192ENS_6half_tEfNS_4arch4Sm80ELb1ELb0ELb1ELb1ELb0ELb1ELb1ELb0EEENS1_21CollectiveEpilogueFwdINS6_IJS8_SA_S9_EEENS6_IJNS7_ILi1EEESI_SI_EEESC_SE_Li256ELb1ELb1ELb0ELb0EEENS1_19SingleTileSchedulerILb1ELb0ELb1ELi128EEEEEEEEEvNT_6ParamsE,"",@"SHT_CUDA_INFO"
	.sectionflags	@""
	.align	4


	//----- nvinfo : EIATTR_CUDA_API_VERSION
	.align		4
        /*0000*/ 	.byte	0x04, 0x37
        /*0002*/ 	.short	(.L_382 - .L_381)
.L_381:
        /*0004*/ 	.word	0x00000082


	//----- nvinfo : EIATTR_SW2861232_WAR
	.align		4
.L_382:
        /*0008*/ 	.byte	0x01, 0x35
	.zero		2


	//----- nvinfo : EIATTR_PARAM_CBANK
	.align		4
        /*000c*/ 	.byte	0x04, 0x0a
        /*000e*/ 	.short	(.L_384 - .L_383)
	.align		4
.L_383:
        /*0010*/ 	.word	index@(.nv.constant0._ZN7cutlass13device_kernelIN5flash19enable_sm80_to_sm89INS1_16FlashAttnFwdSm80INS1_25CollectiveMainloopFwdSm80ILi8ELi1ELb0EN4cute5tupleIJNS5_1CILi128EEENS7_ILi64EEENS7_ILi192EEEEEELi192ENS_6half_tEfNS_4arch4Sm80ELb1ELb0ELb1ELb1ELb0ELb1ELb1ELb0EEENS1_21CollectiveEpilogueFwdINS6_IJS8_SA_S9_EEENS6_IJNS7_ILi1EEESI_SI_EEESC_SE_Li256ELb1ELb1ELb0ELb0EEENS1_19SingleTileSchedulerILb1ELb0ELb1ELi128EEEEEEEEEvNT_6ParamsE)
        /*0014*/ 	.short	0x0160
        /*0016*/ 	.short	0x0418


	//----- nvinfo : EIATTR_CBANK_PARAM_SIZE
	.align		4
.L_384:
        /*0018*/ 	.byte	0x03, 0x19
        /*001a*/ 	.short	0x0418


	//----- nvinfo : EIATTR_KPARAM_INFO
	.align		4
        /*001c*/ 	.byte	0x04, 0x17
        /*001e*/ 	.short	(.L_386 - .L_385)
.L_385:
        /*0020*/ 	.word	0x00000000
        /*0024*/ 	.short	0x0000
        /*0026*/ 	.short	0x0000
        /*0028*/ 	.byte	0x00, 0xf0, 0x61, 0x10


	//----- nvinfo : EIATTR_MAXREG_COUNT
	.align		4
.L_386:
        /*002c*/ 	.byte	0x03, 0x1b
        /*002e*/ 	.short	0x00ff


	//----- nvinfo : EIATTR_NUM_BARRIERS
	.align		4
        /*0030*/ 	.byte	0x02, 0x4c
        /*0032*/ 	.byte	0x02
	.zero		1


	//----- nvinfo : EIATTR_MERCURY_ISA_VERSION
	.align		4
        /*0034*/ 	.byte	0x03, 0x5f
        /*0036*/ 	.short	0x0000


	//----- nvinfo : EIATTR_COOP_GROUP_MASK_REGIDS
	.align		4
        /*0038*/ 	.byte	0x04, 0x29
        /*003a*/ 	.short	(.L_388 - .L_387)


	//   ....[0]....
.L_387:
        /*003c*/ 	.word	0xffffffff


	//   ....[1]....
        /*0040*/ 	.word	0xffffffff


	//   ....[2]....
        /*0044*/ 	.word	0xffffffff


	//   ....[3]....
        /*0048*/ 	.word	0xffffffff


	//   ....[4]....
        /*004c*/ 	.word	0xffffffff


	//   ....[5]....
        /*0050*/ 	.word	0xffffffff


	//   ....[6]....
        /*0054*/ 	.word	0xffffffff


	//   ....[7]....
        /*0058*/ 	.word	0xffffffff


	//   ....[8]....
        /*005c*/ 	.word	0xffffffff


	//   ....[9]....
        /*0060*/ 	.word	0xffffffff


	//   ....[10]....
        /*0064*/ 	.word	0xffffffff


	//   ....[11]....
        /*0068*/ 	.word	0xffffffff


	//   ....[12]....
        /*006c*/ 	.word	0xffffffff


	//   ....[13]....
        /*0070*/ 	.word	0xffffffff


	//   ....[14]....
        /*0074*/ 	.word	0xffffffff


	//   ....[15]....
        /*0078*/ 	.word	0xffffffff


	//   ....[16]....
        /*007c*/ 	.word	0xffffffff


	//   ....[17]....
        /*0080*/ 	.word	0xffffffff


	//   ....[18]....
        /*0084*/ 	.word	0xffffffff


	//   ....[19]....
        /*0088*/ 	.word	0xffffffff


	//   ....[20]....
        /*008c*/ 	.word	0xffffffff


	//   ....[21]....
        /*0090*/ 	.word	0xffffffff


	//   ....[22]....
        /*0094*/ 	.word	0xffffffff


	//   ....[23]....
        /*0098*/ 	.word	0xffffffff


	//   ....[24]....
        /*009c*/ 	.word	0xffffffff


	//   ....[25]....
        /*00a0*/ 	.word	0xffffffff


	//   ....[26]....
        /*00a4*/ 	.word	0xffffffff


	//   ....[27]....
        /*00a8*/ 	.word	0xffffffff


	//   ....[28]....
        /*00ac*/ 	.word	0xffffffff


	//   ....[29]....
        /*00b0*/ 	.word	0xffffffff


	//   ....[30]....
        /*00b4*/ 	.word	0xffffffff


	//   ....[31]....
        /*00b8*/ 	.word	0xffffffff


	//   ....[32]....
        /*00bc*/ 	.word	0xffffffff


	//   ....[33]....
        /*00c0*/ 	.word	0xffffffff


	//   ....[34]....
        /*00c4*/ 	.word	0xffffffff


	//   ....[35]....
        /*00c8*/ 	.word	0xffffffff


	//   ....[36]....
        /*00cc*/ 	.word	0xffffffff


	//   ....[37]....
        /*00d0*/ 	.word	0xffffffff


	//   ....[38]....
        /*00d4*/ 	.word	0xffffffff


	//   ....[39]....
        /*00d8*/ 	.word	0xffffffff


	//   ....[40]....
        /*00dc*/ 	.word	0xffffffff


	//   ....[41]....
        /*00e0*/ 	.word	0xffffffff


	//   ....[42]....
        /*00e4*/ 	.word	0xffffffff


	//   ....[43]....
        /*00e8*/ 	.word	0xffffffff


	//   ....[44]....
        /*00ec*/ 	.word	0xffffffff


	//   ....[45]....
        /*00f0*/ 	.word	0xffffffff


	//   ....[46]....
        /*00f4*/ 	.word	0xffffffff


	//   ....[47]....
        /*00f8*/ 	.word	0xffffffff


	//   ....[48]....
        /*00fc*/ 	.word	0xffffffff


	//   ....[49]....
        /*0100*/ 	.word	0xffffffff


	//   ....[50]....
        /*0104*/ 	.word	0xffffffff


	//   ....[51]....
        /*0108*/ 	.word	0xffffffff


	//   ....[52]....
        /*010c*/ 	.word	0xffffffff


	//   ....[53]....
        /*0110*/ 	.word	0xffffffff


	//   ....[54]....
        /*0114*/ 	.word	0xffffffff


	//   ....[55]....
        /*0118*/ 	.word	0xffffffff


	//   ....[56]....
        /*011c*/ 	.word	0xffffffff


	//   ....[57]....
        /*0120*/ 	.word	0xffffffff


	//   ....[58]....
        /*0124*/ 	.word	0xffffffff


	//   ....[59]....
        /*0128*/ 	.word	0xffffffff


	//   ....[60]....
        /*012c*/ 	.word	0xffffffff


	//   ....[61]....
        /*0130*/ 	.word	0xffffffff


	//   ....[62]....
        /*0134*/ 	.word	0xffffffff


	//   ....[63]....
        /*0138*/ 	.word	0xffffffff


	//   ....[64]....
        /*013c*/ 	.word	0xffffffff


	//----- nvinfo : EIATTR_COOP_GROUP_INSTR_OFFSETS
	.align		4
.L_388:
        /*0140*/ 	.byte	0x04, 0x28
        /*0142*/ 	.short	(.L_390 - .L_389)


	//   ....[0]....
.L_389:
        /*0144*/ 	.word	0x00000080


	//   ....[1]....
        /*0148*/ 	.word	0x000067a0


	//   ....[2]....
        /*014c*/ 	.word	0x000067d0


	//   ....[3]....
        /*0150*/ 	.word	0x00006910


	//   ....[4]....
        /*0154*/ 	.word	0x00006940


	//   ....[5]....
        /*0158*/ 	.word	0x00006a80


	//   ....[6]....
        /*015c*/ 	.word	0x00006ab0


	//   ....[7]....
        /*0160*/ 	.word	0x00006be0


	//   ....[8]....
        /*0164*/ 	.word	0x00006c20


	//   ....[9]....
        /*0168*/ 	.word	0x00007350


	//   ....[10]....
        /*016c*/ 	.word	0x00007370


	//   ....[11]....
        /*0170*/ 	.word	0x00007380


	//   ....[12]....
        /*0174*/ 	.word	0x00007390


	//   ....[13]....
        /*0178*/ 	.word	0x000077d0


	//   ....[14]....
        /*017c*/ 	.word	0x00007a90


	//   ....[15]....
        /*0180*/ 	.word	0x00007ad0


	//   ....[16]....
        /*0184*/ 	.word	0x00007b10


	//   ....[17]....
        /*0188*/ 	.word	0x0000a930


	//   ....[18]....
        /*018c*/ 	.word	0x0000a950


	//   ....[19]....
        /*0190*/ 	.word	0x0000a960


	//   ....[20]....
        /*0194*/ 	.word	0x0000a970


	//   ....[21]....
        /*0198*/ 	.word	0x0000ac50


	//   ....[22]....
        /*019c*/ 	.word	0x0000ad50


	//   ....[23]....
        /*01a0*/ 	.word	0x0000aea0


	//   ....[24]....
        /*01a4*/ 	.word	0x0000aee0


	//   ....[25]....
        /*01a8*/ 	.word	0x0000f110


	//   ....[26]....
        /*01ac*/ 	.word	0x0000f130


	//   ....[27]....
        /*01b0*/ 	.word	0x0000f8a0


	//   ....[28]....
        /*01b4*/ 	.word	0x0000f9d0


	//   ....[29]....
        /*01b8*/ 	.word	0x0000f9f0


	//   ....[30]....
        /*01bc*/ 	.word	0x0000fa70


	//   ....[31]....
        /*01c0*/ 	.word	0x00011250


	//   ....[32]....
        /*01c4*/ 	.word	0x00011c50


	//   ....[33]....
        /*01c8*/ 	.word	0x000123c0


	//   ....[34]....
        /*01cc*/ 	.word	0x00012520


	//   ....[35]....
        /*01d0*/ 	.word	0x00012620


	//   ....[36]....
        /*01d4*/ 	.word	0x00012790


	//   ....[37]....
        /*01d8*/ 	.word	0x00015390


	//   ....[38]....
        /*01dc*/ 	.word	0x000153d0


	//   ....[39]....
        /*01e0*/ 	.word	0x000153f0


	//   ....[40]....
        /*01e4*/ 	.word	0x00015410


	//   ....[41]....
        /*01e8*/ 	.word	0x00016d70


	//   ....[42]....
        /*01ec*/ 	.word	0x00016d90


	//   ....[43]....
        /*01f0*/ 	.word	0x00016dc0


	//   ....[44]....
        /*01f4*/ 	.word	0x00016dd0


	//   ....[45]....
        /*01f8*/ 	.word	0x00018360


	//   ....[46]....
        /*01fc*/ 	.word	0x00018380


	//   ....[47]....
        /*0200*/ 	.word	0x000183c0


	//   ....[48]....
        /*0204*/ 	.word	0x000183f0


	//   ....[49]....
        /*0208*/ 	.word	0x000185a0


	//   ....[50]....
        /*020c*/ 	.word	0x000185b0


	//   ....[51]....
        /*0210*/ 	.word	0x00018730


	//   ....[52]....
        /*0214*/ 	.word	0x00018760


	//   ....[53]....
        /*0218*/ 	.word	0x000188b0


	//   ....[54]....
        /*021c*/ 	.word	0x000188e0


	//   ....[55]....
        /*0220*/ 	.word	0x00018a30


	//   ....[56]....
        /*0224*/ 	.word	0x00018a50


	//   ....[57]....
        /*0228*/ 	.word	0x00019200


	//   ....[58]....
        /*022c*/ 	.word	0x00019220


	//   ....[59]....
        /*0230*/ 	.word	0x00019370


	//   ....[60]....
        /*0234*/ 	.word	0x000193a0


	//   ....[61]....
        /*0238*/ 	.word	0x000194d0


	//   ....[62]....
        /*023c*/ 	.word	0x00019500


	//   ....[63]....
        /*0240*/ 	.word	0x00019630


	//   ....[64]....
        /*0244*/ 	.word	0x00019650


	//----- nvinfo : EIATTR_EXIT_INSTR_OFFSETS
	.align		4
.L_390:
        /*0248*/ 	.byte	0x04, 0x1c
        /*024a*/ 	.short	(.L_392 - .L_391)


	//   ....[0]....
.L_391:
        /*024c*/ 	.word	0x00000330


	//   ....[1]....
        /*0250*/ 	.word	0x00018a60


	//   ....[2]....
        /*0254*/ 	.word	0x00018b30


	//   ....[3]....
        /*0258*/ 	.word	0x00018b90


	//   ....[4]....
        /*025c*/ 	.word	0x00019660


	//   ....[5]....
        /*0260*/ 	.word	0x00019710


	//   ....[6]....
        /*0264*/ 	.word	0x00019770


	//----- nvinfo : EIATTR_CTAIDZ_USED
	.align		4
.L_392:
        /*0268*/ 	.byte	0x01, 0x04
	.zero		2


	//----- nvinfo : EIATTR_MAX_THREADS
	.align		4
        /*026c*/ 	.byte	0x04, 0x05
        /*026e*/ 	.short	(.L_394 - .L_393)
.L_393:
        /*0270*/ 	.word	0x00000100
        /*0274*/ 	.word	0x00000001
        /*0278*/ 	.word	0x00000001


	//----- nvinfo : EIATTR_CRS_STACK_SIZE
	.align		4
.L_394:
        /*027c*/ 	.byte	0x04, 0x1e
        /*027e*/ 	.short	(.L_396 - .L_395)
.L_395:
        /*0280*/ 	.word	0x00000000
.L_396:


//--------------------- .nv.info._ZN7cutlass13device_kernelIN5flash19enable_sm80_to_sm89INS1_16FlashAttnFwdSm80INS1_25CollectiveMainloopFwdSm80ILi8ELi2ELb1EN4cute5tupleIJNS5_1CILi128EEENS7_ILi96EEENS7_ILi192EEEEEELi192ENS_6half_tEfNS_4arch4Sm80ELb0ELb0ELb1ELb0ELb0ELb0ELb1ELb0EEENS1_21CollectiveEpilogueFwdINS6_IJS8_SA_S9_EEENS6_IJNS7_ILi1EEESI_SI_EEESC_SE_Li256ELb0ELb1ELb0ELb0EEENS1_19SingleTileSchedulerILb0ELb0ELb1ELi128EEEEEEEEEvNT_6ParamsE --------------------------
	.section	.nv.info._ZN7cutlass13device_kernelIN5flash19enable_sm80_to_sm89INS1_16FlashAttnFwdSm80INS1_25CollectiveMainloopFwdSm80ILi8ELi2ELb1EN4cute5tupleIJNS5_1CILi128EEENS7_ILi96EEENS7_ILi192EEEEEELi192ENS_6half_tEfNS_4arch4Sm80ELb0ELb0ELb1ELb0ELb0ELb0ELb1ELb0EEENS1_21CollectiveEpilogueFwdINS6_IJS8_SA_S9_EEENS6_IJNS7_ILi1EEESI_SI_EEESC_SE_Li256ELb0ELb1ELb0ELb0EEENS1_19SingleTileSchedulerILb0ELb0ELb1ELi128EEEEEEEEEvNT_6ParamsE,"",@"SHT_CUDA_INFO"
	.sectionflags	@""
	.align	4


	//----- nvinfo : EIATTR_CUDA_API_VERSION
	.align		4
        /*0000*/ 	.byte	0x04, 0x37
        /*0002*/ 	.short	(.L_398 - .L_397)
.L_397:
        /*0004*/ 	.word	0x00000082


	//----- nvinfo : EIATTR_SW2861232_WAR
	.align		4
.L_398:
        /*0008*/ 	.byte	0x01, 0x35
	.zero		2


	//----- nvinfo : EIATTR_PARAM_CBANK
	.align		4
        /*000c*/ 	.byte	0x04, 0x0a
        /*000e*/ 	.short	(.L_400 - .L_399)
	.align		4
.L_399:
        /*0010*/ 	.word	index@(.nv.constant0._ZN7cutlass13device_kernelIN5flash19enable_sm80_to_sm89INS1_16FlashAttnFwdSm80INS1_25CollectiveMainloopFwdSm80ILi8ELi2ELb1EN4cute5tupleIJNS5_1CILi128EEENS7_ILi96EEENS7_ILi192EEEEEELi192ENS_6half_tEfNS_4arch4Sm80ELb0ELb0ELb1ELb0ELb0ELb0ELb1ELb0EEENS1_21CollectiveEpilogueFwdINS6_IJS8_SA_S9_EEENS6_IJNS7_ILi1EEESI_SI_EEESC_SE_Li256ELb0ELb1ELb0ELb0EEENS1_19SingleTileSchedulerILb0ELb0ELb1ELi128EEEEEEEEEvNT_6ParamsE)
        /*0014*/ 	.short	0x0160
        /*0016*/ 	.short	0x0418


	//----- nvinfo : EIATTR_CBANK_PARAM_SIZE
	.align		4
.L_400:
        /*0018*/ 	.byte	0x03, 0x19
        /*001a*/ 	.short	0x0418


	//----- nvinfo : EIATTR_KPARAM_INFO
	.align		4
        /*001c*/ 	.byte	0x04, 0x17
        /*001e*/ 	.short	(.L_402 - .L_401)
.L_401:
        /*0020*/ 	.word	0x00000000
        /*0024*/ 	.short	0x0000
        /*0026*/ 	.short	0x0000
        /*0028*/ 	.byte	0x00, 0xf0, 0x61, 0x10


	//----- nvinfo : EIATTR_MAXREG_COUNT
	.align		4
.L_402:
        /*002c*/ 	.byte	0x03, 0x1b
        /*002e*/ 	.short	0x00ff


	//----- nvinfo : EIATTR_NUM_BARRIERS
	.align		4
        /*0030*/ 	.byte	0x02, 0x4c
        /*0032*/ 	.byte	0x02
	.zero		1


	//----- nvinfo : EIATTR_ANNOTATIONS
	.align		4
        /*0034*/ 	.byte	0x04, 0x55
        /*0036*/ 	.short	(.L_404 - .L_403)


	//   ....[0]....
.L_403:
        /* <DEDUP_REMOVED lines=17> */


	//----- nvinfo : EIATTR_MERCURY_ISA_VERSION
	.align		4
.L_404:
        /*0130*/ 	.byte	0x03, 0x5f
        /*0132*/ 	.short	0x0000


	//----- nvinfo : EIATTR_COOP_GROUP_MASK_REGIDS
	.align		4
        /*0134*/ 	.byte	0x04, 0x29
        /*0136*/ 	.short	(.L_406 - .L_405)


	//   ....[0]....
.L_405:
        /*0138*/ 	.word	0xffffffff


	//   ....[1]....
        /*013c*/ 	.word	0xffffffff


	//   ....[2]....
        /*0140*/ 	.word	0xffffffff


	//   ....[3]....
        /*0144*/ 	.word	0xffffffff


	//   ....[4]....
        /*0148*/ 	.word	0xffffffff


	//   ....[5]....
        /*014c*/ 	.word	0xffffffff


	//   ....[6]....
        /*0150*/ 	.word	0xffffffff


	//   ....[7]....
        /*0154*/ 	.word	0xffffffff


	//   ....[8]....
        /*0158*/ 	.word	0xffffffff


	//   ....[9]....
        /*015c*/ 	.word	0xffffffff


	//   ....[10]....
        /*0160*/ 	.word	0xffffffff


	//   ....[11]....
        /*0164*/ 	.word	0xffffffff


	//   ....[12]....
        /*0168*/ 	.word	0xffffffff


	//   ....[13]....
        /*016c*/ 	.word	0xffffffff


	//   ....[14]....
        /*0170*/ 	.word	0xffffffff


	//   ....[15]....
        /*0174*/ 	.word	0xffffffff


	//   ....[16]....
        /*0178*/ 	.word	0xffffffff


	//   ....[17]....
        /*017c*/ 	.word	0xffffffff


	//   ....[18]....
        /*0180*/ 	.word	0xffffffff


	//   ....[19]....
        /*0184*/ 	.word	0xffffffff


	//   ....[20]....
        /*0188*/ 	.word	0xffffffff


	//   ....[21]....
        /*018c*/ 	.word	0xffffffff


	//   ....[22]....
        /*0190*/ 	.word	0xffffffff


	//   ....[23]....
        /*0194*/ 	.word	0xffffffff


	//   ....[24]....
        /*0198*/ 	.word	0xffffffff


	//   ....[25]....
        /*019c*/ 	.word	0xffffffff


	//   ....[26]....
        /*01a0*/ 	.word	0xffffffff


	//   ....[27]....
        /*01a4*/ 	.word	0xffffffff


	//   ....[28]....
        /*01a8*/ 	.word	0xffffffff


	//   ....[29]....
        /*01ac*/ 	.word	0xffffffff


	//   ....[30]....
        /*01b0*/ 	.word	0xffffffff


	//   ....[31]....
        /*01b4*/ 	.word	0xffffffff


	//----- nvinfo : EIATTR_COOP_GROUP_INSTR_OFFSETS
	.align		4
.L_406:
        /*01b8*/ 	.byte	0x04, 0x28
        /*01ba*/ 	.short	(.L_408 - .L_407)


	//   ....[0]....
.L_407:
        /*01bc*/ 	.word	0x00000610


	//   ....[1]....
        /*01c0*/ 	.word	0x00000700


	//   ....[2]....
        /*01c4*/ 	.word	0x00000880


	//   ....[3]....
        /*01c8*/ 	.word	0x00000960


	//   ....[4]....
        /*01cc*/ 	.word	0x00000990


	//   ....[5]....
        /*01d0*/ 	.word	0x000009b0


	//   ....[6]....
        /*01d4*/ 	.word	0x00000bc0


	//   ....[7]....
        /*01d8*/ 	.word	0x00000c10


	//   ....[8]....
        /*01dc*/ 	.word	0x000035d0


	//   ....[9]....
        /*01e0*/ 	.word	0x00003680


	//   ....[10]....
        /*01e4*/ 	.word	0x00003690


	//   ....[11]....
        /*01e8*/ 	.word	0x000036c0


	//   ....[12]....
        /*01ec*/ 	.word	0x00007490


	//   ....[13]....
        /*01f0*/ 	.word	0x00007510


	//   ....[14]....
        /*01f4*/ 	.word	0x000077d0


	//   ....[15]....
        /*01f8*/ 	.word	0x00007810


	//   ....[16]....
        /*01fc*/ 	.word	0x00009c60


	//   ....[17]....
        /*0200*/ 	.word	0x00009c70


	//   ....[18]....
        /*0204*/ 	.word	0x00009cc0


	//   ....[19]....
        /*0208*/ 	.word	0x00009cd0


	//   ....[20]....
        /*020c*/ 	.word	0x0000b0a0


	//   ....[21]....
        /*0210*/ 	.word	0x0000b0b0


	//   ....[22]....
        /*0214*/ 	.word	0x0000b0d0


	//   ....[23]....
        /*0218*/ 	.word	0x0000b0e0


	//   ....[24]....
        /*021c*/ 	.word	0x0000b1e0


	//   ....[25]....
        /*0220*/ 	.word	0x0000b200


	//   ....[26]....
        /*0224*/ 	.word	0x0000b360


	//   ....[27]....
        /*0228*/ 	.word	0x0000b390


	//   ....[28]....
        /*022c*/ 	.word	0x0000b4c0


	//   ....[29]....
        /*0230*/ 	.word	0x0000b4f0


	//   ....[30]....
        /*0234*/ 	.word	0x0000b620


	//   ....[31]....
        /*0238*/ 	.word	0x0000b640


	//----- nvinfo : EIATTR_EXIT_INSTR_OFFSETS
	.align		4
.L_408:
        /*023c*/ 	.byte	0x04, 0x1c
        /*023e*/ 	.short	(.L_410 - .L_409)


	//   ....[0]....
.L_409:
        /*0240*/ 	.word	0x00000040


	//   ....[1]....
        /*0244*/ 	.word	0x0000b650


	//   ....[2]....
        /*0248*/ 	.word	0x0000b700


	//   ....[3]....
        /*024c*/ 	.word	0x0000b760


	//----- nvinfo : EIATTR_CTAIDZ_USED
	.align		4
.L_410:
        /*0250*/ 	.byte	0x01, 0x04
	.zero		2


	//----- nvinfo : EIATTR_MAX_THREADS
	.align		4
        /*0254*/ 	.byte	0x04, 0x05
        /*0256*/ 	.short	(.L_412 - .L_411)
.L_411:
        /*0258*/ 	.word	0x00000100
        /*025c*/ 	.word	0x00000001
        /*0260*/ 	.word	0x00000001


	//----- nvinfo : EIATTR_CRS_STACK_SIZE
	.align		4
.L_412:
        /*0264*/ 	.byte	0x04, 0x1e
        /*0266*/ 	.short	(.L_414 - .L_413)
.L_413:
        /*0268*/ 	.word	0x00000000
.L_414:


//--------------------- .nv.info._ZN7cutlass13device_kernelIN5flash19enable_sm80_to_sm89INS1_16FlashAttnFwdSm80INS1_25CollectiveMainloopFwdSm80ILi8ELi2ELb1EN4cute5tupleIJNS5_1CILi128EEENS7_ILi96EEENS7_ILi192EEEEEELi192ENS_6half_tEfNS_4arch4Sm80ELb0ELb0ELb1ELb1ELb0ELb0ELb1ELb0EEENS1_21CollectiveEpilogueFwdINS6_IJS8_SA_S9_EEENS6_IJNS7_ILi1EEESI_SI_EEESC_SE_Li256ELb1ELb1ELb0ELb0EEENS1_19SingleTileSchedulerILb1ELb0ELb1ELi128EEEEEEEEEvNT_6ParamsE --------------------------
	.section	.nv.info._ZN7cutlass13device_kernelIN5flash19enable_sm80_to_sm89INS1_16FlashAttnFwdSm80INS1_25CollectiveMainloopFwdSm80ILi8ELi2ELb1EN4cute5tupleIJNS5_1CILi128EEENS7_ILi96EEENS7_ILi192EEEEEELi192ENS_6half_tEfNS_4arch4Sm80ELb0ELb0ELb1ELb1ELb0ELb0ELb1ELb0EEENS1_21CollectiveEpilogueFwdINS6_IJS8_SA_S9_EEENS6_IJNS7_ILi1EEESI_SI_EEESC_SE_Li256ELb1ELb1ELb0ELb0EEENS1_19SingleTileSchedulerILb1ELb0ELb1ELi128EEEEEEEEEvNT_6ParamsE,"",@"SHT_CUDA_INFO"
	.sectionflags	@""
	.align	4


	//----- nvinfo : EIATTR_CUDA_API_VERSION
	.align		4
        /*0000*/ 	.byte	0x04, 0x37
        /*0002*/ 	.short	(.L_416 - .L_415)
.L_415:
        /*0004*/ 	.word	0x00000082


	//----- nvinfo : EIATTR_SW2861232_WAR
	.align		4
.L_416:
        /*0008*/ 	.byte	0x01, 0x35
	.zero		2


	//----- nvinfo : EIATTR_PARAM_CBANK
	.align		4
        /*000c*/ 	.byte	0x04, 0x0a
        /*000e*/ 	.short	(.L_418 - .L_417)
	.align		4
.L_417:
        /*0010*/ 	.word	index@(.nv.constant0._ZN7cutlass13device_kernelIN5flash19enable_sm80_to_sm89INS1_16FlashAttnFwdSm80INS1_25CollectiveMainloopFwdSm80ILi8ELi2ELb1EN4cute5tupleIJNS5_1CILi128EEENS7_ILi96EEENS7_ILi192EEEEEELi192ENS_6half_tEfNS_4arch4Sm80ELb0ELb0ELb1ELb1ELb0ELb0ELb1ELb0EEENS1_21CollectiveEpilogueFwdINS6_IJS8_SA_S9_EEENS6_IJNS7_ILi1EEESI_SI_EEESC_SE_Li256ELb1ELb1ELb0ELb0EEENS1_19SingleTileSchedulerILb1ELb0ELb1ELi128EEEEEEEEEvNT_6ParamsE)
        /*0014*/ 	.short	0x0160
        /*0016*/ 	.short	0x0418


	//----- nvinfo : EIATTR_CBANK_PARAM_SIZE
	.align		4
.L_418:
        /*0018*/ 	.byte	0x03, 0x19
        /*001a*/ 	.short	0x0418


	//----- nvinfo : EIATTR_KPARAM_INFO
	.align		4
        /*001c*/ 	.byte	0x04, 0x17
        /*001e*/ 	.short	(.L_420 - .L_419)
.L_419:
        /*0020*/ 	.word	0x00000000
        /*0024*/ 	.short	0x0000
        /*0026*/ 	.short	0x0000
        /*0028*/ 	.byte	0x00, 0xf0, 0x61, 0x10


	//----- nvinfo : EIATTR_MAXREG_COUNT
	.align		4
.L_420:
        /*002c*/ 	.byte	0x03, 0x1b
        /*002e*/ 	.short	0x00ff


	//----- nvinfo : EIATTR_NUM_BARRIERS
	.align		4
        /*0030*/ 	.byte	0x02, 0x4c
        /*0032*/ 	.byte	0x02
	.zero		1


	//----- nvinfo : EIATTR_ANNOTATIONS
	.align		4
        /*0034*/ 	.byte	0x04, 0x55
        /*0036*/ 	.short	(.L_422 - .L_421)


	//   ....[0]....
.L_421:
        /* <DEDUP_REMOVED lines=15> */


	//----- nvinfo : EIATTR_MERCURY_ISA_VERSION
	.align		4
.L_422:
        /*0110*/ 	.byte	0x03, 0x5f
        /*0112*/ 	.short	0x0000


	//----- nvinfo : EIATTR_COOP_GROUP_MASK_REGIDS
	.align		4
        /*0114*/ 	.byte	0x04, 0x29
        /*0116*/ 	.short	(.L_424 - .L_423)


	//   ....[0]....
.L_423:
        /*0118*/ 	.word	0xffffffff


	//   ....[1]....
        /*011c*/ 	.word	0xffffffff


	//   ....[2]....
        /*0120*/ 	.word	0xffffffff


	//   ....[3]....
        /*0124*/ 	.word	0xffffffff


	//   ....[4]....
        /*0128*/ 	.word	0xffffffff


	//   ....[5]....
        /*012c*/ 	.word	0xffffffff


	//   ....[6]....
        /*0130*/ 	.word	0xffffffff


	//   ....[7]....
        /*0134*/ 	.word	0xffffffff


	//   ....[8]....
        /*0138*/ 	.word	0xffffffff


	//   ....[9]....
        /*013c*/ 	.word	0xffffffff


	//   ....[10]....
        /*0140*/ 	.word	0xffffffff


	//   ....[11]....
        /*0144*/ 	.word	0xffffffff


	//   ....[12]....
        /*0148*/ 	.word	0xffffffff


	//   ....[13]....
        /*014c*/ 	.word	0xffffffff


	//   ....[14]....
        /*0150*/ 	.word	0xffffffff


	//   ....[15]....
        /*0154*/ 	.word	0xffffffff


	//   ....[16]....
        /*0158*/ 	.word	0xffffffff


	//   ....[17]....
        /*015c*/ 	.word	0xffffffff


	//   ....[18]....
        /*0160*/ 	.word	0xffffffff


	//   ....[19]....
        /*0164*/ 	.word	0xffffffff


	//   ....[20]....
        /*0168*/ 	.word	0xffffffff


	//   ....[21]....
        /*016c*/ 	.word	0xffffffff


	//   ....[22]....
        /*0170*/ 	.word	0xffffffff


	//   ....[23]....
        /*0174*/ 	.word	0xffffffff


	//   ....[24]....
        /*0178*/ 	.word	0xffffffff


	//   ....[25]....
        /*017c*/ 	.word	0xffffffff


	//   ....[26]....
        /*0180*/ 	.word	0xffffffff


	//   ....[27]....
        /*0184*/ 	.word	0xffffffff


	//   ....[28]....
        /*0188*/ 	.word	0xffffffff


	//   ....[29]....
        /*018c*/ 	.word	0xffffffff


	//   ....[30]....
        /*0190*/ 	.word	0xffffffff


	//   ....[31]....
        /*0194*/ 	.word	0xffffffff


	//   ....[32]....
        /*0198*/ 	.word	0xffffffff


	//   ....[33]....
        /*019c*/ 	.word	0xffffffff


	//   ....[34]....
        /*01a0*/ 	.word	0xffffffff


	//   ....[35]....
        /*01a4*/ 	.word	0xffffffff


	//   ....[36]....
        /*01a8*/ 	.word	0xffffffff


	//   ....[37]....
        /*01ac*/ 	.word	0xffffffff


	//   ....[38]....
        /*01b0*/ 	.word	0xffffffff


	//   ....[39]....
        /*01b4*/ 	.word	0xffffffff


	//   ....[40]....
        /*01b8*/ 	.word	0xffffffff


	//----- nvinfo : EIATTR_COOP_GROUP_INSTR_OFFSETS
	.align		4
.L_424:
        /*01bc*/ 	.byte	0x04, 0x28
        /*01be*/ 	.short	(.L_426 - .L_425)


	//   ....[0]....
.L_425:
        /*01c0*/ 	.word	0x00000090


	//   ....[1]....
        /*01c4*/ 	.word	0x00001140


	//   ....[2]....
        /*01c8*/ 	.word	0x000011a0


	//   ....[3]....
        /*01cc*/ 	.word	0x000012b0


	//   ....[4]....
        /*01d0*/ 	.word	0x000012e0


	//   ....[5]....
        /*01d4*/ 	.word	0x00001440


	//   ....[6]....
        /*01d8*/ 	.word	0x00001460


	//   ....[7]....
        /*01dc*/ 	.word	0x000014d0


	//   ....[8]....
        /*01e0*/ 	.word	0x00001500


	//   ....[9]....
        /*01e4*/ 	.word	0x00003f50


	//   ....[10]....
        /*01e8*/ 	.word	0x00004030


	//   ....[11]....
        /*01ec*/ 	.word	0x00004040


	//   ....[12]....
        /*01f0*/ 	.word	0x00004070


	//   ....[13]....
        /*01f4*/ 	.word	0x00007f80


	//   ....[14]....
        /*01f8*/ 	.word	0x00008000


	//   ....[15]....
        /*01fc*/ 	.word	0x00008290


	//   ....[16]....
        /*0200*/ 	.word	0x000082d0


	//   ....[17]....
        /*0204*/ 	.word	0x0000a6b0


	//   ....[18]....
        /*0208*/ 	.word	0x0000a6c0


	//   ....[19]....
        /*020c*/ 	.word	0x0000a6f0


	//   ....[20]....
        /*0210*/ 	.word	0x0000a700


	//   ....[21]....
        /*0214*/ 	.word	0x0000bc70


	//   ....[22]....
        /*0218*/ 	.word	0x0000bcc0


	//   ....[23]....
        /*021c*/ 	.word	0x0000bcf0


	//   ....[24]....
        /*0220*/ 	.word	0x0000bd10


	//   ....[25]....
        /*0224*/ 	.word	0x0000bef0


	//   ....[26]....
        /*0228*/ 	.word	0x0000bf00


	//   ....[27]....
        /*022c*/ 	.word	0x0000c080


	//   ....[28]....
        /*0230*/ 	.word	0x0000c0b0


	//   ....[29]....
        /*0234*/ 	.word	0x0000c200


	//   ....[30]....
        /*0238*/ 	.word	0x0000c230


	//   ....[31]....
        /*023c*/ 	.word	0x0000c380


	//   ....[32]....
        /*0240*/ 	.word	0x0000c3a0


	//   ....[33]....
        /*0244*/ 	.word	0x0000cba0


	//   ....[34]....
        /*0248*/ 	.word	0x0000cbc0


	//   ....[35]....
        /*024c*/ 	.word	0x0000cd10


	//   ....[36]....
        /*0250*/ 	.word	0x0000cd40


	//   ....[37]....
        /*0254*/ 	.word	0x0000ce70


	//   ....[38]....
        /*0258*/ 	.word	0x0000cea0


	//   ....[39]....
        /*025c*/ 	.word	0x0000cfd0


	//   ....[40]....
        /*0260*/ 	.word	0x0000cff0


	//----- nvinfo : EIATTR_EXIT_INSTR_OFFSETS
	.align		4
.L_426:
        /*0264*/ 	.byte	0x04, 0x1c
        /*0266*/ 	.short	(.L_428 - .L_427)


	//   ....[0]....
.L_427:
        /*0268*/ 	.word	0x00000350


	//   ....[1]....
        /*026c*/ 	.word	0x0000c3b0


	//   ....[2]....
        /*0270*/ 	.word	0x0000c480


	//   ....[3]....
        /*0274*/ 	.word	0x0000c4e0


	//   ....[4]....
        /*0278*/ 	.word	0x0000d000


	//   ....[5]....
        /*027c*/ 	.word	0x0000d0b0


	//   ....[6]....
        /*0280*/ 	.word	0x0000d110


	//----- nvinfo : EIATTR_CTAIDZ_USED
	.align		4
.L_428:
        /*0284*/ 	.byte	0x01, 0x04
	.zero		2


	//----- nvinfo : EIATTR_MAX_THREADS
	.align		4
        /*0288*/ 	.byte	0x04, 0x05
        /*028a*/ 	.short	(.L_430 - .L_429)
.L_429:
        /*028c*/ 	.word	0x00000100
        /*0290*/ 	.word	0x00000001
        /*0294*/ 	.word	0x00000001


	//----- nvinfo : EIATTR_CRS_STACK_SIZE
	.align		4
.L_430:
        /*0298*/ 	.byte	0x04, 0x1e
        /*029a*/ 	.short	(.L_432 - .L_431)
.L_431:
        /*029c*/ 	.word	0x00000000
.L_432:


//--------------------- .nv.info._ZN7cutlass13device_kernelIN5flash19enable_sm80_to_sm89INS1_16FlashAttnFwdSm80INS1_25CollectiveMainloopFwdSm80ILi8ELi2ELb0EN4cute5tupleIJNS5_1CILi128EEENS7_ILi64EEENS7_ILi192EEEEEELi192ENS_6half_tEfNS_4arch4Sm80ELb0ELb0ELb1ELb1ELb0ELb1ELb1ELb0EEENS1_21CollectiveEpilogueFwdINS6_IJS8_SA_S9_EEENS6_IJNS7_ILi1EEESI_SI_EEESC_SE_Li256ELb1ELb1ELb0ELb0EEENS1_19SingleTileSchedulerILb1ELb0ELb1ELi128EEEEEEEEEvNT_6ParamsE --------------------------
	.section	.nv.info._ZN7cutlass13device_kernelIN5flash19enable_sm80_to_sm89INS1_16FlashAttnFwdSm80INS1_25CollectiveMainloopFwdSm80ILi8ELi2ELb0EN4cute5tupleIJNS5_1CILi128EEENS7_ILi64EEENS7_ILi192EEEEEELi192ENS_6half_tEfNS_4arch4Sm80ELb0ELb0ELb1ELb1ELb0ELb1ELb1ELb0EEENS1_21CollectiveEpilogueFwdINS6_IJS8_SA_S9_EEENS6_IJNS7_ILi1EEESI_SI_EEESC_SE_Li256ELb1ELb1ELb0ELb0EEENS1_19SingleTileSchedulerILb1ELb0ELb1ELi128EEEEEEEEEvNT_6ParamsE,"",@"SHT_CUDA_INFO"
	.sectionflags	@""
	.align	4


	//----- nvinfo : EIATTR_CUDA_API_VERSION
	.align		4
        /*0000*/ 	.byte	0x04, 0x37
        /*0002*/ 	.short	(.L_434 - .L_433)
.L_433:
        /*0004*/ 	.word	0x00000082


	//----- nvinfo : EIATTR_SW2861232_WAR
	.align		4
.L_434:
        /*0008*/ 	.byte	0x01, 0x35
	.zero		2


	//----- nvinfo : EIATTR_PARAM_CBANK
	.align		4
        /*000c*/ 	.byte	0x04, 0x0a
        /*000e*/ 	.short	(.L_436 - .L_435)
	.align		4
.L_435:
        /*0010*/ 	.word	index@(.nv.constant0._ZN7cutlass13device_kernelIN5flash19enable_sm80_to_sm89INS1_16FlashAttnFwdSm80INS1_25CollectiveMainloopFwdSm80ILi8ELi2ELb0EN4cute5tupleIJNS5_1CILi128EEENS7_ILi64EEENS7_ILi192EEEEEELi192ENS_6half_tEfNS_4arch4Sm80ELb0ELb0ELb1ELb1ELb0ELb1ELb1ELb0EEENS1_21CollectiveEpilogueFwdINS6_IJS8_SA_S9_EEENS6_IJNS7_ILi1EEESI_SI_EEESC_SE_Li256ELb1ELb1ELb0ELb0EEENS1_19SingleTileSchedulerILb1ELb0ELb1ELi128EEEEEEEEEvNT_6ParamsE)
        /*0014*/ 	.short	0x0160
        /*0016*/ 	.short	0x0418


	//----- nvinfo : EIATTR_CBANK_PARAM_SIZE
	.align		4
.L_436:
        /*0018*/ 	.byte	0x03, 0x19
        /*001a*/ 	.short	0x0418


	//----- nvinfo : EIATTR_KPARAM_INFO
	.align		4
        /*001c*/ 	.byte	0x04, 0x17
        /*001e*/ 	.short	(.L_438 - .L_437)
.L_437:
        /*0020*/ 	.word	0x00000000
        /*0024*/ 	.short	0x0000
        /*0026*/ 	.short	0x0000
        /*0028*/ 	.byte	0x00, 0xf0, 0x61, 0x10


	//----- nvinfo : EIATTR_MAXREG_COUNT
	.align		4
.L_438:
        /*002c*/ 	.byte	0x03, 0x1b
        /*002e*/ 	.short	0x00ff


	//----- nvinfo : EIATTR_NUM_BARRIERS
	.align		4
        /*0030*/ 	.byte	0x02, 0x4c
        /*0032*/ 	.byte	0x02
	.zero		1


	//----- nvinfo : EIATTR_MERCURY_ISA_VERSION
	.align		4
        /*0034*/ 	.byte	0x03, 0x5f
        /*0036*/ 	.short	0x0000


	//----- nvinfo : EIATTR_COOP_GROUP_MASK_REGIDS
	.align		4
        /*0038*/ 	.byte	0x04, 0x29
        /*003a*/ 	.short	(.L_440 - .L_439)


	//   ....[0]....
.L_439:
        /*003c*/ 	.word	0xffffffff


	//   ....[1]....
        /*0040*/ 	.word	0xffffffff


	//   ....[2]....
        /*0044*/ 	.word	0xffffffff


	//   ....[3]....
        /*0048*/ 	.word	0xffffffff


	//   ....[4]....
        /*004c*/ 	.word	0xffffffff


	//   ....[5]....
        /*0050*/ 	.word	0xffffffff


	//   ....[6]....
        /*0054*/ 	.word	0xffffffff


	//   ....[7]....
        /*0058*/ 	.word	0xffffffff


	//   ....[8]....
        /*005c*/ 	.word	0xffffffff


	//   ....[9]....
        /*0060*/ 	.word	0xffffffff


	//   ....[10]....
        /*0064*/ 	.word	0xffffffff


	//   ....[11]....
        /*0068*/ 	.word	0xffffffff


	//   ....[12]....
        /*006c*/ 	.word	0xffffffff


	//   ....[13]....
        /*0070*/ 	.word	0xffffffff


	//   ....[14]....
        /*0074*/ 	.word	0xffffffff


	//   ....[15]....
        /*0078*/ 	.word	0xffffffff


	//   ....[16]....
        /*007c*/ 	.word	0xffffffff


	//   ....[17]....
        /*0080*/ 	.word	0xffffffff


	//   ....[18]....
        /*0084*/ 	.word	0xffffffff


	//   ....[19]....
        /*0088*/ 	.word	0xffffffff


	//   ....[20]....
        /*008c*/ 	.word	0xffffffff


	//   ....[21]....
        /*0090*/ 	.word	0xffffffff


	//   ....[22]....
        /*0094*/ 	.word	0xffffffff


	//   ....[23]....
        /*0098*/ 	.word	0xffffffff


	//   ....[24]....
        /*009c*/ 	.word	0xffffffff


	//   ....[25]....
        /*00a0*/ 	.word	0xffffffff


	//   ....[26]....
        /*00a4*/ 	.word	0xffffffff


	//   ....[27]....
        /*00a8*/ 	.word	0xffffffff


	//   ....[28]....
        /*00ac*/ 	.word	0xffffffff


	//   ....[29]....
        /*00b0*/ 	.word	0xffffffff


	//   ....[30]....
        /*00b4*/ 	.word	0xffffffff


	//   ....[31]....
        /*00b8*/ 	.word	0xffffffff


	//   ....[32]....
        /*00bc*/ 	.word	0xffffffff


	//   ....[33]....
        /*00c0*/ 	.word	0xffffffff


	//   ....[34]....
        /*00c4*/ 	.word	0xffffffff


	//   ....[35]....
        /*00c8*/ 	.word	0xffffffff


	//   ....[36]....
        /*00cc*/ 	.word	0xffffffff


	//   ....[37]....
        /*00d0*/ 	.word	0xffffffff


	//   ....[38]....
        /*00d4*/ 	.word	0xffffffff


	//   ....[39]....
        /*00d8*/ 	.word	0xffffffff


	//   ....[40]....
        /*00dc*/ 	.word	0xffffffff


	//----- nvinfo : EIATTR_COOP_GROUP_INSTR_OFFSETS
	.align		4
.L_440:
        /*00e0*/ 	.byte	0x04, 0x28
        /*00e2*/ 	.short	(.L_442 - .L_441)


	//   ....[0]....
.L_441:
        /*00e4*/ 	.word	0x00000080


	//   ....[1]....
        /*00e8*/ 	.word	0x00006a10


	//   ....[2]....
        /*00ec*/ 	.word	0x00006a40


	//   ....[3]....
        /*00f0*/ 	.word	0x00006ba0


	//   ....[4]....
        /*00f4*/ 	.word	0x00006bd0


	//   ....[5]....
        /*00f8*/ 	.word	0x00006d20


	//   ....[6]....
        /*00fc*/ 	.word	0x00006d50


	//   ....[7]....
        /*0100*/ 	.word	0x00006ea0


	//   ....[8]....
        /*0104*/ 	.word	0x00006ee0


	//   ....[9]....
        /*0108*/ 	.word	0x0000e8c0


	//   ....[10]....
        /*010c*/ 	.word	0x0000e940


	//   ....[11]....
        /*0110*/ 	.word	0x0000e960


	//   ....[12]....
        /*0114*/ 	.word	0x0000e980


	//   ....[13]....
        /*0118*/ 	.word	0x00010f50


	//   ....[14]....
        /*011c*/ 	.word	0x00010f80


	//   ....[15]....
        /*0120*/ 	.word	0x00010fa0


	//   ....[16]....
        /*0124*/ 	.word	0x00010fc0


	//   ....[17]....
        /*0128*/ 	.word	0x000129d0


	//   ....[18]....
        /*012c*/ 	.word	0x00012a00


	//   ....[19]....
        /*0130*/ 	.word	0x00012a50


	//   ....[20]....
        /*0134*/ 	.word	0x00012a60


	//   ....[21]....
        /*0138*/ 	.word	0x00013fb0


	//   ....[22]....
        /*013c*/ 	.word	0x00013ff0


	//   ....[23]....
        /*0140*/ 	.word	0x00014030


	//   ....[24]....
        /*0144*/ 	.word	0x00014070


	//   ....[25]....
        /*0148*/ 	.word	0x00014220


	//   ....[26]....
        /*014c*/ 	.word	0x00014230


	//   ....[27]....
        /*0150*/ 	.word	0x000143b0


	//   ....[28]....
        /*0154*/ 	.word	0x000143e0


	//   ....[29]....
        /*0158*/ 	.word	0x00014530


	//   ....[30]....
        /*015c*/ 	.word	0x00014560


	//   ....[31]....
        /*0160*/ 	.word	0x000146b0


	//   ....[32]....
        /*0164*/ 	.word	0x000146d0


	//   ....[33]....
        /*0168*/ 	.word	0x00014eb0


	//   ....[34]....
        /*016c*/ 	.word	0x00014ed0


	//   ....[35]....
        /*0170*/ 	.word	0x00015000


	//   ....[36]....
        /*0174*/ 	.word	0x00015030


	//   ....[37]....
        /*0178*/ 	.word	0x00015160


	//   ....[38]....
        /*017c*/ 	.word	0x00015190


	//   ....[39]....
        /*0180*/ 	.word	0x000152c0


	//   ....[40]....
        /*0184*/ 	.word	0x000152e0


	//----- nvinfo : EIATTR_EXIT_INSTR_OFFSETS
	.align		4
.L_442:
        /*0188*/ 	.byte	0x04, 0x1c
        /*018a*/ 	.short	(.L_444 - .L_443)


	//   ....[0]....
.L_443:
        /*018c*/ 	.word	0x00000310


	//   ....[1]....
        /*0190*/ 	.word	0x000146e0


	//   ....[2]....
        /*0194*/ 	.word	0x000147b0


	//   ....[3]....
        /*0198*/ 	.word	0x00014810


	//   ....[4]....
        /*019c*/ 	.word	0x000152f0


	//   ....[5]....
        /*01a0*/ 	.word	0x000153a0


	//   ....[6]....
        /*01a4*/ 	.word	0x00015400


	//----- nvinfo : EIATTR_CTAIDZ_USED
	.align		4
.L_444:
        /*01a8*/ 	.byte	0x01, 0x04
	.zero		2


	//----- nvinfo : EIATTR_MAX_THREADS
	.align		4
        /*01ac*/ 	.byte	0x04, 0x05
        /*01ae*/ 	.short	(.L_446 - .L_445)
.L_445:
        /*01b0*/ 	.word	0x00000100
        /*01b4*/ 	.word	0x00000001
        /*01b8*/ 	.word	0x00000001


	//----- nvinfo : EIATTR_CRS_STACK_SIZE
	.align		4
.L_446:
        /*01bc*/ 	.byte	0x04, 0x1e
        /*01be*/ 	.short	(.L_448 - .L_447)
.L_447:
        /*01c0*/ 	.word	0x00000000
.L_448:


//--------------------- .nv.info._ZN7cutlass13device_kernelIN5flash19enable_sm80_to_sm89INS1_16FlashAttnFwdSm80INS1_25CollectiveMainloopFwdSm80ILi8ELi2ELb0EN4cute5tupleIJNS5_1CILi128EEENS7_ILi64EEENS7_ILi192EEEEEELi192ENS_6half_tEfNS_4arch4Sm80ELb0ELb1ELb1ELb0ELb0ELb0ELb1ELb0EEENS1_21CollectiveEpilogueFwdINS6_IJS8_SA_S9_EEENS6_IJNS7_ILi1EEESI_SI_EEESC_SE_Li256ELb0ELb1ELb0ELb0EEENS1_19SingleTileSchedulerILb0ELb0ELb1ELi128EEEEEEEEEvNT_6ParamsE --------------------------
	.section	.nv.info._ZN7cutlass13device_kernelIN5flash19enable_sm80_to_sm89INS1_16FlashAttnFwdSm80INS1_25CollectiveMainloopFwdSm80ILi8ELi2ELb0EN4cute5tupleIJNS5_1CILi128EEENS7_ILi64EEENS7_ILi192EEEEEELi192ENS_6half_tEfNS_4arch4Sm80ELb0ELb1ELb1ELb0ELb0ELb0ELb1ELb0EEENS1_21CollectiveEpilogueFwdINS6_IJS8_SA_S9_EEENS6_IJNS7_ILi1EEESI_SI_EEESC_SE_Li256ELb0ELb1ELb0ELb0EEENS1_19SingleTileSchedulerILb0ELb0ELb1ELi128EEEEEEEEEvNT_6ParamsE,"",@"SHT_CUDA_INFO"
	.sectionflags	@""
	.align	4


	//----- nvinfo : EIATTR_CUDA_API_VERSION
	.align		4
        /*0000*/ 	.byte	0x04, 0x37
        /*0002*/ 	.short	(.L_450 - .L_449)
.L_449:
        /*0004*/ 	.word	0x00000082


	//----- nvinfo : EIATTR_SW2861232_WAR
	.align		4
.L_450:
        /*0008*/ 	.byte	0x01, 0x35
	.zero		2


	//----- nvinfo : EIATTR_PARAM_CBANK
	.align		4
        /*000c*/ 	.byte	0x04, 0x0a
        /*000e*/ 	.short	(.L_452 - .L_451)
	.align		4
.L_451:
        /*0010*/ 	.word	index@(.nv.constant0._ZN7cutlass13device_kernelIN5flash19enable_sm80_to_sm89INS1_16FlashAttnFwdSm80INS1_25CollectiveMainloopFwdSm80ILi8ELi2ELb0EN4cute5tupleIJNS5_1CILi128EEENS7_ILi64EEENS7_ILi192EEEEEELi192ENS_6half_tEfNS_4arch4Sm80ELb0ELb1ELb1ELb0ELb0ELb0ELb1ELb0EEENS1_21CollectiveEpilogueFwdINS6_IJS8_SA_S9_EEENS6_IJNS7_ILi1EEESI_SI_EEESC_SE_Li256ELb0ELb1ELb0ELb0EEENS1_19SingleTileSchedulerILb0ELb0ELb1ELi128EEEEEEEEEvNT_6ParamsE)
        /*0014*/ 	.short	0x0160
        /*0016*/ 	.short	0x0418


	//----- nvinfo : EIATTR_CBANK_PARAM_SIZE
	.align		4
.L_452:
        /*0018*/ 	.byte	0x03, 0x19
        /*001a*/ 	.short	0x0418


	//----- nvinfo : EIATTR_KPARAM_INFO
	.align		4
        /*001c*/ 	.byte	0x04, 0x17
        /*001e*/ 	.short	(.L_454 - .L_453)
.L_453:
        /*0020*/ 	.word	0x00000000
        /*0024*/ 	.short	0x0000
        /*0026*/ 	.short	0x0000
        /*0028*/ 	.byte	0x00, 0xf0, 0x61, 0x10


	//----- nvinfo : EIATTR_MAXREG_COUNT
	.align		4
.L_454:
        /*002c*/ 	.byte	0x03, 0x1b
        /*002e*/ 	.short	0x00ff


	//----- nvinfo : EIATTR_NUM_BARRIERS
	.align		4
        /*0030*/ 	.byte	0x02, 0x4c
        /*0032*/ 	.byte	0x02
	.zero		1


	//----- nvinfo : EIATTR_MERCURY_ISA_VERSION
	.align		4
        /*0034*/ 	.byte	0x03, 0x5f
        /*0036*/ 	.short	0x0000


	//----- nvinfo : EIATTR_COOP_GROUP_MASK_REGIDS
	.align		4
        /*0038*/ 	.byte	0x04, 0x29
        /*003a*/ 	.short	(.L_456 - .L_455)


	//   ....[0]....
.L_455:
        /*003c*/ 	.word	0xffffffff


	//   ....[1]....
        /*0040*/ 	.word	0xffffffff


	//   ....[2]....
        /*0044*/ 	.word	0xffffffff


	//   ....[3]....
        /*0048*/ 	.word	0xffffffff


	//   ....[4]....
        /*004c*/ 	.word	0xffffffff


	//   ....[5]....
        /*0050*/ 	.word	0xffffffff


	//   ....[6]....
        /*0054*/ 	.word	0xffffffff


	//   ....[7]....
        /*0058*/ 	.word	0xffffffff


	//   ....[8]....
        /*005c*/ 	.word	0xffffffff


	//   ....[9]....
        /*0060*/ 	.word	0xffffffff


	//   ....[10]....
        /*0064*/ 	.word	0xffffffff


	//   ....[11]....
        /*0068*/ 	.word	0xffffffff


	//   ....[12]....
        /*006c*/ 	.word	0xffffffff


	//   ....[13]....
        /*0070*/ 	.word	0xffffffff


	//   ....[14]....
        /*0074*/ 	.word	0xffffffff


	//   ....[15]....
        /*0078*/ 	.word	0xffffffff


	//   ....[16]....
        /*007c*/ 	.word	0xffffffff


	//   ....[17]....
        /*0080*/ 	.word	0xffffffff


	//   ....[18]....
        /*0084*/ 	.word	0xffffffff


	//   ....[19]....
        /*0088*/ 	.word	0xffffffff


	//   ....[20]....
        /*008c*/ 	.word	0xffffffff


	//   ....[21]....
        /*0090*/ 	.word	0xffffffff


	//   ....[22]....
        /*0094*/ 	.word	0xffffffff


	//   ....[23]....
        /*0098*/ 	.word	0xffffffff


	//   ....[24]....
        /*009c*/ 	.word	0xffffffff


	//   ....[25]....
        /*00a0*/ 	.word	0xffffffff


	//   ....[26]....
        /*00a4*/ 	.word	0xffffffff


	//   ....[27]....
        /*00a8*/ 	.word	0xffffffff


	//   ....[28]....
        /*00ac*/ 	.word	0xffffffff


	//   ....[29]....
        /*00b0*/ 	.word	0xffffffff


	//   ....[30]....
        /*00b4*/ 	.word	0xffffffff


	//   ....[31]....
        /*00b8*/ 	.word	0xffffffff


	//   ....[32]....
        /*00bc*/ 	.word	0xffffffff


	//   ....[33]....
        /*00c0*/ 	.word	0xffffffff


	//   ....[34]....
        /*00c4*/ 	.word	0xffffffff


	//   ....[35]....
        /*00c8*/ 	.word	0xffffffff


	//   ....[36]....
        /*00cc*/ 	.word	0xffffffff


	//   ....[37]....
        /*00d0*/ 	.word	0xffffffff


	//   ....[38]....
        /*00d4*/ 	.word	0xffffffff


	//   ....[39]....
        /*00d8*/ 	.word	0xffffffff


	//   ....[40]....
        /*00dc*/ 	.word	0xffffffff


	//   ....[41]....
        /*00e0*/ 	.word	0xffffffff


	//   ....[42]....
        /*00e4*/ 	.word	0xffffffff


	//   ....[43]....
        /*00e8*/ 	.word	0xffffffff


	//   ....[44]....
        /*00ec*/ 	.word	0xffffffff


	//   ....[45]....
        /*00f0*/ 	.word	0xffffffff


	//   ....[46]....
        /*00f4*/ 	.word	0xffffffff


	//   ....[47]....
        /*00f8*/ 	.word	0xffffffff


	//   ....[48]....
        /*00fc*/ 	.word	0xffffffff


	//   ....[49]....
        /*0100*/ 	.word	0xffffffff


	//   ....[50]....
        /*0104*/ 	.word	0xffffffff


	//   ....[51]....
        /*0108*/ 	.word	0xffffffff


	//   ....[52]....
        /*010c*/ 	.word	0xffffffff


	//   ....[53]....
        /*0110*/ 	.word	0xffffffff


	//----- nvinfo : EIATTR_COOP_GROUP_INSTR_OFFSETS
	.align		4
.L_456:
        /*0114*/ 	.byte	0x04, 0x28
        /*0116*/ 	.short	(.L_458 - .L_457)


	//   ....[0]....
.L_457:
        /*0118*/ 	.word	0x00000d60


	//   ....[1]....
        /*011c*/ 	.word	0x00000db0


	//   ....[2]....
        /*0120*/ 	.word	0x00000e10


	//   ....[3]....
        /*0124*/ 	.word	0x00000ec0


	//   ....[4]....
        /*0128*/ 	.word	0x00001110


	//   ....[5]....
        /*012c*/ 	.word	0x00001150


	//   ....[6]....
        /*0130*/ 	.word	0x00001190


	//   ....[7]....
        /*0134*/ 	.word	0x000011d0


	//   ....[8]....
        /*0138*/ 	.word	0x00002cc0


	//   ....[9]....
        /*013c*/ 	.word	0x00002fc0


	//   ....[10]....
        /*0140*/ 	.word	0x00003c00


	//   ....[11]....
        /*0144*/ 	.word	0x00003d40


	//   ....[12]....
        /*0148*/ 	.word	0x00003d60


	//   ....[13]....
        /*014c*/ 	.word	0x00003dc0


	//   ....[14]....
        /*0150*/ 	.word	0x00005b10


	//   ....[15]....
        /*0154*/ 	.word	0x000066f0


	//   ....[16]....
        /*0158*/ 	.word	0x00007110


	//   ....[17]....
        /*015c*/ 	.word	0x00007210


	//   ....[18]....
        /*0160*/ 	.word	0x00007220


	//   ....[19]....
        /*0164*/ 	.word	0x00007240


	//   ....[20]....
        /*0168*/ 	.word	0x0000a450


	//   ....[21]....
        /*016c*/ 	.word	0x0000a4a0


	//   ....[22]....
        /*0170*/ 	.word	0x0000a4b0


	//   ....[23]....
        /*0174*/ 	.word	0x0000a4d0


	//   ....[24]....
        /*0178*/ 	.word	0x0000cfa0


	//   ....[25]....
        /*017c*/ 	.word	0x0000d400


	//   ....[26]....
        /*0180*/ 	.word	0x0000dd90


	//   ....[27]....
        /*0184*/ 	.word	0x0000df00


	//   ....[28]....
        /*0188*/ 	.word	0x0000df20


	//   ....[29]....
        /*018c*/ 	.word	0x0000df90


	//   ....[30]....
        /*0190*/ 	.word	0x0000f960


	//   ....[31]....
        /*0194*/ 	.word	0x0000f990


	//   ....[32]....
        /*0198*/ 	.word	0x0000f9d0


	//   ....[33]....
        /*019c*/ 	.word	0x0000f9e0


	//   ....[34]....
        /*01a0*/ 	.word	0x00010f60


	//   ....[35]....
        /*01a4*/ 	.word	0x00010f70


	//   ....[36]....
        /*01a8*/ 	.word	0x00010f80


	//   ....[37]....
        /*01ac*/ 	.word	0x00010f90


	//   ....[38]....
        /*01b0*/ 	.word	0x00010fa0


	//   ....[39]....
        /*01b4*/ 	.word	0x00010fb0


	//   ....[40]....
        /*01b8*/ 	.word	0x000111e0


	//   ....[41]....
        /*01bc*/ 	.word	0x00011210


	//   ....[42]....
        /*01c0*/ 	.word	0x00011360


	//   ....[43]....
        /*01c4*/ 	.word	0x00011390


	//   ....[44]....
        /*01c8*/ 	.word	0x000114e0


	//   ....[45]....
        /*01cc*/ 	.word	0x00011500


	//   ....[46]....
        /*01d0*/ 	.word	0x00011b90


	//   ....[47]....
        /*01d4*/ 	.word	0x00011bb0


	//   ....[48]....
        /*01d8*/ 	.word	0x00011ce0


	//   ....[49]....
        /*01dc*/ 	.word	0x00011d10


	//   ....[50]....
        /*01e0*/ 	.word	0x00011e40


	//   ....[51]....
        /*01e4*/ 	.word	0x00011e70


	//   ....[52]....
        /*01e8*/ 	.word	0x00011fa0


	//   ....[53]....
        /*01ec*/ 	.word	0x00011fc0


	//----- nvinfo : EIATTR_EXIT_INSTR_OFFSETS
	.align		4
.L_458:
        /*01f0*/ 	.byte	0x04, 0x1c
        /*01f2*/ 	.short	(.L_460 - .L_459)


	//   ....[0]....
.L_459:
        /*01f4*/ 	.word	0x00000030


	//   ....[1]....
        /*01f8*/ 	.word	0x00011510


	//   ....[2]....
        /*01fc*/ 	.word	0x000115e0


	//   ....[3]....
        /*0200*/ 	.word	0x00011640


	//   ....[4]....
        /*0204*/ 	.word	0x00011fd0


	//   ....[5]....
        /*0208*/ 	.word	0x00012080


	//   ....[6]....
        /*020c*/ 	.word	0x000120e0


	//----- nvinfo : EIATTR_CTAIDZ_USED
	.align		4
.L_460:
        /*0210*/ 	.byte	0x01, 0x04
	.zero		2


	//----- nvinfo : EIATTR_MAX_THREADS
	.align		4
        /*0214*/ 	.byte	0x04, 0x05
        /*0216*/ 	.short	(.L_462 - .L_461)
.L_461:
        /*0218*/ 	.word	0x00000100
        /*021c*/ 	.word	0x00000001
        /*0220*/ 	.word	0x00000001


	//----- nvinfo : EIATTR_CRS_STACK_SIZE
	.align		4
.L_462:
        /*0224*/ 	.byte	0x04, 0x1e
        /*0226*/ 	.short	(.L_464 - .L_463)
.L_463:
        /*0228*/ 	.word	0x00000000
.L_464:


//--------------------- .nv.info._ZN7cutlass13device_kernelIN5flash19enable_sm80_to_sm89INS1_16FlashAttnFwdSm80INS1_25CollectiveMainloopFwdSm80ILi8ELi2ELb0EN4cute5tupleIJNS5_1CILi128EEENS7_ILi64EEENS7_ILi192EEEEEELi192ENS_6half_tEfNS_4arch4Sm80ELb0ELb1ELb1ELb1ELb0ELb0ELb1ELb0EEENS1_21CollectiveEpilogueFwdINS6_IJS8_SA_S9_EEENS6_IJNS7_ILi1EEESI_SI_EEESC_SE_Li256ELb1ELb1ELb0ELb0EEENS1_19SingleTileSchedulerILb1ELb0ELb1ELi128EEEEEEEEEvNT_6ParamsE --------------------------
	.section	.nv.info._ZN7cutlass13device_kernelIN5flash19enable_sm80_to_sm89INS1_16FlashAttnFwdSm80INS1_25CollectiveMainloopFwdSm80ILi8ELi2ELb0EN4cute5tupleIJNS5_1CILi128EEENS7_ILi64EEENS7_ILi192EEEEEELi192ENS_6half_tEfNS_4arch4Sm80ELb0ELb1ELb1ELb1ELb0ELb0ELb1ELb0EEENS1_21CollectiveEpilogueFwdINS6_IJS8_SA_S9_EEENS6_IJNS7_ILi1EEESI_SI_EEESC_SE_Li256ELb1ELb1ELb0ELb0EEENS1_19SingleTileSchedulerILb1ELb0ELb1ELi128EEEEEEEEEvNT_6ParamsE,"",@"SHT_CUDA_INFO"
	.sectionflags	@""
	.align	4


	//----- nvinfo : EIATTR_CUDA_API_VERSION
	.align		4
        /*0000*/ 	.byte	0x04, 0x37
        /*0002*/ 	.short	(.L_466 - .L_465)
.L_465:
        /*0004*/ 	.word	0x00000082


	//----- nvinfo : EIATTR_SW2861232_WAR
	.align		4
.L_466:
        /*0008*/ 	.byte	0x01, 0x35
	.zero		2


	//----- nvinfo : EIATTR_PARAM_CBANK
	.align		4
        /*000c*/ 	.byte	0x04, 0x0a
        /*000e*/ 	.short	(.L_468 - .L_467)
	.align		4
.L_467:
        /*0010*/ 	.word	index@(.nv.constant0._ZN7cutlass13device_kernelIN5flash19enable_sm80_to_sm89INS1_16FlashAttnFwdSm80INS1_25CollectiveMainloopFwdSm80ILi8ELi2ELb0EN4cute5tupleIJNS5_1CILi128EEENS7_ILi64EEENS7_ILi192EEEEEELi192ENS_6half_tEfNS_4arch4Sm80ELb0ELb1ELb1ELb1ELb0ELb0ELb1ELb0EEENS1_21CollectiveEpilogueFwdINS6_IJS8_SA_S9_EEENS6_IJNS7_ILi1EEESI_SI_EEESC_SE_Li256ELb1ELb1ELb0ELb0EEENS1_19SingleTileSchedulerILb1ELb0ELb1ELi128EEEEEEEEEvNT_6ParamsE)
        /*0014*/ 	.short	0x0160
        /*0016*/ 	.short	0x0418


	//----- nvinfo : EIATTR_CBANK_PARAM_SIZE
	.align		4
.L_468:
        /*0018*/ 	.byte	0x03, 0x19
        /*001a*/ 	.short	0x0418


	//----- nvinfo : EIATTR_KPARAM_INFO
	.align		4
        /*001c*/ 	.byte	0x04, 0x17
        /*001e*/ 	.short	(.L_470 - .L_469)
.L_469:
        /*0020*/ 	.word	0x00000000
        /*0024*/ 	.short	0x0000
        /*0026*/ 	.short	0x0000
        /*0028*/ 	.byte	0x00, 0xf0, 0x61, 0x10


	//----- nvinfo : EIATTR_MAXREG_COUNT
	.align		4
.L_470:
        /*002c*/ 	.byte	0x03, 0x1b
        /*002e*/ 	.short	0x00ff


	//----- nvinfo : EIATTR_NUM_BARRIERS
	.align		4
        /*0030*/ 	.byte	0x02, 0x4c
        /*0032*/ 	.byte	0x02
	.zero		1


	//----- nvinfo : EIATTR_MERCURY_ISA_VERSION
	.align		4
        /*0034*/ 	.byte	0x03, 0x5f
        /*0036*/ 	.short	0x0000


	//----- nvinfo : EIATTR_COOP_GROUP_MASK_REGIDS
	.align		4
        /*0038*/ 	.byte	0x04, 0x29
        /*003a*/ 	.short	(.L_472 - .L_471)


	//   ....[0]....
.L_471:
        /*003c*/ 	.word	0xffffffff


	//   ....[1]....
        /*0040*/ 	.word	0xffffffff


	//   ....[2]....
        /*0044*/ 	.word	0xffffffff


	//   ....[3]....
        /*0048*/ 	.word	0xffffffff


	//   ....[4]....
        /*004c*/ 	.word	0xffffffff


	//   ....[5]....
        /*0050*/ 	.word	0xffffffff


	//   ....[6]....
        /*0054*/ 	.word	0xffffffff


	//   ....[7]....
        /*0058*/ 	.word	0xffffffff


	//   ....[8]....
        /*005c*/ 	.word	0xffffffff


	//   ....[9]....
        /*0060*/ 	.word	0xffffffff


	//   ....[10]....
        /*0064*/ 	.word	0xffffffff


	//   ....[11]....
        /*0068*/ 	.word	0xffffffff


	//   ....[12]....
        /*006c*/ 	.word	0xffffffff


	//   ....[13]....
        /*0070*/ 	.word	0xffffffff


	//   ....[14]....
        /*0074*/ 	.word	0xffffffff


	//   ....[15]....
        /*0078*/ 	.word	0xffffffff


	//   ....[16]....
        /*007c*/ 	.word	0xffffffff


	//   ....[17]....
        /*0080*/ 	.word	0xffffffff


	//   ....[18]....
        /*0084*/ 	.word	0xffffffff


	//   ....[19]....
        /*0088*/ 	.word	0xffffffff


	//   ....[20]....
        /*008c*/ 	.word	0xffffffff


	//   ....[21]....
        /*0090*/ 	.word	0xffffffff


	//   ....[22]....
        /*0094*/ 	.word	0xffffffff


	//   ....[23]....
        /*0098*/ 	.word	0xffffffff


	//   ....[24]....
        /*009c*/ 	.word	0xffffffff


	//   ....[25]....
        /*00a0*/ 	.word	0xffffffff


	//   ....[26]....
        /*00a4*/ 	.word	0xffffffff


	//   ....[27]....
        /*00a8*/ 	.word	0xffffffff


	//   ....[28]....
        /*00ac*/ 	.word	0xffffffff


	//   ....[29]....
        /*00b0*/ 	.word	0xffffffff


	//   ....[30]....
        /*00b4*/ 	.word	0xffffffff


	//   ....[31]....
        /*00b8*/ 	.word	0xffffffff


	//   ....[32]....
        /*00bc*/ 	.word	0xffffffff


	//   ....[33]....
        /*00c0*/ 	.word	0xffffffff


	//   ....[34]....
        /*00c4*/ 	.word	0xffffffff


	//   ....[35]....
        /*00c8*/ 	.word	0xffffffff


	//   ....[36]....
        /*00cc*/ 	.word	0xffffffff


	//   ....[37]....
        /*00d0*/ 	.word	0xffffffff


	//   ....[38]....
        /*00d4*/ 	.word	0xffffffff


	//   ....[39]....
        /*00d8*/ 	.word	0xffffffff


	//   ....[40]....
        /*00dc*/ 	.word	0xffffffff


	//   ....[41]....
        /*00e0*/ 	.word	0xffffffff


	//   ....[42]....
        /*00e4*/ 	.word	0xffffffff


	//   ....[43]....
        /*00e8*/ 	.word	0xffffffff


	//   ....[44]....
        /*00ec*/ 	.word	0xffffffff


	//   ....[45]....
        /*00f0*/ 	.word	0xffffffff


	//   ....[46]....
        /*00f4*/ 	.word	0xffffffff


	//   ....[47]....
        /*00f8*/ 	.word	0xffffffff


	//   ....[48]....
        /*00fc*/ 	.word	0xffffffff


	//   ....[49]....
        /*0100*/ 	.word	0xffffffff


	//   ....[50]....
        /*0104*/ 	.word	0xffffffff


	//   ....[51]....
        /*0108*/ 	.word	0xffffffff


	//   ....[52]....
        /*010c*/ 	.word	0xffffffff


	//   ....[53]....
        /*0110*/ 	.word	0xffffffff


	//   ....[54]....
        /*0114*/ 	.word	0xffffffff


	//----- nvinfo : EIATTR_COOP_GROUP_INSTR_OFFSETS
	.align		4
.L_472:
        /*0118*/ 	.byte	0x04, 0x28
        /*011a*/ 	.short	(.L_474 - .L_473)


	//   ....[0]....
.L_473:
        /*011c*/ 	.word	0x00000080


	//   ....[1]....
        /*0120*/ 	.word	0x000013d0


	//   ....[2]....
        /*0124*/ 	.word	0x000014d0


	//   ....[3]....
        /*0128*/ 	.word	0x00001720


	//   ....[4]....
        /*012c*/ 	.word	0x00001750


	//   ....[5]....
        /*0130*/ 	.word	0x000018a0


	//   ....[6]....
        /*0134*/ 	.word	0x000018d0


	//   ....[7]....
        /*0138*/ 	.word	0x00001a10


	//   ....[8]....
        /*013c*/ 	.word	0x00001a50


	//   ....[9]....
        /*0140*/ 	.word	0x00003000


	//   ....[10]....
        /*0144*/ 	.word	0x00003330


	//   ....[11]....
        /*0148*/ 	.word	0x00003e20


	//   ....[12]....
        /*014c*/ 	.word	0x00003ed0


	//   ....[13]....
        /*0150*/ 	.word	0x00004270


	//   ....[14]....
        /*0154*/ 	.word	0x00004300


	//   ....[15]....
        /*0158*/ 	.word	0x00006340


	//   ....[16]....
        /*015c*/ 	.word	0x000067c0


	//   ....[17]....
        /*0160*/ 	.word	0x000070e0


	//   ....[18]....
        /*0164*/ 	.word	0x00007210


	//   ....[19]....
        /*0168*/ 	.word	0x00007230


	//   ....[20]....
        /*016c*/ 	.word	0x000072d0


	//   ....[21]....
        /*0170*/ 	.word	0x0000a300


	//   ....[22]....
        /*0174*/ 	.word	0x0000a350


	//   ....[23]....
        /*0178*/ 	.word	0x0000a360


	//   ....[24]....
        /*017c*/ 	.word	0x0000a380


	//   ....[25]....
        /*0180*/ 	.word	0x0000ceb0


	//   ....[26]....
        /*0184*/ 	.word	0x0000d4b0


	//   ....[27]....
        /*0188*/ 	.word	0x0000da80


	//   ....[28]....
        /*018c*/ 	.word	0x0000dce0


	//   ....[29]....
        /*0190*/ 	.word	0x0000dd00


	//   ....[30]....
        /*0194*/ 	.word	0x0000dd70


	//   ....[31]....
        /*0198*/ 	.word	0x0000f780


	//   ....[32]....
        /*019c*/ 	.word	0x0000f7b0


	//   ....[33]....
        /*01a0*/ 	.word	0x0000f7f0


	//   ....[34]....
        /*01a4*/ 	.word	0x0000f800


	//   ....[35]....
        /*01a8*/ 	.word	0x00010ce0


	//   ....[36]....
        /*01ac*/ 	.word	0x00010d30


	//   ....[37]....
        /*01b0*/ 	.word	0x00010d60


	//   ....[38]....
        /*01b4*/ 	.word	0x00010da0


	//   ....[39]....
        /*01b8*/ 	.word	0x00010fd0


	//   ....[40]....
        /*01bc*/ 	.word	0x00010fe0


	//   ....[41]....
        /*01c0*/ 	.word	0x00011160


	//   ....[42]....
        /*01c4*/ 	.word	0x00011190


	//   ....[43]....
        /*01c8*/ 	.word	0x000112e0


	//   ....[44]....
        /*01cc*/ 	.word	0x00011310


	//   ....[45]....
        /*01d0*/ 	.word	0x00011460


	//   ....[46]....
        /*01d4*/ 	.word	0x00011480


	//   ....[47]....
        /*01d8*/ 	.word	0x00011c90


	//   ....[48]....
        /*01dc*/ 	.word	0x00011cb0


	//   ....[49]....
        /*01e0*/ 	.word	0x00011de0


	//   ....[50]....
        /*01e4*/ 	.word	0x00011e10


	//   ....[51]....
        /*01e8*/ 	.word	0x00011f40


	//   ....[52]....
        /*01ec*/ 	.word	0x00011f70


	//   ....[53]....
        /*01f0*/ 	.word	0x000120a0


	//   ....[54]....
        /*01f4*/ 	.word	0x000120c0


	//----- nvinfo : EIATTR_EXIT_INSTR_OFFSETS
	.align		4
.L_474:
        /*01f8*/ 	.byte	0x04, 0x1c
        /*01fa*/ 	.short	(.L_476 - .L_475)


	//   ....[0]....
.L_475:
        /*01fc*/ 	.word	0x00000310


	//   ....[1]....
        /*0200*/ 	.word	0x00011490


	//   ....[2]....
        /*0204*/ 	.word	0x00011560


	//   ....[3]....
        /*0208*/ 	.word	0x000115c0


	//   ....[4]....
        /*020c*/ 	.word	0x000120d0


	//   ....[5]....
        /*0210*/ 	.word	0x00012180


	//   ....[6]....
        /*0214*/ 	.word	0x000121e0


	//----- nvinfo : EIATTR_CTAIDZ_USED
	.align		4
.L_476:
        /*0218*/ 	.byte	0x01, 0x04
	.zero		2


	//----- nvinfo : EIATTR_MAX_THREADS
	.align		4
        /*021c*/ 	.byte	0x04, 0x05
        /*021e*/ 	.short	(.L_478 - .L_477)
.L_477:
        /*0220*/ 	.word	0x00000100
        /*0224*/ 	.word	0x00000001
        /*0228*/ 	.word	0x00000001


	//----- nvinfo : EIATTR_CRS_STACK_SIZE
	.align		4
.L_478:
        /*022c*/ 	.byte	0x04, 0x1e
        /*022e*/ 	.short	(.L_480 - .L_479)
.L_479:
        /*0230*/ 	.word	0x00000000
.L_480:


//--------------------- .nv.info._ZN7cutlass13device_kernelIN5flash19enable_sm80_to_sm89INS1_16FlashAttnFwdSm80INS1_25CollectiveMainloopFwdSm80ILi8ELi2ELb0EN4cute5tupleIJNS5_1CILi128EEENS7_ILi64EEENS7_ILi192EEEEEELi192ENS_6half_tEfNS_4arch4Sm80ELb0ELb1ELb1ELb1ELb0ELb1ELb1ELb0EEENS1_21CollectiveEpilogueFwdINS6_IJS8_SA_S9_EEENS6_IJNS7_ILi1EEESI_SI_EEESC_SE_Li256ELb1ELb1ELb0ELb0EEENS1_19SingleTileSchedulerILb1ELb0ELb1ELi128EEEEEEEEEvNT_6ParamsE --------------------------
	.section	.nv.info._ZN7cutlass13device_kernelIN5flash19enable_sm80_to_sm89INS1_16FlashAttnFwdSm80INS1_25CollectiveMainloopFwdSm80ILi8ELi2ELb0EN4cute5tupleIJNS5_1CILi128EEENS7_ILi64EEENS7_ILi192EEEEEELi192ENS_6half_tEfNS_4arch4Sm80ELb0ELb1ELb1ELb1ELb0ELb1ELb1ELb0EEENS1_21CollectiveEpilogueFwdINS6_IJS8_SA_S9_EEENS6_IJNS7_ILi1EEESI_SI_EEESC_SE_Li256ELb1ELb1ELb0ELb0EEENS1_19SingleTileSchedulerILb1ELb0ELb1ELi128EEEEEEEEEvNT_6ParamsE,"",@"SHT_CUDA_INFO"
	.sectionflags	@""
	.align	4


	//----- nvinfo : EIATTR_CUDA_API_VERSION
	.align		4
        /*0000*/ 	.byte	0x04, 0x37
        /*0002*/ 	.short	(.L_482 - .L_481)
.L_481:
        /*0004*/ 	.word	0x00000082


	//----- nvinfo : EIATTR_SW2861232_WAR
	.align		4
.L_482:
        /*0008*/ 	.byte	0x01, 0x35
	.zero		2


	//----- nvinfo : EIATTR_PARAM_CBANK
	.align		4
        /*000c*/ 	.byte	0x04, 0x0a
        /*000e*/ 	.short	(.L_484 - .L_483)
	.align		4
.L_483:
        /*0010*/ 	.word	index@(.nv.constant0._ZN7cutlass13device_kernelIN5flash19enable_sm80_to_sm89INS1_16FlashAttnFwdSm80INS1_25CollectiveMainloopFwdSm80ILi8ELi2ELb0EN4cute5tupleIJNS5_1CILi128EEENS7_ILi64EEENS7_ILi192EEEEEELi192ENS_6half_tEfNS_4arch4Sm80ELb0ELb1ELb1ELb1ELb0ELb1ELb1ELb0EEENS1_21CollectiveEpilogueFwdINS6_IJS8_SA_S9_EEENS6_IJNS7_ILi1EEESI_SI_EEESC_SE_Li256ELb1ELb1ELb0ELb0EEENS1_19SingleTileSchedulerILb1ELb0ELb1ELi128EEEEEEEEEvNT_6ParamsE)
        /*0014*/ 	.short	0x0160
        /*0016*/ 	.short	0x0418


	//----- nvinfo : EIATTR_CBANK_PARAM_SIZE
	.align		4
.L_484:
        /*0018*/ 	.byte	0x03, 0x19
        /*001a*/ 	.short	0x0418


	//----- nvinfo : EIATTR_KPARAM_INFO
	.align		4
        /*001c*/ 	.byte	0x04, 0x17
        /*001e*/ 	.short	(.L_486 - .L_485)
.L_485:
        /*0020*/ 	.word	0x00000000
        /*0024*/ 	.short	0x0000
        /*0026*/ 	.short	0x0000
        /*0028*/ 	.byte	0x00, 0xf0, 0x61, 0x10


	//----- nvinfo : EIATTR_MAXREG_COUNT
	.align		4
.L_486:
        /*002c*/ 	.byte	0x03, 0x1b
        /*002e*/ 	.short	0x00ff


	//----- nvinfo : EIATTR_NUM_BARRIERS
	.align		4
        /*0030*/ 	.byte	0x02, 0x4c
        /*0032*/ 	.byte	0x02
	.zero		1


	//----- nvinfo : EIATTR_MERCURY_ISA_VERSION
	.align		4
        /*0034*/ 	.byte	0x03, 0x5f
        /*0036*/ 	.short	0x0000


	//----- nvinfo : EIATTR_COOP_GROUP_MASK_REGIDS
	.align		4
        /*0038*/ 	.byte	0x04, 0x29
        /*003a*/ 	.short	(.L_488 - .L_487)


	//   ....[0]....
.L_487:
        /*003c*/ 	.word	0xffffffff


	//   ....[1]....
        /*0040*/ 	.word	0xffffffff


	//   ....[2]....
        /*0044*/ 	.word	0xffffffff


	//   ....[3]....
        /*0048*/ 	.word	0xffffffff


	//   ....[4]....
        /*004c*/ 	.word	0xffffffff


	//   ....[5]....
        /*0050*/ 	.word	0xffffffff


	//   ....[6]....
        /*0054*/ 	.word	0xffffffff


	//   ....[7]....
        /*0058*/ 	.word	0xffffffff


	//   ....[8]....
        /*005c*/ 	.word	0xffffffff


	//   ....[9]....
        /*0060*/ 	.word	0xffffffff


	//   ....[10]....
        /*0064*/ 	.word	0xffffffff


	//   ....[11]....
        /*0068*/ 	.word	0xffffffff


	//   ....[12]....
        /*006c*/ 	.word	0xffffffff


	//   ....[13]....
        /*0070*/ 	.word	0xffffffff


	//   ....[14]....
        /*0074*/ 	.word	0xffffffff


	//   ....[15]....
        /*0078*/ 	.word	0xffffffff


	//   ....[16]....
        /*007c*/ 	.word	0xffffffff


	//   ....[17]....
        /*0080*/ 	.word	0xffffffff


	//   ....[18]....
        /*0084*/ 	.word	0xffffffff


	//   ....[19]....
        /*0088*/ 	.word	0xffffffff


	//   ....[20]....
        /*008c*/ 	.word	0xffffffff


	//   ....[21]....
        /*0090*/ 	.word	0xffffffff


	//   ....[22]....
        /*0094*/ 	.word	0xffffffff


	//   ....[23]....
        /*0098*/ 	.word	0xffffffff


	//   ....[24]....
        /*009c*/ 	.word	0xffffffff


	//   ....[25]....
        /*00a0*/ 	.word	0xffffffff


	//   ....[26]....
        /*00a4*/ 	.word	0xffffffff


	//   ....[27]....
        /*00a8*/ 	.word	0xffffffff


	//   ....[28]....
        /*00ac*/ 	.word	0xffffffff


	//   ....[29]....
        /*00b0*/ 	.word	0xffffffff


	//   ....[30]....
        /*00b4*/ 	.word	0xffffffff


	//   ....[31]....
        /*00b8*/ 	.word	0xffffffff


	//   ....[32]....
        /*00bc*/ 	.word	0xffffffff


	//   ....[33]....
        /*00c0*/ 	.word	0xffffffff


	//   ....[34]....
        /*00c4*/ 	.word	0xffffffff


	//   ....[35]....
        /*00c8*/ 	.word	0xffffffff


	//   ....[36]....
        /*00cc*/ 	.word	0xffffffff


	//   ....[37]....
        /*00d0*/ 	.word	0xffffffff


	//   ....[38]....
        /*00d4*/ 	.word	0xffffffff


	//   ....[39]....
        /*00d8*/ 	.word	0xffffffff


	//   ....[40]....
        /*00dc*/ 	.word	0xffffffff


	//   ....[41]....
        /*00e0*/ 	.word	0xffffffff


	//   ....[42]....
        /*00e4*/ 	.word	0xffffffff


	//   ....[43]....
        /*00e8*/ 	.word	0xffffffff


	//   ....[44]....
        /*00ec*/ 	.word	0xffffffff


	//   ....[45]....
        /*00f0*/ 	.word	0xffffffff


	//   ....[46]....
        /*00f4*/ 	.word	0xffffffff


	//   ....[47]....
        /*00f8*/ 	.word	0xffffffff


	//   ....[48]....
        /*00fc*/ 	.word	0xffffffff


	//   ....[49]....
        /*0100*/ 	.word	0xffffffff


	//   ....[50]....
        /*0104*/ 	.word	0xffffffff


	//   ....[51]....
        /*0108*/ 	.word	0xffffffff


	//   ....[52]....
        /*010c*/ 	.word	0xffffffff


	//   ....[53]....
        /*0110*/ 	.word	0xffffffff


	//   ....[54]....
        /*0114*/ 	.word	0xffffffff


	//   ....[55]....
        /*0118*/ 	.word	0xffffffff


	//   ....[56]....
        /*011c*/ 	.word	0xffffffff


	//   ....[57]....
        /*0120*/ 	.word	0xffffffff


	//   ....[58]....
        /*0124*/ 	.word	0xffffffff


	//   ....[59]....
        /*0128*/ 	.word	0xffffffff


	//   ....[60]....
        /*012c*/ 	.word	0xffffffff


	//   ....[61]....
        /*0130*/ 	.word	0xffffffff


	//   ....[62]....
        /*0134*/ 	.word	0xffffffff


	//   ....[63]....
        /*0138*/ 	.word	0xffffffff


	//   ....[64]....
        /*013c*/ 	.word	0xffffffff


	//   ....[65]....
        /*0140*/ 	.word	0xffffffff


	//   ....[66]....
        /*0144*/ 	.word	0xffffffff


	//   ....[67]....
        /*0148*/ 	.word	0xffffffff


	//   ....[68]....
        /*014c*/ 	.word	0xffffffff


	//   ....[69]....
        /*0150*/ 	.word	0xffffffff


	//   ....[70]....
        /*0154*/ 	.word	0xffffffff


	//----- nvinfo : EIATTR_COOP_GROUP_INSTR_OFFSETS
	.align		4
.L_488:
        /*0158*/ 	.byte	0x04, 0x28
        /*015a*/ 	.short	(.L_490 - .L_489)


	//   ....[0]....
.L_489:
        /*015c*/ 	.word	0x00000060


	//   ....[1]....
        /*0160*/ 	.word	0x00007080


	//   ....[2]....
        /*0164*/ 	.word	0x000070c0


	//   ....[3]....
        /*0168*/ 	.word	0x000072c0


	//   ....[4]....
        /*016c*/ 	.word	0x000072f0


	//   ....[5]....
        /*0170*/ 	.word	0x00007440


	//   ....[6]....
        /*0174*/ 	.word	0x00007470


	//   ....[7]....
        /*0178*/ 	.word	0x000075c0


	//   ....[8]....
        /*017c*/ 	.word	0x00007600


	//   ....[9]....
        /*0180*/ 	.word	0x00007fb0


	//   ....[10]....
        /*0184*/ 	.word	0x00008060


	//   ....[11]....
        /*0188*/ 	.word	0x00008090


	//   ....[12]....
        /*018c*/ 	.word	0x000080a0


	//   ....[13]....
        /*0190*/ 	.word	0x000084e0


	//   ....[14]....
        /*0194*/ 	.word	0x000085c0


	//   ....[15]....
        /*0198*/ 	.word	0x00008770


	//   ....[16]....
        /*019c*/ 	.word	0x000087b0


	//   ....[17]....
        /*01a0*/ 	.word	0x0000b500


	//   ....[18]....
        /*01a4*/ 	.word	0x0000b520


	//   ....[19]....
        /*01a8*/ 	.word	0x0000b550


	//   ....[20]....
        /*01ac*/ 	.word	0x0000b560


	//   ....[21]....
        /*01b0*/ 	.word	0x0000b7f0


	//   ....[22]....
        /*01b4*/ 	.word	0x0000b8d0


	//   ....[23]....
        /*01b8*/ 	.word	0x0000ba80


	//   ....[24]....
        /*01bc*/ 	.word	0x0000bac0


	//   ....[25]....
        /*01c0*/ 	.word	0x0000f9b0


	//   ....[26]....
        /*01c4*/ 	.word	0x0000fcd0


	//   ....[27]....
        /*01c8*/ 	.word	0x00010920


	//   ....[28]....
        /*01cc*/ 	.word	0x000109f0


	//   ....[29]....
        /*01d0*/ 	.word	0x00010ac0


	//   ....[30]....
        /*01d4*/ 	.word	0x00010bd0


	//   ....[31]....
        /*01d8*/ 	.word	0x00012cf0


	//   ....[32]....
        /*01dc*/ 	.word	0x000131c0


	//   ....[33]....
        /*01e0*/ 	.word	0x00013ae0


	//   ....[34]....
        /*01e4*/ 	.word	0x00013c10


	//   ....[35]....
        /*01e8*/ 	.word	0x00013c20


	//   ....[36]....
        /*01ec*/ 	.word	0x00013c60


	//   ....[37]....
        /*01f0*/ 	.word	0x00016d90


	//   ....[38]....
        /*01f4*/ 	.word	0x00016de0


	//   ....[39]....
        /*01f8*/ 	.word	0x00016df0


	//   ....[40]....
        /*01fc*/ 	.word	0x00016e10


	//   ....[41]....
        /*0200*/ 	.word	0x000199b0


	//   ....[42]....
        /*0204*/ 	.word	0x00019fe0


	//   ....[43]....
        /*0208*/ 	.word	0x0001a5b0


	//   ....[44]....
        /*020c*/ 	.word	0x0001a810


	//   ....[45]....
        /*0210*/ 	.word	0x0001a830


	//   ....[46]....
        /*0214*/ 	.word	0x0001a8a0


	//   ....[47]....
        /*0218*/ 	.word	0x0001c2b0


	//   ....[48]....
        /*021c*/ 	.word	0x0001c2e0


	//   ....[49]....
        /*0220*/ 	.word	0x0001c320


	//   ....[50]....
        /*0224*/ 	.word	0x0001c330


	//   ....[51]....
        /*0228*/ 	.word	0x0001d810


	//   ....[52]....
        /*022c*/ 	.word	0x0001d850


	//   ....[53]....
        /*0230*/ 	.word	0x0001d890


	//   ....[54]....
        /*0234*/ 	.word	0x0001d8d0


	//   ....[55]....
        /*0238*/ 	.word	0x0001daf0


	//   ....[56]....
        /*023c*/ 	.word	0x0001db00


	//   ....[57]....
        /*0240*/ 	.word	0x0001dc80


	//   ....[58]....
        /*0244*/ 	.word	0x0001dcb0


	//   ....[59]....
        /*0248*/ 	.word	0x0001de00


	//   ....[60]....
        /*024c*/ 	.word	0x0001de30


	//   ....[61]....
        /*0250*/ 	.word	0x0001df80


	//   ....[62]....
        /*0254*/ 	.word	0x0001dfa0


	//   ....[63]....
        /*0258*/ 	.word	0x0001e770


	//   ....[64]....
        /*025c*/ 	.word	0x0001e790


	//   ....[65]....
        /*0260*/ 	.word	0x0001e8c0


	//   ....[66]....
        /*0264*/ 	.word	0x0001e8f0


	//   ....[67]....
        /*0268*/ 	.word	0x0001ea20


	//   ....[68]....
        /*026c*/ 	.word	0x0001ea50


	//   ....[69]....
        /*0270*/ 	.word	0x0001eb80


	//   ....[70]....
        /*0274*/ 	.word	0x0001eba0


	//----- nvinfo : EIATTR_EXIT_INSTR_OFFSETS
	.align		4
.L_490:
        /*0278*/ 	.byte	0x04, 0x1c
        /*027a*/ 	.short	(.L_492 - .L_491)


	//   ....[0]....
.L_491:
        /*027c*/ 	.word	0x00000310


	//   ....[1]....
        /*0280*/ 	.word	0x0001dfb0


	//   ....[2]....
        /*0284*/ 	.word	0x0001e080


	//   ....[3]....
        /*0288*/ 	.word	0x0001e0e0


	//   ....[4]....
        /*028c*/ 	.word	0x0001ebb0


	//   ....[5]....
        /*0290*/ 	.word	0x0001ec60


	//   ....[6]....
        /*0294*/ 	.word	0x0001ecc0


	//----- nvinfo : EIATTR_CTAIDZ_USED
	.align		4
.L_492:
        /*0298*/ 	.byte	0x01, 0x04
	.zero		2


	//----- nvinfo : EIATTR_MAX_THREADS
	.align		4
        /*029c*/ 	.byte	0x04, 0x05
        /*029e*/ 	.short	(.L_494 - .L_493)
.L_493:
        /*02a0*/ 	.word	0x00000100
        /*02a4*/ 	.word	0x00000001
        /*02a8*/ 	.word	0x00000001


	//----- nvinfo : EIATTR_CRS_STACK_SIZE
	.align		4
.L_494:
        /*02ac*/ 	.byte	0x04, 0x1e
        /*02ae*/ 	.short	(.L_496 - .L_495)
.L_495:
        /*02b0*/ 	.word	0x00000000
.L_496:


//--------------------- .nv.info._ZN7cutlass13device_kernelIN5flash19enable_sm80_to_sm89INS1_16FlashAttnFwdSm80INS1_25CollectiveMainloopFwdSm80ILi8ELi2ELb1EN4cute5tupleIJNS5_1CILi128EEENS7_ILi96EEENS7_ILi192EEEEEELi192ENS_6half_tEfNS_4arch4Sm80ELb1ELb0ELb1ELb0ELb0ELb0ELb1ELb0EEENS1_21CollectiveEpilogueFwdINS6_IJS8_SA_S9_EEENS6_IJNS7_ILi1EEESI_SI_EEESC_SE_Li256ELb0ELb1ELb0ELb0EEENS1_30DynamicPersistentTileSchedulerILi256ELi256ELb0ELb1ELb0EEEEEEEEEvNT_6ParamsE --------------------------
	.section	.nv.info._ZN7cutlass13device_kernelIN5flash19enable_sm80_to_sm89INS1_16FlashAttnFwdSm80INS1_25CollectiveMainloopFwdSm80ILi8ELi2ELb1EN4cute5tupleIJNS5_1CILi128EEENS7_ILi96EEENS7_ILi192EEEEEELi192ENS_6half_tEfNS_4arch4Sm80ELb1ELb0ELb1ELb0ELb0ELb0ELb1ELb0EEENS1_21CollectiveEpilogueFwdINS6_IJS8_SA_S9_EEENS6_IJNS7_ILi1EEESI_SI_EEESC_SE_Li256ELb0ELb1ELb0ELb0EEENS1_30DynamicPersistentTileSchedulerILi256ELi256ELb0ELb1ELb0EEEEEEEEEvNT_6ParamsE,"",@"SHT_CUDA_INFO"
	.sectionflags	@""
	.align	4


	//----- nvinfo : EIATTR_CUDA_API_VERSION
	.align		4
        /*0000*/ 	.byte	0x04, 0x37
        /*0002*/ 	.short	(.L_498 - .L_497)
.L_497:
        /*0004*/ 	.word	0x00000082


	//----- nvinfo : EIATTR_SW2861232_WAR
	.align		4
.L_498:
        /*0008*/ 	.byte	0x01, 0x35
	.zero		2


	//----- nvinfo : EIATTR_PARAM_CBANK
	.align		4
        /*000c*/ 	.byte	0x04, 0x0a
        /*000e*/ 	.short	(.L_500 - .L_499)
	.align		4
.L_499:
        /*0010*/ 	.word	index@(.nv.constant0._ZN7cutlass13device_kernelIN5flash19enable_sm80_to_sm89INS1_16FlashAttnFwdSm80INS1_25CollectiveMainloopFwdSm80ILi8ELi2ELb1EN4cute5tupleIJNS5_1CILi128EEENS7_ILi96EEENS7_ILi192EEEEEELi192ENS_6half_tEfNS_4arch4Sm80ELb1ELb0ELb1ELb0ELb0ELb0ELb1ELb0EEENS1_21CollectiveEpilogueFwdINS6_IJS8_SA_S9_EEENS6_IJNS7_ILi1EEESI_SI_EEESC_SE_Li256ELb0ELb1ELb0ELb0EEENS1_30DynamicPersistentTileSchedulerILi256ELi256ELb0ELb1ELb0EEEEEEEEEvNT_6ParamsE)
        /*0014*/ 	.short	0x0160
        /*0016*/ 	.short	0x0428


	//----- nvinfo : EIATTR_CBANK_PARAM_SIZE
	.align		4
.L_500:
        /*0018*/ 	.byte	0x03, 0x19
        /*001a*/ 	.short	0x0428


	//----- nvinfo : EIATTR_KPARAM_INFO
	.align		4
        /*001c*/ 	.byte	0x04, 0x17
        /*001e*/ 	.short	(.L_502 - .L_501)
.L_501:
        /*0020*/ 	.word	0x00000000
        /*0024*/ 	.short	0x0000
        /*0026*/ 	.short	0x0000
        /*0028*/ 	.byte	0x00, 0xf0, 0xa1, 0x10


	//----- nvinfo : EIATTR_MAXREG_COUNT
	.align		4
.L_502:
        /*002c*/ 	.byte	0x03, 0x1b
        /*002e*/ 	.short	0x00ff


	//----- nvinfo : EIATTR_NUM_BARRIERS
	.align		4
        /*0030*/ 	.byte	0x02, 0x4c
        /*0032*/ 	.byte	0x06
	.zero		1


	//----- nvinfo : EIATTR_ANNOTATIONS
	.align		4
        /*0034*/ 	.byte	0x04, 0x55
        /*0036*/ 	.short	(.L_504 - .L_503)


	//   ....[0]....
.L_503:
        /* <DEDUP_REMOVED lines=71> */


	//----- nvinfo : EIATTR_MERCURY_ISA_VERSION
	.align		4
.L_504:
        /*0498*/ 	.byte	0x03, 0x5f
        /*049a*/ 	.short	0x0000


	//----- nvinfo : EIATTR_INT_WARP_WIDE_INSTR_OFFSETS
	.align		4
        /*049c*/ 	.byte	0x04, 0x31
        /*049e*/ 	.short	(.L_506 - .L_505)


	//   ....[0]....
.L_505:
        /*04a0*/ 	.word	0x0000f0b0


	//   ....[1]....
        /*04a4*/ 	.word	0x0000f130


	//----- nvinfo : EIATTR_COOP_GROUP_MASK_REGIDS
	.align		4
.L_506:
        /*04a8*/ 	.byte	0x04, 0x29
        /*04aa*/ 	.short	(.L_508 - .L_507)


	//   ....[0]....
.L_507:
        /*04ac*/ 	.word	0xffffffff


	//   ....[1]....
        /*04b0*/ 	.word	0xffffffff


	//   ....[2]....
        /*04b4*/ 	.word	0xffffffff


	//   ....[3]....
        /*04b8*/ 	.word	0xffffffff


	//   ....[4]....
        /*04bc*/ 	.word	0xffffffff


	//   ....[5]....
        /*04c0*/ 	.word	0xffffffff


	//   ....[6]....
        /*04c4*/ 	.word	0xffffffff


	//   ....[7]....
        /*04c8*/ 	.word	0xffffffff


	//   ....[8]....
        /*04cc*/ 	.word	0xffffffff


	//   ....[9]....
        /*04d0*/ 	.word	0xffffffff


	//   ....[10]....
        /*04d4*/ 	.word	0xffffffff


	//   ....[11]....
        /*04d8*/ 	.word	0xffffffff


	//   ....[12]....
        /*04dc*/ 	.word	0xffffffff


	//   ....[13]....
        /*04e0*/ 	.word	0xffffffff


	//   ....[14]....
        /*04e4*/ 	.word	0xffffffff


	//   ....[15]....
        /*04e8*/ 	.word	0xffffffff


	//   ....[16]....
        /*04ec*/ 	.word	0xffffffff


	//   ....[17]....
        /*04f0*/ 	.word	0xffffffff


	//   ....[18]....
        /*04f4*/ 	.word	0xffffffff


	//   ....[19]....
        /*04f8*/ 	.word	0xffffffff


	//   ....[20]....
        /*04fc*/ 	.word	0xffffffff


	//   ....[21]....
        /*0500*/ 	.word	0xffffffff


	//   ....[22]....
        /*0504*/ 	.word	0xffffffff


	//   ....[23]....
        /*0508*/ 	.word	0xffffffff


	//   ....[24]....
        /*050c*/ 	.word	0xffffffff


	//   ....[25]....
        /*0510*/ 	.word	0xffffffff


	//   ....[26]....
        /*0514*/ 	.word	0xffffffff


	//   ....[27]....
        /*0518*/ 	.word	0xffffffff


	//   ....[28]....
        /*051c*/ 	.word	0xffffffff


	//   ....[29]....
        /*0520*/ 	.word	0xffffffff


	//   ....[30]....
        /*0524*/ 	.word	0xffffffff


	//   ....[31]....
        /*0528*/ 	.word	0xffffffff


	//   ....[32]....
        /*052c*/ 	.word	0xffffffff


	//   ....[33]....
        /*0530*/ 	.word	0xffffffff


	//   ....[34]....
        /*0534*/ 	.word	0xffffffff


	//   ....[35]....
        /*0538*/ 	.word	0xffffffff


	//   ....[36]....
        /*053c*/ 	.word	0xffffffff


	//   ....[37]....
        /*0540*/ 	.word	0xffffffff


	//   ....[38]....
        /*0544*/ 	.word	0xffffffff


	//   ....[39]....
        /*0548*/ 	.word	0xffffffff


	//   ....[40]....
        /*054c*/ 	.word	0xffffffff


	//   ....[41]....
        /*0550*/ 	.word	0xffffffff


	//   ....[42]....
        /*0554*/ 	.word	0xffffffff


	//   ....[43]....
        /*0558*/ 	.word	0xffffffff


	//   ....[44]....
        /*055c*/ 	.word	0xffffffff


	//   ....[45]....
        /*0560*/ 	.word	0xffffffff


	//   ....[46]....
        /*0564*/ 	.word	0xffffffff


	//   ....[47]....
        /*0568*/ 	.word	0xffffffff


	//   ....[48]....
        /*056c*/ 	.word	0xffffffff


	//   ....[49]....
        /*0570*/ 	.word	0xffffffff


	//   ....[50]....
        /*0574*/ 	.word	0xffffffff


	//   ....[51]....
        /*0578*/ 	.word	0xffffffff


	//   ....[52]....
        /*057c*/ 	.word	0xffffffff


	//   ....[53]....
        /*0580*/ 	.word	0xffffffff


	//   ....[54]....
        /*0584*/ 	.word	0xffffffff


	//   ....[55]....
        /*0588*/ 	.word	0xffffffff


	//   ....[56]....
        /*058c*/ 	.word	0xffffffff


	//   ....[57]....
        /*0590*/ 	.word	0xffffffff


	//   ....[58]....
        /*0594*/ 	.word	0xffffffff


	//   ....[59]....
        /*0598*/ 	.word	0xffffffff


	//   ....[60]....
        /*059c*/ 	.word	0xffffffff


	//   ....[61]....
        /*05a0*/ 	.word	0xffffffff


	//   ....[62]....
        /*05a4*/ 	.word	0xffffffff


	//   ....[63]....
        /*05a8*/ 	.word	0xffffffff


	//----- nvinfo : EIATTR_COOP_GROUP_INSTR_OFFSETS
	.align		4
.L_508:
        /*05ac*/ 	.byte	0x04, 0x28
        /*05ae*/ 	.short	(.L_510 - .L_509)


	//   ....[0]....
.L_509:
        /*05b0*/ 	.word	0x00000050


	//   ....[1]....
        /*05b4*/ 	.word	0x00001650


	//   ....[2]....
        /*05b8*/ 	.word	0x00001670


	//   ....[3]....
        /*05bc*/ 	.word	0x000016a0


	//   ....[4]....
        /*05c0*/ 	.word	0x000016c0


	//   ....[5]....
        /*05c4*/ 	.word	0x00001720


	//   ....[6]....
        /*05c8*/ 	.word	0x00001830


	//   ....[7]....
        /*05cc*/ 	.word	0x00001840


	//   ....[8]....
        /*05d0*/ 	.word	0x00001880


	//   ....[9]....
        /*05d4*/ 	.word	0x00003670


	//   ....[10]....
        /*05d8*/ 	.word	0x000036a0


	//   ....[11]....
        /*05dc*/ 	.word	0x000042d0


	//   ....[12]....
        /*05e0*/ 	.word	0x00004410


	//   ....[13]....
        /*05e4*/ 	.word	0x00004450


	//   ....[14]....
        /*05e8*/ 	.word	0x000044c0


	//   ....[15]....
        /*05ec*/ 	.word	0x00007700


	//   ....[16]....
        /*05f0*/ 	.word	0x00007730


	//   ....[17]....
        /*05f4*/ 	.word	0x00008440


	//   ....[18]....
        /*05f8*/ 	.word	0x00008460


	//   ....[19]....
        /*05fc*/ 	.word	0x00008480


	//   ....[20]....
        /*0600*/ 	.word	0x000084a0


	//   ....[21]....
        /*0604*/ 	.word	0x0000c2b0


	//   ....[22]....
        /*0608*/ 	.word	0x0000c330


	//   ....[23]....
        /*060c*/ 	.word	0x0000c470


	//   ....[24]....
        /*0610*/ 	.word	0x0000c4a0


	//   ....[25]....
        /*0614*/ 	.word	0x0000e860


	//   ....[26]....
        /*0618*/ 	.word	0x0000e8b0


	//   ....[27]....
        /*061c*/ 	.word	0x0000e8d0


	//   ....[28]....
        /*0620*/ 	.word	0x0000e8f0


	//   ....[29]....
        /*0624*/ 	.word	0x0000f910


	//   ....[30]....
        /*0628*/ 	.word	0x0000fd10


	//   ....[31]....
        /*062c*/ 	.word	0x0000fd30


	//   ....[32]....
        /*0630*/ 	.word	0x0000fd60


	//   ....[33]....
        /*0634*/ 	.word	0x0000fd90


	//   ....[34]....
        /*0638*/ 	.word	0x0000ff10


	//   ....[35]....
        /*063c*/ 	.word	0x0000ff30


	//   ....[36]....
        /*0640*/ 	.word	0x000100f0


	//   ....[37]....
        /*0644*/ 	.word	0x00010120


	//   ....[38]....
        /*0648*/ 	.word	0x00010220


	//   ....[39]....
        /*064c*/ 	.word	0x00010250


	//   ....[40]....
        /*0650*/ 	.word	0x00010350


	//   ....[41]....
        /*0654*/ 	.word	0x00010370


	//   ....[42]....
        /*0658*/ 	.word	0x00010980


	//   ....[43]....
        /*065c*/ 	.word	0x000109a0


	//   ....[44]....
        /*0660*/ 	.word	0x00010b30


	//   ....[45]....
        /*0664*/ 	.word	0x00010b40


	//   ....[46]....
        /*0668*/ 	.word	0x00010cc0


	//   ....[47]....
        /*066c*/ 	.word	0x00010ce0


	//   ....[48]....
        /*0670*/ 	.word	0x00010e60


	//   ....[49]....
        /*0674*/ 	.word	0x00010e70


	//   ....[50]....
        /*0678*/ 	.word	0x00011060


	//   ....[51]....
        /*067c*/ 	.word	0x00011140


	//   ....[52]....
        /*0680*/ 	.word	0x000111a0


	//   ....[53]....
        /*0684*/ 	.word	0x000111f0


	//   ....[54]....
        /*0688*/ 	.word	0x00011240


	//   ....[55]....
        /*068c*/ 	.word	0x000112b0


	//   ....[56]....
        /*0690*/ 	.word	0x00011320


	//   ....[57]....
        /*0694*/ 	.word	0x00011380


	//   ....[58]....
        /*0698*/ 	.word	0x000113e0


	//   ....[59]....
        /*069c*/ 	.word	0x00011440


	//   ....[60]....
        /*06a0*/ 	.word	0x000114b0


	//   ....[61]....
        /*06a4*/ 	.word	0x00011510


	//   ....[62]....
        /*06a8*/ 	.word	0x00011570


	//   ....[63]....
        /*06ac*/ 	.word	0x000115d0


	//----- nvinfo : EIATTR_EXIT_INSTR_OFFSETS
	.align		4
.L_510:
        /*06b0*/ 	.byte	0x04, 0x1c
        /*06b2*/ 	.short	(.L_512 - .L_511)


	//   ....[0]....
.L_511:
        /*06b4*/ 	.word	0x000000a0


	//   ....[1]....
        /*06b8*/ 	.word	0x00011100


	//----- nvinfo : EIATTR_MAX_THREADS
	.align		4
.L_512:
        /*06bc*/ 	.byte	0x04, 0x05
        /*06be*/ 	.short	(.L_514 - .L_513)
.L_513:
        /*06c0*/ 	.word	0x00000100
        /*06c4*/ 	.word	0x00000001
        /*06c8*/ 	.word	0x00000001


	//----- nvinfo : EIATTR_CRS_STACK_SIZE
	.align		4
.L_514:
        /*06cc*/ 	.byte	0x04, 0x1e
        /*06ce*/ 	.short	(.L_516 - .L_515)
.L_515:
        /*06d0*/ 	.word	0x00000000
.L_516:


//--------------------- .nv.info._ZN7cutlass13device_kernelIN5flash19enable_sm80_to_sm89INS1_16FlashAttnFwdSm80INS1_25CollectiveMainloopFwdSm80ILi8ELi2ELb1EN4cute5tupleIJNS5_1CILi128EEENS7_ILi96EEENS7_ILi192EEEEEELi192ENS_6half_tEfNS_4arch4Sm80ELb1ELb0ELb1ELb1ELb0ELb0ELb1ELb0EEENS1_21CollectiveEpilogueFwdINS6_IJS8_SA_S9_EEENS6_IJNS7_ILi1EEESI_SI_EEESC_SE_Li256ELb1ELb1ELb0ELb0EEENS1_19SingleTileSchedulerILb1ELb0ELb1ELi128EEEEEEEEEvNT_6ParamsE --------------------------
	.section	.nv.info._ZN7cutlass13device_kernelIN5flash19enable_sm80_to_sm89INS1_16FlashAttnFwdSm80INS1_25CollectiveMainloopFwdSm80ILi8ELi2ELb1EN4cute5tupleIJNS5_1CILi128EEENS7_ILi96EEENS7_ILi192EEEEEELi192ENS_6half_tEfNS_4arch4Sm80ELb1ELb0ELb1ELb1ELb0ELb0ELb1ELb0EEENS1_21CollectiveEpilogueFwdINS6_IJS8_SA_S9_EEENS6_IJNS7_ILi1EEESI_SI_EEESC_SE_Li256ELb1ELb1ELb0ELb0EEENS1_19SingleTileSchedulerILb1ELb0ELb1ELi128EEEEEEEEEvNT_6ParamsE,"",@"SHT_CUDA_INFO"
	.sectionflags	@""
	.align	4


	//----- nvinfo : EIATTR_CUDA_API_VERSION
	.align		4
        /*0000*/ 	.byte	0x04, 0x37
        /*0002*/ 	.short	(.L_518 - .L_517)
.L_517:
        /*0004*/ 	.word	0x00000082


	//----- nvinfo : EIATTR_SW2861232_WAR
	.align		4
.L_518:
        /*0008*/ 	.byte	0x01, 0x35
	.zero		2


	//----- nvinfo : EIATTR_PARAM_CBANK
	.align		4
        /*000c*/ 	.byte	0x04, 0x0a
        /*000e*/ 	.short	(.L_520 - .L_519)
	.align		4
.L_519:
        /*0010*/ 	.word	index@(.nv.constant0._ZN7cutlass13device_kernelIN5flash19enable_sm80_to_sm89INS1_16FlashAttnFwdSm80INS1_25CollectiveMainloopFwdSm80ILi8ELi2ELb1EN4cute5tupleIJNS5_1CILi128EEENS7_ILi96EEENS7_ILi192EEEEEELi192ENS_6half_tEfNS_4arch4Sm80ELb1ELb0ELb1ELb1ELb0ELb0ELb1ELb0EEENS1_21CollectiveEpilogueFwdINS6_IJS8_SA_S9_EEENS6_IJNS7_ILi1EEESI_SI_EEESC_SE_Li256ELb1ELb1ELb0ELb0EEENS1_19SingleTileSchedulerILb1ELb0ELb1ELi128EEEEEEEEEvNT_6ParamsE)
        /*0014*/ 	.short	0x0160
        /*0016*/ 	.short	0x0418


	//----- nvinfo : EIATTR_CBANK_PARAM_SIZE
	.align		4
.L_520:
        /*0018*/ 	.byte	0x03, 0x19
        /*001a*/ 	.short	0x0418


	//----- nvinfo : EIATTR_KPARAM_INFO
	.align		4
        /*001c*/ 	.byte	0x04, 0x17
        /*001e*/ 	.short	(.L_522 - .L_521)
.L_521:
        /*0020*/ 	.word	0x00000000
        /*0024*/ 	.short	0x0000
        /*0026*/ 	.short	0x0000
        /*0028*/ 	.byte	0x00, 0xf0, 0x61, 0x10


	//----- nvinfo : EIATTR_MAXREG_COUNT
	.align		4
.L_522:
        /*002c*/ 	.byte	0x03, 0x1b
        /*002e*/ 	.short	0x00ff


	//----- nvinfo : EIATTR_NUM_BARRIERS
	.align		4
        /*0030*/ 	.byte	0x02, 0x4c
        /*0032*/ 	.byte	0x02
	.zero		1


	//----- nvinfo : EIATTR_ANNOTATIONS
	.align		4
        /*0034*/ 	.byte	0x04, 0x55
        /*0036*/ 	.short	(.L_524 - .L_523)


	//   ....[0]....
.L_523:
        /* <DEDUP_REMOVED lines=24> */


	//----- nvinfo : EIATTR_MERCURY_ISA_VERSION
	.align		4
.L_524:
        /*01a8*/ 	.byte	0x03, 0x5f
        /*01aa*/ 	.short	0x0000


	//----- nvinfo : EIATTR_COOP_GROUP_MASK_REGIDS
	.align		4
        /*01ac*/ 	.byte	0x04, 0x29
        /*01ae*/ 	.short	(.L_526 - .L_525)


	//   ....[0]....
.L_525:
        /*01b0*/ 	.word	0xffffffff


	//   ....[1]....
        /*01b4*/ 	.word	0xffffffff


	//   ....[2]....
        /*01b8*/ 	.word	0xffffffff


	//   ....[3]....
        /*01bc*/ 	.word	0xffffffff


	//   ....[4]....
        /*01c0*/ 	.word	0xffffffff


	//   ....[5]....
        /*01c4*/ 	.word	0xffffffff


	//   ....[6]....
        /*01c8*/ 	.word	0xffffffff


	//   ....[7]....
        /*01cc*/ 	.word	0xffffffff


	//   ....[8]....
        /*01d0*/ 	.word	0xffffffff


	//   ....[9]....
        /*01d4*/ 	.word	0xffffffff


	//   ....[10]....
        /*01d8*/ 	.word	0xffffffff


	//   ....[11]....
        /*01dc*/ 	.word	0xffffffff


	//   ....[12]....
        /*01e0*/ 	.word	0xffffffff


	//   ....[13]....
        /*01e4*/ 	.word	0xffffffff


	//   ....[14]....
        /*01e8*/ 	.word	0xffffffff


	//   ....[15]....
        /*01ec*/ 	.word	0xffffffff


	//   ....[16]....
        /*01f0*/ 	.word	0xffffffff


	//   ....[17]....
        /*01f4*/ 	.word	0xffffffff


	//   ....[18]....
        /*01f8*/ 	.word	0xffffffff


	//   ....[19]....
        /*01fc*/ 	.word	0xffffffff


	//   ....[20]....
        /*0200*/ 	.word	0xffffffff


	//   ....[21]....
        /*0204*/ 	.word	0xffffffff


	//   ....[22]....
        /*0208*/ 	.word	0xffffffff


	//   ....[23]....
        /*020c*/ 	.word	0xffffffff


	//   ....[24]....
        /*0210*/ 	.word	0xffffffff


	//   ....[25]....
        /*0214*/ 	.word	0xffffffff


	//   ....[26]....
        /*0218*/ 	.word	0xffffffff


	//   ....[27]....
        /*021c*/ 	.word	0xffffffff


	//   ....[28]....
        /*0220*/ 	.word	0xffffffff


	//   ....[29]....
        /*0224*/ 	.word	0xffffffff


	//   ....[30]....
        /*0228*/ 	.word	0xffffffff


	//   ....[31]....
        /*022c*/ 	.word	0xffffffff


	//   ....[32]....
        /*0230*/ 	.word	0xffffffff


	//   ....[33]....
        /*0234*/ 	.word	0xffffffff


	//   ....[34]....
        /*0238*/ 	.word	0xffffffff


	//   ....[35]....
        /*023c*/ 	.word	0xffffffff


	//   ....[36]....
        /*0240*/ 	.word	0xffffffff


	//   ....[37]....
        /*0244*/ 	.word	0xffffffff


	//   ....[38]....
        /*0248*/ 	.word	0xffffffff


	//   ....[39]....
        /*024c*/ 	.word	0xffffffff


	//   ....[40]....
        /*0250*/ 	.word	0xffffffff


	//   ....[41]....
        /*0254*/ 	.word	0xffffffff


	//   ....[42]....
        /*0258*/ 	.word	0xffffffff


	//   ....[43]....
        /*025c*/ 	.word	0xffffffff


	//   ....[44]....
        /*0260*/ 	.word	0xffffffff


	//   ....[45]....
        /*0264*/ 	.word	0xffffffff


	//   ....[46]....
        /*0268*/ 	.word	0xffffffff


	//   ....[47]....
        /*026c*/ 	.word	0xffffffff


	//   ....[48]....
        /*0270*/ 	.word	0xffffffff


	//----- nvinfo : EIATTR_COOP_GROUP_INSTR_OFFSETS
	.align		4
.L_526:
        /*0274*/ 	.byte	0x04, 0x28
        /*0276*/ 	.short	(.L_528 - .L_527)


	//   ....[0]....
.L_527:
        /*0278*/ 	.word	0x00000090


	//   ....[1]....
        /*027c*/ 	.word	0x000011c0


	//   ....[2]....
        /*0280*/ 	.word	0x00001200


	//   ....[3]....
        /*0284*/ 	.word	0x00001340


	//   ....[4]....
        /*0288*/ 	.word	0x00001380


	//   ....[5]....
        /*028c*/ 	.word	0x00001490


	//   ....[6]....
        /*0290*/ 	.word	0x00001510


	//   ....[7]....
        /*0294*/ 	.word	0x00001540


	//   ....[8]....
        /*0298*/ 	.word	0x00001560


	//   ....[9]....
        /*029c*/ 	.word	0x00003900


	//   ....[10]....
        /*02a0*/ 	.word	0x00003910


	//   ....[11]....
        /*02a4*/ 	.word	0x000043a0


	//   ....[12]....
        /*02a8*/ 	.word	0x000044f0


	//   ....[13]....
        /*02ac*/ 	.word	0x00004500


	//   ....[14]....
        /*02b0*/ 	.word	0x00004550


	//   ....[15]....
        /*02b4*/ 	.word	0x00007dd0


	//   ....[16]....
        /*02b8*/ 	.word	0x00007f50


	//   ....[17]....
        /*02bc*/ 	.word	0x00008bb0


	//   ....[18]....
        /*02c0*/ 	.word	0x00008cb0


	//   ....[19]....
        /*02c4*/ 	.word	0x00008da0


	//   ....[20]....
        /*02c8*/ 	.word	0x00008e30


	//   ....[21]....
        /*02cc*/ 	.word	0x0000cd80


	//   ....[22]....
        /*02d0*/ 	.word	0x0000ce00


	//   ....[23]....
        /*02d4*/ 	.word	0x0000d070


	//   ....[24]....
        /*02d8*/ 	.word	0x0000d0b0


	//   ....[25]....
        /*02dc*/ 	.word	0x0000f510


	//   ....[26]....
        /*02e0*/ 	.word	0x0000f520


	//   ....[27]....
        /*02e4*/ 	.word	0x0000f550


	//   ....[28]....
        /*02e8*/ 	.word	0x0000f560


	//   ....[29]....
        /*02ec*/ 	.word	0x00010ad0


	//   ....[30]....
        /*02f0*/ 	.word	0x00010b20


	//   ....[31]....
        /*02f4*/ 	.word	0x00010b50


	//   ....[32]....
        /*02f8*/ 	.word	0x00010b70


	//   ....[33]....
        /*02fc*/ 	.word	0x00010d50


	//   ....[34]....
        /*0300*/ 	.word	0x00010d60


	//   ....[35]....
        /*0304*/ 	.word	0x00010ee0


	//   ....[36]....
        /*0308*/ 	.word	0x00010f10


	//   ....[37]....
        /*030c*/ 	.word	0x00011060


	//   ....[38]....
        /*0310*/ 	.word	0x00011090


	//   ....[39]....
        /*0314*/ 	.word	0x000111e0


	//   ....[40]....
        /*0318*/ 	.word	0x00011200


	//   ....[41]....
        /*031c*/ 	.word	0x00011a00


	//   ....[42]....
        /*0320*/ 	.word	0x00011a20


	//   ....[43]....
        /*0324*/ 	.word	0x00011b70


	//   ....[44]....
        /*0328*/ 	.word	0x00011ba0


	//   ....[45]....
        /*032c*/ 	.word	0x00011cd0


	//   ....[46]....
        /*0330*/ 	.word	0x00011d00


	//   ....[47]....
        /*0334*/ 	.word	0x00011e30


	//   ....[48]....
        /*0338*/ 	.word	0x00011e50


	//----- nvinfo : EIATTR_EXIT_INSTR_OFFSETS
	.align		4
.L_528:
        /*033c*/ 	.byte	0x04, 0x1c
        /*033e*/ 	.short	(.L_530 - .L_529)


	//   ....[0]....
.L_529:
        /*0340*/ 	.word	0x00000350


	//   ....[1]....
        /*0344*/ 	.word	0x00011210


	//   ....[2]....
        /*0348*/ 	.word	0x000112e0


	//   ....[3]....
        /*034c*/ 	.word	0x00011340


	//   ....[4]....
        /*0350*/ 	.word	0x00011e60


	//   ....[5]....
        /*0354*/ 	.word	0x00011f10


	//   ....[6]....
        /*0358*/ 	.word	0x00011f70


	//----- nvinfo : EIATTR_CTAIDZ_USED
	.align		4
.L_530:
        /*035c*/ 	.byte	0x01, 0x04
	.zero		2


	//----- nvinfo : EIATTR_MAX_THREADS
	.align		4
        /*0360*/ 	.byte	0x04, 0x05
        /*0362*/ 	.short	(.L_532 - .L_531)
.L_531:
        /*0364*/ 	.word	0x00000100
        /*0368*/ 	.word	0x00000001
        /*036c*/ 	.word	0x00000001


	//----- nvinfo : EIATTR_CRS_STACK_SIZE
	.align		4
.L_532:
        /*0370*/ 	.byte	0x04, 0x1e
        /*0372*/ 	.short	(.L_534 - .L_533)
.L_533:
        /*0374*/ 	.word	0x00000000
.L_534:


//--------------------- .nv.info._ZN7cutlass13device_kernelIN5flash19enable_sm80_to_sm89INS1_16FlashAttnFwdSm80INS1_25CollectiveMainloopFwdSm80ILi8ELi2ELb0EN4cute5tupleIJNS5_1CILi128EEENS7_ILi64EEENS7_ILi192EEEEEELi192ENS_6half_tEfNS_4arch4Sm80ELb1ELb0ELb1ELb1ELb0ELb1ELb1ELb0EEENS1_21CollectiveEpilogueFwdINS6_IJS8_SA_S9_EEENS6_IJNS7_ILi1EEESI_SI_EEESC_SE_Li256ELb1ELb1ELb0ELb0EEENS1_19SingleTileSchedulerILb1ELb0ELb1ELi128EEEEEEEEEvNT_6ParamsE --------------------------
	.section	.nv.info._ZN7cutlass13device_kernelIN5flash19enable_sm80_to_sm89INS1_16FlashAttnFwdSm80INS1_25CollectiveMainloopFwdSm80ILi8ELi2ELb0EN4cute5tupleIJNS5_1CILi128EEENS7_ILi64EEENS7_ILi192EEEEEELi192ENS_6half_tEfNS_4arch4Sm80ELb1ELb0ELb1ELb1ELb0ELb1ELb1ELb0EEENS1_21CollectiveEpilogueFwdINS6_IJS8_SA_S9_EEENS6_IJNS7_ILi1EEESI_SI_EEESC_SE_Li256ELb1ELb1ELb0ELb0EEENS1_19SingleTileSchedulerILb1ELb0ELb1ELi128EEEEEEEEEvNT_6ParamsE,"",@"SHT_CUDA_INFO"
	.sectionflags	@""
	.align	4


	//----- nvinfo : EIATTR_CUDA_API_VERSION
	.align		4
        /*0000*/ 	.byte	0x04, 0x37
        /*0002*/ 	.short	(.L_536 - .L_535)
.L_535:
        /*0004*/ 	.word	0x00000082


	//----- nvinfo : EIATTR_SW2861232_WAR
	.align		4
.L_536:
        /*0008*/ 	.byte	0x01, 0x35
	.zero		2


	//----- nvinfo : EIATTR_PARAM_CBANK
	.align		4
        /*000c*/ 	.byte	0x04, 0x0a
        /*000e*/ 	.short	(.L_538 - .L_537)
	.align		4
.L_537:
        /*0010*/ 	.word	index@(.nv.constant0._ZN7cutlass13device_kernelIN5flash19enable_sm80_to_sm89INS1_16FlashAttnFwdSm80INS1_25CollectiveMainloopFwdSm80ILi8ELi2ELb0EN4cute5tupleIJNS5_1CILi128EEENS7_ILi64EEENS7_ILi192EEEEEELi192ENS_6half_tEfNS_4arch4Sm80ELb1ELb0ELb1ELb1ELb0ELb1ELb1ELb0EEENS1_21CollectiveEpilogueFwdINS6_IJS8_SA_S9_EEENS6_IJNS7_ILi1EEESI_SI_EEESC_SE_Li256ELb1ELb1ELb0ELb0EEENS1_19SingleTileSchedulerILb1ELb0ELb1ELi128EEEEEEEEEvNT_6ParamsE)
        /*0014*/ 	.short	0x0160
        /*0016*/ 	.short	0x0418


	//----- nvinfo : EIATTR_CBANK_PARAM_SIZE
	.align		4
.L_538:
        /*0018*/ 	.byte	0x03, 0x19
        /*001a*/ 	.short	0x0418


	//----- nvinfo : EIATTR_KPARAM_INFO
	.align		4
        /*001c*/ 	.byte	0x04, 0x17
        /*001e*/ 	.short	(.L_540 - .L_539)
.L_539:
        /*0020*/ 	.word	0x00000000
        /*0024*/ 	.short	0x0000
        /*0026*/ 	.short	0x0000
        /*0028*/ 	.byte	0x00, 0xf0, 0x61, 0x10


	//----- nvinfo : EIATTR_MAXREG_COUNT
	.align		4
.L_540:
        /*002c*/ 	.byte	0x03, 0x1b
        /*002e*/ 	.short	0x00ff


	//----- nvinfo : EIATTR_NUM_BARRIERS
	.align		4
        /*0030*/ 	.byte	0x02, 0x4c
        /*0032*/ 	.byte	0x02
	.zero		1


	//----- nvinfo : EIATTR_MERCURY_ISA_VERSION
	.align		4
        /*0034*/ 	.byte	0x03, 0x5f
        /*0036*/ 	.short	0x0000


	//----- nvinfo : EIATTR_COOP_GROUP_MASK_REGIDS
	.align		4
        /*0038*/ 	.byte	0x04, 0x29
        /*003a*/ 	.short	(.L_542 - .L_541)


	//   ....[0]....
.L_541:
        /*003c*/ 	.word	0xffffffff


	//   ....[1]....
        /*0040*/ 	.word	0xffffffff


	//   ....[2]....
        /*0044*/ 	.word	0xffffffff


	//   ....[3]....
        /*0048*/ 	.word	0xffffffff


	//   ....[4]....
        /*004c*/ 	.word	0xffffffff


	//   ....[5]....
        /*0050*/ 	.word	0xffffffff


	//   ....[6]....
        /*0054*/ 	.word	0xffffffff


	//   ....[7]....
        /*0058*/ 	.word	0xffffffff


	//   ....[8]....
        /*005c*/ 	.word	0xffffffff


	//   ....[9]....
        /*0060*/ 	.word	0xffffffff


	//   ....[10]....
        /*0064*/ 	.word	0xffffffff


	//   ....[11]....
        /*0068*/ 	.word	0xffffffff


	//   ....[12]....
        /*006c*/ 	.word	0xffffffff


	//   ....[13]....
        /*0070*/ 	.word	0xffffffff


	//   ....[14]....
        /*0074*/ 	.word	0xffffffff


	//   ....[15]....
        /*0078*/ 	.word	0xffffffff


	//   ....[16]....
        /*007c*/ 	.word	0xffffffff


	//   ....[17]....
        /*0080*/ 	.word	0xffffffff


	//   ....[18]....
        /*0084*/ 	.word	0xffffffff


	//   ....[19]....
        /*0088*/ 	.word	0xffffffff


	//   ....[20]....
        /*008c*/ 	.word	0xffffffff


	//   ....[21]....
        /*0090*/ 	.word	0xffffffff


	//   ....[22]....
        /*0094*/ 	.word	0xffffffff


	//   ....[23]....
        /*0098*/ 	.word	0xffffffff


	//   ....[24]....
        /*009c*/ 	.word	0xffffffff


	//   ....[25]....
        /*00a0*/ 	.word	0xffffffff


	//   ....[26]....
        /*00a4*/ 	.word	0xffffffff


	//   ....[27]....
        /*00a8*/ 	.word	0xffffffff


	//   ....[28]....
        /*00ac*/ 	.word	0xffffffff


	//   ....[29]....
        /*00b0*/ 	.word	0xffffffff


	//   ....[30]....
        /*00b4*/ 	.word	0xffffffff


	//   ....[31]....
        /*00b8*/ 	.word	0xffffffff


	//   ....[32]....
        /*00bc*/ 	.word	0xffffffff


	//   ....[33]....
        /*00c0*/ 	.word	0xffffffff


	//   ....[34]....
        /*00c4*/ 	.word	0xffffffff


	//   ....[35]....
        /*00c8*/ 	.word	0xffffffff


	//   ....[36]....
        /*00cc*/ 	.word	0xffffffff


	//   ....[37]....
        /*00d0*/ 	.word	0xffffffff


	//   ....[38]....
        /*00d4*/ 	.word	0xffffffff


	//   ....[39]....
        /*00d8*/ 	.word	0xffffffff


	//   ....[40]....
        /*00dc*/ 	.word	0xffffffff


	//   ....[41]....
        /*00e0*/ 	.word	0xffffffff


	//   ....[42]....
        /*00e4*/ 	.word	0xffffffff


	//   ....[43]....
        /*00e8*/ 	.word	0xffffffff


	//   ....[44]....
        /*00ec*/ 	.word	0xffffffff


	//   ....[45]....
        /*00f0*/ 	.word	0xffffffff


	//   ....[46]....
        /*00f4*/ 	.word	0xffffffff


	//   ....[47]....
        /*00f8*/ 	.word	0xffffffff


	//   ....[48]....
        /*00fc*/ 	.word	0xffffffff


	//   ....[49]....
        /*0100*/ 	.word	0xffffffff


	//   ....[50]....
        /*0104*/ 	.word	0xffffffff


	//   ....[51]....
        /*0108*/ 	.word	0xffffffff


	//   ....[52]....
        /*010c*/ 	.word	0xffffffff


	//   ....[53]....
        /*0110*/ 	.word	0xffffffff


	//   ....[54]....
        /*0114*/ 	.word	0xffffffff


	//   ....[55]....
        /*0118*/ 	.word	0xffffffff


	//   ....[56]....
        /*011c*/ 	.word	0xffffffff


	//   ....[57]....
        /*0120*/ 	.word	0xffffffff


	//   ....[58]....
        /*0124*/ 	.word	0xffffffff


	//   ....[59]....
        /*0128*/ 	.word	0xffffffff


	//   ....[60]....
        /*012c*/ 	.word	0xffffffff


	//   ....[61]....
        /*0130*/ 	.word	0xffffffff


	//   ....[62]....
        /*0134*/ 	.word	0xffffffff


	//   ....[63]....
        /*0138*/ 	.word	0xffffffff


	//   ....[64]....
        /*013c*/ 	.word	0xffffffff


	//----- nvinfo : EIATTR_COOP_GROUP_INSTR_OFFSETS
	.align		4
.L_542:
        /*0140*/ 	.byte	0x04, 0x28
        /*0142*/ 	.short	(.L_544 - .L_543)


	//   ....[0]....
.L_543:
        /*0144*/ 	.word	0x00000080


	//   ....[1]....
        /*0148*/ 	.word	0x00006b10


	//   ....[2]....
        /*014c*/ 	.word	0x00006b70


	//   ....[3]....
        /*0150*/ 	.word	0x00006d40


	//   ....[4]....
        /*0154*/ 	.word	0x00006d70


	//   ....[5]....
        /*0158*/ 	.word	0x00006eb0


	//   ....[6]....
        /*015c*/ 	.word	0x00006ee0


	//   ....[7]....
        /*0160*/ 	.word	0x00007010


	//   ....[8]....
        /*0164*/ 	.word	0x00007050


	//   ....[9]....
        /*0168*/ 	.word	0x000079f0


	//   ....[10]....
        /*016c*/ 	.word	0x00007aa0


	//   ....[11]....
        /*0170*/ 	.word	0x00007ad0


	//   ....[12]....
        /*0174*/ 	.word	0x00007ae0


	//   ....[13]....
        /*0178*/ 	.word	0x00007f20


	//   ....[14]....
        /*017c*/ 	.word	0x00008000


	//   ....[15]....
        /*0180*/ 	.word	0x000081b0


	//   ....[16]....
        /*0184*/ 	.word	0x000081f0


	//   ....[17]....
        /*0188*/ 	.word	0x0000af40


	//   ....[18]....
        /*018c*/ 	.word	0x0000af60


	//   ....[19]....
        /*0190*/ 	.word	0x0000af90


	//   ....[20]....
        /*0194*/ 	.word	0x0000afa0


	//   ....[21]....
        /*0198*/ 	.word	0x0000b230


	//   ....[22]....
        /*019c*/ 	.word	0x0000b310


	//   ....[23]....
        /*01a0*/ 	.word	0x0000b4c0


	//   ....[24]....
        /*01a4*/ 	.word	0x0000b500


	//   ....[25]....
        /*01a8*/ 	.word	0x0000f400


	//   ....[26]....
        /*01ac*/ 	.word	0x0000f430


	//   ....[27]....
        /*01b0*/ 	.word	0x0000feb0


	//   ....[28]....
        /*01b4*/ 	.word	0x0000fed0


	//   ....[29]....
        /*01b8*/ 	.word	0x0000fef0


	//   ....[30]....
        /*01bc*/ 	.word	0x0000ff10


	//   ....[31]....
        /*01c0*/ 	.word	0x00012060


	//   ....[32]....
        /*01c4*/ 	.word	0x00012180


	//   ....[33]....
        /*01c8*/ 	.word	0x00012970


	//   ....[34]....
        /*01cc*/ 	.word	0x00012a60


	//   ....[35]....
        /*01d0*/ 	.word	0x00012aa0


	//   ....[36]....
        /*01d4*/ 	.word	0x00012b70


	//   ....[37]....
        /*01d8*/ 	.word	0x00015a40


	//   ....[38]....
        /*01dc*/ 	.word	0x00015a90


	//   ....[39]....
        /*01e0*/ 	.word	0x00015aa0


	//   ....[40]....
        /*01e4*/ 	.word	0x00015ac0


	//   ....[41]....
        /*01e8*/ 	.word	0x000174f0


	//   ....[42]....
        /*01ec*/ 	.word	0x00017520


	//   ....[43]....
        /*01f0*/ 	.word	0x00017560


	//   ....[44]....
        /*01f4*/ 	.word	0x00017570


	//   ....[45]....
        /*01f8*/ 	.word	0x00018a80


	//   ....[46]....
        /*01fc*/ 	.word	0x00018ac0


	//   ....[47]....
        /*0200*/ 	.word	0x00018b00


	//   ....[48]....
        /*0204*/ 	.word	0x00018b40


	//   ....[49]....
        /*0208*/ 	.word	0x00018d30


	//   ....[50]....
        /*020c*/ 	.word	0x00018d40


	//   ....[51]....
        /*0210*/ 	.word	0x00018ec0


	//   ....[52]....
        /*0214*/ 	.word	0x00018ef0


	//   ....[53]....
        /*0218*/ 	.word	0x00019040


	//   ....[54]....
        /*021c*/ 	.word	0x00019070


	//   ....[55]....
        /*0220*/ 	.word	0x000191c0


	//   ....[56]....
        /*0224*/ 	.word	0x000191e0


	//   ....[57]....
        /*0228*/ 	.word	0x000199c0


	//   ....[58]....
        /*022c*/ 	.word	0x000199e0


	//   ....[59]....
        /*0230*/ 	.word	0x00019b10


	//   ....[60]....
        /*0234*/ 	.word	0x00019b40


	//   ....[61]....
        /*0238*/ 	.word	0x00019c70


	//   ....[62]....
        /*023c*/ 	.word	0x00019ca0


	//   ....[63]....
        /*0240*/ 	.word	0x00019dd0


	//   ....[64]....
        /*0244*/ 	.word	0x00019df0


	//----- nvinfo : EIATTR_EXIT_INSTR_OFFSETS
	.align		4
.L_544:
        /*0248*/ 	.byte	0x04, 0x1c
        /*024a*/ 	.short	(.L_546 - .L_545)


	//   ....[0]....
.L_545:
        /*024c*/ 	.word	0x00000330


	//   ....[1]....
        /*0250*/ 	.word	0x000191f0


	//   ....[2]....
        /*0254*/ 	.word	0x000192c0


	//   ....[3]....
        /*0258*/ 	.word	0x00019320


	//   ....[4]....
        /*025c*/ 	.word	0x00019e00


	//   ....[5]....
        /*0260*/ 	.word	0x00019eb0


	//   ....[6]....
        /*0264*/ 	.word	0x00019f10


	//----- nvinfo : EIATTR_CTAIDZ_USED
	.align		4
.L_546:
        /*0268*/ 	.byte	0x01, 0x04
	.zero		2


	//----- nvinfo : EIATTR_MAX_THREADS
	.align		4
        /*026c*/ 	.byte	0x04, 0x05
        /*026e*/ 	.short	(.L_548 - .L_547)
.L_547:
        /*0270*/ 	.word	0x00000100
        /*0274*/ 	.word	0x00000001
        /*0278*/ 	.word	0x00000001


	//----- nvinfo : EIATTR_CRS_STACK_SIZE
	.align		4
.L_548:
        /*027c*/ 	.byte	0x04, 0x1e
        /*027e*/ 	.short	(.L_550 - .L_549)
.L_549:
        /*0280*/ 	.word	0x00000000
.L_550:


//--------------------- .nv.info._ZN7cutlass13device_kernelIN5flash19enable_sm80_to_sm89INS1_16FlashAttnFwdSm80INS1_25CollectiveMainloopFwdSm80ILi8ELi1ELb1EN4cute5tupleIJNS5_1CILi128EEENS7_ILi96EEENS7_ILi192EEEEEELi192ENS_6half_tEfNS_4arch4Sm80ELb0ELb0ELb0ELb0ELb0ELb0ELb1ELb0EEENS1_21CollectiveEpilogueFwdINS6_IJS8_SA_S9_EEENS6_IJNS7_ILi1EEESI_SI_EEESC_SE_Li256ELb0ELb1ELb0ELb0EEENS1_19SingleTileSchedulerILb0ELb0ELb1ELi128EEEEEEEEEvNT_6ParamsE --------------------------
	.section	.nv.info._ZN7cutlass13device_kernelIN5flash19enable_sm80_to_sm89INS1_16FlashAttnFwdSm80INS1_25CollectiveMainloopFwdSm80ILi8ELi1ELb1EN4cute5tupleIJNS5_1CILi128EEENS7_ILi96EEENS7_ILi192EEEEEELi192ENS_6half_tEfNS_4arch4Sm80ELb0ELb0ELb0ELb0ELb0ELb0ELb1ELb0EEENS1_21CollectiveEpilogueFwdINS6_IJS8_SA_S9_EEENS6_IJNS7_ILi1EEESI_SI_EEESC_SE_Li256ELb0ELb1ELb0ELb0EEENS1_19SingleTileSchedulerILb0ELb0ELb1ELi128EEEEEEEEEvNT_6ParamsE,"",@"SHT_CUDA_INFO"
	.sectionflags	@""
	.align	4


	//----- nvinfo : EIATTR_CUDA_API_VERSION
	.align		4
        /*0000*/ 	.byte	0x04, 0x37
        /*0002*/ 	.short	(.L_552 - .L_551)
.L_551:
        /*0004*/ 	.word	0x00000082


	//----- nvinfo : EIATTR_SW2861232_WAR
	.align		4
.L_552:
        /*0008*/ 	.byte	0x01, 0x35
	.zero		2


	//----- nvinfo : EIATTR_PARAM_CBANK
	.align		4
        /*000c*/ 	.byte	0x04, 0x0a
        /*000e*/ 	.short	(.L_554 - .L_553)
	.align		4
.L_553:
        /*0010*/ 	.word	index@(.nv.constant0._ZN7cutlass13device_kernelIN5flash19enable_sm80_to_sm89INS1_16FlashAttnFwdSm80INS1_25CollectiveMainloopFwdSm80ILi8ELi1ELb1EN4cute5tupleIJNS5_1CILi128EEENS7_ILi96EEENS7_ILi192EEEEEELi192ENS_6half_tEfNS_4arch4Sm80ELb0ELb0ELb0ELb0ELb0ELb0ELb1ELb0EEENS1_21CollectiveEpilogueFwdINS6_IJS8_SA_S9_EEENS6_IJNS7_ILi1EEESI_SI_EEESC_SE_Li256ELb0ELb1ELb0ELb0EEENS1_19SingleTileSchedulerILb0ELb0ELb1ELi128EEEEEEEEEvNT_6ParamsE)
        /*0014*/ 	.short	0x0160
        /*0016*/ 	.short	0x0418


	//----- nvinfo : EIATTR_CBANK_PARAM_SIZE
	.align		4
.L_554:
        /*0018*/ 	.byte	0x03, 0x19
        /*001a*/ 	.short	0x0418


	//----- nvinfo : EIATTR_KPARAM_INFO
	.align		4
        /*001c*/ 	.byte	0x04, 0x17
        /*001e*/ 	.short	(.L_556 - .L_555)
.L_555:
        /*0020*/ 	.word	0x00000000
        /*0024*/ 	.short	0x0000
        /*0026*/ 	.short	0x0000
        /*0028*/ 	.byte	0x00, 0xf0, 0x61, 0x10


	//----- nvinfo : EIATTR_MAXREG_COUNT
	.align		4
.L_556:
        /*002c*/ 	.byte	0x03, 0x1b
        /*002e*/ 	.short	0x00ff


	//----- nvinfo : EIATTR_NUM_BARRIERS
	.align		4
        /*0030*/ 	.byte	0x02, 0x4c
        /*0032*/ 	.byte	0x02
	.zero		1


	//----- nvinfo : EIATTR_ANNOTATIONS
	.align		4
        /*0034*/ 	.byte	0x04, 0x55
        /*0036*/ 	.short	(.L_558 - .L_557)


	//   ....[0]....
.L_557:
        /* <DEDUP_REMOVED lines=30> */


	//----- nvinfo : EIATTR_MERCURY_ISA_VERSION
	.align		4
.L_558:
        /*0208*/ 	.byte	0x03, 0x5f
        /*020a*/ 	.short	0x0000


	//----- nvinfo : EIATTR_COOP_GROUP_MASK_REGIDS
	.align		4
        /*020c*/ 	.byte	0x04, 0x29
        /*020e*/ 	.short	(.L_560 - .L_559)


	//   ....[0]....
.L_559:
        /*0210*/ 	.word	0xffffffff


	//   ....[1]....
        /*0214*/ 	.word	0xffffffff


	//   ....[2]....
        /*0218*/ 	.word	0xffffffff


	//   ....[3]....
        /*021c*/ 	.word	0xffffffff


	//   ....[4]....
        /*0220*/ 	.word	0xffffffff


	//   ....[5]....
        /*0224*/ 	.word	0xffffffff


	//   ....[6]....
        /*0228*/ 	.word	0xffffffff


	//   ....[7]....
        /*022c*/ 	.word	0xffffffff


	//   ....[8]....
        /*0230*/ 	.word	0xffffffff


	//   ....[9]....
        /*0234*/ 	.word	0xffffffff


	//   ....[10]....
        /*0238*/ 	.word	0xffffffff


	//   ....[11]....
        /*023c*/ 	.word	0xffffffff


	//   ....[12]....
        /*0240*/ 	.word	0xffffffff


	//   ....[13]....
        /*0244*/ 	.word	0xffffffff


	//   ....[14]....
        /*0248*/ 	.word	0xffffffff


	//   ....[15]....
        /*024c*/ 	.word	0xffffffff


	//   ....[16]....
        /*0250*/ 	.word	0xffffffff


	//   ....[17]....
        /*0254*/ 	.word	0xffffffff


	//   ....[18]....
        /*0258*/ 	.word	0xffffffff


	//   ....[19]....
        /*025c*/ 	.word	0xffffffff


	//   ....[20]....
        /*0260*/ 	.word	0xffffffff


	//   ....[21]....
        /*0264*/ 	.word	0xffffffff


	//   ....[22]....
        /*0268*/ 	.word	0xffffffff


	//   ....[23]....
        /*026c*/ 	.word	0xffffffff


	//   ....[24]....
        /*0270*/ 	.word	0xffffffff


	//   ....[25]....
        /*0274*/ 	.word	0xffffffff


	//   ....[26]....
        /*0278*/ 	.word	0xffffffff


	//   ....[27]....
        /*027c*/ 	.word	0xffffffff


	//   ....[28]....
        /*0280*/ 	.word	0xffffffff


	//   ....[29]....
        /*0284*/ 	.word	0xffffffff


	//   ....[30]....
        /*0288*/ 	.word	0xffffffff


	//   ....[31]....
        /*028c*/ 	.word	0xffffffff


	//----- nvinfo : EIATTR_COOP_GROUP_INSTR_OFFSETS
	.align		4
.L_560:
        /*0290*/ 	.byte	0x04, 0x28
        /*0292*/ 	.short	(.L_562 - .L_561)


	//   ....[0]....
.L_561:
        /*0294*/ 	.word	0x00000610


	//   ....[1]....
        /*0298*/ 	.word	0x00000650


	//   ....[2]....
        /*029c*/ 	.word	0x000006d0


	//   ....[3]....
        /*02a0*/ 	.word	0x00000730


	//   ....[4]....
        /*02a4*/ 	.word	0x00000760


	//   ....[5]....
        /*02a8*/ 	.word	0x00000800


	//   ....[6]....
        /*02ac*/ 	.word	0x00000830


	//   ....[7]....
        /*02b0*/ 	.word	0x00000870


	//   ....[8]....
        /*02b4*/ 	.word	0x00002f80


	//   ....[9]....
        /*02b8*/ 	.word	0x00003050


	//   ....[10]....
        /*02bc*/ 	.word	0x00003090


	//   ....[11]....
        /*02c0*/ 	.word	0x00003110


	//   ....[12]....
        /*02c4*/ 	.word	0x00007e00


	//   ....[13]....
        /*02c8*/ 	.word	0x00007e30


	//   ....[14]....
        /*02cc*/ 	.word	0x00007e50


	//   ....[15]....
        /*02d0*/ 	.word	0x00007e70


	//   ....[16]....
        /*02d4*/ 	.word	0x0000a1d0


	//   ....[17]....
        /*02d8*/ 	.word	0x0000a1e0


	//   ....[18]....
        /*02dc*/ 	.word	0x0000a210


	//   ....[19]....
        /*02e0*/ 	.word	0x0000a230


	//   ....[20]....
        /*02e4*/ 	.word	0x0000b610


	//   ....[21]....
        /*02e8*/ 	.word	0x0000b620


	//   ....[22]....
        /*02ec*/ 	.word	0x0000b640


	//   ....[23]....
        /*02f0*/ 	.word	0x0000b650


	//   ....[24]....
        /*02f4*/ 	.word	0x0000b760


	//   ....[25]....
        /*02f8*/ 	.word	0x0000b780


	//   ....[26]....
        /*02fc*/ 	.word	0x0000b8e0


	//   ....[27]....
        /*0300*/ 	.word	0x0000b910


	//   ....[28]....
        /*0304*/ 	.word	0x0000ba40


	//   ....[29]....
        /*0308*/ 	.word	0x0000ba70


	//   ....[30]....
        /*030c*/ 	.word	0x0000bba0


	//   ....[31]....
        /*0310*/ 	.word	0x0000bbc0


	//----- nvinfo : EIATTR_EXIT_INSTR_OFFSETS
	.align		4
.L_562:
        /*0314*/ 	.byte	0x04, 0x1c
        /*0316*/ 	.short	(.L_564 - .L_563)


	//   ....[0]....
.L_563:
        /*0318*/ 	.word	0x00000040


	//   ....[1]....
        /*031c*/ 	.word	0x0000bbd0


	//   ....[2]....
        /*0320*/ 	.word	0x0000bc80


	//   ....[3]....
        /*0324*/ 	.word	0x0000bce0


	//----- nvinfo : EIATTR_CTAIDZ_USED
	.align		4
.L_564:
        /*0328*/ 	.byte	0x01, 0x04
	.zero		2


	//----- nvinfo : EIATTR_MAX_THREADS
	.align		4
        /*032c*/ 	.byte	0x04, 0x05
        /*032e*/ 	.short	(.L_566 - .L_565)
.L_565:
        /*0330*/ 	.word	0x00000100
        /*0334*/ 	.word	0x00000001
        /*0338*/ 	.word	0x00000001


	//----- nvinfo : EIATTR_CRS_STACK_SIZE
	.align		4
.L_566:
        /*033c*/ 	.byte	0x04, 0x1e
        /*033e*/ 	.short	(.L_568 - .L_567)
.L_567:
        /*0340*/ 	.word	0x00000000
.L_568:


//--------------------- .nv.info._ZN7cutlass13device_kernelIN5flash19enable_sm80_to_sm89INS1_16FlashAttnFwdSm80INS1_25CollectiveMainloopFwdSm80ILi8ELi1ELb1EN4cute5tupleIJNS5_1CILi128EEENS7_ILi96EEENS7_ILi192EEEEEELi192ENS_6half_tEfNS_4arch4Sm80ELb0ELb0ELb0ELb1ELb0ELb0ELb1ELb0EEENS1_21CollectiveEpilogueFwdINS6_IJS8_SA_S9_EEENS6_IJNS7_ILi1EEESI_SI_EEESC_SE_Li256ELb1ELb1ELb0ELb0EEENS1_19SingleTileSchedulerILb1ELb0ELb1ELi128EEEEEEEEEvNT_6ParamsE --------------------------
	.section	.nv.info._ZN7cutlass13device_kernelIN5flash19enable_sm80_to_sm89INS1_16FlashAttnFwdSm80INS1_25CollectiveMainloopFwdSm80ILi8ELi1ELb1EN4cute5tupleIJNS5_1CILi128EEENS7_ILi96EEENS7_ILi192EEEEEELi192ENS_6half_tEfNS_4arch4Sm80ELb0ELb0ELb0ELb1ELb0ELb0ELb1ELb0EEENS1_21CollectiveEpilogueFwdINS6_IJS8_SA_S9_EEENS6_IJNS7_ILi1EEESI_SI_EEESC_SE_Li256ELb1ELb1ELb0ELb0EEENS1_19SingleTileSchedulerILb1ELb0ELb1ELi128EEEEEEEEEvNT_6ParamsE,"",@"SHT_CUDA_INFO"
	.sectionflags	@""
	.align	4


	//----- nvinfo : EIATTR_CUDA_API_VERSION
	.align		4
        /*0000*/ 	.byte	0x04, 0x37
        /*0002*/ 	.short	(.L_570 - .L_569)
.L_569:
        /*0004*/ 	.word	0x00000082


	//----- nvinfo : EIATTR_SW2861232_WAR
	.align		4
.L_570:
        /*0008*/ 	.byte	0x01, 0x35
	.zero		2


	//----- nvinfo : EIATTR_PARAM_CBANK
	.align		4
        /*000c*/ 	.byte	0x04, 0x0a
        /*000e*/ 	.short	(.L_572 - .L_571)
	.align		4
.L_571:
        /*0010*/ 	.word	index@(.nv.constant0._ZN7cutlass13device_kernelIN5flash19enable_sm80_to_sm89INS1_16FlashAttnFwdSm80INS1_25CollectiveMainloopFwdSm80ILi8ELi1ELb1EN4cute5tupleIJNS5_1CILi128EEENS7_ILi96EEENS7_ILi192EEEEEELi192ENS_6half_tEfNS_4arch4Sm80ELb0ELb0ELb0ELb1ELb0ELb0ELb1ELb0EEENS1_21CollectiveEpilogueFwdINS6_IJS8_SA_S9_EEENS6_IJNS7_ILi1EEESI_SI_EEESC_SE_Li256ELb1ELb1ELb0ELb0EEENS1_19SingleTileSchedulerILb1ELb0ELb1ELi128EEEEEEEEEvNT_6ParamsE)
        /*0014*/ 	.short	0x0160
        /*0016*/ 	.short	0x0418


	//----- nvinfo : EIATTR_CBANK_PARAM_SIZE
	.align		4
.L_572:
        /*0018*/ 	.byte	0x03, 0x19
        /*001a*/ 	.short	0x0418


	//----- nvinfo : EIATTR_KPARAM_INFO
	.align		4
        /*001c*/ 	.byte	0x04, 0x17
        /*001e*/ 	.short	(.L_574 - .L_573)
.L_573:
        /*0020*/ 	.word	0x00000000
        /*0024*/ 	.short	0x0000
        /*0026*/ 	.short	0x0000
        /*0028*/ 	.byte	0x00, 0xf0, 0x61, 0x10


	//----- nvinfo : EIATTR_MAXREG_COUNT
	.align		4
.L_574:
        /*002c*/ 	.byte	0x03, 0x1b
        /*002e*/ 	.short	0x00ff


	//----- nvinfo : EIATTR_NUM_BARRIERS
	.align		4
        /*0030*/ 	.byte	0x02, 0x4c
        /*0032*/ 	.byte	0x02
	.zero		1


	//----- nvinfo : EIATTR_ANNOTATIONS
	.align		4
        /*0034*/ 	.byte	0x04, 0x55
        /*0036*/ 	.short	(.L_576 - .L_575)


	//   ....[0]....
.L_575:
        /* <DEDUP_REMOVED lines=26> */


	//----- nvinfo : EIATTR_MERCURY_ISA_VERSION
	.align		4
.L_576:
        /*01c0*/ 	.byte	0x03, 0x5f
        /*01c2*/ 	.short	0x0000


	//----- nvinfo : EIATTR_COOP_GROUP_MASK_REGIDS
	.align		4
        /*01c4*/ 	.byte	0x04, 0x29
        /*01c6*/ 	.short	(.L_578 - .L_577)


	//   ....[0]....
.L_577:
        /*01c8*/ 	.word	0xffffffff


	//   ....[1]....
        /*01cc*/ 	.word	0xffffffff


	//   ....[2]....
        /*01d0*/ 	.word	0xffffffff


	//   ....[3]....
        /*01d4*/ 	.word	0xffffffff


	//   ....[4]....
        /*01d8*/ 	.word	0xffffffff


	//   ....[5]....
        /*01dc*/ 	.word	0xffffffff


	//   ....[6]....
        /*01e0*/ 	.word	0xffffffff


	//   ....[7]....
        /*01e4*/ 	.word	0xffffffff


	//   ....[8]....
        /*01e8*/ 	.word	0xffffffff


	//   ....[9]....
        /*01ec*/ 	.word	0xffffffff


	//   ....[10]....
        /*01f0*/ 	.word	0xffffffff


	//   ....[11]....
        /*01f4*/ 	.word	0xffffffff


	//   ....[12]....
        /*01f8*/ 	.word	0xffffffff


	//   ....[13]....
        /*01fc*/ 	.word	0xffffffff


	//   ....[14]....
        /*0200*/ 	.word	0xffffffff


	//   ....[15]....
        /*0204*/ 	.word	0xffffffff


	//   ....[16]....
        /*0208*/ 	.word	0xffffffff


	//   ....[17]....
        /*020c*/ 	.word	0xffffffff


	//   ....[18]....
        /*0210*/ 	.word	0xffffffff


	//   ....[19]....
        /*0214*/ 	.word	0xffffffff


	//   ....[20]....
        /*0218*/ 	.word	0xffffffff


	//   ....[21]....
        /*021c*/ 	.word	0xffffffff


	//   ....[22]....
        /*0220*/ 	.word	0xffffffff


	//   ....[23]....
        /*0224*/ 	.word	0xffffffff


	//   ....[24]....
        /*0228*/ 	.word	0xffffffff


	//   ....[25]....
        /*022c*/ 	.word	0xffffffff


	//   ....[26]....
        /*0230*/ 	.word	0xffffffff


	//   ....[27]....
        /*0234*/ 	.word	0xffffffff


	//   ....[28]....
        /*0238*/ 	.word	0xffffffff


	//   ....[29]....
        /*023c*/ 	.word	0xffffffff


	//   ....[30]....
        /*0240*/ 	.word	0xffffffff


	//   ....[31]....
        /*0244*/ 	.word	0xffffffff


	//   ....[32]....
        /*0248*/ 	.word	0xffffffff


	//   ....[33]....
        /*024c*/ 	.word	0xffffffff


	//   ....[34]....
        /*0250*/ 	.word	0xffffffff


	//   ....[35]....
        /*0254*/ 	.word	0xffffffff


	//   ....[36]....
        /*0258*/ 	.word	0xffffffff


	//   ....[37]....
        /*025c*/ 	.word	0xffffffff


	//   ....[38]....
        /*0260*/ 	.word	0xffffffff


	//   ....[39]....
        /*0264*/ 	.word	0xffffffff


	//   ....[40]....
        /*0268*/ 	.word	0xffffffff


	//----- nvinfo : EIATTR_COOP_GROUP_INSTR_OFFSETS
	.align		4
.L_578:
        /*026c*/ 	.byte	0x04, 0x28
        /*026e*/ 	.short	(.L_580 - .L_579)


	//   ....[0]....
.L_579:
        /*0270*/ 	.word	0x00000090


	//   ....[1]....
        /*0274*/ 	.word	0x00000e60


	//   ....[2]....
        /*0278*/ 	.word	0x00000e90


	//   ....[3]....
        /*027c*/ 	.word	0x00000ff0


	//   ....[4]....
        /*0280*/ 	.word	0x00001020


	//   ....[5]....
        /*0284*/ 	.word	0x000011c0


	//   ....[6]....
        /*0288*/ 	.word	0x00001200


	//   ....[7]....
        /*028c*/ 	.word	0x00001260


	//   ....[8]....
        /*0290*/ 	.word	0x00001280


	//   ....[9]....
        /*0294*/ 	.word	0x000038f0


	//   ....[10]....
        /*0298*/ 	.word	0x000039c0


	//   ....[11]....
        /*029c*/ 	.word	0x000039f0


	//   ....[12]....
        /*02a0*/ 	.word	0x00003a60


	//   ....[13]....
        /*02a4*/ 	.word	0x00007e20


	//   ....[14]....
        /*02a8*/ 	.word	0x00007e50


	//   ....[15]....
        /*02ac*/ 	.word	0x00007e70


	//   ....[16]....
        /*02b0*/ 	.word	0x00007e90


	//   ....[17]....
        /*02b4*/ 	.word	0x0000a120


	//   ....[18]....
        /*02b8*/ 	.word	0x0000a130


	//   ....[19]....
        /*02bc*/ 	.word	0x0000a160


	//   ....[20]....
        /*02c0*/ 	.word	0x0000a170


	//   ....[21]....
        /*02c4*/ 	.word	0x0000b6e0


	//   ....[22]....
        /*02c8*/ 	.word	0x0000b730


	//   ....[23]....
        /*02cc*/ 	.word	0x0000b760


	//   ....[24]....
        /*02d0*/ 	.word	0x0000b780


	//   ....[25]....
        /*02d4*/ 	.word	0x0000b960


	//   ....[26]....
        /*02d8*/ 	.word	0x0000b970


	//   ....[27]....
        /*02dc*/ 	.word	0x0000baf0


	//   ....[28]....
        /*02e0*/ 	.word	0x0000bb20


	//   ....[29]....
        /*02e4*/ 	.word	0x0000bc70


	//   ....[30]....
        /*02e8*/ 	.word	0x0000bca0


	//   ....[31]....
        /*02ec*/ 	.word	0x0000bdf0


	//   ....[32]....
        /*02f0*/ 	.word	0x0000be10


	//   ....[33]....
        /*02f4*/ 	.word	0x0000c610


	//   ....[34]....
        /*02f8*/ 	.word	0x0000c630


	//   ....[35]....
        /*02fc*/ 	.word	0x0000c780


	//   ....[36]....
        /*0300*/ 	.word	0x0000c7b0


	//   ....[37]....
        /*0304*/ 	.word	0x0000c8e0


	//   ....[38]....
        /*0308*/ 	.word	0x0000c910


	//   ....[39]....
        /*030c*/ 	.word	0x0000ca40


	//   ....[40]....
        /*0310*/ 	.word	0x0000ca60


	//----- nvinfo : EIATTR_EXIT_INSTR_OFFSETS
	.align		4
.L_580:
        /*0314*/ 	.byte	0x04, 0x1c
        /*0316*/ 	.short	(.L_582 - .L_581)


	//   ....[0]....
.L_581:
        /*0318*/ 	.word	0x00000350


	//   ....[1]....
        /*031c*/ 	.word	0x0000be20


	//   ....[2]....
        /*0320*/ 	.word	0x0000bef0


	//   ....[3]....
        /*0324*/ 	.word	0x0000bf50


	//   ....[4]....
        /*0328*/ 	.word	0x0000ca70


	//   ....[5]....
        /*032c*/ 	.word	0x0000cb20


	//   ....[6]....
        /*0330*/ 	.word	0x0000cb80


	//----- nvinfo : EIATTR_CTAIDZ_USED
	.align		4
.L_582:
        /*0334*/ 	.byte	0x01, 0x04
	.zero		2


	//----- nvinfo : EIATTR_MAX_THREADS
	.align		4
        /*0338*/ 	.byte	0x04, 0x05
        /*033a*/ 	.short	(.L_584 - .L_583)
.L_583:
        /*033c*/ 	.word	0x00000100
        /*0340*/ 	.word	0x00000001
        /*0344*/ 	.word	0x00000001


	//----- nvinfo : EIATTR_CRS_STACK_SIZE
	.align		4
.L_584:
        /*0348*/ 	.byte	0x04, 0x1e
        /*034a*/ 	.short	(.L_586 - .L_585)
.L_585:
        /*034c*/ 	.word	0x00000000
.L_586:


//--------------------- .nv.info._ZN7cutlass13device_kernelIN5flash19enable_sm80_to_sm89INS1_16FlashAttnFwdSm80INS1_25CollectiveMainloopFwdSm80ILi8ELi1ELb0EN4cute5tupleIJNS5_1CILi128EEENS7_ILi64EEENS7_ILi192EEEEEELi192ENS_6half_tEfNS_4arch4Sm80ELb0ELb0ELb0ELb1ELb0ELb1ELb1ELb0EEENS1_21CollectiveEpilogueFwdINS6_IJS8_SA_S9_EEENS6_IJNS7_ILi1EEESI_SI_EEESC_SE_Li256ELb1ELb1ELb0ELb0EEENS1_19SingleTileSchedulerILb1ELb0ELb1ELi128EEEEEEEEEvNT_6ParamsE --------------------------
	.section	.nv.info._ZN7cutlass13device_kernelIN5flash19enable_sm80_to_sm89INS1_16FlashAttnFwdSm80INS1_25CollectiveMainloopFwdSm80ILi8ELi1ELb0EN4cute5tupleIJNS5_1CILi128EEENS7_ILi64EEENS7_ILi192EEEEEELi192ENS_6half_tEfNS_4arch4Sm80ELb0ELb0ELb0ELb1ELb0ELb1ELb1ELb0EEENS1_21CollectiveEpilogueFwdINS6_IJS8_SA_S9_EEENS6_IJNS7_ILi1EEESI_SI_EEESC_SE_Li256ELb1ELb1ELb0ELb0EEENS1_19SingleTileSchedulerILb1ELb0ELb1ELi128EEEEEEEEEvNT_6ParamsE,"",@"SHT_CUDA_INFO"
	.sectionflags	@""
	.align	4


	//----- nvinfo : EIATTR_CUDA_API_VERSION
	.align		4
        /*0000*/ 	.byte	0x04, 0x37
        /*0002*/ 	.short	(.L_588 - .L_587)
.L_587:
        /*0004*/ 	.word	0x00000082


	//----- nvinfo : EIATTR_SW2861232_WAR
	.align		4
.L_588:
        /*0008*/ 	.byte	0x01, 0x35
	.zero		2


	//----- nvinfo : EIATTR_PARAM_CBANK
	.align		4
        /*000c*/ 	.byte	0x04, 0x0a
        /*000e*/ 	.short	(.L_590 - .L_589)
	.align		4
.L_589:
        /*0010*/ 	.word	index@(.nv.constant0._ZN7cutlass13device_kernelIN5flash19enable_sm80_to_sm89INS1_16FlashAttnFwdSm80INS1_25CollectiveMainloopFwdSm80ILi8ELi1ELb0EN4cute5tupleIJNS5_1CILi128EEENS7_ILi64EEENS7_ILi192EEEEEELi192ENS_6half_tEfNS_4arch4Sm80ELb0ELb0ELb0ELb1ELb0ELb1ELb1ELb0EEENS1_21CollectiveEpilogueFwdINS6_IJS8_SA_S9_EEENS6_IJNS7_ILi1EEESI_SI_EEESC_SE_Li256ELb1ELb1ELb0ELb0EEENS1_19SingleTileSchedulerILb1ELb0ELb1ELi128EEEEEEEEEvNT_6ParamsE)
        /*0014*/ 	.short	0x0160
        /*0016*/ 	.short	0x0418


	//----- nvinfo : EIATTR_CBANK_PARAM_SIZE
	.align		4
.L_590:
        /*0018*/ 	.byte	0x03, 0x19
        /*001a*/ 	.short	0x0418


	//----- nvinfo : EIATTR_KPARAM_INFO
	.align		4
        /*001c*/ 	.byte	0x04, 0x17
        /*001e*/ 	.short	(.L_592 - .L_591)
.L_591:
        /*0020*/ 	.word	0x00000000
        /*0024*/ 	.short	0x0000
        /*0026*/ 	.short	0x0000
        /*0028*/ 	.byte	0x00, 0xf0, 0x61, 0x10


	//----- nvinfo : EIATTR_MAXREG_COUNT
	.align		4
.L_592:
        /*002c*/ 	.byte	0x03, 0x1b
        /*002e*/ 	.short	0x00ff


	//----- nvinfo : EIATTR_NUM_BARRIERS
	.align		4
        /*0030*/ 	.byte	0x02, 0x4c
        /*0032*/ 	.byte	0x02
	.zero		1


	//----- nvinfo : EIATTR_MERCURY_ISA_VERSION
	.align		4
        /*0034*/ 	.byte	0x03, 0x5f
        /*0036*/ 	.short	0x0000


	//----- nvinfo : EIATTR_COOP_GROUP_MASK_REGIDS
	.align		4
        /*0038*/ 	.byte	0x04, 0x29
        /*003a*/ 	.short	(.L_594 - .L_593)


	//   ....[0]....
.L_593:
        /*003c*/ 	.word	0xffffffff


	//   ....[1]....
        /*0040*/ 	.word	0xffffffff


	//   ....[2]....
        /*0044*/ 	.word	0xffffffff


	//   ....[3]....
        /*0048*/ 	.word	0xffffffff


	//   ....[4]....
        /*004c*/ 	.word	0xffffffff


	//   ....[5]....
        /*0050*/ 	.word	0xffffffff


	//   ....[6]....
        /*0054*/ 	.word	0xffffffff


	//   ....[7]....
        /*0058*/ 	.word	0xffffffff


	//   ....[8]....
        /*005c*/ 	.word	0xffffffff


	//   ....[9]....
        /*0060*/ 	.word	0xffffffff


	//   ....[10]....
        /*0064*/ 	.word	0xffffffff


	//   ....[11]....
        /*0068*/ 	.word	0xffffffff


	//   ....[12]....
        /*006c*/ 	.word	0xffffffff


	//   ....[13]....
        /*0070*/ 	.word	0xffffffff


	//   ....[14]....
        /*0074*/ 	.word	0xffffffff


	//   ....[15]....
        /*0078*/ 	.word	0xffffffff


	//   ....[16]....
        /*007c*/ 	.word	0xffffffff


	//   ....[17]....
        /*0080*/ 	.word	0xffffffff


	//   ....[18]....
        /*0084*/ 	.word	0xffffffff


	//   ....[19]....
        /*0088*/ 	.word	0xffffffff


	//   ....[20]....
        /*008c*/ 	.word	0xffffffff


	//   ....[21]....
        /*0090*/ 	.word	0xffffffff


	//   ....[22]....
        /*0094*/ 	.word	0xffffffff


	//   ....[23]....
        /*0098*/ 	.word	0xffffffff


	//   ....[24]....
        /*009c*/ 	.word	0xffffffff


	//   ....[25]....
        /*00a0*/ 	.word	0xffffffff


	//   ....[26]....
        /*00a4*/ 	.word	0xffffffff


	//   ....[27]....
        /*00a8*/ 	.word	0xffffffff


	//   ....[28]....
        /*00ac*/ 	.word	0xffffffff


	//   ....[29]....
        /*00b0*/ 	.word	0xffffffff


	//   ....[30]....
        /*00b4*/ 	.word	0xffffffff


	//   ....[31]....
        /*00b8*/ 	.word	0xffffffff


	//   ....[32]....
        /*00bc*/ 	.word	0xffffffff


	//   ....[33]....
        /*00c0*/ 	.word	0xffffffff


	//   ....[34]....
        /*00c4*/ 	.word	0xffffffff


	//   ....[35]....
        /*00c8*/ 	.word	0xffffffff


	//   ....[36]....
        /*00cc*/ 	.word	0xffffffff


	//   ....[37]....
        /*00d0*/ 	.word	0xffffffff


	//   ....[38]....
        /*00d4*/ 	.word	0xffffffff


	//   ....[39]....
        /*00d8*/ 	.word	0xffffffff


	//   ....[40]....
        /*00dc*/ 	.word	0xffffffff


	//----- nvinfo : EIATTR_COOP_GROUP_INSTR_OFFSETS
	.align		4
.L_594:
        /*00e0*/ 	.byte	0x04, 0x28
        /*00e2*/ 	.short	(.L_596 - .L_595)


	//   ....[0]....
.L_595:
        /*00e4*/ 	.word	0x00000080


	//   ....[1]....
        /*00e8*/ 	.word	0x00006300


	//   ....[2]....
        /*00ec*/ 	.word	0x00006340


	//   ....[3]....
        /*00f0*/ 	.word	0x00006630


	//   ....[4]....
        /*00f4*/ 	.word	0x00006660


	//   ....[5]....
        /*00f8*/ 	.word	0x000067a0


	//   ....[6]....
        /*00fc*/ 	.word	0x000067d0


	//   ....[7]....
        /*0100*/ 	.word	0x00006900


	//   ....[8]....
        /*0104*/ 	.word	0x00006940


	//   ....[9]....
        /*0108*/ 	.word	0x0000dbe0


	//   ....[10]....
        /*010c*/ 	.word	0x0000dca0


	//   ....[11]....
        /*0110*/ 	.word	0x0000dcc0


	//   ....[12]....
        /*0114*/ 	.word	0x0000dd20


	//   ....[13]....
        /*0118*/ 	.word	0x0000ff40


	//   ....[14]....
        /*011c*/ 	.word	0x0000ff60


	//   ....[15]....
        /*0120*/ 	.word	0x0000ff80


	//   ....[16]....
        /*0124*/ 	.word	0x0000ffb0


	//   ....[17]....
        /*0128*/ 	.word	0x00011900


	//   ....[18]....
        /*012c*/ 	.word	0x00011930


	//   ....[19]....
        /*0130*/ 	.word	0x00011990


	//   ....[20]....
        /*0134*/ 	.word	0x000119a0


	//   ....[21]....
        /*0138*/ 	.word	0x00012eb0


	//   ....[22]....
        /*013c*/ 	.word	0x00012ef0


	//   ....[23]....
        /*0140*/ 	.word	0x00012f30


	//   ....[24]....
        /*0144*/ 	.word	0x00012f70


	//   ....[25]....
        /*0148*/ 	.word	0x00013160


	//   ....[26]....
        /*014c*/ 	.word	0x00013170


	//   ....[27]....
        /*0150*/ 	.word	0x000132f0


	//   ....[28]....
        /*0154*/ 	.word	0x00013320


	//   ....[29]....
        /*0158*/ 	.word	0x00013470


	//   ....[30]....
        /*015c*/ 	.word	0x000134a0


	//   ....[31]....
        /*0160*/ 	.word	0x000135f0


	//   ....[32]....
        /*0164*/ 	.word	0x00013610


	//   ....[33]....
        /*0168*/ 	.word	0x00013df0


	//   ....[34]....
        /*016c*/ 	.word	0x00013e10


	//   ....[35]....
        /*0170*/ 	.word	0x00013f40


	//   ....[36]....
        /*0174*/ 	.word	0x00013f70


	//   ....[37]....
        /*0178*/ 	.word	0x000140a0


	//   ....[38]....
        /*017c*/ 	.word	0x000140d0


	//   ....[39]....
        /*0180*/ 	.word	0x00014200


	//   ....[40]....
        /*0184*/ 	.word	0x00014220


	//----- nvinfo : EIATTR_EXIT_INSTR_OFFSETS
	.align		4
.L_596:
        /*0188*/ 	.byte	0x04, 0x1c
        /*018a*/ 	.short	(.L_598 - .L_597)


	//   ....[0]....
.L_597:
        /*018c*/ 	.word	0x00000310


	//   ....[1]....
        /*0190*/ 	.word	0x00013620


	//   ....[2]....
        /*0194*/ 	.word	0x000136f0


	//   ....[3]....
        /*0198*/ 	.word	0x00013750


	//   ....[4]....
        /*019c*/ 	.word	0x00014230


	//   ....[5]....
        /*01a0*/ 	.word	0x000142e0


	//   ....[6]....
        /*01a4*/ 	.word	0x00014340


	//----- nvinfo : EIATTR_CTAIDZ_USED
	.align		4
.L_598:
        /*01a8*/ 	.byte	0x01, 0x04
	.zero		2


	//----- nvinfo : EIATTR_MAX_THREADS
	.align		4
        /*01ac*/ 	.byte	0x04, 0x05
        /*01ae*/ 	.short	(.L_600 - .L_599)
.L_599:
        /*01b0*/ 	.word	0x00000100
        /*01b4*/ 	.word	0x00000001
        /*01b8*/ 	.word	0x00000001


	//----- nvinfo : EIATTR_CRS_STACK_SIZE
	.align		4
.L_600:
        /*01bc*/ 	.byte	0x04, 0x1e
        /*01be*/ 	.short	(.L_602 - .L_601)
.L_601:
        /*01c0*/ 	.word	0x00000000
.L_602:


//--------------------- .nv.info._ZN7cutlass13device_kernelIN5flash19enable_sm80_to_sm89INS1_16FlashAttnFwdSm80INS1_25CollectiveMainloopFwdSm80ILi8ELi1ELb0EN4cute5tupleIJNS5_1CILi128EEENS7_ILi64EEENS7_ILi192EEEEEELi192ENS_6half_tEfNS_4arch4Sm80ELb0ELb1ELb0ELb0ELb0ELb0ELb1ELb0EEENS1_21CollectiveEpilogueFwdINS6_IJS8_SA_S9_EEENS6_IJNS7_ILi1EEESI_SI_EEESC_SE_Li256ELb0ELb1ELb0ELb0EEENS1_19SingleTileSchedulerILb0ELb0ELb1ELi128EEEEEEEEEvNT_6ParamsE --------------------------
	.section	.nv.info._ZN7cutlass13device_kernelIN5flash19enable_sm80_to_sm89INS1_16FlashAttnFwdSm80INS1_25CollectiveMainloopFwdSm80ILi8ELi1ELb0EN4cute5tupleIJNS5_1CILi128EEENS7_ILi64EEENS7_ILi192EEEEEELi192ENS_6half_tEfNS_4arch4Sm80ELb0ELb1ELb0ELb0ELb0ELb0ELb1ELb0EEENS1_21CollectiveEpilogueFwdINS6_IJS8_SA_S9_EEENS6_IJNS7_ILi1EEESI_SI_EEESC_SE_Li256ELb0ELb1ELb0ELb0EEENS1_19SingleTileSchedulerILb0ELb0ELb1ELi128EEEEEEEEEvNT_6ParamsE,"",@"SHT_CUDA_INFO"
	.sectionflags	@""
	.align	4


	//----- nvinfo : EIATTR_CUDA_API_VERSION
	.align		4
        /*0000*/ 	.byte	0x04, 0x37
        /*0002*/ 	.short	(.L_604 - .L_603)
.L_603:
        /*0004*/ 	.word	0x00000082


	//----- nvinfo : EIATTR_SW2861232_WAR
	.align		4
.L_604:
        /*0008*/ 	.byte	0x01, 0x35
	.zero		2


	//----- nvinfo : EIATTR_PARAM_CBANK
	.align		4
        /*000c*/ 	.byte	0x04, 0x0a
        /*000e*/ 	.short	(.L_606 - .L_605)
	.align		4
.L_605:
        /*0010*/ 	.word	index@(.nv.constant0._ZN7cutlass13device_kernelIN5flash19enable_sm80_to_sm89INS1_16FlashAttnFwdSm80INS1_25CollectiveMainloopFwdSm80ILi8ELi1ELb0EN4cute5tupleIJNS5_1CILi128EEENS7_ILi64EEENS7_ILi192EEEEEELi192ENS_6half_tEfNS_4arch4Sm80ELb0ELb1ELb0ELb0ELb0ELb0ELb1ELb0EEENS1_21CollectiveEpilogueFwdINS6_IJS8_SA_S9_EEENS6_IJNS7_ILi1EEESI_SI_EEESC_SE_Li256ELb0ELb1ELb0ELb0EEENS1_19SingleTileSchedulerILb0ELb0ELb1ELi128EEEEEEEEEvNT_6ParamsE)
        /*0014*/ 	.short	0x0160
        /*0016*/ 	.short	0x0418


	//----- nvinfo : EIATTR_CBANK_PARAM_SIZE
	.align		4
.L_606:
        /*0018*/ 	.byte	0x03, 0x19
        /*001a*/ 	.short	0x0418


	//----- nvinfo : EIATTR_KPARAM_INFO
	.align		4
        /*001c*/ 	.byte	0x04, 0x17
        /*001e*/ 	.short	(.L_608 - .L_607)
.L_607:
        /*0020*/ 	.word	0x00000000
        /*0024*/ 	.short	0x0000
        /*0026*/ 	.short	0x0000
        /*0028*/ 	.byte	0x00, 0xf0, 0x61, 0x10


	//----- nvinfo : EIATTR_MAXREG_COUNT
	.align		4
.L_608:
        /*002c*/ 	.byte	0x03, 0x1b
        /*002e*/ 	.short	0x00ff


	//----- nvinfo : EIATTR_NUM_BARRIERS
	.align		4
        /*0030*/ 	.byte	0x02, 0x4c
        /*0032*/ 	.byte	0x02
	.zero		1


	//----- nvinfo : EIATTR_MERCURY_ISA_VERSION
	.align		4
        /*0034*/ 	.byte	0x03, 0x5f
        /*0036*/ 	.short	0x0000


	//----- nvinfo : EIATTR_COOP_GROUP_MASK_REGIDS
	.align		4
        /*0038*/ 	.byte	0x04, 0x29
        /*003a*/ 	.short	(.L_610 - .L_609)


	//   ....[0]....
.L_609:
        /*003c*/ 	.word	0xffffffff


	//   ....[1]....
        /*0040*/ 	.word	0xffffffff


	//   ....[2]....
        /*0044*/ 	.word	0xffffffff


	//   ....[3]....
        /*0048*/ 	.word	0xffffffff


	//   ....[4]....
        /*004c*/ 	.word	0xffffffff


	//   ....[5]....
        /*0050*/ 	.word	0xffffffff


	//   ....[6]....
        /*0054*/ 	.word	0xffffffff


	//   ....[7]....
        /*0058*/ 	.word	0xffffffff


	//   ....[8]....
        /*005c*/ 	.word	0xffffffff


	//   ....[9]....
        /*0060*/ 	.word	0xffffffff


	//   ....[10]....
        /*0064*/ 	.word	0xffffffff


	//   ....[11]....
        /*0068*/ 	.word	0xffffffff


	//   ....[12]....
        /*006c*/ 	.word	0xffffffff


	//   ....[13]....
        /*0070*/ 	.word	0xffffffff


	//   ....[14]....
        /*0074*/ 	.word	0xffffffff


	//   ....[15]....
        /*0078*/ 	.word	0xffffffff


	//   ....[16]....
        /*007c*/ 	.word	0xffffffff


	//   ....[17]....
        /*0080*/ 	.word	0xffffffff


	//   ....[18]....
        /*0084*/ 	.word	0xffffffff


	//   ....[19]....
        /*0088*/ 	.word	0xffffffff


	//   ....[20]....
        /*008c*/ 	.word	0xffffffff


	//   ....[21]....
        /*0090*/ 	.word	0xffffffff


	//   ....[22]....
        /*0094*/ 	.word	0xffffffff


	//   ....[23]....
        /*0098*/ 	.word	0xffffffff


	//   ....[24]....
        /*009c*/ 	.word	0xffffffff


	//   ....[25]....
        /*00a0*/ 	.word	0xffffffff


	//   ....[26]....
        /*00a4*/ 	.word	0xffffffff


	//   ....[27]....
        /*00a8*/ 	.word	0xffffffff


	//   ....[28]....
        /*00ac*/ 	.word	0xffffffff


	//   ....[29]....
        /*00b0*/ 	.word	0xffffffff


	//   ....[30]....
        /*00b4*/ 	.word	0xffffffff


	//   ....[31]....
        /*00b8*/ 	.word	0xffffffff


	//   ....[32]....
        /*00bc*/ 	.word	0xffffffff


	//   ....[33]....
        /*00c0*/ 	.word	0xffffffff


	//   ....[34]....
        /*00c4*/ 	.word	0xffffffff


	//   ....[35]....
        /*00c8*/ 	.word	0xffffffff


	//   ....[36]....
        /*00cc*/ 	.word	0xffffffff


	//   ....[37]....
        /*00d0*/ 	.word	0xffffffff


	//   ....[38]....
        /*00d4*/ 	.word	0xffffffff


	//   ....[39]....
        /*00d8*/ 	.word	0xffffffff


	//   ....[40]....
        /*00dc*/ 	.word	0xffffffff


	//   ....[41]....
        /*00e0*/ 	.word	0xffffffff


	//   ....[42]....
        /*00e4*/ 	.word	0xffffffff


	//   ....[43]....
        /*00e8*/ 	.word	0xffffffff


	//   ....[44]....
        /*00ec*/ 	.word	0xffffffff


	//   ....[45]....
        /*00f0*/ 	.word	0xffffffff


	//   ....[46]....
        /*00f4*/ 	.word	0xffffffff


	//   ....[47]....
        /*00f8*/ 	.word	0xffffffff


	//   ....[48]....
        /*00fc*/ 	.word	0xffffffff


	//   ....[49]....
        /*0100*/ 	.word	0xffffffff


	//   ....[50]....
        /*0104*/ 	.word	0xffffffff


	//   ....[51]....
        /*0108*/ 	.word	0xffffffff


	//   ....[52]....
        /*010c*/ 	.word	0xffffffff


	//   ....[53]....
        /*0110*/ 	.word	0xffffffff


	//----- nvinfo : EIATTR_COOP_GROUP_INSTR_OFFSETS
	.align		4
.L_610:
        /*0114*/ 	.byte	0x04, 0x28
        /*0116*/ 	.short	(.L_612 - .L_611)


	//   ....[0]....
.L_611:
        /*0118*/ 	.word	0x00000d30


	//   ....[1]....
        /*011c*/ 	.word	0x00000d60


	//   ....[2]....
        /*0120*/ 	.word	0x00000d90


	//   ....[3]....
        /*0124*/ 	.word	0x00000dc0


	//   ....[4]....
        /*0128*/ 	.word	0x00000f40


	//   ....[5]....
        /*012c*/ 	.word	0x00000f70


	//   ....[6]....
        /*0130*/ 	.word	0x00000fe0


	//   ....[7]....
        /*0134*/ 	.word	0x00001010


	//   ....[8]....
        /*0138*/ 	.word	0x00002880


	//   ....[9]....
        /*013c*/ 	.word	0x00002b80


	//   ....[10]....
        /*0140*/ 	.word	0x00003580


	//   ....[11]....
        /*0144*/ 	.word	0x000036f0


	//   ....[12]....
        /*0148*/ 	.word	0x00003700


	//   ....[13]....
        /*014c*/ 	.word	0x00003750


	//   ....[14]....
        /*0150*/ 	.word	0x000051d0


	//   ....[15]....
        /*0154*/ 	.word	0x00005c50


	//   ....[16]....
        /*0158*/ 	.word	0x00006410


	//   ....[17]....
        /*015c*/ 	.word	0x00006620


	//   ....[18]....
        /*0160*/ 	.word	0x00006650


	//   ....[19]....
        /*0164*/ 	.word	0x000066c0


	//   ....[20]....
        /*0168*/ 	.word	0x000090b0


	//   ....[21]....
        /*016c*/ 	.word	0x000090d0


	//   ....[22]....
        /*0170*/ 	.word	0x000090f0


	//   ....[23]....
        /*0174*/ 	.word	0x00009110


	//   ....[24]....
        /*0178*/ 	.word	0x0000bb30


	//   ....[25]....
        /*017c*/ 	.word	0x0000be70


	//   ....[26]....
        /*0180*/ 	.word	0x0000c7a0


	//   ....[27]....
        /*0184*/ 	.word	0x0000c7f0


	//   ....[28]....
        /*0188*/ 	.word	0x0000c810


	//   ....[29]....
        /*018c*/ 	.word	0x0000c830


	//   ....[30]....
        /*0190*/ 	.word	0x0000df60


	//   ....[31]....
        /*0194*/ 	.word	0x0000df90


	//   ....[32]....
        /*0198*/ 	.word	0x0000dfd0


	//   ....[33]....
        /*019c*/ 	.word	0x0000dfe0


	//   ....[34]....
        /*01a0*/ 	.word	0x0000f510


	//   ....[35]....
        /*01a4*/ 	.word	0x0000f520


	//   ....[36]....
        /*01a8*/ 	.word	0x0000f540


	//   ....[37]....
        /*01ac*/ 	.word	0x0000f560


	//   ....[38]....
        /*01b0*/ 	.word	0x0000f580


	//   ....[39]....
        /*01b4*/ 	.word	0x0000f5a0


	//   ....[40]....
        /*01b8*/ 	.word	0x0000f7d0


	//   ....[41]....
        /*01bc*/ 	.word	0x0000f800


	//   ....[42]....
        /*01c0*/ 	.word	0x0000f950


	//   ....[43]....
        /*01c4*/ 	.word	0x0000f980


	//   ....[44]....
        /*01c8*/ 	.word	0x0000fad0


	//   ....[45]....
        /*01cc*/ 	.word	0x0000faf0


	//   ....[46]....
        /*01d0*/ 	.word	0x00010180


	//   ....[47]....
        /*01d4*/ 	.word	0x000101a0


	//   ....[48]....
        /*01d8*/ 	.word	0x000102d0


	//   ....[49]....
        /*01dc*/ 	.word	0x00010300


	//   ....[50]....
        /*01e0*/ 	.word	0x00010430


	//   ....[51]....
        /*01e4*/ 	.word	0x00010460


	//   ....[52]....
        /*01e8*/ 	.word	0x00010590


	//   ....[53]....
        /*01ec*/ 	.word	0x000105b0


	//----- nvinfo : EIATTR_EXIT_INSTR_OFFSETS
	.align		4
.L_612:
        /*01f0*/ 	.byte	0x04, 0x1c
        /*01f2*/ 	.short	(.L_614 - .L_613)


	//   ....[0]....
.L_613:
        /*01f4*/ 	.word	0x00000030


	//   ....[1]....
        /*01f8*/ 	.word	0x0000fb00


	//   ....[2]....
        /*01fc*/ 	.word	0x0000fbd0


	//   ....[3]....
        /*0200*/ 	.word	0x0000fc30


	//   ....[4]....
        /*0204*/ 	.word	0x000105c0


	//   ....[5]....
        /*0208*/ 	.word	0x00010670


	//   ....[6]....
        /*020c*/ 	.word	0x000106d0


	//----- nvinfo : EIATTR_CTAIDZ_USED
	.align		4
.L_614:
        /*0210*/ 	.byte	0x01, 0x04
	.zero		2


	//----- nvinfo : EIATTR_MAX_THREADS
	.align		4
        /*0214*/ 	.byte	0x04, 0x05
        /*0216*/ 	.short	(.L_616 - .L_615)
.L_615:
        /*0218*/ 	.word	0x00000100
        /*021c*/ 	.word	0x00000001
        /*0220*/ 	.word	0x00000001


	//----- nvinfo : EIATTR_CRS_STACK_SIZE
	.align		4
.L_616:
        /*0224*/ 	.byte	0x04, 0x1e
        /*0226*/ 	.short	(.L_618 - .L_617)
.L_617:
        /*0228*/ 	.word	0x00000000
.L_618:


//--------------------- .nv.info._ZN7cutlass13device_kernelIN5flash19enable_sm80_to_sm89INS1_16FlashAttnFwdSm80INS1_25CollectiveMainloopFwdSm80ILi8ELi1ELb0EN4cute5tupleIJNS5_1CILi128EEENS7_ILi64EEENS7_ILi192EEEEEELi192ENS_6half_tEfNS_4arch4Sm80ELb0ELb1ELb0ELb1ELb0ELb0ELb1ELb0EEENS1_21CollectiveEpilogueFwdINS6_IJS8_SA_S9_EEENS6_IJNS7_ILi1EEESI_SI_EEESC_SE_Li256ELb1ELb1ELb0ELb0EEENS1_19SingleTileSchedulerILb1ELb0ELb1ELi128EEEEEEEEEvNT_6ParamsE --------------------------
	.section	.nv.info._ZN7cutlass13device_kernelIN5flash19enable_sm80_to_sm89INS1_16FlashAttnFwdSm80INS1_25CollectiveMainloopFwdSm80ILi8ELi1ELb0EN4cute5tupleIJNS5_1CILi128EEENS7_ILi64EEENS7_ILi192EEEEEELi192ENS_6half_tEfNS_4arch4Sm80ELb0ELb1ELb0ELb1ELb0ELb0ELb1ELb0EEENS1_21CollectiveEpilogueFwdINS6_IJS8_SA_S9_EEENS6_IJNS7_ILi1EEESI_SI_EEESC_SE_Li256ELb1ELb1ELb0ELb0EEENS1_19SingleTileSchedulerILb1ELb0ELb1ELi128EEEEEEEEEvNT_6ParamsE,"",@"SHT_CUDA_INFO"
	.sectionflags	@""
	.align	4


	//----- nvinfo : EIATTR_CUDA_API_VERSION
	.align		4
        /*0000*/ 	.byte	0x04, 0x37
        /*0002*/ 	.short	(.L_620 - .L_619)
.L_619:
        /*0004*/ 	.word	0x00000082


	//----- nvinfo : EIATTR_SW2861232_WAR
	.align		4
.L_620:
        /*0008*/ 	.byte	0x01, 0x35
	.zero		2


	//----- nvinfo : EIATTR_PARAM_CBANK
	.align		4
        /*000c*/ 	.byte	0x04, 0x0a
        /*000e*/ 	.short	(.L_622 - .L_621)
	.align		4
.L_621:
        /*0010*/ 	.word	index@(.nv.constant0._ZN7cutlass13device_kernelIN5flash19enable_sm80_to_sm89INS1_16FlashAttnFwdSm80INS1_25CollectiveMainloopFwdSm80ILi8ELi1ELb0EN4cute5tupleIJNS5_1CILi128EEENS7_ILi64EEENS7_ILi192EEEEEELi192ENS_6half_tEfNS_4arch4Sm80ELb0ELb1ELb0ELb1ELb0ELb0ELb1ELb0EEENS1_21CollectiveEpilogueFwdINS6_IJS8_SA_S9_EEENS6_IJNS7_ILi1EEESI_SI_EEESC_SE_Li256ELb1ELb1ELb0ELb0EEENS1_19SingleTileSchedulerILb1ELb0ELb1ELi128EEEEEEEEEvNT_6ParamsE)
        /*0014*/ 	.short	0x0160
        /*0016*/ 	.short	0x0418


	//----- nvinfo : EIATTR_CBANK_PARAM_SIZE
	.align		4
.L_622:
        /*0018*/ 	.byte	0x03, 0x19
        /*001a*/ 	.short	0x0418


	//----- nvinfo : EIATTR_KPARAM_INFO
	.align		4
        /*001c*/ 	.byte	0x04, 0x17
        /*001e*/ 	.short	(.L_624 - .L_623)
.L_623:
        /*0020*/ 	.word	0x00000000
        /*0024*/ 	.short	0x0000
        /*0026*/ 	.short	0x0000
        /*0028*/ 	.byte	0x00, 0xf0, 0x61, 0x10


	//----- nvinfo : EIATTR_MAXREG_COUNT
	.align		4
.L_624:
        /*002c*/ 	.byte	0x03, 0x1b
        /*002e*/ 	.short	0x00ff


	//----- nvinfo : EIATTR_NUM_BARRIERS
	.align		4
        /*0030*/ 	.byte	0x02, 0x4c
        /*0032*/ 	.byte	0x02
	.zero		1


	//----- nvinfo : EIATTR_MERCURY_ISA_VERSION
	.align		4
        /*0034*/ 	.byte	0x03, 0x5f
        /*0036*/ 	.short	0x0000


	//----- nvinfo : EIATTR_COOP_GROUP_MASK_REGIDS
	.align		4
        /*0038*/ 	.byte	0x04, 0x29
        /*003a*/ 	.short	(.L_626 - .L_625)


	//   ....[0]....
.L_625:
        /*003c*/ 	.word	0xffffffff


	//   ....[1]....
        /*0040*/ 	.word	0xffffffff


	//   ....[2]....
        /*0044*/ 	.word	0xffffffff


	//   ....[3]....
        /*0048*/ 	.word	0xffffffff


	//   ....[4]....
        /*004c*/ 	.word	0xffffffff


	//   ....[5]....
        /*0050*/ 	.word	0xffffffff


	//   ....[6]....
        /*0054*/ 	.word	0xffffffff


	//   ....[7]....
        /*0058*/ 	.word	0xffffffff


	//   ....[8]....
        /*005c*/ 	.word	0xffffffff


	//   ....[9]....
        /*0060*/ 	.word	0xffffffff


	//   ....[10]....
        /*0064*/ 	.word	0xffffffff


	//   ....[11]....
        /*0068*/ 	.word	0xffffffff


	//   ....[12]....
        /*006c*/ 	.word	0xffffffff


	//   ....[13]....
        /*0070*/ 	.word	0xffffffff


	//   ....[14]....
        /*0074*/ 	.word	0xffffffff


	//   ....[15]....
        /*0078*/ 	.word	0xffffffff


	//   ....[16]....
        /*007c*/ 	.word	0xffffffff


	//   ....[17]....
        /*0080*/ 	.word	0xffffffff


	//   ....[18]....
        /*0084*/ 	.word	0xffffffff


	//   ....[19]....
        /*0088*/ 	.word	0xffffffff


	//   ....[20]....
        /*008c*/ 	.word	0xffffffff


	//   ....[21]....
        /*0090*/ 	.word	0xffffffff


	//   ....[22]....
        /*0094*/ 	.word	0xffffffff


	//   ....[23]....
        /*0098*/ 	.word	0xffffffff


	//   ....[24]....
        /*009c*/ 	.word	0xffffffff


	//   ....[25]....
        /*00a0*/ 	.word	0xffffffff


	//   ....[26]....
        /*00a4*/ 	.word	0xffffffff


	//   ....[27]....
        /*00a8*/ 	.word	0xffffffff


	//   ....[28]....
        /*00ac*/ 	.word	0xffffffff


	//   ....[29]....
        /*00b0*/ 	.word	0xffffffff


	//   ....[30]....
        /*00b4*/ 	.word	0xffffffff


	//   ....[31]....
        /*00b8*/ 	.word	0xffffffff


	//   ....[32]....
        /*00bc*/ 	.word	0xffffffff


	//   ....[33]....
        /*00c0*/ 	.word	0xffffffff


	//   ....[34]....
        /*00c4*/ 	.word	0xffffffff


	//   ....[35]....
        /*00c8*/ 	.word	0xffffffff


	//   ....[36]....
        /*00cc*/ 	.word	0xffffffff


	//   ....[37]....
        /*00d0*/ 	.word	0xffffffff


	//   ....[38]....
        /*00d4*/ 	.word	0xffffffff


	//   ....[39]....
        /*00d8*/ 	.word	0xffffffff


	//   ....[40]....
        /*00dc*/ 	.word	0xffffffff


	//   ....[41]....
        /*00e0*/ 	.word	0xffffffff


	//   ....[42]....
        /*00e4*/ 	.word	0xffffffff


	//   ....[43]....
        /*00e8*/ 	.word	0xffffffff


	//   ....[44]....
        /*00ec*/ 	.word	0xffffffff


	//   ....[45]....
        /*00f0*/ 	.word	0xffffffff


	//   ....[46]....
        /*00f4*/ 	.word	0xffffffff


	//   ....[47]....
        /*00f8*/ 	.word	0xffffffff


	//   ....[48]....
        /*00fc*/ 	.word	0xffffffff


	//   ....[49]....
        /*0100*/ 	.word	0xffffffff


	//   ....[50]....
        /*0104*/ 	.word	0xffffffff


	//   ....[51]....
        /*0108*/ 	.word	0xffffffff


	//   ....[52]....
        /*010c*/ 	.word	0xffffffff


	//   ....[53]....
        /*0110*/ 	.word	0xffffffff


	//   ....[54]....
        /*0114*/ 	.word	0xffffffff


	//----- nvinfo : EIATTR_COOP_GROUP_INSTR_OFFSETS
	.align		4
.L_626:
        /*0118*/ 	.byte	0x04, 0x28
        /*011a*/ 	.short	(.L_628 - .L_627)


	//   ....[0]....
.L_627:
        /*011c*/ 	.word	0x00000080


	//   ....[1]....
        /*0120*/ 	.word	0x000013c0


	//   ....[2]....
        /*0124*/ 	.word	0x000014a0


	//   ....[3]....
        /*0128*/ 	.word	0x000017c0


	//   ....[4]....
        /*012c*/ 	.word	0x000017f0


	//   ....[5]....
        /*0130*/ 	.word	0x00001930


	//   ....[6]....
        /*0134*/ 	.word	0x00001960


	//   ....[7]....
        /*0138*/ 	.word	0x00001a90


	//   ....[8]....
        /*013c*/ 	.word	0x00001ad0


	//   ....[9]....
        /*0140*/ 	.word	0x00002f50


	//   ....[10]....
        /*0144*/ 	.word	0x00003250


	//   ....[11]....
        /*0148*/ 	.word	0x00003da0


	//   ....[12]....
        /*014c*/ 	.word	0x00003dc0


	//   ....[13]....
        /*0150*/ 	.word	0x00003de0


	//   ....[14]....
        /*0154*/ 	.word	0x00003e00


	//   ....[15]....
        /*0158*/ 	.word	0x00005870


	//   ....[16]....
        /*015c*/ 	.word	0x000062a0


	//   ....[17]....
        /*0160*/ 	.word	0x00006ad0


	//   ....[18]....
        /*0164*/ 	.word	0x00006ce0


	//   ....[19]....
        /*0168*/ 	.word	0x00006d10


	//   ....[20]....
        /*016c*/ 	.word	0x00006d80


	//   ....[21]....
        /*0170*/ 	.word	0x00009740


	//   ....[22]....
        /*0174*/ 	.word	0x00009760


	//   ....[23]....
        /*0178*/ 	.word	0x00009780


	//   ....[24]....
        /*017c*/ 	.word	0x000097a0


	//   ....[25]....
        /*0180*/ 	.word	0x0000c170


	//   ....[26]....
        /*0184*/ 	.word	0x0000c500


	//   ....[27]....
        /*0188*/ 	.word	0x0000ce30


	//   ....[28]....
        /*018c*/ 	.word	0x0000ce80


	//   ....[29]....
        /*0190*/ 	.word	0x0000cea0


	//   ....[30]....
        /*0194*/ 	.word	0x0000cec0


	//   ....[31]....
        /*0198*/ 	.word	0x0000e5f0


	//   ....[32]....
        /*019c*/ 	.word	0x0000e620


	//   ....[33]....
        /*01a0*/ 	.word	0x0000e660


	//   ....[34]....
        /*01a4*/ 	.word	0x0000e670


	//   ....[35]....
        /*01a8*/ 	.word	0x0000fbb0


	//   ....[36]....
        /*01ac*/ 	.word	0x0000fbe0


	//   ....[37]....
        /*01b0*/ 	.word	0x0000fc20


	//   ....[38]....
        /*01b4*/ 	.word	0x0000fc60


	//   ....[39]....
        /*01b8*/ 	.word	0x0000fe50


	//   ....[40]....
        /*01bc*/ 	.word	0x0000fe60


	//   ....[41]....
        /*01c0*/ 	.word	0x0000ffe0


	//   ....[42]....
        /*01c4*/ 	.word	0x00010010


	//   ....[43]....
        /*01c8*/ 	.word	0x00010160


	//   ....[44]....
        /*01cc*/ 	.word	0x00010190


	//   ....[45]....
        /*01d0*/ 	.word	0x000102e0


	//   ....[46]....
        /*01d4*/ 	.word	0x00010300


	//   ....[47]....
        /*01d8*/ 	.word	0x00010b10


	//   ....[48]....
        /*01dc*/ 	.word	0x00010b30


	//   ....[49]....
        /*01e0*/ 	.word	0x00010c60


	//   ....[50]....
        /*01e4*/ 	.word	0x00010c90


	//   ....[51]....
        /*01e8*/ 	.word	0x00010dc0


	//   ....[52]....
        /*01ec*/ 	.word	0x00010df0


	//   ....[53]....
        /*01f0*/ 	.word	0x00010f20


	//   ....[54]....
        /*01f4*/ 	.word	0x00010f40


	//----- nvinfo : EIATTR_EXIT_INSTR_OFFSETS
	.align		4
.L_628:
        /*01f8*/ 	.byte	0x04, 0x1c
        /*01fa*/ 	.short	(.L_630 - .L_629)


	//   ....[0]....
.L_629:
        /*01fc*/ 	.word	0x00000310


	//   ....[1]....
        /*0200*/ 	.word	0x00010310


	//   ....[2]....
        /*0204*/ 	.word	0x000103e0


	//   ....[3]....
        /*0208*/ 	.word	0x00010440


	//   ....[4]....
        /*020c*/ 	.word	0x00010f50


	//   ....[5]....
        /*0210*/ 	.word	0x00011000


	//   ....[6]....
        /*0214*/ 	.word	0x00011060


	//----- nvinfo : EIATTR_CTAIDZ_USED
	.align		4
.L_630:
        /*0218*/ 	.byte	0x01, 0x04
	.zero		2


	//----- nvinfo : EIATTR_MAX_THREADS
	.align		4
        /*021c*/ 	.byte	0x04, 0x05
        /*021e*/ 	.short	(.L_632 - .L_631)
.L_631:
        /*0220*/ 	.word	0x00000100
        /*0224*/ 	.word	0x00000001
        /*0228*/ 	.word	0x00000001


	//----- nvinfo : EIATTR_CRS_STACK_SIZE
	.align		4
.L_632:
        /*022c*/ 	.byte	0x04, 0x1e
        /*022e*/ 	.short	(.L_634 - .L_633)
.L_633:
        /*0230*/ 	.word	0x00000000
.L_634:


//--------------------- .nv.info._ZN7cutlass13device_kernelIN5flash19enable_sm80_to_sm89INS1_16FlashAttnFwdSm80INS1_25CollectiveMainloopFwdSm80ILi8ELi1ELb0EN4cute5tupleIJNS5_1CILi128EEENS7_ILi64EEENS7_ILi192EEEEEELi192ENS_6half_tEfNS_4arch4Sm80ELb0ELb1ELb0ELb1ELb0ELb1ELb1ELb0EEENS1_21CollectiveEpilogueFwdINS6_IJS8_SA_S9_EEENS6_IJNS7_ILi1EEESI_SI_EEESC_SE_Li256ELb1ELb1ELb0ELb0EEENS1_19SingleTileSchedulerILb1ELb0ELb1ELi128EEEEEEEEEvNT_6ParamsE --------------------------
	.section	.nv.info._ZN7cutlass13device_kernelIN5flash19enable_sm80_to_sm89INS1_16FlashAttnFwdSm80INS1_25CollectiveMainloopFwdSm80ILi8ELi1ELb0EN4cute5tupleIJNS5_1CILi128EEENS7_ILi64EEENS7_ILi192EEEEEELi192ENS_6half_tEfNS_4arch4Sm80ELb0ELb1ELb0ELb1ELb0ELb1ELb1ELb0EEENS1_21CollectiveEpilogueFwdINS6_IJS8_SA_S9_EEENS6_IJNS7_ILi1EEESI_SI_EEESC_SE_Li256ELb1ELb1ELb0ELb0EEENS1_19SingleTileSchedulerILb1ELb0ELb1ELi128EEEEEEEEEvNT_6ParamsE,"",@"SHT_CUDA_INFO"
	.sectionflags	@""
	.align	4


	//----- nvinfo : EIATTR_CUDA_API_VERSION
	.align		4
        /*0000*/ 	.byte	0x04, 0x37
        /*0002*/ 	.short	(.L_636 - .L_635)
.L_635:
        /*0004*/ 	.word	0x00000082


	//----- nvinfo : EIATTR_SW2861232_WAR
	.align		4
.L_636:
        /*0008*/ 	.byte	0x01, 0x35
	.zero		2


	//----- nvinfo : EIATTR_PARAM_CBANK
	.align		4
        /*000c*/ 	.byte	0x04, 0x0a
        /*000e*/ 	.short	(.L_638 - .L_637)
	.align		4
.L_637:
        /*0010*/ 	.word	index@(.nv.constant0._ZN7cutlass13device_kernelIN5flash19enable_sm80_to_sm89INS1_16FlashAttnFwdSm80INS1_25CollectiveMainloopFwdSm80ILi8ELi1ELb0EN4cute5tupleIJNS5_1CILi128EEENS7_ILi64EEENS7_ILi192EEEEEELi192ENS_6half_tEfNS_4arch4Sm80ELb0ELb1ELb0ELb1ELb0ELb1ELb1ELb0EEENS1_21CollectiveEpilogueFwdINS6_IJS8_SA_S9_EEENS6_IJNS7_ILi1EEESI_SI_EEESC_SE_Li256ELb1ELb1ELb0ELb0EEENS1_19SingleTileSchedulerILb1ELb0ELb1ELi128EEEEEEEEEvNT_6ParamsE)
        /*0014*/ 	.short	0x0160
        /*0016*/ 	.short	0x0418


	//----- nvinfo : EIATTR_CBANK_PARAM_SIZE
	.align		4
.L_638:
        /*0018*/ 	.byte	0x03, 0x19
        /*001a*/ 	.short	0x0418


	//----- nvinfo : EIATTR_KPARAM_INFO
	.align		4
        /*001c*/ 	.byte	0x04, 0x17
        /*001e*/ 	.short	(.L_640 - .L_639)
.L_639:
        /*0020*/ 	.word	0x00000000
        /*0024*/ 	.short	0x0000
        /*0026*/ 	.short	0x0000
        /*0028*/ 	.byte	0x00, 0xf0, 0x61, 0x10


	//----- nvinfo : EIATTR_MAXREG_COUNT
	.align		4
.L_640:
        /*002c*/ 	.byte	0x03, 0x1b
        /*002e*/ 	.short	0x00ff


	//----- nvinfo : EIATTR_NUM_BARRIERS
	.align		4
        /*0030*/ 	.byte	0x02, 0x4c
        /*0032*/ 	.byte	0x02
	.zero		1


	//----- nvinfo : EIATTR_MERCURY_ISA_VERSION
	.align		4
        /*0034*/ 	.byte	0x03, 0x5f
        /*0036*/ 	.short	0x0000


	//----- nvinfo : EIATTR_COOP_GROUP_MASK_REGIDS
	.align		4
        /*0038*/ 	.byte	0x04, 0x29
        /*003a*/ 	.short	(.L_642 - .L_641)


	//   ....[0]....
.L_641:
        /*003c*/ 	.word	0xffffffff


	//   ....[1]....
        /*0040*/ 	.word	0xffffffff


	//   ....[2]....
        /*0044*/ 	.word	0xffffffff


	//   ....[3]....
        /*0048*/ 	.word	0xffffffff


	//   ....[4]....
        /*004c*/ 	.word	0xffffffff


	//   ....[5]....
        /*0050*/ 	.word	0xffffffff


	//   ....[6]....
        /*0054*/ 	.word	0xffffffff


	//   ....[7]....
        /*0058*/ 	.word	0xffffffff


	//   ....[8]....
        /*005c*/ 	.word	0xffffffff


	//   ....[9]....
        /*0060*/ 	.word	0xffffffff


	//   ....[10]....
        /*0064*/ 	.word	0xffffffff


	//   ....[11]....
        /*0068*/ 	.word	0xffffffff


	//   ....[12]....
        /*006c*/ 	.word	0xffffffff


	//   ....[13]....
        /*0070*/ 	.word	0xffffffff


	//   ....[14]....
        /*0074*/ 	.word	0xffffffff


	//   ....[15]....
        /*0078*/ 	.word	0xffffffff


	//   ....[16]....
        /*007c*/ 	.word	0xffffffff


	//   ....[17]....
        /*0080*/ 	.word	0xffffffff


	//   ....[18]....
        /*0084*/ 	.word	0xffffffff


	//   ....[19]....
        /*0088*/ 	.word	0xffffffff


	//   ....[20]....
        /*008c*/ 	.word	0xffffffff


	//   ....[21]....
        /*0090*/ 	.word	0xffffffff


	//   ....[22]....
        /*0094*/ 	.word	0xffffffff


	//   ....[23]....
        /*0098*/ 	.word	0xffffffff


	//   ....[24]....
        /*009c*/ 	.word	0xffffffff


	//   ....[25]....
        /*00a0*/ 	.word	0xffffffff


	//   ....[26]....
        /*00a4*/ 	.word	0xffffffff


	//   ....[27]....
        /*00a8*/ 	.word	0xffffffff


	//   ....[28]....
        /*00ac*/ 	.word	0xffffffff


	//   ....[29]....
        /*00b0*/ 	.word	0xffffffff


	//   ....[30]....
        /*00b4*/ 	.word	0xffffffff


	//   ....[31]....
        /*00b8*/ 	.word	0xffffffff


	//   ....[32]....
        /*00bc*/ 	.word	0xffffffff


	//   ....[33]....
        /*00c0*/ 	.word	0xffffffff


	//   ....[34]....
        /*00c4*/ 	.word	0xffffffff


	//   ....[35]....
        /*00c8*/ 	.word	0xffffffff


	//   ....[36]....
        /*00cc*/ 	.word	0xffffffff


	//   ....[37]....
        /*00d0*/ 	.word	0xffffffff


	//   ....[38]....
        /*00d4*/ 	.word	0xffffffff


	//   ....[39]....
        /*00d8*/ 	.word	0xffffffff


	//   ....[40]....
        /*00dc*/ 	.word	0xffffffff


	//   ....[41]....
        /*00e0*/ 	.word	0xffffffff


	//   ....[42]....
        /*00e4*/ 	.word	0xffffffff


	//   ....[43]....
        /*00e8*/ 	.word	0xffffffff


	//   ....[44]....
        /*00ec*/ 	.word	0xffffffff


	//   ....[45]....
        /*00f0*/ 	.word	0xffffffff


	//   ....[46]....
        /*00f4*/ 	.word	0xffffffff


	//   ....[47]....
        /*00f8*/ 	.word	0xffffffff


	//   ....[48]....
        /*00fc*/ 	.word	0xffffffff


	//   ....[49]....
        /*0100*/ 	.word	0xffffffff


	//   ....[50]....
        /*0104*/ 	.word	0xffffffff


	//   ....[51]....
        /*0108*/ 	.word	0xffffffff


	//   ....[52]....
        /*010c*/ 	.word	0xffffffff


	//   ....[53]....
        /*0110*/ 	.word	0xffffffff


	//   ....[54]....
        /*0114*/ 	.word	0xffffffff


	//   ....[55]....
        /*0118*/ 	.word	0xffffffff


	//   ....[56]....
        /*011c*/ 	.word	0xffffffff


	//   ....[57]....
        /*0120*/ 	.word	0xffffffff


	//   ....[58]....
        /*0124*/ 	.word	0xffffffff


	//   ....[59]....
        /*0128*/ 	.word	0xffffffff


	//   ....[60]....
        /*012c*/ 	.word	0xffffffff


	//   ....[61]....
        /*0130*/ 	.word	0xffffffff


	//   ....[62]....
        /*0134*/ 	.word	0xffffffff


	//   ....[63]....
        /*0138*/ 	.word	0xffffffff


	//   ....[64]....
        /*013c*/ 	.word	0xffffffff


	//   ....[65]....
        /*0140*/ 	.word	0xffffffff


	//   ....[66]....
        /*0144*/ 	.word	0xffffffff


	//   ....[67]....
        /*0148*/ 	.word	0xffffffff


	//   ....[68]....
        /*014c*/ 	.word	0xffffffff


	//   ....[69]....
        /*0150*/ 	.word	0xffffffff


	//   ....[70]....
        /*0154*/ 	.word	0xffffffff


	//----- nvinfo : EIATTR_COOP_GROUP_INSTR_OFFSETS
	.align		4
.L_642:
        /*0158*/ 	.byte	0x04, 0x28
        /*015a*/ 	.short	(.L_644 - .L_643)


	//   ....[0]....
.L_643:
        /*015c*/ 	.word	0x00000090


	//   ....[1]....
        /*0160*/ 	.word	0x000074e0


	//   ....[2]....
        /*0164*/ 	.word	0x000075b0


	//   ....[3]....
        /*0168*/ 	.word	0x00007740


	//   ....[4]....
        /*016c*/ 	.word	0x00007770


	//   ....[5]....
        /*0170*/ 	.word	0x000078b0


	//   ....[6]....
        /*0174*/ 	.word	0x000078e0


	//   ....[7]....
        /*0178*/ 	.word	0x00007a10


	//   ....[8]....
        /*017c*/ 	.word	0x00007a50


	//   ....[9]....
        /*0180*/ 	.word	0x00008140


	//   ....[10]....
        /*0184*/ 	.word	0x000081a0


	//   ....[11]....
        /*0188*/ 	.word	0x000081e0


	//   ....[12]....
        /*018c*/ 	.word	0x000081f0


	//   ....[13]....
        /*0190*/ 	.word	0x00008620


	//   ....[14]....
        /*0194*/ 	.word	0x00008660


	//   ....[15]....
        /*0198*/ 	.word	0x000086a0


	//   ....[16]....
        /*019c*/ 	.word	0x00008710


	//   ....[17]....
        /*01a0*/ 	.word	0x0000b6a0


	//   ....[18]....
        /*01a4*/ 	.word	0x0000b6f0


	//   ....[19]....
        /*01a8*/ 	.word	0x0000b700


	//   ....[20]....
        /*01ac*/ 	.word	0x0000b710


	//   ....[21]....
        /*01b0*/ 	.word	0x0000b990


	//   ....[22]....
        /*01b4*/ 	.word	0x0000b9d0


	//   ....[23]....
        /*01b8*/ 	.word	0x0000ba10


	//   ....[24]....
        /*01bc*/ 	.word	0x0000ba80


	//   ....[25]....
        /*01c0*/ 	.word	0x0000fe20


	//   ....[26]....
        /*01c4*/ 	.word	0x000100f0


	//   ....[27]....
        /*01c8*/ 	.word	0x00010b10


	//   ....[28]....
        /*01cc*/ 	.word	0x00010c80


	//   ....[29]....
        /*01d0*/ 	.word	0x00010c90


	//   ....[30]....
        /*01d4*/ 	.word	0x00010ce0


	//   ....[31]....
        /*01d8*/ 	.word	0x00012f60


	//   ....[32]....
        /*01dc*/ 	.word	0x000131f0


	//   ....[33]....
        /*01e0*/ 	.word	0x00013a40


	//   ....[34]....
        /*01e4*/ 	.word	0x00013bb0


	//   ....[35]....
        /*01e8*/ 	.word	0x00013bc0


	//   ....[36]....
        /*01ec*/ 	.word	0x00013be0


	//   ....[37]....
        /*01f0*/ 	.word	0x000165c0


	//   ....[38]....
        /*01f4*/ 	.word	0x000165e0


	//   ....[39]....
        /*01f8*/ 	.word	0x00016600


	//   ....[40]....
        /*01fc*/ 	.word	0x00016630


	//   ....[41]....
        /*0200*/ 	.word	0x00019090


	//   ....[42]....
        /*0204*/ 	.word	0x000194f0


	//   ....[43]....
        /*0208*/ 	.word	0x00019d30


	//   ....[44]....
        /*020c*/ 	.word	0x00019d80


	//   ....[45]....
        /*0210*/ 	.word	0x00019da0


	//   ....[46]....
        /*0214*/ 	.word	0x00019dc0


	//   ....[47]....
        /*0218*/ 	.word	0x0001b510


	//   ....[48]....
        /*021c*/ 	.word	0x0001b540


	//   ....[49]....
        /*0220*/ 	.word	0x0001b590


	//   ....[50]....
        /*0224*/ 	.word	0x0001b5a0


	//   ....[51]....
        /*0228*/ 	.word	0x0001cb90


	//   ....[52]....
        /*022c*/ 	.word	0x0001cc10


	//   ....[53]....
        /*0230*/ 	.word	0x0001cc50


	//   ....[54]....
        /*0234*/ 	.word	0x0001cc90


	//   ....[55]....
        /*0238*/ 	.word	0x0001cec0


	//   ....[56]....
        /*023c*/ 	.word	0x0001ced0


	//   ....[57]....
        /*0240*/ 	.word	0x0001d050


	//   ....[58]....
        /*0244*/ 	.word	0x0001d080


	//   ....[59]....
        /*0248*/ 	.word	0x0001d1d0


	//   ....[60]....
        /*024c*/ 	.word	0x0001d200


	//   ....[61]....
        /*0250*/ 	.word	0x0001d350


	//   ....[62]....
        /*0254*/ 	.word	0x0001d370


	//   ....[63]....
        /*0258*/ 	.word	0x0001dcb0


	//   ....[64]....
        /*025c*/ 	.word	0x0001dcc0


	//   ....[65]....
        /*0260*/ 	.word	0x0001ddf0


	//   ....[66]....
        /*0264*/ 	.word	0x0001de20


	//   ....[67]....
        /*0268*/ 	.word	0x0001df50


	//   ....[68]....
        /*026c*/ 	.word	0x0001df80


	//   ....[69]....
        /*0270*/ 	.word	0x0001e0b0


	//   ....[70]....
        /*0274*/ 	.word	0x0001e0d0


	//----- nvinfo : EIATTR_EXIT_INSTR_OFFSETS
	.align		4
.L_644:
        /*0278*/ 	.byte	0x04, 0x1c
        /*027a*/ 	.short	(.L_646 - .L_645)


	//   ....[0]....
.L_645:
        /*027c*/ 	.word	0x00000440


	//   ....[1]....
        /*0280*/ 	.word	0x0001d380


	//   ....[2]....
        /*0284*/ 	.word	0x0001d450


	//   ....[3]....
        /*0288*/ 	.word	0x0001d4b0


	//   ....[4]....
        /*028c*/ 	.word	0x0001e0e0


	//   ....[5]....
        /*0290*/ 	.word	0x0001e190


	//   ....[6]....
        /*0294*/ 	.word	0x0001e1f0


	//----- nvinfo : EIATTR_CTAIDZ_USED
	.align		4
.L_646:
        /*0298*/ 	.byte	0x01, 0x04
	.zero		2


	//----- nvinfo : EIATTR_MAX_THREADS
	.align		4
        /*029c*/ 	.byte	0x04, 0x05
        /*029e*/ 	.short	(.L_648 - .L_647)
.L_647:
        /*02a0*/ 	.word	0x00000100
        /*02a4*/ 	.word	0x00000001
        /*02a8*/ 	.word	0x00000001


	//----- nvinfo : EIATTR_CRS_STACK_SIZE
	.align		4
.L_648:
        /*02ac*/ 	.byte	0x04, 0x1e
        /*02ae*/ 	.short	(.L_650 - .L_649)
.L_649:
        /*02b0*/ 	.word	0x00000000
.L_650:


//--------------------- .nv.info._ZN7cutlass13device_kernelIN5flash19enable_sm80_to_sm89INS1_16FlashAttnFwdSm80INS1_25CollectiveMainloopFwdSm80ILi8ELi1ELb1EN4cute5tupleIJNS5_1CILi128EEENS7_ILi96EEENS7_ILi192EEEEEELi192ENS_6half_tEfNS_4arch4Sm80ELb1ELb0ELb0ELb0ELb0ELb0ELb1ELb0EEENS1_21CollectiveEpilogueFwdINS6_IJS8_SA_S9_EEENS6_IJNS7_ILi1EEESI_SI_EEESC_SE_Li256ELb0ELb1ELb0ELb0EEENS1_30DynamicPersistentTileSchedulerILi256ELi256ELb0ELb1ELb0EEEEEEEEEvNT_6ParamsE --------------------------
	.section	.nv.info._ZN7cutlass13device_kernelIN5flash19enable_sm80_to_sm89INS1_16FlashAttnFwdSm80INS1_25CollectiveMainloopFwdSm80ILi8ELi1ELb1EN4cute5tupleIJNS5_1CILi128EEENS7_ILi96EEENS7_ILi192EEEEEELi192ENS_6half_tEfNS_4arch4Sm80ELb1ELb0ELb0ELb0ELb0ELb0ELb1ELb0EEENS1_21CollectiveEpilogueFwdINS6_IJS8_SA_S9_EEENS6_IJNS7_ILi1EEESI_SI_EEESC_SE_Li256ELb0ELb1ELb0ELb0EEENS1_30DynamicPersistentTileSchedulerILi256ELi256ELb0ELb1ELb0EEEEEEEEEvNT_6ParamsE,"",@"SHT_CUDA_INFO"
	.sectionflags	@""
	.align	4


	//----- nvinfo : EIATTR_CUDA_API_VERSION
	.align		4
        /*0000*/ 	.byte	0x04, 0x37
        /*0002*/ 	.short	(.L_652 - .L_651)
.L_651:
        /*0004*/ 	.word	0x00000082


	//----- nvinfo : EIATTR_SW2861232_WAR
	.align		4
.L_652:
        /*0008*/ 	.byte	0x01, 0x35
	.zero		2


	//----- nvinfo : EIATTR_PARAM_CBANK
	.align		4
        /*000c*/ 	.byte	0x04, 0x0a
        /*000e*/ 	.short	(.L_654 - .L_653)
	.align		4
.L_653:
        /*0010*/ 	.word	index@(.nv.constant0._ZN7cutlass13device_kernelIN5flash19enable_sm80_to_sm89INS1_16FlashAttnFwdSm80INS1_25CollectiveMainloopFwdSm80ILi8ELi1ELb1EN4cute5tupleIJNS5_1CILi128EEENS7_ILi96EEENS7_ILi192EEEEEELi192ENS_6half_tEfNS_4arch4Sm80ELb1ELb0ELb0ELb0ELb0ELb0ELb1ELb0EEENS1_21CollectiveEpilogueFwdINS6_IJS8_SA_S9_EEENS6_IJNS7_ILi1EEESI_SI_EEESC_SE_Li256ELb0ELb1ELb0ELb0EEENS1_30DynamicPersistentTileSchedulerILi256ELi256ELb0ELb1ELb0EEEEEEEEEvNT_6ParamsE)
        /*0014*/ 	.short	0x0160
        /*0016*/ 	.short	0x0428


	//----- nvinfo : EIATTR_CBANK_PARAM_SIZE
	.align		4
.L_654:
        /*0018*/ 	.byte	0x03, 0x19
        /*001a*/ 	.short	0x0428


	//----- nvinfo : EIATTR_KPARAM_INFO
	.align		4
        /*001c*/ 	.byte	0x04, 0x17
        /*001e*/ 	.short	(.L_656 - .L_655)
.L_655:
        /*0020*/ 	.word	0x00000000
        /*0024*/ 	.short	0x0000
        /*0026*/ 	.short	0x0000
        /*0028*/ 	.byte	0x00, 0xf0, 0xa1, 0x10


	//----- nvinfo : EIATTR_MAXREG_COUNT
	.align		4
.L_656:
        /*002c*/ 	.byte	0x03, 0x1b
        /*002e*/ 	.short	0x00ff


	//----- nvinfo : EIATTR_NUM_BARRIERS
	.align		4
        /*0030*/ 	.byte	0x02, 0x4c
        /*0032*/ 	.byte	0x06
	.zero		1


	//----- nvinfo : EIATTR_ANNOTATIONS
	.align		4
        /*0034*/ 	.byte	0x04, 0x55
        /*0036*/ 	.short	(.L_658 - .L_657)


	//   ....[0]....
.L_657:
        /* <DEDUP_REMOVED lines=68> */


	//----- nvinfo : EIATTR_MERCURY_ISA_VERSION
	.align		4
.L_658:
        /*0460*/ 	.byte	0x03, 0x5f
        /*0462*/ 	.short	0x0000


	//----- nvinfo : EIATTR_INT_WARP_WIDE_INSTR_OFFSETS
	.align		4
        /*0464*/ 	.byte	0x04, 0x31
        /*0466*/ 	.short	(.L_660 - .L_659)


	//   ....[0]....
.L_659:
        /*0468*/ 	.word	0x0000e130


	//   ....[1]....
        /*046c*/ 	.word	0x0000e1b0


	//----- nvinfo : EIATTR_COOP_GROUP_MASK_REGIDS
	.align		4
.L_660:
        /*0470*/ 	.byte	0x04, 0x29
        /*0472*/ 	.short	(.L_662 - .L_661)


	//   ....[0]....
.L_661:
        /*0474*/ 	.word	0xffffffff


	//   ....[1]....
        /*0478*/ 	.word	0xffffffff


	//   ....[2]....
        /*047c*/ 	.word	0xffffffff


	//   ....[3]....
        /*0480*/ 	.word	0xffffffff


	//   ....[4]....
        /*0484*/ 	.word	0xffffffff


	//   ....[5]....
        /*0488*/ 	.word	0xffffffff


	//   ....[6]....
        /*048c*/ 	.word	0xffffffff


	//   ....[7]....
        /*0490*/ 	.word	0xffffffff


	//   ....[8]....
        /*0494*/ 	.word	0xffffffff


	//   ....[9]....
        /*0498*/ 	.word	0xffffffff


	//   ....[10]....
        /*049c*/ 	.word	0xffffffff


	//   ....[11]....
        /*04a0*/ 	.word	0xffffffff


	//   ....[12]....
        /*04a4*/ 	.word	0xffffffff


	//   ....[13]....
        /*04a8*/ 	.word	0xffffffff


	//   ....[14]....
        /*04ac*/ 	.word	0xffffffff


	//   ....[15]....
        /*04b0*/ 	.word	0xffffffff


	//   ....[16]....
        /*04b4*/ 	.word	0xffffffff


	//   ....[17]....
        /*04b8*/ 	.word	0xffffffff


	//   ....[18]....
        /*04bc*/ 	.word	0xffffffff


	//   ....[19]....
        /*04c0*/ 	.word	0xffffffff


	//   ....[20]....
        /*04c4*/ 	.word	0xffffffff


	//   ....[21]....
        /*04c8*/ 	.word	0xffffffff


	//   ....[22]....
        /*04cc*/ 	.word	0xffffffff


	//   ....[23]....
        /*04d0*/ 	.word	0xffffffff


	//   ....[24]....
        /*04d4*/ 	.word	0xffffffff


	//   ....[25]....
        /*04d8*/ 	.word	0xffffffff


	//   ....[26]....
        /*04dc*/ 	.word	0xffffffff


	//   ....[27]....
        /*04e0*/ 	.word	0xffffffff


	//   ....[28]....
        /*04e4*/ 	.word	0xffffffff


	//   ....[29]....
        /*04e8*/ 	.word	0xffffffff


	//   ....[30]....
        /*04ec*/ 	.word	0xffffffff


	//   ....[31]....
        /*04f0*/ 	.word	0xffffffff


	//   ....[32]....
        /*04f4*/ 	.word	0xffffffff


	//   ....[33]....
        /*04f8*/ 	.word	0xffffffff


	//   ....[34]....
        /*04fc*/ 	.word	0xffffffff


	//   ....[35]....
        /*0500*/ 	.word	0xffffffff


	//   ....[36]....
        /*0504*/ 	.word	0xffffffff


	//   ....[37]....
        /*0508*/ 	.word	0xffffffff


	//   ....[38]....
        /*050c*/ 	.word	0xffffffff


	//   ....[39]....
        /*0510*/ 	.word	0xffffffff


	//   ....[40]....
        /*0514*/ 	.word	0xffffffff


	//   ....[41]....
        /*0518*/ 	.word	0xffffffff


	//   ....[42]....
        /*051c*/ 	.word	0xffffffff


	//   ....[43]....
        /*0520*/ 	.word	0xffffffff


	//   ....[44]....
        /*0524*/ 	.word	0xffffffff


	//   ....[45]....
        /*0528*/ 	.word	0xffffffff


	//   ....[46]....
        /*052c*/ 	.word	0xffffffff


	//   ....[47]....
        /*0530*/ 	.word	0xffffffff


	//   ....[48]....
        /*0534*/ 	.word	0xffffffff


	//   ....[49]....
        /*0538*/ 	.word	0xffffffff


	//   ....[50]....
        /*053c*/ 	.word	0xffffffff


	//   ....[51]....
        /*0540*/ 	.word	0xffffffff


	//   ....[52]....
        /*0544*/ 	.word	0xffffffff


	//   ....[53]....
        /*0548*/ 	.word	0xffffffff


	//   ....[54]....
        /*054c*/ 	.word	0xffffffff


	//   ....[55]....
        /*0550*/ 	.word	0xffffffff


	//   ....[56]....
        /*0554*/ 	.word	0xffffffff


	//   ....[57]....
        /*0558*/ 	.word	0xffffffff


	//   ....[58]....
        /*055c*/ 	.word	0xffffffff


	//   ....[59]....
        /*0560*/ 	.word	0xffffffff


	//   ....[60]....
        /*0564*/ 	.word	0xffffffff


	//   ....[61]....
        /*0568*/ 	.word	0xffffffff


	//   ....[62]....
        /*056c*/ 	.word	0xffffffff


	//   ....[63]....
        /*0570*/ 	.word	0xffffffff


	//----- nvinfo : EIATTR_COOP_GROUP_INSTR_OFFSETS
	.align		4
.L_662:
        /*0574*/ 	.byte	0x04, 0x28
        /*0576*/ 	.short	(.L_664 - .L_663)


	//   ....[0]....
.L_663:
        /*0578*/ 	.word	0x00000050


	//   ....[1]....
        /*057c*/ 	.word	0x000018f0


	//   ....[2]....
        /*0580*/ 	.word	0x00001900


	//   ....[3]....
        /*0584*/ 	.word	0x00001920


	//   ....[4]....
        /*0588*/ 	.word	0x00001930


	//   ....[5]....
        /*058c*/ 	.word	0x00001a60


	//   ....[6]....
        /*0590*/ 	.word	0x00001a80


	//   ....[7]....
        /*0594*/ 	.word	0x00001b20


	//   ....[8]....
        /*0598*/ 	.word	0x00001b40


	//   ....[9]....
        /*059c*/ 	.word	0x00003400


	//   ....[10]....
        /*05a0*/ 	.word	0x00003410


	//   ....[11]....
        /*05a4*/ 	.word	0x00003c80


	//   ....[12]....
        /*05a8*/ 	.word	0x00003e00


	//   ....[13]....
        /*05ac*/ 	.word	0x00003e10


	//   ....[14]....
        /*05b0*/ 	.word	0x00003e60


	//   ....[15]....
        /*05b4*/ 	.word	0x00006450


	//   ....[16]....
        /*05b8*/ 	.word	0x00007030


	//   ....[17]....
        /*05bc*/ 	.word	0x00007410


	//   ....[18]....
        /*05c0*/ 	.word	0x00007530


	//   ....[19]....
        /*05c4*/ 	.word	0x00007900


	//   ....[20]....
        /*05c8*/ 	.word	0x000079a0


	//   ....[21]....
        /*05cc*/ 	.word	0x0000b4c0


	//   ....[22]....
        /*05d0*/ 	.word	0x0000b510


	//   ....[23]....
        /*05d4*/ 	.word	0x0000b530


	//   ....[24]....
        /*05d8*/ 	.word	0x0000b550


	//   ....[25]....
        /*05dc*/ 	.word	0x0000d8e0


	//   ....[26]....
        /*05e0*/ 	.word	0x0000d930


	//   ....[27]....
        /*05e4*/ 	.word	0x0000d950


	//   ....[28]....
        /*05e8*/ 	.word	0x0000d970


	//   ....[29]....
        /*05ec*/ 	.word	0x0000e990


	//   ....[30]....
        /*05f0*/ 	.word	0x0000ed00


	//   ....[31]....
        /*05f4*/ 	.word	0x0000ed30


	//   ....[32]....
        /*05f8*/ 	.word	0x0000ed50


	//   ....[33]....
        /*05fc*/ 	.word	0x0000ed80


	//   ....[34]....
        /*0600*/ 	.word	0x0000ef50


	//   ....[35]....
        /*0604*/ 	.word	0x0000ef70


	//   ....[36]....
        /*0608*/ 	.word	0x0000f130


	//   ....[37]....
        /*060c*/ 	.word	0x0000f160


	//   ....[38]....
        /*0610*/ 	.word	0x0000f260


	//   ....[39]....
        /*0614*/ 	.word	0x0000f290


	//   ....[40]....
        /*0618*/ 	.word	0x0000f390


	//   ....[41]....
        /*061c*/ 	.word	0x0000f3b0


	//   ....[42]....
        /*0620*/ 	.word	0x0000f960


	//   ....[43]....
        /*0624*/ 	.word	0x0000f980


	//   ....[44]....
        /*0628*/ 	.word	0x0000fb10


	//   ....[45]....
        /*062c*/ 	.word	0x0000fb20


	//   ....[46]....
        /*0630*/ 	.word	0x0000fca0


	//   ....[47]....
        /*0634*/ 	.word	0x0000fcc0


	//   ....[48]....
        /*0638*/ 	.word	0x0000fe40


	//   ....[49]....
        /*063c*/ 	.word	0x0000fe50


	//   ....[50]....
        /*0640*/ 	.word	0x00010040


	//   ....[51]....
        /*0644*/ 	.word	0x00010120


	//   ....[52]....
        /*0648*/ 	.word	0x00010180


	//   ....[53]....
        /*064c*/ 	.word	0x000101d0


	//   ....[54]....
        /*0650*/ 	.word	0x00010220


	//   ....[55]....
        /*0654*/ 	.word	0x00010290


	//   ....[56]....
        /*0658*/ 	.word	0x00010300


	//   ....[57]....
        /*065c*/ 	.word	0x00010360


	//   ....[58]....
        /*0660*/ 	.word	0x000103c0


	//   ....[59]....
        /*0664*/ 	.word	0x00010420


	//   ....[60]....
        /*0668*/ 	.word	0x00010490


	//   ....[61]....
        /*066c*/ 	.word	0x000104f0


	//   ....[62]....
        /*0670*/ 	.word	0x00010550


	//   ....[63]....
        /*0674*/ 	.word	0x000105c0


	//----- nvinfo : EIATTR_EXIT_INSTR_OFFSETS
	.align		4
.L_664:
        /*0678*/ 	.byte	0x04, 0x1c
        /*067a*/ 	.short	(.L_666 - .L_665)


	//   ....[0]....
.L_665:
        /*067c*/ 	.word	0x000000a0


	//   ....[1]....
        /*0680*/ 	.word	0x000100e0


	//----- nvinfo : EIATTR_MAX_THREADS
	.align		4
.L_666:
        /*0684*/ 	.byte	0x04, 0x05
        /*0686*/ 	.short	(.L_668 - .L_667)
.L_667:
        /*0688*/ 	.word	0x00000100
        /*068c*/ 	.word	0x00000001
        /*0690*/ 	.word	0x00000001


	//----- nvinfo : EIATTR_CRS_STACK_SIZE
	.align		4
.L_668:
        /*0694*/ 	.byte	0x04, 0x1e
        /*0696*/ 	.short	(.L_670 - .L_669)
.L_669:
        /*0698*/ 	.word	0x00000000
.L_670:


//--------------------- .nv.info._ZN7cutlass13device_kernelIN5flash19enable_sm80_to_sm89INS1_16FlashAttnFwdSm80INS1_25CollectiveMainloopFwdSm80ILi8ELi1ELb1EN4cute5tupleIJNS5_1CILi128EEENS7_ILi96EEENS7_ILi192EEEEEELi192ENS_6half_tEfNS_4arch4Sm80ELb1ELb0ELb0ELb1ELb0ELb0ELb1ELb0EEENS1_21CollectiveEpilogueFwdINS6_IJS8_SA_S9_EEENS6_IJNS7_ILi1EEESI_SI_EEESC_SE_Li256ELb1ELb1ELb0ELb0EEENS1_19SingleTileSchedulerILb1ELb0ELb1ELi128EEEEEEEEEvNT_6ParamsE --------------------------
	.section	.nv.info._ZN7cutlass13device_kernelIN5flash19enable_sm80_to_sm89INS1_16FlashAttnFwdSm80INS1_25CollectiveMainloopFwdSm80ILi8ELi1ELb1EN4cute5tupleIJNS5_1CILi128EEENS7_ILi96EEENS7_ILi192EEEEEELi192ENS_6half_tEfNS_4arch4Sm80ELb1ELb0ELb0ELb1ELb0ELb0ELb1ELb0EEENS1_21CollectiveEpilogueFwdINS6_IJS8_SA_S9_EEENS6_IJNS7_ILi1EEESI_SI_EEESC_SE_Li256ELb1ELb1ELb0ELb0EEENS1_19SingleTileSchedulerILb1ELb0ELb1ELi128EEEEEEEEEvNT_6ParamsE,"",@"SHT_CUDA_INFO"
	.sectionflags	@""
	.align	4


	//----- nvinfo : EIATTR_CUDA_API_VERSION
	.align		4
        /*0000*/ 	.byte	0x04, 0x37
        /*0002*/ 	.short	(.L_672 - .L_671)
.L_671:
        /*0004*/ 	.word	0x00000082


	//----- nvinfo : EIATTR_SW2861232_WAR
	.align		4
.L_672:
        /*0008*/ 	.byte	0x01, 0x35
	.zero		2


	//----- nvinfo : EIATTR_PARAM_CBANK
	.align		4
        /*000c*/ 	.byte	0x04, 0x0a
        /*000e*/ 	.short	(.L_674 - .L_673)
	.align		4
.L_673:
        /*0010*/ 	.word	index@(.nv.constant0._ZN7cutlass13device_kernelIN5flash19enable_sm80_to_sm89INS1_16FlashAttnFwdSm80INS1_25CollectiveMainloopFwdSm80ILi8ELi1ELb1EN4cute5tupleIJNS5_1CILi128EEENS7_ILi96EEENS7_ILi192EEEEEELi192ENS_6half_tEfNS_4arch4Sm80ELb1ELb0ELb0ELb1ELb0ELb0ELb1ELb0EEENS1_21CollectiveEpilogueFwdINS6_IJS8_SA_S9_EEENS6_IJNS7_ILi1EEESI_SI_EEESC_SE_Li256ELb1ELb1ELb0ELb0EEENS1_19SingleTileSchedulerILb1ELb0ELb1ELi128EEEEEEEEEvNT_6ParamsE)
        /*0014*/ 	.short	0x0160
        /*0016*/ 	.short	0x0418


	//----- nvinfo : EIATTR_CBANK_PARAM_SIZE
	.align		4
.L_674:
        /*0018*/ 	.byte	0x03, 0x19
        /*001a*/ 	.short	0x0418


	//----- nvinfo : EIATTR_KPARAM_INFO
	.align		4
        /*001c*/ 	.byte	0x04, 0x17
        /*001e*/ 	.short	(.L_676 - .L_675)
.L_675:
        /*0020*/ 	.word	0x00000000
        /*0024*/ 	.short	0x0000
        /*0026*/ 	.short	0x0000
        /*0028*/ 	.byte	0x00, 0xf0, 0x61, 0x10


	//----- nvinfo : EIATTR_MAXREG_COUNT
	.align		4
.L_676:
        /*002c*/ 	.byte	0x03, 0x1b
        /*002e*/ 	.short	0x00ff


	//----- nvinfo : EIATTR_NUM_BARRIERS
	.align		4
        /*0030*/ 	.byte	0x02, 0x4c
        /*0032*/ 	.byte	0x02
	.zero		1


	//----- nvinfo : EIATTR_ANNOTATIONS
	.align		4
        /*0034*/ 	.byte	0x04, 0x55
        /*0036*/ 	.short	(.L_678 - .L_677)


	//   ....[0]....
.L_677:
        /* <DEDUP_REMOVED lines=26> */


	//----- nvinfo : EIATTR_MERCURY_ISA_VERSION
	.align		4
.L_678:
        /*01c8*/ 	.byte	0x03, 0x5f
        /*01ca*/ 	.short	0x0000


	//----- nvinfo : EIATTR_COOP_GROUP_MASK_REGIDS
	.align		4
        /*01cc*/ 	.byte	0x04, 0x29
        /*01ce*/ 	.short	(.L_680 - .L_679)


	//   ....[0]....
.L_679:
        /*01d0*/ 	.word	0xffffffff


	//   ....[1]....
        /*01d4*/ 	.word	0xffffffff


	//   ....[2]....
        /*01d8*/ 	.word	0xffffffff


	//   ....[3]....
        /*01dc*/ 	.word	0xffffffff


	//   ....[4]....
        /*01e0*/ 	.word	0xffffffff


	//   ....[5]....
        /*01e4*/ 	.word	0xffffffff


	//   ....[6]....
        /*01e8*/ 	.word	0xffffffff


	//   ....[7]....
        /*01ec*/ 	.word	0xffffffff


	//   ....[8]....
        /*01f0*/ 	.word	0xffffffff


	//   ....[9]....
        /*01f4*/ 	.word	0xffffffff


	//   ....[10]....
        /*01f8*/ 	.word	0xffffffff


	//   ....[11]....
        /*01fc*/ 	.word	0xffffffff


	//   ....[12]....
        /*0200*/ 	.word	0xffffffff


	//   ....[13]....
        /*0204*/ 	.word	0xffffffff


	//   ....[14]....
        /*0208*/ 	.word	0xffffffff


	//   ....[15]....
        /*020c*/ 	.word	0xffffffff


	//   ....[16]....
        /*0210*/ 	.word	0xffffffff


	//   ....[17]....
        /*0214*/ 	.word	0xffffffff


	//   ....[18]....
        /*0218*/ 	.word	0xffffffff


	//   ....[19]....
        /*021c*/ 	.word	0xffffffff


	//   ....[20]....
        /*0220*/ 	.word	0xffffffff


	//   ....[21]....
        /*0224*/ 	.word	0xffffffff


	//   ....[22]....
        /*0228*/ 	.word	0xffffffff


	//   ....[23]....
        /*022c*/ 	.word	0xffffffff


	//   ....[24]....
        /*0230*/ 	.word	0xffffffff


	//   ....[25]....
        /*0234*/ 	.word	0xffffffff


	//   ....[26]....
        /*0238*/ 	.word	0xffffffff


	//   ....[27]....
        /*023c*/ 	.word	0xffffffff


	//   ....[28]....
        /*0240*/ 	.word	0xffffffff


	//   ....[29]....
        /*0244*/ 	.word	0xffffffff


	//   ....[30]....
        /*0248*/ 	.word	0xffffffff


	//   ....[31]....
        /*024c*/ 	.word	0xffffffff


	//   ....[32]....
        /*0250*/ 	.word	0xffffffff


	//   ....[33]....
        /*0254*/ 	.word	0xffffffff


	//   ....[34]....
        /*0258*/ 	.word	0xffffffff


	//   ....[35]....
        /*025c*/ 	.word	0xffffffff


	//   ....[36]....
        /*0260*/ 	.word	0xffffffff


	//   ....[37]....
        /*0264*/ 	.word	0xffffffff


	//   ....[38]....
        /*0268*/ 	.word	0xffffffff


	//   ....[39]....
        /*026c*/ 	.word	0xffffffff


	//   ....[40]....
        /*0270*/ 	.word	0xffffffff


	//   ....[41]....
        /*0274*/ 	.word	0xffffffff


	//   ....[42]....
        /*0278*/ 	.word	0xffffffff


	//   ....[43]....
        /*027c*/ 	.word	0xffffffff


	//   ....[44]....
        /*0280*/ 	.word	0xffffffff


	//   ....[45]....
        /*0284*/ 	.word	0xffffffff


	//   ....[46]....
        /*0288*/ 	.word	0xffffffff


	//   ....[47]....
        /*028c*/ 	.word	0xffffffff


	//   ....[48]....
        /*0290*/ 	.word	0xffffffff


	//----- nvinfo : EIATTR_COOP_GROUP_INSTR_OFFSETS
	.align		4
.L_680:
        /*0294*/ 	.byte	0x04, 0x28
        /*0296*/ 	.short	(.L_682 - .L_681)


	//   ....[0]....
.L_681:
        /*0298*/ 	.word	0x00000090


	//   ....[1]....
        /*029c*/ 	.word	0x000011b0


	//   ....[2]....
        /*02a0*/ 	.word	0x000011f0


	//   ....[3]....
        /*02a4*/ 	.word	0x00001240


	//   ....[4]....
        /*02a8*/ 	.word	0x000012e0


	//   ....[5]....
        /*02ac*/ 	.word	0x00001480


	//   ....[6]....
        /*02b0*/ 	.word	0x000014c0


	//   ....[7]....
        /*02b4*/ 	.word	0x00001540


	//   ....[8]....
        /*02b8*/ 	.word	0x00001550


	//   ....[9]....
        /*02bc*/ 	.word	0x000034c0


	//   ....[10]....
        /*02c0*/ 	.word	0x000034e0


	//   ....[11]....
        /*02c4*/ 	.word	0x00003ec0


	//   ....[12]....
        /*02c8*/ 	.word	0x00003f50


	//   ....[13]....
        /*02cc*/ 	.word	0x00003f70


	//   ....[14]....
        /*02d0*/ 	.word	0x00003f90


	//   ....[15]....
        /*02d4*/ 	.word	0x00006b80


	//   ....[16]....
        /*02d8*/ 	.word	0x00006bc0


	//   ....[17]....
        /*02dc*/ 	.word	0x00007df0


	//   ....[18]....
        /*02e0*/ 	.word	0x00007f80


	//   ....[19]....
        /*02e4*/ 	.word	0x00008030


	//   ....[20]....
        /*02e8*/ 	.word	0x000080b0


	//   ....[21]....
        /*02ec*/ 	.word	0x0000bc90


	//   ....[22]....
        /*02f0*/ 	.word	0x0000bcc0


	//   ....[23]....
        /*02f4*/ 	.word	0x0000bce0


	//   ....[24]....
        /*02f8*/ 	.word	0x0000bd00


	//   ....[25]....
        /*02fc*/ 	.word	0x0000df70


	//   ....[26]....
        /*0300*/ 	.word	0x0000df80


	//   ....[27]....
        /*0304*/ 	.word	0x0000dfb0


	//   ....[28]....
        /*0308*/ 	.word	0x0000dfc0


	//   ....[29]....
        /*030c*/ 	.word	0x0000f530


	//   ....[30]....
        /*0310*/ 	.word	0x0000f580


	//   ....[31]....
        /*0314*/ 	.word	0x0000f5b0


	//   ....[32]....
        /*0318*/ 	.word	0x0000f5d0


	//   ....[33]....
        /*031c*/ 	.word	0x0000f7b0


	//   ....[34]....
        /*0320*/ 	.word	0x0000f7c0


	//   ....[35]....
        /*0324*/ 	.word	0x0000f940


	//   ....[36]....
        /*0328*/ 	.word	0x0000f970


	//   ....[37]....
        /*032c*/ 	.word	0x0000fac0


	//   ....[38]....
        /*0330*/ 	.word	0x0000faf0


	//   ....[39]....
        /*0334*/ 	.word	0x0000fc40


	//   ....[40]....
        /*0338*/ 	.word	0x0000fc60


	//   ....[41]....
        /*033c*/ 	.word	0x00010460


	//   ....[42]....
        /*0340*/ 	.word	0x00010480


	//   ....[43]....
        /*0344*/ 	.word	0x000105d0


	//   ....[44]....
        /*0348*/ 	.word	0x00010600


	//   ....[45]....
        /*034c*/ 	.word	0x00010730


	//   ....[46]....
        /*0350*/ 	.word	0x00010760


	//   ....[47]....
        /*0354*/ 	.word	0x00010890


	//   ....[48]....
        /*0358*/ 	.word	0x000108b0


	//----- nvinfo : EIATTR_EXIT_INSTR_OFFSETS
	.align		4
.L_682:
        /*035c*/ 	.byte	0x04, 0x1c
        /*035e*/ 	.short	(.L_684 - .L_683)


	//   ....[0]....
.L_683:
        /*0360*/ 	.word	0x00000350


	//   ....[1]....
        /*0364*/ 	.word	0x0000fc70


	//   ....[2]....
        /*0368*/ 	.word	0x0000fd40


	//   ....[3]....
        /*036c*/ 	.word	0x0000fda0


	//   ....[4]....
        /*0370*/ 	.word	0x000108c0


	//   ....[5]....
        /*0374*/ 	.word	0x00010970


	//   ....[6]....
        /*0378*/ 	.word	0x000109d0


	//----- nvinfo : EIATTR_CTAIDZ_USED
	.align		4
.L_684:
        /*037c*/ 	.byte	0x01, 0x04
	.zero		2


	//----- nvinfo : EIATTR_MAX_THREADS
	.align		4
        /*0380*/ 	.byte	0x04, 0x05
        /*0382*/ 	.short	(.L_686 - .L_685)
.L_685:
        /*0384*/ 	.word	0x00000100
        /*0388*/ 	.word	0x00000001
        /*038c*/ 	.word	0x00000001


	//----- nvinfo : EIATTR_CRS_STACK_SIZE
	.align		4
.L_686:
        /*0390*/ 	.byte	0x04, 0x1e
        /*0392*/ 	.short	(.L_688 - .L_687)
.L_687:
        /*0394*/ 	.word	0x00000000
.L_688:


//--------------------- .nv.info._ZN7cutlass13device_kernelIN5flash19enable_sm80_to_sm89INS1_16FlashAttnFwdSm80INS1_25CollectiveMainloopFwdSm80ILi8ELi1ELb0EN4cute5tupleIJNS5_1CILi128EEENS7_ILi64EEENS7_ILi192EEEEEELi192ENS_6half_tEfNS_4arch4Sm80ELb1ELb0ELb0ELb1ELb0ELb1ELb1ELb0EEENS1_21CollectiveEpilogueFwdINS6_IJS8_SA_S9_EEENS6_IJNS7_ILi1EEESI_SI_EEESC_SE_Li256ELb1ELb1ELb0ELb0EEENS1_19SingleTileSchedulerILb1ELb0ELb1ELi128EEEEEEEEEvNT_6ParamsE --------------------------
	.section	.nv.info._ZN7cutlass13device_kernelIN5flash19enable_sm80_to_sm89INS1_16FlashAttnFwdSm80INS1_25CollectiveMainloopFwdSm80ILi8ELi1ELb0EN4cute5tupleIJNS5_1CILi128EEENS7_ILi64EEENS7_ILi192EEEEEELi192ENS_6half_tEfNS_4arch4Sm80ELb1ELb0ELb0ELb1ELb0ELb1ELb1ELb0EEENS1_21CollectiveEpilogueFwdINS6_IJS8_SA_S9_EEENS6_IJNS7_ILi1EEESI_SI_EEESC_SE_Li256ELb1ELb1ELb0ELb0EEENS1_19SingleTileSchedulerILb1ELb0ELb1ELi128EEEEEEEEEvNT_6ParamsE,"",@"SHT_CUDA_INFO"
	.sectionflags	@""
	.align	4


	//----- nvinfo : EIATTR_CUDA_API_VERSION
	.align		4
        /*0000*/ 	.byte	0x04, 0x37
        /*0002*/ 	.short	(.L_690 - .L_689)
.L_689:
        /*0004*/ 	.word	0x00000082


	//----- nvinfo : EIATTR_SW2861232_WAR
	.align		4
.L_690:
        /*0008*/ 	.byte	0x01, 0x35
	.zero		2


	//----- nvinfo : EIATTR_PARAM_CBANK
	.align		4
        /*000c*/ 	.byte	0x04, 0x0a
        /*000e*/ 	.short	(.L_692 - .L_691)
	.align		4
.L_691:
        /*0010*/ 	.word	index@(.nv.constant0._ZN7cutlass13device_kernelIN5flash19enable_sm80_to_sm89INS1_16FlashAttnFwdSm80INS1_25CollectiveMainloopFwdSm80ILi8ELi1ELb0EN4cute5tupleIJNS5_1CILi128EEENS7_ILi64EEENS7_ILi192EEEEEELi192ENS_6half_tEfNS_4arch4Sm80ELb1ELb0ELb0ELb1ELb0ELb1ELb1ELb0EEENS1_21CollectiveEpilogueFwdINS6_IJS8_SA_S9_EEENS6_IJNS7_ILi1EEESI_SI_EEESC_SE_Li256ELb1ELb1ELb0ELb0EEENS1_19SingleTileSchedulerILb1ELb0ELb1ELi128EEEEEEEEEvNT_6ParamsE)
        /*0014*/ 	.short	0x0160
        /*0016*/ 	.short	0x0418


	//----- nvinfo : EIATTR_CBANK_PARAM_SIZE
	.align		4
.L_692:
        /*0018*/ 	.byte	0x03, 0x19
        /*001a*/ 	.short	0x0418


	//----- nvinfo : EIATTR_KPARAM_INFO
	.align		4
        /*001c*/ 	.byte	0x04, 0x17
        /*001e*/ 	.short	(.L_694 - .L_693)
.L_693:
        /*0020*/ 	.word	0x00000000
        /*0024*/ 	.short	0x0000
        /*0026*/ 	.short	0x0000
        /*0028*/ 	.byte	0x00, 0xf0, 0x61, 0x10


	//----- nvinfo : EIATTR_MAXREG_COUNT
	.align		4
.L_694:
        /*002c*/ 	.byte	0x03, 0x1b
        /*002e*/ 	.short	0x00ff


	//----- nvinfo : EIATTR_NUM_BARRIERS
	.align		4
        /*0030*/ 	.byte	0x02, 0x4c
        /*0032*/ 	.byte	0x02
	.zero		1


	//----- nvinfo : EIATTR_MERCURY_ISA_VERSION
	.align		4
        /*0034*/ 	.byte	0x03, 0x5f
        /*0036*/ 	.short	0x0000


	//----- nvinfo : EIATTR_COOP_GROUP_MASK_REGIDS
	.align		4
        /*0038*/ 	.byte	0x04, 0x29
        /*003a*/ 	.short	(.L_696 - .L_695)


	//   ....[0]....
.L_695:
        /*003c*/ 	.word	0xffffffff


	//   ....[1]....
        /*0040*/ 	.word	0xffffffff


	//   ....[2]....
        /*0044*/ 	.word	0xffffffff


	//   ....[3]....
        /*0048*/ 	.word	0xffffffff


	//   ....[4]....
        /*004c*/ 	.word	0xffffffff


	//   ....[5]....
        /*0050*/ 	.word	0xffffffff


	//   ....[6]....
        /*0054*/ 	.word	0xffffffff


	//   ....[7]....
        /*0058*/ 	.word	0xffffffff


	//   ....[8]....
        /*005c*/ 	.word	0xffffffff


	//   ....[9]....
        /*0060*/ 	.word	0xffffffff


	//   ....[10]....
        /*0064*/ 	.word	0xffffffff


	//   ....[11]....
        /*0068*/ 	.word	0xffffffff


	//   ....[12]....
        /*006c*/ 	.word	0xffffffff


	//   ....[13]....
        /*0070*/ 	.word	0xffffffff


	//   ....[14]....
        /*0074*/ 	.word	0xffffffff


	//   ....[15]....
        /*0078*/ 	.word	0xffffffff


	//   ....[16]....
        /*007c*/ 	.word	0xffffffff


	//   ....[17]....
        /*0080*/ 	.word	0xffffffff


	//   ....[18]....
        /*0084*/ 	.word	0xffffffff


	//   ....[19]....
        /*0088*/ 	.word	0xffffffff


	//   ....[20]....
        /*008c*/ 	.word	0xffffffff


	//   ....[21]....
        /*0090*/ 	.word	0xffffffff


	//   ....[22]....
        /*0094*/ 	.word	0xffffffff


	//   ....[23]....
        /*0098*/ 	.word	0xffffffff


	//   ....[24]....
        /*009c*/ 	.word	0xffffffff


	//   ....[25]....
        /*00a0*/ 	.word	0xffffffff


	//   ....[26]....
        /*00a4*/ 	.word	0xffffffff


	//   ....[27]....
        /*00a8*/ 	.word	0xffffffff


	//   ....[28]....
        /*00ac*/ 	.word	0xffffffff


	//   ....[29]....
        /*00b0*/ 	.word	0xffffffff


	//   ....[30]....
        /*00b4*/ 	.word	0xffffffff


	//   ....[31]....
        /*00b8*/ 	.word	0xffffffff


	//   ....[32]....
        /*00bc*/ 	.word	0xffffffff


	//   ....[33]....
        /*00c0*/ 	.word	0xffffffff


	//   ....[34]....
        /*00c4*/ 	.word	0xffffffff


	//   ....[35]....
        /*00c8*/ 	.word	0xffffffff


	//   ....[36]....
        /*00cc*/ 	.word	0xffffffff


	//   ....[37]....
        /*00d0*/ 	.word	0xffffffff


	//   ....[38]....
        /*00d4*/ 	.word	0xffffffff


	//   ....[39]....
        /*00d8*/ 	.word	0xffffffff


	//   ....[40]....
        /*00dc*/ 	.word	0xffffffff


	//   ....[41]....
        /*00e0*/ 	.word	0xffffffff


	//   ....[42]....
        /*00e4*/ 	.word	0xffffffff


	//   ....[43]....
        /*00e8*/ 	.word	0xffffffff


	//   ....[44]....
        /*00ec*/ 	.word	0xffffffff


	//   ....[45]....
        /*00f0*/ 	.word	0xffffffff


	//   ....[46]....
        /*00f4*/ 	.word	0xffffffff


	//   ....[47]....
        /*00f8*/ 	.word	0xffffffff


	//   ....[48]....
        /*00fc*/ 	.word	0xffffffff


	//   ....[49]....
        /*0100*/ 	.word	0xffffffff


	//   ....[50]....
        /*0104*/ 	.word	0xffffffff


	//   ....[51]....
        /*0108*/ 	.word	0xffffffff


	//   ....[52]....
        /*010c*/ 	.word	0xffffffff


	//   ....[53]....
        /*0110*/ 	.word	0xffffffff


	//   ....[54]....
        /*0114*/ 	.word	0xffffffff


	//   ....[55]....
        /*0118*/ 	.word	0xffffffff


	//   ....[56]....
        /*011c*/ 	.word	0xffffffff


	//   ....[57]....
        /*0120*/ 	.word	0xffffffff


	//   ....[58]....
        /*0124*/ 	.word	0xffffffff


	//   ....[59]....
        /*0128*/ 	.word	0xffffffff


	//   ....[60]....
        /*012c*/ 	.word	0xffffffff


	//   ....[61]....
        /*0130*/ 	.word	0xffffffff


	//   ....[62]....
        /*0134*/ 	.word	0xffffffff


	//   ....[63]....
        /*0138*/ 	.word	0xffffffff


	//   ....[64]....
        /*013c*/ 	.word	0xffffffff


	//----- nvinfo : EIATTR_COOP_GROUP_INSTR_OFFSETS
	.align		4
.L_696:
        /*0140*/ 	.byte	0x04, 0x28
        /*0142*/ 	.short	(.L_698 - .L_697)


	//   ....[0]....
.L_697:
        /*0144*/ 	.word	0x00000080


	//   ....[1]....
        /*0148*/ 	.word	0x00006620


	//   ....[2]....
        /*014c*/ 	.word	0x00006670


	//   ....[3]....
        /*0150*/ 	.word	0x00006830


	//   ....[4]....
        /*0154*/ 	.word	0x00006860


	//   ....[5]....
        /*0158*/ 	.word	0x000069a0


	//   ....[6]....
        /*015c*/ 	.word	0x000069d0


	//   ....[7]....
        /*0160*/ 	.word	0x00006b00


	//   ....[8]....
        /*0164*/ 	.word	0x00006b40


	//   ....[9]....
        /*0168*/ 	.word	0x00007240


	//   ....[10]....
        /*016c*/ 	.word	0x00007270


	//   ....[11]....
        /*0170*/ 	.word	0x000072a0


	//   ....[12]....
        /*0174*/ 	.word	0x000072b0


	//   ....[13]....
        /*0178*/ 	.word	0x000076e0


	//   ....[14]....
        /*017c*/ 	.word	0x00007720


	//   ....[15]....
        /*0180*/ 	.word	0x00007760


	//   ....[16]....
        /*0184*/ 	.word	0x000077d0


	//   ....[17]....
        /*0188*/ 	.word	0x0000a710


	//   ....[18]....
        /*018c*/ 	.word	0x0000a7a0


	//   ....[19]....
        /*0190*/ 	.word	0x0000a7b0


	//   ....[20]....
        /*0194*/ 	.word	0x0000a7c0


	//   ....[21]....
        /*0198*/ 	.word	0x0000aa40


	//   ....[22]....
        /*019c*/ 	.word	0x0000aa80


	//   ....[23]....
        /*01a0*/ 	.word	0x0000aac0


	//   ....[24]....
        /*01a4*/ 	.word	0x0000ab30


	//   ....[25]....
        /*01a8*/ 	.word	0x0000ece0


	//   ....[26]....
        /*01ac*/ 	.word	0x0000ecf0


	//   ....[27]....
        /*01b0*/ 	.word	0x0000f370


	//   ....[28]....
        /*01b4*/ 	.word	0x0000f410


	//   ....[29]....
        /*01b8*/ 	.word	0x0000f450


	//   ....[30]....
        /*01bc*/ 	.word	0x0000f480


	//   ....[31]....
        /*01c0*/ 	.word	0x00011440


	//   ....[32]....
        /*01c4*/ 	.word	0x00011470


	//   ....[33]....
        /*01c8*/ 	.word	0x00011a90


	//   ....[34]....
        /*01cc*/ 	.word	0x00011bb0


	//   ....[35]....
        /*01d0*/ 	.word	0x00011c00


	//   ....[36]....
        /*01d4*/ 	.word	0x00011d10


	//   ....[37]....
        /*01d8*/ 	.word	0x00014590


	//   ....[38]....
        /*01dc*/ 	.word	0x000145b0


	//   ....[39]....
        /*01e0*/ 	.word	0x000145f0


	//   ....[40]....
        /*01e4*/ 	.word	0x00014640


	//   ....[41]....
        /*01e8*/ 	.word	0x00015f60


	//   ....[42]....
        /*01ec*/ 	.word	0x00015f90


	//   ....[43]....
        /*01f0*/ 	.word	0x00015fe0


	//   ....[44]....
        /*01f4*/ 	.word	0x00015ff0


	//   ....[45]....
        /*01f8*/ 	.word	0x00017530


	//   ....[46]....
        /*01fc*/ 	.word	0x00017570


	//   ....[47]....
        /*0200*/ 	.word	0x000175b0


	//   ....[48]....
        /*0204*/ 	.word	0x000175f0


	//   ....[49]....
        /*0208*/ 	.word	0x000177b0


	//   ....[50]....
        /*020c*/ 	.word	0x000177c0


	//   ....[51]....
        /*0210*/ 	.word	0x00017940


	//   ....[52]....
        /*0214*/ 	.word	0x00017970


	//   ....[53]....
        /*0218*/ 	.word	0x00017ac0


	//   ....[54]....
        /*021c*/ 	.word	0x00017af0


	//   ....[55]....
        /*0220*/ 	.word	0x00017c40


	//   ....[56]....
        /*0224*/ 	.word	0x00017c60


	//   ....[57]....
        /*0228*/ 	.word	0x00018440


	//   ....[58]....
        /*022c*/ 	.word	0x00018460


	//   ....[59]....
        /*0230*/ 	.word	0x00018590


	//   ....[60]....
        /*0234*/ 	.word	0x000185c0


	//   ....[61]....
        /*0238*/ 	.word	0x000186f0


	//   ....[62]....
        /*023c*/ 	.word	0x00018720


	//   ....[63]....
        /*0240*/ 	.word	0x00018850


	//   ....[64]....
        /*0244*/ 	.word	0x00018870


	//----- nvinfo : EIATTR_EXIT_INSTR_OFFSETS
	.align		4
.L_698:
        /*0248*/ 	.byte	0x04, 0x1c
        /*024a*/ 	.short	(.L_700 - .L_699)


	//   ....[0]....
.L_699:
        /*024c*/ 	.word	0x00000330


	//   ....[1]....
        /*0250*/ 	.word	0x00017c70


	//   ....[2]....
        /*0254*/ 	.word	0x00017d40


	//   ....[3]....
        /*0258*/ 	.word	0x00017da0


	//   ....[4]....
        /*025c*/ 	.word	0x00018880


	//   ....[5]....
        /*0260*/ 	.word	0x00018930


	//   ....[6]....
        /*0264*/ 	.word	0x00018990


	//----- nvinfo : EIATTR_CTAIDZ_USED
	.align		4
.L_700:
        /*0268*/ 	.byte	0x01, 0x04
	.zero		2


	//----- nvinfo : EIATTR_MAX_THREADS
	.align		4
        /*026c*/ 	.byte	0x04, 0x05
        /*026e*/ 	.short	(.L_702 - .L_701)
.L_701:
        /*0270*/ 	.word	0x00000100
        /*0274*/ 	.word	0x00000001
        /*0278*/ 	.word	0x00000001


	//----- nvinfo : EIATTR_CRS_STACK_SIZE
	.align		4
.L_702:
        /*027c*/ 	.byte	0x04, 0x1e
        /*027e*/ 	.short	(.L_704 - .L_703)
.L_703:
        /*0280*/ 	.word	0x00000000
.L_704:


//--------------------- .nv.info._ZN7cutlass13device_kernelIN5flash19enable_sm80_to_sm89INS1_16FlashAttnFwdSm80INS1_25CollectiveMainloopFwdSm80ILi8ELi2ELb1EN4cute5tupleIJNS5_1CILi128EEENS7_ILi96EEENS7_ILi192EEEEEELi192ENS_6half_tEfNS_4arch4Sm80ELb0ELb0ELb0ELb0ELb0ELb0ELb1ELb0EEENS1_21CollectiveEpilogueFwdINS6_IJS8_SA_S9_EEENS6_IJNS7_ILi1EEESI_SI_EEESC_SE_Li256ELb0ELb1ELb0ELb0EEENS1_19SingleTileSchedulerILb0ELb0ELb1ELi128EEEEEEEEEvNT_6ParamsE --------------------------
	.section	.nv.info._ZN7cutlass13device_kernelIN5flash19enable_sm80_to_sm89INS1_16FlashAttnFwdSm80INS1_25CollectiveMainloopFwdSm80ILi8ELi2ELb1EN4cute5tupleIJNS5_1CILi128EEENS7_ILi96EEENS7_ILi192EEEEEELi192ENS_6half_tEfNS_4arch4Sm80ELb0ELb0ELb0ELb0ELb0ELb0ELb1ELb0EEENS1_21CollectiveEpilogueFwdINS6_IJS8_SA_S9_EEENS6_IJNS7_ILi1EEESI_SI_EEESC_SE_Li256ELb0ELb1ELb0ELb0EEENS1_19SingleTileSchedulerILb0ELb0ELb1ELi128EEEEEEEEEvNT_6ParamsE,"",@"SHT_CUDA_INFO"
	.sectionflags	@""
	.align	4


	//----- nvinfo : EIATTR_CUDA_API_VERSION
	.align		4
        /*0000*/ 	.byte	0x04, 0x37
        /*0002*/ 	.short	(.L_706 - .L_705)
.L_705:
        /*0004*/ 	.word	0x00000082


	//----- nvinfo : EIATTR_SW2861232_WAR
	.align		4
.L_706:
        /*0008*/ 	.byte	0x01, 0x35
	.zero		2


	//----- nvinfo : EIATTR_PARAM_CBANK
	.align		4
        /*000c*/ 	.byte	0x04, 0x0a
        /*000e*/ 	.short	(.L_708 - .L_707)
	.align		4
.L_707:
        /*0010*/ 	.word	index@(.nv.constant0._ZN7cutlass13device_kernelIN5flash19enable_sm80_to_sm89INS1_16FlashAttnFwdSm80INS1_25CollectiveMainloopFwdSm80ILi8ELi2ELb1EN4cute5tupleIJNS5_1CILi128EEENS7_ILi96EEENS7_ILi192EEEEEELi192ENS_6half_tEfNS_4arch4Sm80ELb0ELb0ELb0ELb0ELb0ELb0ELb1ELb0EEENS1_21CollectiveEpilogueFwdINS6_IJS8_SA_S9_EEENS6_IJNS7_ILi1EEESI_SI_EEESC_SE_Li256ELb0ELb1ELb0ELb0EEENS1_19SingleTileSchedulerILb0ELb0ELb1ELi128EEEEEEEEEvNT_6ParamsE)
        /*0014*/ 	.short	0x0160
        /*0016*/ 	.short	0x0418


	//----- nvinfo : EIATTR_CBANK_PARAM_SIZE
	.align		4
.L_708:
        /*0018*/ 	.byte	0x03, 0x19
        /*001a*/ 	.short	0x0418


	//----- nvinfo : EIATTR_KPARAM_INFO
	.align		4
        /*001c*/ 	.byte	0x04, 0x17
        /*001e*/ 	.short	(.L_710 - .L_709)
.L_709:
        /*0020*/ 	.word	0x00000000
        /*0024*/ 	.short	0x0000
        /*0026*/ 	.short	0x0000
        /*0028*/ 	.byte	0x00, 0xf0, 0x61, 0x10


	//----- nvinfo : EIATTR_MAXREG_COUNT
	.align		4
.L_710:
        /*002c*/ 	.byte	0x03, 0x1b
        /*002e*/ 	.short	0x00ff


	//----- nvinfo : EIATTR_NUM_BARRIERS
	.align		4
        /*0030*/ 	.byte	0x02, 0x4c
        /*0032*/ 	.byte	0x02
	.zero		1


	//----- nvinfo : EIATTR_ANNOTATIONS
	.align		4
        /*0034*/ 	.byte	0x04, 0x55
        /*0036*/ 	.short	(.L_712 - .L_711)


	//   ....[0]....
.L_711:
        /*0038*/ 	.word	0x00000001
        /*003c*/ 	.byte	0xe0, 0x02, 0x00, 0x00, 0x01, 0x00, 0x00, 0x00, 0x10, 0x03, 0x00, 0x00, 0x01, 0x00, 0x00, 0x00
        /*004c*/ 	.byte	0x00, 0x0b, 0x00, 0x00, 0x01, 0x00, 0x00, 0x00, 0x20, 0x0d, 0x00, 0x00, 0x01, 0x00, 0x00, 0x00
        /*005c*/ 	.byte	0x00, 0x11, 0x00, 0x00, 0x01, 0x00, 0x00, 0x00, 0x60, 0x1a, 0x00, 0x00, 0x01, 0x00, 0x00, 0x00
        /*006c*/ 	.byte	0x00, 0x27, 0x00, 0x00, 0x01, 0x00, 0x00, 0x00, 0x70, 0x49, 0x00, 0x00, 0x01, 0x00, 0x00, 0x00
        /*007c*/ 	.byte	0x80, 0x5d, 0x00, 0x00, 0x01, 0x00, 0x00, 0x00, 0xb0, 0x5d, 0x00, 0x00, 0x01, 0x00, 0x00, 0x00
        /*008c*/ 	.byte	0x90, 0x88, 0x00, 0x00, 0x01, 0x00, 0x00, 0x00, 0x70, 0x94, 0x00, 0x00, 0x01, 0x00, 0x00, 0x00
        /*009c*/ 	.byte	0x90, 0x94, 0x00, 0x00, 0x01, 0x00, 0x00, 0x00, 0xe0, 0x96, 0x00, 0x00


	//----- nvinfo : EIATTR_MERCURY_ISA_VERSION
	.align		4
.L_712:
        /*00a8*/ 	.byte	0x03, 0x5f
        /*00aa*/ 	.short	0x0000


	//----- nvinfo : EIATTR_COOP_GROUP_MASK_REGIDS
	.align		4
        /*00ac*/ 	.byte	0x04, 0x29
        /*00ae*/ 	.short	(.L_714 - .L_713)


	//   ....[0]....
.L_713:
        /*00b0*/ 	.word	0xffffffff


	//   ....[1]....
        /*00b4*/ 	.word	0xffffffff


	//   ....[2]....
        /*00b8*/ 	.word	0xffffffff


	//   ....[3]....
        /*00bc*/ 	.word	0xffffffff


	//   ....[4]....
        /*00c0*/ 	.word	0xffffffff


	//   ....[5]....
        /*00c4*/ 	.word	0xffffffff


	//   ....[6]....
        /*00c8*/ 	.word	0xffffffff


	//   ....[7]....
        /*00cc*/ 	.word	0xffffffff


	//   ....[8]....
        /*00d0*/ 	.word	0xffffffff


	//   ....[9]....
        /*00d4*/ 	.word	0xffffffff


	//   ....[10]....
        /*00d8*/ 	.word	0xffffffff


	//   ....[11]....
        /*00dc*/ 	.word	0xffffffff


	//   ....[12]....
        /*00e0*/ 	.word	0xffffffff


	//   ....[13]....
        /*00e4*/ 	.word	0xffffffff


	//   ....[14]....
        /*00e8*/ 	.word	0xffffffff


	//   ....[15]....
        /*00ec*/ 	.word	0xffffffff


	//   ....[16]....
        /*00f0*/ 	.word	0xffffffff


	//   ....[17]....
        /*00f4*/ 	.word	0xffffffff


	//   ....[18]....
        /*00f8*/ 	.word	0xffffffff


	//   ....[19]....
        /*00fc*/ 	.word	0xffffffff


	//   ....[20]....
        /*0100*/ 	.word	0xffffffff


	//   ....[21]....
        /*0104*/ 	.word	0xffffffff


	//   ....[22]....
        /*0108*/ 	.word	0xffffffff


	//   ....[23]....
        /*010c*/ 	.word	0xffffffff


	//   ....[24]....
        /*0110*/ 	.word	0xffffffff


	//   ....[25]....
        /*0114*/ 	.word	0xffffffff


	//   ....[26]....
        /*0118*/ 	.word	0xffffffff


	//   ....[27]....
        /*011c*/ 	.word	0xffffffff


	//   ....[28]....
        /*0120*/ 	.word	0xffffffff


	//   ....[29]....
        /*0124*/ 	.word	0xffffffff


	//   ....[30]....
        /*0128*/ 	.word	0xffffffff


	//   ....[31]....
        /*012c*/ 	.word	0xffffffff


	//----- nvinfo : EIATTR_COOP_GROUP_INSTR_OFFSETS
	.align		4
.L_714:
        /*0130*/ 	.byte	0x04, 0x28
        /*0132*/ 	.short	(.L_716 - .L_715)


	//   ....[0]....
.L_715:
        /*0134*/ 	.word	0x00000610


	//   ....[1]....
        /*0138*/ 	.word	0x000006d0


	//   ....[2]....
        /*013c*/ 	.word	0x00000840


	//   ....[3]....
        /*0140*/ 	.word	0x00000920


	//   ....[4]....
        /*0144*/ 	.word	0x00000950


	//   ....[5]....
        /*0148*/ 	.word	0x00000970


	//   ....[6]....
        /*014c*/ 	.word	0x00000b70


	//   ....[7]....
        /*0150*/ 	.word	0x00000bc0


	//   ....[8]....
        /*0154*/ 	.word	0x00002f80


	//   ....[9]....
        /*0158*/ 	.word	0x00003020


	//   ....[10]....
        /*015c*/ 	.word	0x00003030


	//   ....[11]....
        /*0160*/ 	.word	0x00003060


	//   ....[12]....
        /*0164*/ 	.word	0x00007250


	//   ....[13]....
        /*0168*/ 	.word	0x00007280


	//   ....[14]....
        /*016c*/ 	.word	0x000072a0


	//   ....[15]....
        /*0170*/ 	.word	0x000072c0


	//   ....[16]....
        /*0174*/ 	.word	0x000094c0


	//   ....[17]....
        /*0178*/ 	.word	0x000094d0


	//   ....[18]....
        /*017c*/ 	.word	0x00009520


	//   ....[19]....
        /*0180*/ 	.word	0x00009540


	//   ....[20]....
        /*0184*/ 	.word	0x0000a8f0


	//   ....[21]....
        /*0188*/ 	.word	0x0000a900


	//   ....[22]....
        /*018c*/ 	.word	0x0000a920


	//   ....[23]....
        /*0190*/ 	.word	0x0000a930


	//   ....[24]....
        /*0194*/ 	.word	0x0000aa30


	//   ....[25]....
        /*0198*/ 	.word	0x0000aa50


	//   ....[26]....
        /*019c*/ 	.word	0x0000abb0


	//   ....[27]....
        /*01a0*/ 	.word	0x0000abe0


	//   ....[28]....
        /*01a4*/ 	.word	0x0000ad10


	//   ....[29]....
        /*01a8*/ 	.word	0x0000ad40


	//   ....[30]....
        /*01ac*/ 	.word	0x0000ae70


	//   ....[31]....
        /*01b0*/ 	.word	0x0000ae90


	//----- nvinfo : EIATTR_EXIT_INSTR_OFFSETS
	.align		4
.L_716:
        /*01b4*/ 	.byte	0x04, 0x1c
        /*01b6*/ 	.short	(.L_718 - .L_717)


	//   ....[0]....
.L_717:
        /*01b8*/ 	.word	0x00000040


	//   ....[1]....
        /*01bc*/ 	.word	0x0000aea0


	//   ....[2]....
        /*01c0*/ 	.word	0x0000af50


	//   ....[3]....
        /*01c4*/ 	.word	0x0000afb0


	//----- nvinfo : EIATTR_CTAIDZ_USED
	.align		4
.L_718:
        /*01c8*/ 	.byte	0x01, 0x04
	.zero		2


	//----- nvinfo : EIATTR_MAX_THREADS
	.align		4
        /*01cc*/ 	.byte	0x04, 0x05
        /*01ce*/ 	.short	(.L_720 - .L_719)
.L_719:
        /*01d0*/ 	.word	0x00000100
        /*01d4*/ 	.word	0x00000001
        /*01d8*/ 	.word	0x00000001


	//----- nvinfo : EIATTR_CRS_STACK_SIZE
	.align		4
.L_720:
        /*01dc*/ 	.byte	0x04, 0x1e
        /*01de*/ 	.short	(.L_722 - .L_721)
.L_721:
        /*01e0*/ 	.word	0x00000000
.L_722:


//--------------------- .nv.info._ZN7cutlass13device_kernelIN5flash19enable_sm80_to_sm89INS1_16FlashAttnFwdSm80INS1_25CollectiveMainloopFwdSm80ILi8ELi2ELb1EN4cute5tupleIJNS5_1CILi128EEENS7_ILi96EEENS7_ILi192EEEEEELi192ENS_6half_tEfNS_4arch4Sm80ELb0ELb0ELb0ELb1ELb0ELb0ELb1ELb0EEENS1_21CollectiveEpilogueFwdINS6_IJS8_SA_S9_EEENS6_IJNS7_ILi1EEESI_SI_EEESC_SE_Li256ELb1ELb1ELb0ELb0EEENS1_19SingleTileSchedulerILb1ELb0ELb1ELi128EEEEEEEEEvNT_6ParamsE --------------------------
	.section	.nv.info._ZN7cutlass13device_kernelIN5flash19enable_sm80_to_sm89INS1_16FlashAttnFwdSm80INS1_25CollectiveMainloopFwdSm80ILi8ELi2ELb1EN4cute5tupleIJNS5_1CILi128EEENS7_ILi96EEENS7_ILi192EEEEEELi192ENS_6half_tEfNS_4arch4Sm80ELb0ELb0ELb0ELb1ELb0ELb0ELb1ELb0EEENS1_21CollectiveEpilogueFwdINS6_IJS8_SA_S9_EEENS6_IJNS7_ILi1EEESI_SI_EEESC_SE_Li256ELb1ELb1ELb0ELb0EEENS1_19SingleTileSchedulerILb1ELb0ELb1ELi128EEEEEEEEEvNT_6ParamsE,"",@"SHT_CUDA_INFO"
	.sectionflags	@""
	.align	4


	//----- nvinfo : EIATTR_CUDA_API_VERSION
	.align		4
        /*0000*/ 	.byte	0x04, 0x37
        /*0002*/ 	.short	(.L_724 - .L_723)
.L_723:
        /*0004*/ 	.word	0x00000082


	//----- nvinfo : EIATTR_SW2861232_WAR
	.align		4
.L_724:
        /*0008*/ 	.byte	0x01, 0x35
	.zero		2


	//----- nvinfo : EIATTR_PARAM_CBANK
	.align		4
        /*000c*/ 	.byte	0x04, 0x0a
        /*000e*/ 	.short	(.L_726 - .L_725)
	.align		4
.L_725:
        /*0010*/ 	.word	index@(.nv.constant0._ZN7cutlass13device_kernelIN5flash19enable_sm80_to_sm89INS1_16FlashAttnFwdSm80INS1_25CollectiveMainloopFwdSm80ILi8ELi2ELb1EN4cute5tupleIJNS5_1CILi128EEENS7_ILi96EEENS7_ILi192EEEEEELi192ENS_6half_tEfNS_4arch4Sm80ELb0ELb0ELb0ELb1ELb0ELb0ELb1ELb0EEENS1_21CollectiveEpilogueFwdINS6_IJS8_SA_S9_EEENS6_IJNS7_ILi1EEESI_SI_EEESC_SE_Li256ELb1ELb1ELb0ELb0EEENS1_19SingleTileSchedulerILb1ELb0ELb1ELi128EEEEEEEEEvNT_6ParamsE)
        /*0014*/ 	.short	0x0160
        /*0016*/ 	.short	0x0418


	//----- nvinfo : EIATTR_CBANK_PARAM_SIZE
	.align		4
.L_726:
        /*0018*/ 	.byte	0x03, 0x19
        /*001a*/ 	.short	0x0418


	//----- nvinfo : EIATTR_KPARAM_INFO
	.align		4
        /*001c*/ 	.byte	0x04, 0x17
        /*001e*/ 	.short	(.L_728 - .L_727)
.L_727:
        /*0020*/ 	.word	0x00000000
        /*0024*/ 	.short	0x0000
        /*0026*/ 	.short	0x0000
        /*0028*/ 	.byte	0x00, 0xf0, 0x61, 0x10


	//----- nvinfo : EIATTR_MAXREG_COUNT
	.align		4
.L_728:
        /*002c*/ 	.byte	0x03, 0x1b
        /*002e*/ 	.short	0x00ff


	//----- nvinfo : EIATTR_NUM_BARRIERS
	.align		4
        /*0030*/ 	.byte	0x02, 0x4c
        /*0032*/ 	.byte	0x02
	.zero		1


	//----- nvinfo : EIATTR_ANNOTATIONS
	.align		4
        /*0034*/ 	.byte	0x04, 0x55
        /*0036*/ 	.short	(.L_730 - .L_729)


	//   ....[0]....
.L_729:
        /* <DEDUP_REMOVED lines=10> */


	//----- nvinfo : EIATTR_MERCURY_ISA_VERSION
	.align		4
.L_730:
        /*00c8*/ 	.byte	0x03, 0x5f
        /*00ca*/ 	.short	0x0000


	//----- nvinfo : EIATTR_COOP_GROUP_MASK_REGIDS
	.align		4
        /*00cc*/ 	.byte	0x04, 0x29
        /*00ce*/ 	.short	(.L_732 - .L_731)


	//   ....[0]....
.L_731:
        /*00d0*/ 	.word	0xffffffff


	//   ....[1]....
        /*00d4*/ 	.word	0xffffffff


	//   ....[2]....
        /*00d8*/ 	.word	0xffffffff


	//   ....[3]....
        /*00dc*/ 	.word	0xffffffff


	//   ....[4]....
        /*00e0*/ 	.word	0xffffffff


	//   ....[5]....
        /*00e4*/ 	.word	0xffffffff


	//   ....[6]....
        /*00e8*/ 	.word	0xffffffff


	//   ....[7]....
        /*00ec*/ 	.word	0xffffffff


	//   ....[8]....
        /*00f0*/ 	.word	0xffffffff


	//   ....[9]....
        /*00f4*/ 	.word	0xffffffff


	//   ....[10]....
        /*00f8*/ 	.word	0xffffffff


	//   ....[11]....
        /*00fc*/ 	.word	0xffffffff


	//   ....[12]....
        /*0100*/ 	.word	0xffffffff


	//   ....[13]....
        /*0104*/ 	.word	0xffffffff


	//   ....[14]....
        /*0108*/ 	.word	0xffffffff


	//   ....[15]....
        /*010c*/ 	.word	0xffffffff


	//   ....[16]....
        /*0110*/ 	.word	0xffffffff


	//   ....[17]....
        /*0114*/ 	.word	0xffffffff


	//   ....[18]....
        /*0118*/ 	.word	0xffffffff


	//   ....[19]....
        /*011c*/ 	.word	0xffffffff


	//   ....[20]....
        /*0120*/ 	.word	0xffffffff


	//   ....[21]....
        /*0124*/ 	.word	0xffffffff


	//   ....[22]....
        /*0128*/ 	.word	0xffffffff


	//   ....[23]....
        /*012c*/ 	.word	0xffffffff


	//   ....[24]....
        /*0130*/ 	.word	0xffffffff


	//   ....[25]....
        /*0134*/ 	.word	0xffffffff


	//   ....[26]....
        /*0138*/ 	.word	0xffffffff


	//   ....[27]....
        /*013c*/ 	.word	0xffffffff


	//   ....[28]....
        /*0140*/ 	.word	0xffffffff


	//   ....[29]....
        /*0144*/ 	.word	0xffffffff


	//   ....[30]....
        /*0148*/ 	.word	0xffffffff


	//   ....[31]....
        /*014c*/ 	.word	0xffffffff


	//   ....[32]....
        /*0150*/ 	.word	0xffffffff


	//   ....[33]....
        /*0154*/ 	.word	0xffffffff


	//   ....[34]....
        /*0158*/ 	.word	0xffffffff


	//   ....[35]....
        /*015c*/ 	.word	0xffffffff


	//   ....[36]....
        /*0160*/ 	.word	0xffffffff


	//   ....[37]....
        /*0164*/ 	.word	0xffffffff


	//   ....[38]....
        /*0168*/ 	.word	0xffffffff


	//   ....[39]....
        /*016c*/ 	.word	0xffffffff


	//   ....[40]....
        /*0170*/ 	.word	0xffffffff


	//----- nvinfo : EIATTR_COOP_GROUP_INSTR_OFFSETS
	.align		4
.L_732:
        /*0174*/ 	.byte	0x04, 0x28
        /*0176*/ 	.short	(.L_734 - .L_733)


	//   ....[0]....
.L_733:
        /*0178*/ 	.word	0x00000090


	//   ....[1]....
        /*017c*/ 	.word	0x00001110


	//   ....[2]....
        /*0180*/ 	.word	0x00001170


	//   ....[3]....
        /*0184*/ 	.word	0x00001280


	//   ....[4]....
        /*0188*/ 	.word	0x000012b0


	//   ....[5]....
        /*018c*/ 	.word	0x00001400


	//   ....[6]....
        /*0190*/ 	.word	0x00001420


	//   ....[7]....
        /*0194*/ 	.word	0x00001490


	//   ....[8]....
        /*0198*/ 	.word	0x000014c0


	//   ....[9]....
        /*019c*/ 	.word	0x00003970


	//   ....[10]....
        /*01a0*/ 	.word	0x00003a30


	//   ....[11]....
        /*01a4*/ 	.word	0x00003a40


	//   ....[12]....
        /*01a8*/ 	.word	0x00003a70


	//   ....[13]....
        /*01ac*/ 	.word	0x00007900


	//   ....[14]....
        /*01b0*/ 	.word	0x00007930


	//   ....[15]....
        /*01b4*/ 	.word	0x00007950


	//   ....[16]....
        /*01b8*/ 	.word	0x00007970


	//   ....[17]....
        /*01bc*/ 	.word	0x00009b40


	//   ....[18]....
        /*01c0*/ 	.word	0x00009b70


	//   ....[19]....
        /*01c4*/ 	.word	0x00009bb0


	//   ....[20]....
        /*01c8*/ 	.word	0x00009bc0


	//   ....[21]....
        /*01cc*/ 	.word	0x0000b120


	//   ....[22]....
        /*01d0*/ 	.word	0x0000b170


	//   ....[23]....
        /*01d4*/ 	.word	0x0000b1a0


	//   ....[24]....
        /*01d8*/ 	.word	0x0000b1c0


	//   ....[25]....
        /*01dc*/ 	.word	0x0000b3a0


	//   ....[26]....
        /*01e0*/ 	.word	0x0000b3b0


	//   ....[27]....
        /*01e4*/ 	.word	0x0000b530


	//   ....[28]....
        /*01e8*/ 	.word	0x0000b560


	//   ....[29]....
        /*01ec*/ 	.word	0x0000b6b0


	//   ....[30]....
        /*01f0*/ 	.word	0x0000b6e0


	//   ....[31]....
        /*01f4*/ 	.word	0x0000b830


	//   ....[32]....
        /*01f8*/ 	.word	0x0000b850


	//   ....[33]....
        /*01fc*/ 	.word	0x0000c040


	//   ....[34]....
        /*0200*/ 	.word	0x0000c060


	//   ....[35]....
        /*0204*/ 	.word	0x0000c1b0


	//   ....[36]....
        /*0208*/ 	.word	0x0000c1e0


	//   ....[37]....
        /*020c*/ 	.word	0x0000c310


	//   ....[38]....
        /*0210*/ 	.word	0x0000c340


	//   ....[39]....
        /*0214*/ 	.word	0x0000c470


	//   ....[40]....
        /*0218*/ 	.word	0x0000c490


	//----- nvinfo : EIATTR_EXIT_INSTR_OFFSETS
	.align		4
.L_734:
        /*021c*/ 	.byte	0x04, 0x1c
        /*021e*/ 	.short	(.L_736 - .L_735)


	//   ....[0]....
.L_735:
        /*0220*/ 	.word	0x00000320


	//   ....[1]....
        /*0224*/ 	.word	0x0000b860


	//   ....[2]....
        /*0228*/ 	.word	0x0000b930


	//   ....[3]....
        /*022c*/ 	.word	0x0000b990


	//   ....[4]....
        /*0230*/ 	.word	0x0000c4a0


	//   ....[5]....
        /*0234*/ 	.word	0x0000c550


	//   ....[6]....
        /*0238*/ 	.word	0x0000c5b0


	//----- nvinfo : EIATTR_CTAIDZ_USED
	.align		4
.L_736:
        /*023c*/ 	.byte	0x01, 0x04
	.zero		2


	//----- nvinfo : EIATTR_MAX_THREADS
	.align		4
        /*0240*/ 	.byte	0x04, 0x05
        /*0242*/ 	.short	(.L_738 - .L_737)
.L_737:
        /*0244*/ 	.word	0x00000100
        /*0248*/ 	.word	0x00000001
        /*024c*/ 	.word	0x00000001


	//----- nvinfo : EIATTR_CRS_STACK_SIZE
	.align		4
.L_738:
        /*0250*/ 	.byte	0x04, 0x1e
        /*0252*/ 	.short	(.L_740 - .L_739)
.L_739:
        /*0254*/ 	.word	0x00000000
.L_740:


//--------------------- .nv.info._ZN7cutlass13device_kernelIN5flash19enable_sm80_to_sm89INS1_16FlashAttnFwdSm80INS1_25CollectiveMainloopFwdSm80ILi8ELi2ELb0EN4cute5tupleIJNS5_1CILi128EEENS7_ILi64EEENS7_ILi192EEEEEELi192ENS_6half_tEfNS_4arch4Sm80ELb0ELb0ELb0ELb1ELb0ELb1ELb1ELb0EEENS1_21CollectiveEpilogueFwdINS6_IJS8_SA_S9_EEENS6_IJNS7_ILi1EEESI_SI_EEESC_SE_Li256ELb1ELb1ELb0ELb0EEENS1_19SingleTileSchedulerILb1ELb0ELb1ELi128EEEEEEEEEvNT_6ParamsE --------------------------
	.section	.nv.info._ZN7cutlass13device_kernelIN5flash19enable_sm80_to_sm89INS1_16FlashAttnFwdSm80INS1_25CollectiveMainloopFwdSm80ILi8ELi2ELb0EN4cute5tupleIJNS5_1CILi128EEENS7_ILi64EEENS7_ILi192EEEEEELi192ENS_6half_tEfNS_4arch4Sm80ELb0ELb0ELb0ELb1ELb0ELb1ELb1ELb0EEENS1_21CollectiveEpilogueFwdINS6_IJS8_SA_S9_EEENS6_IJNS7_ILi1EEESI_SI_EEESC_SE_Li256ELb1ELb1ELb0ELb0EEENS1_19SingleTileSchedulerILb1ELb0ELb1ELi128EEEEEEEEEvNT_6ParamsE,"",@"SHT_CUDA_INFO"
	.sectionflags	@""
	.align	4


	//----- nvinfo : EIATTR_CUDA_API_VERSION
	.align		4
        /*0000*/ 	.byte	0x04, 0x37
        /*0002*/ 	.short	(.L_742 - .L_741)
.L_741:
        /*0004*/ 	.word	0x00000082


	//----- nvinfo : EIATTR_SW2861232_WAR
	.align		4
.L_742:
        /*0008*/ 	.byte	0x01, 0x35
	.zero		2


	//----- nvinfo : EIATTR_PARAM_CBANK
	.align		4
        /*000c*/ 	.byte	0x04, 0x0a
        /*000e*/ 	.short	(.L_744 - .L_743)
	.align		4
.L_743:
        /*0010*/ 	.word	index@(.nv.constant0._ZN7cutlass13device_kernelIN5flash19enable_sm80_to_sm89INS1_16FlashAttnFwdSm80INS1_25CollectiveMainloopFwdSm80ILi8ELi2ELb0EN4cute5tupleIJNS5_1CILi128EEENS7_ILi64EEENS7_ILi192EEEEEELi192ENS_6half_tEfNS_4arch4Sm80ELb0ELb0ELb0ELb1ELb0ELb1ELb1ELb0EEENS1_21CollectiveEpilogueFwdINS6_IJS8_SA_S9_EEENS6_IJNS7_ILi1EEESI_SI_EEESC_SE_Li256ELb1ELb1ELb0ELb0EEENS1_19SingleTileSchedulerILb1ELb0ELb1ELi128EEEEEEEEEvNT_6ParamsE)
        /*0014*/ 	.short	0x0160
        /*0016*/ 	.short	0x0418


	//----- nvinfo : EIATTR_CBANK_PARAM_SIZE
	.align		4
.L_744:
        /*0018*/ 	.byte	0x03, 0x19
        /*001a*/ 	.short	0x0418


	//----- nvinfo : EIATTR_KPARAM_INFO
	.align		4
        /*001c*/ 	.byte	0x04, 0x17
        /*001e*/ 	.short	(.L_746 - .L_745)
.L_745:
        /*0020*/ 	.word	0x00000000
        /*0024*/ 	.short	0x0000
        /*0026*/ 	.short	0x0000
        /*0028*/ 	.byte	0x00, 0xf0, 0x61, 0x10


	//----- nvinfo : EIATTR_MAXREG_COUNT
	.align		4
.L_746:
        /*002c*/ 	.byte	0x03, 0x1b
        /*002e*/ 	.short	0x00ff


	//----- nvinfo : EIATTR_NUM_BARRIERS
	.align		4
        /*0030*/ 	.byte	0x02, 0x4c
        /*0032*/ 	.byte	0x02
	.zero		1


	//----- nvinfo : EIATTR_MERCURY_ISA_VERSION
	.align		4
        /*0034*/ 	.byte	0x03, 0x5f
        /*0036*/ 	.short	0x0000


	//----- nvinfo : EIATTR_COOP_GROUP_MASK_REGIDS
	.align		4
        /*0038*/ 	.byte	0x04, 0x29
        /*003a*/ 	.short	(.L_748 - .L_747)


	//   ....[0]....
.L_747:
        /*003c*/ 	.word	0xffffffff


	//   ....[1]....
        /*0040*/ 	.word	0xffffffff


	//   ....[2]....
        /*0044*/ 	.word	0xffffffff


	//   ....[3]....
        /*0048*/ 	.word	0xffffffff


	//   ....[4]....
        /*004c*/ 	.word	0xffffffff


	//   ....[5]....
        /*0050*/ 	.word	0xffffffff


	//   ....[6]....
        /*0054*/ 	.word	0xffffffff


	//   ....[7]....
        /*0058*/ 	.word	0xffffffff


	//   ....[8]....
        /*005c*/ 	.word	0xffffffff


	//   ....[9]....
        /*0060*/ 	.word	0xffffffff


	//   ....[10]....
        /*0064*/ 	.word	0xffffffff


	//   ....[11]....
        /*0068*/ 	.word	0xffffffff


	//   ....[12]....
        /*006c*/ 	.word	0xffffffff


	//   ....[13]....
        /*0070*/ 	.word	0xffffffff


	//   ....[14]....
        /*0074*/ 	.word	0xffffffff


	//   ....[15]....
        /*0078*/ 	.word	0xffffffff


	//   ....[16]....
        /*007c*/ 	.word	0xffffffff


	//   ....[17]....
        /*0080*/ 	.word	0xffffffff


	//   ....[18]....
        /*0084*/ 	.word	0xffffffff


	//   ....[19]....
        /*0088*/ 	.word	0xffffffff


	//   ....[20]....
        /*008c*/ 	.word	0xffffffff


	//   ....[21]....
        /*0090*/ 	.word	0xffffffff


	//   ....[22]....
        /*0094*/ 	.word	0xffffffff


	//   ....[23]....
        /*0098*/ 	.word	0xffffffff


	//   ....[24]....
        /*009c*/ 	.word	0xffffffff


	//   ....[25]....
        /*00a0*/ 	.word	0xffffffff


	//   ....[26]....
        /*00a4*/ 	.word	0xffffffff


	//   ....[27]....
        /*00a8*/ 	.word	0xffffffff


	//   ....[28]....
        /*00ac*/ 	.word	0xffffffff


	//   ....[29]....
        /*00b0*/ 	.word	0xffffffff


	//   ....[30]....
        /*00b4*/ 	.word	0xffffffff


	//   ....[31]....
        /*00b8*/ 	.word	0xffffffff


	//   ....[32]....
        /*00bc*/ 	.word	0xffffffff


	//   ....[33]....
        /*00c0*/ 	.word	0xffffffff


	//   ....[34]....
        /*00c4*/ 	.word	0xffffffff


	//   ....[35]....
        /*00c8*/ 	.word	0xffffffff


	//   ....[36]....
        /*00cc*/ 	.word	0xffffffff


	//   ....[37]....
        /*00d0*/ 	.word	0xffffffff


	//   ....[38]....
        /*00d4*/ 	.word	0xffffffff


	//   ....[39]....
        /*00d8*/ 	.word	0xffffffff


	//   ....[40]....
        /*00dc*/ 	.word	0xffffffff


	//----- nvinfo : EIATTR_COOP_GROUP_INSTR_OFFSETS
	.align		4
.L_748:
        /*00e0*/ 	.byte	0x04, 0x28
        /*00e2*/ 	.short	(.L_750 - .L_749)


	//   ....[0]....
.L_749:
        /*00e4*/ 	.word	0x00000080


	//   ....[1]....
        /*00e8*/ 	.word	0x000067c0


	//   ....[2]....
        /*00ec*/ 	.word	0x000067f0


	//   ....[3]....
        /*00f0*/ 	.word	0x00006bc0


	//   ....[4]....
        /*00f4*/ 	.word	0x00006bf0


	//   ....[5]....
        /*00f8*/ 	.word	0x00006d40


	//   ....[6]....
        /*00fc*/ 	.word	0x00006d70


	//   ....[7]....
        /*0100*/ 	.word	0x00006ec0


	//   ....[8]....
        /*0104*/ 	.word	0x00006f00


	//   ....[9]....
        /*0108*/ 	.word	0x0000e4e0


	//   ....[10]....
        /*010c*/ 	.word	0x0000e570


	//   ....[11]....
        /*0110*/ 	.word	0x0000e580


	//   ....[12]....
        /*0114*/ 	.word	0x0000e5b0


	//   ....[13]....
        /*0118*/ 	.word	0x00010750


	//   ....[14]....
        /*011c*/ 	.word	0x00010770


	//   ....[15]....
        /*0120*/ 	.word	0x00010790


	//   ....[16]....
        /*0124*/ 	.word	0x000107b0


	//   ....[17]....
        /*0128*/ 	.word	0x000121f0


	//   ....[18]....
        /*012c*/ 	.word	0x00012220


	//   ....[19]....
        /*0130*/ 	.word	0x00012270


	//   ....[20]....
        /*0134*/ 	.word	0x00012280


	//   ....[21]....
        /*0138*/ 	.word	0x000137d0


	//   ....[22]....
        /*013c*/ 	.word	0x00013810


	//   ....[23]....
        /*0140*/ 	.word	0x00013850


	//   ....[24]....
        /*0144*/ 	.word	0x00013890


	//   ....[25]....
        /*0148*/ 	.word	0x00013a40


	//   ....[26]....
        /*014c*/ 	.word	0x00013a50


	//   ....[27]....
        /*0150*/ 	.word	0x00013bd0


	//   ....[28]....
        /*0154*/ 	.word	0x00013c00


	//   ....[29]....
        /*0158*/ 	.word	0x00013d50


	//   ....[30]....
        /*015c*/ 	.word	0x00013d80


	//   ....[31]....
        /*0160*/ 	.word	0x00013ed0


	//   ....[32]....
        /*0164*/ 	.word	0x00013ef0


	//   ....[33]....
        /*0168*/ 	.word	0x000146d0


	//   ....[34]....
        /*016c*/ 	.word	0x000146f0


	//   ....[35]....
        /*0170*/ 	.word	0x00014820


	//   ....[36]....
        /*0174*/ 	.word	0x00014850


	//   ....[37]....
        /*0178*/ 	.word	0x00014980


	//   ....[38]....
        /*017c*/ 	.word	0x000149b0


	//   ....[39]....
        /*0180*/ 	.word	0x00014ae0


	//   ....[40]....
        /*0184*/ 	.word	0x00014b00


	//----- nvinfo : EIATTR_EXIT_INSTR_OFFSETS
	.align		4
.L_750:
        /*0188*/ 	.byte	0x04, 0x1c
        /*018a*/ 	.short	(.L_752 - .L_751)


	//   ....[0]....
.L_751:
        /*018c*/ 	.word	0x00000310


	//   ....[1]....
        /*0190*/ 	.word	0x00013f00


	//   ....[2]....
        /*0194*/ 	.word	0x00013fd0


	//   ....[3]....
        /*0198*/ 	.word	0x00014030


	//   ....[4]....
        /*019c*/ 	.word	0x00014b10


	//   ....[5]....
        /*01a0*/ 	.word	0x00014bc0


	//   ....[6]....
        /*01a4*/ 	.word	0x00014c20


	//----- nvinfo : EIATTR_CTAIDZ_USED
	.align		4
.L_752:
        /*01a8*/ 	.byte	0x01, 0x04
	.zero		2


	//----- nvinfo : EIATTR_MAX_THREADS
	.align		4
        /*01ac*/ 	.byte	0x04, 0x05
        /*01ae*/ 	.short	(.L_754 - .L_753)
.L_753:
        /*01b0*/ 	.word	0x00000100
        /*01b4*/ 	.word	0x00000001
        /*01b8*/ 	.word	0x00000001


	//----- nvinfo : EIATTR_CRS_STACK_SIZE
	.align		4
.L_754:
        /*01bc*/ 	.byte	0x04, 0x1e
        /*01be*/ 	.short	(.L_756 - .L_755)
.L_755:
        /*01c0*/ 	.word	0x00000000
.L_756:


//--------------------- .nv.info._ZN7cutlass13device_kernelIN5flash19enable_sm80_to_sm89INS1_16FlashAttnFwdSm80INS1_25CollectiveMainloopFwdSm80ILi8ELi2ELb0EN4cute5tupleIJNS5_1CILi128EEENS7_ILi64EEENS7_ILi192EEEEEELi192ENS_6half_tEfNS_4arch4Sm80ELb0ELb1ELb0ELb0ELb0ELb0ELb1ELb0EEENS1_21CollectiveEpilogueFwdINS6_IJS8_SA_S9_EEENS6_IJNS7_ILi1EEESI_SI_EEESC_SE_Li256ELb0ELb1ELb0ELb0EEENS1_19SingleTileSchedulerILb0ELb0ELb1ELi128EEEEEEEEEvNT_6ParamsE --------------------------
	.section	.nv.info._ZN7cutlass13device_kernelIN5flash19enable_sm80_to_sm89INS1_16FlashAttnFwdSm80INS1_25CollectiveMainloopFwdSm80ILi8ELi2ELb0EN4cute5tupleIJNS5_1CILi128EEENS7_ILi64EEENS7_ILi192EEEEEELi192ENS_6half_tEfNS_4arch4Sm80ELb0ELb1ELb0ELb0ELb0ELb0ELb1ELb0EEENS1_21CollectiveEpilogueFwdINS6_IJS8_SA_S9_EEENS6_IJNS7_ILi1EEESI_SI_EEESC_SE_Li256ELb0ELb1ELb0ELb0EEENS1_19SingleTileSchedulerILb0ELb0ELb1ELi128EEEEEEEEEvNT_6ParamsE,"",@"SHT_CUDA_INFO"
	.sectionflags	@""
	.align	4


	//----- nvinfo : EIATTR_CUDA_API_VERSION
	.align		4
        /*0000*/ 	.byte	0x04, 0x37
        /*0002*/ 	.short	(.L_758 - .L_757)
.L_757:
        /*0004*/ 	.word	0x00000082


	//----- nvinfo : EIATTR_SW2861232_WAR
	.align		4
.L_758:
        /*0008*/ 	.byte	0x01, 0x35
	.zero		2


	//----- nvinfo : EIATTR_PARAM_CBANK
	.align		4
        /*000c*/ 	.byte	0x04, 0x0a
        /*000e*/ 	.short	(.L_760 - .L_759)
	.align		4
.L_759:
        /*0010*/ 	.word	index@(.nv.constant0._ZN7cutlass13device_kernelIN5flash19enable_sm80_to_sm89INS1_16FlashAttnFwdSm80INS1_25CollectiveMainloopFwdSm80ILi8ELi2ELb0EN4cute5tupleIJNS5_1CILi128EEENS7_ILi64EEENS7_ILi192EEEEEELi192ENS_6half_tEfNS_4arch4Sm80ELb0ELb1ELb0ELb0ELb0ELb0ELb1ELb0EEENS1_21CollectiveEpilogueFwdINS6_IJS8_SA_S9_EEENS6_IJNS7_ILi1EEESI_SI_EEESC_SE_Li256ELb0ELb1ELb0ELb0EEENS1_19SingleTileSchedulerILb0ELb0ELb1ELi128EEEEEEEEEvNT_6ParamsE)
        /*0014*/ 	.short	0x0160
        /*0016*/ 	.short	0x0418


	//----- nvinfo : EIATTR_CBANK_PARAM_SIZE
	.align		4
.L_760:
        /*0018*/ 	.byte	0x03, 0x19
        /*001a*/ 	.short	0x0418


	//----- nvinfo : EIATTR_KPARAM_INFO
	.align		4
        /*001c*/ 	.byte	0x04, 0x17
        /*001e*/ 	.short	(.L_762 - .L_761)
.L_761:
        /*0020*/ 	.word	0x00000000
        /*0024*/ 	.short	0x0000
        /*0026*/ 	.short	0x0000
        /*0028*/ 	.byte	0x00, 0xf0, 0x61, 0x10


	//----- nvinfo : EIATTR_MAXREG_COUNT
	.align		4
.L_762:
        /*002c*/ 	.byte	0x03, 0x1b
        /*002e*/ 	.short	0x00ff


	//----- nvinfo : EIATTR_NUM_BARRIERS
	.align		4
        /*0030*/ 	.byte	0x02, 0x4c
        /*0032*/ 	.byte	0x02
	.zero		1


	//----- nvinfo : EIATTR_MERCURY_ISA_VERSION
	.align		4
        /*0034*/ 	.byte	0x03, 0x5f
        /*0036*/ 	.short	0x0000


	//----- nvinfo : EIATTR_COOP_GROUP_MASK_REGIDS
	.align		4
        /*0038*/ 	.byte	0x04, 0x29
        /*003a*/ 	.short	(.L_764 - .L_763)


	//   ....[0]....
.L_763:
        /*003c*/ 	.word	0xffffffff


	//   ....[1]....
        /*0040*/ 	.word	0xffffffff


	//   ....[2]....
        /*0044*/ 	.word	0xffffffff


	//   ....[3]....
        /*0048*/ 	.word	0xffffffff


	//   ....[4]....
        /*004c*/ 	.word	0xffffffff


	//   ....[5]....
        /*0050*/ 	.word	0xffffffff


	//   ....[6]....
        /*0054*/ 	.word	0xffffffff


	//   ....[7]....
        /*0058*/ 	.word	0xffffffff


	//   ....[8]....
        /*005c*/ 	.word	0xffffffff


	//   ....[9]....
        /*0060*/ 	.word	0xffffffff


	//   ....[10]....
        /*0064*/ 	.word	0xffffffff


	//   ....[11]....
        /*0068*/ 	.word	0xffffffff


	//   ....[12]....
        /*006c*/ 	.word	0xffffffff


	//   ....[13]....
        /*0070*/ 	.word	0xffffffff


	//   ....[14]....
        /*0074*/ 	.word	0xffffffff


	//   ....[15]....
        /*0078*/ 	.word	0xffffffff


	//   ....[16]....
        /*007c*/ 	.word	0xffffffff


	//   ....[17]....
        /*0080*/ 	.word	0xffffffff


	//   ....[18]....
        /*0084*/ 	.word	0xffffffff


	//   ....[19]....
        /*0088*/ 	.word	0xffffffff


	//   ....[20]....
        /*008c*/ 	.word	0xffffffff


	//   ....[21]....
        /*0090*/ 	.word	0xffffffff


	//   ....[22]....
        /*0094*/ 	.word	0xffffffff


	//   ....[23]....
        /*0098*/ 	.word	0xffffffff


	//   ....[24]....
        /*009c*/ 	.word	0xffffffff


	//   ....[25]....
        /*00a0*/ 	.word	0xffffffff


	//   ....[26]....
        /*00a4*/ 	.word	0xffffffff


	//   ....[27]....
        /*00a8*/ 	.word	0xffffffff


	//   ....[28]....
        /*00ac*/ 	.word	0xffffffff


	//   ....[29]....
        /*00b0*/ 	.word	0xffffffff


	//   ....[30]....
        /*00b4*/ 	.word	0xffffffff


	//   ....[31]....
        /*00b8*/ 	.word	0xffffffff


	//   ....[32]....
        /*00bc*/ 	.word	0xffffffff


	//   ....[33]....
        /*00c0*/ 	.word	0xffffffff


	//   ....[34]....
        /*00c4*/ 	.word	0xffffffff


	//   ....[35]....
        /*00c8*/ 	.word	0xffffffff


	//   ....[36]....
        /*00cc*/ 	.word	0xffffffff


	//   ....[37]....
        /*00d0*/ 	.word	0xffffffff


	//   ....[38]....
        /*00d4*/ 	.word	0xffffffff


	//   ....[39]....
        /*00d8*/ 	.word	0xffffffff


	//   ....[40]....
        /*00dc*/ 	.word	0xffffffff


	//   ....[41]....
        /*00e0*/ 	.word	0xffffffff


	//   ....[42]....
        /*00e4*/ 	.word	0xffffffff


	//   ....[43]....
        /*00e8*/ 	.word	0xffffffff


	//   ....[44]....
        /*00ec*/ 	.word	0xffffffff


	//   ....[45]....
        /*00f0*/ 	.word	0xffffffff


	//   ....[46]....
        /*00f4*/ 	.word	0xffffffff


	//   ....[47]....
        /*00f8*/ 	.word	0xffffffff


	//   ....[48]....
        /*00fc*/ 	.word	0xffffffff


	//   ....[49]....
        /*0100*/ 	.word	0xffffffff


	//   ....[50]....
        /*0104*/ 	.word	0xffffffff


	//   ....[51]....
        /*0108*/ 	.word	0xffffffff


	//   ....[52]....
        /*010c*/ 	.word	0xffffffff


	//   ....[53]....
        /*0110*/ 	.word	0xffffffff


	//----- nvinfo : EIATTR_COOP_GROUP_INSTR_OFFSETS
	.align		4
.L_764:
        /*0114*/ 	.byte	0x04, 0x28
        /*0116*/ 	.short	(.L_766 - .L_765)


	//   ....[0]....
.L_765:
        /*0118*/ 	.word	0x00000d50


	//   ....[1]....
        /*011c*/ 	.word	0x00000da0


	//   ....[2]....
        /*0120*/ 	.word	0x00000e00


	//   ....[3]....
        /*0124*/ 	.word	0x00000eb0


	//   ....[4]....
        /*0128*/ 	.word	0x00001100


	//   ....[5]....
        /*012c*/ 	.word	0x00001140


	//   ....[6]....
        /*0130*/ 	.word	0x00001180


	//   ....[7]....
        /*0134*/ 	.word	0x000011c0


	//   ....[8]....
        /*0138*/ 	.word	0x00002b40


	//   ....[9]....
        /*013c*/ 	.word	0x00002d70


	//   ....[10]....
        /*0140*/ 	.word	0x00003840


	//   ....[11]....
        /*0144*/ 	.word	0x00003940


	//   ....[12]....
        /*0148*/ 	.word	0x00003950


	//   ....[13]....
        /*014c*/ 	.word	0x00003980


	//   ....[14]....
        /*0150*/ 	.word	0x00005530


	//   ....[15]....
        /*0154*/ 	.word	0x00005ec0


	//   ....[16]....
        /*0158*/ 	.word	0x00006890


	//   ....[17]....
        /*015c*/ 	.word	0x000069c0


	//   ....[18]....
        /*0160*/ 	.word	0x000069f0


	//   ....[19]....
        /*0164*/ 	.word	0x00006a10


	//   ....[20]....
        /*0168*/ 	.word	0x00009810


	//   ....[21]....
        /*016c*/ 	.word	0x00009830


	//   ....[22]....
        /*0170*/ 	.word	0x00009850


	//   ....[23]....
        /*0174*/ 	.word	0x00009870


	//   ....[24]....
        /*0178*/ 	.word	0x0000c140


	//   ....[25]....
        /*017c*/ 	.word	0x0000c570


	//   ....[26]....
        /*0180*/ 	.word	0x0000ce10


	//   ....[27]....
        /*0184*/ 	.word	0x0000ceb0


	//   ....[28]....
        /*0188*/ 	.word	0x0000ced0


	//   ....[29]....
        /*018c*/ 	.word	0x0000cef0


	//   ....[30]....
        /*0190*/ 	.word	0x0000e920


	//   ....[31]....
        /*0194*/ 	.word	0x0000e950


	//   ....[32]....
        /*0198*/ 	.word	0x0000e990


	//   ....[33]....
        /*019c*/ 	.word	0x0000e9a0


	//   ....[34]....
        /*01a0*/ 	.word	0x0000ff20


	//   ....[35]....
        /*01a4*/ 	.word	0x0000ff30


	//   ....[36]....
        /*01a8*/ 	.word	0x0000ff40


	//   ....[37]....
        /*01ac*/ 	.word	0x0000ff50


	//   ....[38]....
        /*01b0*/ 	.word	0x0000ff60


	//   ....[39]....
        /*01b4*/ 	.word	0x0000ff70


	//   ....[40]....
        /*01b8*/ 	.word	0x000101a0


	//   ....[41]....
        /*01bc*/ 	.word	0x000101d0


	//   ....[42]....
        /*01c0*/ 	.word	0x00010320


	//   ....[43]....
        /*01c4*/ 	.word	0x00010350


	//   ....[44]....
        /*01c8*/ 	.word	0x000104a0


	//   ....[45]....
        /*01cc*/ 	.word	0x000104c0


	//   ....[46]....
        /*01d0*/ 	.word	0x00010b50


	//   ....[47]....
        /*01d4*/ 	.word	0x00010b70


	//   ....[48]....
        /*01d8*/ 	.word	0x00010ca0


	//   ....[49]....
        /*01dc*/ 	.word	0x00010cd0


	//   ....[50]....
        /*01e0*/ 	.word	0x00010e00


	//   ....[51]....
        /*01e4*/ 	.word	0x00010e30


	//   ....[52]....
        /*01e8*/ 	.word	0x00010f60


	//   ....[53]....
        /*01ec*/ 	.word	0x00010f80


	//----- nvinfo : EIATTR_EXIT_INSTR_OFFSETS
	.align		4
.L_766:
        /*01f0*/ 	.byte	0x04, 0x1c
        /*01f2*/ 	.short	(.L_768 - .L_767)


	//   ....[0]....
.L_767:
        /*01f4*/ 	.word	0x00000030


	//   ....[1]....
        /*01f8*/ 	.word	0x000104d0


	//   ....[2]....
        /*01fc*/ 	.word	0x000105a0


	//   ....[3]....
        /*0200*/ 	.word	0x00010600


	//   ....[4]....
        /*0204*/ 	.word	0x00010f90


	//   ....[5]....
        /*0208*/ 	.word	0x00011040


	//   ....[6]....
        /*020c*/ 	.word	0x000110a0


	//----- nvinfo : EIATTR_CTAIDZ_USED
	.align		4
.L_768:
        /*0210*/ 	.byte	0x01, 0x04
	.zero		2


	//----- nvinfo : EIATTR_MAX_THREADS
	.align		4
        /*0214*/ 	.byte	0x04, 0x05
        /*0216*/ 	.short	(.L_770 - .L_769)
.L_769:
        /*0218*/ 	.word	0x00000100
        /*021c*/ 	.word	0x00000001
        /*0220*/ 	.word	0x00000001


	//----- nvinfo : EIATTR_CRS_STACK_SIZE
	.align		4
.L_770:
        /*0224*/ 	.byte	0x04, 0x1e
        /*0226*/ 	.short	(.L_772 - .L_771)
.L_771:
        /*0228*/ 	.word	0x00000000
.L_772:


//--------------------- .nv.info._ZN7cutlass13device_kernelIN5flash19enable_sm80_to_sm89INS1_16FlashAttnFwdSm80INS1_25CollectiveMainloopFwdSm80ILi8ELi2ELb0EN4cute5tupleIJNS5_1CILi128EEENS7_ILi64EEENS7_ILi192EEEEEELi192ENS_6half_tEfNS_4arch4Sm80ELb0ELb1ELb0ELb1ELb0ELb0ELb1ELb0EEENS1_21CollectiveEpilogueFwdINS6_IJS8_SA_S9_EEENS6_IJNS7_ILi1EEESI_SI_EEESC_SE_Li256ELb1ELb1ELb0ELb0EEENS1_19SingleTileSchedulerILb1ELb0ELb1ELi128EEEEEEEEEvNT_6ParamsE --------------------------
	.section	.nv.info._ZN7cutlass13device_kernelIN5flash19enable_sm80_to_sm89INS1_16FlashAttnFwdSm80INS1_25CollectiveMainloopFwdSm80ILi8ELi2ELb0EN4cute5tupleIJNS5_1CILi128EEENS7_ILi64EEENS7_ILi192EEEEEELi192ENS_6half_tEfNS_4arch4Sm80ELb0ELb1ELb0ELb1ELb0ELb0ELb1ELb0EEENS1_21CollectiveEpilogueFwdINS6_IJS8_SA_S9_EEENS6_IJNS7_ILi1EEESI_SI_EEESC_SE_Li256ELb1ELb1ELb0ELb0EEENS1_19SingleTileSchedulerILb1ELb0ELb1ELi128EEEEEEEEEvNT_6ParamsE,"",@"SHT_CUDA_INFO"
	.sectionflags	@""
	.align	4


	//----- nvinfo : EIATTR_CUDA_API_VERSION
	.align		4
        /*0000*/ 	.byte	0x04, 0x37
        /*0002*/ 	.short	(.L_774 - .L_773)
.L_773:
        /*0004*/ 	.word	0x00000082


	//----- nvinfo : EIATTR_SW2861232_WAR
	.align		4
.L_774:
        /*0008*/ 	.byte	0x01, 0x35
	.zero		2


	//----- nvinfo : EIATTR_PARAM_CBANK
	.align		4
        /*000c*/ 	.byte	0x04, 0x0a
        /*000e*/ 	.short	(.L_776 - .L_775)
	.align		4
.L_775:
        /*0010*/ 	.word	index@(.nv.constant0._ZN7cutlass13device_kernelIN5flash19enable_sm80_to_sm89INS1_16FlashAttnFwdSm80INS1_25CollectiveMainloopFwdSm80ILi8ELi2ELb0EN4cute5tupleIJNS5_1CILi128EEENS7_ILi64EEENS7_ILi192EEEEEELi192ENS_6half_tEfNS_4arch4Sm80ELb0ELb1ELb0ELb1ELb0ELb0ELb1ELb0EEENS1_21CollectiveEpilogueFwdINS6_IJS8_SA_S9_EEENS6_IJNS7_ILi1EEESI_SI_EEESC_SE_Li256ELb1ELb1ELb0ELb0EEENS1_19SingleTileSchedulerILb1ELb0ELb1ELi128EEEEEEEEEvNT_6ParamsE)
        /*0014*/ 	.short	0x0160
        /*0016*/ 	.short	0x0418


	//----- nvinfo : EIATTR_CBANK_PARAM_SIZE
	.align		4
.L_776:
        /*0018*/ 	.byte	0x03, 0x19
        /*001a*/ 	.short	0x0418


	//----- nvinfo : EIATTR_KPARAM_INFO
	.align		4
        /*001c*/ 	.byte	0x04, 0x17
        /*001e*/ 	.short	(.L_778 - .L_777)
.L_777:
        /*0020*/ 	.word	0x00000000
        /*0024*/ 	.short	0x0000
        /*0026*/ 	.short	0x0000
        /*0028*/ 	.byte	0x00, 0xf0, 0x61, 0x10


	//----- nvinfo : EIATTR_MAXREG_COUNT
	.align		4
.L_778:
        /*002c*/ 	.byte	0x03, 0x1b
        /*002e*/ 	.short	0x00ff


	//----- nvinfo : EIATTR_NUM_BARRIERS
	.align		4
        /*0030*/ 	.byte	0x02, 0x4c
        /*0032*/ 	.byte	0x02
	.zero		1


	//----- nvinfo : EIATTR_MERCURY_ISA_VERSION
	.align		4
        /*0034*/ 	.byte	0x03, 0x5f
        /*0036*/ 	.short	0x0000


	//----- nvinfo : EIATTR_COOP_GROUP_MASK_REGIDS
	.align		4
        /*0038*/ 	.byte	0x04, 0x29
        /*003a*/ 	.short	(.L_780 - .L_779)


	//   ....[0]....
.L_779:
        /*003c*/ 	.word	0xffffffff


	//   ....[1]....
        /*0040*/ 	.word	0xffffffff


	//   ....[2]....
        /*0044*/ 	.word	0xffffffff


	//   ....[3]....
        /*0048*/ 	.word	0xffffffff


	//   ....[4]....
        /*004c*/ 	.word	0xffffffff


	//   ....[5]....
        /*0050*/ 	.word	0xffffffff


	//   ....[6]....
        /*0054*/ 	.word	0xffffffff


	//   ....[7]....
        /*0058*/ 	.word	0xffffffff


	//   ....[8]....
        /*005c*/ 	.word	0xffffffff


	//   ....[9]....
        /*0060*/ 	.word	0xffffffff


	//   ....[10]....
        /*0064*/ 	.word	0xffffffff


	//   ....[11]....
        /*0068*/ 	.word	0xffffffff


	//   ....[12]....
        /*006c*/ 	.word	0xffffffff


	//   ....[13]....
        /*0070*/ 	.word	0xffffffff


	//   ....[14]....
        /*0074*/ 	.word	0xffffffff


	//   ....[15]....
        /*0078*/ 	.word	0xffffffff


	//   ....[16]....
        /*007c*/ 	.word	0xffffffff


	//   ....[17]....
        /*0080*/ 	.word	0xffffffff


	//   ....[18]....
        /*0084*/ 	.word	0xffffffff


	//   ....[19]....
        /*0088*/ 	.word	0xffffffff


	//   ....[20]....
        /*008c*/ 	.word	0xffffffff


	//   ....[21]....
        /*0090*/ 	.word	0xffffffff


	//   ....[22]....
        /*0094*/ 	.word	0xffffffff


	//   ....[23]....
        /*0098*/ 	.word	0xffffffff


	//   ....[24]....
        /*009c*/ 	.word	0xffffffff


	//   ....[25]....
        /*00a0*/ 	.word	0xffffffff


	//   ....[26]....
        /*00a4*/ 	.word	0xffffffff


	//   ....[27]....
        /*00a8*/ 	.word	0xffffffff


	//   ....[28]....
        /*00ac*/ 	.word	0xffffffff


	//   ....[29]....
        /*00b0*/ 	.word	0xffffffff


	//   ....[30]....
        /*00b4*/ 	.word	0xffffffff


	//   ....[31]....
        /*00b8*/ 	.word	0xffffffff


	//   ....[32]....
        /*00bc*/ 	.word	0xffffffff


	//   ....[33]....
        /*00c0*/ 	.word	0xffffffff


	//   ....[34]....
        /*00c4*/ 	.word	0xffffffff


	//   ....[35]....
        /*00c8*/ 	.word	0xffffffff


	//   ....[36]....
        /*00cc*/ 	.word	0xffffffff


	//   ....[37]....
        /*00d0*/ 	.word	0xffffffff


	//   ....[38]....
        /*00d4*/ 	.word	0xffffffff


	//   ....[39]....
        /*00d8*/ 	.word	0xffffffff


	//   ....[40]....
        /*00dc*/ 	.word	0xffffffff


	//   ....[41]....
        /*00e0*/ 	.word	0xffffffff


	//   ....[42]....
        /*00e4*/ 	.word	0xffffffff


	//   ....[43]....
        /*00e8*/ 	.word	0xffffffff


	//   ....[44]....
        /*00ec*/ 	.word	0xffffffff


	//   ....[45]....
        /*00f0*/ 	.word	0xffffffff


	//   ....[46]....
        /*00f4*/ 	.word	0xffffffff


	//   ....[47]....
        /*00f8*/ 	.word	0xffffffff


	//   ....[48]....
        /*00fc*/ 	.word	0xffffffff


	//   ....[49]....
        /*0100*/ 	.word	0xffffffff


	//   ....[50]....
        /*0104*/ 	.word	0xffffffff


	//   ....[51]....
        /*0108*/ 	.word	0xffffffff


	//   ....[52]....
        /*010c*/ 	.word	0xffffffff


	//   ....[53]....
        /*0110*/ 	.word	0xffffffff


	//   ....[54]....
        /*0114*/ 	.word	0xffffffff


	//----- nvinfo : EIATTR_COOP_GROUP_INSTR_OFFSETS
	.align		4
.L_780:
        /*0118*/ 	.byte	0x04, 0x28
        /*011a*/ 	.short	(.L_782 - .L_781)


	//   ....[0]....
.L_781:
        /*011c*/ 	.word	0x00000080


	//   ....[1]....
        /*0120*/ 	.word	0x00001450


	//   ....[2]....
        /*0124*/ 	.word	0x00001520


	//   ....[3]....
        /*0128*/ 	.word	0x00001740


	//   ....[4]....
        /*012c*/ 	.word	0x00001770


	//   ....[5]....
        /*0130*/ 	.word	0x000018c0


	//   ....[6]....
        /*0134*/ 	.word	0x000018f0


	//   ....[7]....
        /*0138*/ 	.word	0x00001a30


	//   ....[8]....
        /*013c*/ 	.word	0x00001a70


	//   ....[9]....
        /*0140*/ 	.word	0x00002f20


	//   ....[10]....
        /*0144*/ 	.word	0x00003320


	//   ....[11]....
        /*0148*/ 	.word	0x00003c80


	//   ....[12]....
        /*014c*/ 	.word	0x00003cb0


	//   ....[13]....
        /*0150*/ 	.word	0x00003cf0


	//   ....[14]....
        /*0154*/ 	.word	0x00003d00


	//   ....[15]....
        /*0158*/ 	.word	0x00005ce0


	//   ....[16]....
        /*015c*/ 	.word	0x00005fd0


	//   ....[17]....
        /*0160*/ 	.word	0x00006960


	//   ....[18]....
        /*0164*/ 	.word	0x00006a10


	//   ....[19]....
        /*0168*/ 	.word	0x00006a30


	//   ....[20]....
        /*016c*/ 	.word	0x00006a50


	//   ....[21]....
        /*0170*/ 	.word	0x00009700


	//   ....[22]....
        /*0174*/ 	.word	0x00009720


	//   ....[23]....
        /*0178*/ 	.word	0x00009740


	//   ....[24]....
        /*017c*/ 	.word	0x00009760


	//   ....[25]....
        /*0180*/ 	.word	0x0000bfb0


	//   ....[26]....
        /*0184*/ 	.word	0x0000c290


	//   ....[27]....
        /*0188*/ 	.word	0x0000cb30


	//   ....[28]....
        /*018c*/ 	.word	0x0000ccc0


	//   ....[29]....
        /*0190*/ 	.word	0x0000ccf0


	//   ....[30]....
        /*0194*/ 	.word	0x0000cd60


	//   ....[31]....
        /*0198*/ 	.word	0x0000e780


	//   ....[32]....
        /*019c*/ 	.word	0x0000e7b0


	//   ....[33]....
        /*01a0*/ 	.word	0x0000e7f0


	//   ....[34]....
        /*01a4*/ 	.word	0x0000e800


	//   ....[35]....
        /*01a8*/ 	.word	0x0000fd20


	//   ....[36]....
        /*01ac*/ 	.word	0x0000fd60


	//   ....[37]....
        /*01b0*/ 	.word	0x0000fda0


	//   ....[38]....
        /*01b4*/ 	.word	0x0000fdc0


	//   ....[39]....
        /*01b8*/ 	.word	0x0000ffd0


	//   ....[40]....
        /*01bc*/ 	.word	0x0000ffe0


	//   ....[41]....
        /*01c0*/ 	.word	0x00010160


	//   ....[42]....
        /*01c4*/ 	.word	0x00010190


	//   ....[43]....
        /*01c8*/ 	.word	0x000102e0


	//   ....[44]....
        /*01cc*/ 	.word	0x00010310


	//   ....[45]....
        /*01d0*/ 	.word	0x00010460


	//   ....[46]....
        /*01d4*/ 	.word	0x00010480


	//   ....[47]....
        /*01d8*/ 	.word	0x00010c90


	//   ....[48]....
        /*01dc*/ 	.word	0x00010cb0


	//   ....[49]....
        /*01e0*/ 	.word	0x00010de0


	//   ....[50]....
        /*01e4*/ 	.word	0x00010e10


	//   ....[51]....
        /*01e8*/ 	.word	0x00010f40


	//   ....[52]....
        /*01ec*/ 	.word	0x00010f70


	//   ....[53]....
        /*01f0*/ 	.word	0x000110a0


	//   ....[54]....
        /*01f4*/ 	.word	0x000110c0


	//----- nvinfo : EIATTR_EXIT_INSTR_OFFSETS
	.align		4
.L_782:
        /*01f8*/ 	.byte	0x04, 0x1c
        /*01fa*/ 	.short	(.L_784 - .L_783)


	//   ....[0]....
.L_783:
        /*01fc*/ 	.word	0x00000310


	//   ....[1]....
        /*0200*/ 	.word	0x00010490


	//   ....[2]....
        /*0204*/ 	.word	0x00010560


	//   ....[3]....
        /*0208*/ 	.word	0x000105c0


	//   ....[4]....
        /*020c*/ 	.word	0x000110d0


	//   ....[5]....
        /*0210*/ 	.word	0x00011180


	//   ....[6]....
        /*0214*/ 	.word	0x000111e0


	//----- nvinfo : EIATTR_CTAIDZ_USED
	.align		4
.L_784:
        /*0218*/ 	.byte	0x01, 0x04
	.zero		2


	//----- nvinfo : EIATTR_MAX_THREADS
	.align		4
        /*021c*/ 	.byte	0x04, 0x05
        /*021e*/ 	.short	(.L_786 - .L_785)
.L_785:
        /*0220*/ 	.word	0x00000100
        /*0224*/ 	.word	0x00000001
        /*0228*/ 	.word	0x00000001


	//----- nvinfo : EIATTR_CRS_STACK_SIZE
	.align		4
.L_786:
        /*022c*/ 	.byte	0x04, 0x1e
        /*022e*/ 	.short	(.L_788 - .L_787)
.L_787:
        /*0230*/ 	.word	0x00000000
.L_788:


//--------------------- .nv.info._ZN7cutlass13device_kernelIN5flash19enable_sm80_to_sm89INS1_16FlashAttnFwdSm80INS1_25CollectiveMainloopFwdSm80ILi8ELi2ELb0EN4cute5tupleIJNS5_1CILi128EEENS7_ILi64EEENS7_ILi192EEEEEELi192ENS_6half_tEfNS_4arch4Sm80ELb0ELb1ELb0ELb1ELb0ELb1ELb1ELb0EEENS1_21CollectiveEpilogueFwdINS6_IJS8_SA_S9_EEENS6_IJNS7_ILi1EEESI_SI_EEESC_SE_Li256ELb1ELb1ELb0ELb0EEENS1_19SingleTileSchedulerILb1ELb0ELb1ELi128EEEEEEEEEvNT_6ParamsE --------------------------
	.section	.nv.info._ZN7cutlass13device_kernelIN5flash19enable_sm80_to_sm89INS1_16FlashAttnFwdSm80INS1_25CollectiveMainloopFwdSm80ILi8ELi2ELb0EN4cute5tupleIJNS5_1CILi128EEENS7_ILi64EEENS7_ILi192EEEEEELi192ENS_6half_tEfNS_4arch4Sm80ELb0ELb1ELb0ELb1ELb0ELb1ELb1ELb0EEENS1_21CollectiveEpilogueFwdINS6_IJS8_SA_S9_EEENS6_IJNS7_ILi1EEESI_SI_EEESC_SE_Li256ELb1ELb1ELb0ELb0EEENS1_19SingleTileSchedulerILb1ELb0ELb1ELi128EEEEEEEEEvNT_6ParamsE,"",@"SHT_CUDA_INFO"
	.sectionflags	@""
	.align	4


	//----- nvinfo : EIATTR_CUDA_API_VERSION
	.align		4
        /*0000*/ 	.byte	0x04, 0x37
        /*0002*/ 	.short	(.L_790 - .L_789)
.L_789:
        /*0004*/ 	.word	0x00000082


	//----- nvinfo : EIATTR_SW2861232_WAR
	.align		4
.L_790:
        /*0008*/ 	.byte	0x01, 0x35
	.zero		2


	//----- nvinfo : EIATTR_PARAM_CBANK
	.align		4
        /*000c*/ 	.byte	0x04, 0x0a
        /*000e*/ 	.short	(.L_792 - .L_791)
	.align		4
.L_791:
        /*0010*/ 	.word	index@(.nv.constant0._ZN7cutlass13device_kernelIN5flash19enable_sm80_to_sm89INS1_16FlashAttnFwdSm80INS1_25CollectiveMainloopFwdSm80ILi8ELi2ELb0EN4cute5tupleIJNS5_1CILi128EEENS7_ILi64EEENS7_ILi192EEEEEELi192ENS_6half_tEfNS_4arch4Sm80ELb0ELb1ELb0ELb1ELb0ELb1ELb1ELb0EEENS1_21CollectiveEpilogueFwdINS6_IJS8_SA_S9_EEENS6_IJNS7_ILi1EEESI_SI_EEESC_SE_Li256ELb1ELb1ELb0ELb0EEENS1_19SingleTileSchedulerILb1ELb0ELb1ELi128EEEEEEEEEvNT_6ParamsE)
        /*0014*/ 	.short	0x0160
        /*0016*/ 	.short	0x0418


	//----- nvinfo : EIATTR_CBANK_PARAM_SIZE
	.align		4
.L_792:
        /*0018*/ 	.byte	0x03, 0x19
        /*001a*/ 	.short	0x0418


	//----- nvinfo : EIATTR_KPARAM_INFO
	.align		4
        /*001c*/ 	.byte	0x04, 0x17
        /*001e*/ 	.short	(.L_794 - .L_793)
.L_793:
        /*0020*/ 	.word	0x00000000
        /*0024*/ 	.short	0x0000
        /*0026*/ 	.short	0x0000
        /*0028*/ 	.byte	0x00, 0xf0, 0x61, 0x10


	//----- nvinfo : EIATTR_MAXREG_COUNT
	.align		4
.L_794:
        /*002c*/ 	.byte	0x03, 0x1b
        /*002e*/ 	.short	0x00ff


	//----- nvinfo : EIATTR_NUM_BARRIERS
	.align		4
        /*0030*/ 	.byte	0x02, 0x4c
        /*0032*/ 	.byte	0x02
	.zero		1


	//----- nvinfo : EIATTR_MERCURY_ISA_VERSION
	.align		4
        /*0034*/ 	.byte	0x03, 0x5f
        /*0036*/ 	.short	0x0000


	//----- nvinfo : EIATTR_COOP_GROUP_MASK_REGIDS
	.align		4
        /*0038*/ 	.byte	0x04, 0x29
        /*003a*/ 	.short	(.L_796 - .L_795)


	//   ....[0]....
.L_795:
        /*003c*/ 	.word	0xffffffff


	//   ....[1]....
        /*0040*/ 	.word	0xffffffff


	//   ....[2]....
        /*0044*/ 	.word	0xffffffff


	//   ....[3]....
        /*0048*/ 	.word	0xffffffff


	//   ....[4]....
        /*004c*/ 	.word	0xffffffff


	//   ....[5]....
        /*0050*/ 	.word	0xffffffff


	//   ....[6]....
        /*0054*/ 	.word	0xffffffff


	//   ....[7]....
        /*0058*/ 	.word	0xffffffff


	//   ....[8]....
        /*005c*/ 	.word	0xffffffff


	//   ....[9]....
        /*0060*/ 	.word	0xffffffff


	//   ....[10]....
        /*0064*/ 	.word	0xffffffff


	//   ....[11]....
        /*0068*/ 	.word	0xffffffff


	//   ....[12]....
        /*006c*/ 	.word	0xffffffff


	//   ....[13]....
        /*0070*/ 	.word	0xffffffff


	//   ....[14]....
        /*0074*/ 	.word	0xffffffff


	//   ....[15]....
        /*0078*/ 	.word	0xffffffff


	//   ....[16]....
        /*007c*/ 	.word	0xffffffff


	//   ....[17]....
        /*0080*/ 	.word	0xffffffff


	//   ....[18]....
        /*0084*/ 	.word	0xffffffff


	//   ....[19]....
        /*0088*/ 	.word	0xffffffff


	//   ....[20]....
        /*008c*/ 	.word	0xffffffff


	//   ....[21]....
        /*0090*/ 	.word	0xffffffff


	//   ....[22]....
        /*0094*/ 	.word	0xffffffff


	//   ....[23]....
        /*0098*/ 	.word	0xffffffff


	//   ....[24]....
        /*009c*/ 	.word	0xffffffff


	//   ....[25]....
        /*00a0*/ 	.word	0xffffffff


	//   ....[26]....
        /*00a4*/ 	.word	0xffffffff


	//   ....[27]....
        /*00a8*/ 	.word	0xffffffff


	//   ....[28]....
        /*00ac*/ 	.word	0xffffffff


	//   ....[29]....
        /*00b0*/ 	.word	0xffffffff


	//   ....[30]....
        /*00b4*/ 	.word	0xffffffff


	//   ....[31]....
        /*00b8*/ 	.word	0xffffffff


	//   ....[32]....
        /*00bc*/ 	.word	0xffffffff


	//   ....[33]....
        /*00c0*/ 	.word	0xffffffff


	//   ....[34]....
        /*00c4*/ 	.word	0xffffffff


	//   ....[35]....
        /*00c8*/ 	.word	0xffffffff


	//   ....[36]....
        /*00cc*/ 	.word	0xffffffff


	//   ....[37]....
        /*00d0*/ 	.word	0xffffffff


	//   ....[38]....
        /*00d4*/ 	.word	0xffffffff


	//   ....[39]....
        /*00d8*/ 	.word	0xffffffff


	//   ....[40]....
        /*00dc*/ 	.word	0xffffffff


	//   ....[41]....
        /*00e0*/ 	.word	0xffffffff


	//   ....[42]....
        /*00e4*/ 	.word	0xffffffff


	//   ....[43]....
        /*00e8*/ 	.word	0xffffffff


	//   ....[44]....
        /*00ec*/ 	.word	0xffffffff


	//   ....[45]....
        /*00f0*/ 	.word	0xffffffff


	//   ....[46]....
        /*00f4*/ 	.word	0xffffffff


	//   ....[47]....
        /*00f8*/ 	.word	0xffffffff


	//   ....[48]....
        /*00fc*/ 	.word	0xffffffff


	//   ....[49]....
        /*0100*/ 	.word	0xffffffff


	//   ....[50]....
        /*0104*/ 	.word	0xffffffff


	//   ....[51]....
        /*0108*/ 	.word	0xffffffff


	//   ....[52]....
        /*010c*/ 	.word	0xffffffff


	//   ....[53]....
        /*0110*/ 	.word	0xffffffff


	//   ....[54]....
        /*0114*/ 	.word	0xffffffff


	//   ....[55]....
        /*0118*/ 	.word	0xffffffff


	//   ....[56]....
        /*011c*/ 	.word	0xffffffff


	//   ....[57]....
        /*0120*/ 	.word	0xffffffff


	//   ....[58]....
        /*0124*/ 	.word	0xffffffff


	//   ....[59]....
        /*0128*/ 	.word	0xffffffff


	//   ....[60]....
        /*012c*/ 	.word	0xffffffff


	//   ....[61]....
        /*0130*/ 	.word	0xffffffff


	//   ....[62]....
        /*0134*/ 	.word	0xffffffff


	//   ....[63]....
        /*0138*/ 	.word	0xffffffff


	//   ....[64]....
        /*013c*/ 	.word	0xffffffff


	//   ....[65]....
        /*0140*/ 	.word	0xffffffff


	//   ....[66]....
        /*0144*/ 	.word	0xffffffff


	//   ....[67]....
        /*0148*/ 	.word	0xffffffff


	//   ....[68]....
        /*014c*/ 	.word	0xffffffff


	//   ....[69]....
        /*0150*/ 	.word	0xffffffff


	//   ....[70]....
        /*0154*/ 	.word	0xffffffff


	//----- nvinfo : EIATTR_COOP_GROUP_INSTR_OFFSETS
	.align		4
.L_796:
        /*0158*/ 	.byte	0x04, 0x28
        /*015a*/ 	.short	(.L_798 - .L_797)


	//   ....[0]....
.L_797:
        /*015c*/ 	.word	0x00000080


	//   ....[1]....
        /*0160*/ 	.word	0x00006fd0


	//   ....[2]....
        /*0164*/ 	.word	0x000070a0


	//   ....[3]....
        /*0168*/ 	.word	0x000072c0


	//   ....[4]....
        /*016c*/ 	.word	0x000072f0


	//   ....[5]....
        /*0170*/ 	.word	0x00007440


	//   ....[6]....
        /*0174*/ 	.word	0x00007470


	//   ....[7]....
        /*0178*/ 	.word	0x000075c0


	//   ....[8]....
        /*017c*/ 	.word	0x00007600


	//   ....[9]....
        /*0180*/ 	.word	0x00008000


	//   ....[10]....
        /*0184*/ 	.word	0x00008060


	//   ....[11]....
        /*0188*/ 	.word	0x00008090


	//   ....[12]....
        /*018c*/ 	.word	0x000080a0


	//   ....[13]....
        /*0190*/ 	.word	0x000084e0


	//   ....[14]....
        /*0194*/ 	.word	0x000085c0


	//   ....[15]....
        /*0198*/ 	.word	0x00008770


	//   ....[16]....
        /*019c*/ 	.word	0x000087b0


	//   ....[17]....
        /*01a0*/ 	.word	0x0000b510


	//   ....[18]....
        /*01a4*/ 	.word	0x0000b530


	//   ....[19]....
        /*01a8*/ 	.word	0x0000b560


	//   ....[20]....
        /*01ac*/ 	.word	0x0000b570


	//   ....[21]....
        /*01b0*/ 	.word	0x0000b800


	//   ....[22]....
        /*01b4*/ 	.word	0x0000b8e0


	//   ....[23]....
        /*01b8*/ 	.word	0x0000ba90


	//   ....[24]....
        /*01bc*/ 	.word	0x0000bad0


	//   ....[25]....
        /*01c0*/ 	.word	0x0000f8f0


	//   ....[26]....
        /*01c4*/ 	.word	0x0000fad0


	//   ....[27]....
        /*01c8*/ 	.word	0x00010620


	//   ....[28]....
        /*01cc*/ 	.word	0x00010670


	//   ....[29]....
        /*01d0*/ 	.word	0x00010690


	//   ....[30]....
        /*01d4*/ 	.word	0x00010780


	//   ....[31]....
        /*01d8*/ 	.word	0x000127b0


	//   ....[32]....
        /*01dc*/ 	.word	0x00012b00


	//   ....[33]....
        /*01e0*/ 	.word	0x000132e0


	//   ....[34]....
        /*01e4*/ 	.word	0x00013420


	//   ....[35]....
        /*01e8*/ 	.word	0x00013430


	//   ....[36]....
        /*01ec*/ 	.word	0x00013450


	//   ....[37]....
        /*01f0*/ 	.word	0x00016190


	//   ....[38]....
        /*01f4*/ 	.word	0x000161b0


	//   ....[39]....
        /*01f8*/ 	.word	0x000161d0


	//   ....[40]....
        /*01fc*/ 	.word	0x000161f0


	//   ....[41]....
        /*0200*/ 	.word	0x00018ad0


	//   ....[42]....
        /*0204*/ 	.word	0x00018db0


	//   ....[43]....
        /*0208*/ 	.word	0x00019650


	//   ....[44]....
        /*020c*/ 	.word	0x000197e0


	//   ....[45]....
        /*0210*/ 	.word	0x00019810


	//   ....[46]....
        /*0214*/ 	.word	0x00019880


	//   ....[47]....
        /*0218*/ 	.word	0x0001b2a0


	//   ....[48]....
        /*021c*/ 	.word	0x0001b2d0


	//   ....[49]....
        /*0220*/ 	.word	0x0001b310


	//   ....[50]....
        /*0224*/ 	.word	0x0001b320


	//   ....[51]....
        /*0228*/ 	.word	0x0001c840


	//   ....[52]....
        /*022c*/ 	.word	0x0001c870


	//   ....[53]....
        /*0230*/ 	.word	0x0001c8b0


	//   ....[54]....
        /*0234*/ 	.word	0x0001c8f0


	//   ....[55]....
        /*0238*/ 	.word	0x0001cae0


	//   ....[56]....
        /*023c*/ 	.word	0x0001caf0


	//   ....[57]....
        /*0240*/ 	.word	0x0001cc70


	//   ....[58]....
        /*0244*/ 	.word	0x0001cca0


	//   ....[59]....
        /*0248*/ 	.word	0x0001cdf0


	//   ....[60]....
        /*024c*/ 	.word	0x0001ce20


	//   ....[61]....
        /*0250*/ 	.word	0x0001cf70


	//   ....[62]....
        /*0254*/ 	.word	0x0001cf90


	//   ....[63]....
        /*0258*/ 	.word	0x0001d770


	//   ....[64]....
        /*025c*/ 	.word	0x0001d790


	//   ....[65]....
        /*0260*/ 	.word	0x0001d8c0


	//   ....[66]....
        /*0264*/ 	.word	0x0001d8f0


	//   ....[67]....
        /*0268*/ 	.word	0x0001da20


	//   ....[68]....
        /*026c*/ 	.word	0x0001da50


	//   ....[69]....
        /*0270*/ 	.word	0x0001db80


	//   ....[70]....
        /*0274*/ 	.word	0x0001dba0


	//----- nvinfo : EIATTR_EXIT_INSTR_OFFSETS
	.align		4
.L_798:
        /*0278*/ 	.byte	0x04, 0x1c
        /*027a*/ 	.short	(.L_800 - .L_799)


	//   ....[0]....
.L_799:
        /*027c*/ 	.word	0x00000310


	//   ....[1]....
        /*0280*/ 	.word	0x0001cfa0


	//   ....[2]....
        /*0284*/ 	.word	0x0001d070


	//   ....[3]....
        /*0288*/ 	.word	0x0001d0d0


	//   ....[4]....
        /*028c*/ 	.word	0x0001dbb0


	//   ....[5]....
        /*0290*/ 	.word	0x0001dc60


	//   ....[6]....
        /*0294*/ 	.word	0x0001dcc0


	//----- nvinfo : EIATTR_CTAIDZ_USED
	.align		4
.L_800:
        /*0298*/ 	.byte	0x01, 0x04
	.zero		2


	//----- nvinfo : EIATTR_MAX_THREADS
	.align		4
        /*029c*/ 	.byte	0x04, 0x05
        /*029e*/ 	.short	(.L_802 - .L_801)
.L_801:
        /*02a0*/ 	.word	0x00000100
        /*02a4*/ 	.word	0x00000001
        /*02a8*/ 	.word	0x00000001


	//----- nvinfo : EIATTR_CRS_STACK_SIZE
	.align		4
.L_802:
        /*02ac*/ 	.byte	0x04, 0x1e
        /*02ae*/ 	.short	(.L_804 - .L_803)
.L_803:
        /*02b0*/ 	.word	0x00000000
.L_804:


//--------------------- .nv.info._ZN7cutlass13device_kernelIN5flash19enable_sm80_to_sm89INS1_16FlashAttnFwdSm80INS1_25CollectiveMainloopFwdSm80ILi8ELi2ELb1EN4cute5tupleIJNS5_1CILi128EEENS7_ILi96EEENS7_ILi192EEEEEELi192ENS_6half_tEfNS_4arch4Sm80ELb1ELb0ELb0ELb0ELb0ELb0ELb1ELb0EEENS1_21CollectiveEpilogueFwdINS6_IJS8_SA_S9_EEENS6_IJNS7_ILi1EEESI_SI_EEESC_SE_Li256ELb0ELb1ELb0ELb0EEENS1_30DynamicPersistentTileSchedulerILi256ELi256ELb0ELb1ELb0EEEEEEEEEvNT_6ParamsE --------------------------
	.section	.nv.info._ZN7cutlass13device_kernelIN5flash19enable_sm80_to_sm89INS1_16FlashAttnFwdSm80INS1_25CollectiveMainloopFwdSm80ILi8ELi2ELb1EN4cute5tupleIJNS5_1CILi128EEENS7_ILi96EEENS7_ILi192EEEEEELi192ENS_6half_tEfNS_4arch4Sm80ELb1ELb0ELb0ELb0ELb0ELb0ELb1ELb0EEENS1_21CollectiveEpilogueFwdINS6_IJS8_SA_S9_EEENS6_IJNS7_ILi1EEESI_SI_EEESC_SE_Li256ELb0ELb1ELb0ELb0EEENS1_30DynamicPersistentTileSchedulerILi256ELi256ELb0ELb1ELb0EEEEEEEEEvNT_6ParamsE,"",@"SHT_CUDA_INFO"
	.sectionflags	@""
	.align	4


	//----- nvinfo : EIATTR_CUDA_API_VERSION
	.align		4
        /*0000*/ 	.byte	0x04, 0x37
        /*0002*/ 	.short	(.L_806 - .L_805)
.L_805:
        /*0004*/ 	.word	0x00000082


	//----- nvinfo : EIATTR_SW2861232_WAR
	.align		4
.L_806:
        /*0008*/ 	.byte	0x01, 0x35
	.zero		2


	//----- nvinfo : EIATTR_PARAM_CBANK
	.align		4
        /*000c*/ 	.byte	0x04, 0x0a
        /*000e*/ 	.short	(.L_808 - .L_807)
	.align		4
.L_807:
        /*0010*/ 	.word	index@(.nv.constant0._ZN7cutlass13device_kernelIN5flash19enable_sm80_to_sm89INS1_16FlashAttnFwdSm80INS1_25CollectiveMainloopFwdSm80ILi8ELi2ELb1EN4cute5tupleIJNS5_1CILi128EEENS7_ILi96EEENS7_ILi192EEEEEELi192ENS_6half_tEfNS_4arch4Sm80ELb1ELb0ELb0ELb0ELb0ELb0ELb1ELb0EEENS1_21CollectiveEpilogueFwdINS6_IJS8_SA_S9_EEENS6_IJNS7_ILi1EEESI_SI_EEESC_SE_Li256ELb0ELb1ELb0ELb0EEENS1_30DynamicPersistentTileSchedulerILi256ELi256ELb0ELb1ELb0EEEEEEEEEvNT_6ParamsE)
        /*0014*/ 	.short	0x0160
        /*0016*/ 	.short	0x0428


	//----- nvinfo : EIATTR_CBANK_PARAM_SIZE
	.align		4
.L_808:
        /*0018*/ 	.byte	0x03, 0x19
        /*001a*/ 	.short	0x0428


	//----- nvinfo : EIATTR_KPARAM_INFO
	.align		4
        /*001c*/ 	.byte	0x04, 0x17
        /*001e*/ 	.short	(.L_810 - .L_809)
.L_809:
        /*0020*/ 	.word	0x00000000
        /*0024*/ 	.short	0x0000
        /*0026*/ 	.short	0x0000
        /*0028*/ 	.byte	0x00, 0xf0, 0xa1, 0x10


	//----- nvinfo : EIATTR_MAXREG_COUNT
	.align		4
.L_810:
        /*002c*/ 	.byte	0x03, 0x1b
        /*002e*/ 	.short	0x00ff


	//----- nvinfo : EIATTR_NUM_BARRIERS
	.align		4
        /*0030*/ 	.byte	0x02, 0x4c
        /*0032*/ 	.byte	0x06
	.zero		1


	//----- nvinfo : EIATTR_ANNOTATIONS
	.align		4
        /*0034*/ 	.byte	0x04, 0x55
        /*0036*/ 	.short	(.L_812 - .L_811)


	//   ....[0]....
.L_811:
        /* <DEDUP_REMOVED lines=71> */


	//----- nvinfo : EIATTR_MERCURY_ISA_VERSION
	.align		4
.L_812:
        /*0498*/ 	.byte	0x03, 0x5f
        /*049a*/ 	.short	0x0000


	//----- nvinfo : EIATTR_INT_WARP_WIDE_INSTR_OFFSETS
	.align		4
        /*049c*/ 	.byte	0x04, 0x31
        /*049e*/ 	.short	(.L_814 - .L_813)


	//   ....[0]....
.L_813:
        /*04a0*/ 	.word	0x0000dd50


	//   ....[1]....
        /*04a4*/ 	.word	0x0000ddd0


	//----- nvinfo : EIATTR_COOP_GROUP_MASK_REGIDS
	.align		4
.L_814:
        /*04a8*/ 	.byte	0x04, 0x29
        /*04aa*/ 	.short	(.L_816 - .L_815)


	//   ....[0]....
.L_815:
        /*04ac*/ 	.word	0xffffffff


	//   ....[1]....
        /*04b0*/ 	.word	0xffffffff


	//   ....[2]....
        /*04b4*/ 	.word	0xffffffff


	//   ....[3]....
        /*04b8*/ 	.word	0xffffffff


	//   ....[4]....
        /*04bc*/ 	.word	0xffffffff


	//   ....[5]....
        /*04c0*/ 	.word	0xffffffff


	//   ....[6]....
        /*04c4*/ 	.word	0xffffffff


	//   ....[7]....
        /*04c8*/ 	.word	0xffffffff


	//   ....[8]....
        /*04cc*/ 	.word	0xffffffff


	//   ....[9]....
        /*04d0*/ 	.word	0xffffffff


	//   ....[10]....
        /*04d4*/ 	.word	0xffffffff


	//   ....[11]....
        /*04d8*/ 	.word	0xffffffff


	//   ....[12]....
        /*04dc*/ 	.word	0xffffffff


	//   ....[13]....
        /*04e0*/ 	.word	0xffffffff


	//   ....[14]....
        /*04e4*/ 	.word	0xffffffff


	//   ....[15]....
        /*04e8*/ 	.word	0xffffffff


	//   ....[16]....
        /*04ec*/ 	.word	0xffffffff


	//   ....[17]....
        /*04f0*/ 	.word	0xffffffff


	//   ....[18]....
        /*04f4*/ 	.word	0xffffffff


	//   ....[19]....
        /*04f8*/ 	.word	0xffffffff


	//   ....[20]....
        /*04fc*/ 	.word	0xffffffff


	//   ....[21]....
        /*0500*/ 	.word	0xffffffff


	//   ....[22]....
        /*0504*/ 	.word	0xffffffff


	//   ....[23]....
        /*0508*/ 	.word	0xffffffff


	//   ....[24]....
        /*050c*/ 	.word	0xffffffff


	//   ....[25]....
        /*0510*/ 	.word	0xffffffff


	//   ....[26]....
        /*0514*/ 	.word	0xffffffff


	//   ....[27]....
        /*0518*/ 	.word	0xffffffff


	//   ....[28]....
        /*051c*/ 	.word	0xffffffff


	//   ....[29]....
        /*0520*/ 	.word	0xffffffff


	//   ....[30]....
        /*0524*/ 	.word	0xffffffff


	//   ....[31]....
        /*0528*/ 	.word	0xffffffff


	//   ....[32]....
        /*052c*/ 	.word	0xffffffff


	//   ....[33]....
        /*0530*/ 	.word	0xffffffff


	//   ....[34]....
        /*0534*/ 	.word	0xffffffff


	//   ....[35]....
        /*0538*/ 	.word	0xffffffff


	//   ....[36]....
        /*053c*/ 	.word	0xffffffff


	//   ....[37]....
        /*0540*/ 	.word	0xffffffff


	//   ....[38]....
        /*0544*/ 	.word	0xffffffff


	//   ....[39]....
        /*0548*/ 	.word	0xffffffff


	//   ....[40]....
        /*054c*/ 	.word	0xffffffff


	//   ....[41]....
        /*0550*/ 	.word	0xffffffff


	//   ....[42]....
        /*0554*/ 	.word	0xffffffff


	//   ....[43]....
        /*0558*/ 	.word	0xffffffff


	//   ....[44]....
        /*055c*/ 	.word	0xffffffff


	//   ....[45]....
        /*0560*/ 	.word	0xffffffff


	//   ....[46]....
        /*0564*/ 	.word	0xffffffff


	//   ....[47]....
        /*0568*/ 	.word	0xffffffff


	//   ....[48]....
        /*056c*/ 	.word	0xffffffff


	//   ....[49]....
        /*0570*/ 	.word	0xffffffff


	//   ....[50]....
        /*0574*/ 	.word	0xffffffff


	//   ....[51]....
        /*0578*/ 	.word	0xffffffff


	//   ....[52]....
        /*057c*/ 	.word	0xffffffff


	//   ....[53]....
        /*0580*/ 	.word	0xffffffff


	//   ....[54]....
        /*0584*/ 	.word	0xffffffff


	//   ....[55]....
        /*0588*/ 	.word	0xffffffff


	//   ....[56]....
        /*058c*/ 	.word	0xffffffff


	//   ....[57]....
        /*0590*/ 	.word	0xffffffff


	//   ....[58]....
        /*0594*/ 	.word	0xffffffff


	//   ....[59]....
        /*0598*/ 	.word	0xffffffff


	//   ....[60]....
        /*059c*/ 	.word	0xffffffff


	//   ....[61]....
        /*05a0*/ 	.word	0xffffffff


	//   ....[62]....
        /*05a4*/ 	.word	0xffffffff


	//   ....[63]....
        /*05a8*/ 	.word	0xffffffff


	//----- nvinfo : EIATTR_COOP_GROUP_INSTR_OFFSETS
	.align		4
.L_816:
        /*05ac*/ 	.byte	0x04, 0x28
        /*05ae*/ 	.short	(.L_818 - .L_817)


	//   ....[0]....
.L_817:
        /*05b0*/ 	.word	0x00000050


	//   ....[1]....
        /*05b4*/ 	.word	0x00001660


	//   ....[2]....
        /*05b8*/ 	.word	0x00001680


	//   ....[3]....
        /*05bc*/ 	.word	0x000016b0


	//   ....[4]....
        /*05c0*/ 	.word	0x000016d0


	//   ....[5]....
        /*05c4*/ 	.word	0x00001720


	//   ....[6]....
        /*05c8*/ 	.word	0x00001800


	//   ....[7]....
        /*05cc*/ 	.word	0x00001810


	//   ....[8]....
        /*05d0*/ 	.word	0x00001850


	//   ....[9]....
        /*05d4*/ 	.word	0x00003390


	//   ....[10]....
        /*05d8*/ 	.word	0x000033a0


	//   ....[11]....
        /*05dc*/ 	.word	0x00003c50


	//   ....[12]....
        /*05e0*/ 	.word	0x00003e10


	//   ....[13]....
        /*05e4*/ 	.word	0x00003e50


	//   ....[14]....
        /*05e8*/ 	.word	0x00003ec0


	//   ....[15]....
        /*05ec*/ 	.word	0x00006e30


	//   ....[16]....
        /*05f0*/ 	.word	0x00006e60


	//   ....[17]....
        /*05f4*/ 	.word	0x000077f0


	//   ....[18]....
        /*05f8*/ 	.word	0x00007860


	//   ....[19]....
        /*05fc*/ 	.word	0x00007880


	//   ....[20]....
        /*0600*/ 	.word	0x000078a0


	//   ....[21]....
        /*0604*/ 	.word	0x0000b1c0


	//   ....[22]....
        /*0608*/ 	.word	0x0000b250


	//   ....[23]....
        /*060c*/ 	.word	0x0000b260


	//   ....[24]....
        /*0610*/ 	.word	0x0000b2e0


	//   ....[25]....
        /*0614*/ 	.word	0x0000d500


	//   ....[26]....
        /*0618*/ 	.word	0x0000d550


	//   ....[27]....
        /*061c*/ 	.word	0x0000d570


	//   ....[28]....
        /*0620*/ 	.word	0x0000d590


	//   ....[29]....
        /*0624*/ 	.word	0x0000e5b0


	//   ....[30]....
        /*0628*/ 	.word	0x0000e9b0


	//   ....[31]....
        /*062c*/ 	.word	0x0000e9d0


	//   ....[32]....
        /*0630*/ 	.word	0x0000ea00


	//   ....[33]....
        /*0634*/ 	.word	0x0000ea30


	//   ....[34]....
        /*0638*/ 	.word	0x0000ebb0


	//   ....[35]....
        /*063c*/ 	.word	0x0000ebd0


	//   ....[36]....
        /*0640*/ 	.word	0x0000ed90


	//   ....[37]....
        /*0644*/ 	.word	0x0000edc0


	//   ....[38]....
        /*0648*/ 	.word	0x0000eec0


	//   ....[39]....
        /*064c*/ 	.word	0x0000eef0


	//   ....[40]....
        /*0650*/ 	.word	0x0000eff0


	//   ....[41]....
        /*0654*/ 	.word	0x0000f010


	//   ....[42]....
        /*0658*/ 	.word	0x0000f620


	//   ....[43]....
        /*065c*/ 	.word	0x0000f640


	//   ....[44]....
        /*0660*/ 	.word	0x0000f7d0


	//   ....[45]....
        /*0664*/ 	.word	0x0000f7e0


	//   ....[46]....
        /*0668*/ 	.word	0x0000f960


	//   ....[47]....
        /*066c*/ 	.word	0x0000f980


	//   ....[48]....
        /*0670*/ 	.word	0x0000fb00


	//   ....[49]....
        /*0674*/ 	.word	0x0000fb10


	//   ....[50]....
        /*0678*/ 	.word	0x0000fd00


	//   ....[51]....
        /*067c*/ 	.word	0x0000fde0


	//   ....[52]....
        /*0680*/ 	.word	0x0000fe40


	//   ....[53]....
        /*0684*/ 	.word	0x0000fe90


	//   ....[54]....
        /*0688*/ 	.word	0x0000fee0


	//   ....[55]....
        /*068c*/ 	.word	0x0000ff50


	//   ....[56]....
        /*0690*/ 	.word	0x0000ffc0


	//   ....[57]....
        /*0694*/ 	.word	0x00010020


	//   ....[58]....
        /*0698*/ 	.word	0x00010080


	//   ....[59]....
        /*069c*/ 	.word	0x000100e0


	//   ....[60]....
        /*06a0*/ 	.word	0x00010150


	//   ....[61]....
        /*06a4*/ 	.word	0x000101b0


	//   ....[62]....
        /*06a8*/ 	.word	0x00010210


	//   ....[63]....
        /*06ac*/ 	.word	0x00010270


	//----- nvinfo : EIATTR_EXIT_INSTR_OFFSETS
	.align		4
.L_818:
        /*06b0*/ 	.byte	0x04, 0x1c
        /*06b2*/ 	.short	(.L_820 - .L_819)


	//   ....[0]....
.L_819:
        /*06b4*/ 	.word	0x000000a0


	//   ....[1]....
        /*06b8*/ 	.word	0x0000fda0


	//----- nvinfo : EIATTR_MAX_THREADS
	.align		4
.L_820:
        /*06bc*/ 	.byte	0x04, 0x05
        /*06be*/ 	.short	(.L_822 - .L_821)
.L_821:
        /*06c0*/ 	.word	0x00000100
        /*06c4*/ 	.word	0x00000001
        /*06c8*/ 	.word	0x00000001


	//----- nvinfo : EIATTR_CRS_STACK_SIZE
	.align		4
.L_822:
        /*06cc*/ 	.byte	0x04, 0x1e
        /*06ce*/ 	.short	(.L_824 - .L_823)
.L_823:
        /*06d0*/ 	.word	0x00000000
.L_824:


//--------------------- .nv.info._ZN7cutlass13device_kernelIN5flash19enable_sm80_to_sm89INS1_16FlashAttnFwdSm80INS1_25CollectiveMainloopFwdSm80ILi8ELi2ELb1EN4cute5tupleIJNS5_1CILi128EEENS7_ILi96EEENS7_ILi192EEEEEELi192ENS_6half_tEfNS_4arch4Sm80ELb1ELb0ELb0ELb1ELb0ELb0ELb1ELb0EEENS1_21CollectiveEpilogueFwdINS6_IJS8_SA_S9_EEENS6_IJNS7_ILi1EEESI_SI_EEESC_SE_Li256ELb1ELb1ELb0ELb0EEENS1_19SingleTileSchedulerILb1ELb0ELb1ELi128EEEEEEEEEvNT_6ParamsE --------------------------
	.section	.nv.info._ZN7cutlass13device_kernelIN5flash19enable_sm80_to_sm89INS1_16FlashAttnFwdSm80INS1_25CollectiveMainloopFwdSm80ILi8ELi2ELb1EN4cute5tupleIJNS5_1CILi128EEENS7_ILi96EEENS7_ILi192EEEEEELi192ENS_6half_tEfNS_4arch4Sm80ELb1ELb0ELb0ELb1ELb0ELb0ELb1ELb0EEENS1_21CollectiveEpilogueFwdINS6_IJS8_SA_S9_EEENS6_IJNS7_ILi1EEESI_SI_EEESC_SE_Li256ELb1ELb1ELb0ELb0EEENS1_19SingleTileSchedulerILb1ELb0ELb1ELi128EEEEEEEEEvNT_6ParamsE,"",@"SHT_CUDA_INFO"
	.sectionflags	@""
	.align	4


	//----- nvinfo : EIATTR_CUDA_API_VERSION
	.align		4
        /*0000*/ 	.byte	0x04, 0x37
        /*0002*/ 	.short	(.L_826 - .L_825)
.L_825:
        /*0004*/ 	.word	0x00000082


	//----- nvinfo : EIATTR_SW2861232_WAR
	.align		4
.L_826:
        /*0008*/ 	.byte	0x01, 0x35
	.zero		2


	//----- nvinfo : EIATTR_PARAM_CBANK
	.align		4
        /*000c*/ 	.byte	0x04, 0x0a
        /*000e*/ 	.short	(.L_828 - .L_827)
	.align		4
.L_827:
        /*0010*/ 	.word	index@(.nv.constant0._ZN7cutlass13device_kernelIN5flash19enable_sm80_to_sm89INS1_16FlashAttnFwdSm80INS1_25CollectiveMainloopFwdSm80ILi8ELi2ELb1EN4cute5tupleIJNS5_1CILi128EEENS7_ILi96EEENS7_ILi192EEEEEELi192ENS_6half_tEfNS_4arch4Sm80ELb1ELb0ELb0ELb1ELb0ELb0ELb1ELb0EEENS1_21CollectiveEpilogueFwdINS6_IJS8_SA_S9_EEENS6_IJNS7_ILi1EEESI_SI_EEESC_SE_Li256ELb1ELb1ELb0ELb0EEENS1_19SingleTileSchedulerILb1ELb0ELb1ELi128EEEEEEEEEvNT_6ParamsE)
        /*0014*/ 	.short	0x0160
        /*0016*/ 	.short	0x0418


	//----- nvinfo : EIATTR_CBANK_PARAM_SIZE
	.align		4
.L_828:
        /*0018*/ 	.byte	0x03, 0x19
        /*001a*/ 	.short	0x0418


	//----- nvinfo : EIATTR_KPARAM_INFO
	.align		4
        /*001c*/ 	.byte	0x04, 0x17
        /*001e*/ 	.short	(.L_830 - .L_829)
.L_829:
        /*0020*/ 	.word	0x00000000
        /*0024*/ 	.short	0x0000
        /*0026*/ 	.short	0x0000
        /*0028*/ 	.byte	0x00, 0xf0, 0x61, 0x10


	//----- nvinfo : EIATTR_MAXREG_COUNT
	.align		4
.L_830:
        /*002c*/ 	.byte	0x03, 0x1b
        /*002e*/ 	.short	0x00ff


	//----- nvinfo : EIATTR_NUM_BARRIERS
	.align		4
        /*0030*/ 	.byte	0x02, 0x4c
        /*0032*/ 	.byte	0x02
	.zero		1


	//----- nvinfo : EIATTR_ANNOTATIONS
	.align		4
        /*0034*/ 	.byte	0x04, 0x55
        /*0036*/ 	.short	(.L_832 - .L_831)


	//   ....[0]....
.L_831:
        /* <DEDUP_REMOVED lines=24> */


	//----- nvinfo : EIATTR_MERCURY_ISA_VERSION
	.align		4
.L_832:
        /*01a8*/ 	.byte	0x03, 0x5f
        /*01aa*/ 	.short	0x0000


	//----- nvinfo : EIATTR_COOP_GROUP_MASK_REGIDS
	.align		4
        /*01ac*/ 	.byte	0x04, 0x29
        /*01ae*/ 	.short	(.L_834 - .L_833)


	//   ....[0]....
.L_833:
        /*01b0*/ 	.word	0xffffffff


	//   ....[1]....
        /*01b4*/ 	.word	0xffffffff


	//   ....[2]....
        /*01b8*/ 	.word	0xffffffff


	//   ....[3]....
        /*01bc*/ 	.word	0xffffffff


	//   ....[4]....
        /*01c0*/ 	.word	0xffffffff


	//   ....[5]....
        /*01c4*/ 	.word	0xffffffff


	//   ....[6]....
        /*01c8*/ 	.word	0xffffffff


	//   ....[7]....
        /*01cc*/ 	.word	0xffffffff


	//   ....[8]....
        /*01d0*/ 	.word	0xffffffff


	//   ....[9]....
        /*01d4*/ 	.word	0xffffffff


	//   ....[10]....
        /*01d8*/ 	.word	0xffffffff


	//   ....[11]....
        /*01dc*/ 	.word	0xffffffff


	//   ....[12]....
        /*01e0*/ 	.word	0xffffffff


	//   ....[13]....
        /*01e4*/ 	.word	0xffffffff


	//   ....[14]....
        /*01e8*/ 	.word	0xffffffff


	//   ....[15]....
        /*01ec*/ 	.word	0xffffffff


	//   ....[16]....
        /*01f0*/ 	.word	0xffffffff


	//   ....[17]....
        /*01f4*/ 	.word	0xffffffff


	//   ....[18]....
        /*01f8*/ 	.word	0xffffffff


	//   ....[19]....
        /*01fc*/ 	.word	0xffffffff


	//   ....[20]....
        /*0200*/ 	.word	0xffffffff


	//   ....[21]....
        /*0204*/ 	.word	0xffffffff


	//   ....[22]....
        /*0208*/ 	.word	0xffffffff


	//   ....[23]....
        /*020c*/ 	.word	0xffffffff


	//   ....[24]....
        /*0210*/ 	.word	0xffffffff


	//   ....[25]....
        /*0214*/ 	.word	0xffffffff


	//   ....[26]....
        /*0218*/ 	.word	0xffffffff


	//   ....[27]....
        /*021c*/ 	.word	0xffffffff


	//   ....[28]....
        /*0220*/ 	.word	0xffffffff


	//   ....[29]....
        /*0224*/ 	.word	0xffffffff


	//   ....[30]....
        /*0228*/ 	.word	0xffffffff


	//   ....[31]....
        /*022c*/ 	.word	0xffffffff


	//   ....[32]....
        /*0230*/ 	.word	0xffffffff


	//   ....[33]....
        /*0234*/ 	.word	0xffffffff


	//   ....[34]....
        /*0238*/ 	.word	0xffffffff


	//   ....[35]....
        /*023c*/ 	.word	0xffffffff


	//   ....[36]....
        /*0240*/ 	.word	0xffffffff


	//   ....[37]....
        /*0244*/ 	.word	0xffffffff


	//   ....[38]....
        /*0248*/ 	.word	0xffffffff


	//   ....[39]....
        /*024c*/ 	.word	0xffffffff


	//   ....[40]....
        /*0250*/ 	.word	0xffffffff


	//   ....[41]....
        /*0254*/ 	.word	0xffffffff


	//   ....[42]....
        /*0258*/ 	.word	0xffffffff


	//   ....[43]....
        /*025c*/ 	.word	0xffffffff


	//   ....[44]....
        /*0260*/ 	.word	0xffffffff


	//   ....[45]....
        /*0264*/ 	.word	0xffffffff


	//   ....[46]....
        /*0268*/ 	.word	0xffffffff


	//   ....[47]....
        /*026c*/ 	.word	0xffffffff


	//   ....[48]....
        /*0270*/ 	.word	0xffffffff


	//----- nvinfo : EIATTR_COOP_GROUP_INSTR_OFFSETS
	.align		4
.L_834:
        /*0274*/ 	.byte	0x04, 0x28
        /*0276*/ 	.short	(.L_836 - .L_835)


	//   ....[0]....
.L_835:
        /*0278*/ 	.word	0x00000090


	//   ....[1]....
        /*027c*/ 	.word	0x000011d0


	//   ....[2]....
        /*0280*/ 	.word	0x00001210


	//   ....[3]....
        /*0284*/ 	.word	0x00001350


	//   ....[4]....
        /*0288*/ 	.word	0x00001390


	//   ....[5]....
        /*028c*/ 	.word	0x00001490


	//   ....[6]....
        /*0290*/ 	.word	0x00001510


	//   ....[7]....
        /*0294*/ 	.word	0x00001540


	//   ....[8]....
        /*0298*/ 	.word	0x00001560


	//   ....[9]....
        /*029c*/ 	.word	0x00003410


	//   ....[10]....
        /*02a0*/ 	.word	0x00003420


	//   ....[11]....
        /*02a4*/ 	.word	0x00003db0


	//   ....[12]....
        /*02a8*/ 	.word	0x00003ef0


	//   ....[13]....
        /*02ac*/ 	.word	0x00003f00


	//   ....[14]....
        /*02b0*/ 	.word	0x00003f50


	//   ....[15]....
        /*02b4*/ 	.word	0x00007560


	//   ....[16]....
        /*02b8*/ 	.word	0x00007570


	//   ....[17]....
        /*02bc*/ 	.word	0x00007ec0


	//   ....[18]....
        /*02c0*/ 	.word	0x00007ff0


	//   ....[19]....
        /*02c4*/ 	.word	0x00008000


	//   ....[20]....
        /*02c8*/ 	.word	0x00008060


	//   ....[21]....
        /*02cc*/ 	.word	0x0000bca0


	//   ....[22]....
        /*02d0*/ 	.word	0x0000bcd0


	//   ....[23]....
        /*02d4*/ 	.word	0x0000bcf0


	//   ....[24]....
        /*02d8*/ 	.word	0x0000bd10


	//   ....[25]....
        /*02dc*/ 	.word	0x0000df50


	//   ....[26]....
        /*02e0*/ 	.word	0x0000df60


	//   ....[27]....
        /*02e4*/ 	.word	0x0000df90


	//   ....[28]....
        /*02e8*/ 	.word	0x0000dfa0


	//   ....[29]....
        /*02ec*/ 	.word	0x0000f510


	//   ....[30]....
        /*02f0*/ 	.word	0x0000f560


	//   ....[31]....
        /*02f4*/ 	.word	0x0000f590


	//   ....[32]....
        /*02f8*/ 	.word	0x0000f5b0


	//   ....[33]....
        /*02fc*/ 	.word	0x0000f790


	//   ....[34]....
        /*0300*/ 	.word	0x0000f7a0


	//   ....[35]....
        /*0304*/ 	.word	0x0000f920


	//   ....[36]....
        /*0308*/ 	.word	0x0000f950


	//   ....[37]....
        /*030c*/ 	.word	0x0000faa0


	//   ....[38]....
        /*0310*/ 	.word	0x0000fad0


	//   ....[39]....
        /*0314*/ 	.word	0x0000fc20


	//   ....[40]....
        /*0318*/ 	.word	0x0000fc40


	//   ....[41]....
        /*031c*/ 	.word	0x00010440


	//   ....[42]....
        /*0320*/ 	.word	0x00010460


	//   ....[43]....
        /*0324*/ 	.word	0x000105b0


	//   ....[44]....
        /*0328*/ 	.word	0x000105e0


	//   ....[45]....
        /*032c*/ 	.word	0x00010710


	//   ....[46]....
        /*0330*/ 	.word	0x00010740


	//   ....[47]....
        /*0334*/ 	.word	0x00010870


	//   ....[48]....
        /*0338*/ 	.word	0x00010890


	//----- nvinfo : EIATTR_EXIT_INSTR_OFFSETS
	.align		4
.L_836:
        /*033c*/ 	.byte	0x04, 0x1c
        /*033e*/ 	.short	(.L_838 - .L_837)


	//   ....[0]....
.L_837:
        /*0340*/ 	.word	0x00000350


	//   ....[1]....
        /*0344*/ 	.word	0x0000fc50


	//   ....[2]....
        /*0348*/ 	.word	0x0000fd20


	//   ....[3]....
        /*034c*/ 	.word	0x0000fd80


	//   ....[4]....
        /*0350*/ 	.word	0x000108a0


	//   ....[5]....
        /*0354*/ 	.word	0x00010950


	//   ....[6]....
        /*0358*/ 	.word	0x000109b0


	//----- nvinfo : EIATTR_CTAIDZ_USED
	.align		4
.L_838:
        /*035c*/ 	.byte	0x01, 0x04
	.zero		2


	//----- nvinfo : EIATTR_MAX_THREADS
	.align		4
        /*0360*/ 	.byte	0x04, 0x05
        /*0362*/ 	.short	(.L_840 - .L_839)
.L_839:
        /*0364*/ 	.word	0x00000100
        /*0368*/ 	.word	0x00000001
        /*036c*/ 	.word	0x00000001


	//----- nvinfo : EIATTR_CRS_STACK_SIZE
	.align		4
.L_840:
        /*0370*/ 	.byte	0x04, 0x1e
        /*0372*/ 	.short	(.L_842 - .L_841)
.L_841:
        /*0374*/ 	.word	0x00000000
.L_842:


//--------------------- .nv.info._ZN7cutlass13device_kernelIN5flash19enable_sm80_to_sm89INS1_16FlashAttnFwdSm80INS1_25CollectiveMainloopFwdSm80ILi8ELi2ELb0EN4cute5tupleIJNS5_1CILi128EEENS7_ILi64EEENS7_ILi192EEEEEELi192ENS_6half_tEfNS_4arch4Sm80ELb1ELb0ELb0ELb1ELb0ELb1ELb1ELb0EEENS1_21CollectiveEpilogueFwdINS6_IJS8_SA_S9_EEENS6_IJNS7_ILi1EEESI_SI_EEESC_SE_Li256ELb1ELb1ELb0ELb0EEENS1_19SingleTileSchedulerILb1ELb0ELb1ELi128EEEEEEEEEvNT_6ParamsE --------------------------
	.section	.nv.info._ZN7cutlass13device_kernelIN5flash19enable_sm80_to_sm89INS1_16FlashAttnFwdSm80INS1_25CollectiveMainloopFwdSm80ILi8ELi2ELb0EN4cute5tupleIJNS5_1CILi128EEENS7_ILi64EEENS7_ILi192EEEEEELi192ENS_6half_tEfNS_4arch4Sm80ELb1ELb0ELb0ELb1ELb0ELb1ELb1ELb0EEENS1_21CollectiveEpilogueFwdINS6_IJS8_SA_S9_EEENS6_IJNS7_ILi1EEESI_SI_EEESC_SE_Li256ELb1ELb1ELb0ELb0EEENS1_19SingleTileSchedulerILb1ELb0ELb1ELi128EEEEEEEEEvNT_6ParamsE,"",@"SHT_CUDA_INFO"
	.sectionflags	@""
	.align	4


	//----- nvinfo : EIATTR_CUDA_API_VERSION
	.align		4
        /*0000*/ 	.byte	0x04, 0x37
        /*0002*/ 	.short	(.L_844 - .L_843)
.L_843:
        /*0004*/ 	.word	0x00000082


	//----- nvinfo : EIATTR_SW2861232_WAR
	.align		4
.L_844:
        /*0008*/ 	.byte	0x01, 0x35
	.zero		2


	//----- nvinfo : EIATTR_PARAM_CBANK
	.align		4
        /*000c*/ 	.byte	0x04, 0x0a
        /*000e*/ 	.short	(.L_846 - .L_845)
	.align		4
.L_845:
        /*0010*/ 	.word	index@(.nv.constant0._ZN7cutlass13device_kernelIN5flash19enable_sm80_to_sm89INS1_16FlashAttnFwdSm80INS1_25CollectiveMainloopFwdSm80ILi8ELi2ELb0EN4cute5tupleIJNS5_1CILi128EEENS7_ILi64EEENS7_ILi192EEEEEELi192ENS_6half_tEfNS_4arch4Sm80ELb1ELb0ELb0ELb1ELb0ELb1ELb1ELb0EEENS1_21CollectiveEpilogueFwdINS6_IJS8_SA_S9_EEENS6_IJNS7_ILi1EEESI_SI_EEESC_SE_Li256ELb1ELb1ELb0ELb0EEENS1_19SingleTileSchedulerILb1ELb0ELb1ELi128EEEEEEEEEvNT_6ParamsE)
        /*0014*/ 	.short	0x0160
        /*0016*/ 	.short	0x0418


	//----- nvinfo : EIATTR_CBANK_PARAM_SIZE
	.align		4
.L_846:
        /*0018*/ 	.byte	0x03, 0x19
        /*001a*/ 	.short	0x0418


	//----- nvinfo : EIATTR_KPARAM_INFO
	.align		4
        /*001c*/ 	.byte	0x04, 0x17
        /*001e*/ 	.short	(.L_848 - .L_847)
.L_847:
        /*0020*/ 	.word	0x00000000
        /*0024*/ 	.short	0x0000
        /*0026*/ 	.short	0x0000
        /*0028*/ 	.byte	0x00, 0xf0, 0x61, 0x10


	//----- nvinfo : EIATTR_MAXREG_COUNT
	.align		4
.L_848:
        /*002c*/ 	.byte	0x03, 0x1b
        /*002e*/ 	.short	0x00ff


	//----- nvinfo : EIATTR_NUM_BARRIERS
	.align		4
        /*0030*/ 	.byte	0x02, 0x4c
        /*0032*/ 	.byte	0x02
	.zero		1


	//----- nvinfo : EIATTR_MERCURY_ISA_VERSION
	.align		4
        /*0034*/ 	.byte	0x03, 0x5f
        /*0036*/ 	.short	0x0000


	//----- nvinfo : EIATTR_COOP_GROUP_MASK_REGIDS
	.align		4
        /*0038*/ 	.byte	0x04, 0x29
        /*003a*/ 	.short	(.L_850 - .L_849)


	//   ....[0]....
.L_849:
        /*003c*/ 	.word	0xffffffff


	//   ....[1]....
        /*0040*/ 	.word	0xffffffff


	//   ....[2]....
        /*0044*/ 	.word	0xffffffff


	//   ....[3]....
        /*0048*/ 	.word	0xffffffff


	//   ....[4]....
        /*004c*/ 	.word	0xffffffff


	//   ....[5]....
        /*0050*/ 	.word	0xffffffff


	//   ....[6]....
        /*0054*/ 	.word	0xffffffff


	//   ....[7]....
        /*0058*/ 	.word	0xffffffff


	//   ....[8]....
        /*005c*/ 	.word	0xffffffff


	//   ....[9]....
        /*0060*/ 	.word	0xffffffff


	//   ....[10]....
        /*0064*/ 	.word	0xffffffff


	//   ....[11]....
        /*0068*/ 	.word	0xffffffff


	//   ....[12]....
        /*006c*/ 	.word	0xffffffff


	//   ....[13]....
        /*0070*/ 	.word	0xffffffff


	//   ....[14]....
        /*0074*/ 	.word	0xffffffff


	//   ....[15]....
        /*0078*/ 	.word	0xffffffff


	//   ....[16]....
        /*007c*/ 	.word	0xffffffff


	//   ....[17]....
        /*0080*/ 	.word	0xffffffff


	//   ....[18]....
        /*0084*/ 	.word	0xffffffff


	//   ....[19]....
        /*0088*/ 	.word	0xffffffff


	//   ....[20]....
        /*008c*/ 	.word	0xffffffff


	//   ....[21]....
        /*0090*/ 	.word	0xffffffff


	//   ....[22]....
        /*0094*/ 	.word	0xffffffff


	//   ....[23]....
        /*0098*/ 	.word	0xffffffff


	//   ....[24]....
        /*009c*/ 	.word	0xffffffff


	//   ....[25]....
        /*00a0*/ 	.word	0xffffffff


	//   ....[26]....
        /*00a4*/ 	.word	0xffffffff


	//   ....[27]....
        /*00a8*/ 	.word	0xffffffff


	//   ....[28]....
        /*00ac*/ 	.word	0xffffffff


	//   ....[29]....
        /*00b0*/ 	.word	0xffffffff


	//   ....[30]....
        /*00b4*/ 	.word	0xffffffff


	//   ....[31]....
        /*00b8*/ 	.word	0xffffffff


	//   ....[32]....
        /*00bc*/ 	.word	0xffffffff


	//   ....[33]....
        /*00c0*/ 	.word	0xffffffff


	//   ....[34]....
        /*00c4*/ 	.word	0xffffffff


	//   ....[35]....
        /*00c8*/ 	.word	0xffffffff


	//   ....[36]....
        /*00cc*/ 	.word	0xffffffff


	//   ....[37]....
        /*00d0*/ 	.word	0xffffffff


	//   ....[38]....
        /*00d4*/ 	.word	0xffffffff


	//   ....[39]....
        /*00d8*/ 	.word	0xffffffff


	//   ....[40]....
        /*00dc*/ 	.word	0xffffffff


	//   ....[41]....
        /*00e0*/ 	.word	0xffffffff


	//   ....[42]....
        /*00e4*/ 	.word	0xffffffff


	//   ....[43]....
        /*00e8*/ 	.word	0xffffffff


	//   ....[44]....
        /*00ec*/ 	.word	0xffffffff


	//   ....[45]....
        /*00f0*/ 	.word	0xffffffff


	//   ....[46]....
        /*00f4*/ 	.word	0xffffffff


	//   ....[47]....
        /*00f8*/ 	.word	0xffffffff


	//   ....[48]....
        /*00fc*/ 	.word	0xffffffff


	//   ....[49]....
        /*0100*/ 	.word	0xffffffff


	//   ....[50]....
        /*0104*/ 	.word	0xffffffff


	//   ....[51]....
        /*0108*/ 	.word	0xffffffff


	//   ....[52]....
        /*010c*/ 	.word	0xffffffff


	//   ....[53]....
        /*0110*/ 	.word	0xffffffff


	//   ....[54]....
        /*0114*/ 	.word	0xffffffff


	//   ....[55]....
        /*0118*/ 	.word	0xffffffff


	//   ....[56]....
        /*011c*/ 	.word	0xffffffff


	//   ....[57]....
        /*0120*/ 	.word	0xffffffff


	//   ....[58]....
        /*0124*/ 	.word	0xffffffff


	//   ....[59]....
        /*0128*/ 	.word	0xffffffff


	//   ....[60]....
        /*012c*/ 	.word	0xffffffff


	//   ....[61]....
        /*0130*/ 	.word	0xffffffff


	//   ....[62]....
        /*0134*/ 	.word	0xffffffff


	//   ....[63]....
        /*0138*/ 	.word	0xffffffff


	//   ....[64]....
        /*013c*/ 	.word	0xffffffff


	//----- nvinfo : EIATTR_COOP_GROUP_INSTR_OFFSETS
	.align		4
.L_850:
        /*0140*/ 	.byte	0x04, 0x28
        /*0142*/ 	.short	(.L_852 - .L_851)


	//   ....[0]....
.L_851:
        /*0144*/ 	.word	0x00000080


	//   ....[1]....
        /*0148*/ 	.word	0x00006b30


	//   ....[2]....
        /*014c*/ 	.word	0x00006b90


	//   ....[3]....
        /*0150*/ 	.word	0x00006d60


	//   ....[4]....
        /*0154*/ 	.word	0x00006d90


	//   ....[5]....
        /*0158*/ 	.word	0x00006ed0


	//   ....[6]....
        /*015c*/ 	.word	0x00006f00


	//   ....[7]....
        /*0160*/ 	.word	0x00007030


	//   ....[8]....
        /*0164*/ 	.word	0x00007070


	//   ....[9]....
        /*0168*/ 	.word	0x00007a10


	//   ....[10]....
        /*016c*/ 	.word	0x00007ac0


	//   ....[11]....
        /*0170*/ 	.word	0x00007af0


	//   ....[12]....
        /*0174*/ 	.word	0x00007b00


	//   ....[13]....
        /*0178*/ 	.word	0x00007f40


	//   ....[14]....
        /*017c*/ 	.word	0x00008020


	//   ....[15]....
        /*0180*/ 	.word	0x000081d0


	//   ....[16]....
        /*0184*/ 	.word	0x00008210


	//   ....[17]....
        /*0188*/ 	.word	0x0000af60


	//   ....[18]....
        /*018c*/ 	.word	0x0000af80


	//   ....[19]....
        /*0190*/ 	.word	0x0000afb0


	//   ....[20]....
        /*0194*/ 	.word	0x0000afc0


	//   ....[21]....
        /*0198*/ 	.word	0x0000b250


	//   ....[22]....
        /*019c*/ 	.word	0x0000b330


	//   ....[23]....
        /*01a0*/ 	.word	0x0000b4e0


	//   ....[24]....
        /*01a4*/ 	.word	0x0000b520


	//   ....[25]....
        /*01a8*/ 	.word	0x0000f2d0


	//   ....[26]....
        /*01ac*/ 	.word	0x0000f3b0


	//   ....[27]....
        /*01b0*/ 	.word	0x0000fa40


	//   ....[28]....
        /*01b4*/ 	.word	0x0000fb00


	//   ....[29]....
        /*01b8*/ 	.word	0x0000fb10


	//   ....[30]....
        /*01bc*/ 	.word	0x0000fb40


	//   ....[31]....
        /*01c0*/ 	.word	0x00011ad0


	//   ....[32]....
        /*01c4*/ 	.word	0x00011b00


	//   ....[33]....
        /*01c8*/ 	.word	0x00012270


	//   ....[34]....
        /*01cc*/ 	.word	0x00012290


	//   ....[35]....
        /*01d0*/ 	.word	0x000122b0


	//   ....[36]....
        /*01d4*/ 	.word	0x000122d0


	//   ....[37]....
        /*01d8*/ 	.word	0x00014e60


	//   ....[38]....
        /*01dc*/ 	.word	0x00014e80


	//   ....[39]....
        /*01e0*/ 	.word	0x00014ea0


	//   ....[40]....
        /*01e4*/ 	.word	0x00014ec0


	//   ....[41]....
        /*01e8*/ 	.word	0x00016900


	//   ....[42]....
        /*01ec*/ 	.word	0x00016930


	//   ....[43]....
        /*01f0*/ 	.word	0x00016970


	//   ....[44]....
        /*01f4*/ 	.word	0x00016980


	//   ....[45]....
        /*01f8*/ 	.word	0x00017e90


	//   ....[46]....
        /*01fc*/ 	.word	0x00017ed0


	//   ....[47]....
        /*0200*/ 	.word	0x00017f10


	//   ....[48]....
        /*0204*/ 	.word	0x00017f50


	//   ....[49]....
        /*0208*/ 	.word	0x00018140


	//   ....[50]....
        /*020c*/ 	.word	0x00018150


	//   ....[51]....
        /*0210*/ 	.word	0x000182d0


	//   ....[52]....
        /*0214*/ 	.word	0x00018300


	//   ....[53]....
        /*0218*/ 	.word	0x00018450


	//   ....[54]....
        /*021c*/ 	.word	0x00018480


	//   ....[55]....
        /*0220*/ 	.word	0x000185d0


	//   ....[56]....
        /*0224*/ 	.word	0x000185f0


	//   ....[57]....
        /*0228*/ 	.word	0x00018dd0


	//   ....[58]....
        /*022c*/ 	.word	0x00018df0


	//   ....[59]....
        /*0230*/ 	.word	0x00018f20


	//   ....[60]....
        /*0234*/ 	.word	0x00018f50


	//   ....[61]....
        /*0238*/ 	.word	0x00019080


	//   ....[62]....
        /*023c*/ 	.word	0x000190b0


	//   ....[63]....
        /*0240*/ 	.word	0x000191e0


	//   ....[64]....
        /*0244*/ 	.word	0x00019200


	//----- nvinfo : EIATTR_EXIT_INSTR_OFFSETS
	.align		4
.L_852:
        /*0248*/ 	.byte	0x04, 0x1c
        /*024a*/ 	.short	(.L_854 - .L_853)


	//   ....[0]....
.L_853:
        /*024c*/ 	.word	0x00000330


	//   ....[1]....
        /*0250*/ 	.word	0x00018600


	//   ....[2]....
        /*0254*/ 	.word	0x000186d0


	//   ....[3]....
        /*0258*/ 	.word	0x00018730


	//   ....[4]....
        /*025c*/ 	.word	0x00019210


	//   ....[5]....
        /*0260*/ 	.word	0x000192c0


	//   ....[6]....
        /*0264*/ 	.word	0x00019320


	//----- nvinfo : EIATTR_CTAIDZ_USED
	.align		4
.L_854:
        /*0268*/ 	.byte	0x01, 0x04
	.zero		2


	//----- nvinfo : EIATTR_MAX_THREADS
	.align		4
        /*026c*/ 	.byte	0x04, 0x05
        /*026e*/ 	.short	(.L_856 - .L_855)
.L_855:
        /*0270*/ 	.word	0x00000100
        /*0274*/ 	.word	0x00000001
        /*0278*/ 	.word	0x00000001


	//----- nvinfo : EIATTR_CRS_STACK_SIZE
	.align		4
.L_856:
        /*027c*/ 	.byte	0x04, 0x1e
        /*027e*/ 	.short	(.L_858 - .L_857)
.L_857:
        /*0280*/ 	.word	0x00000000
.L_858:


//--------------------- .nv.callgraph             --------------------------
	.section	.nv.callgraph,"",@"SHT_CUDA_CALLGRAPH"
	.align	4
	.sectionentsize	8
	.align		4
        /*0000*/ 	.word	0x00000000
	.align		4
        /*0004*/ 	.word	0xffffffff
	.align		4
        /*0008*/ 	.word	0x00000000
	.align		4
        /*000c*/ 	.word	0xfffffffe
	.align		4
        /*0010*/ 	.word	0x00000000
	.align		4
        /*0014*/ 	.word	0xfffffffd
	.align		4
        /*0018*/ 	.word	0x00000000
	.align		4
        /*001c*/ 	.word	0xfffffffc


//--------------------- .nv.rel.action            --------------------------
	.section	.nv.rel.action,"",@"SHT_CUDA_RELOCINFO"
	.align	8
	.sectionentsize	8
        /*0000*/ 	.byte	0x73, 0x00, 0x00, 0x00, 0x00, 0x00, 0x00, 0x00, 0x00, 0x00, 0x00, 0x11, 0x25, 0x00, 0x05, 0x36


//--------------------- .nv.constant4             --------------------------
	.section	.nv.constant4,"a",@progbits
	.align	8
	.align		8
.nv.constant4:
        /*0000*/ 	.dword	_ZN77_INTERNAL_8241b919_41_flash_fwd_hdim192_fp16_softcapall_sm80_cu_1f2e7571_33954cuda3std3__45__cpo5beginE
	.align		8
        /*0008*/ 	.dword	_ZN77_INTERNAL_8241b919_41_flash_fwd_hdim192_fp16_softcapall_sm80_cu_1f2e7571_33954cuda3std3__45__cpo3endE
	.align		8
        /*0010*/ 	.dword	_ZN77_INTERNAL_8241b919_41_flash_fwd_hdim192_fp16_softcapall_sm80_cu_1f2e7571_33954cuda3std3__45__cpo6cbeginE
	.align		8
        /*0018*/ 	.dword	_ZN77_INTERNAL_8241b919_41_flash_fwd_hdim192_fp16_softcapall_sm80_cu_1f2e7571_33954cuda3std3__45__cpo4cendE
	.align		8
        /*0020*/ 	.dword	_ZN77_INTERNAL_8241b919_41_flash_fwd_hdim192_fp16_softcapall_sm80_cu_1f2e7571_33954cuda3std3__479_GLOBAL__N__8241b919_41_flash_fwd_hdim192_fp16_softcapall_sm80_cu_1f2e7571_33956ignoreE
	.align		8
        /*0028*/ 	.dword	_ZN77_INTERNAL_8241b919_41_flash_fwd_hdim192_fp16_softcapall_sm80_cu_1f2e7571_33954cuda3std3__419piecewise_constructE
	.align		8
        /*0030*/ 	.dword	_ZN77_INTERNAL_8241b919_41_flash_fwd_hdim192_fp16_softcapall_sm80_cu_1f2e7571_33954cuda3std3__48in_placeE
	.align		8
        /*0038*/ 	.dword	_ZN77_INTERNAL_8241b919_41_flash_fwd_hdim192_fp16_softcapall_sm80_cu_1f2e7571_33954cuda3std6ranges3__45__cpo4swapE
	.align		8
        /*0040*/ 	.dword	_ZN77_INTERNAL_8241b919_41_flash_fwd_hdim192_fp16_softcapall_sm80_cu_1f2e7571_33954cuda3std6ranges3__45__cpo9iter_moveE
	.align		8
        /*0048*/ 	.dword	_ZN77_INTERNAL_8241b919_41_flash_fwd_hdim192_fp16_softcapall_sm80_cu_1f2e7571_33954cute7productE
	.align		8
        /*0050*/ 	.dword	_ZN77_INTERNAL_8241b919_41_flash_fwd_hdim192_fp16_softcapall_sm80_cu_1f2e7571_33954cute1_E


//--------------------- .nv.constant0._ZN7cutlass13device_kernelIN5flash19enable_sm80_to_sm89INS1_16FlashAttnFwdSm80INS1_25CollectiveMainloopFwdSm80ILi8ELi1ELb1EN4cute5tupleIJNS5_1CILi128EEENS7_ILi96EEENS7_ILi192EEEEEELi192ENS_6half_tEfNS_4arch4Sm80ELb0ELb0ELb1ELb0ELb0ELb0ELb1ELb0EEENS1_21CollectiveEpilogueFwdINS6_IJS8_SA_S9_EEENS6_IJNS7_ILi1EEESI_SI_EEESC_SE_Li256ELb0ELb1ELb0ELb0EEENS1_19SingleTileSchedulerILb0ELb0ELb1ELi128EEEEEEEEEvNT_6ParamsE --------------------------
	.section	.nv.constant0._ZN7cutlass13device_kernelIN5flash19enable_sm80_to_sm89INS1_16FlashAttnFwdSm80INS1_25CollectiveMainloopFwdSm80ILi8ELi1ELb1EN4cute5tupleIJNS5_1CILi128EEENS7_ILi96EEENS7_ILi192EEEEEELi192ENS_6half_tEfNS_4arch4Sm80ELb0ELb0ELb1ELb0ELb0ELb0ELb1ELb0EEENS1_21CollectiveEpilogueFwdINS6_IJS8_SA_S9_EEENS6_IJNS7_ILi1EEESI_SI_EEESC_SE_Li256ELb0ELb1ELb0ELb0EEENS1_19SingleTileSchedulerILb0ELb0ELb1ELi128EEEEEEEEEvNT_6ParamsE,"a",@progbits
	.sectionflags	@""
	.align	4
.nv.constant0._ZN7cutlass13device_kernelIN5flash19enable_sm80_to_sm89INS1_16FlashAttnFwdSm80INS1_25CollectiveMainloopFwdSm80ILi8ELi1ELb1EN4cute5tupleIJNS5_1CILi128EEENS7_ILi96EEENS7_ILi192EEEEEELi192ENS_6half_tEfNS_4arch4Sm80ELb0ELb0ELb1ELb0ELb0ELb0ELb1ELb0EEENS1_21CollectiveEpilogueFwdINS6_IJS8_SA_S9_EEENS6_IJNS7_ILi1EEESI_SI_EEESC_SE_Li256ELb0ELb1ELb0ELb0EEENS1_19SingleTileSchedulerILb0ELb0ELb1ELi128EEEEEEEEEvNT_6ParamsE:
	.zero		1400


//--------------------- .nv.constant0._ZN7cutlass13device_kernelIN5flash19enable_sm80_to_sm89INS1_16FlashAttnFwdSm80INS1_25CollectiveMainloopFwdSm80ILi8ELi1ELb1EN4cute5tupleIJNS5_1CILi128EEENS7_ILi96EEENS7_ILi192EEEEEELi192ENS_6half_tEfNS_4arch4Sm80ELb0ELb0ELb1ELb1ELb0ELb0ELb1ELb0EEENS1_21CollectiveEpilogueFwdINS6_IJS8_SA_S9_EEENS6_IJNS7_ILi1EEESI_SI_EEESC_SE_Li256ELb1ELb1ELb0ELb0EEENS1_19SingleTileSchedulerILb1ELb0ELb1ELi128EEEEEEEEEvNT_6ParamsE --------------------------
	.section	.nv.constant0._ZN7cutlass13device_kernelIN5flash19enable_sm80_to_sm89INS1_16FlashAttnFwdSm80INS1_25CollectiveMainloopFwdSm80ILi8ELi1ELb1EN4cute5tupleIJNS5_1CILi128EEENS7_ILi96EEENS7_ILi192EEEEEELi192ENS_6half_tEfNS_4arch4Sm80ELb0ELb0ELb1ELb1ELb0ELb0ELb1ELb0EEENS1_21CollectiveEpilogueFwdINS6_IJS8_SA_S9_EEENS6_IJNS7_ILi1EEESI_SI_EEESC_SE_Li256ELb1ELb1ELb0ELb0EEENS1_19SingleTileSchedulerILb1ELb0ELb1ELi128EEEEEEEEEvNT_6ParamsE,"a",@progbits
	.sectionflags	@""
	.align	4
.nv.constant0._ZN7cutlass13device_kernelIN5flash19enable_sm80_to_sm89INS1_16FlashAttnFwdSm80INS1_25CollectiveMainloopFwdSm80ILi8ELi1ELb1EN4cute5tupleIJNS5_1CILi128EEENS7_ILi96EEENS7_ILi192EEEEEELi192ENS_6half_tEfNS_4arch4Sm80ELb0ELb0ELb1ELb1ELb0ELb0ELb1ELb0EEENS1_21CollectiveEpilogueFwdINS6_IJS8_SA_S9_EEENS6_IJNS7_ILi1EEESI_SI_EEESC_SE_Li256ELb1ELb1ELb0ELb0EEENS1_19SingleTileSchedulerILb1ELb0ELb1ELi128EEEEEEEEEvNT_6ParamsE:
	.zero		1400


//--------------------- .nv.constant0._ZN7cutlass13device_kernelIN5flash19enable_sm80_to_sm89INS1_16FlashAttnFwdSm80INS1_25CollectiveMainloopFwdSm80ILi8ELi1ELb0EN4cute5tupleIJNS5_1CILi128EEENS7_ILi64EEENS7_ILi192EEEEEELi192ENS_6half_tEfNS_4arch4Sm80ELb0ELb0ELb1ELb1ELb0ELb1ELb1ELb0EEENS1_21CollectiveEpilogueFwdINS6_IJS8_SA_S9_EEENS6_IJNS7_ILi1EEESI_SI_EEESC_SE_Li256ELb1ELb1ELb0ELb0EEENS1_19SingleTileSchedulerILb1ELb0ELb1ELi128EEEEEEEEEvNT_6ParamsE --------------------------
	.section	.nv.constant0._ZN7cutlass13device_kernelIN5flash19enable_sm80_to_sm89INS1_16FlashAttnFwdSm80INS1_25CollectiveMainloopFwdSm80ILi8ELi1ELb0EN4cute5tupleIJNS5_1CILi128EEENS7_ILi64EEENS7_ILi192EEEEEELi192ENS_6half_tEfNS_4arch4Sm80ELb0ELb0ELb1ELb1ELb0ELb1ELb1ELb0EEENS1_21CollectiveEpilogueFwdINS6_IJS8_SA_S9_EEENS6_IJNS7_ILi1EEESI_SI_EEESC_SE_Li256ELb1ELb1ELb0ELb0EEENS1_19SingleTileSchedulerILb1ELb0ELb1ELi128EEEEEEEEEvNT_6ParamsE,"a",@progbits
	.sectionflags	@""
	.align	4
.nv.constant0._ZN7cutlass13device_kernelIN5flash19enable_sm80_to_sm89INS1_16FlashAttnFwdSm80INS1_25CollectiveMainloopFwdSm80ILi8ELi1ELb0EN4cute5tupleIJNS5_1CILi128EEENS7_ILi64EEENS7_ILi192EEEEEELi192ENS_6half_tEfNS_4arch4Sm80ELb0ELb0ELb1ELb1ELb0ELb1ELb1ELb0EEENS1_21CollectiveEpilogueFwdINS6_IJS8_SA_S9_EEENS6_IJNS7_ILi1EEESI_SI_EEESC_SE_Li256ELb1ELb1ELb0ELb0EEENS1_19SingleTileSchedulerILb1ELb0ELb1ELi128EEEEEEEEEvNT_6ParamsE:
	.zero		1400


//--------------------- .nv.constant0._ZN7cutlass13device_kernelIN5flash19enable_sm80_to_sm89INS1_16FlashAttnFwdSm80INS1_25CollectiveMainloopFwdSm80ILi8ELi1ELb0EN4cute5tupleIJNS5_1CILi128EEENS7_ILi64EEENS7_ILi192EEEEEELi192ENS_6half_tEfNS_4arch4Sm80ELb0ELb1ELb1ELb0ELb0ELb0ELb1ELb0EEENS1_21CollectiveEpilogueFwdINS6_IJS8_SA_S9_EEENS6_IJNS7_ILi1EEESI_SI_EEESC_SE_Li256ELb0ELb1ELb0ELb0EEENS1_19SingleTileSchedulerILb0ELb0ELb1ELi128EEEEEEEEEvNT_6ParamsE --------------------------
	.section	.nv.constant0._ZN7cutlass13device_kernelIN5flash19enable_sm80_to_sm89INS1_16FlashAttnFwdSm80INS1_25CollectiveMainloopFwdSm80ILi8ELi1ELb0EN4cute5tupleIJNS5_1CILi128EEENS7_ILi64EEENS7_ILi192EEEEEELi192ENS_6half_tEfNS_4arch4Sm80ELb0ELb1ELb1ELb0ELb0ELb0ELb1ELb0EEENS1_21CollectiveEpilogueFwdINS6_IJS8_SA_S9_EEENS6_IJNS7_ILi1EEESI_SI_EEESC_SE_Li256ELb0ELb1ELb0ELb0EEENS1_19SingleTileSchedulerILb0ELb0ELb1ELi128EEEEEEEEEvNT_6ParamsE,"a",@progbits
	.sectionflags	@""
	.align	4
.nv.constant0._ZN7cutlass13device_kernelIN5flash19enable_sm80_to_sm89INS1_16FlashAttnFwdSm80INS1_25CollectiveMainloopFwdSm80ILi8ELi1ELb0EN4cute5tupleIJNS5_1CILi128EEENS7_ILi64EEENS7_ILi192EEEEEELi192ENS_6half_tEfNS_4arch4Sm80ELb0ELb1ELb1ELb0ELb0ELb0ELb1ELb0EEENS1_21CollectiveEpilogueFwdINS6_IJS8_SA_S9_EEENS6_IJNS7_ILi1EEESI_SI_EEESC_SE_Li256ELb0ELb1ELb0ELb0EEENS1_19SingleTileSchedulerILb0ELb0ELb1ELi128EEEEEEEEEvNT_6ParamsE:
	.zero		1400


//--------------------- .nv.constant0._ZN7cutlass13device_kernelIN5flash19enable_sm80_to_sm89INS1_16FlashAttnFwdSm80INS1_25CollectiveMainloopFwdSm80ILi8ELi1ELb0EN4cute5tupleIJNS5_1CILi128EEENS7_ILi64EEENS7_ILi192EEEEEELi192ENS_6half_tEfNS_4arch4Sm80ELb0ELb1ELb1ELb1ELb0ELb0ELb1ELb0EEENS1_21CollectiveEpilogueFwdINS6_IJS8_SA_S9_EEENS6_IJNS7_ILi1EEESI_SI_EEESC_SE_Li256ELb1ELb1ELb0ELb0EEENS1_19SingleTileSchedulerILb1ELb0ELb1ELi128EEEEEEEEEvNT_6ParamsE --------------------------
	.section	.nv.constant0._ZN7cutlass13device_kernelIN5flash19enable_sm80_to_sm89INS1_16FlashAttnFwdSm80INS1_25CollectiveMainloopFwdSm80ILi8ELi1ELb0EN4cute5tupleIJNS5_1CILi128EEENS7_ILi64EEENS7_ILi192EEEEEELi192ENS_6half_tEfNS_4arch4Sm80ELb0ELb1ELb1ELb1ELb0ELb0ELb1ELb0EEENS1_21CollectiveEpilogueFwdINS6_IJS8_SA_S9_EEENS6_IJNS7_ILi1EEESI_SI_EEESC_SE_Li256ELb1ELb1ELb0ELb0EEENS1_19SingleTileSchedulerILb1ELb0ELb1ELi128EEEEEEEEEvNT_6ParamsE,"a",@progbits
	.sectionflags	@""
	.align	4
.nv.constant0._ZN7cutlass13device_kernelIN5flash19enable_sm80_to_sm89INS1_16FlashAttnFwdSm80INS1_25CollectiveMainloopFwdSm80ILi8ELi1ELb0EN4cute5tupleIJNS5_1CILi128EEENS7_ILi64EEENS7_ILi192EEEEEELi192ENS_6half_tEfNS_4arch4Sm80ELb0ELb1ELb1ELb1ELb0ELb0ELb1ELb0EEENS1_21CollectiveEpilogueFwdINS6_IJS8_SA_S9_EEENS6_IJNS7_ILi1EEESI_SI_EEESC_SE_Li256ELb1ELb1ELb0ELb0EEENS1_19SingleTileSchedulerILb1ELb0ELb1ELi128EEEEEEEEEvNT_6ParamsE:
	.zero		1400


//--------------------- .nv.constant0._ZN7cutlass13device_kernelIN5flash19enable_sm80_to_sm89INS1_16FlashAttnFwdSm80INS1_25CollectiveMainloopFwdSm80ILi8ELi1ELb0EN4cute5tupleIJNS5_1CILi128EEENS7_ILi64EEENS7_ILi192EEEEEELi192ENS_6half_tEfNS_4arch4Sm80ELb0ELb1ELb1ELb1ELb0ELb1ELb1ELb0EEENS1_21CollectiveEpilogueFwdINS6_IJS8_SA_S9_EEENS6_IJNS7_ILi1EEESI_SI_EEESC_SE_Li256ELb1ELb1ELb0ELb0EEENS1_19SingleTileSchedulerILb1ELb0ELb1ELi128EEEEEEEEEvNT_6ParamsE --------------------------
	.section	.nv.constant0._ZN7cutlass13device_kernelIN5flash19enable_sm80_to_sm89INS1_16FlashAttnFwdSm80INS1_25CollectiveMainloopFwdSm80ILi8ELi1ELb0EN4cute5tupleIJNS5_1CILi128EEENS7_ILi64EEENS7_ILi192EEEEEELi192ENS_6half_tEfNS_4arch4Sm80ELb0ELb1ELb1ELb1ELb0ELb1ELb1ELb0EEENS1_21CollectiveEpilogueFwdINS6_IJS8_SA_S9_EEENS6_IJNS7_ILi1EEESI_SI_EEESC_SE_Li256ELb1ELb1ELb0ELb0EEENS1_19SingleTileSchedulerILb1ELb0ELb1ELi128EEEEEEEEEvNT_6ParamsE,"a",@progbits
	.sectionflags	@""
	.align	4
.nv.constant0._ZN7cutlass13device_kernelIN5flash19enable_sm80_to_sm89INS1_16FlashAttnFwdSm80INS1_25CollectiveMainloopFwdSm80ILi8ELi1ELb0EN4cute5tupleIJNS5_1CILi128EEENS7_ILi64EEENS7_ILi192EEEEEELi192ENS_6half_tEfNS_4arch4Sm80ELb0ELb1ELb1ELb1ELb0ELb1ELb1ELb0EEENS1_21CollectiveEpilogueFwdINS6_IJS8_SA_S9_EEENS6_IJNS7_ILi1EEESI_SI_EEESC_SE_Li256ELb1ELb1ELb0ELb0EEENS1_19SingleTileSchedulerILb1ELb0ELb1ELi128EEEEEEEEEvNT_6ParamsE:
	.zero		1400


//--------------------- .nv.constant0._ZN7cutlass13device_kernelIN5flash19enable_sm80_to_sm89INS1_16FlashAttnFwdSm80INS1_25CollectiveMainloopFwdSm80ILi8ELi1ELb1EN4cute5tupleIJNS5_1CILi128EEENS7_ILi96EEENS7_ILi192EEEEEELi192ENS_6half_tEfNS_4arch4Sm80ELb1ELb0ELb1ELb0ELb0ELb0ELb1ELb0EEENS1_21CollectiveEpilogueFwdINS6_IJS8_SA_S9_EEENS6_IJNS7_ILi1EEESI_SI_EEESC_SE_Li256ELb0ELb1ELb0ELb0EEENS1_30DynamicPersistentTileSchedulerILi256ELi256ELb0ELb1ELb0EEEEEEEEEvNT_6ParamsE --------------------------
	.section	.nv.constant0._ZN7cutlass13device_kernelIN5flash19enable_sm80_to_sm89INS1_16FlashAttnFwdSm80INS1_25CollectiveMainloopFwdSm80ILi8ELi1ELb1EN4cute5tupleIJNS5_1CILi128EEENS7_ILi96EEENS7_ILi192EEEEEELi192ENS_6half_tEfNS_4arch4Sm80ELb1ELb0ELb1ELb0ELb0ELb0ELb1ELb0EEENS1_21CollectiveEpilogueFwdINS6_IJS8_SA_S9_EEENS6_IJNS7_ILi1EEESI_SI_EEESC_SE_Li256ELb0ELb1ELb0ELb0EEENS1_30DynamicPersistentTileSchedulerILi256ELi256ELb0ELb1ELb0EEEEEEEEEvNT_6ParamsE,"a",@progbits
	.sectionflags	@""
	.align	4
.nv.constant0._ZN7cutlass13device_kernelIN5flash19enable_sm80_to_sm89INS1_16FlashAttnFwdSm80INS1_25CollectiveMainloopFwdSm80ILi8ELi1ELb1EN4cute5tupleIJNS5_1CILi128EEENS7_ILi96EEENS7_ILi192EEEEEELi192ENS_6half_tEfNS_4arch4Sm80ELb1ELb0ELb1ELb0ELb0ELb0ELb1ELb0EEENS1_21CollectiveEpilogueFwdINS6_IJS8_SA_S9_EEENS6_IJNS7_ILi1EEESI_SI_EEESC_SE_Li256ELb0ELb1ELb0ELb0EEENS1_30DynamicPersistentTileSchedulerILi256ELi256ELb0ELb1ELb0EEEEEEEEEvNT_6ParamsE:
	.zero		1416


//--------------------- .nv.constant0._ZN7cutlass13device_kernelIN5flash19enable_sm80_to_sm89INS1_16FlashAttnFwdSm80INS1_25CollectiveMainloopFwdSm80ILi8ELi1ELb1EN4cute5tupleIJNS5_1CILi128EEENS7_ILi96EEENS7_ILi192EEEEEELi192ENS_6half_tEfNS_4arch4Sm80ELb1ELb0ELb1ELb1ELb0ELb0ELb1ELb0EEENS1_21CollectiveEpilogueFwdINS6_IJS8_SA_S9_EEENS6_IJNS7_ILi1EEESI_SI_EEESC_SE_Li256ELb1ELb1ELb0ELb0EEENS1_19SingleTileSchedulerILb1ELb0ELb1ELi128EEEEEEEEEvNT_6ParamsE --------------------------
	.section	.nv.constant0._ZN7cutlass13device_kernelIN5flash19enable_sm80_to_sm89INS1_16FlashAttnFwdSm80INS1_25CollectiveMainloopFwdSm80ILi8ELi1ELb1EN4cute5tupleIJNS5_1CILi128EEENS7_ILi96EEENS7_ILi192EEEEEELi192ENS_6half_tEfNS_4arch4Sm80ELb1ELb0ELb1ELb1ELb0ELb0ELb1ELb0EEENS1_21CollectiveEpilogueFwdINS6_IJS8_SA_S9_EEENS6_IJNS7_ILi1EEESI_SI_EEESC_SE_Li256ELb1ELb1ELb0ELb0EEENS1_19SingleTileSchedulerILb1ELb0ELb1ELi128EEEEEEEEEvNT_6ParamsE,"a",@progbits
	.sectionflags	@""
	.align	4
.nv.constant0._ZN7cutlass13device_kernelIN5flash19enable_sm80_to_sm89INS1_16FlashAttnFwdSm80INS1_25CollectiveMainloopFwdSm80ILi8ELi1ELb1EN4cute5tupleIJNS5_1CILi128EEENS7_ILi96EEENS7_ILi192EEEEEELi192ENS_6half_tEfNS_4arch4Sm80ELb1ELb0ELb1ELb1ELb0ELb0ELb1ELb0EEENS1_21CollectiveEpilogueFwdINS6_IJS8_SA_S9_EEENS6_IJNS7_ILi1EEESI_SI_EEESC_SE_Li256ELb1ELb1ELb0ELb0EEENS1_19SingleTileSchedulerILb1ELb0ELb1ELi128EEEEEEEEEvNT_6ParamsE:
	.zero		1400


//--------------------- .nv.constant0._ZN7cutlass13device_kernelIN5flash19enable_sm80_to_sm89INS1_16FlashAttnFwdSm80INS1_25CollectiveMainloopFwdSm80ILi8ELi1ELb0EN4cute5tupleIJNS5_1CILi128EEENS7_ILi64EEENS7_ILi192EEEEEELi192ENS_6half_tEfNS_4arch4Sm80ELb1ELb0ELb1ELb1ELb0ELb1ELb1ELb0EEENS1_21CollectiveEpilogueFwdINS6_IJS8_SA_S9_EEENS6_IJNS7_ILi1EEESI_SI_EEESC_SE_Li256ELb1ELb1ELb0ELb0EEENS1_19SingleTileSchedulerILb1ELb0ELb1ELi128EEEEEEEEEvNT_6ParamsE --------------------------
	.section	.nv.constant0._ZN7cutlass13device_kernelIN5flash19enable_sm80_to_sm89INS1_16FlashAttnFwdSm80INS1_25CollectiveMainloopFwdSm80ILi8ELi1ELb0EN4cute5tupleIJNS5_1CILi128EEENS7_ILi64EEENS7_ILi192EEEEEELi192ENS_6half_tEfNS_4arch4Sm80ELb1ELb0ELb1ELb1ELb0ELb1ELb1ELb0EEENS1_21CollectiveEpilogueFwdINS6_IJS8_SA_S9_EEENS6_IJNS7_ILi1EEESI_SI_EEESC_SE_Li256ELb1ELb1ELb0ELb0EEENS1_19SingleTileSchedulerILb1ELb0ELb1ELi128EEEEEEEEEvNT_6ParamsE,"a",@progbits
	.sectionflags	@""
	.align	4
.nv.constant0._ZN7cutlass13device_kernelIN5flash19enable_sm80_to_sm89INS1_16FlashAttnFwdSm80INS1_25CollectiveMainloopFwdSm80ILi8ELi1ELb0EN4cute5tupleIJNS5_1CILi128EEENS7_ILi64EEENS7_ILi192EEEEEELi192ENS_6half_tEfNS_4arch4Sm80ELb1ELb0ELb1ELb1ELb0ELb1ELb1ELb0EEENS1_21CollectiveEpilogueFwdINS6_IJS8_SA_S9_EEENS6_IJNS7_ILi1EEESI_SI_EEESC_SE_Li256ELb1ELb1ELb0ELb0EEENS1_19SingleTileSchedulerILb1ELb0ELb1ELi128EEEEEEEEEvNT_6ParamsE:
	.zero		1400


//--------------------- .nv.constant0._ZN7cutlass13device_kernelIN5flash19enable_sm80_to_sm89INS1_16FlashAttnFwdSm80INS1_25CollectiveMainloopFwdSm80ILi8ELi2ELb1EN4cute5tupleIJNS5_1CILi128EEENS7_ILi96EEENS7_ILi192EEEEEELi192ENS_6half_tEfNS_4arch4Sm80ELb0ELb0ELb1ELb0ELb0ELb0ELb1ELb0EEENS1_21CollectiveEpilogueFwdINS6_IJS8_SA_S9_EEENS6_IJNS7_ILi1EEESI_SI_EEESC_SE_Li256ELb0ELb1ELb0ELb0EEENS1_19SingleTileSchedulerILb0ELb0ELb1ELi128EEEEEEEEEvNT_6ParamsE --------------------------
	.section	.nv.constant0._ZN7cutlass13device_kernelIN5flash19enable_sm80_to_sm89INS1_16FlashAttnFwdSm80INS1_25CollectiveMainloopFwdSm80ILi8ELi2ELb1EN4cute5tupleIJNS5_1CILi128EEENS7_ILi96EEENS7_ILi192EEEEEELi192ENS_6half_tEfNS_4arch4Sm80ELb0ELb0ELb1ELb0ELb0ELb0ELb1ELb0EEENS1_21CollectiveEpilogueFwdINS6_IJS8_SA_S9_EEENS6_IJNS7_ILi1EEESI_SI_EEESC_SE_Li256ELb0ELb1ELb0ELb0EEENS1_19SingleTileSchedulerILb0ELb0ELb1ELi128EEEEEEEEEvNT_6ParamsE,"a",@progbits
	.sectionflags	@""
	.align	4
.nv.constant0._ZN7cutlass13device_kernelIN5flash19enable_sm80_to_sm89INS1_16FlashAttnFwdSm80INS1_25CollectiveMainloopFwdSm80ILi8ELi2ELb1EN4cute5tupleIJNS5_1CILi128EEENS7_ILi96EEENS7_ILi192EEEEEELi192ENS_6half_tEfNS_4arch4Sm80ELb0ELb0ELb1ELb0ELb0ELb0ELb1ELb0EEENS1_21CollectiveEpilogueFwdINS6_IJS8_SA_S9_EEENS6_IJNS7_ILi1EEESI_SI_EEESC_SE_Li256ELb0ELb1ELb0ELb0EEENS1_19SingleTileSchedulerILb0ELb0ELb1ELi128EEEEEEEEEvNT_6ParamsE:
	.zero		1400


//--------------------- .nv.constant0._ZN7cutlass13device_kernelIN5flash19enable_sm80_to_sm89INS1_16FlashAttnFwdSm80INS1_25CollectiveMainloopFwdSm80ILi8ELi2ELb1EN4cute5tupleIJNS5_1CILi128EEENS7_ILi96EEENS7_ILi192EEEEEELi192ENS_6half_tEfNS_4arch4Sm80ELb0ELb0ELb1ELb1ELb0ELb0ELb1ELb0EEENS1_21CollectiveEpilogueFwdINS6_IJS8_SA_S9_EEENS6_IJNS7_ILi1EEESI_SI_EEESC_SE_Li256ELb1ELb1ELb0ELb0EEENS1_19SingleTileSchedulerILb1ELb0ELb1ELi128EEEEEEEEEvNT_6ParamsE --------------------------
	.section	.nv.constant0._ZN7cutlass13device_kernelIN5flash19enable_sm80_to_sm89INS1_16FlashAttnFwdSm80INS1_25CollectiveMainloopFwdSm80ILi8ELi2ELb1EN4cute5tupleIJNS5_1CILi128EEENS7_ILi96EEENS7_ILi192EEEEEELi192ENS_6half_tEfNS_4arch4Sm80ELb0ELb0ELb1ELb1ELb0ELb0ELb1ELb0EEENS1_21CollectiveEpilogueFwdINS6_IJS8_SA_S9_EEENS6_IJNS7_ILi1EEESI_SI_EEESC_SE_Li256ELb1ELb1ELb0ELb0EEENS1_19SingleTileSchedulerILb1ELb0ELb1ELi128EEEEEEEEEvNT_6ParamsE,"a",@progbits
	.sectionflags	@""
	.align	4
.nv.constant0._ZN7cutlass13device_kernelIN5flash19enable_sm80_to_sm89INS1_16FlashAttnFwdSm80INS1_25CollectiveMainloopFwdSm80ILi8ELi2ELb1EN4cute5tupleIJNS5_1CILi128EEENS7_ILi96EEENS7_ILi192EEEEEELi192ENS_6half_tEfNS_4arch4Sm80ELb0ELb0ELb1ELb1ELb0ELb0ELb1ELb0EEENS1_21CollectiveEpilogueFwdINS6_IJS8_SA_S9_EEENS6_IJNS7_ILi1EEESI_SI_EEESC_SE_Li256ELb1ELb1ELb0ELb0EEENS1_19SingleTileSchedulerILb1ELb0ELb1ELi128EEEEEEEEEvNT_6ParamsE:
	.zero		1400


//--------------------- .nv.constant0._ZN7cutlass13device_kernelIN5flash19enable_sm80_to_sm89INS1_16FlashAttnFwdSm80INS1_25CollectiveMainloopFwdSm80ILi8ELi2ELb0EN4cute5tupleIJNS5_1CILi128EEENS7_ILi64EEENS7_ILi192EEEEEELi192ENS_6half_tEfNS_4arch4Sm80ELb0ELb0ELb1ELb1ELb0ELb1ELb1ELb0EEENS1_21CollectiveEpilogueFwdINS6_IJS8_SA_S9_EEENS6_IJNS7_ILi1EEESI_SI_EEESC_SE_Li256ELb1ELb1ELb0ELb0EEENS1_19SingleTileSchedulerILb1ELb0ELb1ELi128EEEEEEEEEvNT_6ParamsE --------------------------
	.section	.nv.constant0._ZN7cutlass13device_kernelIN5flash19enable_sm80_to_sm89INS1_16FlashAttnFwdSm80INS1_25CollectiveMainloopFwdSm80ILi8ELi2ELb0EN4cute5tupleIJNS5_1CILi128EEENS7_ILi64EEENS7_ILi192EEEEEELi192ENS_6half_tEfNS_4arch4Sm80ELb0ELb0ELb1ELb1ELb0ELb1ELb1ELb0EEENS1_21CollectiveEpilogueFwdINS6_IJS8_SA_S9_EEENS6_IJNS7_ILi1EEESI_SI_EEESC_SE_Li256ELb1ELb1ELb0ELb0EEENS1_19SingleTileSchedulerILb1ELb0ELb1ELi128EEEEEEEEEvNT_6ParamsE,"a",@progbits
	.sectionflags	@""
	.align	4
.nv.constant0._ZN7cutlass13device_kernelIN5flash19enable_sm80_to_sm89INS1_16FlashAttnFwdSm80INS1_25CollectiveMainloopFwdSm80ILi8ELi2ELb0EN4cute5tupleIJNS5_1CILi128EEENS7_ILi64EEENS7_ILi192EEEEEELi192ENS_6half_tEfNS_4arch4Sm80ELb0ELb0ELb1ELb1ELb0ELb1ELb1ELb0EEENS1_21CollectiveEpilogueFwdINS6_IJS8_SA_S9_EEENS6_IJNS7_ILi1EEESI_SI_EEESC_SE_Li256ELb1ELb1ELb0ELb0EEENS1_19SingleTileSchedulerILb1ELb0ELb1ELi128EEEEEEEEEvNT_6ParamsE:
	.zero		1400


//--------------------- .nv.constant0._ZN7cutlass13device_kernelIN5flash19enable_sm80_to_sm89INS1_16FlashAttnFwdSm80INS1_25CollectiveMainloopFwdSm80ILi8ELi2ELb0EN4cute5tupleIJNS5_1CILi128EEENS7_ILi64EEENS7_ILi192EEEEEELi192ENS_6half_tEfNS_4arch4Sm80ELb0ELb1ELb1ELb0ELb0ELb0ELb1ELb0EEENS1_21CollectiveEpilogueFwdINS6_IJS8_SA_S9_EEENS6_IJNS7_ILi1EEESI_SI_EEESC_SE_Li256ELb0ELb1ELb0ELb0EEENS1_19SingleTileSchedulerILb0ELb0ELb1ELi128EEEEEEEEEvNT_6ParamsE --------------------------
	.section	.nv.constant0._ZN7cutlass13device_kernelIN5flash19enable_sm80_to_sm89INS1_16FlashAttnFwdSm80INS1_25CollectiveMainloopFwdSm80ILi8ELi2ELb0EN4cute5tupleIJNS5_1CILi128EEENS7_ILi64EEENS7_ILi192EEEEEELi192ENS_6half_tEfNS_4arch4Sm80ELb0ELb1ELb1ELb0ELb0ELb0ELb1ELb0EEENS1_21CollectiveEpilogueFwdINS6_IJS8_SA_S9_EEENS6_IJNS7_ILi1EEESI_SI_EEESC_SE_Li256ELb0ELb1ELb0ELb0EEENS1_19SingleTileSchedulerILb0ELb0ELb1ELi128EEEEEEEEEvNT_6ParamsE,"a",@progbits
	.sectionflags	@""
	.align	4
.nv.constant0._ZN7cutlass13device_kernelIN5flash19enable_sm80_to_sm89INS1_16FlashAttnFwdSm80INS1_25CollectiveMainloopFwdSm80ILi8ELi2ELb0EN4cute5tupleIJNS5_1CILi128EEENS7_ILi64EEENS7_ILi192EEEEEELi192ENS_6half_tEfNS_4arch4Sm80ELb0ELb1ELb1ELb0ELb0ELb0ELb1ELb0EEENS1_21CollectiveEpilogueFwdINS6_IJS8_SA_S9_EEENS6_IJNS7_ILi1EEESI_SI_EEESC_SE_Li256ELb0ELb1ELb0ELb0EEENS1_19SingleTileSchedulerILb0ELb0ELb1ELi128EEEEEEEEEvNT_6ParamsE:
	.zero		1400


//--------------------- .nv.constant0._ZN7cutlass13device_kernelIN5flash19enable_sm80_to_sm89INS1_16FlashAttnFwdSm80INS1_25CollectiveMainloopFwdSm80ILi8ELi2ELb0EN4cute5tupleIJNS5_1CILi128EEENS7_ILi64EEENS7_ILi192EEEEEELi192ENS_6half_tEfNS_4arch4Sm80ELb0ELb1ELb1ELb1ELb0ELb0ELb1ELb0EEENS1_21CollectiveEpilogueFwdINS6_IJS8_SA_S9_EEENS6_IJNS7_ILi1EEESI_SI_EEESC_SE_Li256ELb1ELb1ELb0ELb0EEENS1_19SingleTileSchedulerILb1ELb0ELb1ELi128EEEEEEEEEvNT_6ParamsE --------------------------
	.section	.nv.constant0._ZN7cutlass13device_kernelIN5flash19enable_sm80_to_sm89INS1_16FlashAttnFwdSm80INS1_25CollectiveMainloopFwdSm80ILi8ELi2ELb0EN4cute5tupleIJNS5_1CILi128EEENS7_ILi64EEENS7_ILi192EEEEEELi192ENS_6half_tEfNS_4arch4Sm80ELb0ELb1ELb1ELb1ELb0ELb0ELb1ELb0EEENS1_21CollectiveEpilogueFwdINS6_IJS8_SA_S9_EEENS6_IJNS7_ILi1EEESI_SI_EEESC_SE_Li256ELb1ELb1ELb0ELb0EEENS1_19SingleTileSchedulerILb1ELb0ELb1ELi128EEEEEEEEEvNT_6ParamsE,"a",@progbits
	.sectionflags	@""
	.align	4
.nv.constant0._ZN7cutlass13device_kernelIN5flash19enable_sm80_to_sm89INS1_16FlashAttnFwdSm80INS1_25CollectiveMainloopFwdSm80ILi8ELi2ELb0EN4cute5tupleIJNS5_1CILi128EEENS7_ILi64EEENS7_ILi192EEEEEELi192ENS_6half_tEfNS_4arch4Sm80ELb0ELb1ELb1ELb1ELb0ELb0ELb1ELb0EEENS1_21CollectiveEpilogueFwdINS6_IJS8_SA_S9_EEENS6_IJNS7_ILi1EEESI_SI_EEESC_SE_Li256ELb1ELb1ELb0ELb0EEENS1_19SingleTileSchedulerILb1ELb0ELb1ELi128EEEEEEEEEvNT_6ParamsE:
	.zero		1400


//--------------------- .nv.constant0._ZN7cutlass13device_kernelIN5flash19enable_sm80_to_sm89INS1_16FlashAttnFwdSm80INS1_25CollectiveMainloopFwdSm80ILi8ELi2ELb0EN4cute5tupleIJNS5_1CILi128EEENS7_ILi64EEENS7_ILi192EEEEEELi192ENS_6half_tEfNS_4arch4Sm80ELb0ELb1ELb1ELb1ELb0ELb1ELb1ELb0EEENS1_21CollectiveEpilogueFwdINS6_IJS8_SA_S9_EEENS6_IJNS7_ILi1EEESI_SI_EEESC_SE_Li256ELb1ELb1ELb0ELb0EEENS1_19SingleTileSchedulerILb1ELb0ELb1ELi128EEEEEEEEEvNT_6ParamsE --------------------------
	.section	.nv.constant0._ZN7cutlass13device_kernelIN5flash19enable_sm80_to_sm89INS1_16FlashAttnFwdSm80INS1_25CollectiveMainloopFwdSm80ILi8ELi2ELb0EN4cute5tupleIJNS5_1CILi128EEENS7_ILi64EEENS7_ILi192EEEEEELi192ENS_6half_tEfNS_4arch4Sm80ELb0ELb1ELb1ELb1ELb0ELb1ELb1ELb0EEENS1_21CollectiveEpilogueFwdINS6_IJS8_SA_S9_EEENS6_IJNS7_ILi1EEESI_SI_EEESC_SE_Li256ELb1ELb1ELb0ELb0EEENS1_19SingleTileSchedulerILb1ELb0ELb1ELi128EEEEEEEEEvNT_6ParamsE,"a",@progbits
	.sectionflags	@""
	.align	4
.nv.constant0._ZN7cutlass13device_kernelIN5flash19enable_sm80_to_sm89INS1_16FlashAttnFwdSm80INS1_25CollectiveMainloopFwdSm80ILi8ELi2ELb0EN4cute5tupleIJNS5_1CILi128EEENS7_ILi64EEENS7_ILi192EEEEEELi192ENS_6half_tEfNS_4arch4Sm80ELb0ELb1ELb1ELb1ELb0ELb1ELb1ELb0EEENS1_21CollectiveEpilogueFwdINS6_IJS8_SA_S9_EEENS6_IJNS7_ILi1EEESI_SI_EEESC_SE_Li256ELb1ELb1ELb0ELb0EEENS1_19SingleTileSchedulerILb1ELb0ELb1ELi128EEEEEEEEEvNT_6ParamsE:
	.zero		1400


//--------------------- .nv.constant0._ZN7cutlass13device_kernelIN5flash19enable_sm80_to_sm89INS1_16FlashAttnFwdSm80INS1_25CollectiveMainloopFwdSm80ILi8ELi2ELb1EN4cute5tupleIJNS5_1CILi128EEENS7_ILi96EEENS7_ILi192EEEEEELi192ENS_6half_tEfNS_4arch4Sm80ELb1ELb0ELb1ELb0ELb0ELb0ELb1ELb0EEENS1_21CollectiveEpilogueFwdINS6_IJS8_SA_S9_EEENS6_IJNS7_ILi1EEESI_SI_EEESC_SE_Li256ELb0ELb1ELb0ELb0EEENS1_30DynamicPersistentTileSchedulerILi256ELi256ELb0ELb1ELb0EEEEEEEEEvNT_6ParamsE --------------------------
	.section	.nv.constant0._ZN7cutlass13device_kernelIN5flash19enable_sm80_to_sm89INS1_16FlashAttnFwdSm80INS1_25CollectiveMainloopFwdSm80ILi8ELi2ELb1EN4cute5tupleIJNS5_1CILi128EEENS7_ILi96EEENS7_ILi192EEEEEELi192ENS_6half_tEfNS_4arch4Sm80ELb1ELb0ELb1ELb0ELb0ELb0ELb1ELb0EEENS1_21CollectiveEpilogueFwdINS6_IJS8_SA_S9_EEENS6_IJNS7_ILi1EEESI_SI_EEESC_SE_Li256ELb0ELb1ELb0ELb0EEENS1_30DynamicPersistentTileSchedulerILi256ELi256ELb0ELb1ELb0EEEEEEEEEvNT_6ParamsE,"a",@progbits
	.sectionflags	@""
	.align	4
.nv.constant0._ZN7cutlass13device_kernelIN5flash19enable_sm80_to_sm89INS1_16FlashAttnFwdSm80INS1_25CollectiveMainloopFwdSm80ILi8ELi2ELb1EN4cute5tupleIJNS5_1CILi128EEENS7_ILi96EEENS7_ILi192EEEEEELi192ENS_6half_tEfNS_4arch4Sm80ELb1ELb0ELb1ELb0ELb0ELb0ELb1ELb0EEENS1_21CollectiveEpilogueFwdINS6_IJS8_SA_S9_EEENS6_IJNS7_ILi1EEESI_SI_EEESC_SE_Li256ELb0ELb1ELb0ELb0EEENS1_30DynamicPersistentTileSchedulerILi256ELi256ELb0ELb1ELb0EEEEEEEEEvNT_6ParamsE:
	.zero		1416


//--------------------- .nv.constant0._ZN7cutlass13device_kernelIN5flash19enable_sm80_to_sm89INS1_16FlashAttnFwdSm80INS1_25CollectiveMainloopFwdSm80ILi8ELi2ELb1EN4cute5tupleIJNS5_1CILi128EEENS7_ILi96EEENS7_ILi192EEEEEELi192ENS_6half_tEfNS_4arch4Sm80ELb1ELb0ELb1ELb1ELb0ELb0ELb1ELb0EEENS1_21CollectiveEpilogueFwdINS6_IJS8_SA_S9_EEENS6_IJNS7_ILi1EEESI_SI_EEESC_SE_Li256ELb1ELb1ELb0ELb0EEENS1_19SingleTileSchedulerILb1ELb0ELb1ELi128EEEEEEEEEvNT_6ParamsE --------------------------
	.section	.nv.constant0._ZN7cutlass13device_kernelIN5flash19enable_sm80_to_sm89INS1_16FlashAttnFwdSm80INS1_25CollectiveMainloopFwdSm80ILi8ELi2ELb1EN4cute5tupleIJNS5_1CILi128EEENS7_ILi96EEENS7_ILi192EEEEEELi192ENS_6half_tEfNS_4arch4Sm80ELb1ELb0ELb1ELb1ELb0ELb0ELb1ELb0EEENS1_21CollectiveEpilogueFwdINS6_IJS8_SA_S9_EEENS6_IJNS7_ILi1EEESI_SI_EEESC_SE_Li256ELb1ELb1ELb0ELb0EEENS1_19SingleTileSchedulerILb1ELb0ELb1ELi128EEEEEEEEEvNT_6ParamsE,"a",@progbits
	.sectionflags	@""
	.align	4
.nv.constant0._ZN7cutlass13device_kernelIN5flash19enable_sm80_to_sm89INS1_16FlashAttnFwdSm80INS1_25CollectiveMainloopFwdSm80ILi8ELi2ELb1EN4cute5tupleIJNS5_1CILi128EEENS7_ILi96EEENS7_ILi192EEEEEELi192ENS_6half_tEfNS_4arch4Sm80ELb1ELb0ELb1ELb1ELb0ELb0ELb1ELb0EEENS1_21CollectiveEpilogueFwdINS6_IJS8_SA_S9_EEENS6_IJNS7_ILi1EEESI_SI_EEESC_SE_Li256ELb1ELb1ELb0ELb0EEENS1_19SingleTileSchedulerILb1ELb0ELb1ELi128EEEEEEEEEvNT_6ParamsE:
	.zero		1400


//--------------------- .nv.constant0._ZN7cutlass13device_kernelIN5flash19enable_sm80_to_sm89INS1_16FlashAttnFwdSm80INS1_25CollectiveMainloopFwdSm80ILi8ELi2ELb0EN4cute5tupleIJNS5_1CILi128EEENS7_ILi64EEENS7_ILi192EEEEEELi192ENS_6half_tEfNS_4arch4Sm80ELb1ELb0ELb1ELb1ELb0ELb1ELb1ELb0EEENS1_21CollectiveEpilogueFwdINS6_IJS8_SA_S9_EEENS6_IJNS7_ILi1EEESI_SI_EEESC_SE_Li256ELb1ELb1ELb0ELb0EEENS1_19SingleTileSchedulerILb1ELb0ELb1ELi128EEEEEEEEEvNT_6ParamsE --------------------------
	.section	.nv.constant0._ZN7cutlass13device_kernelIN5flash19enable_sm80_to_sm89INS1_16FlashAttnFwdSm80INS1_25CollectiveMainloopFwdSm80ILi8ELi2ELb0EN4cute5tupleIJNS5_1CILi128EEENS7_ILi64EEENS7_ILi192EEEEEELi192ENS_6half_tEfNS_4arch4Sm80ELb1ELb0ELb1ELb1ELb0ELb1ELb1ELb0EEENS1_21CollectiveEpilogueFwdINS6_IJS8_SA_S9_EEENS6_IJNS7_ILi1EEESI_SI_EEESC_SE_Li256ELb1ELb1ELb0ELb0EEENS1_19SingleTileSchedulerILb1ELb0ELb1ELi128EEEEEEEEEvNT_6ParamsE,"a",@progbits
	.sectionflags	@""
	.align	4
.nv.constant0._ZN7cutlass13device_kernelIN5flash19enable_sm80_to_sm89INS1_16FlashAttnFwdSm80INS1_25CollectiveMainloopFwdSm80ILi8ELi2ELb0EN4cute5tupleIJNS5_1CILi128EEENS7_ILi64EEENS7_ILi192EEEEEELi192ENS_6half_tEfNS_4arch4Sm80ELb1ELb0ELb1ELb1ELb0ELb1ELb1ELb0EEENS1_21CollectiveEpilogueFwdINS6_IJS8_SA_S9_EEENS6_IJNS7_ILi1EEESI_SI_EEESC_SE_Li256ELb1ELb1ELb0ELb0EEENS1_19SingleTileSchedulerILb1ELb0ELb1ELi128EEEEEEEEEvNT_6ParamsE:
	.zero		1400


//--------------------- .nv.constant0._ZN7cutlass13device_kernelIN5flash19enable_sm80_to_sm89INS1_16FlashAttnFwdSm80INS1_25CollectiveMainloopFwdSm80ILi8ELi1ELb1EN4cute5tupleIJNS5_1CILi128EEENS7_ILi96EEENS7_ILi192EEEEEELi192ENS_6half_tEfNS_4arch4Sm80ELb0ELb0ELb0ELb0ELb0ELb0ELb1ELb0EEENS1_21CollectiveEpilogueFwdINS6_IJS8_SA_S9_EEENS6_IJNS7_ILi1EEESI_SI_EEESC_SE_Li256ELb0ELb1ELb0ELb0EEENS1_19SingleTileSchedulerILb0ELb0ELb1ELi128EEEEEEEEEvNT_6ParamsE --------------------------
	.section	.nv.constant0._ZN7cutlass13device_kernelIN5flash19enable_sm80_to_sm89INS1_16FlashAttnFwdSm80INS1_25CollectiveMainloopFwdSm80ILi8ELi1ELb1EN4cute5tupleIJNS5_1CILi128EEENS7_ILi96EEENS7_ILi192EEEEEELi192ENS_6half_tEfNS_4arch4Sm80ELb0ELb0ELb0ELb0ELb0ELb0ELb1ELb0EEENS1_21CollectiveEpilogueFwdINS6_IJS8_SA_S9_EEENS6_IJNS7_ILi1EEESI_SI_EEESC_SE_Li256ELb0ELb1ELb0ELb0EEENS1_19SingleTileSchedulerILb0ELb0ELb1ELi128EEEEEEEEEvNT_6ParamsE,"a",@progbits
	.sectionflags	@""
	.align	4
.nv.constant0._ZN7cutlass13device_kernelIN5flash19enable_sm80_to_sm89INS1_16FlashAttnFwdSm80INS1_25CollectiveMainloopFwdSm80ILi8ELi1ELb1EN4cute5tupleIJNS5_1CILi128EEENS7_ILi96EEENS7_ILi192EEEEEELi192ENS_6half_tEfNS_4arch4Sm80ELb0ELb0ELb0ELb0ELb0ELb0ELb1ELb0EEENS1_21CollectiveEpilogueFwdINS6_IJS8_SA_S9_EEENS6_IJNS7_ILi1EEESI_SI_EEESC_SE_Li256ELb0ELb1ELb0ELb0EEENS1_19SingleTileSchedulerILb0ELb0ELb1ELi128EEEEEEEEEvNT_6ParamsE:
	.zero		1400


//--------------------- .nv.constant0._ZN7cutlass13device_kernelIN5flash19enable_sm80_to_sm89INS1_16FlashAttnFwdSm80INS1_25CollectiveMainloopFwdSm80ILi8ELi1ELb1EN4cute5tupleIJNS5_1CILi128EEENS7_ILi96EEENS7_ILi192EEEEEELi192ENS_6half_tEfNS_4arch4Sm80ELb0ELb0ELb0ELb1ELb0ELb0ELb1ELb0EEENS1_21CollectiveEpilogueFwdINS6_IJS8_SA_S9_EEENS6_IJNS7_ILi1EEESI_SI_EEESC_SE_Li256ELb1ELb1ELb0ELb0EEENS1_19SingleTileSchedulerILb1ELb0ELb1ELi128EEEEEEEEEvNT_6ParamsE --------------------------
	.section	.nv.constant0._ZN7cutlass13device_kernelIN5flash19enable_sm80_to_sm89INS1_16FlashAttnFwdSm80INS1_25CollectiveMainloopFwdSm80ILi8ELi1ELb1EN4cute5tupleIJNS5_1CILi128EEENS7_ILi96EEENS7_ILi192EEEEEELi192ENS_6half_tEfNS_4arch4Sm80ELb0ELb0ELb0ELb1ELb0ELb0ELb1ELb0EEENS1_21CollectiveEpilogueFwdINS6_IJS8_SA_S9_EEENS6_IJNS7_ILi1EEESI_SI_EEESC_SE_Li256ELb1ELb1ELb0ELb0EEENS1_19SingleTileSchedulerILb1ELb0ELb1ELi128EEEEEEEEEvNT_6ParamsE,"a",@progbits
	.sectionflags	@""
	.align	4
.nv.constant0._ZN7cutlass13device_kernelIN5flash19enable_sm80_to_sm89INS1_16FlashAttnFwdSm80INS1_25CollectiveMainloopFwdSm80ILi8ELi1ELb1EN4cute5tupleIJNS5_1CILi128EEENS7_ILi96EEENS7_ILi192EEEEEELi192ENS_6half_tEfNS_4arch4Sm80ELb0ELb0ELb0ELb1ELb0ELb0ELb1ELb0EEENS1_21CollectiveEpilogueFwdINS6_IJS8_SA_S9_EEENS6_IJNS7_ILi1EEESI_SI_EEESC_SE_Li256ELb1ELb1ELb0ELb0EEENS1_19SingleTileSchedulerILb1ELb0ELb1ELi128EEEEEEEEEvNT_6ParamsE:
	.zero		1400


//--------------------- .nv.constant0._ZN7cutlass13device_kernelIN5flash19enable_sm80_to_sm89INS1_16FlashAttnFwdSm80INS1_25CollectiveMainloopFwdSm80ILi8ELi1ELb0EN4cute5tupleIJNS5_1CILi128EEENS7_ILi64EEENS7_ILi192EEEEEELi192ENS_6half_tEfNS_4arch4Sm80ELb0ELb0ELb0ELb1ELb0ELb1ELb1ELb0EEENS1_21CollectiveEpilogueFwdINS6_IJS8_SA_S9_EEENS6_IJNS7_ILi1EEESI_SI_EEESC_SE_Li256ELb1ELb1ELb0ELb0EEENS1_19SingleTileSchedulerILb1ELb0ELb1ELi128EEEEEEEEEvNT_6ParamsE --------------------------
	.section	.nv.constant0._ZN7cutlass13device_kernelIN5flash19enable_sm80_to_sm89INS1_16FlashAttnFwdSm80INS1_25CollectiveMainloopFwdSm80ILi8ELi1ELb0EN4cute5tupleIJNS5_1CILi128EEENS7_ILi64EEENS7_ILi192EEEEEELi192ENS_6half_tEfNS_4arch4Sm80ELb0ELb0ELb0ELb1ELb0ELb1ELb1ELb0EEENS1_21CollectiveEpilogueFwdINS6_IJS8_SA_S9_EEENS6_IJNS7_ILi1EEESI_SI_EEESC_SE_Li256ELb1ELb1ELb0ELb0EEENS1_19SingleTileSchedulerILb1ELb0ELb1ELi128EEEEEEEEEvNT_6ParamsE,"a",@progbits
	.sectionflags	@""
	.align	4
.nv.constant0._ZN7cutlass13device_kernelIN5flash19enable_sm80_to_sm89INS1_16FlashAttnFwdSm80INS1_25CollectiveMainloopFwdSm80ILi8ELi1ELb0EN4cute5tupleIJNS5_1CILi128EEENS7_ILi64EEENS7_ILi192EEEEEELi192ENS_6half_tEfNS_4arch4Sm80ELb0ELb0ELb0ELb1ELb0ELb1ELb1ELb0EEENS1_21CollectiveEpilogueFwdINS6_IJS8_SA_S9_EEENS6_IJNS7_ILi1EEESI_SI_EEESC_SE_Li256ELb1ELb1ELb0ELb0EEENS1_19SingleTileSchedulerILb1ELb0ELb1ELi128EEEEEEEEEvNT_6ParamsE:
	.zero		1400


//--------------------- .nv.constant0._ZN7cutlass13device_kernelIN5flash19enable_sm80_to_sm89INS1_16FlashAttnFwdSm80INS1_25CollectiveMainloopFwdSm80ILi8ELi1ELb0EN4cute5tupleIJNS5_1CILi128EEENS7_ILi64EEENS7_ILi192EEEEEELi192ENS_6half_tEfNS_4arch4Sm80ELb0ELb1ELb0ELb0ELb0ELb0ELb1ELb0EEENS1_21CollectiveEpilogueFwdINS6_IJS8_SA_S9_EEENS6_IJNS7_ILi1EEESI_SI_EEESC_SE_Li256ELb0ELb1ELb0ELb0EEENS1_19SingleTileSchedulerILb0ELb0ELb1ELi128EEEEEEEEEvNT_6ParamsE --------------------------
	.section	.nv.constant0._ZN7cutlass13device_kernelIN5flash19enable_sm80_to_sm89INS1_16FlashAttnFwdSm80INS1_25CollectiveMainloopFwdSm80ILi8ELi1ELb0EN4cute5tupleIJNS5_1CILi128EEENS7_ILi64EEENS7_ILi192EEEEEELi192ENS_6half_tEfNS_4arch4Sm80ELb0ELb1ELb0ELb0ELb0ELb0ELb1ELb0EEENS1_21CollectiveEpilogueFwdINS6_IJS8_SA_S9_EEENS6_IJNS7_ILi1EEESI_SI_EEESC_SE_Li256ELb0ELb1ELb0ELb0EEENS1_19SingleTileSchedulerILb0ELb0ELb1ELi128EEEEEEEEEvNT_6ParamsE,"a",@progbits
	.sectionflags	@""
	.align	4
.nv.constant0._ZN7cutlass13device_kernelIN5flash19enable_sm80_to_sm89INS1_16FlashAttnFwdSm80INS1_25CollectiveMainloopFwdSm80ILi8ELi1ELb0EN4cute5tupleIJNS5_1CILi128EEENS7_ILi64EEENS7_ILi192EEEEEELi192ENS_6half_tEfNS_4arch4Sm80ELb0ELb1ELb0ELb0ELb0ELb0ELb1ELb0EEENS1_21CollectiveEpilogueFwdINS6_IJS8_SA_S9_EEENS6_IJNS7_ILi1EEESI_SI_EEESC_SE_Li256ELb0ELb1ELb0ELb0EEENS1_19SingleTileSchedulerILb0ELb0ELb1ELi128EEEEEEEEEvNT_6ParamsE:
	.zero		1400


//--------------------- .nv.constant0._ZN7cutlass13device_kernelIN5flash19enable_sm80_to_sm89INS1_16FlashAttnFwdSm80INS1_25CollectiveMainloopFwdSm80ILi8ELi1ELb0EN4cute5tupleIJNS5_1CILi128EEENS7_ILi64EEENS7_ILi192EEEEEELi192ENS_6half_tEfNS_4arch4Sm80ELb0ELb1ELb0ELb1ELb0ELb0ELb1ELb0EEENS1_21CollectiveEpilogueFwdINS6_IJS8_SA_S9_EEENS6_IJNS7_ILi1EEESI_SI_EEESC_SE_Li256ELb1ELb1ELb0ELb0EEENS1_19SingleTileSchedulerILb1ELb0ELb1ELi128EEEEEEEEEvNT_6ParamsE --------------------------
	.section	.nv.constant0._ZN7cutlass13device_kernelIN5flash19enable_sm80_to_sm89INS1_16FlashAttnFwdSm80INS1_25CollectiveMainloopFwdSm80ILi8ELi1ELb0EN4cute5tupleIJNS5_1CILi128EEENS7_ILi64EEENS7_ILi192EEEEEELi192ENS_6half_tEfNS_4arch4Sm80ELb0ELb1ELb0ELb1ELb0ELb0ELb1ELb0EEENS1_21CollectiveEpilogueFwdINS6_IJS8_SA_S9_EEENS6_IJNS7_ILi1EEESI_SI_EEESC_SE_Li256ELb1ELb1ELb0ELb0EEENS1_19SingleTileSchedulerILb1ELb0ELb1ELi128EEEEEEEEEvNT_6ParamsE,"a",@progbits
	.sectionflags	@""
	.align	4
.nv.constant0._ZN7cutlass13device_kernelIN5flash19enable_sm80_to_sm89INS1_16FlashAttnFwdSm80INS1_25CollectiveMainloopFwdSm80ILi8ELi1ELb0EN4cute5tupleIJNS5_1CILi128EEENS7_ILi64EEENS7_ILi192EEEEEELi192ENS_6half_tEfNS_4arch4Sm80ELb0ELb1ELb0ELb1ELb0ELb0ELb1ELb0EEENS1_21CollectiveEpilogueFwdINS6_IJS8_SA_S9_EEENS6_IJNS7_ILi1EEESI_SI_EEESC_SE_Li256ELb1ELb1ELb0ELb0EEENS1_19SingleTileSchedulerILb1ELb0ELb1ELi128EEEEEEEEEvNT_6ParamsE:
	.zero		1400


//--------------------- .nv.constant0._ZN7cutlass13device_kernelIN5flash19enable_sm80_to_sm89INS1_16FlashAttnFwdSm80INS1_25CollectiveMainloopFwdSm80ILi8ELi1ELb0EN4cute5tupleIJNS5_1CILi128EEENS7_ILi64EEENS7_ILi192EEEEEELi192ENS_6half_tEfNS_4arch4Sm80ELb0ELb1ELb0ELb1ELb0ELb1ELb1ELb0EEENS1_21CollectiveEpilogueFwdINS6_IJS8_SA_S9_EEENS6_IJNS7_ILi1EEESI_SI_EEESC_SE_Li256ELb1ELb1ELb0ELb0EEENS1_19SingleTileSchedulerILb1ELb0ELb1ELi128EEEEEEEEEvNT_6ParamsE --------------------------
	.section	.nv.constant0._ZN7cutlass13device_kernelIN5flash19enable_sm80_to_sm89INS1_16FlashAttnFwdSm80INS1_25CollectiveMainloopFwdSm80ILi8ELi1ELb0EN4cute5tupleIJNS5_1CILi128EEENS7_ILi64EEENS7_ILi192EEEEEELi192ENS_6half_tEfNS_4arch4Sm80ELb0ELb1ELb0ELb1ELb0ELb1ELb1ELb0EEENS1_21CollectiveEpilogueFwdINS6_IJS8_SA_S9_EEENS6_IJNS7_ILi1EEESI_SI_EEESC_SE_Li256ELb1ELb1ELb0ELb0EEENS1_19SingleTileSchedulerILb1ELb0ELb1ELi128EEEEEEEEEvNT_6ParamsE,"a",@progbits
	.sectionflags	@""
	.align	4
.nv.constant0._ZN7cutlass13device_kernelIN5flash19enable_sm80_to_sm89INS1_16FlashAttnFwdSm80INS1_25CollectiveMainloopFwdSm80ILi8ELi1ELb0EN4cute5tupleIJNS5_1CILi128EEENS7_ILi64EEENS7_ILi192EEEEEELi192ENS_6half_tEfNS_4arch4Sm80ELb0ELb1ELb0ELb1ELb0ELb1ELb1ELb0EEENS1_21CollectiveEpilogueFwdINS6_IJS8_SA_S9_EEENS6_IJNS7_ILi1EEESI_SI_EEESC_SE_Li256ELb1ELb1ELb0ELb0EEENS1_19SingleTileSchedulerILb1ELb0ELb1ELi128EEEEEEEEEvNT_6ParamsE:
	.zero		1400


//--------------------- .nv.constant0._ZN7cutlass13device_kernelIN5flash19enable_sm80_to_sm89INS1_16FlashAttnFwdSm80INS1_25CollectiveMainloopFwdSm80ILi8ELi1ELb1EN4cute5tupleIJNS5_1CILi128EEENS7_ILi96EEENS7_ILi192EEEEEELi192ENS_6half_tEfNS_4arch4Sm80ELb1ELb0ELb0ELb0ELb0ELb0ELb1ELb0EEENS1_21CollectiveEpilogueFwdINS6_IJS8_SA_S9_EEENS6_IJNS7_ILi1EEESI_SI_EEESC_SE_Li256ELb0ELb1ELb0ELb0EEENS1_30DynamicPersistentTileSchedulerILi256ELi256ELb0ELb1ELb0EEEEEEEEEvNT_6ParamsE --------------------------
	.section	.nv.constant0._ZN7cutlass13device_kernelIN5flash19enable_sm80_to_sm89INS1_16FlashAttnFwdSm80INS1_25CollectiveMainloopFwdSm80ILi8ELi1ELb1EN4cute5tupleIJNS5_1CILi128EEENS7_ILi96EEENS7_ILi192EEEEEELi192ENS_6half_tEfNS_4arch4Sm80ELb1ELb0ELb0ELb0ELb0ELb0ELb1ELb0EEENS1_21CollectiveEpilogueFwdINS6_IJS8_SA_S9_EEENS6_IJNS7_ILi1EEESI_SI_EEESC_SE_Li256ELb0ELb1ELb0ELb0EEENS1_30DynamicPersistentTileSchedulerILi256ELi256ELb0ELb1ELb0EEEEEEEEEvNT_6ParamsE,"a",@progbits
	.sectionflags	@""
	.align	4
.nv.constant0._ZN7cutlass13device_kernelIN5flash19enable_sm80_to_sm89INS1_16FlashAttnFwdSm80INS1_25CollectiveMainloopFwdSm80ILi8ELi1ELb1EN4cute5tupleIJNS5_1CILi128EEENS7_ILi96EEENS7_ILi192EEEEEELi192ENS_6half_tEfNS_4arch4Sm80ELb1ELb0ELb0ELb0ELb0ELb0ELb1ELb0EEENS1_21CollectiveEpilogueFwdINS6_IJS8_SA_S9_EEENS6_IJNS7_ILi1EEESI_SI_EEESC_SE_Li256ELb0ELb1ELb0ELb0EEENS1_30DynamicPersistentTileSchedulerILi256ELi256ELb0ELb1ELb0EEEEEEEEEvNT_6ParamsE:
	.zero		1416


//--------------------- .nv.constant0._ZN7cutlass13device_kernelIN5flash19enable_sm80_to_sm89INS1_16FlashAttnFwdSm80INS1_25CollectiveMainloopFwdSm80ILi8ELi1ELb1EN4cute5tupleIJNS5_1CILi128EEENS7_ILi96EEENS7_ILi192EEEEEELi192ENS_6half_tEfNS_4arch4Sm80ELb1ELb0ELb0ELb1ELb0ELb0ELb1ELb0EEENS1_21CollectiveEpilogueFwdINS6_IJS8_SA_S9_EEENS6_IJNS7_ILi1EEESI_SI_EEESC_SE_Li256ELb1ELb1ELb0ELb0EEENS1_19SingleTileSchedulerILb1ELb0ELb1ELi128EEEEEEEEEvNT_6ParamsE --------------------------
	.section	.nv.constant0._ZN7cutlass13device_kernelIN5flash19enable_sm80_to_sm89INS1_16FlashAttnFwdSm80INS1_25CollectiveMainloopFwdSm80ILi8ELi1ELb1EN4cute5tupleIJNS5_1CILi128EEENS7_ILi96EEENS7_ILi192EEEEEELi192ENS_6half_tEfNS_4arch4Sm80ELb1ELb0ELb0ELb1ELb0ELb0ELb1ELb0EEENS1_21CollectiveEpilogueFwdINS6_IJS8_SA_S9_EEENS6_IJNS7_ILi1EEESI_SI_EEESC_SE_Li256ELb1ELb1ELb0ELb0EEENS1_19SingleTileSchedulerILb1ELb0ELb1ELi128EEEEEEEEEvNT_6ParamsE,"a",@progbits
	.sectionflags	@""
	.align	4
.nv.constant0._ZN7cutlass13device_kernelIN5flash19enable_sm80_to_sm89INS1_16FlashAttnFwdSm80INS1_25CollectiveMainloopFwdSm80ILi8ELi1ELb1EN4cute5tupleIJNS5_1CILi128EEENS7_ILi96EEENS7_ILi192EEEEEELi192ENS_6half_tEfNS_4arch4Sm80ELb1ELb0ELb0ELb1ELb0ELb0ELb1ELb0EEENS1_21CollectiveEpilogueFwdINS6_IJS8_SA_S9_EEENS6_IJNS7_ILi1EEESI_SI_EEESC_SE_Li256ELb1ELb1ELb0ELb0EEENS1_19SingleTileSchedulerILb1ELb0ELb1ELi128EEEEEEEEEvNT_6ParamsE:
	.zero		1400


//--------------------- .nv.constant0._ZN7cutlass13device_kernelIN5flash19enable_sm80_to_sm89INS1_16FlashAttnFwdSm80INS1_25CollectiveMainloopFwdSm80ILi8ELi1ELb0EN4cute5tupleIJNS5_1CILi128EEENS7_ILi64EEENS7_ILi192EEEEEELi192ENS_6half_tEfNS_4arch4Sm80ELb1ELb0ELb0ELb1ELb0ELb1ELb1ELb0EEENS1_21CollectiveEpilogueFwdINS6_IJS8_SA_S9_EEENS6_IJNS7_ILi1EEESI_SI_EEESC_SE_Li256ELb1ELb1ELb0ELb0EEENS1_19SingleTileSchedulerILb1ELb0ELb1ELi128EEEEEEEEEvNT_6ParamsE --------------------------
	.section	.nv.constant0._ZN7cutlass13device_kernelIN5flash19enable_sm80_to_sm89INS1_16FlashAttnFwdSm80INS1_25CollectiveMainloopFwdSm80ILi8ELi1ELb0EN4cute5tupleIJNS5_1CILi128EEENS7_ILi64EEENS7_ILi192EEEEEELi192ENS_6half_tEfNS_4arch4Sm80ELb1ELb0ELb0ELb1ELb0ELb1ELb1ELb0EEENS1_21CollectiveEpilogueFwdINS6_IJS8_SA_S9_EEENS6_IJNS7_ILi1EEESI_SI_EEESC_SE_Li256ELb1ELb1ELb0ELb0EEENS1_19SingleTileSchedulerILb1ELb0ELb1ELi128EEEEEEEEEvNT_6ParamsE,"a",@progbits
	.sectionflags	@""
	.align	4
.nv.constant0._ZN7cutlass13device_kernelIN5flash19enable_sm80_to_sm89INS1_16FlashAttnFwdSm80INS1_25CollectiveMainloopFwdSm80ILi8ELi1ELb0EN4cute5tupleIJNS5_1CILi128EEENS7_ILi64EEENS7_ILi192EEEEEELi192ENS_6half_tEfNS_4arch4Sm80ELb1ELb0ELb0ELb1ELb0ELb1ELb1ELb0EEENS1_21CollectiveEpilogueFwdINS6_IJS8_SA_S9_EEENS6_IJNS7_ILi1EEESI_SI_EEESC_SE_Li256ELb1ELb1ELb0ELb0EEENS1_19SingleTileSchedulerILb1ELb0ELb1ELi128EEEEEEEEEvNT_6ParamsE:
	.zero		1400


//--------------------- .nv.constant0._ZN7cutlass13device_kernelIN5flash19enable_sm80_to_sm89INS1_16FlashAttnFwdSm80INS1_25CollectiveMainloopFwdSm80ILi8ELi2ELb1EN4cute5tupleIJNS5_1CILi128EEENS7_ILi96EEENS7_ILi192EEEEEELi192ENS_6half_tEfNS_4arch4Sm80ELb0ELb0ELb0ELb0ELb0ELb0ELb1ELb0EEENS1_21CollectiveEpilogueFwdINS6_IJS8_SA_S9_EEENS6_IJNS7_ILi1EEESI_SI_EEESC_SE_Li256ELb0ELb1ELb0ELb0EEENS1_19SingleTileSchedulerILb0ELb0ELb1ELi128EEEEEEEEEvNT_6ParamsE --------------------------
	.section	.nv.constant0._ZN7cutlass13device_kernelIN5flash19enable_sm80_to_sm89INS1_16FlashAttnFwdSm80INS1_25CollectiveMainloopFwdSm80ILi8ELi2ELb1EN4cute5tupleIJNS5_1CILi128EEENS7_ILi96EEENS7_ILi192EEEEEELi192ENS_6half_tEfNS_4arch4Sm80ELb0ELb0ELb0ELb0ELb0ELb0ELb1ELb0EEENS1_21CollectiveEpilogueFwdINS6_IJS8_SA_S9_EEENS6_IJNS7_ILi1EEESI_SI_EEESC_SE_Li256ELb0ELb1ELb0ELb0EEENS1_19SingleTileSchedulerILb0ELb0ELb1ELi128EEEEEEEEEvNT_6ParamsE,"a",@progbits
	.sectionflags	@""
	.align	4
.nv.constant0._ZN7cutlass13device_kernelIN5flash19enable_sm80_to_sm89INS1_16FlashAttnFwdSm80INS1_25CollectiveMainloopFwdSm80ILi8ELi2ELb1EN4cute5tupleIJNS5_1CILi128EEENS7_ILi96EEENS7_ILi192EEEEEELi192ENS_6half_tEfNS_4arch4Sm80ELb0ELb0ELb0ELb0ELb0ELb0ELb1ELb0EEENS1_21CollectiveEpilogueFwdINS6_IJS8_SA_S9_EEENS6_IJNS7_ILi1EEESI_SI_EEESC_SE_Li256ELb0ELb1ELb0ELb0EEENS1_19SingleTileSchedulerILb0ELb0ELb1ELi128EEEEEEEEEvNT_6ParamsE:
	.zero		1400


//--------------------- .nv.constant0._ZN7cutlass13device_kernelIN5flash19enable_sm80_to_sm89INS1_16FlashAttnFwdSm80INS1_25CollectiveMainloopFwdSm80ILi8ELi2ELb1EN4cute5tupleIJNS5_1CILi128EEENS7_ILi96EEENS7_ILi192EEEEEELi192ENS_6half_tEfNS_4arch4Sm80ELb0ELb0ELb0ELb1ELb0ELb0ELb1ELb0EEENS1_21CollectiveEpilogueFwdINS6_IJS8_SA_S9_EEENS6_IJNS7_ILi1EEESI_SI_EEESC_SE_Li256ELb1ELb1ELb0ELb0EEENS1_19SingleTileSchedulerILb1ELb0ELb1ELi128EEEEEEEEEvNT_6ParamsE --------------------------
	.section	.nv.constant0._ZN7cutlass13device_kernelIN5flash19enable_sm80_to_sm89INS1_16FlashAttnFwdSm80INS1_25CollectiveMainloopFwdSm80ILi8ELi2ELb1EN4cute5tupleIJNS5_1CILi128EEENS7_ILi96EEENS7_ILi192EEEEEELi192ENS_6half_tEfNS_4arch4Sm80ELb0ELb0ELb0ELb1ELb0ELb0ELb1ELb0EEENS1_21CollectiveEpilogueFwdINS6_IJS8_SA_S9_EEENS6_IJNS7_ILi1EEESI_SI_EEESC_SE_Li256ELb1ELb1ELb0ELb0EEENS1_19SingleTileSchedulerILb1ELb0ELb1ELi128EEEEEEEEEvNT_6ParamsE,"a",@progbits
	.sectionflags	@""
	.align	4
.nv.constant0._ZN7cutlass13device_kernelIN5flash19enable_sm80_to_sm89INS1_16FlashAttnFwdSm80INS1_25CollectiveMainloopFwdSm80ILi8ELi2ELb1EN4cute5tupleIJNS5_1CILi128EEENS7_ILi96EEENS7_ILi192EEEEEELi192ENS_6half_tEfNS_4arch4Sm80ELb0ELb0ELb0ELb1ELb0ELb0ELb1ELb0EEENS1_21CollectiveEpilogueFwdINS6_IJS8_SA_S9_EEENS6_IJNS7_ILi1EEESI_SI_EEESC_SE_Li256ELb1ELb1ELb0ELb0EEENS1_19SingleTileSchedulerILb1ELb0ELb1ELi128EEEEEEEEEvNT_6ParamsE:
	.zero		1400


//--------------------- .nv.constant0._ZN7cutlass13device_kernelIN5flash19enable_sm80_to_sm89INS1_16FlashAttnFwdSm80INS1_25CollectiveMainloopFwdSm80ILi8ELi2ELb0EN4cute5tupleIJNS5_1CILi128EEENS7_ILi64EEENS7_ILi192EEEEEELi192ENS_6half_tEfNS_4arch4Sm80ELb0ELb0ELb0ELb1ELb0ELb1ELb1ELb0EEENS1_21CollectiveEpilogueFwdINS6_IJS8_SA_S9_EEENS6_IJNS7_ILi1EEESI_SI_EEESC_SE_Li256ELb1ELb1ELb0ELb0EEENS1_19SingleTileSchedulerILb1ELb0ELb1ELi128EEEEEEEEEvNT_6ParamsE --------------------------
	.section	.nv.constant0._ZN7cutlass13device_kernelIN5flash19enable_sm80_to_sm89INS1_16FlashAttnFwdSm80INS1_25CollectiveMainloopFwdSm80ILi8ELi2ELb0EN4cute5tupleIJNS5_1CILi128EEENS7_ILi64EEENS7_ILi192EEEEEELi192ENS_6half_tEfNS_4arch4Sm80ELb0ELb0ELb0ELb1ELb0ELb1ELb1ELb0EEENS1_21CollectiveEpilogueFwdINS6_IJS8_SA_S9_EEENS6_IJNS7_ILi1EEESI_SI_EEESC_SE_Li256ELb1ELb1ELb0ELb0EEENS1_19SingleTileSchedulerILb1ELb0ELb1ELi128EEEEEEEEEvNT_6ParamsE,"a",@progbits
	.sectionflags	@""
	.align	4
.nv.constant0._ZN7cutlass13device_kernelIN5flash19enable_sm80_to_sm89INS1_16FlashAttnFwdSm80INS1_25CollectiveMainloopFwdSm80ILi8ELi2ELb0EN4cute5tupleIJNS5_1CILi128EEENS7_ILi64EEENS7_ILi192EEEEEELi192ENS_6half_tEfNS_4arch4Sm80ELb0ELb0ELb0ELb1ELb0ELb1ELb1ELb0EEENS1_21CollectiveEpilogueFwdINS6_IJS8_SA_S9_EEENS6_IJNS7_ILi1EEESI_SI_EEESC_SE_Li256ELb1ELb1ELb0ELb0EEENS1_19SingleTileSchedulerILb1ELb0ELb1ELi128EEEEEEEEEvNT_6ParamsE:
	.zero		1400


//--------------------- .nv.constant0._ZN7cutlass13device_kernelIN5flash19enable_sm80_to_sm89INS1_16FlashAttnFwdSm80INS1_25CollectiveMainloopFwdSm80ILi8ELi2ELb0EN4cute5tupleIJNS5_1CILi128EEENS7_ILi64EEENS7_ILi192EEEEEELi192ENS_6half_tEfNS_4arch4Sm80ELb0ELb1ELb0ELb0ELb0ELb0ELb1ELb0EEENS1_21CollectiveEpilogueFwdINS6_IJS8_SA_S9_EEENS6_IJNS7_ILi1EEESI_SI_EEESC_SE_Li256ELb0ELb1ELb0ELb0EEENS1_19SingleTileSchedulerILb0ELb0ELb1ELi128EEEEEEEEEvNT_6ParamsE --------------------------
	.section	.nv.constant0._ZN7cutlass13device_kernelIN5flash19enable_sm80_to_sm89INS1_16FlashAttnFwdSm80INS1_25CollectiveMainloopFwdSm80ILi8ELi2ELb0EN4cute5tupleIJNS5_1CILi128EEENS7_ILi64EEENS7_ILi192EEEEEELi192ENS_6half_tEfNS_4arch4Sm80ELb0ELb1ELb0ELb0ELb0ELb0ELb1ELb0EEENS1_21CollectiveEpilogueFwdINS6_IJS8_SA_S9_EEENS6_IJNS7_ILi1EEESI_SI_EEESC_SE_Li256ELb0ELb1ELb0ELb0EEENS1_19SingleTileSchedulerILb0ELb0ELb1ELi128EEEEEEEEEvNT_6ParamsE,"a",@progbits
	.sectionflags	@""
	.align	4
.nv.constant0._ZN7cutlass13device_kernelIN5flash19enable_sm80_to_sm89INS1_16FlashAttnFwdSm80INS1_25CollectiveMainloopFwdSm80ILi8ELi2ELb0EN4cute5tupleIJNS5_1CILi128EEENS7_ILi64EEENS7_ILi192EEEEEELi192ENS_6half_tEfNS_4arch4Sm80ELb0ELb1ELb0ELb0ELb0ELb0ELb1ELb0EEENS1_21CollectiveEpilogueFwdINS6_IJS8_SA_S9_EEENS6_IJNS7_ILi1EEESI_SI_EEESC_SE_Li256ELb0ELb1ELb0ELb0EEENS1_19SingleTileSchedulerILb0ELb0ELb1ELi128EEEEEEEEEvNT_6ParamsE:
	.zero		1400


//--------------------- .nv.constant0._ZN7cutlass13device_kernelIN5flash19enable_sm80_to_sm89INS1_16FlashAttnFwdSm80INS1_25CollectiveMainloopFwdSm80ILi8ELi2ELb0EN4cute5tupleIJNS5_1CILi128EEENS7_ILi64EEENS7_ILi192EEEEEELi192ENS_6half_tEfNS_4arch4Sm80ELb0ELb1ELb0ELb1ELb0ELb0ELb1ELb0EEENS1_21CollectiveEpilogueFwdINS6_IJS8_SA_S9_EEENS6_IJNS7_ILi1EEESI_SI_EEESC_SE_Li256ELb1ELb1ELb0ELb0EEENS1_19SingleTileSchedulerILb1ELb0ELb1ELi128EEEEEEEEEvNT_6ParamsE --------------------------
	.section	.nv.constant0._ZN7cutlass13device_kernelIN5flash19enable_sm80_to_sm89INS1_16FlashAttnFwdSm80INS1_25CollectiveMainloopFwdSm80ILi8ELi2ELb0EN4cute5tupleIJNS5_1CILi128EEENS7_ILi64EEENS7_ILi192EEEEEELi192ENS_6half_tEfNS_4arch4Sm80ELb0ELb1ELb0ELb1ELb0ELb0ELb1ELb0EEENS1_21CollectiveEpilogueFwdINS6_IJS8_SA_S9_EEENS6_IJNS7_ILi1EEESI_SI_EEESC_SE_Li256ELb1ELb1ELb0ELb0EEENS1_19SingleTileSchedulerILb1ELb0ELb1ELi128EEEEEEEEEvNT_6ParamsE,"a",@progbits
	.sectionflags	@""
	.align	4
.nv.constant0._ZN7cutlass13device_kernelIN5flash19enable_sm80_to_sm89INS1_16FlashAttnFwdSm80INS1_25CollectiveMainloopFwdSm80ILi8ELi2ELb0EN4cute5tupleIJNS5_1CILi128EEENS7_ILi64EEENS7_ILi192EEEEEELi192ENS_6half_tEfNS_4arch4Sm80ELb0ELb1ELb0ELb1ELb0ELb0ELb1ELb0EEENS1_21CollectiveEpilogueFwdINS6_IJS8_SA_S9_EEENS6_IJNS7_ILi1EEESI_SI_EEESC_SE_Li256ELb1ELb1ELb0ELb0EEENS1_19SingleTileSchedulerILb1ELb0ELb1ELi128EEEEEEEEEvNT_6ParamsE:
	.zero		1400


//--------------------- .nv.constant0._ZN7cutlass13device_kernelIN5flash19enable_sm80_to_sm89INS1_16FlashAttnFwdSm80INS1_25CollectiveMainloopFwdSm80ILi8ELi2ELb0EN4cute5tupleIJNS5_1CILi128EEENS7_ILi64EEENS7_ILi192EEEEEELi192ENS_6half_tEfNS_4arch4Sm80ELb0ELb1ELb0ELb1ELb0ELb1ELb1ELb0EEENS1_21CollectiveEpilogueFwdINS6_IJS8_SA_S9_EEENS6_IJNS7_ILi1EEESI_SI_EEESC_SE_Li256ELb1ELb1ELb0ELb0EEENS1_19SingleTileSchedulerILb1ELb0ELb1ELi128EEEEEEEEEvNT_6ParamsE --------------------------
	.section	.nv.constant0._ZN7cutlass13device_kernelIN5flash19enable_sm80_to_sm89INS1_16FlashAttnFwdSm80INS1_25CollectiveMainloopFwdSm80ILi8ELi2ELb0EN4cute5tupleIJNS5_1CILi128EEENS7_ILi64EEENS7_ILi192EEEEEELi192ENS_6half_tEfNS_4arch4Sm80ELb0ELb1ELb0ELb1ELb0ELb1ELb1ELb0EEENS1_21CollectiveEpilogueFwdINS6_IJS8_SA_S9_EEENS6_IJNS7_ILi1EEESI_SI_EEESC_SE_Li256ELb1ELb1ELb0ELb0EEENS1_19SingleTileSchedulerILb1ELb0ELb1ELi128EEEEEEEEEvNT_6ParamsE,"a",@progbits
	.sectionflags	@""
	.align	4
.nv.constant0._ZN7cutlass13device_kernelIN5flash19enable_sm80_to_sm89INS1_16FlashAttnFwdSm80INS1_25CollectiveMainloopFwdSm80ILi8ELi2ELb0EN4cute5tupleIJNS5_1CILi128EEENS7_ILi64EEENS7_ILi192EEEEEELi192ENS_6half_tEfNS_4arch4Sm80ELb0ELb1ELb0ELb1ELb0ELb1ELb1ELb0EEENS1_21CollectiveEpilogueFwdINS6_IJS8_SA_S9_EEENS6_IJNS7_ILi1EEESI_SI_EEESC_SE_Li256ELb1ELb1ELb0ELb0EEENS1_19SingleTileSchedulerILb1ELb0ELb1ELi128EEEEEEEEEvNT_6ParamsE:
	.zero		1400


//--------------------- .nv.constant0._ZN7cutlass13device_kernelIN5flash19enable_sm80_to_sm89INS1_16FlashAttnFwdSm80INS1_25CollectiveMainloopFwdSm80ILi8ELi2ELb1EN4cute5tupleIJNS5_1CILi128EEENS7_ILi96EEENS7_ILi192EEEEEELi192ENS_6half_tEfNS_4arch4Sm80ELb1ELb0ELb0ELb0ELb0ELb0ELb1ELb0EEENS1_21CollectiveEpilogueFwdINS6_IJS8_SA_S9_EEENS6_IJNS7_ILi1EEESI_SI_EEESC_SE_Li256ELb0ELb1ELb0ELb0EEENS1_30DynamicPersistentTileSchedulerILi256ELi256ELb0ELb1ELb0EEEEEEEEEvNT_6ParamsE --------------------------
	.section	.nv.constant0._ZN7cutlass13device_kernelIN5flash19enable_sm80_to_sm89INS1_16FlashAttnFwdSm80INS1_25CollectiveMainloopFwdSm80ILi8ELi2ELb1EN4cute5tupleIJNS5_1CILi128EEENS7_ILi96EEENS7_ILi192EEEEEELi192ENS_6half_tEfNS_4arch4Sm80ELb1ELb0ELb0ELb0ELb0ELb0ELb1ELb0EEENS1_21CollectiveEpilogueFwdINS6_IJS8_SA_S9_EEENS6_IJNS7_ILi1EEESI_SI_EEESC_SE_Li256ELb0ELb1ELb0ELb0EEENS1_30DynamicPersistentTileSchedulerILi256ELi256ELb0ELb1ELb0EEEEEEEEEvNT_6ParamsE,"a",@progbits
	.sectionflags	@""
	.align	4
.nv.constant0._ZN7cutlass13device_kernelIN5flash19enable_sm80_to_sm89INS1_16FlashAttnFwdSm80INS1_25CollectiveMainloopFwdSm80ILi8ELi2ELb1EN4cute5tupleIJNS5_1CILi128EEENS7_ILi96EEENS7_ILi192EEEEEELi192ENS_6half_tEfNS_4arch4Sm80ELb1ELb0ELb0ELb0ELb0ELb0ELb1ELb0EEENS1_21CollectiveEpilogueFwdINS6_IJS8_SA_S9_EEENS6_IJNS7_ILi1EEESI_SI_EEESC_SE_Li256ELb0ELb1ELb0ELb0EEENS1_30DynamicPersistentTileSchedulerILi256ELi256ELb0ELb1ELb0EEEEEEEEEvNT_6ParamsE:
	.zero		1416


//--------------------- .nv.constant0._ZN7cutlass13device_kernelIN5flash19enable_sm80_to_sm89INS1_16FlashAttnFwdSm80INS1_25CollectiveMainloopFwdSm80ILi8ELi2ELb1EN4cute5tupleIJNS5_1CILi128EEENS7_ILi96EEENS7_ILi192EEEEEELi192ENS_6half_tEfNS_4arch4Sm80ELb1ELb0ELb0ELb1ELb0ELb0ELb1ELb0EEENS1_21CollectiveEpilogueFwdINS6_IJS8_SA_S9_EEENS6_IJNS7_ILi1EEESI_SI_EEESC_SE_Li256ELb1ELb1ELb0ELb0EEENS1_19SingleTileSchedulerILb1ELb0ELb1ELi128EEEEEEEEEvNT_6ParamsE --------------------------
	.section	.nv.constant0._ZN7cutlass13device_kernelIN5flash19enable_sm80_to_sm89INS1_16FlashAttnFwdSm80INS1_25CollectiveMainloopFwdSm80ILi8ELi2ELb1EN4cute5tupleIJNS5_1CILi128EEENS7_ILi96EEENS7_ILi192EEEEEELi192ENS_6half_tEfNS_4arch4Sm80ELb1ELb0ELb0ELb1ELb0ELb0ELb1ELb0EEENS1_21CollectiveEpilogueFwdINS6_IJS8_SA_S9_EEENS6_IJNS7_ILi1EEESI_SI_EEESC_SE_Li256ELb1ELb1ELb0ELb0EEENS1_19SingleTileSchedulerILb1ELb0ELb1ELi128EEEEEEEEEvNT_6ParamsE,"a",@progbits
	.sectionflags	@""
	.align	4
.nv.constant0._ZN7cutlass13device_kernelIN5flash19enable_sm80_to_sm89INS1_16FlashAttnFwdSm80INS1_25CollectiveMainloopFwdSm80ILi8ELi2ELb1EN4cute5tupleIJNS5_1CILi128EEENS7_ILi96EEENS7_ILi192EEEEEELi192ENS_6half_tEfNS_4arch4Sm80ELb1ELb0ELb0ELb1ELb0ELb0ELb1ELb0EEENS1_21CollectiveEpilogueFwdINS6_IJS8_SA_S9_EEENS6_IJNS7_ILi1EEESI_SI_EEESC_SE_Li256ELb1ELb1ELb0ELb0EEENS1_19SingleTileSchedulerILb1ELb0ELb1ELi128EEEEEEEEEvNT_6ParamsE:
	.zero		1400


//--------------------- .nv.constant0._ZN7cutlass13device_kernelIN5flash19enable_sm80_to_sm89INS1_16FlashAttnFwdSm80INS1_25CollectiveMainloopFwdSm80ILi8ELi2ELb0EN4cute5tupleIJNS5_1CILi128EEENS7_ILi64EEENS7_ILi192EEEEEELi192ENS_6half_tEfNS_4arch4Sm80ELb1ELb0ELb0ELb1ELb0ELb1ELb1ELb0EEENS1_21CollectiveEpilogueFwdINS6_IJS8_SA_S9_EEENS6_IJNS7_ILi1EEESI_SI_EEESC_SE_Li256ELb1ELb1ELb0ELb0EEENS1_19SingleTileSchedulerILb1ELb0ELb1ELi128EEEEEEEEEvNT_6ParamsE --------------------------
	.section	.nv.constant0._ZN7cutlass13device_kernelIN5flash19enable_sm80_to_sm89INS1_16FlashAttnFwdSm80INS1_25CollectiveMainloopFwdSm80ILi8ELi2ELb0EN4cute5tupleIJNS5_1CILi128EEENS7_ILi64EEENS7_ILi192EEEEEELi192ENS_6half_tEfNS_4arch4Sm80ELb1ELb0ELb0ELb1ELb0ELb1ELb1ELb0EEENS1_21CollectiveEpilogueFwdINS6_IJS8_SA_S9_EEENS6_IJNS7_ILi1EEESI_SI_EEESC_SE_Li256ELb1ELb1ELb0ELb0EEENS1_19SingleTileSchedulerILb1ELb0ELb1ELi128EEEEEEEEEvNT_6ParamsE,"a",@progbits
	.sectionflags	@""
	.align	4
.nv.constant0._ZN7cutlass13device_kernelIN5flash19enable_sm80_to_sm89INS1_16FlashAttnFwdSm80INS1_25CollectiveMainloopFwdSm80ILi8ELi2ELb0EN4cute5tupleIJNS5_1CILi128EEENS7_ILi64EEENS7_ILi192EEEEEELi192ENS_6half_tEfNS_4arch4Sm80ELb1ELb0ELb0ELb1ELb0ELb1ELb1ELb0EEENS1_21CollectiveEpilogueFwdINS6_IJS8_SA_S9_EEENS6_IJNS7_ILi1EEESI_SI_EEESC_SE_Li256ELb1ELb1ELb0ELb0EEENS1_19SingleTileSchedulerILb1ELb0ELb1ELi128EEEEEEEEEvNT_6ParamsE:
	.zero		1400


//--------------------- .text._ZN7cutlass13device_kernelIN5flash19enable_sm80_to_sm89INS1_16FlashAttnFwdSm80INS1_25CollectiveMainloopFwdSm80ILi8ELi1ELb1EN4cute5tupleIJNS5_1CILi128EEENS7_ILi96EEENS7_ILi192EEEEEELi192ENS_6half_tEfNS_4arch4Sm80ELb0ELb0ELb1ELb0ELb0ELb0ELb1ELb0EEENS1_21CollectiveEpilogueFwdINS6_IJS8_SA_S9_EEENS6_IJNS7_ILi1EEESI_SI_EEESC_SE_Li256ELb0ELb1ELb0ELb0EEENS1_19SingleTileSchedulerILb0ELb0ELb1ELi128EEEEEEEEEvNT_6ParamsE --------------------------
	.section	.text._ZN7cutlass13device_kernelIN5flash19enable_sm80_to_sm89INS1_16FlashAttnFwdSm80INS1_25CollectiveMainloopFwdSm80ILi8ELi1ELb1EN4cute5tupleIJNS5_1CILi128EEENS7_ILi96EEENS7_ILi192EEEEEELi192ENS_6half_tEfNS_4arch4Sm80ELb0ELb0ELb1ELb0ELb0ELb0ELb1ELb0EEENS1_21CollectiveEpilogueFwdINS6_IJS8_SA_S9_EEENS6_IJNS7_ILi1EEESI_SI_EEESC_SE_Li256ELb0ELb1ELb0ELb0EEENS1_19SingleTileSchedulerILb0ELb0ELb1ELi128EEEEEEEEEvNT_6ParamsE,"ax",@progbits
	.sectioninfo	@"SHI_REGISTERS=255"
	.align	128
.text._ZN7cutlass13device_kernelIN5flash19enable_sm80_to_sm89INS1_16FlashAttnFwdSm80INS1_25CollectiveMainloopFwdSm80ILi8ELi1ELb1EN4cute5tupleIJNS5_1CILi128EEENS7_ILi96EEENS7_ILi192EEEEEELi192ENS_6half_tEfNS_4arch4Sm80ELb0ELb0ELb1ELb0ELb0ELb0ELb1ELb0EEENS1_21CollectiveEpilogueFwdINS6_IJS8_SA_S9_EEENS6_IJNS7_ILi1EEESI_SI_EEESC_SE_Li256ELb0ELb1ELb0ELb0EEENS1_19SingleTileSchedulerILb0ELb0ELb1ELi128EEEEEEEEEvNT_6ParamsE:
        .type           _ZN7cutlass13device_kernelIN5flash19enable_sm80_to_sm89INS1_16FlashAttnFwdSm80INS1_25CollectiveMainloopFwdSm80ILi8ELi1ELb1EN4cute5tupleIJNS5_1CILi128EEENS7_ILi96EEENS7_ILi192EEEEEELi192ENS_6half_tEfNS_4arch4Sm80ELb0ELb0ELb1ELb0ELb0ELb0ELb1ELb0EEENS1_21CollectiveEpilogueFwdINS6_IJS8_SA_S9_EEENS6_IJNS7_ILi1EEESI_SI_EEESC_SE_Li256ELb0ELb1ELb0ELb0EEENS1_19SingleTileSchedulerILb0ELb0ELb1ELi128EEEEEEEEEvNT_6ParamsE,@function
        .size           _ZN7cutlass13device_kernelIN5flash19enable_sm80_to_sm89INS1_16FlashAttnFwdSm80INS1_25CollectiveMainloopFwdSm80ILi8ELi1ELb1EN4cute5tupleIJNS5_1CILi128EEENS7_ILi96EEENS7_ILi192EEEEEELi192ENS_6half_tEfNS_4arch4Sm80ELb0ELb0ELb1ELb0ELb0ELb0ELb1ELb0EEENS1_21CollectiveEpilogueFwdINS6_IJS8_SA_S9_EEENS6_IJNS7_ILi1EEESI_SI_EEESC_SE_Li256ELb0ELb1ELb0ELb0EEENS1_19SingleTileSchedulerILb0ELb0ELb1ELi128EEEEEEEEEvNT_6ParamsE,(.L_x_2566 - _ZN7cutlass13device_kernelIN5flash19enable_sm80_to_sm89INS1_16FlashAttnFwdSm80INS1_25CollectiveMainloopFwdSm80ILi8ELi1ELb1EN4cute5tupleIJNS5_1CILi128EEENS7_ILi96EEENS7_ILi192EEEEEELi192ENS_6half_tEfNS_4arch4Sm80ELb0ELb0ELb1ELb0ELb0ELb0ELb1ELb0EEENS1_21CollectiveEpilogueFwdINS6_IJS8_SA_S9_EEENS6_IJNS7_ILi1EEESI_SI_EEESC_SE_Li256ELb0ELb1ELb0ELb0EEENS1_19SingleTileSchedulerILb0ELb0ELb1ELi128EEEEEEEEEvNT_6ParamsE)
        .other          _ZN7cutlass13device_kernelIN5flash19enable_sm80_to_sm89INS1_16FlashAttnFwdSm80INS1_25CollectiveMainloopFwdSm80ILi8ELi1ELb1EN4cute5tupleIJNS5_1CILi128EEENS7_ILi96EEENS7_ILi192EEEEEELi192ENS_6half_tEfNS_4arch4Sm80ELb0ELb0ELb1ELb0ELb0ELb0ELb1ELb0EEENS1_21CollectiveEpilogueFwdINS6_IJS8_SA_S9_EEENS6_IJNS7_ILi1EEESI_SI_EEESC_SE_Li256ELb0ELb1ELb0ELb0EEENS1_19SingleTileSchedulerILb0ELb0ELb1ELi128EEEEEEEEEvNT_6ParamsE,@"STO_CUDA_ENTRY STV_DEFAULT"
_ZN7cutlass13device_kernelIN5flash19enable_sm80_to_sm89INS1_16FlashAttnFwdSm80INS1_25CollectiveMainloopFwdSm80ILi8ELi1ELb1EN4cute5tupleIJNS5_1CILi128EEENS7_ILi96EEENS7_ILi192EEEEEELi192ENS_6half_tEfNS_4arch4Sm80ELb0ELb0ELb1ELb0ELb0ELb0ELb1ELb0EEENS1_21CollectiveEpilogueFwdINS6_IJS8_SA_S9_EEENS6_IJNS7_ILi1EEESI_SI_EEESC_SE_Li256ELb0ELb1ELb0ELb0EEENS1_19SingleTileSchedulerILb0ELb0ELb1ELi128EEEEEEEEEvNT_6ParamsE:
[----:B------:R-:W-:-:S03]  /*0000*/  MOV R1, c[0x0][0x28] ;  /* 0x00000a0000017a02 */ /* 0x000fc60000000f00 */
[----:B------:R-:W1:Y:S01]  /*0010*/  S2R R17, SR_CTAID.Z ;  /* 0x0000000000117919 */ /* 0x000e620000002700 */
[----:B------:R-:W-:Y:S02]  /*0020*/  IADD3 R1, R1, -0x88, RZ ;  /* 0xffffff7801017810 */ /* 0x000fe40007ffe0ff */
[----:B-1----:R-:W-:-:S13]  /*0030*/  ISETP.GE.AND P0, PT, R17, RZ, PT ;  /* 0x000000ff1100720c */ /* 0x002fda0003f06270 */
[----:B------:R-:W-:Y:S05]  /*0040*/  @!P0 EXIT ;  /* 0x000000000000894d */ /* 0x000fea0003800000 */
[----:B------:R-:W-:Y:S01]  /*0050*/  ISETP.NE.U32.AND P4, PT, RZ, c[0x0][0x340], PT ;  /* 0x0000d000ff007a0c */ /* 0x000fe20003f85070 */
[----:B------:R-:W-:-:S03]  /*0060*/  ULDC.64 UR8, c[0x0][0x118] ;  /* 0x0000460000087ab9 */ /* 0x000fc60000000a00 */
[----:B------:R-:W-:-:S13]  /*0070*/  ISETP.NE.AND.EX P4, PT, RZ, c[0x0][0x344], PT, P4 ;  /* 0x0000d100ff007a0c */ /* 0x000fda0003f85340 */
[----:B------:R-:W-:-:S04]  /*0080*/  @P4 IMAD.MOV.U32 R2, RZ, RZ, 0x4 ;  /* 0x00000004ff024424 */ /* 0x000fc800078e00ff */
[----:B------:R-:W-:-:S05]  /*0090*/  @P4 IMAD.WIDE R2, R17, R2, c[0x0][0x340] ;  /* 0x0000d00011024625 */ /* 0x000fca00078e0202 */
[----:B------:R1:W2:Y:S01]  /*00a0*/  @P4 LDG.E R20, [R2.64] ;  /* 0x0000000802144981 */ /* 0x0002a2000c1e1900 */
[----:B------:R-:W-:Y:S01]  /*00b0*/  IMAD.MOV.U32 R13, RZ, RZ, c[0x0][0x2c4] ;  /* 0x0000b100ff0d7624 */ /* 0x000fe200078e00ff */
[----:B------:R-:W-:Y:S01]  /*00c0*/  SHF.R.S32.HI R22, RZ, 0x1f, R17 ;  /* 0x0000001fff167819 */ /* 0x000fe20000011411 */
[----:B------:R-:W-:Y:S01]  /*00d0*/  IMAD.MOV.U32 R139, RZ, RZ, c[0x0][0x1d0] ;  /* 0x00007400ff8b7624 */ /* 0x000fe200078e00ff */
[----:B------:R-:W3:Y:S01]  /*00e0*/  S2R R36, SR_TID.X ;  /* 0x0000000000247919 */ /* 0x000ee20000002100 */
[----:B------:R-:W-:Y:S01]  /*00f0*/  IMAD.MOV.U32 R135, RZ, RZ, c[0x0][0x1e0] ;  /* 0x00007800ff877624 */ /* 0x000fe200078e00ff */
[----:B------:R-:W-:Y:S01]  /*0100*/  ISETP.NE.AND P0, PT, R13, 0x1, PT ;  /* 0x000000010d00780c */ /* 0x000fe20003f05270 */
[----:B------:R-:W-:Y:S01]  /*0110*/  IMAD R6, R22, c[0x0][0x1c0], RZ ;  /* 0x0000700016067a24 */ /* 0x000fe200078e02ff */
[----:B------:R-:W4:Y:S01]  /*0120*/  S2R R37, SR_CTAID.Y ;  /* 0x0000000000257919 */ /* 0x000f220000002600 */
[----:B------:R-:W-:Y:S01]  /*0130*/  IADD3 R9, R139, 0x5f, RZ ;  /* 0x0000005f8b097810 */ /* 0x000fe20007ffe0ff */
[----:B------:R-:W-:-:S02]  /*0140*/  IMAD R13, R13, c[0x0][0x168], RZ ;  /* 0x00005a000d0d7a24 */ /* 0x000fc400078e02ff */
[----:B------:R-:W5:Y:S01]  /*0150*/  S2R R7, SR_CTAID.X ;  /* 0x0000000000077919 */ /* 0x000f620000002500 */
[----:B------:R-:W-:Y:S02]  /*0160*/  IMAD.MOV.U32 R138, RZ, RZ, c[0x0][0x1e4] ;  /* 0x00007900ff8a7624 */ /* 0x000fe400078e00ff */
[----:B------:R-:W-:Y:S01]  /*0170*/  IMAD.HI R9, R9, 0x2aaaaaab, RZ ;  /* 0x2aaaaaab09097827 */ /* 0x000fe200078e02ff */
[----:B---3--:R-:W-:-:S04]  /*0180*/  SHF.R.S32.HI R34, RZ, 0x1f, R36 ;  /* 0x0000001fff227819 */ /* 0x008fc80000011424 */
[-C--:B-1----:R-:W-:Y:S01]  /*0190*/  LEA.HI R2, R34, R36.reuse, RZ, 0x3 ;  /* 0x0000002422027211 */ /* 0x082fe200078f18ff */
[C---:B----4-:R-:W-:Y:S01]  /*01a0*/  IMAD.WIDE.U32 R4, R37.reuse, c[0x0][0x1b8], RZ ;  /* 0x00006e0025047a25 */ /* 0x050fe200078e00ff */
[----:B------:R-:W-:Y:S02]  /*01b0*/  SHF.R.S32.HI R38, RZ, 0x1f, R37 ;  /* 0x0000001fff267819 */ /* 0x000fe40000011425 */
[----:B------:R-:W-:Y:S02]  /*01c0*/  LOP3.LUT R0, R2, 0xfffffff8, RZ, 0xc0, !PT ;  /* 0xfffffff802007812 */ /* 0x000fe400078ec0ff */
[----:B------:R-:W-:Y:S01]  /*01d0*/  SHF.R.S32.HI R24, RZ, 0x3, R2 ;  /* 0x00000003ff187819 */ /* 0x000fe20000011402 */
[----:B------:R-:W-:Y:S01]  /*01e0*/  IMAD R3, R38, c[0x0][0x1b8], RZ ;  /* 0x00006e0026037a24 */ /* 0x000fe200078e02ff */
[----:B------:R-:W-:Y:S01]  /*01f0*/  LEA.HI R32, R34, R36, RZ, 0x4 ;  /* 0x0000002422207211 */ /* 0x000fe200078f20ff */
[----:B------:R-:W-:Y:S01]  /*0200*/  IMAD.IADD R30, R36, 0x1, -R0 ;  /* 0x00000001241e7824 */ /* 0x000fe200078e0a00 */
[----:B------:R-:W-:Y:S01]  /*0210*/  SHF.R.S32.HI R33, RZ, 0x1f, R24 ;  /* 0x0000001fff217819 */ /* 0x000fe20000011418 */
[----:B------:R-:W-:Y:S01]  /*0220*/  IMAD R2, R37, c[0x0][0x1bc], R3 ;  /* 0x00006f0025027a24 */ /* 0x000fe200078e0203 */
[----:B------:R-:W-:Y:S01]  /*0230*/  SHF.R.S32.HI R12, RZ, 0x4, R32 ;  /* 0x00000004ff0c7819 */ /* 0x000fe20000011420 */
[----:B------:R-:W-:-:S02]  /*0240*/  IMAD R0, R30, 0x20, R24 ;  /* 0x000000201e007824 */ /* 0x000fc400078e0218 */
[----:B------:R-:W-:Y:S02]  /*0250*/  IMAD.IADD R3, R5, 0x1, R2 ;  /* 0x0000000105037824 */ /* 0x000fe400078e0202 */
[----:B-----5:R-:W-:Y:S02]  /*0260*/  IMAD R8, R7, 0x80, R0 ;  /* 0x0000008007087824 */ /* 0x020fe400078e0200 */
[----:B------:R-:W-:Y:S02]  /*0270*/  IMAD.MOV.U32 R2, RZ, RZ, R4 ;  /* 0x000000ffff027224 */ /* 0x000fe400078e0004 */
[----:B------:R-:W-:Y:S01]  /*0280*/  @P0 IMAD.HI.U32 R5, R8, c[0x0][0x2c8], RZ ;  /* 0x0000b20008050a27 */ /* 0x000fe200078e00ff */
[----:B------:R1:W-:Y:S03]  /*0290*/  STL [R1+0x34], R8 ;  /* 0x0000340801007387 */ /* 0x0003e60000100800 */
[----:B------:R-:W-:Y:S01]  /*02a0*/  IMAD.MOV.U32 R0, RZ, RZ, R8 ;  /* 0x000000ffff007224 */ /* 0x000fe200078e0008 */
[----:B------:R-:W-:Y:S01]  /*02b0*/  @P0 SHF.R.U32.HI R0, RZ, c[0x0][0x2cc], R5 ;  /* 0x0000b300ff000a19 */ /* 0x000fe20000011605 */
[C---:B------:R-:W-:Y:S01]  /*02c0*/  IMAD R4, R17.reuse, c[0x0][0x1c4], R6 ;  /* 0x0000710011047a24 */ /* 0x040fe200078e0206 */
[----:B------:R-:W-:Y:S01]  /*02d0*/  SHF.R.U32.HI R6, RZ, 0x1f, R9 ;  /* 0x0000001fff067819 */ /* 0x000fe20000011609 */
[----:B------:R-:W-:-:S03]  /*02e0*/  IMAD.WIDE.U32 R2, R17, c[0x0][0x1c0], R2 ;  /* 0x0000700011027a25 */ /* 0x000fc600078e0002 */
[----:B------:R-:W-:Y:S01]  /*02f0*/  LEA.HI.SX32 R141, R9, R6, 0x1c ;  /* 0x00000006098d7211 */ /* 0x000fe200078fe2ff */
[----:B------:R-:W-:Y:S01]  /*0300*/  IMAD.IADD R3, R3, 0x1, R4 ;  /* 0x0000000103037824 */ /* 0x000fe200078e0204 */
[--C-:B------:R-:W-:Y:S01]  /*0310*/  SHF.R.S32.HI R4, RZ, 0x1f, R0.reuse ;  /* 0x0000001fff047819 */ /* 0x100fe20000011400 */
[----:B------:R-:W-:Y:S01]  /*0320*/  IMAD.MOV R5, RZ, RZ, -R0 ;  /* 0x000000ffff057224 */ /* 0x000fe200078e0a00 */
[----:B------:R-:W-:Y:S01]  /*0330*/  LEA.HI R9, R32, R12, RZ, 0x1 ;  /* 0x0000000c20097211 */ /* 0x000fe200078f08ff */
[----:B------:R-:W-:-:S03]  /*0340*/  IMAD.WIDE.U32 R2, R0, c[0x0][0x1b0], R2 ;  /* 0x00006c0000027a25 */ /* 0x000fc600078e0002 */
[----:B------:R-:W-:Y:S01]  /*0350*/  LOP3.LUT R9, R9, 0xfffffffe, RZ, 0xc0, !PT ;  /* 0xfffffffe09097812 */ /* 0x000fe200078ec0ff */
[----:B------:R-:W-:Y:S02]  /*0360*/  IMAD R4, R4, c[0x0][0x1b0], RZ ;  /* 0x00006c0004047a24 */ /* 0x000fe400078e02ff */
[----:B------:R-:W-:Y:S02]  /*0370*/  IMAD R10, R7, 0x80, R24 ;  /* 0x00000080070a7824 */ /* 0x000fe400078e0218 */
[----:B------:R-:W-:Y:S02]  /*0380*/  IMAD R4, R0, c[0x0][0x1b4], R4 ;  /* 0x00006d0000047a24 */ /* 0x000fe400078e0204 */
[----:B------:R-:W-:Y:S01]  /*0390*/  IMAD R0, R5, c[0x0][0x2c4], R8 ;  /* 0x0000b10005007a24 */ /* 0x000fe200078e0208 */
[C---:B-1----:R-:W-:Y:S01]  /*03a0*/  IADD3 R8, R10.reuse, 0x20, RZ ;  /* 0x000000200a087810 */ /* 0x042fe20007ffe0ff */
[----:B------:R-:W-:Y:S01]  /*03b0*/  IMAD.IADD R3, R3, 0x1, R4 ;  /* 0x0000000103037824 */ /* 0x000fe200078e0204 */
[----:B------:R-:W-:Y:S01]  /*03c0*/  IADD3 R7, R10, 0x40, RZ ;  /* 0x000000400a077810 */ /* 0x000fe20007ffe0ff */
[----:B------:R-:W-:Y:S01]  /*03d0*/  IMAD.SHL.U32 R48, R30, 0x8, RZ ;  /* 0x000000081e307824 */ /* 0x000fe200078e00ff */
[----:B------:R-:W-:Y:S01]  /*03e0*/  SHF.R.S32.HI R5, RZ, 0x1f, R0 ;  /* 0x0000001fff057819 */ /* 0x000fe20000011400 */
[----:B------:R-:W-:Y:S01]  /*03f0*/  IMAD.WIDE.U32 R2, R0, c[0x0][0x1a8], R2 ;  /* 0x00006a0000027a25 */ /* 0x000fe200078e0002 */
[-C--:B------:R-:W-:Y:S01]  /*0400*/  ISETP.GE.AND P3, PT, R8, R13.reuse, PT ;  /* 0x0000000d0800720c */ /* 0x080fe20003f66270 */
[----:B------:R1:W-:Y:S01]  /*0410*/  STL [R1+0x48], R10 ;  /* 0x0000480a01007387 */ /* 0x0003e20000100800 */
[-C--:B------:R-:W-:Y:S01]  /*0420*/  ISETP.GE.AND P2, PT, R7, R13.reuse, PT ;  /* 0x0000000d0700720c */ /* 0x080fe20003f46270 */
[----:B------:R-:W-:Y:S01]  /*0430*/  IMAD R4, R5, c[0x0][0x1a8], RZ ;  /* 0x00006a0005047a24 */ /* 0x000fe200078e02ff */
[CC--:B------:R-:W-:Y:S01]  /*0440*/  ISETP.GE.AND P1, PT, R10.reuse, R13.reuse, PT ;  /* 0x0000000d0a00720c */ /* 0x0c0fe20003f26270 */
[----:B------:R-:W-:Y:S01]  /*0450*/  IMAD R6, R33, c[0x0][0x1e0], RZ ;  /* 0x0000780021067a24 */ /* 0x000fe200078e02ff */
[----:B------:R-:W-:Y:S01]  /*0460*/  IADD3 R8, R10, 0x60, RZ ;  /* 0x000000600a087810 */ /* 0x000fe20007ffe0ff */
[----:B------:R-:W-:Y:S01]  /*0470*/  IMAD R11, R0, c[0x0][0x1ac], R4 ;  /* 0x00006b00000b7a24 */ /* 0x000fe200078e0204 */
[----:B------:R-:W-:Y:S01]  /*0480*/  SHF.R.S32.HI R49, RZ, 0x1f, R48 ;  /* 0x0000001fff317819 */ /* 0x000fe20000011430 */
[----:B------:R-:W-:Y:S01]  /*0490*/  IMAD.SHL.U32 R0, R24, 0x40, RZ ;  /* 0x0000004018007824 */ /* 0x000fe200078e00ff */
[----:B------:R-:W-:Y:S01]  /*04a0*/  LEA R16, P0, R2, c[0x0][0x160], 0x1 ;  /* 0x0000580002107a11 */ /* 0x000fe200078008ff */
[----:B------:R-:W-:Y:S01]  /*04b0*/  IMAD R6, R24, c[0x0][0x1e4], R6 ;  /* 0x0000790018067a24 */ /* 0x000fe200078e0206 */
[----:B------:R-:W-:Y:S01]  /*04c0*/  IADD3 R35, R48, 0x80, RZ ;  /* 0x0000008030237810 */ /* 0x000fe20007ffe0ff */
[----:B------:R-:W-:Y:S01]  /*04d0*/  IMAD.WIDE.U32 R4, R24, c[0x0][0x1e0], R48 ;  /* 0x0000780018047a25 */ /* 0x000fe200078e0030 */
[----:B------:R-:W-:Y:S01]  /*04e0*/  LOP3.LUT R0, R0, 0x1c0, RZ, 0xc0, !PT ;  /* 0x000001c000007812 */ /* 0x000fe200078ec0ff */
[----:B------:R-:W-:Y:S01]  /*04f0*/  STL [R1+0xc], R141 ;  /* 0x00000c8d01007387 */ /* 0x000fe20000100800 */
[----:B------:R-:W-:Y:S01]  /*0500*/  IADD3 R39, R48, 0x40, RZ ;  /* 0x0000004030277810 */ /* 0x000fe20007ffe0ff */
[----:B------:R-:W-:Y:S01]  /*0510*/  IMAD.IADD R5, R5, 0x1, R6 ;  /* 0x0000000105057824 */ /* 0x000fe200078e0206 */
[----:B------:R-:W-:Y:S01]  /*0520*/  SHF.R.U32.HI R7, RZ, 0x3, R0 ;  /* 0x00000003ff077819 */ /* 0x000fe20000011600 */
[----:B------:R-:W-:Y:S01]  /*0530*/  IMAD.SHL.U32 R6, R24, 0x8, RZ ;  /* 0x0000000818067824 */ /* 0x000fe200078e00ff */
[----:B------:R-:W-:Y:S01]  /*0540*/  BAR.SYNC.DEFER_BLOCKING 0x0 ;  /* 0x0000000000007b1d */ /* 0x000fe20000010000 */
[----:B------:R-:W-:Y:S01]  /*0550*/  IMAD.IADD R25, R12, 0x1, -R9 ;  /* 0x000000010c197824 */ /* 0x000fe200078e0a09 */
[----:B------:R-:W-:Y:S01]  /*0560*/  ISETP.GE.AND P5, PT, R8, R13, PT ;  /* 0x0000000d0800720c */ /* 0x000fe20003fa6270 */
[----:B------:R-:W-:Y:S01]  /*0570*/  IMAD.WIDE.U32 R4, R37, c[0x0][0x1e8], R4 ;  /* 0x00007a0025047a25 */ /* 0x000fe200078e0004 */
[----:B------:R-:W-:-:S02]  /*0580*/  @!P1 SHF.R.S32.HI R8, RZ, 0x1f, R39 ;  /* 0x0000001fff089819 */ /* 0x000fc40000011427 */
[----:B-1----:R-:W-:Y:S01]  /*0590*/  LOP3.LUT R10, R0, 0x38, R48, 0xf8, !PT ;  /* 0x00000038000a7812 */ /* 0x002fe200078ef830 */
[----:B------:R-:W-:Y:S01]  /*05a0*/  IMAD.IADD R0, R3, 0x1, R11 ;  /* 0x0000000103007824 */ /* 0x000fe200078e020b */
[----:B------:R-:W-:Y:S01]  /*05b0*/  LEA.HI R9, R34, R36, RZ, 0x6 ;  /* 0x0000002422097211 */ /* 0x000fe200078f30ff */
[----:B------:R-:W-:Y:S01]  /*05c0*/  IMAD.MOV.U32 R18, RZ, RZ, R4 ;  /* 0x000000ffff127224 */ /* 0x000fe200078e0004 */
[----:B------:R-:W-:Y:S01]  /*05d0*/  LOP3.LUT R12, R10, R7, RZ, 0x3c, !PT ;  /* 0x000000070a0c7212 */ /* 0x000fe200078e3cff */
[----:B------:R-:W-:Y:S01]  /*05e0*/  IMAD R10, R38, c[0x0][0x1e8], RZ ;  /* 0x00007a00260a7a24 */ /* 0x000fe200078e02ff */
[----:B------:R-:W-:Y:S01]  /*05f0*/  LEA.HI.X R11, R2, c[0x0][0x164], R0, 0x1, P0 ;  /* 0x00005900020b7a11 */ /* 0x000fe200000f0c00 */
[----:B------:R-:W-:Y:S01]  /*0600*/  IMAD.SHL.U32 R0, R30, 0x40, RZ ;  /* 0x000000401e007824 */ /* 0x000fe200078e00ff */
[----:B------:R-:W-:Y:S01]  /*0610*/  SHFL.IDX PT, R2, R16, RZ, 0x181f ;  /* 0x00181fff10027589 */ /* 0x000fe200000e0000 */
[--C-:B------:R-:W-:Y:S01]  /*0620*/  @!P1 SHF.R.S32.HI R7, RZ, 0x1f, R35.reuse ;  /* 0x0000001fff079819 */ /* 0x100fe20000011423 */
[----:B------:R-:W-:Y:S01]  /*0630*/  IMAD.SHL.U32 R9, R9, 0x8, RZ ;  /* 0x0000000809097824 */ /* 0x000fe200078e00ff */
[----:B------:R-:W-:Y:S01]  /*0640*/  @!P1 LEA.HI R8, R8, R39, RZ, 0x3 ;  /* 0x0000002708089211 */ /* 0x000fe200078f18ff */
[----:B------:R-:W1:Y:S01]  /*0650*/  SHFL.IDX PT, R3, R11, RZ, 0x181f ;  /* 0x00181fff0b037589 */ /* 0x000e6200000e0000 */
[----:B------:R-:W-:Y:S01]  /*0660*/  LOP3.LUT R0, R0, 0x1c0, RZ, 0xc0, !PT ;  /* 0x000001c000007812 */ /* 0x000fe200078ec0ff */
[----:B------:R-:W-:Y:S01]  /*0670*/  IMAD R10, R37, c[0x0][0x1ec], R10 ;  /* 0x00007b00250a7a24 */ /* 0x000fe200078e020a */
[----:B------:R-:W-:Y:S01]  /*0680*/  @!P3 SHF.R.S32.HI R4, RZ, 0x1f, R35 ;  /* 0x0000001fff04b819 */ /* 0x000fe20000011423 */
[----:B------:R-:W-:Y:S01]  /*0690*/  STL.64 [R1+0x10], R48 ;  /* 0x0000103001007387 */ /* 0x000fe20000100a00 */
[----:B------:R-:W-:Y:S01]  /*06a0*/  LOP3.LUT R6, R0, 0x8, R6, 0xf8, !PT ;  /* 0x0000000800067812 */ /* 0x000fe200078ef806 */
[----:B------:R-:W-:Y:S01]  /*06b0*/  IMAD.IADD R19, R5, 0x1, R10 ;  /* 0x0000000105137824 */ /* 0x000fe200078e020a */
[----:B------:R-:W-:Y:S01]  /*06c0*/  SHF.R.U32.HI R0, RZ, 0x3, R0 ;  /* 0x00000003ff007819 */ /* 0x000fe20000011600 */
[----:B------:R-:W-:Y:S01]  /*06d0*/  SHFL.IDX PT, R5, R11, 0x2, 0x181f ;  /* 0x00581f000b057f89 */ /* 0x000fe200000e0000 */
[----:B------:R-:W-:-:S02]  /*06e0*/  @!P1 LOP3.LUT R8, R8, 0xfffffff8, RZ, 0xc0, !PT ;  /* 0xfffffff808089812 */ /* 0x000fc400078ec0ff */
[----:B------:R-:W-:Y:S01]  /*06f0*/  LOP3.LUT R31, R6, R0, RZ, 0x3c, !PT ;  /* 0x00000000061f7212 */ /* 0x000fe200078e3cff */
[----:B------:R-:W-:Y:S01]  /*0700*/  STL [R1+0x24], R39 ;  /* 0x0000242701007387 */ /* 0x000fe20000100800 */
[-C--:B------:R-:W-:Y:S02]  /*0710*/  @!P1 LEA.HI R0, R7, R35.reuse, RZ, 0x3 ;  /* 0x0000002307009211 */ /* 0x080fe400078f18ff */
[----:B------:R-:W-:Y:S01]  /*0720*/  @!P3 LEA.HI R4, R4, R35, RZ, 0x3 ;  /* 0x000000230404b211 */ /* 0x000fe200078f18ff */
[----:B------:R-:W-:Y:S01]  /*0730*/  SHFL.IDX PT, R6, R16, 0x1, 0x181f ;  /* 0x00381f0010067f89 */ /* 0x000fe200000e0000 */
[----:B------:R-:W-:Y:S02]  /*0740*/  @!P1 LOP3.LUT R0, R0, 0xfffffff8, RZ, 0xc0, !PT ;  /* 0xfffffff800009812 */ /* 0x000fe400078ec0ff */
[----:B------:R-:W-:Y:S01]  /*0750*/  LOP3.LUT R140, R12, 0xfffffe00, R9, 0xf8, !PT ;  /* 0xfffffe000c8c7812 */ /* 0x000fe200078ef809 */
[----:B------:R-:W3:Y:S01]  /*0760*/  SHFL.IDX PT, R7, R11, 0x1, 0x181f ;  /* 0x00381f000b077f89 */ /* 0x000ee200000e0000 */
[----:B------:R-:W-:Y:S01]  /*0770*/  ISETP.GE.AND P0, PT, R39, c[0x0][0x198], PT ;  /* 0x0000660027007a0c */ /* 0x000fe20003f06270 */
[--C-:B-1----:R-:W-:Y:S01]  /*0780*/  @!P1 IMAD.WIDE R12, R8, 0x2, R2.reuse ;  /* 0x00000002080c9825 */ /* 0x102fe200078e0202 */
[----:B------:R-:W-:Y:S01]  /*0790*/  @!P1 LEA R8, P6, R48, R2, 0x1 ;  /* 0x0000000230089211 */ /* 0x000fe200078c08ff */
[----:B------:R-:W-:Y:S02]  /*07a0*/  STL [R1+0x20], R35 ;  /* 0x0000202301007387 */ /* 0x000fe40000100800 */
[----:B------:R-:W-:Y:S01]  /*07b0*/  @!P1 IMAD.WIDE R14, R0, 0x2, R2 ;  /* 0x00000002000e9825 */ /* 0x000fe200078e0202 */
[----:B------:R-:W-:Y:S01]  /*07c0*/  @!P3 SHF.R.S32.HI R0, RZ, 0x1f, R39 ;  /* 0x0000001fff00b819 */ /* 0x000fe20000011427 */
[----:B------:R-:W-:Y:S01]  /*07d0*/  STL [R1+0x30], R140 ;  /* 0x0000308c01007387 */ /* 0x000fe20000100800 */
[----:B------:R-:W-:-:S02]  /*07e0*/  @!P3 LOP3.LUT R2, R4, 0xfffffff8, RZ, 0xc0, !PT ;  /* 0xfffffff80402b812 */ /* 0x000fc400078ec0ff */
[----:B------:R-:W-:Y:S01]  /*07f0*/  @!P1 LEA.HI.X R9, R48, R3, R49, 0x1, P6 ;  /* 0x0000000330099211 */ /* 0x000fe200030f0c31 */
[----:B------:R-:W-:Y:S01]  /*0800*/  SHFL.IDX PT, R4, R16, 0x2, 0x181f ;  /* 0x00581f0010047f89 */ /* 0x000fe200000e0000 */
[----:B------:R-:W-:Y:S02]  /*0810*/  ISETP.GE.AND P6, PT, R35, c[0x0][0x198], PT ;  /* 0x0000660023007a0c */ /* 0x000fe40003fc6270 */
[----:B------:R-:W-:Y:S01]  /*0820*/  @!P3 LEA.HI R0, R0, R39, RZ, 0x3 ;  /* 0x000000270000b211 */ /* 0x000fe200078f18ff */
[----:B------:R1:W-:Y:S03]  /*0830*/  SHFL.IDX PT, R3, R11, 0x3, 0x181f ;  /* 0x00781f000b037f89 */ /* 0x0003e600000e0000 */
[----:B------:R-:W-:Y:S01]  /*0840*/  @!P3 LOP3.LUT R10, R0, 0xfffffff8, RZ, 0xc0, !PT ;  /* 0xfffffff8000ab812 */ /* 0x000fe200078ec0ff */
[----:B------:R-:W-:Y:S02]  /*0850*/  @!P1 IMAD.SHL.U32 R0, R140, 0x2, RZ ;  /* 0x000000028c009824 */ /* 0x000fe400078e00ff */
[----:B---3--:R-:W-:-:S02]  /*0860*/  @!P3 IMAD.WIDE R26, R2, 0x2, R6 ;  /* 0x00000002021ab825 */ /* 0x008fc400078e0206 */
[----:B------:R-:W3:Y:S02]  /*0870*/  SHFL.IDX PT, R2, R16, 0x3, 0x181f ;  /* 0x00781f0010027f89 */ /* 0x000ee400000e0000 */
[----:B------:R-:W-:-:S04]  /*0880*/  @!P3 IMAD.WIDE R28, R10, 0x2, R6 ;  /* 0x000000020a1cb825 */ /* 0x000fc800078e0206 */
[----:B------:R-:W-:Y:S01]  /*0890*/  @!P3 IMAD.SHL.U32 R10, R140, 0x2, RZ ;  /* 0x000000028c0ab824 */ /* 0x000fe200078e00ff */
[----:B-1----:R-:W-:-:S04]  /*08a0*/  @!P5 SHF.R.S32.HI R11, RZ, 0x1f, R39 ;  /* 0x0000001fff0bd819 */ /* 0x002fc80000011427 */
[----:B------:R-:W-:-:S04]  /*08b0*/  @!P5 LEA.HI R11, R11, R39, RZ, 0x3 ;  /* 0x000000270b0bd211 */ /* 0x000fc800078f18ff */
[----:B------:R-:W-:Y:S02]  /*08c0*/  @!P5 LOP3.LUT R11, R11, 0xfffffff8, RZ, 0xc0, !PT ;  /* 0xfffffff80b0bd812 */ /* 0x000fe400078ec0ff */
[----:B--2---:R-:W-:Y:S01]  /*08d0*/  @P4 SHF.R.S32.HI R21, RZ, 0x1f, R20 ;  /* 0x0000001fff154819 */ /* 0x004fe20000011414 */
[----:B------:R-:W-:Y:S02]  /*08e0*/  @!P4 IMAD.MOV.U32 R20, RZ, RZ, R17 ;  /* 0x000000ffff14c224 */ /* 0x000fe400078e0011 */
[----:B------:R-:W-:Y:S01]  /*08f0*/  @!P4 IMAD.MOV.U32 R21, RZ, RZ, R22 ;  /* 0x000000ffff15c224 */ /* 0x000fe200078e0016 */
[----:B------:R-:W-:Y:S01]  /*0900*/  ISETP.GE.AND P4, PT, R48, c[0x0][0x198], PT ;  /* 0x0000660030007a0c */ /* 0x000fe20003f86270 */
[----:B---3--:R-:W-:-:S04]  /*0910*/  @!P5 IMAD.WIDE R16, R11, 0x2, R2 ;  /* 0x000000020b10d825 */ /* 0x008fc800078e0202 */
[----:B------:R-:W-:-:S04]  /*0920*/  IMAD.WIDE.U32 R40, R20, c[0x0][0x1f0], R18 ;  /* 0x00007c0014287a25 */ /* 0x000fc800078e0012 */
[----:B------:R-:W-:Y:S01]  /*0930*/  IMAD.MOV.U32 R142, RZ, RZ, R40 ;  /* 0x000000ffff8e7224 */ /* 0x000fe200078e0028 */
[----:B------:R1:W-:Y:S04]  /*0940*/  STL.64 [R1+0x28], R40 ;  /* 0x0000282801007387 */ /* 0x0003e80000100a00 */
[----:B------:R2:W-:Y:S04]  /*0950*/  @!P1 LDGSTS.E.BYPASS.LTC128B.128 [R0+0x100], [R8.64], !P4 ;  /* 0x0010000008009fae */ /* 0x0005e8000e101d48 */
[----:B------:R3:W-:Y:S04]  /*0960*/  @!P1 LDGSTS.E.BYPASS.LTC128B.128 [R0+0x4100], [R12.64], !P0 ;  /* 0x041000000c009fae */ /* 0x0007e8000c101d48 */
[----:B------:R3:W-:Y:S01]  /*0970*/  @!P1 LDGSTS.E.BYPASS.LTC128B.128 [R0+0x8100], [R14.64], !P6 ;  /* 0x081000000e009fae */ /* 0x0007e2000f101d48 */
[----:B------:R-:W-:-:S04]  /*0980*/  @!P3 LEA R6, P1, R48, R6, 0x1 ;  /* 0x000000063006b211 */ /* 0x000fc800078208ff */
[----:B------:R-:W-:-:S05]  /*0990*/  @!P3 LEA.HI.X R7, R48, R7, R49, 0x1, P1 ;  /* 0x000000073007b211 */ /* 0x000fca00008f0c31 */
[----:B------:R4:W-:Y:S04]  /*09a0*/  @!P3 LDGSTS.E.BYPASS.LTC128B.128 [R10+0x1100], [R6.64], !P4 ;  /* 0x01100000060abfae */ /* 0x0009e8000e101d48 */
[----:B------:R5:W-:Y:S04]  /*09b0*/  @!P3 LDGSTS.E.BYPASS.LTC128B.128 [R10+0x5100], [R28.64], !P0 ;  /* 0x051000001c0abfae */ /* 0x000be8000c101d48 */
[----:B------:R1:W-:Y:S01]  /*09c0*/  @!P3 LDGSTS.E.BYPASS.LTC128B.128 [R10+0x9100], [R26.64], !P6 ;  /* 0x091000001a0abfae */ /* 0x0003e2000f101d48 */
[----:B--2---:R-:W-:Y:S02]  /*09d0*/  @!P2 SHF.R.S32.HI R9, RZ, 0x1f, R39 ;  /* 0x0000001fff09a819 */ /* 0x004fe40000011427 */
[----:B------:R-:W-:-:S02]  /*09e0*/  @!P2 SHF.R.S32.HI R8, RZ, 0x1f, R35 ;  /* 0x0000001fff08a819 */ /* 0x000fc40000011423 */
[----:B------:R-:W-:Y:S02]  /*09f0*/  @!P2 LEA.HI R9, R9, R39, RZ, 0x3 ;  /* 0x000000270909a211 */ /* 0x000fe400078f18ff */
[-C--:B------:R-:W-:Y:S02]  /*0a00*/  @!P2 LEA.HI R8, R8, R35.reuse, RZ, 0x3 ;  /* 0x000000230808a211 */ /* 0x080fe400078f18ff */
[----:B---3--:R-:W-:Y:S02]  /*0a10*/  @!P5 SHF.R.S32.HI R0, RZ, 0x1f, R35 ;  /* 0x0000001fff00d819 */ /* 0x008fe40000011423 */
[----:B------:R-:W-:Y:S02]  /*0a20*/  @!P2 LOP3.LUT R9, R9, 0xfffffff8, RZ, 0xc0, !PT ;  /* 0xfffffff80909a812 */ /* 0x000fe400078ec0ff */
[----:B------:R-:W-:Y:S02]  /*0a30*/  @!P5 LEA.HI R0, R0, R35, RZ, 0x3 ;  /* 0x000000230000d211 */ /* 0x000fe400078f18ff */
[----:B------:R-:W-:Y:S01]  /*0a40*/  @!P2 LOP3.LUT R14, R8, 0xfffffff8, RZ, 0xc0, !PT ;  /* 0xfffffff8080ea812 */ /* 0x000fe200078ec0ff */
[----:B------:R-:W-:Y:S01]  /*0a50*/  @!P2 IMAD.WIDE R12, R9, 0x2, R4 ;  /* 0x00000002090ca825 */ /* 0x000fe200078e0204 */
[----:B------:R-:W-:-:S02]  /*0a60*/  @!P2 LEA R8, P1, R48, R4, 0x1 ;  /* 0x000000043008a211 */ /* 0x000fc400078208ff */
[----:B------:R-:W-:Y:S01]  /*0a70*/  @!P5 LOP3.LUT R0, R0, 0xfffffff8, RZ, 0xc0, !PT ;  /* 0xfffffff80000d812 */ /* 0x000fe200078ec0ff */
[----:B------:R-:W-:Y:S01]  /*0a80*/  @!P2 IMAD.WIDE R14, R14, 0x2, R4 ;  /* 0x000000020e0ea825 */ /* 0x000fe200078e0204 */
[C---:B------:R-:W-:Y:S02]  /*0a90*/  @!P2 LEA.HI.X R9, R48.reuse, R5, R49, 0x1, P1 ;  /* 0x000000053009a211 */ /* 0x040fe400008f0c31 */
[----:B------:R-:W-:Y:S01]  /*0aa0*/  @!P5 LEA R4, P1, R48, R2, 0x1 ;  /* 0x000000023004d211 */ /* 0x000fe200078208ff */
[----:B------:R-:W-:Y:S01]  /*0ab0*/  @!P5 IMAD.WIDE R22, R0, 0x2, R2 ;  /* 0x000000020016d825 */ /* 0x000fe200078e0202 */
[----:B------:R-:W-:Y:S02]  /*0ac0*/  LOP3.LUT R2, R32, 0xfffffff0, RZ, 0xc0, !PT ;  /* 0xfffffff020027812 */ /* 0x000fe400078ec0ff */
[----:B------:R-:W-:Y:S01]  /*0ad0*/  @!P5 LEA.HI.X R5, R48, R3, R49, 0x1, P1 ;  /* 0x000000033005d211 */ /* 0x000fe200008f0c31 */
[----:B------:R-:W-:Y:S02]  /*0ae0*/  @!P2 IMAD.SHL.U32 R0, R140, 0x2, RZ ;  /* 0x000000028c00a824 */ /* 0x000fe400078e00ff */
[----:B------:R-:W-:-:S02]  /*0af0*/  IMAD.MOV.U32 R3, RZ, RZ, 0x60 ;  /* 0x00000060ff037424 */ /* 0x000fc400078e00ff */
[----:B-----5:R-:W-:Y:S01]  /*0b00*/  IMAD.MOV.U32 R28, RZ, RZ, 0x40 ;  /* 0x00000040ff1c7424 */ /* 0x020fe200078e00ff */
[----:B------:R2:W-:Y:S01]  /*0b10*/  @!P2 LDGSTS.E.BYPASS.LTC128B.128 [R0+0x2100], [R8.64], !P4 ;  /* 0x021000000800afae */ /* 0x0005e2000e101d48 */
[----:B------:R-:W-:-:S03]  /*0b20*/  IMAD.WIDE.U32 R136, R3, c[0x0][0x1e0], RZ ;  /* 0x0000780003887a25 */ /* 0x000fc600078e00ff */
[----:B------:R3:W-:Y:S01]  /*0b30*/  @!P2 LDGSTS.E.BYPASS.LTC128B.128 [R0+0x6100], [R12.64], !P0 ;  /* 0x061000000c00afae */ /* 0x0007e2000c101d48 */
[----:B------:R-:W-:-:S03]  /*0b40*/  IMAD R133, R141, -0x60, R3 ;  /* 0xffffffa08d857824 */ /* 0x000fc600078e0203 */
[----:B------:R5:W-:Y:S01]  /*0b50*/  @!P2 LDGSTS.E.BYPASS.LTC128B.128 [R0+0xa100], [R14.64], !P6 ;  /* 0x0a1000000e00afae */ /* 0x000be2000f101d48 */
[----:B--2---:R-:W-:Y:S01]  /*0b60*/  @!P5 IMAD.SHL.U32 R8, R140, 0x2, RZ ;  /* 0x000000028c08d824 */ /* 0x004fe200078e00ff */
[----:B---3--:R-:W-:-:S04]  /*0b70*/  IADD3 R12, R133, c[0x0][0x1d0], -R24 ;  /* 0x00007400850c7a10 */ /* 0x008fc80007ffe818 */
[----:B------:R2:W-:Y:S01]  /*0b80*/  @!P5 LDGSTS.E.BYPASS.LTC128B.128 [R8+0x3100], [R4.64], !P4 ;  /* 0x031000000408dfae */ /* 0x0005e2000e101d48 */
[----:B-----5:R-:W-:Y:S01]  /*0b90*/  IMAD R0, R3, c[0x0][0x1e4], RZ ;  /* 0x0000790003007a24 */ /* 0x020fe200078e02ff */
[----:B------:R-:W-:Y:S02]  /*0ba0*/  IADD3 R15, R141, -0x1, RZ ;  /* 0xffffffff8d0f7810 */ /* 0x000fe40007ffe0ff */
[----:B------:R3:W-:Y:S01]  /*0bb0*/  @!P5 LDGSTS.E.BYPASS.LTC128B.128 [R8+0x7100], [R16.64], !P0 ;  /* 0x071000001008dfae */ /* 0x0007e2000c101d48 */
[C---:B------:R-:W-:Y:S01]  /*0bc0*/  ISETP.GE.AND P3, PT, R12.reuse, 0x1, PT ;  /* 0x000000010c00780c */ /* 0x040fe20003f66270 */
[----:B------:R-:W-:Y:S01]  /*0bd0*/  IMAD.IADD R134, R137, 0x1, R0 ;  /* 0x0000000189867824 */ /* 0x000fe200078e0200 */
[----:B-1----:R-:W-:Y:S01]  /*0be0*/  SHF.R.S32.HI R26, RZ, 0x1f, R15 ;  /* 0x0000001fff1a7819 */ /* 0x002fe2000001140f */
[----:B------:R-:W-:Y:S01]  /*0bf0*/  IMAD R0, R21, c[0x0][0x1f0], RZ ;  /* 0x00007c0015007a24 */ /* 0x000fe200078e02ff */
[----:B------:R-:W-:Y:S01]  /*0c00*/  ISETP.GE.AND P1, PT, R12, 0x41, PT ;  /* 0x000000410c00780c */ /* 0x000fe20003f26270 */
[----:B------:R-:W-:Y:S01]  /*0c10*/  IMAD.SHL.U32 R14, R138, 0x40, RZ ;  /* 0x000000408a0e7824 */ /* 0x000fe200078e00ff */
[----:B------:R-:W-:Y:S01]  /*0c20*/  ISETP.GE.AND P2, PT, R12, 0x21, PT ;  /* 0x000000210c00780c */ /* 0x000fe20003f46270 */
[----:B------:R1:W-:Y:S01]  /*0c30*/  @!P5 LDGSTS.E.BYPASS.LTC128B.128 [R8+0xb100], [R22.64], !P6 ;  /* 0x0b1000001608dfae */ /* 0x0003e2000f101d48 */
[----:B------:R-:W-:-:S02]  /*0c40*/  ISETP.GE.AND P6, PT, R48, c[0x0][0x1d4], PT ;  /* 0x0000750030007a0c */ /* 0x000fc40003fc6270 */
[----:B------:R-:W-:Y:S01]  /*0c50*/  ISETP.GE.AND P5, PT, R39, c[0x0][0x1d4], PT ;  /* 0x0000750027007a0c */ /* 0x000fe20003fa6270 */
[----:B------:R-:W0:Y:S01]  /*0c60*/  LDGDEPBAR ;  /* 0x00000000000079af */ /* 0x000e220000000000 */
[----:B--2---:R-:W-:Y:S02]  /*0c70*/  IMAD.IADD R4, R36, 0x1, -R2 ;  /* 0x0000000124047824 */ /* 0x004fe400078e0a02 */
[----:B------:R-:W-:Y:S02]  /*0c80*/  IMAD R2, R20, c[0x0][0x1f4], R0 ;  /* 0x00007d0014027a24 */ /* 0x000fe400078e0200 */
[----:B------:R-:W-:Y:S01]  /*0c90*/  IMAD R0, R134, R15, RZ ;  /* 0x0000000f86007224 */ /* 0x000fe200078e02ff */
[----:B------:R-:W-:Y:S01]  /*0ca0*/  SHF.R.S32.HI R3, RZ, 0x1f, R4 ;  /* 0x0000001fff037819 */ /* 0x000fe20000011404 */
[----:B------:R-:W-:Y:S02]  /*0cb0*/  IMAD.IADD R143, R41, 0x1, R2 ;  /* 0x00000001298f7824 */ /* 0x000fe400078e0202 */
[----:B------:R-:W-:Y:S01]  /*0cc0*/  IMAD R0, R26, R136, R0 ;  /* 0x000000881a007224 */ /* 0x000fe200078e0200 */
[----:B------:R-:W-:Y:S01]  /*0cd0*/  LEA.HI R13, R3, R4, RZ, 0x3 ;  /* 0x00000004030d7211 */ /* 0x000fe200078f18ff */
[----:B------:R-:W-:Y:S01]  /*0ce0*/  IMAD.WIDE.U32 R2, R15, R136, R142 ;  /* 0x000000880f027225 */ /* 0x000fe200078e008e */
[----:B------:R2:W-:Y:S02]  /*0cf0*/  STL.64 [R1+0x18], R142 ;  /* 0x0000188e01007387 */ /* 0x0005e40000100a00 */
[----:B------:R-:W-:Y:S01]  /*0d00*/  LOP3.LUT R5, R13, 0xfffffff8, RZ, 0xc0, !PT ;  /* 0xfffffff80d057812 */ /* 0x000fe200078ec0ff */
[----:B------:R-:W-:Y:S01]  /*0d10*/  IMAD.IADD R0, R3, 0x1, R0 ;  /* 0x0000000103007824 */ /* 0x000fe200078e0200 */
[----:B----4-:R-:W-:Y:S01]  /*0d20*/  @P3 LEA R6, P0, R2, c[0x0][0x1c8], 0x1 ;  /* 0x0000720002063a11 */ /* 0x010fe200078008ff */
[----:B---3--:R-:W-:-:S03]  /*0d30*/  IMAD.WIDE.U32 R16, R135, 0x40, RZ ;  /* 0x0000004087107825 */ /* 0x008fc600078e00ff */
[----:B------:R-:W-:Y:S01]  /*0d40*/  @P3 LEA.HI.X R7, R2, c[0x0][0x1cc], R0, 0x1, P0 ;  /* 0x0000730002073a11 */ /* 0x000fe200000f0c00 */
[----:B------:R-:W-:Y:S01]  /*0d50*/  IMAD.IADD R11, R4, 0x1, -R5 ;  /* 0x00000001040b7824 */ /* 0x000fe200078e0a05 */
[----:B------:R-:W-:Y:S01]  /*0d60*/  @P1 IADD3 R9, P4, R2, R16, RZ ;  /* 0x0000001002091210 */ /* 0x000fe20007f9e0ff */
[----:B------:R-:W-:Y:S01]  /*0d70*/  IMAD.SHL.U32 R5, R25, 0x8, RZ ;  /* 0x0000000819057824 */ /* 0x000fe200078e00ff */
[----:B------:R-:W-:Y:S01]  /*0d80*/  @P2 LEA R3, P0, R135, R2, 0x5 ;  /* 0x0000000287032211 */ /* 0x000fe200078028ff */
[----:B------:R-:W-:Y:S01]  /*0d90*/  IMAD.SHL.U32 R2, R11, 0x40, RZ ;  /* 0x000000400b027824 */ /* 0x000fe200078e00ff */
[----:B------:R-:W-:Y:S02]  /*0da0*/  @P1 IADD3.X R14, R0, R17, R14, P4, !PT ;  /* 0x00000011000e1210 */ /* 0x000fe400027fe40e */
[----:B------:R-:W-:Y:S02]  /*0db0*/  @P2 LEA.HI.X R0, R135, R0, R138, 0x5, P0 ;  /* 0x0000000087002211 */ /* 0x000fe400000f2c8a */
[----:B------:R-:W-:-:S02]  /*0dc0*/  LOP3.LUT R2, R2, 0x1c0, RZ, 0xc0, !PT ;  /* 0x000001c002027812 */ /* 0x000fc400078ec0ff */
[----:B------:R-:W-:Y:S02]  /*0dd0*/  ISETP.GE.AND P4, PT, R35, c[0x0][0x1d4], PT ;  /* 0x0000750023007a0c */ /* 0x000fe40003f86270 */
[C---:B------:R-:W-:Y:S02]  /*0de0*/  @P2 LEA R4, P0, R3.reuse, c[0x0][0x1c8], 0x1 ;  /* 0x0000720003042a11 */ /* 0x040fe400078008ff */
[----:B------:R-:W-:Y:S02]  /*0df0*/  LOP3.LUT R10, R2, 0x8, R5, 0xf8, !PT ;  /* 0x00000008020a7812 */ /* 0x000fe400078ef805 */
[----:B-1----:R-:W-:Y:S02]  /*0e00*/  SHF.R.U32.HI R8, RZ, 0x3, R2 ;  /* 0x00000003ff087819 */ /* 0x002fe40000011602 */
[----:B------:R-:W-:Y:S01]  /*0e10*/  @P2 LEA.HI.X R5, R3, c[0x0][0x1cc], R0, 0x1, P0 ;  /* 0x0000730003052a11 */ /* 0x000fe200000f0c00 */
[----:B------:R-:W-:Y:S01]  /*0e20*/  IMAD R0, R25, 0x200, R31 ;  /* 0x0000020019007824 */ /* 0x000fe200078e021f */
[----:B------:R-:W-:Y:S01]  /*0e30*/  LOP3.LUT R10, R10, R8, RZ, 0x3c, !PT ;  /* 0x000000080a0a7212 */ /* 0x000fe200078e3cff */
[----:B------:R-:W-:Y:S01]  /*0e40*/  @P3 IMAD.SHL.U32 R8, R140, 0x2, RZ ;  /* 0x000000028c083824 */ /* 0x000fe200078e00ff */
[----:B------:R-:W-:Y:S01]  /*0e50*/  @P1 LEA R2, P0, R9, c[0x0][0x1c8], 0x1 ;  /* 0x0000720009021a11 */ /* 0x000fe200078008ff */
[----:B------:R-:W-:-:S02]  /*0e60*/  IMAD.SHL.U32 R224, R0, 0x2, RZ ;  /* 0x0000000200e07824 */ /* 0x000fc400078e00ff */
[----:B------:R-:W-:Y:S01]  /*0e70*/  IMAD.MOV.U32 R0, RZ, RZ, 0x20 ;  /* 0x00000020ff007424 */ /* 0x000fe200078e00ff */
[----:B------:R-:W-:Y:S01]  /*0e80*/  @P1 LEA.HI.X R3, R9, c[0x0][0x1cc], R14, 0x1, P0 ;  /* 0x0000730009031a11 */ /* 0x000fe200000f0c0e */
[----:B------:R-:W-:Y:S01]  /*0e90*/  @P2 IMAD.SHL.U32 R9, R140, 0x2, RZ ;  /* 0x000000028c092824 */ /* 0x000fe200078e00ff */
[----:B------:R1:W-:Y:S01]  /*0ea0*/  @P3 LDGSTS.E.BYPASS.LTC128B.128 [R8+0xc100], [R6.64], !P6 ;  /* 0x0c10000006083fae */ /* 0x0003e2000f101d48 */
[----:B------:R-:W-:Y:S02]  /*0eb0*/  LOP3.LUT P0, RZ, R30, 0x2, RZ, 0xc0, !PT ;  /* 0x000000021eff7812 */ /* 0x000fe4000780c0ff */
[----:B------:R-:W-:Y:S01]  /*0ec0*/  IADD3 R231, R224, 0xc120, RZ ;  /* 0x0000c120e0e77810 */ /* 0x000fe20007ffe0ff */
[----:B------:R1:W-:Y:S04]  /*0ed0*/  @P3 LDGSTS.E.BYPASS.LTC128B.128 [R8+0xf100], [R6.64+0x80], !P5 ;  /* 0x0f10008006083fae */ /* 0x0003e8000e901d48 */
[----:B------:R1:W-:Y:S04]  /*0ee0*/  @P3 LDGSTS.E.BYPASS.LTC128B.128 [R8+0x12100], [R6.64+0x100], !P4 ;  /* 0x1210010006083fae */ /* 0x0003e8000e101d48 */
[----:B------:R3:W-:Y:S04]  /*0ef0*/  @P2 LDGSTS.E.BYPASS.LTC128B.128 [R9+0xd100], [R4.64], !P6 ;  /* 0x0d10000004092fae */ /* 0x0007e8000f101d48 */
[----:B------:R3:W-:Y:S04]  /*0f00*/  @P2 LDGSTS.E.BYPASS.LTC128B.128 [R9+0x10100], [R4.64+0x80], !P5 ;  /* 0x1010008004092fae */ /* 0x0007e8000e901d48 */
[----:B------:R3:W-:Y:S01]  /*0f10*/  @P2 LDGSTS.E.BYPASS.LTC128B.128 [R9+0x13100], [R4.64+0x100], !P4 ;  /* 0x1310010004092fae */ /* 0x0007e2000e101d48 */
[----:B------:R-:W-:-:S04]  /*0f20*/  LOP3.LUT P2, RZ, R11, 0x4, RZ, 0xc0, !PT ;  /* 0x000000040bff7812 */ /* 0x000fc8000784c0ff */
[----:B------:R-:W-:Y:S01]  /*0f30*/  SEL R0, R0, 0xffffffe0, !P2 ;  /* 0xffffffe000007807 */ /* 0x000fe20005000000 */
[----:B-1----:R-:W-:Y:S01]  /*0f40*/  @P1 IMAD.SHL.U32 R6, R140, 0x2, RZ ;  /* 0x000000028c061824 */ /* 0x002fe200078e00ff */
[----:B------:R-:W-:-:S04]  /*0f50*/  LEA.HI R7, R34, R36, RZ, 0x5 ;  /* 0x0000002422077211 */ /* 0x000fc800078f28ff */
[----:B------:R1:W-:Y:S01]  /*0f60*/  @P1 LDGSTS.E.BYPASS.LTC128B.128 [R6+0xe100], [R2.64], !P6 ;  /* 0x0e10000002061fae */ /* 0x0003e2000f101d48 */
[----:B------:R-:W-:Y:S02]  /*0f70*/  SHF.R.S32.HI R208, RZ, 0x5, R7 ;  /* 0x00000005ffd07819 */ /* 0x000fe40000011407 */
[----:B------:R-:W-:Y:S01]  /*0f80*/  LOP3.LUT R7, R7, 0xffffffe0, RZ, 0xc0, !PT ;  /* 0xffffffe007077812 */ /* 0x000fe200078ec0ff */
[----:B------:R1:W-:Y:S01]  /*0f90*/  @P1 LDGSTS.E.BYPASS.LTC128B.128 [R6+0x11100], [R2.64+0x80], !P5 ;  /* 0x1110008002061fae */ /* 0x0003e2000e901d48 */
[----:B---3--:R-:W-:-:S03]  /*0fa0*/  IMAD.SHL.U32 R5, R13, 0x40, RZ ;  /* 0x000000400d057824 */ /* 0x008fc600078e00ff */
[----:B------:R1:W-:Y:S01]  /*0fb0*/  @P1 LDGSTS.E.BYPASS.LTC128B.128 [R6+0x14100], [R2.64+0x100], !P4 ;  /* 0x1410010002061fae */ /* 0x0003e2000e101d48 */
[----:B------:R-:W-:Y:S01]  /*0fc0*/  IMAD.MOV.U32 R4, RZ, RZ, 0x10 ;  /* 0x00000010ff047424 */ /* 0x000fe200078e00ff */
[----:B------:R-:W-:Y:S01]  /*0fd0*/  LOP3.LUT P1, RZ, R11, 0x2, RZ, 0xc0, !PT ;  /* 0x000000020bff7812 */ /* 0x000fe2000782c0ff */
[----:B------:R-:W-:Y:S01]  /*0fe0*/  IMAD.IADD R132, R36, 0x1, -R7 ;  /* 0x0000000124847824 */ /* 0x000fe200078e0a07 */
[----:B------:R-:W0:Y:S01]  /*0ff0*/  LDGDEPBAR ;  /* 0x00000000000079af */ /* 0x000e220000000000 */
[----:B------:R-:W-:Y:S02]  /*1000*/  LOP3.LUT R5, R10, 0xfffffe00, R5, 0xf8, !PT ;  /* 0xfffffe000a057812 */ /* 0x000fe400078ef805 */
[----:B------:R-:W-:-:S03]  /*1010*/  SEL R4, R4, 0xfffffff0, !P1 ;  /* 0xfffffff004047807 */ /* 0x000fc60004800000 */
[----:B------:R-:W-:-:S04]  /*1020*/  IMAD R208, R208, 0x400, R5 ;  /* 0x00000400d0d07824 */ /* 0x000fc800078e0205 */
[----:B------:R-:W-:-:S04]  /*1030*/  IMAD.SHL.U32 R208, R208, 0x2, RZ ;  /* 0x00000002d0d07824 */ /* 0x000fc800078e00ff */
[--C-:B------:R-:W-:Y:S02]  /*1040*/  IMAD R212, R4, 0x2, R208.reuse ;  /* 0x0000000204d47824 */ /* 0x100fe400078e02d0 */
[C---:B------:R-:W-:Y:S02]  /*1050*/  IMAD R216, R0.reuse, 0x2, R208 ;  /* 0x0000000200d87824 */ /* 0x040fe400078e02d0 */
[----:B------:R-:W-:Y:S01]  /*1060*/  IMAD R220, R0, 0x2, R212 ;  /* 0x0000000200dc7824 */ /* 0x000fe200078e02d4 */
[----:B-1----:R-:W-:Y:S01]  /*1070*/  IADD3 R3, R224, 0xc100, RZ ;  /* 0x0000c100e0037810 */ /* 0x002fe20007ffe0ff */
[----:B------:R-:W-:-:S04]  /*1080*/  DEPBAR.LE SB0, 0x1 ;  /* 0x000080400000791a */ /* 0x000fc80000000000 */
[----:B------:R-:W-:Y:S01]  /*1090*/  BAR.SYNC.DEFER_BLOCKING 0x0 ;  /* 0x0000000000007b1d */ /* 0x000fe20000010000 */
[----:B------:R-:W-:Y:S01]  /*10a0*/  IMAD R2, R33, c[0x0][0x208], RZ ;  /* 0x0000820021027a24 */ /* 0x000fe200078e02ff */
[----:B------:R-:W-:Y:S02]  /*10b0*/  @P0 IADD3 R231, R3, -0x20, RZ ;  /* 0xffffffe003e70810 */ /* 0x000fe40007ffe0ff */
[----:B------:R-:W-:Y:S01]  /*10c0*/  ISETP.GE.AND P0, PT, R139, 0x1, PT ;  /* 0x000000018b00780c */ /* 0x000fe20003f06270 */
[C---:B------:R-:W-:Y:S01]  /*10d0*/  IMAD R6, R24.reuse, c[0x0][0x20c], R2 ;  /* 0x0000830018067a24 */ /* 0x040fe200078e0202 */
[C---:B------:R-:W-:Y:S01]  /*10e0*/  IADD3 R248, R231.reuse, 0x800, RZ ;  /* 0x00000800e7f87810 */ /* 0x040fe20007ffe0ff */
[----:B------:R-:W-:Y:S01]  /*10f0*/  IMAD.WIDE.U32 R2, R24, c[0x0][0x208], R48 ;  /* 0x0000820018027a25 */ /* 0x000fe200078e0030 */
[C---:B------:R-:W-:Y:S02]  /*1100*/  IADD3 R247, R231.reuse, 0x1000, RZ ;  /* 0x00001000e7f77810 */ /* 0x040fe40007ffe0ff */
[----:B------:R-:W-:Y:S01]  /*1110*/  IADD3 R246, R231, 0x1800, RZ ;  /* 0x00001800e7f67810 */ /* 0x000fe20007ffe0ff */
[----:B------:R-:W-:Y:S01]  /*1120*/  IMAD.IADD R3, R3, 0x1, R6 ;  /* 0x0000000103037824 */ /* 0x000fe200078e0206 */
[C---:B------:R-:W-:Y:S01]  /*1130*/  IADD3 R245, R231.reuse, 0x2000, RZ ;  /* 0x00002000e7f57810 */ /* 0x040fe20007ffe0ff */
[----:B------:R-:W-:Y:S01]  /*1140*/  IMAD R6, R38, c[0x0][0x210], RZ ;  /* 0x0000840026067a24 */ /* 0x000fe200078e02ff */
[----:B------:R-:W-:Y:S01]  /*1150*/  IADD3 R244, R231, 0x2800, RZ ;  /* 0x00002800e7f47810 */ /* 0x000fe20007ffe0ff */
[----:B------:R-:W-:-:S04]  /*1160*/  IMAD.WIDE.U32 R2, R37, c[0x0][0x210], R2 ;  /* 0x0000840025027a25 */ /* 0x000fc800078e0002 */
[----:B------:R-:W-:-:S04]  /*1170*/  IMAD R6, R37, c[0x0][0x214], R6 ;  /* 0x0000850025067a24 */ /* 0x000fc800078e0206 */
[----:B------:R-:W-:Y:S01]  /*1180*/  IMAD.IADD R3, R3, 0x1, R6 ;  /* 0x0000000103037824 */ /* 0x000fe200078e0206 */
[----:B------:R2:W1:Y:S01]  /*1190*/  LDSM.16.M88.4 R156, [R208+0x100] ;  /* 0x00010000d09c783b */ /* 0x0004620000000200 */
[----:B------:R-:W-:Y:S02]  /*11a0*/  IMAD R6, R21, c[0x0][0x218], RZ ;  /* 0x0000860015067a24 */ /* 0x000fe400078e02ff */
[C---:B------:R-:W-:Y:S01]  /*11b0*/  IMAD.WIDE.U32 R10, R20.reuse, c[0x0][0x218], R2 ;  /* 0x00008600140a7a25 */ /* 0x040fe200078e0002 */
[----:B------:R2:W3:Y:S03]  /*11c0*/  LDSM.16.M88.4 R192, [R208+0x4100] ;  /* 0x00410000d0c0783b */ /* 0x0004e60000000200 */
[----:B------:R-:W-:Y:S01]  /*11d0*/  IMAD R6, R20, c[0x0][0x21c], R6 ;  /* 0x0000870014067a24 */ /* 0x000fe200078e0206 */
[----:B------:R2:W4:Y:S03]  /*11e0*/  LDSM.16.M88.4 R160, [R212+0x100] ;  /* 0x00010000d4a0783b */ /* 0x0005260000000200 */
[----:B------:R-:W-:Y:S01]  /*11f0*/  IMAD.IADD R9, R11, 0x1, R6 ;  /* 0x000000010b097824 */ /* 0x000fe200078e0206 */
[----:B------:R2:W1:Y:S04]  /*1200*/  LDSM.16.M88.4 R196, [R212+0x4100] ;  /* 0x00410000d4c4783b */ /* 0x0004680000000200 */
[----:B------:R2:W1:Y:S04]  /*1210*/  LDSM.16.M88.4 R184, [R216+0x100] ;  /* 0x00010000d8b8783b */ /* 0x0004680000000200 */
[----:B------:R2:W1:Y:S04]  /*1220*/  LDSM.16.M88.4 R200, [R216+0x4100] ;  /* 0x00410000d8c8783b */ /* 0x0004680000000200 */
[----:B------:R2:W1:Y:S04]  /*1230*/  LDSM.16.M88.4 R188, [R220+0x100] ;  /* 0x00010000dcbc783b */ /* 0x0004680000000200 */
[----:B------:R2:W1:Y:S04]  /*1240*/  LDSM.16.M88.4 R204, [R220+0x4100] ;  /* 0x00410000dccc783b */ /* 0x0004680000000200 */
[----:B------:R-:W1:Y:S04]  /*1250*/  LDSM.16.M88.4 R208, [R208+0x8100] ;  /* 0x00810000d0d0783b */ /* 0x000e680000000200 */
[----:B------:R-:W1:Y:S04]  /*1260*/  LDSM.16.M88.4 R212, [R212+0x8100] ;  /* 0x00810000d4d4783b */ /* 0x000e680000000200 */
[----:B------:R-:W1:Y:S04]  /*1270*/  LDSM.16.M88.4 R216, [R216+0x8100] ;  /* 0x00810000d8d8783b */ /* 0x000e680000000200 */
[----:B------:R-:W1:Y:S04]  /*1280*/  LDSM.16.M88.4 R220, [R220+0x8100] ;  /* 0x00810000dcdc783b */ /* 0x000e680000000200 */
[----:B------:R-:W-:Y:S06]  /*1290*/  BAR.SYNC.DEFER_BLOCKING 0x0 ;  /* 0x0000000000007b1d */ /* 0x000fec0000010000 */
[----:B------:R2:W-:Y:S04]  /*12a0*/  STL.64 [R1+0x40], R10 ;  /* 0x0000400a01007387 */ /* 0x0005e80000100a00 */
[----:B------:R2:W-:Y:S01]  /*12b0*/  STL [R1+0x3c], R9 ;  /* 0x00003c0901007387 */ /* 0x0005e20000100800 */
[----:B------:R-:W-:-:S04]  /*12c0*/  DEPBAR.LE SB0, 0x0 ;  /* 0x000080000000791a */ /* 0x000fc80000000000 */
[----:B------:R-:W-:Y:S06]  /*12d0*/  BAR.SYNC.DEFER_BLOCKING 0x0 ;  /* 0x0000000000007b1d */ /* 0x000fec0000010000 */
[----:B------:R2:W1:Y:S04]  /*12e0*/  LDSM.16.M88.4 R32, [R224+0xc100] ;  /* 0x00c10000e020783b */ /* 0x0004680000000200 */
[----:B------:R2:W1:Y:S04]  /*12f0*/  LDSM.16.M88.4 R16, [R224+0xc900] ;  /* 0x00c90000e010783b */ /* 0x0004680000000200 */
[----:B------:R2:W1:Y:S04]  /*1300*/  LDSM.16.M88.4 R40, [R224+0xd100] ;  /* 0x00d10000e028783b */ /* 0x0004680000000200 */
[----:B------:R2:W1:Y:S04]  /*1310*/  LDSM.16.M88.4 R52, [R224+0xd900] ;  /* 0x00d90000e034783b */ /* 0x0004680000000200 */
[----:B------:R2:W1:Y:S04]  /*1320*/  LDSM.16.M88.4 R76, [R224+0xe100] ;  /* 0x00e10000e04c783b */ /* 0x0004680000000200 */
[----:B------:R2:W1:Y:S04]  /*1330*/  LDSM.16.M88.4 R84, [R224+0xe900] ;  /* 0x00e90000e054783b */ /* 0x0004680000000200 */
[----:B------:R2:W1:Y:S04]  /*1340*/  LDSM.16.M88.4 R44, [R231] ;  /* 0x00000000e72c783b */ /* 0x0004680000000200 */
[----:B------:R2:W1:Y:S04]  /*1350*/  LDSM.16.M88.4 R56, [R231+0x800] ;  /* 0x00080000e738783b */ /* 0x0004680000000200 */
[----:B------:R2:W1:Y:S04]  /*1360*/  LDSM.16.M88.4 R72, [R231+0x1000] ;  /* 0x00100000e748783b */ /* 0x0004680000000200 */
[----:B------:R2:W1:Y:S04]  /*1370*/  LDSM.16.M88.4 R80, [R231+0x1800] ;  /* 0x00180000e750783b */ /* 0x0004680000000200 */
[----:B------:R2:W1:Y:S04]  /*1380*/  LDSM.16.M88.4 R88, [R231+0x2000] ;  /* 0x00200000e758783b */ /* 0x0004680000000200 */
[----:B------:R2:W1:Y:S01]  /*1390*/  LDSM.16.M88.4 R100, [R231+0x2800] ;  /* 0x00280000e764783b */ /* 0x0004620000000200 */
[----:B------:R-:W-:Y:S05]  /*13a0*/  @!P0 BRA `(.L_x_0) ;  /* 0x0000032000008947 */ /* 0x000fea0003800000 */
[----:B---34-:R-:W-:Y:S01]  /*13b0*/  IMAD R2, R26, c[0x0][0x208], RZ ;  /* 0x000082001a027a24 */ /* 0x018fe200078e02ff */
[----:B------:R-:W-:Y:S01]  /*13c0*/  ISETP.LT.OR P3, PT, R12, 0x1, P6 ;  /* 0x000000010c00780c */ /* 0x000fe20003761670 */
[----:B------:R-:W-:-:S04]  /*13d0*/  IMAD.WIDE.U32 R6, R15, c[0x0][0x208], RZ ;  /* 0x000082000f067a25 */ /* 0x000fc800078e00ff */
[----:B------:R-:W-:Y:S02]  /*13e0*/  IMAD R2, R15, c[0x0][0x20c], R2 ;  /* 0x000083000f027a24 */ /* 0x000fe400078e0202 */
[----:B------:R-:W-:Y:S01]  /*13f0*/  IMAD.MOV.U32 R8, RZ, RZ, R10 ;  /* 0x000000ffff087224 */ /* 0x000fe200078e000a */
[----:B--2---:R-:W-:Y:S01]  /*1400*/  SEL R10, RZ, 0x2, P5 ;  /* 0x00000002ff0a7807 */ /* 0x004fe20002800000 */
[----:B------:R-:W-:Y:S02]  /*1410*/  IMAD.IADD R2, R7, 0x1, R2 ;  /* 0x0000000107027824 */ /* 0x000fe400078e0202 */
[----:B------:R-:W-:Y:S01]  /*1420*/  IMAD.WIDE.U32 R6, R6, 0x60, R8 ;  /* 0x0000006006067825 */ /* 0x000fe200078e0008 */
[----:B------:R2:W-:Y:S03]  /*1430*/  STL.64 [R1+0x38], R8 ;  /* 0x0000380801007387 */ /* 0x0005e60000100a00 */
[----:B------:R-:W-:Y:S01]  /*1440*/  IMAD R3, R2, 0x60, RZ ;  /* 0x0000006002037824 */ /* 0x000fe200078e02ff */
[----:B------:R-:W-:Y:S01]  /*1450*/  LEA R2, P0, R6, c[0x0][0x1f8], 0x1 ;  /* 0x00007e0006027a11 */ /* 0x000fe200078008ff */
[----:B------:R-:W-:-:S02]  /*1460*/  IMAD R11, R28, c[0x0][0x20c], RZ ;  /* 0x000083001c0b7a24 */ /* 0x000fc400078e02ff */
[----:B------:R-:W-:Y:S01]  /*1470*/  IMAD.IADD R3, R7, 0x1, R3 ;  /* 0x0000000107037824 */ /* 0x000fe200078e0203 */
[----:B------:R-:W-:Y:S01]  /*1480*/  SEL R7, RZ, 0x4, P4 ;  /* 0x00000004ff077807 */ /* 0x000fe20002000000 */
[----:B------:R-:W-:-:S03]  /*1490*/  IMAD.WIDE.U32 R14, R28, c[0x0][0x208], RZ ;  /* 0x000082001c0e7a25 */ /* 0x000fc600078e00ff */
[----:B------:R-:W-:Y:S01]  /*14a0*/  LEA.HI.X R3, R6, c[0x0][0x1fc], R3, 0x1, P0 ;  /* 0x00007f0006037a11 */ /* 0x000fe200000f0c03 */
[----:B------:R-:W-:Y:S01]  /*14b0*/  IMAD.IADD R11, R15, 0x1, R11 ;  /* 0x000000010f0b7824 */ /* 0x000fe200078e020b */
[----:B------:R-:W-:Y:S01]  /*14c0*/  SEL R6, RZ, 0x1, P6 ;  /* 0x00000001ff067807 */ /* 0x000fe20003000000 */
[----:B------:R-:W-:-:S03]  /*14d0*/  IMAD.SHL.U32 R13, R140, 0x2, RZ ;  /* 0x000000028c0d7824 */ /* 0x000fc600078e00ff */
[----:B------:R-:W-:Y:S02]  /*14e0*/  IADD3 R10, R7, R10, R6 ;  /* 0x0000000a070a7210 */ /* 0x000fe40007ffe006 */
[----:B------:R-:W-:Y:S01]  /*14f0*/  @!PT LDS RZ, [RZ] ;  /* 0x00000000fffff984 */ /* 0x000fe20000000800 */
[----:B------:R-:W-:Y:S01]  /*1500*/  @!PT LDS RZ, [RZ] ;  /* 0x00000000fffff984 */ /* 0x000fe20000000800 */
[----:B------:R-:W-:Y:S01]  /*1510*/  @!PT LDS RZ, [RZ] ;  /* 0x00000000fffff984 */ /* 0x000fe20000000800 */
[----:B------:R3:W-:Y:S02]  /*1520*/  LDGSTS.E.BYPASS.LTC128B.128 [R13+0x100], [R2.64], !P3 ;  /* 0x00100000020d7fae */ /* 0x0007e4000d901d48 */
[----:B------:R-:W-:Y:S02]  /*1530*/  LOP3.LUT P2, RZ, R10, 0x2, RZ, 0xc0, !PT ;  /* 0x000000020aff7812 */ /* 0x000fe4000784c0ff */
[----:B--2---:R-:W-:-:S04]  /*1540*/  IADD3 R8, P1, P0, R14, 0x80, R2 ;  /* 0x000000800e087810 */ /* 0x004fc8000783e002 */
[----:B------:R-:W-:Y:S02]  /*1550*/  IADD3.X R9, R11, RZ, R3, P1, P0 ;  /* 0x000000ff0b097210 */ /* 0x000fe40000fe0403 */
[----:B------:R-:W-:-:S04]  /*1560*/  IADD3 R6, P1, P0, R14, 0x100, R2 ;  /* 0x000001000e067810 */ /* 0x000fc8000783e002 */
[----:B------:R-:W-:Y:S02]  /*1570*/  IADD3.X R7, R11, RZ, R3, P1, P0 ;  /* 0x000000ff0b077210 */ /* 0x000fe40000fe0403 */
[----:B------:R-:W-:Y:S02]  /*1580*/  LOP3.LUT P1, RZ, R10, 0x4, RZ, 0xc0, !PT ;  /* 0x000000040aff7812 */ /* 0x000fe4000782c0ff */
[C---:B------:R-:W-:Y:S02]  /*1590*/  ISETP.LT.OR P0, PT, R12.reuse, 0x1, !P2 ;  /* 0x000000010c00780c */ /* 0x040fe40005701670 */
[----:B------:R-:W-:-:S11]  /*15a0*/  ISETP.LT.OR P3, PT, R12, 0x1, !P1 ;  /* 0x000000010c00780c */ /* 0x000fd60004f61670 */
[----:B------:R3:W-:Y:S01]  /*15b0*/  LDGSTS.E.BYPASS.LTC128B.128 [R13+0x3100], [R2.64+0x80], !P0 ;  /* 0x03100080020d7fae */ /* 0x0007e2000c101d48 */
[----:B------:R-:W-:-:S03]  /*15c0*/  ISETP.LT.OR P0, PT, R12, 0x21, P6 ;  /* 0x000000210c00780c */ /* 0x000fc60003701670 */
[----:B------:R3:W-:Y:S02]  /*15d0*/  LDGSTS.E.BYPASS.LTC128B.128 [R13+0x6100], [R2.64+0x100], !P3 ;  /* 0x06100100020d7fae */ /* 0x0007e4000d901d48 */
[----:B---3--:R-:W-:-:S05]  /*15e0*/  IADD3 R2, P3, R2, R14, RZ ;  /* 0x0000000e02027210 */ /* 0x008fca0007f7e0ff */
[----:B------:R-:W-:Y:S01]  /*15f0*/  IMAD.X R3, R11, 0x1, R3, P3 ;  /* 0x000000010b037824 */ /* 0x000fe200018e0603 */
[C---:B------:R-:W-:Y:S02]  /*1600*/  ISETP.LT.OR P3, PT, R12.reuse, 0x21, !P2 ;  /* 0x000000210c00780c */ /* 0x040fe40005761670 */
[C---:B------:R-:W-:Y:S02]  /*1610*/  ISETP.LT.OR P2, PT, R12.reuse, 0x41, !P2 ;  /* 0x000000410c00780c */ /* 0x040fe40005741670 */
[----:B------:R2:W-:Y:S01]  /*1620*/  LDGSTS.E.BYPASS.LTC128B.128 [R13+0x1100], [R2.64], !P0 ;  /* 0x01100000020d7fae */ /* 0x0005e2000c101d48 */
[C---:B------:R-:W-:Y:S02]  /*1630*/  ISETP.LT.OR P0, PT, R12.reuse, 0x21, !P1 ;  /* 0x000000210c00780c */ /* 0x040fe40004f01670 */
[----:B------:R-:W-:-:S06]  /*1640*/  ISETP.LT.OR P1, PT, R12, 0x41, !P1 ;  /* 0x000000410c00780c */ /* 0x000fcc0004f21670 */
[----:B------:R3:W-:Y:S01]  /*1650*/  LDGSTS.E.BYPASS.LTC128B.128 [R13+0x4100], [R8.64], !P3 ;  /* 0x04100000080d7fae */ /* 0x0007e2000d901d48 */
[----:B------:R-:W-:-:S04]  /*1660*/  ISETP.LT.OR P3, PT, R12, 0x41, P6 ;  /* 0x000000410c00780c */ /* 0x000fc80003761670 */
[----:B------:R3:W-:Y:S01]  /*1670*/  LDGSTS.E.BYPASS.LTC128B.128 [R13+0x7100], [R6.64], !P0 ;  /* 0x07100000060d7fae */ /* 0x0007e2000c101d48 */
[----:B--2---:R-:W-:-:S05]  /*1680*/  IADD3 R2, P0, R2, R14, RZ ;  /* 0x0000000e02027210 */ /* 0x004fca0007f1e0ff */
[----:B------:R-:W-:-:S05]  /*1690*/  IMAD.X R3, R3, 0x1, R11, P0 ;  /* 0x0000000103037824 */ /* 0x000fca00000e060b */
[----:B------:R3:W-:Y:S04]  /*16a0*/  LDGSTS.E.BYPASS.LTC128B.128 [R13+0x2100], [R2.64], !P3 ;  /* 0x02100000020d7fae */ /* 0x0007e8000d901d48 */
[----:B------:R3:W-:Y:S04]  /*16b0*/  LDGSTS.E.BYPASS.LTC128B.128 [R13+0x5100], [R2.64+0x80], !P2 ;  /* 0x05100080020d7fae */ /* 0x0007e8000d101d48 */
[----:B------:R3:W-:Y:S02]  /*16c0*/  LDGSTS.E.BYPASS.LTC128B.128 [R13+0x8100], [R2.64+0x100], !P1 ;  /* 0x08100100020d7fae */ /* 0x0007e4000c901d48 */
.L_x_0:
[----:B-1-34-:R-:W-:Y:S01]  /*16d0*/  HMMA.16816.F32 R24, R156, R16, RZ ;  /* 0x000000109c18723c */ /* 0x01afe200000018ff */
[----:B------:R-:W-:Y:S01]  /*16e0*/  LOP3.LUT P0, RZ, R30, 0x4, RZ, 0xc0, !PT ;  /* 0x000000041eff7812 */ /* 0x000fe2000780c0ff */
[----:B------:R-:W-:Y:S01]  /*16f0*/  LDSM.16.M88.4 R116, [R231+0x3800] ;  /* 0x00380000e774783b */ /* 0x000fe20000000200 */
[----:B------:R-:W-:-:S02]  /*1700*/  ISETP.GE.AND P3, PT, R139, 0x61, PT ;  /* 0x000000618b00780c */ /* 0x000fc40003f66270 */
[----:B------:R-:W-:Y:S01]  /*1710*/  SEL R2, R28, 0xffffffc0, !P0 ;  /* 0xffffffc01c027807 */ /* 0x000fe20004000000 */
[----:B------:R-:W-:Y:S01]  /*1720*/  LDSM.16.M88.4 R120, [R224+0x12100] ;  /* 0x01210000e078783b */ /* 0x000fe20000000200 */
[C---:B------:R-:W-:Y:S01]  /*1730*/  IADD3 R243, R231.reuse, 0x3000, RZ ;  /* 0x00003000e7f37810 */ /* 0x040fe20007ffe0ff */
[C---:B------:R-:W-:Y:S01]  /*1740*/  HMMA.16816.F32 R20, R156.reuse, R18, RZ ;  /* 0x000000129c14723c */ /* 0x040fe200000018ff */
[-C--:B------:R-:W-:Y:S01]  /*1750*/  IADD3 R230, R224, R2.reuse, RZ ;  /* 0x00000002e0e67210 */ /* 0x080fe20007ffe0ff */
[----:B------:R-:W0:Y:S01]  /*1760*/  LDGDEPBAR ;  /* 0x00000000000079af */ /* 0x000e220000000000 */
[C---:B------:R-:W-:Y:S02]  /*1770*/  IADD3 R227, R231.reuse, R2, RZ ;  /* 0x00000002e7e37210 */ /* 0x040fe40007ffe0ff */
[C---:B------:R-:W-:Y:S01]  /*1780*/  IADD3 R242, R231.reuse, 0x3800, RZ ;  /* 0x00003800e7f27810 */ /* 0x040fe20007ffe0ff */
[----:B------:R-:W-:Y:S01]  /*1790*/  LDSM.16.M88.4 R92, [R230+0xe100] ;  /* 0x00e10000e65c783b */ /* 0x000fe20000000200 */
[C---:B------:R-:W-:Y:S01]  /*17a0*/  IADD3 R241, R231.reuse, 0x4000, RZ ;  /* 0x00004000e7f17810 */ /* 0x040fe20007ffe0ff */
[----:B------:R-:W-:Y:S01]  /*17b0*/  HMMA.16816.F32 R16, R156, R40, RZ ;  /* 0x000000289c10723c */ /* 0x000fe200000018ff */
[C---:B------:R-:W-:Y:S01]  /*17c0*/  IADD3 R240, R231.reuse, 0x4800, RZ ;  /* 0x00004800e7f07810 */ /* 0x040fe20007ffe0ff */
[----:B------:R-:W-:Y:S01]  /*17d0*/  LDSM.16.M88.4 R96, [R227] ;  /* 0x00000000e360783b */ /* 0x000fe20000000200 */
[----:B------:R-:W-:-:S02]  /*17e0*/  IADD3 R239, R231, 0x5000, RZ ;  /* 0x00005000e7ef7810 */ /* 0x000fc40007ffe0ff */
[C---:B------:R-:W-:Y:S01]  /*17f0*/  IADD3 R238, R231.reuse, 0x5800, RZ ;  /* 0x00005800e7ee7810 */ /* 0x040fe20007ffe0ff */
[----:B------:R-:W-:Y:S01]  /*1800*/  LDSM.16.M88.4 R124, [R227+0x3000] ;  /* 0x00300000e37c783b */ /* 0x000fe20000000200 */
[C---:B------:R-:W-:Y:S01]  /*1810*/  IADD3 R237, R231.reuse, 0x6000, RZ ;  /* 0x00006000e7ed7810 */ /* 0x040fe20007ffe0ff */
[C---:B------:R-:W-:Y:S01]  /*1820*/  HMMA.16816.F32 R36, R156.reuse, R32, RZ ;  /* 0x000000209c24723c */ /* 0x040fe200000018ff */
[C---:B------:R-:W-:Y:S01]  /*1830*/  IADD3 R236, R231.reuse, 0x6800, RZ ;  /* 0x00006800e7ec7810 */ /* 0x040fe20007ffe0ff */
[----:B------:R-:W-:Y:S01]  /*1840*/  LDSM.16.M88.4 R108, [R230+0xf900] ;  /* 0x00f90000e66c783b */ /* 0x000fe20000000200 */
[C---:B------:R-:W-:Y:S02]  /*1850*/  IADD3 R235, R231.reuse, 0x7000, RZ ;  /* 0x00007000e7eb7810 */ /* 0x040fe40007ffe0ff */
[C---:B------:R-:W-:Y:S01]  /*1860*/  IADD3 R234, R231.reuse, 0x7800, RZ ;  /* 0x00007800e7ea7810 */ /* 0x040fe20007ffe0ff */
[----:B------:R-:W-:Y:S01]  /*1870*/  LDSM.16.M88.4 R112, [R227+0x3800] ;  /* 0x00380000e370783b */ /* 0x000fe20000000200 */
[C---:B------:R-:W-:Y:S01]  /*1880*/  IADD3 R233, R231.reuse, 0x8000, RZ ;  /* 0x00008000e7e97810 */ /* 0x040fe20007ffe0ff */
[C---:B------:R-:W-:Y:S01]  /*1890*/  HMMA.16816.F32 R32, R156.reuse, R34, RZ ;  /* 0x000000229c20723c */ /* 0x040fe200000018ff */
[----:B------:R-:W-:Y:S01]  /*18a0*/  IADD3 R232, R231, 0x8800, RZ ;  /* 0x00008800e7e87810 */ /* 0x000fe20007ffe0ff */
[----:B------:R-:W-:Y:S06]  /*18b0*/  LDSM.16.M88.4 R128, [R230+0x12100] ;  /* 0x01210000e680783b */ /* 0x000fec0000000200 */
[C---:B--2---:R-:W-:Y:S08]  /*18c0*/  HMMA.16816.F32 R8, R156.reuse, R52, RZ ;  /* 0x000000349c08723c */ /* 0x044ff000000018ff */
[----:B------:R-:W-:Y:S08]  /*18d0*/  HMMA.16816.F32 R12, R156, R42, RZ ;  /* 0x0000002a9c0c723c */ /* 0x000ff000000018ff */
[C---:B------:R-:W-:Y:S01]  /*18e0*/  HMMA.16816.F32 R48, R160.reuse, R72, R16 ;  /* 0x00000048a030723c */ /* 0x040fe20000001810 */
[----:B------:R-:W1:Y:S07]  /*18f0*/  LDSM.16.M88.4 R16, [R230+0xc100] ;  /* 0x00c10000e610783b */ /* 0x000e6e0000000200 */
[----:B------:R-:W-:Y:S08]  /*1900*/  HMMA.16816.F32 R64, R160, R46, R32 ;  /* 0x0000002ea040723c */ /* 0x000ff00000001820 */
[----:B------:R-:W-:Y:S01]  /*1910*/  HMMA.16816.F32 R32, R156, R54, RZ ;  /* 0x000000369c20723c */ /* 0x000fe200000018ff */
[----:B------:R-:W2:Y:S07]  /*1920*/  LDSM.16.M88.4 R52, [R230+0xd900] ;  /* 0x00d90000e634783b */ /* 0x000eae0000000200 */
[----:B------:R-:W-:Y:S08]  /*1930*/  HMMA.16816.F32 R40, R160, R80, R8 ;  /* 0x00000050a028723c */ /* 0x000ff00000001808 */
[C---:B------:R-:W-:Y:S08]  /*1940*/  HMMA.16816.F32 R8, R156.reuse, R76, RZ ;  /* 0x0000004c9c08723c */ /* 0x040ff000000018ff */
[----:B------:R-:W-:Y:S08]  /*1950*/  HMMA.16816.F32 R28, R156, R78, RZ ;  /* 0x0000004e9c1c723c */ /* 0x000ff000000018ff */
[C---:B------:R-:W-:Y:S01]  /*1960*/  HMMA.16816.F32 R68, R160.reuse, R44, R36 ;  /* 0x0000002ca044723c */ /* 0x040fe20000001824 */
[----:B------:R-:W-:Y:S07]  /*1970*/  LDSM.16.M88.4 R36, [R230+0xd100] ;  /* 0x00d10000e624783b */ /* 0x000fee0000000200 */
[C---:B------:R-:W-:Y:S01]  /*1980*/  HMMA.16816.F32 R44, R160.reuse, R74, R12 ;  /* 0x0000004aa02c723c */ /* 0x040fe2000000180c */
[----:B------:R-:W3:Y:S07]  /*1990*/  LDSM.16.M88.4 R12, [R230+0xc900] ;  /* 0x00c90000e60c783b */ /* 0x000eee0000000200 */
[C---:B------:R-:W-:Y:S08]  /*19a0*/  HMMA.16816.F32 R60, R160.reuse, R56, R24 ;  /* 0x00000038a03c723c */ /* 0x040ff00000001818 */
[----:B------:R-:W-:Y:S08]  /*19b0*/  HMMA.16816.F32 R56, R160, R58, R20 ;  /* 0x0000003aa038723c */ /* 0x000ff00000001814 */
[C---:B------:R-:W-:Y:S08]  /*19c0*/  HMMA.16816.F32 R24, R156.reuse, R84, RZ ;  /* 0x000000549c18723c */ /* 0x040ff000000018ff */
[----:B------:R-:W-:Y:S08]  /*19d0*/  HMMA.16816.F32 R20, R156, R86, RZ ;  /* 0x000000569c14723c */ /* 0x000ff000000018ff */
[C---:B------:R-:W-:Y:S08]  /*19e0*/  HMMA.16816.F32 R32, R160.reuse, R82, R32 ;  /* 0x00000052a020723c */ /* 0x040ff00000001820 */
[C---:B------:R-:W-:Y:S08]  /*19f0*/  HMMA.16816.F32 R72, R160.reuse, R88, R8 ;  /* 0x00000058a048723c */ /* 0x040ff00000001808 */
[----:B------:R-:W-:Y:S01]  /*1a00*/  HMMA.16816.F32 R84, R160, R90, R28 ;  /* 0x0000005aa054723c */ /* 0x000fe2000000181c */
[----:B------:R-:W4:Y:S04]  /*1a10*/  LDSM.16.M88.4 R88, [R230+0xe900] ;  /* 0x00e90000e658783b */ /* 0x000f280000000200 */
[----:B------:R-:W-:Y:S03]  /*1a20*/  LDSM.16.M88.4 R28, [R227+0x1800] ;  /* 0x00180000e31c783b */ /* 0x000fe60000000200 */
[C---:B-1----:R-:W-:Y:S08]  /*1a30*/  HMMA.16816.F32 R8, R184.reuse, R16, R68 ;  /* 0x00000010b808723c */ /* 0x042ff00000001844 */
[----:B------:R-:W-:Y:S08]  /*1a40*/  HMMA.16816.F32 R64, R184, R18, R64 ;  /* 0x00000012b840723c */ /* 0x000ff00000001840 */
[C---:B------:R-:W-:Y:S08]  /*1a50*/  HMMA.16816.F32 R80, R160.reuse, R100, R24 ;  /* 0x00000064a050723c */ /* 0x040ff00000001818 */
[----:B------:R-:W-:Y:S08]  /*1a60*/  HMMA.16816.F32 R76, R160, R102, R20 ;  /* 0x00000066a04c723c */ /* 0x000ff00000001814 */
[C---:B--2---:R-:W-:Y:S01]  /*1a70*/  HMMA.16816.F32 R16, R184.reuse, R52, R40 ;  /* 0x00000034b810723c */ /* 0x044fe20000001828 */
[----:B------:R-:W1:Y:S07]  /*1a80*/  LDSM.16.M88.4 R40, [R224+0xf100] ;  /* 0x00f10000e028783b */ /* 0x000e6e0000000200 */
[C---:B---3--:R-:W-:Y:S08]  /*1a90*/  HMMA.16816.F32 R60, R184.reuse, R12, R60 ;  /* 0x0000000cb83c723c */ /* 0x048ff0000000183c */
[C---:B------:R-:W-:Y:S08]  /*1aa0*/  HMMA.16816.F32 R56, R184.reuse, R14, R56 ;  /* 0x0000000eb838723c */ /* 0x040ff00000001838 */
[C---:B------:R-:W-:Y:S08]  /*1ab0*/  HMMA.16816.F32 R24, R184.reuse, R36, R48 ;  /* 0x00000024b818723c */ /* 0x040ff00000001830 */
[C---:B------:R-:W-:Y:S01]  /*1ac0*/  HMMA.16816.F32 R20, R184.reuse, R38, R44 ;  /* 0x00000026b814723c */ /* 0x040fe2000000182c */
[----:B------:R-:W2:Y:S07]  /*1ad0*/  LDSM.16.M88.4 R36, [R227+0x800] ;  /* 0x00080000e324783b */ /* 0x000eae0000000200 */
[----:B------:R-:W-:Y:S01]  /*1ae0*/  HMMA.16816.F32 R12, R184, R54, R32 ;  /* 0x00000036b80c723c */ /* 0x000fe20000001820 */
[----:B------:R-:W3:Y:S04]  /*1af0*/  LDSM.16.M88.4 R32, [R227+0x1000] ;  /* 0x00100000e320783b */ /* 0x000ee80000000200 */
[----:B------:R-:W-:Y:S03]  /*1b00*/  LDSM.16.M88.4 R52, [R227+0x2000] ;  /* 0x00200000e334783b */ /* 0x000fe60000000200 */
[----:B------:R-:W-:Y:S08]  /*1b10*/  HMMA.16816.F32 R8, R188, R96, R8 ;  /* 0x00000060bc08723c */ /* 0x000ff00000001808 */
[C---:B------:R-:W-:Y:S08]  /*1b20*/  HMMA.16816.F32 R48, R184.reuse, R92, R72 ;  /* 0x0000005cb830723c */ /* 0x040ff00000001848 */
[C---:B----4-:R-:W-:Y:S08]  /*1b30*/  HMMA.16816.F32 R100, R184.reuse, R88, R80 ;  /* 0x00000058b864723c */ /* 0x050ff00000001850 */
[----:B------:R-:W-:Y:S01]  /*1b40*/  HMMA.16816.F32 R72, R184, R90, R76 ;  /* 0x0000005ab848723c */ /* 0x000fe2000000184c */
[----:B------:R-:W4:Y:S07]  /*1b50*/  LDSM.16.M88.4 R88, [R231+0x3000] ;  /* 0x00300000e758783b */ /* 0x000f2e0000000200 */
[----:B-1----:R-:W-:Y:S08]  /*1b60*/  HMMA.16816.F32 R8, R192, R40, R8 ;  /* 0x00000028c008723c */ /* 0x002ff00000001808 */
[C---:B------:R-:W-:Y:S01]  /*1b70*/  HMMA.16816.F32 R44, R188.reuse, R98, R64 ;  /* 0x00000062bc2c723c */ /* 0x040fe20000001840 */
[----:B------:R-:W-:Y:S07]  /*1b80*/  LDSM.16.M88.4 R64, [R230+0xf100] ;  /* 0x00f10000e640783b */ /* 0x000fee0000000200 */
[C---:B--2---:R-:W-:Y:S08]  /*1b90*/  HMMA.16816.F32 R68, R188.reuse, R36, R60 ;  /* 0x00000024bc44723c */ /* 0x044ff0000000183c */
[C---:B---3--:R-:W-:Y:S01]  /*1ba0*/  HMMA.16816.F32 R60, R188.reuse, R34, R20 ;  /* 0x00000022bc3c723c */ /* 0x048fe20000001814 */
[----:B------:R-:W1:Y:S07]  /*1bb0*/  LDSM.16.M88.4 R20, [R224+0xf900] ;  /* 0x00f90000e014783b */ /* 0x000e6e0000000200 */
[----:B------:R-:W-:Y:S01]  /*1bc0*/  HMMA.16816.F32 R76, R188, R32, R24 ;  /* 0x00000020bc4c723c */ /* 0x000fe20000001818 */
[----:B------:R-:W2:Y:S07]  /*1bd0*/  LDSM.16.M88.4 R24, [R227+0x2800] ;  /* 0x00280000e318783b */ /* 0x000eae0000000200 */
[----:B------:R-:W-:Y:S08]  /*1be0*/  HMMA.16816.F32 R104, R184, R94, R84 ;  /* 0x0000005eb868723c */ /* 0x000ff00000001854 */
[----:B------:R-:W-:Y:S08]  /*1bf0*/  HMMA.16816.F32 R92, R188, R30, R12 ;  /* 0x0000001ebc5c723c */ /* 0x000ff0000000180c */
[----:B----4-:R-:W-:Y:S08]  /*1c00*/  HMMA.16816.F32 R8, R196, R88, R8 ;  /* 0x00000058c408723c */ /* 0x010ff00000001808 */
[----:B------:R-:W-:Y:S08]  /*1c10*/  HMMA.16816.F32 R12, R192, R42, R44 ;  /* 0x0000002ac00c723c */ /* 0x000ff0000000182c */
[C---:B------:R-:W-:Y:S01]  /*1c20*/  HMMA.16816.F32 R96, R188.reuse, R28, R16 ;  /* 0x0000001cbc60723c */ /* 0x040fe20000001810 */
[----:B------:R-:W3:Y:S07]  /*1c30*/  LDSM.16.M88.4 R16, [R224+0x10100] ;  /* 0x01010000e010783b */ /* 0x000eee0000000200 */
[----:B------:R-:W-:Y:S01]  /*1c40*/  HMMA.16816.F32 R84, R188, R38, R56 ;  /* 0x00000026bc54723c */ /* 0x000fe20000001838 */
[----:B------:R-:W4:Y:S04]  /*1c50*/  LDSM.16.M88.4 R56, [R224+0x11900] ;  /* 0x01190000e038783b */ /* 0x000f280000000200 */
[----:B------:R-:W5:Y:S03]  /*1c60*/  LDSM.16.M88.4 R36, [R224+0x10900] ;  /* 0x01090000e024783b */ /* 0x000f660000000200 */
[----:B-1----:R-:W-:Y:S01]  /*1c70*/  HMMA.16816.F32 R32, R192, R20, R68 ;  /* 0x00000014c020723c */ /* 0x002fe20000001844 */
[----:B------:R-:W-:Y:S07]  /*1c80*/  LDSM.16.M88.4 R68, [R231+0x4800] ;  /* 0x00480000e744783b */ /* 0x000fee0000000200 */
[C---:B------:R-:W-:Y:S01]  /*1c90*/  HMMA.16816.F32 R80, R188.reuse, R52, R48 ;  /* 0x00000034bc50723c */ /* 0x040fe20000001830 */
[----:B------:R-:W1:Y:S07]  /*1ca0*/  LDSM.16.M88.4 R48, [R224+0x11100] ;  /* 0x01110000e030783b */ /* 0x000e6e0000000200 */
[----:B--2---:R-:W-:Y:S08]  /*1cb0*/  HMMA.16816.F32 R40, R188, R26, R72 ;  /* 0x0000001abc28723c */ /* 0x004ff00000001848 */
[----:B------:R-:W-:Y:S08]  /*1cc0*/  HMMA.16816.F32 R8, R200, R64, R8 ;  /* 0x00000040c808723c */ /* 0x000ff00000001808 */
[----:B------:R-:W-:Y:S08]  /*1cd0*/  HMMA.16816.F32 R12, R196, R90, R12 ;  /* 0x0000005ac40c723c */ /* 0x000ff0000000180c */
[----:B------:R-:W-:Y:S01]  /*1ce0*/  HMMA.16816.F32 R44, R188, R24, R100 ;  /* 0x00000018bc2c723c */ /* 0x000fe20000001864 */
[----:B------:R-:W-:Y:S07]  /*1cf0*/  LDSM.16.M88.4 R100, [R230+0x11900] ;  /* 0x01190000e664783b */ /* 0x000fee0000000200 */
[----:B------:R-:W-:Y:S08]  /*1d00*/  HMMA.16816.F32 R84, R192, R22, R84 ;  /* 0x00000016c054723c */ /* 0x000ff00000001854 */
[----:B------:R-:W-:Y:S01]  /*1d10*/  HMMA.16816.F32 R52, R188, R54, R104 ;  /* 0x00000036bc34723c */ /* 0x000fe20000001868 */
[----:B------:R-:W-:Y:S07]  /*1d20*/  LDSM.16.M88.4 R104, [R231+0x5000] ;  /* 0x00500000e768783b */ /* 0x000fee0000000200 */
[C---:B---3--:R-:W-:Y:S08]  /*1d30*/  HMMA.16816.F32 R76, R192.reuse, R16, R76 ;  /* 0x00000010c04c723c */ /* 0x048ff0000000184c */
[----:B------:R-:W-:Y:S01]  /*1d40*/  HMMA.16816.F32 R72, R192, R18, R60 ;  /* 0x00000012c048723c */ /* 0x000fe2000000183c */
[----:B------:R-:W2:Y:S07]  /*1d50*/  LDSM.16.M88.4 R60, [R231+0x4000] ;  /* 0x00400000e73c783b */ /* 0x000eae0000000200 */
[----:B------:R-:W-:Y:S01]  /*1d60*/  HMMA.16816.F32 R16, R196, R116, R32 ;  /* 0x00000074c410723c */ /* 0x000fe20000001820 */
[----:B------:R-:W-:Y:S07]  /*1d70*/  LDSM.16.M88.4 R32, [R230+0x11100] ;  /* 0x01110000e620783b */ /* 0x000fee0000000200 */
[----:B----4-:R-:W-:Y:S01]  /*1d80*/  HMMA.16816.F32 R88, R192, R58, R40 ;  /* 0x0000003ac058723c */ /* 0x010fe20000001828 */
[----:B------:R-:W3:Y:S07]  /*1d90*/  LDSM.16.M88.4 R40, [R231+0x5800] ;  /* 0x00580000e728783b */ /* 0x000eee0000000200 */
[----:B------:R-:W-:Y:S08]  /*1da0*/  HMMA.16816.F32 R8, R204, R124, R8 ;  /* 0x0000007ccc08723c */ /* 0x000ff00000001808 */
[----:B------:R-:W-:Y:S08]  /*1db0*/  HMMA.16816.F32 R12, R200, R66, R12 ;  /* 0x00000042c80c723c */ /* 0x000ff0000000180c */
[C---:B-----5:R-:W-:Y:S08]  /*1dc0*/  HMMA.16816.F32 R24, R192.reuse, R38, R92 ;  /* 0x00000026c018723c */ /* 0x060ff0000000185c */
[----:B------:R-:W-:Y:S08]  /*1dd0*/  HMMA.16816.F32 R92, R192, R56, R44 ;  /* 0x00000038c05c723c */ /* 0x000ff0000000182c */
[----:B------:R-:W-:Y:S01]  /*1de0*/  HMMA.16816.F32 R44, R196, R118, R84 ;  /* 0x00000076c42c723c */ /* 0x000fe20000001854 */
[----:B------:R-:W4:Y:S07]  /*1df0*/  LDSM.16.M88.4 R116, [R231+0x6000] ;  /* 0x00600000e774783b */ /* 0x000f2e0000000200 */
[C---:B-1----:R-:W-:Y:S01]  /*1e00*/  HMMA.16816.F32 R20, R192.reuse, R48, R80 ;  /* 0x00000030c014723c */ /* 0x042fe20000001850 */
[----:B------:R-:W1:Y:S07]  /*1e10*/  LDSM.16.M88.4 R80, [R230+0x10100] ;  /* 0x01010000e650783b */ /* 0x000e6e0000000200 */
[C---:B------:R-:W-:Y:S01]  /*1e20*/  HMMA.16816.F32 R28, R192.reuse, R36, R96 ;  /* 0x00000024c01c723c */ /* 0x040fe20000001860 */
[----:B------:R-:W-:Y:S07]  /*1e30*/  LDSM.16.M88.4 R36, [R230+0x10900] ;  /* 0x01090000e624783b */ /* 0x000fee0000000200 */
[----:B------:R-:W-:Y:S08]  /*1e40*/  HMMA.16816.F32 R96, R192, R50, R52 ;  /* 0x00000032c060723c */ /* 0x000ff00000001834 */
[----:B------:R-:W-:Y:S08]  /*1e50*/  HMMA.16816.F32 R16, R200, R108, R16 ;  /* 0x0000006cc810723c */ /* 0x000ff00000001810 */
[----:B------:R-:W-:Y:S08]  /*1e60*/  HMMA.16816.F32 R8, R208, R120, R8 ;  /* 0x00000078d008723c */ /* 0x000ff00000001808 */
[----:B------:R-:W-:Y:S01]  /*1e70*/  HMMA.16816.F32 R12, R204, R126, R12 ;  /* 0x0000007ecc0c723c */ /* 0x000fe2000000180c */
[----:B------:R-:W5:Y:S07]  /*1e80*/  LDSM.16.M88.4 R124, [R224+0x12900] ;  /* 0x01290000e07c783b */ /* 0x000f6e0000000200 */
[C---:B--2---:R-:W-:Y:S01]  /*1e90*/  HMMA.16816.F32 R52, R196.reuse, R60, R76 ;  /* 0x0000003cc434723c */ /* 0x044fe2000000184c */
[----:B------:R-:W-:Y:S07]  /*1ea0*/  LDSM.16.M88.4 R76, [R227+0x4800] ;  /* 0x00480000e34c783b */ /* 0x000fee0000000200 */
[C---:B------:R-:W-:Y:S08]  /*1eb0*/  HMMA.16816.F32 R56, R196.reuse, R70, R24 ;  /* 0x00000046c438723c */ /* 0x040ff00000001818 */
[C---:B------:R-:W-:Y:S08]  /*1ec0*/  HMMA.16816.F32 R48, R196.reuse, R104, R20 ;  /* 0x00000068c430723c */ /* 0x040ff00000001814 */
[----:B---3--:R-:W-:Y:S08]  /*1ed0*/  HMMA.16816.F32 R24, R196, R40, R92 ;  /* 0x00000028c418723c */ /* 0x008ff0000000185c */
[----:B------:R-:W-:Y:S01]  /*1ee0*/  HMMA.16816.F32 R20, R200, R110, R44 ;  /* 0x0000006ec814723c */ /* 0x000fe2000000182c */
[----:B------:R-:W-:Y:S07]  /*1ef0*/  LDSM.16.M88.4 R108, [R227+0x6000] ;  /* 0x00600000e36c783b */ /* 0x000fee0000000200 */
[C---:B------:R-:W-:Y:S01]  /*1f00*/  HMMA.16816.F32 R64, R196.reuse, R62, R72 ;  /* 0x0000003ec440723c */ /* 0x040fe20000001848 */
[----:B------:R-:W-:Y:S07]  /*1f10*/  LDSM.16.M88.4 R72, [R224+0x13900] ;  /* 0x01390000e048783b */ /* 0x000fee0000000200 */
[C---:B------:R-:W-:Y:S01]  /*1f20*/  HMMA.16816.F32 R60, R196.reuse, R68, R28 ;  /* 0x00000044c43c723c */ /* 0x040fe2000000181c */
[----:B------:R-:W2:Y:S07]  /*1f30*/  LDSM.16.M88.4 R68, [R227+0x4000] ;  /* 0x00400000e344783b */ /* 0x000eae0000000200 */
[----:B------:R-:W-:Y:S01]  /*1f40*/  HMMA.16816.F32 R28, R196, R106, R96 ;  /* 0x0000006ac41c723c */ /* 0x000fe20000001860 */
[----:B------:R-:W-:Y:S04]  /*1f50*/  LDSM.16.M88.4 R104, [R231+0x6800] ;  /* 0x00680000e768783b */ /* 0x000fe80000000200 */
[----:B------:R-:W-:Y:S03]  /*1f60*/  LDSM.16.M88.4 R96, [R227+0x5800] ;  /* 0x00580000e360783b */ /* 0x000fe60000000200 */
[----:B------:R-:W-:Y:S08]  /*1f70*/  HMMA.16816.F32 R16, R204, R112, R16 ;  /* 0x00000070cc10723c */ /* 0x000ff00000001810 */
[----:B----4-:R-:W-:Y:S08]  /*1f80*/  HMMA.16816.F32 R8, R212, R116, R8 ;  /* 0x00000074d408723c */ /* 0x010ff00000001808 */
[----:B------:R-:W-:Y:S08]  /*1f90*/  HMMA.16816.F32 R12, R208, R122, R12 ;  /* 0x0000007ad00c723c */ /* 0x000ff0000000180c */
[----:B------:R-:W-:Y:S01]  /*1fa0*/  HMMA.16816.F32 R92, R196, R42, R88 ;  /* 0x0000002ac45c723c */ /* 0x000fe20000001858 */
[----:B------:R-:W3:Y:S07]  /*1fb0*/  LDSM.16.M88.4 R88, [R227+0x5000] ;  /* 0x00500000e358783b */ /* 0x000eee0000000200 */
[C---:B-1----:R-:W-:Y:S08]  /*1fc0*/  HMMA.16816.F32 R84, R200.reuse, R80, R52 ;  /* 0x00000050c854723c */ /* 0x042ff00000001834 */
[----:B------:R-:W-:Y:S08]  /*1fd0*/  HMMA.16816.F32 R40, R200, R100, R24 ;  /* 0x00000064c828723c */ /* 0x000ff00000001818 */
[----:B------:R-:W-:Y:S08]  /*1fe0*/  HMMA.16816.F32 R24, R204, R114, R20 ;  /* 0x00000072cc18723c */ /* 0x000ff00000001814 */
[C---:B------:R-:W-:Y:S01]  /*1ff0*/  HMMA.16816.F32 R64, R200.reuse, R82, R64 ;  /* 0x00000052c840723c */ /* 0x040fe20000001840 */
[----:B------:R-:W-:Y:S07]  /*2000*/  LDSM.16.M88.4 R80, [R230+0x12900] ;  /* 0x01290000e650783b */ /* 0x000fee0000000200 */
[C---:B------:R-:W-:Y:S08]  /*2010*/  HMMA.16816.F32 R52, R200.reuse, R32, R48 ;  /* 0x00000020c834723c */ /* 0x040ff00000001830 */
[----:B------:R-:W-:Y:S01]  /*2020*/  HMMA.16816.F32 R44, R200, R34, R28 ;  /* 0x00000022c82c723c */ /* 0x000fe2000000181c */
[----:B------:R-:W1:Y:S07]  /*2030*/  LDSM.16.M88.4 R32, [R224+0x13100] ;  /* 0x01310000e020783b */ /* 0x000e6e0000000200 */
[----:B-----5:R-:W-:Y:S08]  /*2040*/  HMMA.16816.F32 R20, R208, R124, R16 ;  /* 0x0000007cd014723c */ /* 0x020ff00000001810 */
[C---:B------:R-:W-:Y:S08]  /*2050*/  HMMA.16816.F32 R60, R200.reuse, R36, R60 ;  /* 0x00000024c83c723c */ /* 0x040ff0000000183c */
[----:B------:R-:W-:Y:S08]  /*2060*/  HMMA.16816.F32 R56, R200, R38, R56 ;  /* 0x00000026c838723c */ /* 0x000ff00000001838 */
[----:B------:R-:W-:Y:S08]  /*2070*/  HMMA.16816.F32 R8, R216, R128, R8 ;  /* 0x00000080d808723c */ /* 0x000ff00000001808 */
[----:B------:R-:W-:Y:S08]  /*2080*/  HMMA.16816.F32 R12, R212, R118, R12 ;  /* 0x00000076d40c723c */ /* 0x000ff0000000180c */
[----:B--2---:R-:W-:Y:S08]  /*2090*/  HMMA.16816.F32 R16, R204, R68, R84 ;  /* 0x00000044cc10723c */ /* 0x004ff00000001854 */
[----:B------:R-:W-:Y:S08]  /*20a0*/  HMMA.16816.F32 R24, R208, R126, R24 ;  /* 0x0000007ed018723c */ /* 0x000ff00000001818 */
[C---:B------:R-:W-:Y:S08]  /*20b0*/  HMMA.16816.F32 R36, R204.reuse, R70, R64 ;  /* 0x00000046cc24723c */ /* 0x040ff00000001840 */
[C---:B---3--:R-:W-:Y:S01]  /*20c0*/  HMMA.16816.F32 R68, R204.reuse, R88, R52 ;  /* 0x00000058cc44723c */ /* 0x048fe20000001834 */
[----:B------:R-:W-:Y:S07]  /*20d0*/  LDSM.16.M88.4 R52, [R224+0x14100] ;  /* 0x01410000e034783b */ /* 0x000fee0000000200 */
[----:B------:R-:W-:Y:S01]  /*20e0*/  HMMA.16816.F32 R88, R204, R90, R44 ;  /* 0x0000005acc58723c */ /* 0x000fe2000000182c */
[----:B------:R-:W2:Y:S07]  /*20f0*/  LDSM.16.M88.4 R44, [R231+0x7000] ;  /* 0x00700000e72c783b */ /* 0x000eae0000000200 */
[----:B------:R-:W-:Y:S08]  /*2100*/  HMMA.16816.F32 R20, R212, R104, R20 ;  /* 0x00000068d414723c */ /* 0x000ff00000001814 */
[C---:B------:R-:W-:Y:S08]  /*2110*/  HMMA.16816.F32 R48, R204.reuse, R76, R60 ;  /* 0x0000004ccc30723c */ /* 0x040ff0000000183c */
[C---:B------:R-:W-:Y:S01]  /*2120*/  HMMA.16816.F32 R64, R204.reuse, R78, R56 ;  /* 0x0000004ecc40723c */ /* 0x040fe20000001838 */
[----:B------:R-:W3:Y:S07]  /*2130*/  LDSM.16.M88.4 R56, [R227+0x6800] ;  /* 0x00680000e338783b */ /* 0x000eee0000000200 */
[----:B------:R-:W-:Y:S08]  /*2140*/  HMMA.16816.F32 R76, R204, R96, R40 ;  /* 0x00000060cc4c723c */ /* 0x000ff00000001828 */
[----:B------:R-:W-:Y:S08]  /*2150*/  HMMA.16816.F32 R40, R220, R108, R8 ;  /* 0x0000006cdc28723c */ /* 0x000ff00000001808 */
[----:B------:R-:W-:Y:S08]  /*2160*/  HMMA.16816.F32 R8, R216, R130, R12 ;  /* 0x00000082d808723c */ /* 0x000ff0000000180c */
[----:B-1----:R-:W-:Y:S08]  /*2170*/  HMMA.16816.F32 R12, R208, R32, R16 ;  /* 0x00000020d00c723c */ /* 0x002ff00000001810 */
[----:B------:R-:W-:Y:S01]  /*2180*/  HMMA.16816.F32 R24, R212, R106, R24 ;  /* 0x0000006ad418723c */ /* 0x000fe20000001818 */
[----:B------:R-:W-:-:S04]  /*2190*/  FMUL.FTZ R2, R40, c[0x0][0x320] ;  /* 0x0000c80028027a20 */ /* 0x000fc80000410000 */
[----:B------:R1:W4:Y:S03]  /*21a0*/  MUFU.TANH R101, R2 ;  /* 0x0000000200657308 */ /* 0x0003260000002400 */
[----:B------:R-:W-:Y:S08]  /*21b0*/  HMMA.16816.F32 R28, R200, R102, R92 ;  /* 0x00000066c81c723c */ /* 0x000ff0000000185c */
[----:B------:R-:W-:Y:S01]  /*21c0*/  HMMA.16816.F32 R36, R208, R34, R36 ;  /* 0x00000022d024723c */ /* 0x000fe20000001824 */
[----:B------:R-:W5:Y:S01]  /*21d0*/  LDSM.16.M88.4 R32, [R230+0x13100] ;  /* 0x01310000e620783b */ /* 0x000f620000000200 */
[----:B-1----:R-:W-:-:S06]  /*21e0*/  FMUL.FTZ R2, R41, c[0x0][0x320] ;  /* 0x0000c80029027a20 */ /* 0x002fcc0000410000 */
[----:B------:R-:W-:Y:S01]  /*21f0*/  HMMA.16816.F32 R20, R216, R80, R20 ;  /* 0x00000050d814723c */ /* 0x000fe20000001814 */
[----:B------:R1:W1:Y:S07]  /*2200*/  MUFU.TANH R100, R2 ;  /* 0x0000000200647308 */ /* 0x00026e0000002400 */
[----:B------:R-:W-:Y:S08]  /*2210*/  HMMA.16816.F32 R16, R220, R110, R8 ;  /* 0x0000006edc10723c */ /* 0x000ff00000001808 */
[----:B--2---:R-:W-:Y:S01]  /*2220*/  HMMA.16816.F32 R12, R212, R44, R12 ;  /* 0x0000002cd40c723c */ /* 0x004fe2000000180c */
[----:B-1----:R-:W-:-:S04]  /*2230*/  FMUL.FTZ R2, R42, c[0x0][0x320] ;  /* 0x0000c8002a027a20 */ /* 0x002fc80000410000 */
[----:B------:R1:W2:Y:S03]  /*2240*/  MUFU.TANH R95, R2 ;  /* 0x00000002005f7308 */ /* 0x0002a60000002400 */
[----:B------:R-:W-:Y:S08]  /*2250*/  HMMA.16816.F32 R8, R216, R82, R24 ;  /* 0x00000052d808723c */ /* 0x000ff00000001818 */
[----:B------:R-:W-:Y:S01]  /*2260*/  HMMA.16816.F32 R96, R204, R98, R28 ;  /* 0x00000062cc60723c */ /* 0x000fe2000000181c */
[----:B-1----:R-:W-:-:S02]  /*2270*/  FMUL.FTZ R2, R43, c[0x0][0x320] ;  /* 0x0000c8002b027a20 */ /* 0x002fc40000410000 */
[----:B------:R-:W1:Y:S05]  /*2280*/  LDSM.16.M88.4 R40, [R231+0x7800] ;  /* 0x00780000e728783b */ /* 0x000e6a0000000200 */
[----:B------:R-:W-:Y:S01]  /*2290*/  HMMA.16816.F32 R60, R208, R72, R48 ;  /* 0x00000048d03c723c */ /* 0x000fe20000001830 */
[----:B------:R2:W1:Y:S01]  /*22a0*/  MUFU.TANH R94, R2 ;  /* 0x00000002005e7308 */ /* 0x0004620000002400 */
[----:B------:R-:W-:Y:S06]  /*22b0*/  LDSM.16.M88.4 R48, [R227+0x7000] ;  /* 0x00700000e330783b */ /* 0x000fec0000000200 */
[----:B---3--:R-:W-:Y:S08]  /*22c0*/  HMMA.16816.F32 R28, R220, R56, R20 ;  /* 0x00000038dc1c723c */ /* 0x008ff00000001814 */
[----:B------:R-:W-:Y:S01]  /*22d0*/  HMMA.16816.F32 R24, R212, R46, R36 ;  /* 0x0000002ed418723c */ /* 0x000fe20000001824 */
[----:B--2---:R-:W-:Y:S01]  /*22e0*/  FMUL.FTZ R2, R16, c[0x0][0x320] ;  /* 0x0000c80010027a20 */ /* 0x004fe20000410000 */
[----:B------:R-:W-:Y:S03]  /*22f0*/  LDSM.16.M88.4 R44, [R230+0x13900] ;  /* 0x01390000e62c783b */ /* 0x000fe60000000200 */
[----:B------:R2:W3:Y:S03]  /*2300*/  MUFU.TANH R93, R2 ;  /* 0x00000002005d7308 */ /* 0x0004e60000002400 */
[----:B-----5:R-:W-:Y:S08]  /*2310*/  HMMA.16816.F32 R20, R216, R32, R12 ;  /* 0x00000020d814723c */ /* 0x020ff0000000180c */
[----:B------:R-:W-:Y:S01]  /*2320*/  HMMA.16816.F32 R8, R220, R58, R8 ;  /* 0x0000003adc08723c */ /* 0x000fe20000001808 */
[----:B--2---:R-:W-:-:S07]  /*2330*/  FMUL.FTZ R2, R17, c[0x0][0x320] ;  /* 0x0000c80011027a20 */ /* 0x004fce0000410000 */
[----:B------:R-:W-:Y:S01]  /*2340*/  HMMA.16816.F32 R12, R216, R34, R24 ;  /* 0x00000022d80c723c */ /* 0x000fe20000001818 */
[----:B------:R2:W1:Y:S01]  /*2350*/  MUFU.TANH R92, R2 ;  /* 0x00000002005c7308 */ /* 0x0004620000002400 */
[----:B------:R-:W-:Y:S06]  /*2360*/  LDSM.16.M88.4 R32, [R231+0x8000] ;  /* 0x00800000e720783b */ /* 0x000fec0000000200 */
[C---:B------:R-:W-:Y:S08]  /*2370*/  HMMA.16816.F32 R68, R208.reuse, R52, R68 ;  /* 0x00000034d044723c */ /* 0x040ff00000001844 */
[----:B------:R-:W-:Y:S01]  /*2380*/  HMMA.16816.F32 R64, R208, R74, R64 ;  /* 0x0000004ad040723c */ /* 0x000fe20000001840 */
[----:B--2---:R-:W-:-:S04]  /*2390*/  FMUL.FTZ R2, R18, c[0x0][0x320] ;  /* 0x0000c80012027a20 */ /* 0x004fc80000410000 */
[----:B------:R2:W1:Y:S03]  /*23a0*/  MUFU.TANH R87, R2 ;  /* 0x0000000200577308 */ /* 0x0004660000002400 */
[----:B------:R-:W-:Y:S01]  /*23b0*/  HMMA.16816.F32 R36, R208, R54, R88 ;  /* 0x00000036d024723c */ /* 0x000fe20000001858 */
[----:B------:R-:W-:Y:S01]  /*23c0*/  LDSM.16.M88.4 R52, [R231+0x8800] ;  /* 0x00880000e734783b */ /* 0x000fe20000000200 */
[----:B--2---:R-:W-:-:S06]  /*23d0*/  FMUL.FTZ R2, R19, c[0x0][0x320] ;  /* 0x0000c80013027a20 */ /* 0x004fcc0000410000 */
[C---:B-1----:R-:W-:Y:S01]  /*23e0*/  HMMA.16816.F32 R16, R212.reuse, R40, R60 ;  /* 0x00000028d410723c */ /* 0x042fe2000000183c */
[----:B------:R-:W1:Y:S01]  /*23f0*/  LDSM.16.M88.4 R60, [R224+0x14900] ;  /* 0x01490000e03c783b */ /* 0x000e620000000200 */
[----:B------:R2:W1:Y:S06]  /*2400*/  MUFU.TANH R86, R2 ;  /* 0x0000000200567308 */ /* 0x00046c0000002400 */
[----:B------:R-:W-:Y:S01]  /*2410*/  HMMA.16816.F32 R24, R212, R42, R64 ;  /* 0x0000002ad418723c */ /* 0x000fe20000001840 */
[----:B------:R-:W5:Y:S01]  /*2420*/  LDSM.16.M88.4 R40, [R227+0x7800] ;  /* 0x00780000e328783b */ /* 0x000f620000000200 */
[----:B--2---:R-:W-:-:S04]  /*2430*/  FMUL.FTZ R2, R28, c[0x0][0x320] ;  /* 0x0000c8001c027a20 */ /* 0x004fc80000410000 */
[----:B------:R2:W1:Y:S02]  /*2440*/  MUFU.TANH R85, R2 ;  /* 0x0000000200557308 */ /* 0x0004640000002400 */
[----:B--2---:R-:W-:Y:S01]  /*2450*/  FMUL.FTZ R2, R29, c[0x0][0x320] ;  /* 0x0000c8001d027a20 */ /* 0x004fe20000410000 */
[----:B-1----:R-:W-:Y:S05]  /*2460*/  HMMA.16816.F32 R56, R208, R60, R76 ;  /* 0x0000003cd038723c */ /* 0x002fea000000184c */
[----:B------:R1:W2:Y:S02]  /*2470*/  MUFU.TANH R84, R2 ;  /* 0x0000000200547308 */ /* 0x0002a40000002400 */
[----:B-1----:R-:W-:-:S06]  /*2480*/  FMUL.FTZ R2, R30, c[0x0][0x320] ;  /* 0x0000c8001e027a20 */ /* 0x002fcc0000410000 */
[----:B------:R1:W1:Y:S02]  /*2490*/  MUFU.TANH R83, R2 ;  /* 0x0000000200537308 */ /* 0x0002640000002400 */
[----:B-1----:R-:W-:Y:S02]  /*24a0*/  FMUL.FTZ R2, R31, c[0x0][0x320] ;  /* 0x0000c8001f027a20 */ /* 0x002fe40000410000 */
[----:B------:R-:W-:Y:S04]  /*24b0*/  HMMA.16816.F32 R28, R220, R48, R20 ;  /* 0x00000030dc1c723c */ /* 0x000fe80000001814 */
[----:B------:R1:W1:Y:S04]  /*24c0*/  MUFU.TANH R82, R2 ;  /* 0x0000000200527308 */ /* 0x0002680000002400 */
[----:B------:R-:W-:Y:S08]  /*24d0*/  HMMA.16816.F32 R20, R216, R44, R16 ;  /* 0x0000002cd814723c */ /* 0x000ff00000001810 */
[----:B------:R-:W-:Y:S01]  /*24e0*/  HMMA.16816.F32 R16, R212, R32, R68 ;  /* 0x00000020d410723c */ /* 0x000fe20000001844 */
[----:B-1----:R-:W-:-:S04]  /*24f0*/  FMUL.FTZ R2, R8, c[0x0][0x320] ;  /* 0x0000c80008027a20 */ /* 0x002fc80000410000 */
[----:B------:R1:W1:Y:S02]  /*2500*/  MUFU.TANH R81, R2 ;  /* 0x0000000200517308 */ /* 0x0002640000002400 */
[----:B-1----:R-:W-:-:S06]  /*2510*/  FMUL.FTZ R2, R9, c[0x0][0x320] ;  /* 0x0000c80009027a20 */ /* 0x002fcc0000410000 */
[----:B------:R1:W1:Y:S02]  /*2520*/  MUFU.TANH R80, R2 ;  /* 0x0000000200507308 */ /* 0x0002640000002400 */
[----:B-1----:R-:W-:-:S06]  /*2530*/  FMUL.FTZ R2, R10, c[0x0][0x320] ;  /* 0x0000c8000a027a20 */ /* 0x002fcc0000410000 */
[----:B------:R1:W1:Y:S02]  /*2540*/  MUFU.TANH R75, R2 ;  /* 0x00000002004b7308 */ /* 0x0002640000002400 */
[----:B-1----:R-:W-:Y:S02]  /*2550*/  FMUL.FTZ R2, R11, c[0x0][0x320] ;  /* 0x0000c8000b027a20 */ /* 0x002fe40000410000 */
[----:B------:R-:W-:Y:S01]  /*2560*/  HMMA.16816.F32 R8, R220, R50, R12 ;  /* 0x00000032dc08723c */ /* 0x000fe2000000180c */
[----:B------:R-:W1:Y:S03]  /*2570*/  LDSM.16.M88.4 R48, [R230+0x14100] ;  /* 0x01410000e630783b */ /* 0x000e660000000200 */
[----:B------:R2:W1:Y:S04]  /*2580*/  MUFU.TANH R74, R2 ;  /* 0x00000002004a7308 */ /* 0x0004680000002400 */
[----:B------:R-:W-:Y:S01]  /*2590*/  HMMA.16816.F32 R12, R216, R46, R24 ;  /* 0x0000002ed80c723c */ /* 0x000fe20000001818 */
[----:B------:R-:W-:Y:S07]  /*25a0*/  LDSM.16.M88.4 R44, [R227+0x8000] ;  /* 0x00800000e32c783b */ /* 0x000fee0000000200 */
[----:B-----5:R-:W-:Y:S01]  /*25b0*/  HMMA.16816.F32 R24, R220, R40, R20 ;  /* 0x00000028dc18723c */ /* 0x020fe20000001814 */
[----:B--2---:R-:W-:-:S04]  /*25c0*/  FMUL.FTZ R2, R28, c[0x0][0x320] ;  /* 0x0000c8001c027a20 */ /* 0x004fc80000410000 */
[----:B------:R2:W1:Y:S11]  /*25d0*/  MUFU.TANH R73, R2 ;  /* 0x0000000200497308 */ /* 0x0004760000002400 */
[----:B------:R-:W-:Y:S01]  /*25e0*/  HMMA.16816.F32 R12, R220, R42, R12 ;  /* 0x0000002adc0c723c */ /* 0x000fe2000000180c */
[----:B--2---:R-:W-:-:S07]  /*25f0*/  FMUL.FTZ R2, R29, c[0x0][0x320] ;  /* 0x0000c8001d027a20 */ /* 0x004fce0000410000 */
[----:B------:R-:W-:Y:S01]  /*2600*/  FMUL.FTZ R25, R25, c[0x0][0x320] ;  /* 0x0000c80019197a20 */ /* 0x000fe20000410000 */
[----:B-1----:R-:W-:Y:S01]  /*2610*/  HMMA.16816.F32 R20, R216, R48, R16 ;  /* 0x00000030d814723c */ /* 0x002fe20000001810 */
[----:B------:R1:W2:Y:S01]  /*2620*/  MUFU.TANH R72, R2 ;  /* 0x0000000200487308 */ /* 0x0002a20000002400 */
[----:B------:R-:W-:Y:S02]  /*2630*/  FMUL.FTZ R26, R26, c[0x0][0x320] ;  /* 0x0000c8001a1a7a20 */ /* 0x000fe40000410000 */
[----:B------:R-:W-:-:S04]  /*2640*/  FMUL.FTZ R27, R27, c[0x0][0x320] ;  /* 0x0000c8001b1b7a20 */ /* 0x000fc80000410000 */
[----:B------:R-:W-:Y:S01]  /*2650*/  HMMA.16816.F32 R16, R212, R52, R56 ;  /* 0x00000034d410723c */ /* 0x000fe20000001838 */
[----:B------:R-:W2:Y:S06]  /*2660*/  MUFU.TANH R60, R25 ;  /* 0x00000019003c7308 */ /* 0x000eac0000002400 */
[----:B------:R-:W-:Y:S02]  /*2670*/  FMUL.FTZ R12, R12, c[0x0][0x320] ;  /* 0x0000c8000c0c7a20 */ /* 0x000fe40000410000 */
[----:B-1----:R-:W-:Y:S01]  /*2680*/  FMUL.FTZ R2, R30, c[0x0][0x320] ;  /* 0x0000c8001e027a20 */ /* 0x002fe20000410000 */
[----:B------:R-:W1:Y:S01]  /*2690*/  MUFU.TANH R52, R26 ;  /* 0x0000001a00347308 */ /* 0x000e620000002400 */
[----:B------:R-:W-:-:S02]  /*26a0*/  FMUL.FTZ R13, R13, c[0x0][0x320] ;  /* 0x0000c8000d0d7a20 */ /* 0x000fc40000410000 */
[----:B------:R-:W-:Y:S02]  /*26b0*/  FMUL.FTZ R14, R14, c[0x0][0x320] ;  /* 0x0000c8000e0e7a20 */ /* 0x000fe40000410000 */
[----:B------:R-:W-:-:S03]  /*26c0*/  FMUL.FTZ R15, R15, c[0x0][0x320] ;  /* 0x0000c8000f0f7a20 */ /* 0x000fc60000410000 */
[----:B------:R5:W1:Y:S08]  /*26d0*/  MUFU.TANH R69, R2 ;  /* 0x0000000200457308 */ /* 0x000a700000002400 */
[----:B------:R-:W1:Y:S01]  /*26e0*/  MUFU.TANH R49, R27 ;  /* 0x0000001b00317308 */ /* 0x000e620000002400 */
[----:B-----5:R-:W-:-:S07]  /*26f0*/  FMUL.FTZ R2, R31, c[0x0][0x320] ;  /* 0x0000c8001f027a20 */ /* 0x020fce0000410000 */
[----:B------:R-:W1:Y:S01]  /*2700*/  MUFU.TANH R48, R12 ;  /* 0x0000000c00307308 */ /* 0x000e620000002400 */
[----:B------:R-:W-:Y:S01]  /*2710*/  HMMA.16816.F32 R28, R212, R34, R36 ;  /* 0x00000022d41c723c */ /* 0x000fe20000001824 */
[----:B------:R-:W5:Y:S04]  /*2720*/  LDSM.16.M88.4 R36, [R230+0x14900] ;  /* 0x01490000e624783b */ /* 0x000f680000000200 */
[----:B------:R-:W1:Y:S01]  /*2730*/  LDSM.16.M88.4 R32, [R227+0x8800] ;  /* 0x00880000e320783b */ /* 0x000e620000000200 */
[----:B------:R-:W-:-:S04]  /*2740*/  DEPBAR.LE SB0, 0x0 ;  /* 0x000080000000791a */ /* 0x000fc80000000000 */
[----:B------:R2:W1:Y:S08]  /*2750*/  MUFU.TANH R68, R2 ;  /* 0x0000000200447308 */ /* 0x0004700000002400 */
[----:B------:R-:W1:Y:S06]  /*2760*/  MUFU.TANH R43, R15 ;  /* 0x0000000f002b7308 */ /* 0x000e6c0000002400 */
[----:B------:R-:W-:Y:S01]  /*2770*/  HMMA.16816.F32 R28, R216, R50, R28 ;  /* 0x00000032d81c723c */ /* 0x000fe2000000181c */
[----:B--2---:R-:W-:-:S04]  /*2780*/  FMUL.FTZ R2, R8, c[0x0][0x320] ;  /* 0x0000c80008027a20 */ /* 0x004fc80000410000 */
[----:B------:R2:W1:Y:S03]  /*2790*/  MUFU.TANH R67, R2 ;  /* 0x0000000200437308 */ /* 0x0004660000002400 */
[----:B-----5:R-:W-:Y:S01]  /*27a0*/  HMMA.16816.F32 R16, R216, R36, R16 ;  /* 0x00000024d810723c */ /* 0x020fe20000001810 */
[----:B--2---:R-:W-:-:S04]  /*27b0*/  FMUL.FTZ R2, R9, c[0x0][0x320] ;  /* 0x0000c80009027a20 */ /* 0x004fc80000410000 */
[----:B------:R2:W1:Y:S02]  /*27c0*/  MUFU.TANH R66, R2 ;  /* 0x0000000200427308 */ /* 0x0004640000002400 */
[----:B--2---:R-:W-:-:S06]  /*27d0*/  FMUL.FTZ R2, R10, c[0x0][0x320] ;  /* 0x0000c8000a027a20 */ /* 0x004fcc0000410000 */
[----:B------:R2:W1:Y:S02]  /*27e0*/  MUFU.TANH R65, R2 ;  /* 0x0000000200417308 */ /* 0x0004640000002400 */
[----:B--2---:R-:W-:Y:S02]  /*27f0*/  FMUL.FTZ R2, R11, c[0x0][0x320] ;  /* 0x0000c8000b027a20 */ /* 0x004fe40000410000 */
[----:B------:R-:W-:Y:S04]  /*2800*/  HMMA.16816.F32 R8, R208, R62, R96 ;  /* 0x0000003ed008723c */ /* 0x000fe80000001860 */
[----:B------:R2:W1:Y:S02]  /*2810*/  MUFU.TANH R64, R2 ;  /* 0x0000000200407308 */ /* 0x0004640000002400 */
[----:B--2---:R-:W-:-:S02]  /*2820*/  FMUL.FTZ R2, R24, c[0x0][0x320] ;  /* 0x0000c80018027a20 */ /* 0x004fc40000410000 */
[----:B------:R-:W-:Y:S04]  /*2830*/  HMMA.16816.F32 R24, R220, R44, R20 ;  /* 0x0000002cdc18723c */ /* 0x000fe80000001814 */
[----:B------:R-:W2:Y:S11]  /*2840*/  MUFU.TANH R45, R13 ;  /* 0x0000000d002d7308 */ /* 0x000eb60000002400 */
[----:B------:R-:W-:Y:S01]  /*2850*/  @!UPT UIADD3 URZ, URZ, URZ, URZ ;  /* 0x0000003f3f3ff290 */ /* 0x000fe2000fffe03f */
[----:B------:R-:W-:Y:S01]  /*2860*/  HMMA.16816.F32 R8, R212, R54, R8 ;  /* 0x00000036d408723c */ /* 0x000fe20000001808 */
[----:B------:R1:W1:Y:S07]  /*2870*/  MUFU.TANH R44, R14 ;  /* 0x0000000e002c7308 */ /* 0x00026e0000002400 */
[----:B------:R-:W-:Y:S01]  /*2880*/  HMMA.16816.F32 R20, R220, R46, R28 ;  /* 0x0000002edc14723c */ /* 0x000fe2000000181c */
[----:B------:R2:W2:Y:S01]  /*2890*/  MUFU.TANH R61, R2 ;  /* 0x00000002003d7308 */ /* 0x0004a20000002400 */
[----:B------:R-:W-:-:S06]  /*28a0*/  FMUL.FTZ R25, R25, c[0x0][0x320] ;  /* 0x0000c80019197a20 */ /* 0x000fcc0000410000 */
[----:B-1----:R-:W-:Y:S01]  /*28b0*/  HMMA.16816.F32 R12, R220, R32, R16 ;  /* 0x00000020dc0c723c */ /* 0x002fe20000001810 */
[----:B------:R-:W-:Y:S02]  /*28c0*/  FMUL.FTZ R26, R26, c[0x0][0x320] ;  /* 0x0000c8001a1a7a20 */ /* 0x000fe40000410000 */
[----:B------:R-:W-:Y:S01]  /*28d0*/  FMUL.FTZ R27, R27, c[0x0][0x320] ;  /* 0x0000c8001b1b7a20 */ /* 0x000fe20000410000 */
[----:B------:R1:W1:Y:S01]  /*28e0*/  MUFU.TANH R41, R25 ;  /* 0x0000001900297308 */ /* 0x0002620000002400 */
[----:B------:R-:W-:-:S03]  /*28f0*/  FMUL.FTZ R24, R24, c[0x0][0x320] ;  /* 0x0000c80018187a20 */ /* 0x000fc60000410000 */
[----:B------:R-:W-:Y:S04]  /*2900*/  HMMA.16816.F32 R8, R216, R38, R8 ;  /* 0x00000026d808723c */ /* 0x000fe80000001808 */
[----:B------:R1:W1:Y:S04]  /*2910*/  MUFU.TANH R40, R26 ;  /* 0x0000001a00287308 */ /* 0x0002680000002400 */
[----:B------:R-:W-:Y:S02]  /*2920*/  FMUL.FTZ R20, R20, c[0x0][0x320] ;  /* 0x0000c80014147a20 */ /* 0x000fe40000410000 */
[----:B------:R-:W-:-:S02]  /*2930*/  FMUL.FTZ R21, R21, c[0x0][0x320] ;  /* 0x0000c80015157a20 */ /* 0x000fc40000410000 */
[----:B------:R-:W-:Y:S01]  /*2940*/  FMUL.FTZ R22, R22, c[0x0][0x320] ;  /* 0x0000c80016167a20 */ /* 0x000fe20000410000 */
[----:B------:R1:W1:Y:S01]  /*2950*/  MUFU.TANH R37, R27 ;  /* 0x0000001b00257308 */ /* 0x0002620000002400 */
[----:B------:R-:W-:Y:S02]  /*2960*/  FMUL.FTZ R23, R23, c[0x0][0x320] ;  /* 0x0000c80017177a20 */ /* 0x000fe40000410000 */
[----:B------:R-:W-:Y:S02]  /*2970*/  FMUL.FTZ R12, R12, c[0x0][0x320] ;  /* 0x0000c8000c0c7a20 */ /* 0x000fe40000410000 */
[----:B------:R-:W-:Y:S02]  /*2980*/  FMUL.FTZ R13, R13, c[0x0][0x320] ;  /* 0x0000c8000d0d7a20 */ /* 0x000fe40000410000 */
[----:B------:R-:W-:Y:S01]  /*2990*/  FMUL.FTZ R14, R14, c[0x0][0x320] ;  /* 0x0000c8000e0e7a20 */ /* 0x000fe20000410000 */
[----:B------:R1:W1:Y:S01]  /*29a0*/  MUFU.TANH R42, R24 ;  /* 0x00000018002a7308 */ /* 0x0002620000002400 */
[----:B------:R-:W-:-:S02]  /*29b0*/  FMUL.FTZ R15, R15, c[0x0][0x320] ;  /* 0x0000c8000f0f7a20 */ /* 0x000fc40000410000 */
[----:B------:R-:W-:Y:S05]  /*29c0*/  HMMA.16816.F32 R8, R220, R34, R8 ;  /* 0x00000022dc08723c */ /* 0x000fea0000001808 */
[----:B------:R1:W1:Y:S08]  /*29d0*/  MUFU.TANH R36, R20 ;  /* 0x0000001400247308 */ /* 0x0002700000002400 */
[----:B------:R1:W1:Y:S08]  /*29e0*/  MUFU.TANH R33, R21 ;  /* 0x0000001500217308 */ /* 0x0002700000002400 */
[----:B------:R1:W1:Y:S03]  /*29f0*/  MUFU.TANH R27, R22 ;  /* 0x00000016001b7308 */ /* 0x0002660000002400 */
[----:B------:R-:W-:-:S02]  /*2a00*/  FMUL.FTZ R8, R8, c[0x0][0x320] ;  /* 0x0000c80008087a20 */ /* 0x000fc40000410000 */
[----:B------:R-:W-:Y:S02]  /*2a10*/  FMUL.FTZ R9, R9, c[0x0][0x320] ;  /* 0x0000c80009097a20 */ /* 0x000fe40000410000 */
[----:B------:R-:W-:Y:S01]  /*2a20*/  FMUL.FTZ R10, R10, c[0x0][0x320] ;  /* 0x0000c8000a0a7a20 */ /* 0x000fe20000410000 */
[----:B------:R1:W1:Y:S01]  /*2a30*/  MUFU.TANH R30, R23 ;  /* 0x00000017001e7308 */ /* 0x0002620000002400 */
[----:B------:R-:W-:-:S07]  /*2a40*/  FMUL.FTZ R11, R11, c[0x0][0x320] ;  /* 0x0000c8000b0b7a20 */ /* 0x000fce0000410000 */
[----:B------:R1:W1:Y:S08]  /*2a50*/  MUFU.TANH R26, R12 ;  /* 0x0000000c001a7308 */ /* 0x0002700000002400 */
[----:B------:R1:W1:Y:S08]  /*2a60*/  MUFU.TANH R25, R13 ;  /* 0x0000000d00197308 */ /* 0x0002700000002400 */
[----:B------:R1:W1:Y:S08]  /*2a70*/  MUFU.TANH R19, R14 ;  /* 0x0000000e00137308 */ /* 0x0002700000002400 */
[----:B------:R1:W1:Y:S08]  /*2a80*/  MUFU.TANH R34, R15 ;  /* 0x0000000f00227308 */ /* 0x0002700000002400 */
[----:B------:R1:W1:Y:S08]  /*2a90*/  MUFU.TANH R18, R8 ;  /* 0x0000000800127308 */ /* 0x0002700000002400 */
[----:B------:R1:W1:Y:S08]  /*2aa0*/  MUFU.TANH R17, R9 ;  /* 0x0000000900117308 */ /* 0x0002700000002400 */
[----:B------:R1:W1:Y:S08]  /*2ab0*/  MUFU.TANH R32, R10 ;  /* 0x0000000a00207308 */ /* 0x0002700000002400 */
[----:B------:R1:W1:Y:S01]  /*2ac0*/  MUFU.TANH R31, R11 ;  /* 0x0000000b001f7308 */ /* 0x0002620000002400 */
[----:B------:R-:W-:Y:S06]  /*2ad0*/  BAR.SYNC.DEFER_BLOCKING 0x0 ;  /* 0x0000000000007b1d */ /* 0x000fec0000010000 */
[----:B------:R-:W-:Y:S05]  /*2ae0*/  @!P3 BRA `(.L_x_1) ;  /* 0x000001f00000b947 */ /* 0x000fea0003800000 */
[----:B--234-:R-:W-:Y:S01]  /*2af0*/  IADD3 R6, R141, -0x2, RZ ;  /* 0xfffffffe8d067810 */ /* 0x01cfe20007ffe0ff */
[C---:B-1----:R-:W-:Y:S01]  /*2b00*/  IMAD.SHL.U32 R8, R135.reuse, 0x40, RZ ;  /* 0x0000004087087824 */ /* 0x042fe200078e00ff */
[----:B------:R-:W-:Y:S01]  /*2b10*/  SHF.L.U64.HI R9, R135, 0x6, R138 ;  /* 0x0000000687097819 */ /* 0x000fe2000001028a */
[----:B------:R-:W-:Y:S01]  /*2b20*/  IMAD.SHL.U32 R14, R140, 0x2, RZ ;  /* 0x000000028c0e7824 */ /* 0x000fe200078e00ff */
[----:B------:R-:W-:Y:S01]  /*2b30*/  SHF.R.S32.HI R3, RZ, 0x1f, R6 ;  /* 0x0000001fff037819 */ /* 0x000fe20000011406 */
[----:B------:R-:W-:-:S02]  /*2b40*/  IMAD R2, R134, R6, RZ ;  /* 0x0000000686027224 */ /* 0x000fc400078e02ff */
[----:B------:R-:W-:-:S04]  /*2b50*/  IMAD.WIDE.U32 R6, R6, R136, R142 ;  /* 0x0000008806067225 */ /* 0x000fc800078e008e */
[----:B------:R-:W-:Y:S01]  /*2b60*/  IMAD R3, R3, R136, R2 ;  /* 0x0000008803037224 */ /* 0x000fe200078e0202 */
[----:B------:R-:W-:-:S03]  /*2b70*/  LEA R2, P0, R6, c[0x0][0x1c8], 0x1 ;  /* 0x0000720006027a11 */ /* 0x000fc600078008ff */
[----:B------:R-:W-:Y:S01]  /*2b80*/  IMAD.IADD R3, R7, 0x1, R3 ;  /* 0x0000000107037824 */ /* 0x000fe200078e0203 */
[----:B------:R-:W-:-:S04]  /*2b90*/  IADD3 R12, P2, P1, R8, 0x80, R2 ;  /* 0x00000080080c7810 */ /* 0x000fc8000795e002 */
[----:B------:R-:W-:Y:S02]  /*2ba0*/  LEA.HI.X R3, R6, c[0x0][0x1cc], R3, 0x1, P0 ;  /* 0x0000730006037a11 */ /* 0x000fe400000f0c03 */
[C---:B------:R-:W-:Y:S02]  /*2bb0*/  IADD3 R6, P0, R8.reuse, R2, RZ ;  /* 0x0000000208067210 */ /* 0x040fe40007f1e0ff */
[C-C-:B------:R-:W-:Y:S01]  /*2bc0*/  IADD3.X R13, R9.reuse, RZ, R3.reuse, P2, P1 ;  /* 0x000000ff090d7210 */ /* 0x140fe200017e2403 */
[----:B------:R-:W-:Y:S01]  /*2bd0*/  @!PT LDS RZ, [RZ] ;  /* 0x00000000fffff984 */ /* 0x000fe20000000800 */
[----:B------:R-:W-:Y:S01]  /*2be0*/  @!PT LDS RZ, [RZ] ;  /* 0x00000000fffff984 */ /* 0x000fe20000000800 */
[----:B------:R-:W-:Y:S01]  /*2bf0*/  @!PT LDS RZ, [RZ] ;  /* 0x00000000fffff984 */ /* 0x000fe20000000800 */
[----:B------:R1:W-:Y:S01]  /*2c00*/  LDGSTS.E.BYPASS.LTC128B.128 [R14+0xc100], [R2.64], !P6 ;  /* 0x0c100000020e7fae */ /* 0x0003e2000f101d48 */
[----:B------:R-:W-:Y:S01]  /*2c10*/  IADD3 R10, P2, P1, R8, 0x100, R2 ;  /* 0x00000100080a7810 */ /* 0x000fe2000795e002 */
[C-C-:B------:R-:W-:Y:S01]  /*2c20*/  IMAD.X R7, R9.reuse, 0x1, R3.reuse, P0 ;  /* 0x0000000109077824 */ /* 0x140fe200000e0603 */
[----:B------:R-:W-:Y:S01]  /*2c30*/  IADD3 R8, P0, R6, R8, RZ ;  /* 0x0000000806087210 */ /* 0x000fe20007f1e0ff */
[----:B------:R1:W-:Y:S01]  /*2c40*/  LDGSTS.E.BYPASS.LTC128B.128 [R14+0xf100], [R2.64+0x80], !P5 ;  /* 0x0f100080020e7fae */ /* 0x0003e2000e901d48 */
[----:B------:R-:W-:-:S03]  /*2c50*/  IADD3.X R11, R9, RZ, R3, P2, P1 ;  /* 0x000000ff090b7210 */ /* 0x000fc600017e2403 */
[----:B------:R-:W-:Y:S01]  /*2c60*/  IMAD.X R9, R7, 0x1, R9, P0 ;  /* 0x0000000107097824 */ /* 0x000fe200000e0609 */
[----:B------:R1:W-:Y:S04]  /*2c70*/  LDGSTS.E.BYPASS.LTC128B.128 [R14+0x12100], [R2.64+0x100], !P4 ;  /* 0x12100100020e7fae */ /* 0x0003e8000e101d48 */
[----:B------:R1:W-:Y:S04]  /*2c80*/  LDGSTS.E.BYPASS.LTC128B.128 [R14+0xd100], [R6.64], !P6 ;  /* 0x0d100000060e7fae */ /* 0x0003e8000f101d48 */
[----:B------:R1:W-:Y:S04]  /*2c90*/  LDGSTS.E.BYPASS.LTC128B.128 [R14+0x10100], [R12.64], !P5 ;  /* 0x101000000c0e7fae */ /* 0x0003e8000e901d48 */
[----:B------:R1:W-:Y:S04]  /*2ca0*/  LDGSTS.E.BYPASS.LTC128B.128 [R14+0x13100], [R10.64], !P4 ;  /* 0x131000000a0e7fae */ /* 0x0003e8000e101d48 */
[----:B------:R1:W-:Y:S04]  /*2cb0*/  LDGSTS.E.BYPASS.LTC128B.128 [R14+0xe100], [R8.64], !P6 ;  /* 0x0e100000080e7fae */ /* 0x0003e8000f101d48 */
[----:B------:R1:W-:Y:S04]  /*2cc0*/  LDGSTS.E.BYPASS.LTC128B.128 [R14+0x11100], [R8.64+0x80], !P5 ;  /* 0x11100080080e7fae */ /* 0x0003e8000e901d48 */
[----:B------:R1:W-:Y:S02]  /*2cd0*/  LDGSTS.E.BYPASS.LTC128B.128 [R14+0x14100], [R8.64+0x100], !P4 ;  /* 0x14100100080e7fae */ /* 0x0003e4000e101d48 */
.L_x_1:
[----:B--234-:R-:W-:Y:S01]  /*2ce0*/  STL [R1+0x80], R188 ;  /* 0x000080bc01007387 */ /* 0x01cfe20000100800 */
[----:B-1----:R-:W-:Y:S01]  /*2cf0*/  SHF.R.S32.HI R2, RZ, 0x1f, R132 ;  /* 0x0000001fff027819 */ /* 0x002fe20000011484 */
[----:B------:R-:W-:-:S02]  /*2d00*/  IMAD.SHL.U32 R225, R5, 0x2, RZ ;  /* 0x0000000205e17824 */ /* 0x000fc400078e00ff */
[----:B------:R-:W-:Y:S01]  /*2d10*/  STL [R1+0x7c], R187 ;  /* 0x00007cbb01007387 */ /* 0x000fe20000100800 */
[----:B------:R-:W-:Y:S01]  /*2d20*/  LEA.HI R3, R2, R132, RZ, 0x2 ;  /* 0x0000008402037211 */ /* 0x000fe200078f10ff */
[----:B------:R-:W-:Y:S01]  /*2d30*/  IMAD R229, R0, 0x2, R225 ;  /* 0x0000000200e57824 */ /* 0x000fe200078e02e1 */
[----:B------:R-:W-:Y:S01]  /*2d40*/  LEA R226, R4, R225, 0x1 ;  /* 0x000000e104e27211 */ /* 0x000fe200078e08ff */
[----:B------:R-:W-:Y:S01]  /*2d50*/  STL [R1+0x78], R186 ;  /* 0x000078ba01007387 */ /* 0x000fe20000100800 */
[----:B------:R-:W-:Y:S02]  /*2d60*/  LOP3.LUT R2, R3, 0x7ffffffc, RZ, 0xc0, !PT ;  /* 0x7ffffffc03027812 */ /* 0x000fe400078ec0ff */
[----:B------:R-:W-:Y:S01]  /*2d70*/  LEA R228, R0, R226, 0x1 ;  /* 0x000000e200e47211 */ /* 0x000fe200078e08ff */
[----:B------:R-:W-:Y:S02]  /*2d80*/  STL [R1+0x74], R185 ;  /* 0x000074b901007387 */ /* 0x000fe40000100800 */
[----:B------:R-:W-:-:S02]  /*2d90*/  IMAD.IADD R2, R132, 0x1, -R2 ;  /* 0x0000000184027824 */ /* 0x000fc400078e0a02 */
[----:B------:R-:W-:Y:S04]  /*2da0*/  STL [R1+0x70], R184 ;  /* 0x000070b801007387 */ /* 0x000fe80000100800 */
        /* <DEDUP_REMOVED lines=8> */
[----:B------:R1:W-:Y:S04]  /*2e30*/  STL [R1+0x4c], R3 ;  /* 0x00004c0301007387 */ /* 0x0003e80000100800 */
[----:B------:R-:W-:Y:S04]  /*2e40*/  LDSM.16.MT88.4 R76, [R229+0x3900] ;  /* 0x00390000e54c783b */ /* 0x000fe80000004200 */
[----:B------:R-:W0:Y:S01]  /*2e50*/  LDGDEPBAR ;  /* 0x00000000000079af */ /* 0x000e220000000000 */
[----:B-1----:R-:W-:-:S05]  /*2e60*/  IADD3 R3, R133, c[0x0][0x1d0], RZ ;  /* 0x0000740085037a10 */ /* 0x002fca0007ffe0ff */
[----:B------:R-:W-:-:S05]  /*2e70*/  IMAD R2, R2, -0x2, R3 ;  /* 0xfffffffe02027824 */ /* 0x000fca00078e0203 */
[C---:B------:R-:W-:Y:S02]  /*2e80*/  ISETP.GT.AND P2, PT, R2.reuse, RZ, PT ;  /* 0x000000ff0200720c */ /* 0x040fe40003f44270 */
[C---:B------:R-:W-:Y:S02]  /*2e90*/  ISETP.GT.AND P1, PT, R2.reuse, 0x1, PT ;  /* 0x000000010200780c */ /* 0x040fe40003f24270 */
[----:B------:R-:W-:Y:S02]  /*2ea0*/  ISETP.GT.AND P0, PT, R2, 0x8, PT ;  /* 0x000000080200780c */ /* 0x000fe40003f04270 */
[----:B------:R-:W-:Y:S02]  /*2eb0*/  FSEL R7, R101, -INF , P2 ;  /* 0xff80000065077808 */ /* 0x000fe40001000000 */
[----:B------:R-:W-:Y:S02]  /*2ec0*/  FSEL R8, R100, -INF , P1 ;  /* 0xff80000064087808 */ /* 0x000fe40000800000 */
[----:B------:R-:W-:-:S02]  /*2ed0*/  FSEL R16, R95, -INF , P2 ;  /* 0xff8000005f107808 */ /* 0x000fc40001000000 */
[----:B------:R-:W-:Y:S02]  /*2ee0*/  ISETP.GT.AND P2, PT, R2, 0x9, PT ;  /* 0x000000090200780c */ /* 0x000fe40003f44270 */
[----:B------:R-:W-:Y:S02]  /*2ef0*/  FSEL R9, R93, -INF , P0 ;  /* 0xff8000005d097808 */ /* 0x000fe40000000000 */
[----:B------:R-:W-:Y:S02]  /*2f00*/  FMNMX.FTZ R100, R7, R8, !PT ;  /* 0x0000000807647209 */ /* 0x000fe40007810000 */
[----:B------:R-:W-:Y:S02]  /*2f10*/  FSEL R20, R94, -INF , P1 ;  /* 0xff8000005e147808 */ /* 0x000fe40000800000 */
[----:B------:R-:W-:Y:S02]  /*2f20*/  ISETP.GT.AND P1, PT, R2, 0x10, PT ;  /* 0x000000100200780c */ /* 0x000fe40003f24270 */
[----:B------:R-:W-:-:S02]  /*2f30*/  FSEL R10, R92, -INF , P2 ;  /* 0xff8000005c0a7808 */ /* 0x000fc40001000000 */
[----:B------:R-:W-:Y:S02]  /*2f40*/  FMNMX.FTZ R100, R9, R100, !PT ;  /* 0x0000006409647209 */ /* 0x000fe40007810000 */
[----:B------:R-:W-:Y:S02]  /*2f50*/  FSEL R21, R87, -INF , P0 ;  /* 0xff80000057157808 */ /* 0x000fe40000000000 */
[----:B------:R-:W-:Y:S02]  /*2f60*/  ISETP.GT.AND P0, PT, R2, 0x11, PT ;  /* 0x000000110200780c */ /* 0x000fe40003f04270 */
[----:B------:R-:W-:Y:S02]  /*2f70*/  FSEL R11, R85, -INF , P1 ;  /* 0xff800000550b7808 */ /* 0x000fe40000800000 */
[----:B------:R-:W-:Y:S02]  /*2f80*/  FMNMX.FTZ R100, R10, R100, !PT ;  /* 0x000000640a647209 */ /* 0x000fe40007810000 */
        /* <DEDUP_REMOVED lines=19> */
[----:B------:R-:W-:Y:S01]  /*30c0*/  FMNMX.FTZ R100, R83, R100, !PT ;  /* 0x0000006453647209 */ /* 0x000fe20007810000 */
[----:B------:R-:W-:Y:S01]  /*30d0*/  LDSM.16.MT88.4 R72, [R229+0x3100] ;  /* 0x00310000e548783b */ /* 0x000fe20000004200 */
[----:B------:R-:W-:Y:S02]  /*30e0*/  FSEL R90, R69, -INF , P0 ;  /* 0xff800000455a7808 */ /* 0x000fe40000000000 */
[----:B------:R-:W-:Y:S02]  /*30f0*/  ISETP.GT.AND P0, PT, R2, 0x29, PT ;  /* 0x000000290200780c */ /* 0x000fe40003f04270 */
[----:B------:R-:W-:Y:S02]  /*3100*/  FSEL R81, R67, -INF , P1 ;  /* 0xff80000043517808 */ /* 0x000fe40000800000 */
[----:B------:R-:W-:Y:S02]  /*3110*/  FMNMX.FTZ R100, R82, R100, !PT ;  /* 0x0000006452647209 */ /* 0x000fe40007810000 */
[----:B------:R-:W-:-:S02]  /*3120*/  FSEL R89, R68, -INF , P2 ;  /* 0xff80000044597808 */ /* 0x000fc40001000000 */
[----:B------:R-:W-:Y:S01]  /*3130*/  ISETP.GT.AND P2, PT, R2, 0x30, PT ;  /* 0x000000300200780c */ /* 0x000fe20003f44270 */
[----:B------:R-:W-:Y:S01]  /*3140*/  LDSM.16.MT88.4 R68, [R228+0x900] ;  /* 0x00090000e444783b */ /* 0x000fe20000004200 */
[----:B------:R-:W-:Y:S02]  /*3150*/  FSEL R80, R66, -INF , P0 ;  /* 0xff80000042507808 */ /* 0x000fe40000000000 */
[----:B------:R-:W-:Y:S02]  /*3160*/  FMNMX.FTZ R100, R81, R100, !PT ;  /* 0x0000006451647209 */ /* 0x000fe40007810000 */
[----:B------:R-:W-:Y:S02]  /*3170*/  FSEL R88, R65, -INF , P1 ;  /* 0xff80000041587808 */ /* 0x000fe40000800000 */
[----:B------:R-:W-:Y:S02]  /*3180*/  ISETP.GT.AND P1, PT, R2, 0x31, PT ;  /* 0x000000310200780c */ /* 0x000fe40003f24270 */
[----:B------:R-:W-:-:S02]  /*3190*/  FSEL R249, R61, -INF , P2 ;  /* 0xff8000003df97808 */ /* 0x000fc40001000000 */
[----:B------:R-:W-:Y:S02]  /*31a0*/  FMNMX.FTZ R100, R80, R100, !PT ;  /* 0x0000006450647209 */ /* 0x000fe40007810000 */
[----:B------:R-:W-:Y:S02]  /*31b0*/  FMNMX.FTZ R3, R16, R20, !PT ;  /* 0x0000001410037209 */ /* 0x000fe40007810000 */
[----:B------:R-:W-:Y:S02]  /*31c0*/  FSEL R91, R64, -INF , P0 ;  /* 0xff800000405b7808 */ /* 0x000fe40000000000 */
[----:B------:R-:W-:Y:S01]  /*31d0*/  ISETP.GT.AND P0, PT, R2, 0x38, PT ;  /* 0x000000380200780c */ /* 0x000fe20003f04270 */
[----:B------:R-:W-:Y:S01]  /*31e0*/  LDSM.16.MT88.4 R64, [R225+0x3900] ;  /* 0x00390000e140783b */ /* 0x000fe20000004200 */
[----:B------:R-:W-:Y:S02]  /*31f0*/  FSEL R103, R60, -INF , P1 ;  /* 0xff8000003c677808 */ /* 0x000fe40000800000 */
[----:B------:R-:W-:Y:S01]  /*3200*/  FMNMX.FTZ R100, R249, R100, !PT ;  /* 0x00000064f9647209 */ /* 0x000fe20007810000 */
[----:B------:R-:W-:Y:S01]  /*3210*/  LDSM.16.MT88.4 R60, [R226+0x3900] ;  /* 0x00390000e23c783b */ /* 0x000fe20000004200 */
[----:B------:R-:W-:-:S02]  /*3220*/  FMNMX.FTZ R3, R21, R3, !PT ;  /* 0x0000000315037209 */ /* 0x000fc40007810000 */
[----:B------:R-:W-:Y:S02]  /*3230*/  FSEL R252, R52, -INF , P2 ;  /* 0xff80000034fc7808 */ /* 0x000fe40001000000 */
[----:B------:R-:W-:Y:S01]  /*3240*/  ISETP.GT.AND P2, PT, R2, 0x39, PT ;  /* 0x000000390200780c */ /* 0x000fe20003f44270 */
[----:B------:R-:W-:Y:S01]  /*3250*/  LDSM.16.MT88.4 R52, [R226+0x900] ;  /* 0x00090000e234783b */ /* 0x000fe20000004200 */
[----:B------:R-:W-:Y:S02]  /*3260*/  FSEL R102, R48, -INF , P0 ;  /* 0xff80000030667808 */ /* 0x000fe40000000000 */
[----:B------:R-:W-:Y:S02]  /*3270*/  FMNMX.FTZ R100, R103, R100, !PT ;  /* 0x0000006467647209 */ /* 0x000fe40007810000 */
[----:B------:R-:W-:Y:S02]  /*3280*/  FMNMX.FTZ R3, R22, R3, !PT ;  /* 0x0000000316037209 */ /* 0x000fe40007810000 */
[----:B------:R-:W-:-:S02]  /*3290*/  FSEL R251, R49, -INF , P1 ;  /* 0xff80000031fb7808 */ /* 0x000fc40000800000 */
[----:B------:R-:W-:Y:S01]  /*32a0*/  ISETP.GT.AND P1, PT, R2, 0x40, PT ;  /* 0x000000400200780c */ /* 0x000fe20003f24270 */
[----:B------:R-:W-:Y:S01]  /*32b0*/  LDSM.16.MT88.4 R48, [R225+0x3100] ;  /* 0x00310000e130783b */ /* 0x000fe20000004200 */
[----:B------:R-:W-:Y:S02]  /*32c0*/  FSEL R101, R45, -INF , P2 ;  /* 0xff8000002d657808 */ /* 0x000fe40001000000 */
[----:B------:R-:W-:Y:S02]  /*32d0*/  FMNMX.FTZ R100, R102, R100, !PT ;  /* 0x0000006466647209 */ /* 0x000fe40007810000 */
[----:B------:R-:W-:Y:S02]  /*32e0*/  FMNMX.FTZ R3, R23, R3, !PT ;  /* 0x0000000317037209 */ /* 0x000fe40007810000 */
[----:B------:R-:W-:Y:S02]  /*32f0*/  FSEL R250, R44, -INF , P0 ;  /* 0xff8000002cfa7808 */ /* 0x000fe40000000000 */
[----:B------:R-:W-:Y:S01]  /*3300*/  ISETP.GT.AND P0, PT, R2, 0x41, PT ;  /* 0x000000410200780c */ /* 0x000fe20003f04270 */
[----:B------:R-:W-:Y:S01]  /*3310*/  LDSM.16.MT88.4 R44, [R229+0x100] ;  /* 0x00010000e52c783b */ /* 0x000fe20000004200 */
[----:B------:R-:W-:-:S02]  /*3320*/  FSEL R116, R42, -INF , P1 ;  /* 0xff8000002a747808 */ /* 0x000fc40000800000 */
[----:B------:R-:W-:Y:S02]  /*3330*/  FMNMX.FTZ R100, R101, R100, !PT ;  /* 0x0000006465647209 */ /* 0x000fe40007810000 */
[----:B------:R-:W-:Y:S02]  /*3340*/  FMNMX.FTZ R3, R24, R3, !PT ;  /* 0x0000000318037209 */ /* 0x000fe40007810000 */
[----:B------:R-:W-:Y:S02]  /*3350*/  FSEL R121, R43, -INF , P2 ;  /* 0xff8000002b797808 */ /* 0x000fe40001000000 */
[----:B------:R-:W-:Y:S02]  /*3360*/  ISETP.GT.AND P2, PT, R2, 0x48, PT ;  /* 0x000000480200780c */ /* 0x000fe40003f44270 */
[----:B------:R-:W-:Y:S02]  /*3370*/  FSEL R115, R41, -INF , P0 ;  /* 0xff80000029737808 */ /* 0x000fe40000000000 */
[----:B------:R-:W-:-:S02]  /*3380*/  FMNMX.FTZ R100, R116, R100, !PT ;  /* 0x0000006474647209 */ /* 0x000fc40007810000 */
[----:B------:R-:W-:Y:S02]  /*3390*/  FMNMX.FTZ R3, R28, R3, !PT ;  /* 0x000000031c037209 */ /* 0x000fe40007810000 */
[----:B------:R-:W-:Y:S02]  /*33a0*/  FSEL R110, R40, -INF , P1 ;  /* 0xff800000286e7808 */ /* 0x000fe40000800000 */
[----:B------:R-:W-:Y:S01]  /*33b0*/  ISETP.GT.AND P1, PT, R2, 0x49, PT ;  /* 0x000000490200780c */ /* 0x000fe20003f24270 */
[----:B------:R-:W-:Y:S01]  /*33c0*/  LDSM.16.MT88.4 R40, [R226+0x100] ;  /* 0x00010000e228783b */ /* 0x000fe20000004200 */
[----:B------:R-:W-:Y:S02]  /*33d0*/  FSEL R117, R36, -INF , P2 ;  /* 0xff80000024757808 */ /* 0x000fe40001000000 */
[----:B------:R-:W-:Y:S02]  /*33e0*/  FMNMX.FTZ R100, R115, R100, !PT ;  /* 0x0000006473647209 */ /* 0x000fe40007810000 */
        /* <DEDUP_REMOVED lines=8> */
[----:B------:R-:W-:Y:S02]  /*3470*/  ISETP.GT.AND P2, PT, R2, 0x51, PT ;  /* 0x000000510200780c */ /* 0x000fe40003f44270 */
[----:B------:R-:W-:Y:S02]  /*3480*/  FSEL R109, R26, -INF , P0 ;  /* 0xff8000001a6d7808 */ /* 0x000fe40000000000 */
[----:B------:R-:W-:Y:S02]  /*3490*/  FMNMX.FTZ R100, R118, R100, !PT ;  /* 0x0000006476647209 */ /* 0x000fe40007810000 */
[----:B------:R-:W-:Y:S02]  /*34a0*/  FMNMX.FTZ R3, R89, R3, !PT ;  /* 0x0000000359037209 */ /* 0x000fe40007810000 */
[----:B------:R-:W-:Y:S02]  /*34b0*/  FSEL R111, R30, -INF , P1 ;  /* 0xff8000001e6f7808 */ /* 0x000fe40000800000 */
[----:B------:R-:W-:-:S02]  /*34c0*/  FSEL R158, R19, -INF , P0 ;  /* 0xff800000139e7808 */ /* 0x000fc40000000000 */
[C---:B------:R-:W-:Y:S02]  /*34d0*/  ISETP.GT.AND P1, PT, R2.reuse, 0x58, PT ;  /* 0x000000580200780c */ /* 0x040fe40003f24270 */
[----:B------:R-:W-:Y:S02]  /*34e0*/  FSEL R161, R25, -INF , P2 ;  /* 0xff80000019a17808 */ /* 0x000fe40001000000 */
[----:B------:R-:W-:Y:S02]  /*34f0*/  FMNMX.FTZ R100, R109, R100, !PT ;  /* 0x000000646d647209 */ /* 0x000fe40007810000 */
[----:B------:R-:W-:Y:S02]  /*3500*/  ISETP.GT.AND P0, PT, R2, 0x59, PT ;  /* 0x000000590200780c */ /* 0x000fe40003f04270 */
[----:B------:R-:W-:Y:S02]  /*3510*/  FMNMX.FTZ R2, R88, R3, !PT ;  /* 0x0000000358027209 */ /* 0x000fe40007810000 */
[----:B------:R-:W-:-:S02]  /*3520*/  FSEL R160, R18, -INF , P1 ;  /* 0xff80000012a07808 */ /* 0x000fc40000800000 */
[----:B------:R-:W-:Y:S02]  /*3530*/  FMNMX.FTZ R100, R161, R100, !PT ;  /* 0x00000064a1647209 */ /* 0x000fe40007810000 */
[----:B------:R-:W-:Y:S02]  /*3540*/  FMNMX.FTZ R2, R91, R2, !PT ;  /* 0x000000025b027209 */ /* 0x000fe40007810000 */
[----:B------:R-:W-:Y:S02]  /*3550*/  FSEL R159, R17, -INF , P0 ;  /* 0xff800000119f7808 */ /* 0x000fe40000000000 */
[----:B------:R-:W-:Y:S02]  /*3560*/  FMNMX.FTZ R100, R160, R100, !PT ;  /* 0x00000064a0647209 */ /* 0x000fe40007810000 */
[----:B------:R-:W-:Y:S02]  /*3570*/  FMNMX.FTZ R2, R252, R2, !PT ;  /* 0x00000002fc027209 */ /* 0x000fe40007810000 */
[----:B------:R-:W-:-:S02]  /*3580*/  FMNMX.FTZ R100, R159, R100, !PT ;  /* 0x000000649f647209 */ /* 0x000fc40007810000 */
[----:B------:R-:W-:Y:S02]  /*3590*/  FMNMX.FTZ R2, R251, R2, !PT ;  /* 0x00000002fb027209 */ /* 0x000fe40007810000 */
[----:B------:R-:W-:Y:S01]  /*35a0*/  FSEL R157, R34, -INF , P2 ;  /* 0xff800000229d7808 */ /* 0x000fe20001000000 */
[----:B------:R-:W1:Y:S01]  /*35b0*/  SHFL.BFLY PT, R3, R100, 0x2, 0x1f ;  /* 0x0c401f0064037f89 */ /* 0x000e6200000e0000 */
[----:B------:R-:W-:Y:S02]  /*35c0*/  FMNMX.FTZ R2, R250, R2, !PT ;  /* 0x00000002fa027209 */ /* 0x000fe40007810000 */
[----:B------:R-:W-:Y:S02]  /*35d0*/  FSEL R156, R32, -INF , P1 ;  /* 0xff800000209c7808 */ /* 0x000fe40000800000 */
[----:B------:R-:W-:Y:S01]  /*35e0*/  FMNMX.FTZ R2, R121, R2, !PT ;  /* 0x0000000279027209 */ /* 0x000fe20007810000 */
[----:B------:R-:W-:Y:S01]  /*35f0*/  LDSM.16.MT88.4 R32, [R229+0x900] ;  /* 0x00090000e520783b */ /* 0x000fe20000004200 */
[----:B------:R-:W-:-:S02]  /*3600*/  FSEL R185, R31, -INF , P0 ;  /* 0xff8000001fb97808 */ /* 0x000fc40000000000 */
[----:B------:R-:W-:-:S04]  /*3610*/  FMNMX.FTZ R2, R110, R2, !PT ;  /* 0x000000026e027209 */ /* 0x000fc80007810000 */
[----:B------:R-:W-:-:S04]  /*3620*/  FMNMX.FTZ R2, R112, R2, !PT ;  /* 0x0000000270027209 */ /* 0x000fc80007810000 */
[----:B------:R-:W-:-:S04]  /*3630*/  FMNMX.FTZ R2, R186, R2, !PT ;  /* 0x00000002ba027209 */ /* 0x000fc80007810000 */
[----:B------:R-:W-:Y:S02]  /*3640*/  FMNMX.FTZ R2, R111, R2, !PT ;  /* 0x000000026f027209 */ /* 0x000fe40007810000 */
[----:B-1----:R-:W-:Y:S02]  /*3650*/  FMNMX.FTZ R100, R100, R3, !PT ;  /* 0x0000000364647209 */ /* 0x002fe40007810000 */
[----:B------:R-:W-:-:S03]  /*3660*/  FMNMX.FTZ R3, R158, R2, !PT ;  /* 0x000000029e037209 */ /* 0x000fc60007810000 */
[----:B------:R-:W1:Y:S01]  /*3670*/  SHFL.BFLY PT, R2, R100, 0x1, 0x1f ;  /* 0x0c201f0064027f89 */ /* 0x000e6200000e0000 */
[----:B------:R-:W-:-:S04]  /*3680*/  FMNMX.FTZ R3, R157, R3, !PT ;  /* 0x000000039d037209 */ /* 0x000fc80007810000 */
[----:B------:R-:W-:-:S04]  /*3690*/  FMNMX.FTZ R3, R156, R3, !PT ;  /* 0x000000039c037209 */ /* 0x000fc80007810000 */
[----:B------:R-:W-:-:S05]  /*36a0*/  FMNMX.FTZ R3, R185, R3, !PT ;  /* 0x00000003b9037209 */ /* 0x000fca0007810000 */
[----:B------:R-:W2:Y:S01]  /*36b0*/  SHFL.BFLY PT, R6, R3, 0x2, 0x1f ;  /* 0x0c401f0003067f89 */ /* 0x000ea200000e0000 */
[----:B-1----:R-:W-:-:S04]  /*36c0*/  FMNMX.FTZ R100, R100, R2, !PT ;  /* 0x0000000264647209 */ /* 0x002fc80007810000 */
[C---:B------:R-:W-:Y:S01]  /*36d0*/  FSETP.NEU.FTZ.AND P0, PT, R100.reuse, -INF , PT ;  /* 0xff8000006400780b */ /* 0x040fe20003f1d000 */
[----:B------:R-:W-:-:S05]  /*36e0*/  FMUL.FTZ R12, R100, c[0x0][0x2d0] ;  /* 0x0000b400640c7a20 */ /* 0x000fca0000410000 */
[----:B------:R-:W-:Y:S02]  /*36f0*/  FSEL R12, R12, RZ, P0 ;  /* 0x000000ff0c0c7208 */ /* 0x000fe40000000000 */
[----:B--2---:R-:W-:-:S03]  /*3700*/  FMNMX.FTZ R3, R3, R6, !PT ;  /* 0x0000000603037209 */ /* 0x004fc60007810000 */
[--C-:B------:R-:W-:Y:S02]  /*3710*/  FFMA.FTZ R2, R7, c[0x0][0x2d0], -R12.reuse ;  /* 0x0000b40007027a23 */ /* 0x100fe4000001080c */
[--C-:B------:R-:W-:Y:S01]  /*3720*/  FFMA.FTZ R0, R83, c[0x0][0x2d0], -R12.reuse ;  /* 0x0000b40053007a23 */ /* 0x100fe2000001080c */
[----:B------:R-:W1:Y:S01]  /*3730*/  SHFL.BFLY PT, R6, R3, 0x1, 0x1f ;  /* 0x0c201f0003067f89 */ /* 0x000e6200000e0000 */
[----:B------:R2:W-:Y:S02]  /*3740*/  MUFU.EX2 R107, R2 ;  /* 0x00000002006b7308 */ /* 0x0005e40000000800 */
[----:B--2---:R-:W-:-:S06]  /*3750*/  FFMA.FTZ R2, R8, c[0x0][0x2d0], -R12 ;  /* 0x0000b40008027a23 */ /* 0x004fcc000001080c */
[----:B------:R2:W3:Y:S01]  /*3760*/  MUFU.EX2 R114, R2 ;  /* 0x0000000200727308 */ /* 0x0004e20000000800 */
[----:B-1----:R-:W-:Y:S01]  /*3770*/  FMNMX.FTZ R3, R3, R6, !PT ;  /* 0x0000000603037209 */ /* 0x002fe20007810000 */
[----:B------:R-:W-:Y:S02]  /*3780*/  FFMA.FTZ R6, R14, c[0x0][0x2d0], -R12 ;  /* 0x0000b4000e067a23 */ /* 0x000fe4000001080c */
[----:B------:R-:W-:Y:S01]  /*3790*/  IMAD.MOV.U32 R14, RZ, RZ, R121 ;  /* 0x000000ffff0e7224 */ /* 0x000fe200078e0079 */
[----:B------:R-:W-:-:S03]  /*37a0*/  FSETP.NEU.FTZ.AND P0, PT, R3, -INF , PT ;  /* 0xff8000000300780b */ /* 0x000fc60003f1d000 */
[----:B------:R1:W-:Y:S01]  /*37b0*/  MUFU.EX2 R119, R6 ;  /* 0x0000000600777308 */ /* 0x0003e20000000800 */
[----:B--2---:R-:W-:Y:S01]  /*37c0*/  FFMA.FTZ R2, R9, c[0x0][0x2d0], -R12 ;  /* 0x0000b40009027a23 */ /* 0x004fe2000001080c */
[----:B---3--:R-:W-:-:S06]  /*37d0*/  F2FP.PACK_AB R8, R114, R107 ;  /* 0x0000006b7208723e */ /* 0x008fcc00000000ff */
[----:B------:R2:W-:Y:S01]  /*37e0*/  MUFU.EX2 R162, R2 ;  /* 0x0000000200a27308 */ /* 0x0005e20000000800 */
[----:B-1----:R-:W-:-:S07]  /*37f0*/  FFMA.FTZ R6, R15, c[0x0][0x2d0], -R12 ;  /* 0x0000b4000f067a23 */ /* 0x002fce000001080c */
[----:B------:R-:W1:Y:S01]  /*3800*/  MUFU.EX2 R188, R6 ;  /* 0x0000000600bc7308 */ /* 0x000e620000000800 */
[----:B--2---:R-:W-:-:S07]  /*3810*/  FFMA.FTZ R2, R10, c[0x0][0x2d0], -R12 ;  /* 0x0000b4000a027a23 */ /* 0x004fce000001080c */
[----:B------:R2:W3:Y:S01]  /*3820*/  MUFU.EX2 R104, R2 ;  /* 0x0000000200687308 */ /* 0x0004e20000000800 */
[----:B-1----:R-:W-:Y:S01]  /*3830*/  F2FP.PACK_AB R6, R188, R119 ;  /* 0x00000077bc06723e */ /* 0x002fe200000000ff */
[----:B--2---:R-:W-:Y:S01]  /*3840*/  FFMA.FTZ R2, R11, c[0x0][0x2d0], -R12 ;  /* 0x0000b4000b027a23 */ /* 0x004fe2000001080c */
[----:B---3--:R-:W-:-:S05]  /*3850*/  F2FP.PACK_AB R10, R104, R162 ;  /* 0x000000a2680a723e */ /* 0x008fca00000000ff */
[----:B------:R1:W-:Y:S02]  /*3860*/  MUFU.EX2 R163, R2 ;  /* 0x0000000200a37308 */ /* 0x0003e40000000800 */
[----:B-1----:R-:W-:-:S06]  /*3870*/  FFMA.FTZ R2, R13, c[0x0][0x2d0], -R12 ;  /* 0x0000b4000d027a23 */ /* 0x002fcc000001080c */
[----:B------:R1:W-:Y:S02]  /*3880*/  MUFU.EX2 R108, R2 ;  /* 0x00000002006c7308 */ /* 0x0003e40000000800 */
[----:B-1----:R-:W-:-:S05]  /*3890*/  FMUL.FTZ R2, R3, c[0x0][0x2d0] ;  /* 0x0000b40003027a20 */ /* 0x002fca0000410000 */
[----:B------:R-:W-:-:S05]  /*38a0*/  FSEL R2, R2, RZ, P0 ;  /* 0x000000ff02027208 */ /* 0x000fca0000000000 */
[--C-:B------:R-:W-:Y:S02]  /*38b0*/  FFMA.FTZ R5, R16, c[0x0][0x2d0], -R2.reuse ;  /* 0x0000b40010057a23 */ /* 0x100fe40000010802 */
[----:B------:R-:W1:Y:S01]  /*38c0*/  LDSM.16.MT88.4 R16, [R225+0x100] ;  /* 0x00010000e110783b */ /* 0x000e620000004200 */
[--C-:B------:R-:W-:Y:S01]  /*38d0*/  FFMA.FTZ R4, R24, c[0x0][0x2d0], -R2.reuse ;  /* 0x0000b40018047a23 */ /* 0x100fe20000010802 */
[----:B------:R2:W-:Y:S02]  /*38e0*/  MUFU.EX2 R187, R5 ;  /* 0x0000000500bb7308 */ /* 0x0005e40000000800 */
[----:B------:R-:W3:Y:S06]  /*38f0*/  LDSM.16.MT88.4 R24, [R225+0x900] ;  /* 0x00090000e118783b */ /* 0x000eec0000004200 */
[----:B------:R4:W-:Y:S01]  /*3900*/  MUFU.EX2 R122, R4 ;  /* 0x00000004007a7308 */ /* 0x0009e20000000800 */
[----:B--2---:R-:W-:-:S07]  /*3910*/  FFMA.FTZ R5, R20, c[0x0][0x2d0], -R2 ;  /* 0x0000b40014057a23 */ /* 0x004fce0000010802 */
[----:B------:R2:W2:Y:S01]  /*3920*/  MUFU.EX2 R106, R5 ;  /* 0x00000005006a7308 */ /* 0x0004a20000000800 */
[----:B----4-:R-:W-:-:S07]  /*3930*/  FFMA.FTZ R4, R28, c[0x0][0x2d0], -R2 ;  /* 0x0000b4001c047a23 */ /* 0x010fce0000010802 */
[----:B------:R4:W-:Y:S01]  /*3940*/  MUFU.EX2 R105, R4 ;  /* 0x0000000400697308 */ /* 0x0009e20000000800 */
[----:B--2---:R-:W-:Y:S01]  /*3950*/  FFMA.FTZ R5, R21, c[0x0][0x2d0], -R2 ;  /* 0x0000b40015057a23 */ /* 0x004fe20000010802 */
[----:B------:R-:W-:-:S06]  /*3960*/  F2FP.PACK_AB R9, R106, R187 ;  /* 0x000000bb6a09723e */ /* 0x000fcc00000000ff */
[----:B------:R2:W-:Y:S01]  /*3970*/  MUFU.EX2 R120, R5 ;  /* 0x0000000500787308 */ /* 0x0005e20000000800 */
[----:B----4-:R-:W-:-:S07]  /*3980*/  FFMA.FTZ R4, R29, c[0x0][0x2d0], -R2 ;  /* 0x0000b4001d047a23 */ /* 0x010fce0000010802 */
[----:B------:R4:W1:Y:S01]  /*3990*/  MUFU.EX2 R87, R4 ;  /* 0x0000000400577308 */ /* 0x0008620000000800 */
[----:B--2---:R-:W-:-:S07]  /*39a0*/  FFMA.FTZ R5, R22, c[0x0][0x2d0], -R2 ;  /* 0x0000b40016057a23 */ /* 0x004fce0000010802 */
[----:B------:R-:W2:Y:S01]  /*39b0*/  MUFU.EX2 R184, R5 ;  /* 0x0000000500b87308 */ /* 0x000ea20000000800 */
[----:B----4-:R-:W-:Y:S02]  /*39c0*/  F2FP.PACK_AB R4, R108, R163 ;  /* 0x000000a36c04723e */ /* 0x010fe400000000ff */
[----:B-1----:R-:W-:Y:S02]  /*39d0*/  F2FP.PACK_AB R7, R87, R105 ;  /* 0x000000695707723e */ /* 0x002fe400000000ff */
[----:B--2---:R-:W-:Y:S01]  /*39e0*/  F2FP.PACK_AB R11, R184, R120 ;  /* 0x00000078b80b723e */ /* 0x004fe200000000ff */
[----:B------:R-:W-:-:S04]  /*39f0*/  FFMA.FTZ R5, R23, c[0x0][0x2d0], -R2 ;  /* 0x0000b40017057a23 */ /* 0x000fc80000010802 */
[----:B------:R-:W1:Y:S02]  /*3a00*/  MUFU.EX2 R113, R5 ;  /* 0x0000000500717308 */ /* 0x000e640000000800 */
[C---:B------:R-:W-:Y:S08]  /*3a10*/  HMMA.16816.F32 R20, R8.reuse, R16, RZ ;  /* 0x000000100814723c */ /* 0x040ff000000018ff */
[----:B------:R-:W-:Y:S01]  /*3a20*/  HMMA.16816.F32 R16, R8, R18, RZ ;  /* 0x000000120810723c */ /* 0x000fe200000018ff */
[----:B-1----:R-:W-:-:S07]  /*3a30*/  F2FP.PACK_AB R5, R122, R113 ;  /* 0x000000717a05723e */ /* 0x002fce00000000ff */
[----:B------:R-:W-:Y:S08]  /*3a40*/  HMMA.16816.F32 R28, R8, R40, RZ ;  /* 0x00000028081c723c */ /* 0x000ff000000018ff */
[C---:B---3--:R-:W-:Y:S08]  /*3a50*/  HMMA.16816.F32 R56, R4.reuse, R24, R20 ;  /* 0x000000180438723c */ /* 0x048ff00000001814 */
[----:B------:R-:W-:Y:S08]  /*3a60*/  HMMA.16816.F32 R180, R4, R26, R16 ;  /* 0x0000001a04b4723c */ /* 0x000ff00000001810 */
[C---:B------:R-:W-:Y:S08]  /*3a70*/  HMMA.16816.F32 R24, R8.reuse, R42, RZ ;  /* 0x0000002a0818723c */ /* 0x040ff000000018ff */
[----:B------:R-:W-:Y:S01]  /*3a80*/  IMAD.MOV.U32 R85, RZ, RZ, R56 ;  /* 0x000000ffff557224 */ /* 0x000fe200078e0038 */
[----:B------:R-:W-:Y:S01]  /*3a90*/  MOV R84, R57 ;  /* 0x0000003900547202 */ /* 0x000fe20000000f00 */
[----:B------:R-:W-:Y:S01]  /*3aa0*/  IMAD.MOV.U32 R15, RZ, RZ, R58 ;  /* 0x000000ffff0f7224 */ /* 0x000fe200078e003a */
[----:B------:R-:W-:Y:S01]  /*3ab0*/  HMMA.16816.F32 R16, R8, R46, RZ ;  /* 0x0000002e0810723c */ /* 0x000fe200000018ff */
[----:B------:R-:W-:-:S02]  /*3ac0*/  IMAD.MOV.U32 R13, RZ, RZ, R59 ;  /* 0x000000ffff0d7224 */ /* 0x000fc400078e003b */
[----:B------:R-:W1:Y:S05]  /*3ad0*/  LDSM.16.MT88.4 R56, [R226+0x3100] ;  /* 0x00310000e238783b */ /* 0x000e6a0000004200 */
[----:B------:R-:W-:Y:S08]  /*3ae0*/  HMMA.16816.F32 R20, R8, R44, RZ ;  /* 0x0000002c0814723c */ /* 0x000ff000000018ff */
[C---:B------:R-:W-:Y:S08]  /*3af0*/  HMMA.16816.F32 R176, R4.reuse, R54, R24 ;  /* 0x0000003604b0723c */ /* 0x040ff00000001818 */
[C---:B------:R-:W-:Y:S01]  /*3b00*/  HMMA.16816.F32 R164, R4.reuse, R52, R28 ;  /* 0x0000003404a4723c */ /* 0x040fe2000000181c */
[----:B------:R-:W2:Y:S07]  /*3b10*/  LDSM.16.MT88.4 R52, [R228+0x3100] ;  /* 0x00310000e434783b */ /* 0x000eae0000004200 */
[C---:B------:R-:W-:Y:S08]  /*3b20*/  HMMA.16816.F32 R168, R4.reuse, R34, R16 ;  /* 0x0000002204a8723c */ /* 0x040ff00000001810 */
[----:B------:R-:W-:Y:S08]  /*3b30*/  HMMA.16816.F32 R172, R4, R32, R20 ;  /* 0x0000002004ac723c */ /* 0x000ff00000001814 */
[C---:B-1----:R-:W-:Y:S08]  /*3b40*/  HMMA.16816.F32 R24, R8.reuse, R56, RZ ;  /* 0x000000380818723c */ /* 0x042ff000000018ff */
[C---:B------:R-:W-:Y:S08]  /*3b50*/  HMMA.16816.F32 R16, R8.reuse, R72, RZ ;  /* 0x000000480810723c */ /* 0x040ff000000018ff */
[C---:B------:R-:W-:Y:S01]  /*3b60*/  HMMA.16816.F32 R20, R8.reuse, R58, RZ ;  /* 0x0000003a0814723c */ /* 0x040fe200000018ff */
[----:B------:R-:W1:Y:S07]  /*3b70*/  LDSM.16.MT88.4 R56, [R225+0x6100] ;  /* 0x00610000e138783b */ /* 0x000e6e0000004200 */
[C---:B------:R-:W-:Y:S08]  /*3b80*/  HMMA.16816.F32 R40, R8.reuse, R36, RZ ;  /* 0x000000240828723c */ /* 0x040ff000000018ff */
[----:B------:R-:W-:Y:S08]  /*3b90*/  HMMA.16816.F32 R36, R8, R38, RZ ;  /* 0x000000260824723c */ /* 0x000ff000000018ff */
[C---:B------:R-:W-:Y:S01]  /*3ba0*/  HMMA.16816.F32 R92, R4.reuse, R60, R24 ;  /* 0x0000003c045c723c */ /* 0x040fe20000001818 */
[----:B------:R-:W3:Y:S07]  /*3bb0*/  LDSM.16.MT88.4 R24, [R228+0x3900] ;  /* 0x00390000e418783b */ /* 0x000eee0000004200 */
[----:B------:R-:W-:Y:S07]  /*3bc0*/  HMMA.16816.F32 R140, R4, R76, R16 ;  /* 0x0000004c048c723c */ /* 0x000fee0000001810 */
[----:B------:R-:W-:Y:S01]  /*3bd0*/  IMAD.MOV.U32 R77, RZ, RZ, R187 ;  /* 0x000000ffff4d7224 */ /* 0x000fe200078e00bb */
[----:B------:R-:W-:Y:S01]  /*3be0*/  HMMA.16816.F32 R44, R8, R74, RZ ;  /* 0x0000004a082c723c */ /* 0x000fe200000018ff */
[----:B------:R-:W4:Y:S01]  /*3bf0*/  LDSM.16.MT88.4 R72, [R226+0x6100] ;  /* 0x00610000e248783b */ /* 0x000f220000004200 */
[----:B------:R-:W-:-:S06]  /*3c00*/  MOV R76, R186 ;  /* 0x000000ba004c7202 */ /* 0x000fcc0000000f00 */
[----:B------:R-:W-:Y:S01]  /*3c10*/  HMMA.16816.F32 R148, R4, R62, R20 ;  /* 0x0000003e0494723c */ /* 0x000fe20000001814 */
[----:B------:R-:W1:Y:S04]  /*3c20*/  LDSM.16.MT88.4 R20, [R229+0x6100] ;  /* 0x00610000e514783b */ /* 0x000e680000004200 */
[----:B------:R-:W1:Y:S03]  /*3c30*/  LDSM.16.MT88.4 R60, [R228+0x6100] ;  /* 0x00610000e43c783b */ /* 0x000e660000004200 */
[----:B--2---:R-:W-:Y:S08]  /*3c40*/  HMMA.16816.F32 R16, R8, R52, RZ ;  /* 0x000000340810723c */ /* 0x004ff000000018ff */
[C---:B------:R-:W-:Y:S08]  /*3c50*/  HMMA.16816.F32 R128, R4.reuse, R68, R40 ;  /* 0x000000440480723c */ /* 0x040ff00000001828 */
[----:B------:R-:W-:Y:S01]  /*3c60*/  HMMA.16816.F32 R152, R4, R70, R36 ;  /* 0x000000460498723c */ /* 0x000fe20000001824 */
[----:B------:R-:W2:Y:S07]  /*3c70*/  LDSM.16.MT88.4 R68, [R225+0x6900] ;  /* 0x00690000e144783b */ /* 0x000eae0000004200 */
[C---:B------:R-:W-:Y:S08]  /*3c80*/  HMMA.16816.F32 R32, R8.reuse, R48, RZ ;  /* 0x000000300820723c */ /* 0x040ff000000018ff */
[C---:B------:R-:W-:Y:S08]  /*3c90*/  HMMA.16816.F32 R28, R8.reuse, R50, RZ ;  /* 0x00000032081c723c */ /* 0x040ff000000018ff */
[----:B-1----:R-:W-:Y:S08]  /*3ca0*/  HMMA.16816.F32 R48, R8, R56, RZ ;  /* 0x000000380830723c */ /* 0x002ff000000018ff */
[C---:B---3--:R-:W-:Y:S01]  /*3cb0*/  HMMA.16816.F32 R96, R4.reuse, R24, R16 ;  /* 0x000000180460723c */ /* 0x048fe20000001810 */
[----:B------:R-:W1:Y:S06]  /*3cc0*/  LDSM.16.MT88.4 R16, [R228+0x6900] ;  /* 0x00690000e410783b */ /* 0x000e6c0000004200 */
[----:B------:R-:W-:Y:S01]  /*3cd0*/  IMAD.MOV.U32 R25, RZ, RZ, R119 ;  /* 0x000000ffff197224 */ /* 0x000fe200078e0077 */
[----:B------:R-:W-:Y:S01]  /*3ce0*/  HMMA.16816.F32 R132, R4, R78, R44 ;  /* 0x0000004e0484723c */ /* 0x000fe2000000182c */
[----:B------:R-:W-:-:S06]  /*3cf0*/  IMAD.MOV.U32 R24, RZ, RZ, R118 ;  /* 0x000000ffff187224 */ /* 0x000fcc00078e0076 */
[----:B------:R-:W-:Y:S01]  /*3d00*/  IMAD.MOV.U32 R79, RZ, RZ, R184 ;  /* 0x000000ffff4f7224 */ /* 0x000fe200078e00b8 */
[----:B------:R-:W-:Y:S01]  /*3d10*/  HMMA.16816.F32 R144, R4, R64, R32 ;  /* 0x000000400490723c */ /* 0x000fe20000001820 */
[----:B------:R-:W-:-:S07]  /*3d20*/  MOV R78, R104 ;  /* 0x00000068004e7202 */ /* 0x000fce0000000f00 */
[----:B------:R-:W-:Y:S01]  /*3d30*/  HMMA.16816.F32 R136, R4, R66, R28 ;  /* 0x000000420488723c */ /* 0x000fe2000000181c */
[----:B------:R-:W3:Y:S07]  /*3d40*/  LDSM.16.MT88.4 R64, [R226+0x6900] ;  /* 0x00690000e240783b */ /* 0x000eee0000004200 */
[C---:B------:R-:W-:Y:S08]  /*3d50*/  HMMA.16816.F32 R44, R8.reuse, R58, RZ ;  /* 0x0000003a082c723c */ /* 0x040ff000000018ff */
[C---:B------:R-:W-:Y:S08]  /*3d60*/  HMMA.16816.F32 R52, R8.reuse, R54, RZ ;  /* 0x000000360834723c */ /* 0x040ff000000018ff */
[C---:B----4-:R-:W-:Y:S07]  /*3d70*/  HMMA.16816.F32 R40, R8.reuse, R72, RZ ;  /* 0x000000480828723c */ /* 0x050fee00000018ff */
[----:B------:R-:W-:Y:S01]  /*3d80*/  MOV R73, R107 ;  /* 0x0000006b00497202 */ /* 0x000fe20000000f00 */
[----:B------:R-:W-:Y:S01]  /*3d90*/  HMMA.16816.F32 R56, R8, R74, RZ ;  /* 0x0000004a0838723c */ /* 0x000fe200000018ff */
[----:B------:R-:W-:-:S06]  /*3da0*/  IMAD.MOV.U32 R72, RZ, RZ, R105 ;  /* 0x000000ffff487224 */ /* 0x000fcc00078e0069 */
[----:B------:R-:W-:Y:S01]  /*3db0*/  IMAD.MOV.U32 R75, RZ, RZ, R106 ;  /* 0x000000ffff4b7224 */ /* 0x000fe200078e006a */
[C---:B------:R-:W-:Y:S08]  /*3dc0*/  HMMA.16816.F32 R36, R8.reuse, R20, RZ ;  /* 0x000000140824723c */ /* 0x040ff000000018ff */
[C---:B------:R-:W-:Y:S01]  /*3dd0*/  HMMA.16816.F32 R32, R8.reuse, R22, RZ ;  /* 0x000000160820723c */ /* 0x040fe200000018ff */
[----:B------:R-:W4:Y:S07]  /*3de0*/  LDSM.16.MT88.4 R20, [R229+0x6900] ;  /* 0x00690000e514783b */ /* 0x000f2e0000004200 */
[C---:B------:R-:W-:Y:S07]  /*3df0*/  HMMA.16816.F32 R28, R8.reuse, R60, RZ ;  /* 0x0000003c081c723c */ /* 0x040fee00000018ff */
[----:B------:R-:W-:Y:S01]  /*3e00*/  IMAD.MOV.U32 R61, RZ, RZ, R122 ;  /* 0x000000ffff3d7224 */ /* 0x000fe200078e007a */
[----:B------:R-:W-:Y:S01]  /*3e10*/  HMMA.16816.F32 R8, R8, R62, RZ ;  /* 0x0000003e0808723c */ /* 0x000fe200000018ff */
[----:B------:R-:W-:-:S06]  /*3e20*/  MOV R60, R120 ;  /* 0x00000078003c7202 */ /* 0x000fcc0000000f00 */
[----:B------:R-:W-:Y:S01]  /*3e30*/  MOV R63, R117 ;  /* 0x00000075003f7202 */ /* 0x000fe20000000f00 */
[----:B--2---:R-:W-:Y:S01]  /*3e40*/  HMMA.16816.F32 R120, R4, R68, R48 ;  /* 0x000000440478723c */ /* 0x004fe20000001830 */
[----:B------:R2:W-:Y:S01]  /*3e50*/  MUFU.EX2 R51, R0 ;  /* 0x0000000000337308 */ /* 0x0005e20000000800 */
[----:B------:R-:W-:-:S05]  /*3e60*/  IMAD.MOV.U32 R62, RZ, RZ, R116 ;  /* 0x000000ffff3e7224 */ /* 0x000fca00078e0074 */
[----:B------:R-:W-:Y:S01]  /*3e70*/  IMAD.MOV.U32 R49, RZ, RZ, R113 ;  /* 0x000000ffff317224 */ /* 0x000fe200078e0071 */
[----:B------:R-:W-:Y:S01]  /*3e80*/  HMMA.16816.F32 R116, R4, R70, R44 ;  /* 0x000000460474723c */ /* 0x000fe2000000182c */
[----:B------:R-:W-:-:S06]  /*3e90*/  IMAD.MOV.U32 R48, RZ, RZ, R112 ;  /* 0x000000ffff307224 */ /* 0x000fcc00078e0070 */
[----:B------:R-:W-:Y:S01]  /*3ea0*/  MOV R47, R111 ;  /* 0x0000006f002f7202 */ /* 0x000fe20000000f00 */
[C---:B-1----:R-:W-:Y:S01]  /*3eb0*/  HMMA.16816.F32 R68, R4.reuse, R16, R28 ;  /* 0x000000100444723c */ /* 0x042fe2000000181c */
[----:B--2---:R-:W-:Y:S01]  /*3ec0*/  FFMA.FTZ R0, R82, c[0x0][0x2d0], -R12 ;  /* 0x0000b40052007a23 */ /* 0x004fe2000001080c */
[----:B------:R-:W-:Y:S01]  /*3ed0*/  MOV R44, R108 ;  /* 0x0000006c002c7202 */ /* 0x000fe20000000f00 */
[----:B------:R-:W-:Y:S02]  /*3ee0*/  IMAD.MOV.U32 R46, RZ, RZ, R110 ;  /* 0x000000ffff2e7224 */ /* 0x000fe400078e006e */
[----:B------:R1:W2:Y:S01]  /*3ef0*/  MUFU.EX2 R74, R0 ;  /* 0x00000000004a7308 */ /* 0x0002a20000000800 */
[----:B------:R-:W-:Y:S02]  /*3f00*/  IMAD.MOV.U32 R45, RZ, RZ, R109 ;  /* 0x000000ffff2d7224 */ /* 0x000fe400078e006d */
[C---:B------:R-:W-:Y:S01]  /*3f10*/  HMMA.16816.F32 R28, R4.reuse, R18, R8 ;  /* 0x00000012041c723c */ /* 0x040fe20000001808 */
[----:B------:R-:W2:Y:S04]  /*3f20*/  LDSM.16.MT88.4 R8, [R225+0x1100] ;  /* 0x00110000e108783b */ /* 0x000ea80000004200 */
[----:B------:R-:W2:Y:S03]  /*3f30*/  LDSM.16.MT88.4 R16, [R226+0x1100] ;  /* 0x00110000e210783b */ /* 0x000ea60000004200 */
[----:B------:R-:W-:Y:S01]  /*3f40*/  HMMA.16816.F32 R124, R4, R26, R52 ;  /* 0x0000001a047c723c */ /* 0x000fe20000001834 */
[----:B-1----:R-:W-:-:S06]  /*3f50*/  FFMA.FTZ R0, R81, c[0x0][0x2d0], -R12 ;  /* 0x0000b40051007a23 */ /* 0x002fcc000001080c */
[----:B------:R-:W-:Y:S01]  /*3f60*/  IMAD.MOV.U32 R54, RZ, RZ, R15 ;  /* 0x000000ffff367224 */ /* 0x000fe200078e000f */
[----:B------:R-:W-:Y:S01]  /*3f70*/  MOV R26, R114 ;  /* 0x00000072001a7202 */ /* 0x000fe20000000f00 */
[----:B------:R1:W-:Y:S01]  /*3f80*/  MUFU.EX2 R184, R0 ;  /* 0x0000000000b87308 */ /* 0x0003e20000000800 */
[----:B------:R-:W-:Y:S01]  /*3f90*/  IMAD.MOV.U32 R55, RZ, RZ, R13 ;  /* 0x000000ffff377224 */ /* 0x000fe200078e000d */
[----:B------:R-:W-:Y:S01]  /*3fa0*/  MOV R53, R84 ;  /* 0x0000005400357202 */ /* 0x000fe20000000f00 */
[----:B------:R-:W-:Y:S01]  /*3fb0*/  IMAD.MOV.U32 R27, RZ, RZ, R115 ;  /* 0x000000ffff1b7224 */ /* 0x000fe200078e0073 */
[----:B---3--:R-:W-:Y:S01]  /*3fc0*/  HMMA.16816.F32 R108, R4, R64, R40 ;  /* 0x00000040046c723c */ /* 0x008fe20000001828 */
[----:B------:R-:W-:-:S07]  /*3fd0*/  IMAD.MOV.U32 R52, RZ, RZ, R85 ;  /* 0x000000ffff347224 */ /* 0x000fce00078e0055 */
[----:B------:R-:W-:Y:S01]  /*3fe0*/  HMMA.16816.F32 R112, R4, R66, R56 ;  /* 0x000000420470723c */ /* 0x000fe20000001838 */
[----:B-1----:R-:W-:-:S06]  /*3ff0*/  FFMA.FTZ R0, R80, c[0x0][0x2d0], -R12 ;  /* 0x0000b40050007a23 */ /* 0x002fcc000001080c */
[----:B------:R-:W-:Y:S01]  /*4000*/  IMAD.MOV.U32 R59, RZ, RZ, R87 ;  /* 0x000000ffff3b7224 */ /* 0x000fe200078e0057 */
[----:B------:R1:W3:Y:S01]  /*4010*/  MUFU.EX2 R50, R0 ;  /* 0x0000000000327308 */ /* 0x0002e20000000800 */
[C---:B----4-:R-:W-:Y:S01]  /*4020*/  HMMA.16816.F32 R104, R4.reuse, R20, R36 ;  /* 0x000000140468723c */ /* 0x050fe20000001824 */
[----:B------:R-:W-:Y:S01]  /*4030*/  IMAD.MOV.U32 R57, RZ, RZ, R44 ;  /* 0x000000ffff397224 */ /* 0x000fe200078e002c */
[----:B------:R-:W-:Y:S01]  /*4040*/  MOV R58, R45 ;  /* 0x0000002d003a7202 */ /* 0x000fe20000000f00 */
[----:B------:R-:W-:Y:S01]  /*4050*/  IMAD.MOV.U32 R44, RZ, RZ, R47 ;  /* 0x000000ffff2c7224 */ /* 0x000fe200078e002f */
[----:B------:R-:W-:Y:S01]  /*4060*/  MOV R45, R48 ;  /* 0x00000030002d7202 */ /* 0x000fe20000000f00 */
[----:B------:R-:W-:Y:S02]  /*4070*/  IMAD.MOV.U32 R56, RZ, RZ, R79 ;  /* 0x000000ffff387224 */ /* 0x000fe400078e004f */
[----:B------:R-:W-:Y:S01]  /*4080*/  IMAD.MOV.U32 R37, RZ, RZ, R75 ;  /* 0x000000ffff257224 */ /* 0x000fe200078e004b */
[----:B------:R-:W-:Y:S01]  /*4090*/  HMMA.16816.F32 R84, R4, R22, R32 ;  /* 0x000000160454723c */ /* 0x000fe20000001820 */
[----:B------:R-:W-:Y:S01]  /*40a0*/  IMAD.MOV.U32 R38, RZ, RZ, R72 ;  /* 0x000000ffff267224 */ /* 0x000fe200078e0048 */
[----:B------:R-:W-:Y:S01]  /*40b0*/  MOV R39, R78 ;  /* 0x0000004e00277202 */ /* 0x000fe20000000f00 */
[----:B------:R-:W-:Y:S01]  /*40c0*/  IMAD.MOV.U32 R72, RZ, RZ, R76 ;  /* 0x000000ffff487224 */ /* 0x000fe200078e004c */
[----:B------:R-:W-:Y:S01]  /*40d0*/  MOV R75, R77 ;  /* 0x0000004d004b7202 */ /* 0x000fe20000000f00 */
[----:B------:R-:W-:Y:S01]  /*40e0*/  IMAD.MOV.U32 R47, RZ, RZ, R26 ;  /* 0x000000ffff2f7224 */ /* 0x000fe200078e001a */
[----:B------:R-:W-:Y:S01]  /*40f0*/  MOV R26, R27 ;  /* 0x0000001b001a7202 */ /* 0x000fe20000000f00 */
[--C-:B-1----:R-:W-:Y:S01]  /*4100*/  FFMA.FTZ R0, R90, c[0x0][0x2d0], -R2.reuse ;  /* 0x0000b4005a007a23 */ /* 0x102fe20000010802 */
[----:B--2---:R-:W-:Y:S01]  /*4110*/  F2FP.PACK_AB R4, R74, R51 ;  /* 0x000000334a04723e */ /* 0x004fe200000000ff */
[----:B------:R-:W-:Y:S01]  /*4120*/  IMAD.MOV.U32 R27, RZ, RZ, R63 ;  /* 0x000000ffff1b7224 */ /* 0x000fe200078e003f */
[----:B---3--:R-:W-:Y:S01]  /*4130*/  F2FP.PACK_AB R6, R50, R184 ;  /* 0x000000b83206723e */ /* 0x008fe200000000ff */
[----:B------:R1:W-:Y:S01]  /*4140*/  MUFU.EX2 R15, R0 ;  /* 0x00000000000f7308 */ /* 0x0003e20000000800 */
[----:B------:R-:W2:Y:S01]  /*4150*/  LDSM.16.MT88.4 R20, [R228+0x1100] ;  /* 0x00110000e414783b */ /* 0x000ea20000004200 */
[----:B-1----:R-:W-:-:S06]  /*4160*/  FFMA.FTZ R0, R89, c[0x0][0x2d0], -R2 ;  /* 0x0000b40059007a23 */ /* 0x002fcc0000010802 */
[----:B------:R1:W3:Y:S02]  /*4170*/  MUFU.EX2 R13, R0 ;  /* 0x00000000000d7308 */ /* 0x0002e40000000800 */
[----:B-1----:R-:W-:Y:S01]  /*4180*/  FFMA.FTZ R0, R88, c[0x0][0x2d0], -R2 ;  /* 0x0000b40058007a23 */ /* 0x002fe20000010802 */
[----:B---3--:R-:W-:-:S05]  /*4190*/  F2FP.PACK_AB R5, R13, R15 ;  /* 0x0000000f0d05723e */ /* 0x008fca00000000ff */
[----:B------:R1:W-:Y:S02]  /*41a0*/  MUFU.EX2 R187, R0 ;  /* 0x0000000000bb7308 */ /* 0x0003e40000000800 */
[----:B-1----:R-:W-:-:S06]  /*41b0*/  FFMA.FTZ R0, R91, c[0x0][0x2d0], -R2 ;  /* 0x0000b4005b007a23 */ /* 0x002fcc0000010802 */
[----:B------:R-:W1:Y:S02]  /*41c0*/  MUFU.EX2 R186, R0 ;  /* 0x0000000000ba7308 */ /* 0x000e640000000800 */
[----:B-1----:R-:W-:Y:S01]  /*41d0*/  F2FP.PACK_AB R7, R186, R187 ;  /* 0x000000bbba07723e */ /* 0x002fe200000000ff */
[----:B------:R-:W-:-:S06]  /*41e0*/  FFMA.FTZ R0, R249, c[0x0][0x2d0], -R12 ;  /* 0x0000b400f9007a23 */ /* 0x000fcc000001080c */
[C---:B------:R-:W-:Y:S08]  /*41f0*/  HMMA.16816.F32 R64, R4.reuse, R8, R52 ;  /* 0x000000080440723c */ /* 0x040ff00000001834 */
[C---:B------:R-:W-:Y:S01]  /*4200*/  HMMA.16816.F32 R52, R4.reuse, R10, R180 ;  /* 0x0000000a0434723c */ /* 0x040fe200000018b4 */
[----:B------:R-:W1:Y:S06]  /*4210*/  LDSM.16.MT88.4 R8, [R229+0x1100] ;  /* 0x00110000e508783b */ /* 0x000e6c0000004200 */
[----:B------:R-:W-:Y:S01]  /*4220*/  IMAD.MOV.U32 R180, RZ, RZ, R74 ;  /* 0x000000ffffb47224 */ /* 0x000fe200078e004a */
[----:B------:R-:W-:Y:S01]  /*4230*/  HMMA.16816.F32 R76, R4, R18, R176 ;  /* 0x00000012044c723c */ /* 0x000fe200000018b0 */
[----:B------:R-:W-:Y:S01]  /*4240*/  MOV R181, R75 ;  /* 0x0000004b00b57202 */ /* 0x000fe20000000f00 */
[----:B------:R-:W-:-:S02]  /*4250*/  IMAD.MOV.U32 R182, RZ, RZ, R72 ;  /* 0x000000ffffb67224 */ /* 0x000fc400078e0048 */
[----:B------:R-:W-:-:S03]  /*4260*/  IMAD.MOV.U32 R183, RZ, RZ, R73 ;  /* 0x000000ffffb77224 */ /* 0x000fc600078e0049 */
[----:B------:R-:W-:Y:S01]  /*4270*/  IMAD.MOV.U32 R179, RZ, RZ, R59 ;  /* 0x000000ffffb37224 */ /* 0x000fe200078e003b */
[----:B------:R-:W-:Y:S01]  /*4280*/  MOV R177, R60 ;  /* 0x0000003c00b17202 */ /* 0x000fe20000000f00 */
[----:B------:R-:W-:Y:S01]  /*4290*/  IMAD.MOV.U32 R178, RZ, RZ, R62 ;  /* 0x000000ffffb27224 */ /* 0x000fe200078e003e */
[C---:B------:R-:W-:Y:S01]  /*42a0*/  HMMA.16816.F32 R40, R4.reuse, R16, R164 ;  /* 0x000000100428723c */ /* 0x040fe200000018a4 */
[----:B------:R-:W-:Y:S01]  /*42b0*/  IMAD.MOV.U32 R176, RZ, RZ, R61 ;  /* 0x000000ffffb07224 */ /* 0x000fe200078e003d */
[----:B------:R-:W3:Y:S01]  /*42c0*/  LDSM.16.MT88.4 R16, [R226+0x4100] ;  /* 0x00410000e210783b */ /* 0x000ee20000004200 */
[----:B------:R-:W-:Y:S02]  /*42d0*/  IMAD.MOV.U32 R59, RZ, RZ, R46 ;  /* 0x000000ffff3b7224 */ /* 0x000fe400078e002e */
[----:B------:R-:W-:Y:S02]  /*42e0*/  IMAD.MOV.U32 R46, RZ, RZ, R49 ;  /* 0x000000ffff2e7224 */ /* 0x000fe400078e0031 */
[----:B------:R-:W-:Y:S01]  /*42f0*/  MOV R167, R44 ;  /* 0x0000002c00a77202 */ /* 0x000fe20000000f00 */
[----:B--2---:R-:W-:Y:S01]  /*4300*/  HMMA.16816.F32 R72, R4, R22, R152 ;  /* 0x000000160448723c */ /* 0x004fe20000001898 */
[----:B------:R-:W-:Y:S01]  /*4310*/  IMAD.MOV.U32 R166, RZ, RZ, R45 ;  /* 0x000000ffffa67224 */ /* 0x000fe200078e002d */
[----:B------:R-:W-:Y:S01]  /*4320*/  MOV R164, R47 ;  /* 0x0000002f00a47202 */ /* 0x000fe20000000f00 */
[----:B------:R-:W-:-:S04]  /*4330*/  IMAD.MOV.U32 R165, RZ, RZ, R46 ;  /* 0x000000ffffa57224 */ /* 0x000fc800078e002e */
[----:B------:R-:W-:Y:S01]  /*4340*/  MOV R154, R57 ;  /* 0x00000039009a7202 */ /* 0x000fe20000000f00 */
[----:B------:R-:W-:Y:S02]  /*4350*/  IMAD.MOV.U32 R153, RZ, RZ, R59 ;  /* 0x000000ffff997224 */ /* 0x000fe400078e003b */
[----:B------:R-:W-:Y:S01]  /*4360*/  IMAD.MOV.U32 R152, RZ, RZ, R26 ;  /* 0x000000ffff987224 */ /* 0x000fe200078e001a */
[C---:B-1----:R-:W-:Y:S01]  /*4370*/  HMMA.16816.F32 R60, R4.reuse, R8, R172 ;  /* 0x00000008043c723c */ /* 0x042fe200000018ac */
[----:B------:R1:W-:Y:S06]  /*4380*/  MUFU.EX2 R173, R0 ;  /* 0x0000000000ad7308 */ /* 0x0003ec0000000800 */
[----:B------:R-:W-:Y:S01]  /*4390*/  IMAD.MOV.U32 R175, RZ, RZ, R50 ;  /* 0x000000ffffaf7224 */ /* 0x000fe200078e0032 */
[----:B------:R-:W-:Y:S01]  /*43a0*/  MOV R174, R51 ;  /* 0x0000003300ae7202 */ /* 0x000fe20000000f00 */
[----:B------:R-:W-:Y:S01]  /*43b0*/  IMAD.MOV.U32 R172, RZ, RZ, R58 ;  /* 0x000000ffffac7224 */ /* 0x000fe200078e003a */
[C---:B------:R-:W-:Y:S01]  /*43c0*/  HMMA.16816.F32 R48, R4.reuse, R10, R168 ;  /* 0x0000000a0430723c */ /* 0x040fe200000018a8 */
[----:B------:R-:W2:Y:S06]  /*43d0*/  LDSM.16.MT88.4 R8, [R225+0x4100] ;  /* 0x00410000e108783b */ /* 0x000eac0000004200 */
[----:B------:R-:W-:Y:S01]  /*43e0*/  IMAD.MOV.U32 R168, RZ, RZ, R56 ;  /* 0x000000ffffa87224 */ /* 0x000fe200078e0038 */
[----:B------:R-:W-:Y:S01]  /*43f0*/  MOV R169, R39 ;  /* 0x0000002700a97202 */ /* 0x000fe20000000f00 */
[----:B---3--:R-:W-:Y:S01]  /*4400*/  HMMA.16816.F32 R32, R4, R16, R92 ;  /* 0x000000100420723c */ /* 0x008fe2000000185c */
[----:B-1----:R-:W-:-:S02]  /*4410*/  FFMA.FTZ R0, R103, c[0x0][0x2d0], -R12 ;  /* 0x0000b40067007a23 */ /* 0x002fc4000001080c */
[----:B------:R-:W-:Y:S02]  /*4420*/  IMAD.MOV.U32 R171, RZ, RZ, R37 ;  /* 0x000000ffffab7224 */ /* 0x000fe400078e0025 */
[----:B------:R-:W-:Y:S02]  /*4430*/  IMAD.MOV.U32 R170, RZ, RZ, R38 ;  /* 0x000000ffffaa7224 */ /* 0x000fe400078e0026 */
[----:B------:R-:W-:Y:S01]  /*4440*/  IMAD.MOV.U32 R103, RZ, RZ, R181 ;  /* 0x000000ffff677224 */ /* 0x000fe200078e00b5 */
[C---:B------:R-:W-:Y:S01]  /*4450*/  HMMA.16816.F32 R80, R4.reuse, R18, R148 ;  /* 0x000000120450723c */ /* 0x040fe20000001894 */
[----:B------:R-:W-:Y:S07]  /*4460*/  LDSM.16.MT88.4 R16, [R229+0x7100] ;  /* 0x00710000e510783b */ /* 0x000fee0000004200 */
[C---:B------:R-:W-:Y:S01]  /*4470*/  HMMA.16816.F32 R36, R4.reuse, R20, R128 ;  /* 0x000000140424723c */ /* 0x040fe20000001880 */
[----:B------:R-:W1:Y:S07]  /*4480*/  LDSM.16.MT88.4 R20, [R226+0x7100] ;  /* 0x00710000e214783b */ /* 0x000e6e0000004200 */
[C---:B--2---:R-:W-:Y:S01]  /*4490*/  HMMA.16816.F32 R56, R4.reuse, R8, R144 ;  /* 0x000000080438723c */ /* 0x044fe20000001890 */
[----:B------:R2:W3:Y:S06]  /*44a0*/  MUFU.EX2 R144, R0 ;  /* 0x0000000000907308 */ /* 0x0004ec0000000800 */
[----:B------:R-:W-:Y:S01]  /*44b0*/  IMAD.MOV.U32 R147, RZ, RZ, R27 ;  /* 0x000000ffff937224 */ /* 0x000fe200078e001b */
[----:B------:R-:W-:Y:S01]  /*44c0*/  HMMA.16816.F32 R44, R4, R10, R136 ;  /* 0x0000000a042c723c */ /* 0x000fe20000001888 */
[----:B------:R-:W4:Y:S01]  /*44d0*/  LDSM.16.MT88.4 R8, [R229+0x4100] ;  /* 0x00410000e508783b */ /* 0x000f220000004200 */
[----:B------:R-:W-:Y:S01]  /*44e0*/  MOV R146, R24 ;  /* 0x0000001800927202 */ /* 0x000fe20000000f00 */
[----:B------:R-:W-:-:S02]  /*44f0*/  IMAD.MOV.U32 R145, RZ, RZ, R25 ;  /* 0x000000ffff917224 */ /* 0x000fc400078e0019 */
[----:B------:R-:W3:Y:S02]  /*4500*/  LDSM.16.MT88.4 R24, [R228+0x4100] ;  /* 0x00410000e418783b */ /* 0x000ee40000004200 */
[----:B------:R-:W-:Y:S01]  /*4510*/  IMAD.MOV.U32 R139, RZ, RZ, R14 ;  /* 0x000000ffff8b7224 */ /* 0x000fe200078e000e */
[----:B------:R-:W-:Y:S01]  /*4520*/  MOV R138, R171 ;  /* 0x000000ab008a7202 */ /* 0x000fe20000000f00 */
[----:B--2---:R-:W-:Y:S02]  /*4530*/  FFMA.FTZ R0, R102, c[0x0][0x2d0], -R12 ;  /* 0x0000b40066007a23 */ /* 0x004fe4000001080c */
[----:B------:R-:W-:Y:S02]  /*4540*/  IMAD.MOV.U32 R136, RZ, RZ, R169 ;  /* 0x000000ffff887224 */ /* 0x000fe400078e00a9 */
[----:B------:R2:W-:Y:S01]  /*4550*/  MUFU.EX2 R14, R0 ;  /* 0x00000000000e7308 */ /* 0x0005e20000000800 */
[----:B------:R-:W-:Y:S02]  /*4560*/  IMAD.MOV.U32 R137, RZ, RZ, R170 ;  /* 0x000000ffff897224 */ /* 0x000fe400078e00aa */
[----:B------:R-:W-:Y:S01]  /*4570*/  IMAD.MOV.U32 R102, RZ, RZ, R180 ;  /* 0x000000ffff667224 */ /* 0x000fe200078e00b4 */
[C---:B-1----:R-:W-:Y:S08]  /*4580*/  HMMA.16816.F32 R128, R4.reuse, R22, R112 ;  /* 0x000000160480723c */ /* 0x042ff00000001870 */
[----:B------:R-:W-:Y:S01]  /*4590*/  HMMA.16816.F32 R108, R4, R20, R108 ;  /* 0x00000014046c723c */ /* 0x000fe2000000186c */
[----:B--2---:R-:W-:Y:S01]  /*45a0*/  FFMA.FTZ R0, R101, c[0x0][0x2d0], -R12 ;  /* 0x0000b40065007a23 */ /* 0x004fe2000001080c */
[----:B------:R-:W-:-:S02]  /*45b0*/  MOV R101, R145 ;  /* 0x0000009100657202 */ /* 0x000fc40000000f00 */
[----:B------:R-:W-:Y:S01]  /*45c0*/  MOV R145, R176 ;  /* 0x000000b000917202 */ /* 0x000fe20000000f00 */
[----:B------:R1:W2:Y:S03]  /*45d0*/  MUFU.EX2 R155, R0 ;  /* 0x00000000009b7308 */ /* 0x0002a60000000800 */
[C---:B------:R-:W-:Y:S08]  /*45e0*/  HMMA.16816.F32 R112, R4.reuse, R18, R84 ;  /* 0x000000120470723c */ /* 0x040ff00000001854 */
[----:B----4-:R-:W-:Y:S01]  /*45f0*/  HMMA.16816.F32 R88, R4, R8, R140 ;  /* 0x000000080458723c */ /* 0x010fe2000000188c */
[----:B-1----:R-:W-:-:S07]  /*4600*/  FFMA.FTZ R0, R252, c[0x0][0x2d0], -R2 ;  /* 0x0000b400fc007a23 */ /* 0x002fce0000010802 */
[C---:B------:R-:W-:Y:S01]  /*4610*/  HMMA.16816.F32 R92, R4.reuse, R10, R132 ;  /* 0x0000000a045c723c */ /* 0x040fe20000001884 */
[----:B------:R-:W1:Y:S01]  /*4620*/  LDSM.16.MT88.4 R8, [R225+0x7100] ;  /* 0x00710000e108783b */ /* 0x000e620000004200 */
[----:B------:R4:W-:Y:S06]  /*4630*/  MUFU.EX2 R249, R0 ;  /* 0x0000000000f97308 */ /* 0x0009ec0000000800 */
[C---:B---3--:R-:W-:Y:S08]  /*4640*/  HMMA.16816.F32 R132, R4.reuse, R26, R124 ;  /* 0x0000001a0484723c */ /* 0x048ff0000000187c */
[----:B------:R-:W-:Y:S01]  /*4650*/  HMMA.16816.F32 R96, R4, R24, R96 ;  /* 0x000000180460723c */ /* 0x000fe20000001860 */
[----:B----4-:R-:W-:-:S04]  /*4660*/  FFMA.FTZ R0, R251, c[0x0][0x2d0], -R2 ;  /* 0x0000b400fb007a23 */ /* 0x010fc80000010802 */
[----:B------:R3:W4:Y:S02]  /*4670*/  MUFU.EX2 R251, R0 ;  /* 0x0000000000fb7308 */ /* 0x0007240000000800 */
[----:B------:R-:W-:Y:S01]  /*4680*/  MOV R25, R168 ;  /* 0x000000a800197202 */ /* 0x000fe20000000f00 */
[--C-:B---3--:R-:W-:Y:S01]  /*4690*/  FFMA.FTZ R0, R250, c[0x0][0x2d0], -R2.reuse ;  /* 0x0000b400fa007a23 */ /* 0x108fe20000010802 */
[C---:B-1----:R-:W-:Y:S04]  /*46a0*/  HMMA.16816.F32 R124, R4.reuse, R8, R120 ;  /* 0x00000008047c723c */ /* 0x042fe80000001878 */
[----:B------:R1:W-:Y:S04]  /*46b0*/  MUFU.EX2 R250, R0 ;  /* 0x0000000000fa7308 */ /* 0x0003e80000000800 */
[C---:B------:R-:W-:Y:S01]  /*46c0*/  HMMA.16816.F32 R116, R4.reuse, R10, R116 ;  /* 0x0000000a0474723c */ /* 0x040fe20000001874 */
[----:B------:R-:W3:Y:S07]  /*46d0*/  LDSM.16.MT88.4 R8, [R228+0x7100] ;  /* 0x00710000e408783b */ /* 0x000eee0000004200 */
[----:B------:R-:W-:Y:S01]  /*46e0*/  HMMA.16816.F32 R120, R4, R16, R104 ;  /* 0x000000100478723c */ /* 0x000fe20000001868 */
[----:B------:R-:W2:Y:S01]  /*46f0*/  LDSM.16.MT88.4 R16, [R226+0x1900] ;  /* 0x00190000e210783b */ /* 0x000ea20000004200 */
[----:B-1----:R-:W-:-:S02]  /*4700*/  FFMA.FTZ R0, R139, c[0x0][0x2d0], -R2 ;  /* 0x0000b4008b007a23 */ /* 0x002fc40000010802 */
[----:B------:R-:W-:Y:S01]  /*4710*/  IMAD.MOV.U32 R139, RZ, RZ, R174 ;  /* 0x000000ffff8b7224 */ /* 0x000fe200078e00ae */
[----:B------:R-:W-:Y:S01]  /*4720*/  MOV R174, R165 ;  /* 0x000000a500ae7202 */ /* 0x000fe20000000f00 */
[----:B------:R-:W1:Y:S02]  /*4730*/  MUFU.EX2 R252, R0 ;  /* 0x0000000000fc7308 */ /* 0x000e640000000800 */
[C---:B---3--:R-:W-:Y:S07]  /*4740*/  HMMA.16816.F32 R104, R4.reuse, R8, R68 ;  /* 0x000000080468723c */ /* 0x048fee0000001844 */
[----:B------:R-:W-:Y:S01]  /*4750*/  IMAD.MOV.U32 R71, RZ, RZ, R146 ;  /* 0x000000ffff477224 */ /* 0x000fe200078e0092 */
[----:B------:R-:W-:Y:S01]  /*4760*/  HMMA.16816.F32 R28, R4, R10, R28 ;  /* 0x0000000a041c723c */ /* 0x000fe2000000181c */
[----:B------:R-:W3:Y:S01]  /*4770*/  LDSM.16.MT88.4 R8, [R225+0x1900] ;  /* 0x00190000e108783b */ /* 0x000ee20000004200 */
[----:B------:R-:W-:Y:S01]  /*4780*/  MOV R69, R152 ;  /* 0x0000009800457202 */ /* 0x000fe20000000f00 */
[----:B------:R-:W-:Y:S01]  /*4790*/  IMAD.MOV.U32 R68, RZ, RZ, R153 ;  /* 0x000000ffff447224 */ /* 0x000fe200078e0099 */
[----:B------:R-:W-:Y:S01]  /*47a0*/  MOV R153, R179 ;  /* 0x000000b300997202 */ /* 0x000fe20000000f00 */
[----:B------:R-:W-:-:S02]  /*47b0*/  IMAD.MOV.U32 R146, RZ, RZ, R177 ;  /* 0x000000ffff927224 */ /* 0x000fc400078e00b1 */
[----:B------:R-:W-:Y:S01]  /*47c0*/  F2FP.PACK_AB R4, R144, R173 ;  /* 0x000000ad9004723e */ /* 0x000fe200000000ff */
[----:B------:R-:W-:Y:S01]  /*47d0*/  IMAD.MOV.U32 R152, RZ, RZ, R178 ;  /* 0x000000ffff987224 */ /* 0x000fe200078e00b2 */
[----:B--2---:R-:W-:Y:S01]  /*47e0*/  F2FP.PACK_AB R6, R155, R14 ;  /* 0x0000000e9b06723e */ /* 0x004fe200000000ff */
[----:B------:R-:W-:Y:S01]  /*47f0*/  IMAD.MOV.U32 R70, RZ, RZ, R147 ;  /* 0x000000ffff467224 */ /* 0x000fe200078e0093 */
[----:B----4-:R-:W-:Y:S01]  /*4800*/  F2FP.PACK_AB R5, R251, R249 ;  /* 0x000000f9fb05723e */ /* 0x010fe200000000ff */
[----:B------:R-:W-:Y:S01]  /*4810*/  IMAD.MOV.U32 R147, RZ, RZ, R154 ;  /* 0x000000ffff937224 */ /* 0x000fe200078e009a */
[----:B-1----:R-:W-:Y:S01]  /*4820*/  F2FP.PACK_AB R7, R252, R250 ;  /* 0x000000fafc07723e */ /* 0x002fe200000000ff */
[----:B------:R-:W-:Y:S02]  /*4830*/  IMAD.MOV.U32 R154, RZ, RZ, R175 ;  /* 0x000000ffff9a7224 */ /* 0x000fe400078e00af */
[----:B------:R-:W-:-:S04]  /*4840*/  IMAD.MOV.U32 R175, RZ, RZ, R166 ;  /* 0x000000ffffaf7224 */ /* 0x000fc800078e00a6 */
[C---:B------:R-:W-:Y:S08]  /*4850*/  HMMA.16816.F32 R168, R4.reuse, R16, R40 ;  /* 0x0000001004a8723c */ /* 0x040ff00000001828 */
[C---:B---3--:R-:W-:Y:S07]  /*4860*/  HMMA.16816.F32 R20, R4.reuse, R8, R64 ;  /* 0x000000080414723c */ /* 0x048fee0000001840 */
[----:B------:R-:W-:Y:S01]  /*4870*/  IMAD.MOV.U32 R67, RZ, RZ, R164 ;  /* 0x000000ffff437224 */ /* 0x000fe200078e00a4 */
[----:B------:R-:W-:Y:S01]  /*4880*/  HMMA.16816.F32 R176, R4, R10, R52 ;  /* 0x0000000a04b0723c */ /* 0x000fe20000001834 */
[----:B------:R-:W1:Y:S01]  /*4890*/  LDSM.16.MT88.4 R8, [R229+0x1900] ;  /* 0x00190000e508783b */ /* 0x000e620000004200 */
[----:B------:R-:W-:-:S06]  /*48a0*/  IMAD.MOV.U32 R66, RZ, RZ, R167 ;  /* 0x000000ffff427224 */ /* 0x000fcc00078e00a7 */
[----:B------:R-:W-:Y:S01]  /*48b0*/  HMMA.16816.F32 R164, R4, R18, R76 ;  /* 0x0000001204a4723c */ /* 0x000fe2000000184c */
[----:B------:R-:W2:Y:S06]  /*48c0*/  LDSM.16.MT88.4 R16, [R226+0x4900] ;  /* 0x00490000e210783b */ /* 0x000eac0000004200 */
[----:B------:R-:W-:Y:S01]  /*48d0*/  IMAD.MOV.U32 R76, RZ, RZ, R144 ;  /* 0x000000ffff4c7224 */ /* 0x000fe200078e0090 */
[----:B------:R-:W-:Y:S01]  /*48e0*/  MOV R65, R21 ;  /* 0x0000001500417202 */ /* 0x000fe20000000f00 */
[----:B------:R-:W-:Y:S02]  /*48f0*/  IMAD.MOV.U32 R24, RZ, RZ, R22 ;  /* 0x000000ffff187224 */ /* 0x000fe400078e0016 */
[----:B------:R-:W-:-:S02]  /*4900*/  IMAD.MOV.U32 R0, RZ, RZ, R23 ;  /* 0x000000ffff007224 */ /* 0x000fc400078e0017 */
[----:B------:R-:W-:Y:S01]  /*4910*/  IMAD.MOV.U32 R64, RZ, RZ, R20 ;  /* 0x000000ffff407224 */ /* 0x000fe200078e0014 */
[----:B------:R-:W-:Y:S01]  /*4920*/  MOV R77, R24 ;  /* 0x00000018004d7202 */ /* 0x000fe20000000f00 */
[----:B------:R-:W3:Y:S01]  /*4930*/  LDSM.16.MT88.4 R20, [R228+0x1900] ;  /* 0x00190000e414783b */ /* 0x000ee20000004200 */
[----:B------:R-:W-:Y:S02]  /*4940*/  IMAD.MOV.U32 R78, RZ, RZ, R0 ;  /* 0x000000ffff4e7224 */ /* 0x000fe400078e0000 */
[----:B------:R-:W-:Y:S02]  /*4950*/  IMAD.MOV.U32 R0, RZ, RZ, R152 ;  /* 0x000000ffff007224 */ /* 0x000fe400078e0098 */
[----:B------:R-:W-:Y:S01]  /*4960*/  IMAD.MOV.U32 R152, RZ, RZ, R153 ;  /* 0x000000ffff987224 */ /* 0x000fe200078e0099 */
[----:B------:R-:W-:Y:S01]  /*4970*/  MOV R153, R154 ;  /* 0x0000009a00997202 */ /* 0x000fe20000000f00 */
[----:B------:R-:W-:Y:S02]  /*4980*/  IMAD.MOV.U32 R154, RZ, RZ, R183 ;  /* 0x000000ffff9a7224 */ /* 0x000fe400078e00b7 */
[----:B------:R-:W-:-:S02]  /*4990*/  IMAD.MOV.U32 R79, RZ, RZ, R145 ;  /* 0x000000ffff4f7224 */ /* 0x000fc400078e0091 */
[----:B------:R-:W-:Y:S01]  /*49a0*/  FFMA.FTZ R0, R0, c[0x0][0x2d0], -R12 ;  /* 0x0000b40000007a23 */ /* 0x000fe2000001080c */
[C---:B-1----:R-:W-:Y:S07]  /*49b0*/  HMMA.16816.F32 R148, R4.reuse, R8, R60 ;  /* 0x000000080494723c */ /* 0x042fee000000183c */
[----:B------:R-:W-:Y:S01]  /*49c0*/  IMAD.MOV.U32 R61, RZ, RZ, R137 ;  /* 0x000000ffff3d7224 */ /* 0x000fe200078e0089 */
[----:B------:R-:W-:Y:S01]  /*49d0*/  HMMA.16816.F32 R140, R4, R10, R48 ;  /* 0x0000000a048c723c */ /* 0x000fe20000001830 */
[----:B------:R-:W1:Y:S01]  /*49e0*/  LDSM.16.MT88.4 R8, [R225+0x4900] ;  /* 0x00490000e108783b */ /* 0x000e620000004200 */
[----:B------:R-:W-:Y:S01]  /*49f0*/  MOV R62, R138 ;  /* 0x0000008a003e7202 */ /* 0x000fe20000000f00 */
[----:B------:R-:W-:-:S04]  /*4a00*/  IMAD.MOV.U32 R63, RZ, RZ, R139 ;  /* 0x000000ffff3f7224 */ /* 0x000fc800078e008b */
[----:B------:R-:W-:Y:S01]  /*4a10*/  MOV R48, R182 ;  /* 0x000000b600307202 */ /* 0x000fe20000000f00 */
[----:B------:R-:W-:Y:S01]  /*4a20*/  IMAD.MOV.U32 R50, RZ, RZ, R136 ;  /* 0x000000ffff327224 */ /* 0x000fe200078e0088 */
[----:B------:R-:W-:Y:S01]  /*4a30*/  MOV R49, R146 ;  /* 0x0000009200317202 */ /* 0x000fe20000000f00 */
[C---:B--2---:R-:W-:Y:S01]  /*4a40*/  HMMA.16816.F32 R52, R4.reuse, R16, R32 ;  /* 0x000000100434723c */ /* 0x044fe20000001820 */
[----:B------:R-:W-:Y:S02]  /*4a50*/  MOV R51, R25 ;  /* 0x0000001900337202 */ /* 0x000fe40000000f00 */
[----:B------:R-:W2:Y:S01]  /*4a60*/  LDSM.16.MT88.4 R24, [R228+0x4900] ;  /* 0x00490000e418783b */ /* 0x000ea20000004200 */
[----:B------:R-:W-:Y:S02]  /*4a70*/  MOV R60, R63 ;  /* 0x0000003f003c7202 */ /* 0x000fe40000000f00 */
[----:B------:R-:W-:Y:S02]  /*4a80*/  MOV R63, R78 ;  /* 0x0000004e003f7202 */ /* 0x000fe40000000f00 */
[C---:B---3--:R-:W-:Y:S07]  /*4a90*/  HMMA.16816.F32 R180, R4.reuse, R20, R36 ;  /* 0x0000001404b4723c */ /* 0x048fee0000001824 */
[----:B------:R-:W-:Y:S01]  /*4aa0*/  IMAD.MOV.U32 R20, RZ, RZ, R147 ;  /* 0x000000ffff147224 */ /* 0x000fe200078e0093 */
[----:B------:R-:W-:Y:S01]  /*4ab0*/  MOV R36, R172 ;  /* 0x000000ac00247202 */ /* 0x000fe20000000f00 */
[----:B------:R-:W-:Y:S01]  /*4ac0*/  IMAD.MOV.U32 R21, RZ, RZ, R62 ;  /* 0x000000ffff157224 */ /* 0x000fe200078e003e */
[----:B------:R-:W-:Y:S01]  /*4ad0*/  MOV R39, R175 ;  /* 0x000000af00277202 */ /* 0x000fe20000000f00 */
[----:B------:R-:W-:Y:S01]  /*4ae0*/  IMAD.MOV.U32 R62, RZ, RZ, R77 ;  /* 0x000000ffff3e7224 */ /* 0x000fe200078e004d */
[----:B------:R-:W-:Y:S01]  /*4af0*/  HMMA.16816.F32 R40, R4, R18, R80 ;  /* 0x000000120428723c */ /* 0x000fe20000001850 */
[----:B------:R-:W-:Y:S01]  /*4b00*/  IMAD.MOV.U32 R37, RZ, RZ, R173 ;  /* 0x000000ffff257224 */ /* 0x000fe200078e00ad */
[----:B------:R-:W3:Y:S01]  /*4b10*/  LDSM.16.MT88.4 R16, [R229+0x7900] ;  /* 0x00790000e510783b */ /* 0x000ee20000004200 */
[----:B------:R-:W-:-:S05]  /*4b20*/  IMAD.MOV.U32 R38, RZ, RZ, R174 ;  /* 0x000000ffff267224 */ /* 0x000fca00078e00ae */
[C---:B------:R-:W-:Y:S07]  /*4b30*/  HMMA.16816.F32 R172, R4.reuse, R22, R72 ;  /* 0x0000001604ac723c */ /* 0x040fee0000001848 */
[----:B------:R-:W-:Y:S01]  /*4b40*/  MOV R72, R36 ;  /* 0x0000002400487202 */ /* 0x000fe20000000f00 */
[----:B-1----:R-:W-:Y:S01]  /*4b50*/  HMMA.16816.F32 R144, R4, R8, R56 ;  /* 0x000000080490723c */ /* 0x002fe20000001838 */
[----:B------:R-:W-:Y:S01]  /*4b60*/  IMAD.MOV.U32 R73, RZ, RZ, R37 ;  /* 0x000000ffff497224 */ /* 0x000fe200078e0025 */
[----:B------:R-:W-:Y:S01]  /*4b70*/  MOV R75, R39 ;  /* 0x00000027004b7202 */ /* 0x000fe20000000f00 */
[----:B------:R-:W-:Y:S01]  /*4b80*/  IMAD.MOV.U32 R74, RZ, RZ, R38 ;  /* 0x000000ffff4a7224 */ /* 0x000fe200078e0026 */
[----:B------:R-:W-:Y:S01]  /*4b90*/  MOV R38, R50 ;  /* 0x0000003200267202 */ /* 0x000fe20000000f00 */
[----:B------:R-:W-:-:S02]  /*4ba0*/  IMAD.MOV.U32 R36, RZ, RZ, R48 ;  /* 0x000000ffff247224 */ /* 0x000fc400078e0030 */
[----:B------:R-:W-:Y:S01]  /*4bb0*/  IMAD.MOV.U32 R37, RZ, RZ, R49 ;  /* 0x000000ffff257224 */ /* 0x000fe200078e0031 */
[----:B------:R-:W-:Y:S01]  /*4bc0*/  HMMA.16816.F32 R136, R4, R10, R44 ;  /* 0x0000000a0488723c */ /* 0x000fe2000000182c */
[----:B------:R-:W1:Y:S01]  /*4bd0*/  LDSM.16.MT88.4 R8, [R229+0x4900] ;  /* 0x00490000e508783b */ /* 0x000e620000004200 */
[----:B------:R-:W-:Y:S01]  /*4be0*/  IMAD.MOV.U32 R39, RZ, RZ, R51 ;  /* 0x000000ffff277224 */ /* 0x000fe200078e0033 */
[----:B------:R-:W-:Y:S01]  /*4bf0*/  MOV R49, R67 ;  /* 0x0000004300317202 */ /* 0x000fe20000000f00 */
[----:B------:R-:W-:Y:S01]  /*4c00*/  IMAD.MOV.U32 R48, RZ, RZ, R66 ;  /* 0x000000ffff307224 */ /* 0x000fe200078e0042 */
[----:B------:R-:W-:Y:S01]  /*4c10*/  MOV R67, R68 ;  /* 0x0000004400437202 */ /* 0x000fe20000000f00 */
[----:B------:R-:W-:Y:S01]  /*4c20*/  IMAD.MOV.U32 R50, RZ, RZ, R65 ;  /* 0x000000ffff327224 */ /* 0x000fe200078e0041 */
[----:B------:R-:W-:Y:S01]  /*4c30*/  MOV R66, R71 ;  /* 0x0000004700427202 */ /* 0x000fe20000000f00 */
[----:B------:R-:W-:Y:S02]  /*4c40*/  IMAD.MOV.U32 R51, RZ, RZ, R64 ;  /* 0x000000ffff337224 */ /* 0x000fe400078e0040 */
[----:B------:R-:W-:-:S02]  /*4c50*/  IMAD.MOV.U32 R64, RZ, RZ, R69 ;  /* 0x000000ffff407224 */ /* 0x000fc400078e0045 */
[----:B------:R-:W-:Y:S02]  /*4c60*/  IMAD.MOV.U32 R65, RZ, RZ, R70 ;  /* 0x000000ffff417224 */ /* 0x000fe400078e0046 */
[C---:B--2---:R-:W-:Y:S07]  /*4c70*/  HMMA.16816.F32 R68, R4.reuse, R24, R96 ;  /* 0x000000180444723c */ /* 0x044fee0000001860 */
[----:B------:R-:W-:Y:S01]  /*4c80*/  IMAD.MOV.U32 R99, RZ, RZ, R60 ;  /* 0x000000ffff637224 */ /* 0x000fe200078e003c */
[----:B------:R-:W-:Y:S01]  /*4c90*/  MOV R25, R49 ;  /* 0x0000003100197202 */ /* 0x000fe20000000f00 */
[----:B------:R-:W-:Y:S01]  /*4ca0*/  IMAD.MOV.U32 R24, RZ, RZ, R62 ;  /* 0x000000ffff187224 */ /* 0x000fe200078e003e */
[----:B---3--:R-:W-:Y:S01]  /*4cb0*/  HMMA.16816.F32 R56, R4, R18, R112 ;  /* 0x000000120438723c */ /* 0x008fe20000001870 */
[----:B------:R-:W-:-:S02]  /*4cc0*/  IMAD.MOV.U32 R96, RZ, RZ, R63 ;  /* 0x000000ffff607224 */ /* 0x000fc400078e003f */
[----:B------:R-:W-:-:S05]  /*4cd0*/  IMAD.MOV.U32 R97, RZ, RZ, R21 ;  /* 0x000000ffff617224 */ /* 0x000fca00078e0015 */
[----:B-1----:R-:W-:Y:S07]  /*4ce0*/  HMMA.16816.F32 R84, R4, R8, R88 ;  /* 0x000000080454723c */ /* 0x002fee0000001858 */
[----:B------:R-:W-:Y:S02]  /*4cf0*/  IMAD.MOV.U32 R89, RZ, RZ, R61 ;  /* 0x000000ffff597224 */ /* 0x000fe400078e003d */
[----:B------:R-:W-:Y:S02]  /*4d00*/  IMAD.MOV.U32 R61, RZ, RZ, R76 ;  /* 0x000000ffff3d7224 */ /* 0x000fe400078e004c */
[----:B------:R-:W-:-:S02]  /*4d10*/  IMAD.MOV.U32 R88, RZ, RZ, R79 ;  /* 0x000000ffff587224 */ /* 0x000fc400078e004f */
[C---:B------:R-:W-:Y:S01]  /*4d20*/  HMMA.16816.F32 R76, R4.reuse, R10, R92 ;  /* 0x0000000a044c723c */ /* 0x040fe2000000185c */
[----:B------:R-:W1:Y:S01]  /*4d30*/  LDSM.16.MT88.4 R8, [R225+0x7900] ;  /* 0x00790000e108783b */ /* 0x000e620000004200 */
[----:B------:R-:W-:Y:S01]  /*4d40*/  MOV R98, R61 ;  /* 0x0000003d00627202 */ /* 0x000fe20000000f00 */
[----:B------:R-:W-:Y:S02]  /*4d50*/  IMAD.MOV.U32 R90, RZ, RZ, R73 ;  /* 0x000000ffff5a7224 */ /* 0x000fe400078e0049 */
[----:B------:R-:W-:Y:S02]  /*4d60*/  IMAD.MOV.U32 R91, RZ, RZ, R74 ;  /* 0x000000ffff5b7224 */ /* 0x000fe400078e004a */
[----:B------:R-:W-:Y:S01]  /*4d70*/  IMAD.MOV.U32 R95, RZ, RZ, R37 ;  /* 0x000000ffff5f7224 */ /* 0x000fe200078e0025 */
[----:B------:R-:W-:Y:S01]  /*4d80*/  HMMA.16816.F32 R60, R4, R26, R132 ;  /* 0x0000001a043c723c */ /* 0x000fe20000001884 */
[----:B------:R-:W-:Y:S01]  /*4d90*/  MOV R94, R38 ;  /* 0x00000026005e7202 */ /* 0x000fe20000000f00 */
[----:B------:R-:W-:-:S02]  /*4da0*/  IMAD.MOV.U32 R93, RZ, RZ, R39 ;  /* 0x000000ffff5d7224 */ /* 0x000fc400078e0027 */
[----:B------:R-:W-:Y:S02]  /*4db0*/  IMAD.MOV.U32 R92, RZ, RZ, R20 ;  /* 0x000000ffff5c7224 */ /* 0x000fe400078e0014 */
[----:B------:R-:W2:Y:S01]  /*4dc0*/  LDSM.16.MT88.4 R20, [R226+0x7900] ;  /* 0x00790000e214783b */ /* 0x000ea20000004200 */
[----:B------:R-:W-:Y:S01]  /*4dd0*/  IMAD.MOV.U32 R132, RZ, RZ, R48 ;  /* 0x000000ffff847224 */ /* 0x000fe200078e0030 */
[----:B------:R-:W-:Y:S01]  /*4de0*/  MOV R26, R75 ;  /* 0x0000004b001a7202 */ /* 0x000fe20000000f00 */
[----:B------:R-:W-:Y:S01]  /*4df0*/  IMAD.MOV.U32 R135, RZ, RZ, R50 ;  /* 0x000000ffff877224 */ /* 0x000fe200078e0032 */
[----:B------:R-:W-:Y:S01]  /*4e00*/  MOV R133, R72 ;  /* 0x0000004800857202 */ /* 0x000fe20000000f00 */
[----:B------:R-:W-:Y:S02]  /*4e10*/  IMAD.MOV.U32 R134, RZ, RZ, R51 ;  /* 0x000000ffff867224 */ /* 0x000fe400078e0033 */
[----:B------:R-:W-:Y:S01]  /*4e20*/  IMAD.MOV.U32 R27, RZ, RZ, R36 ;  /* 0x000000ffff1b7224 */ /* 0x000fe200078e0024 */
[C---:B-1----:R-:W-:Y:S07]  /*4e30*/  HMMA.16816.F32 R48, R4.reuse, R8, R124 ;  /* 0x000000080430723c */ /* 0x042fee000000187c */
[----:B------:R-:W-:Y:S01]  /*4e40*/  MOV R124, R64 ;  /* 0x00000040007c7202 */ /* 0x000fe20000000f00 */
[----:B------:R-:W-:Y:S01]  /*4e50*/  HMMA.16816.F32 R36, R4, R10, R116 ;  /* 0x0000000a0424723c */ /* 0x000fe20000001874 */
[----:B------:R-:W-:Y:S01]  /*4e60*/  MOV R126, R66 ;  /* 0x00000042007e7202 */ /* 0x000fe20000000f00 */
[----:B------:R-:W-:Y:S01]  /*4e70*/  IMAD.MOV.U32 R125, RZ, RZ, R65 ;  /* 0x000000ffff7d7224 */ /* 0x000fe200078e0041 */
[----:B------:R-:W1:Y:S01]  /*4e80*/  LDSM.16.MT88.4 R8, [R228+0x7900] ;  /* 0x00790000e408783b */ /* 0x000e620000004200 */
[----:B------:R-:W-:-:S03]  /*4e90*/  IMAD.MOV.U32 R127, RZ, RZ, R67 ;  /* 0x000000ffff7f7224 */ /* 0x000fc600078e0043 */
[----:B------:R-:W-:Y:S01]  /*4ea0*/  MOV R118, R124 ;  /* 0x0000007c00767202 */ /* 0x000fe20000000f00 */
[----:B------:R-:W-:Y:S01]  /*4eb0*/  IMAD.MOV.U32 R119, RZ, RZ, R125 ;  /* 0x000000ffff777224 */ /* 0x000fe200078e007d */
        /* <DEDUP_REMOVED lines=16> */
[----:B------:R3:W-:Y:S01]  /*4fc0*/  MUFU.EX2 R101, R0 ;  /* 0x0000000000657308 */ /* 0x0007e20000000800 */
[----:B------:R-:W-:Y:S01]  /*4fd0*/  MOV R117, R119 ;  /* 0x0000007700757202 */ /* 0x000fe20000000f00 */
[----:B--2---:R-:W-:Y:S01]  /*4fe0*/  HMMA.16816.F32 R80, R4, R20, R108 ;  /* 0x000000140450723c */ /* 0x004fe2000000186c */
[----:B------:R-:W-:Y:S01]  /*4ff0*/  MOV R119, R125 ;  /* 0x0000007d00777202 */ /* 0x000fe20000000f00 */
[----:B------:R2:W5:Y:S01]  /*5000*/  LDL.LU R188, [R1+0x80] ;  /* 0x0000800001bc7983 */ /* 0x0005620000300800 */
[----:B------:R-:W-:-:S05]  /*5010*/  MOV R125, R127 ;  /* 0x0000007f007d7202 */ /* 0x000fca0000000f00 */
[----:B------:R-:W-:Y:S01]  /*5020*/  HMMA.16816.F32 R64, R4, R16, R120 ;  /* 0x000000100440723c */ /* 0x000fe20000001878 */
[----:B---3--:R-:W-:Y:S01]  /*5030*/  FFMA.FTZ R0, R118, c[0x0][0x2d0], -R12 ;  /* 0x0000b40076007a23 */ /* 0x008fe2000001080c */
[----:B------:R-:W-:Y:S01]  /*5040*/  MOV R127, R27 ;  /* 0x0000001b007f7202 */ /* 0x000fe20000000f00 */
[----:B------:R-:W-:-:S05]  /*5050*/  IMAD.MOV.U32 R118, RZ, RZ, R124 ;  /* 0x000000ffff767224 */ /* 0x000fca00078e007c */
[C---:B-1----:R-:W-:Y:S01]  /*5060*/  HMMA.16816.F32 R32, R4.reuse, R10, R28 ;  /* 0x0000000a0420723c */ /* 0x042fe2000000181c */
[----:B------:R-:W-:Y:S01]  /*5070*/  IMAD.MOV.U32 R124, RZ, RZ, R126 ;  /* 0x000000ffff7c7224 */ /* 0x000fe200078e007e */
[----:B------:R-:W-:Y:S01]  /*5080*/  LDSM.16.MT88.4 R16, [R226+0x2100] ;  /* 0x00210000e210783b */ /* 0x000fe20000004200 */
[----:B------:R-:W-:Y:S02]  /*5090*/  IMAD.MOV.U32 R126, RZ, RZ, R26 ;  /* 0x000000ffff7e7224 */ /* 0x000fe400078e001a */
[----:B------:R-:W-:Y:S02]  /*50a0*/  IMAD.MOV.U32 R26, RZ, RZ, R132 ;  /* 0x000000ffff1a7224 */ /* 0x000fe400078e0084 */
[----:B------:R-:W-:Y:S01]  /*50b0*/  IMAD.MOV.U32 R132, RZ, RZ, R134 ;  /* 0x000000ffff847224 */ /* 0x000fe200078e0086 */
[----:B------:R-:W-:Y:S01]  /*50c0*/  HMMA.16816.F32 R44, R4, R8, R104 ;  /* 0x00000008042c723c */ /* 0x000fe20000001868 */
[----:B------:R-:W-:Y:S01]  /*50d0*/  IMAD.MOV.U32 R116, RZ, RZ, R118 ;  /* 0x000000ffff747224 */ /* 0x000fe200078e0076 */
[----:B------:R-:W-:Y:S01]  /*50e0*/  MOV R27, R133 ;  /* 0x00000085001b7202 */ /* 0x000fe20000000f00 */
[----:B------:R-:W-:Y:S01]  /*50f0*/  IMAD.MOV.U32 R134, RZ, RZ, R24 ;  /* 0x000000ffff867224 */ /* 0x000fe200078e0018 */
[----:B------:R-:W1:Y:S01]  /*5100*/  LDSM.16.MT88.4 R8, [R229+0x2100] ;  /* 0x00210000e508783b */ /* 0x000e620000004200 */
[----:B------:R-:W-:-:S02]  /*5110*/  IMAD.MOV.U32 R118, RZ, RZ, R124 ;  /* 0x000000ffff767224 */ /* 0x000fc400078e007c */
[----:B------:R-:W-:Y:S01]  /*5120*/  IMAD.MOV.U32 R24, RZ, RZ, R97 ;  /* 0x000000ffff187224 */ /* 0x000fe200078e0061 */
[----:B------:R-:W-:Y:S01]  /*5130*/  HMMA.16816.F32 R72, R4, R22, R128 ;  /* 0x000000160448723c */ /* 0x000fe20000001880 */
[----:B------:R-:W-:Y:S01]  /*5140*/  IMAD.MOV.U32 R124, RZ, RZ, R126 ;  /* 0x000000ffff7c7224 */ /* 0x000fe200078e007e */
[----:B------:R-:W-:Y:S01]  /*5150*/  MOV R133, R135 ;  /* 0x0000008700857202 */ /* 0x000fe20000000f00 */
[----:B------:R-:W-:Y:S01]  /*5160*/  IMAD.MOV.U32 R97, RZ, RZ, R88 ;  /* 0x000000ffff617224 */ /* 0x000fe200078e0058 */
[----:B------:R-:W3:Y:S01]  /*5170*/  LDSM.16.MT88.4 R20, [R225+0x2100] ;  /* 0x00210000e114783b */ /* 0x000ee20000004200 */
[----:B------:R-:W-:Y:S02]  /*5180*/  IMAD.MOV.U32 R126, RZ, RZ, R26 ;  /* 0x000000ffff7e7224 */ /* 0x000fe400078e001a */
[----:B------:R-:W-:Y:S02]  /*5190*/  IMAD.MOV.U32 R88, RZ, RZ, R152 ;  /* 0x000000ffff587224 */ /* 0x000fe400078e0098 */
[----:B------:R-:W-:Y:S01]  /*51a0*/  IMAD.MOV.U32 R26, RZ, RZ, R132 ;  /* 0x000000ffff1a7224 */ /* 0x000fe200078e0084 */
[----:B------:R4:W1:Y:S01]  /*51b0*/  MUFU.EX2 R152, R0 ;  /* 0x0000000000987308 */ /* 0x0008620000000800 */
[----:B------:R-:W-:-:S02]  /*51c0*/  IMAD.MOV.U32 R132, RZ, RZ, R134 ;  /* 0x000000ffff847224 */ /* 0x000fc400078e0086 */
[----:B------:R-:W-:Y:S02]  /*51d0*/  IMAD.MOV.U32 R134, RZ, RZ, R24 ;  /* 0x000000ffff867224 */ /* 0x000fe400078e0018 */
[----:B------:R-:W-:Y:S02]  /*51e0*/  IMAD.MOV.U32 R24, RZ, RZ, R97 ;  /* 0x000000ffff187224 */ /* 0x000fe400078e0061 */
[----:B------:R-:W-:Y:S02]  /*51f0*/  IMAD.MOV.U32 R97, RZ, RZ, R88 ;  /* 0x000000ffff617224 */ /* 0x000fe400078e0058 */
[----:B------:R-:W-:Y:S02]  /*5200*/  IMAD.MOV.U32 R88, RZ, RZ, R153 ;  /* 0x000000ffff587224 */ /* 0x000fe400078e0099 */
[----:B----4-:R-:W-:Y:S01]  /*5210*/  FFMA.FTZ R0, R117, c[0x0][0x2d0], -R12 ;  /* 0x0000b40075007a23 */ /* 0x010fe2000001080c */
[----:B------:R-:W-:Y:S02]  /*5220*/  MOV R117, R119 ;  /* 0x0000007700757202 */ /* 0x000fe40000000f00 */
[----:B------:R-:W-:Y:S01]  /*5230*/  MOV R119, R125 ;  /* 0x0000007d00777202 */ /* 0x000fe20000000f00 */
[----:B------:R4:W-:Y:S01]  /*5240*/  MUFU.EX2 R153, R0 ;  /* 0x0000000000997308 */ /* 0x0009e20000000800 */
[----:B------:R-:W-:-:S02]  /*5250*/  MOV R125, R127 ;  /* 0x0000007f007d7202 */ /* 0x000fc40000000f00 */
[----:B------:R-:W-:Y:S02]  /*5260*/  MOV R135, R96 ;  /* 0x0000006000877202 */ /* 0x000fe40000000f00 */
[----:B------:R-:W-:Y:S02]  /*5270*/  MOV R127, R27 ;  /* 0x0000001b007f7202 */ /* 0x000fe40000000f00 */
[----:B------:R-:W-:Y:S02]  /*5280*/  MOV R96, R92 ;  /* 0x0000005c00607202 */ /* 0x000fe40000000f00 */
[----:B------:R-:W-:Y:S01]  /*5290*/  MOV R27, R133 ;  /* 0x00000085001b7202 */ /* 0x000fe20000000f00 */
[----:B----4-:R-:W-:Y:S02]  /*52a0*/  FFMA.FTZ R0, R116, c[0x0][0x2d0], -R12 ;  /* 0x0000b40074007a23 */ /* 0x010fe4000001080c */
[----:B------:R-:W-:Y:S01]  /*52b0*/  IMAD.MOV.U32 R116, RZ, RZ, R117 ;  /* 0x000000ffff747224 */ /* 0x000fe200078e0075 */
[----:B------:R-:W-:Y:S01]  /*52c0*/  MOV R117, R118 ;  /* 0x0000007600757202 */ /* 0x000fe20000000f00 */
[----:B------:R-:W-:Y:S01]  /*52d0*/  IMAD.MOV.U32 R118, RZ, RZ, R119 ;  /* 0x000000ffff767224 */ /* 0x000fe200078e0077 */
[----:B------:R-:W-:Y:S01]  /*52e0*/  MOV R119, R124 ;  /* 0x0000007c00777202 */ /* 0x000fe20000000f00 */
[----:B------:R-:W-:Y:S01]  /*52f0*/  IMAD.MOV.U32 R124, RZ, RZ, R125 ;  /* 0x000000ffff7c7224 */ /* 0x000fe200078e007d */
[----:B------:R-:W-:-:S02]  /*5300*/  MOV R92, R89 ;  /* 0x00000059005c7202 */ /* 0x000fc40000000f00 */
[----:B------:R-:W-:Y:S02]  /*5310*/  MOV R133, R135 ;  /* 0x0000008700857202 */ /* 0x000fe40000000f00 */
[----:B------:R-:W-:Y:S01]  /*5320*/  MOV R125, R126 ;  /* 0x0000007e007d7202 */ /* 0x000fe20000000f00 */
[----:B------:R-:W-:Y:S01]  /*5330*/  IMAD.MOV.U32 R126, RZ, RZ, R127 ;  /* 0x000000ffff7e7224 */ /* 0x000fe200078e007f */
[----:B------:R-:W-:Y:S02]  /*5340*/  MOV R89, R187 ;  /* 0x000000bb00597202 */ /* 0x000fe40000000f00 */
[----:B------:R-:W-:Y:S01]  /*5350*/  MOV R135, R96 ;  /* 0x0000006000877202 */ /* 0x000fe20000000f00 */
[----:B------:R-:W-:Y:S01]  /*5360*/  FFMA.FTZ R29, R156, c[0x0][0x2d0], -R2 ;  /* 0x0000b4009c1d7a23 */ /* 0x000fe20000010802 */
[----:B------:R-:W-:Y:S01]  /*5370*/  MOV R127, R26 ;  /* 0x0000001a007f7202 */ /* 0x000fe20000000f00 */
[----:B------:R-:W-:Y:S01]  /*5380*/  IMAD.MOV.U32 R26, RZ, RZ, R27 ;  /* 0x000000ffff1a7224 */ /* 0x000fe200078e001b */
[----:B------:R-:W-:Y:S01]  /*5390*/  MOV R96, R92 ;  /* 0x0000005c00607202 */ /* 0x000fe20000000f00 */
[----:B------:R2:W5:Y:S01]  /*53a0*/  LDL.LU R187, [R1+0x7c] ;  /* 0x00007c0001bb7983 */ /* 0x0005620000300800 */
[----:B------:R-:W-:Y:S01]  /*53b0*/  MOV R27, R132 ;  /* 0x00000084001b7202 */ /* 0x000fe20000000f00 */
[----:B------:R-:W-:Y:S01]  /*53c0*/  IMAD.MOV.U32 R132, RZ, RZ, R133 ;  /* 0x000000ffff847224 */ /* 0x000fe200078e0085 */
[----:B------:R-:W-:-:S02]  /*53d0*/  MOV R92, R89 ;  /* 0x00000059005c7202 */ /* 0x000fc40000000f00 */
[----:B------:R-:W-:Y:S01]  /*53e0*/  MOV R133, R134 ;  /* 0x0000008600857202 */ /* 0x000fe20000000f00 */
[----:B------:R-:W-:Y:S01]  /*53f0*/  IMAD.MOV.U32 R134, RZ, RZ, R135 ;  /* 0x000000ffff867224 */ /* 0x000fe200078e0087 */
[----:B------:R-:W-:Y:S02]  /*5400*/  MOV R89, R186 ;  /* 0x000000ba00597202 */ /* 0x000fe40000000f00 */
        /* <DEDUP_REMOVED lines=8> */
[----:B-1----:R-:W-:Y:S01]  /*5490*/  F2FP.PACK_AB R4, R152, R101 ;  /* 0x000000659804723e */ /* 0x002fe200000000ff */
[----:B------:R1:W4:Y:S01]  /*54a0*/  MUFU.EX2 R155, R0 ;  /* 0x00000000009b7308 */ /* 0x0003220000000800 */
[----:B------:R2:W5:Y:S01]  /*54b0*/  LDL.LU R186, [R1+0x78] ;  /* 0x0000780001ba7983 */ /* 0x0005620000300800 */
[----:B-1----:R-:W-:Y:S01]  /*54c0*/  FFMA.FTZ R0, R116, c[0x0][0x2d0], -R2 ;  /* 0x0000b40074007a23 */ /* 0x002fe20000010802 */
        /* <DEDUP_REMOVED lines=14> */
[----:B------:R-:W-:-:S02]  /*55b0*/  MOV R111, R117 ;  /* 0x00000075006f7202 */ /* 0x000fc40000000f00 */
[----:B------:R-:W-:Y:S01]  /*55c0*/  MOV R24, R96 ;  /* 0x0000006000187202 */ /* 0x000fe20000000f00 */
[----:B------:R-:W-:Y:S01]  /*55d0*/  IMAD.MOV.U32 R96, RZ, RZ, R97 ;  /* 0x000000ffff607224 */ /* 0x000fe200078e0061 */
[----:B------:R-:W-:Y:S02]  /*55e0*/  MOV R117, R119 ;  /* 0x0000007700757202 */ /* 0x000fe40000000f00 */
[----:B------:R-:W-:Y:S02]  /*55f0*/  MOV R119, R125 ;  /* 0x0000007d00777202 */ /* 0x000fe40000000f00 */
[----:B------:R-:W-:Y:S02]  /*5600*/  MOV R97, R92 ;  /* 0x0000005c00617202 */ /* 0x000fe40000000f00 */
[----:B------:R-:W-:Y:S01]  /*5610*/  MOV R125, R127 ;  /* 0x0000007f007d7202 */ /* 0x000fe20000000f00 */
[----:B------:R-:W-:Y:S01]  /*5620*/  IMAD.MOV.U32 R127, RZ, RZ, R26 ;  /* 0x000000ffff7f7224 */ /* 0x000fe200078e001a */
[----:B------:R1:W-:Y:S01]  /*5630*/  MUFU.EX2 R31, R0 ;  /* 0x00000000001f7308 */ /* 0x0003e20000000800 */
[----:B------:R-:W-:-:S02]  /*5640*/  IMAD.MOV.U32 R26, RZ, RZ, R132 ;  /* 0x000000ffff1a7224 */ /* 0x000fc400078e0084 */
[----:B------:R-:W-:Y:S02]  /*5650*/  IMAD.MOV.U32 R132, RZ, RZ, R134 ;  /* 0x000000ffff847224 */ /* 0x000fe400078e0086 */
[----:B------:R-:W-:Y:S02]  /*5660*/  IMAD.MOV.U32 R134, RZ, RZ, R24 ;  /* 0x000000ffff867224 */ /* 0x000fe400078e0018 */
[----:B------:R-:W-:Y:S02]  /*5670*/  IMAD.MOV.U32 R24, RZ, RZ, R97 ;  /* 0x000000ffff187224 */ /* 0x000fe400078e0061 */
[----:B------:R-:W-:Y:S02]  /*5680*/  IMAD.MOV.U32 R97, RZ, RZ, R102 ;  /* 0x000000ffff617224 */ /* 0x000fe400078e0066 */
[----:B-1----:R-:W-:-:S04]  /*5690*/  FFMA.FTZ R0, R116, c[0x0][0x2d0], -R2 ;  /* 0x0000b40074007a23 */ /* 0x002fc80000010802 */
[----:B------:R1:W1:Y:S01]  /*56a0*/  MUFU.EX2 R102, R0 ;  /* 0x0000000000667308 */ /* 0x0002620000000800 */
[----:B------:R-:W-:Y:S02]  /*56b0*/  IMAD.MOV.U32 R116, RZ, RZ, R118 ;  /* 0x000000ffff747224 */ /* 0x000fe400078e0076 */
[----:B------:R-:W-:Y:S02]  /*56c0*/  IMAD.MOV.U32 R118, RZ, RZ, R124 ;  /* 0x000000ffff767224 */ /* 0x000fe400078e007c */
[----:B------:R-:W-:Y:S02]  /*56d0*/  IMAD.MOV.U32 R124, RZ, RZ, R126 ;  /* 0x000000ffff7c7224 */ /* 0x000fe400078e007e */
[----:B------:R-:W-:Y:S02]  /*56e0*/  IMAD.MOV.U32 R110, RZ, RZ, R116 ;  /* 0x000000ffff6e7224 */ /* 0x000fe400078e0074 */
[----:B------:R-:W-:Y:S02]  /*56f0*/  IMAD.MOV.U32 R116, RZ, RZ, R118 ;  /* 0x000000ffff747224 */ /* 0x000fe400078e0076 */
[----:B-1----:R-:W-:Y:S01]  /*5700*/  FFMA.FTZ R0, R111, c[0x0][0x2d0], -R2 ;  /* 0x0000b4006f007a23 */ /* 0x002fe20000010802 */
[----:B------:R-:W-:-:S02]  /*5710*/  MOV R111, R117 ;  /* 0x00000075006f7202 */ /* 0x000fc40000000f00 */
[----:B------:R-:W-:Y:S02]  /*5720*/  MOV R117, R119 ;  /* 0x0000007700757202 */ /* 0x000fe40000000f00 */
[----:B------:R-:W-:Y:S01]  /*5730*/  MOV R119, R125 ;  /* 0x0000007d00777202 */ /* 0x000fe20000000f00 */
[----:B------:R-:W-:Y:S02]  /*5740*/  IMAD.MOV.U32 R125, RZ, RZ, R26 ;  /* 0x000000ffff7d7224 */ /* 0x000fe400078e001a */
        /* <DEDUP_REMOVED lines=9> */
[----:B------:R-:W-:-:S02]  /*57e0*/  IMAD.MOV.U32 R119, RZ, RZ, R26 ;  /* 0x000000ffff777224 */ /* 0x000fc400078e001a */
[----:B------:R-:W-:Y:S01]  /*57f0*/  IMAD.MOV.U32 R26, RZ, RZ, R132 ;  /* 0x000000ffff1a7224 */ /* 0x000fe200078e0084 */
[----:B------:R-:W-:Y:S01]  /*5800*/  MOV R126, R27 ;  /* 0x0000001b007e7202 */ /* 0x000fe20000000f00 */
[----:B------:R-:W-:Y:S02]  /*5810*/  IMAD.MOV.U32 R92, RZ, RZ, R185 ;  /* 0x000000ffff5c7224 */ /* 0x000fe400078e00b9 */
[----:B------:R-:W-:Y:S01]  /*5820*/  IMAD.MOV.U32 R132, RZ, RZ, R134 ;  /* 0x000000ffff847224 */ /* 0x000fe200078e0086 */
[----:B------:R-:W-:Y:S01]  /*5830*/  MOV R134, R154 ;  /* 0x0000009a00867202 */ /* 0x000fe20000000f00 */
[----:B------:R-:W-:Y:S01]  /*5840*/  FFMA.FTZ R28, R109, c[0x0][0x2d0], -R12 ;  /* 0x0000b4006d1c7a23 */ /* 0x000fe2000001080c */
[----:B------:R-:W-:Y:S01]  /*5850*/  MOV R27, R133 ;  /* 0x00000085001b7202 */ /* 0x000fe20000000f00 */
[----:B------:R2:W5:Y:S01]  /*5860*/  LDL.LU R185, [R1+0x74] ;  /* 0x0000740001b97983 */ /* 0x0005620000300800 */
[----:B-1----:R-:W-:Y:S02]  /*5870*/  FFMA.FTZ R0, R110, c[0x0][0x2d0], -R2 ;  /* 0x0000b4006e007a23 */ /* 0x002fe40000010802 */
[----:B------:R-:W-:-:S02]  /*5880*/  IMAD.MOV.U32 R110, RZ, RZ, R116 ;  /* 0x000000ffff6e7224 */ /* 0x000fc400078e0074 */
[----:B------:R-:W-:Y:S01]  /*5890*/  IMAD.MOV.U32 R116, RZ, RZ, R118 ;  /* 0x000000ffff747224 */ /* 0x000fe200078e0076 */
[----:B------:R-:W1:Y:S01]  /*58a0*/  MUFU.EX2 R154, R0 ;  /* 0x00000000009a7308 */ /* 0x000e620000000800 */
[----:B------:R-:W-:Y:S02]  /*58b0*/  MOV R133, R135 ;  /* 0x0000008700857202 */ /* 0x000fe40000000f00 */
[----:B------:R-:W-:Y:S02]  /*58c0*/  MOV R135, R96 ;  /* 0x0000006000877202 */ /* 0x000fe40000000f00 */
[----:B------:R-:W-:Y:S01]  /*58d0*/  MOV R109, R110 ;  /* 0x0000006e006d7202 */ /* 0x000fe20000000f00 */
[----:B------:R-:W-:Y:S01]  /*58e0*/  IMAD.MOV.U32 R110, RZ, RZ, R111 ;  /* 0x000000ffff6e7224 */ /* 0x000fe200078e006f */
[----:B------:R-:W-:Y:S02]  /*58f0*/  MOV R96, R92 ;  /* 0x0000005c00607202 */ /* 0x000fe40000000f00 */
[----:B------:R-:W-:-:S02]  /*5900*/  MOV R124, R27 ;  /* 0x0000001b007c7202 */ /* 0x000fc40000000f00 */
[----:B------:R-:W-:Y:S01]  /*5910*/  MOV R111, R116 ;  /* 0x00000074006f7202 */ /* 0x000fe20000000f00 */
[----:B------:R-:W-:Y:S01]  /*5920*/  IMAD.MOV.U32 R116, RZ, RZ, R117 ;  /* 0x000000ffff747224 */ /* 0x000fe200078e0075 */
[----:B------:R-:W-:Y:S02]  /*5930*/  MOV R27, R133 ;  /* 0x00000085001b7202 */ /* 0x000fe40000000f00 */
[----:B------:R-:W-:Y:S02]  /*5940*/  MOV R133, R135 ;  /* 0x0000008700857202 */ /* 0x000fe40000000f00 */
[----:B------:R-:W-:Y:S01]  /*5950*/  MOV R108, R109 ;  /* 0x0000006d006c7202 */ /* 0x000fe20000000f00 */
[----:B------:R-:W-:Y:S01]  /*5960*/  IMAD.MOV.U32 R109, RZ, RZ, R110 ;  /* 0x000000ffff6d7224 */ /* 0x000fe200078e006e */
[----:B------:R-:W-:Y:S02]  /*5970*/  MOV R135, R96 ;  /* 0x0000006000877202 */ /* 0x000fe40000000f00 */
[----:B------:R-:W-:Y:S01]  /*5980*/  MOV R110, R111 ;  /* 0x0000006f006e7202 */ /* 0x000fe20000000f00 */
[----:B------:R-:W-:Y:S01]  /*5990*/  IMAD.MOV.U32 R111, RZ, RZ, R116 ;  /* 0x000000ffff6f7224 */ /* 0x000fe200078e0074 */
[----:B------:R-:W-:Y:S01]  /*59a0*/  MOV R118, R27 ;  /* 0x0000001b00767202 */ /* 0x000fe20000000f00 */
[----:B------:R-:W-:Y:S01]  /*59b0*/  IMAD.MOV.U32 R131, RZ, RZ, R108 ;  /* 0x000000ffff837224 */ /* 0x000fe200078e006c */
[----:B------:R-:W-:-:S02]  /*59c0*/  MOV R27, R133 ;  /* 0x00000085001b7202 */ /* 0x000fc40000000f00 */
        /* <DEDUP_REMOVED lines=10> */
[----:B----4-:R-:W-:Y:S01]  /*5a70*/  F2FP.PACK_AB R6, R155, R153 ;  /* 0x000000999b06723e */ /* 0x010fe200000000ff */
[----:B------:R-:W-:Y:S01]  /*5a80*/  IMAD.MOV.U32 R130, RZ, RZ, R131 ;  /* 0x000000ffff827224 */ /* 0x000fe200078e0083 */
[----:B------:R-:W-:-:S02]  /*5a90*/  F2FP.PACK_AB R5, R102, R31 ;  /* 0x0000001f6605723e */ /* 0x000fc400000000ff */
[----:B-1----:R-:W-:Y:S01]  /*5aa0*/  F2FP.PACK_AB R7, R154, R103 ;  /* 0x000000679a07723e */ /* 0x002fe200000000ff */
        /* <DEDUP_REMOVED lines=10> */
[----:B------:R-:W-:Y:S01]  /*5b50*/  HMMA.16816.F32 R120, R4, R8, R148 ;  /* 0x000000080478723c */ /* 0x000fe20000001894 */
[----:B------:R-:W-:Y:S01]  /*5b60*/  IMAD.MOV.U32 R133, RZ, RZ, R24 ;  /* 0x000000ffff857224 */ /* 0x000fe200078e0018 */
[----:B------:R2:W5:Y:S01]  /*5b70*/  LDL.LU R184, [R1+0x70] ;  /* 0x0000700001b87983 */ /* 0x0005620000300800 */
[----:B------:R-:W-:-:S04]  /*5b80*/  MOV R116, R26 ;  /* 0x0000001a00747202 */ /* 0x000fc80000000f00 */
[----:B------:R-:W-:Y:S01]  /*5b90*/  MOV R151, R92 ;  /* 0x0000005c00977202 */ /* 0x000fe20000000f00 */
[----:B------:R-:W-:Y:S01]  /*5ba0*/  IMAD.MOV.U32 R150, RZ, RZ, R93 ;  /* 0x000000ffff967224 */ /* 0x000fe200078e005d */
[----:B------:R-:W-:Y:S01]  /*5bb0*/  MOV R149, R94 ;  /* 0x0000005e00957202 */ /* 0x000fe20000000f00 */
[----:B------:R-:W-:Y:S01]  /*5bc0*/  IMAD.MOV.U32 R148, RZ, RZ, R95 ;  /* 0x000000ffff947224 */ /* 0x000fe200078e005f */
[----:B------:R-:W-:Y:S01]  /*5bd0*/  MOV R128, R130 ;  /* 0x0000008200807202 */ /* 0x000fe20000000f00 */
[C---:B------:R-:W-:Y:S01]  /*5be0*/  HMMA.16816.F32 R92, R4.reuse, R10, R140 ;  /* 0x0000000a045c723c */ /* 0x040fe2000000188c */
[--C-:B------:R-:W-:Y:S01]  /*5bf0*/  FFMA.FTZ R27, R161, c[0x0][0x2d0], -R12.reuse ;  /* 0x0000b400a11b7a23 */ /* 0x100fe2000001080c */
[----:B------:R2:W5:Y:S01]  /*5c00*/  LDL.LU R163, [R1+0x6c] ;  /* 0x00006c0001a37983 */ /* 0x0005620000300800 */
[--C-:B------:R-:W-:Y:S02]  /*5c10*/  FFMA.FTZ R26, R160, c[0x0][0x2d0], -R12.reuse ;  /* 0x0000b400a01a7a23 */ /* 0x100fe4000001080c */
[----:B------:R-:W-:Y:S01]  /*5c20*/  FFMA.FTZ R25, R159, c[0x0][0x2d0], -R12 ;  /* 0x0000b4009f197a23 */ /* 0x000fe2000001080c */
        /* <DEDUP_REMOVED lines=11> */
[--C-:B------:R-:W-:Y:S01]  /*5ce0*/  FFMA.FTZ R24, R158, c[0x0][0x2d0], -R2.reuse ;  /* 0x0000b4009e187a23 */ /* 0x100fe20000010802 */
[----:B------:R-:W1:Y:S01]  /*5cf0*/  LDSM.16.MT88.4 R12, [R225+0x5100] ;  /* 0x00510000e10c783b */ /* 0x000e620000004200 */
[--C-:B------:R-:W-:Y:S01]  /*5d00*/  FFMA.FTZ R0, R157, c[0x0][0x2d0], -R2.reuse ;  /* 0x0000b4009d007a23 */ /* 0x100fe20000010802 */
[----:B------:R-:W-:Y:S01]  /*5d10*/  MOV R108, R90 ;  /* 0x0000005a006c7202 */ /* 0x000fe20000000f00 */
[----:B------:R-:W-:Y:S01]  /*5d20*/  IMAD.MOV.U32 R131, RZ, RZ, R109 ;  /* 0x000000ffff837224 */ /* 0x000fe200078e006d */
[----:B------:R-:W-:Y:S01]  /*5d30*/  HMMA.16816.F32 R112, R4, R16, R168 ;  /* 0x000000100470723c */ /* 0x000fe200000018a8 */
[----:B------:R-:W-:Y:S01]  /*5d40*/  FFMA.FTZ R30, R110, c[0x0][0x2d0], -R2 ;  /* 0x0000b4006e1e7a23 */ /* 0x000fe20000010802 */
[----:B------:R-:W-:Y:S01]  /*5d50*/  MOV R110, R88 ;  /* 0x00000058006e7202 */ /* 0x000fe20000000f00 */
[----:B------:R-:W-:Y:S01]  /*5d60*/  IMAD.MOV.U32 R109, RZ, RZ, R89 ;  /* 0x000000ffff6d7224 */ /* 0x000fe200078e0059 */
[----:B------:R-:W4:Y:S01]  /*5d70*/  LDSM.16.MT88.4 R8, [R226+0x5100] ;  /* 0x00510000e208783b */ /* 0x000f220000004200 */
[----:B------:R-:W-:-:S03]  /*5d80*/  IMAD.MOV.U32 R2, RZ, RZ, R91 ;  /* 0x000000ffff027224 */ /* 0x000fc600078e005b */
[----:B------:R-:W-:Y:S01]  /*5d90*/  HMMA.16816.F32 R88, R4, R18, R164 ;  /* 0x000000120458723c */ /* 0x000fe200000018a4 */
[----:B------:R-:W2:Y:S01]  /*5da0*/  LDSM.16.MT88.4 R16, [R228+0x2100] ;  /* 0x00210000e410783b */ /* 0x000ea20000004200 */
[----:B------:R-:W-:-:S03]  /*5db0*/  IMAD.MOV.U32 R140, RZ, RZ, R118 ;  /* 0x000000ffff8c7224 */ /* 0x000fc600078e0076 */
[----:B------:R1:W5:Y:S03]  /*5dc0*/  LDL.LU R162, [R1+0x68] ;  /* 0x0000680001a27983 */ /* 0x0003660000300800 */
[C---:B---3--:R-:W-:Y:S01]  /*5dd0*/  HMMA.16816.F32 R104, R4.reuse, R20, R128 ;  /* 0x000000140468723c */ /* 0x048fe20000001880 */
[----:B------:R3:W5:Y:S04]  /*5de0*/  LDL.LU R161, [R1+0x64] ;  /* 0x0000640001a17983 */ /* 0x0007680000300800 */
[----:B------:R3:W5:Y:S03]  /*5df0*/  LDL.LU R160, [R1+0x60] ;  /* 0x0000600001a07983 */ /* 0x0007660000300800 */
[C---:B------:R-:W-:Y:S01]  /*5e00*/  HMMA.16816.F32 R20, R4.reuse, R22, R176 ;  /* 0x000000160414723c */ /* 0x040fe200000018b0 */
[----:B------:R3:W5:Y:S04]  /*5e10*/  LDL.LU R159, [R1+0x5c] ;  /* 0x00005c00019f7983 */ /* 0x0007680000300800 */
[----:B------:R3:W5:Y:S04]  /*5e20*/  LDL.LU R158, [R1+0x58] ;  /* 0x00005800019e7983 */ /* 0x0007680000300800 */
[----:B------:R3:W5:Y:S01]  /*5e30*/  LDL.LU R157, [R1+0x54] ;  /* 0x00005400019d7983 */ /* 0x0007620000300800 */
[C---:B-1----:R-:W-:Y:S03]  /*5e40*/  HMMA.16816.F32 R176, R4.reuse, R12, R144 ;  /* 0x0000000c04b0723c */ /* 0x042fe60000001890 */
[----:B------:R3:W5:Y:S05]  /*5e50*/  LDL.LU R156, [R1+0x50] ;  /* 0x00005000019c7983 */ /* 0x00076a0000300800 */
[C---:B------:R-:W-:Y:S01]  /*5e60*/  HMMA.16816.F32 R164, R4.reuse, R14, R136 ;  /* 0x0000000e04a4723c */ /* 0x040fe20000001888 */
[----:B------:R-:W1:Y:S07]  /*5e70*/  LDSM.16.MT88.4 R12, [R228+0x5100] ;  /* 0x00510000e40c783b */ /* 0x000e6e0000004200 */
[C---:B----4-:R-:W-:Y:S08]  /*5e80*/  HMMA.16816.F32 R144, R4.reuse, R8, R52 ;  /* 0x000000080490723c */ /* 0x050ff00000001834 */
[C---:B--2---:R-:W-:Y:S08]  /*5e90*/  HMMA.16816.F32 R128, R4.reuse, R16, R180 ;  /* 0x000000100480723c */ /* 0x044ff000000018b4 */
[C---:B------:R-:W-:Y:S01]  /*5ea0*/  HMMA.16816.F32 R168, R4.reuse, R18, R172 ;  /* 0x0000001204a8723c */ /* 0x040fe200000018ac */
[----:B------:R-:W2:Y:S07]  /*5eb0*/  LDSM.16.MT88.4 R16, [R229+0x5100] ;  /* 0x00510000e510783b */ /* 0x000eae0000004200 */
[C---:B------:R-:W-:Y:S01]  /*5ec0*/  HMMA.16816.F32 R52, R4.reuse, R10, R40 ;  /* 0x0000000a0434723c */ /* 0x040fe20000001828 */
[----:B------:R-:W4:Y:S07]  /*5ed0*/  LDSM.16.MT88.4 R8, [R225+0x8100] ;  /* 0x00810000e108783b */ /* 0x000f2e0000004200 */
[C---:B-1----:R-:W-:Y:S08]  /*5ee0*/  HMMA.16816.F32 R68, R4.reuse, R12, R68 ;  /* 0x0000000c0444723c */ /* 0x042ff00000001844 */
[C---:B------:R-:W-:Y:S01]  /*5ef0*/  HMMA.16816.F32 R40, R4.reuse, R14, R60 ;  /* 0x0000000e0428723c */ /* 0x040fe2000000183c */
[----:B------:R-:W1:Y:S07]  /*5f00*/  LDSM.16.MT88.4 R12, [R229+0x8100] ;  /* 0x00810000e50c783b */ /* 0x000e6e0000004200 */
[C---:B--2---:R-:W-:Y:S08]  /*5f10*/  HMMA.16816.F32 R84, R4.reuse, R16, R84 ;  /* 0x000000100454723c */ /* 0x044ff00000001854 */
[C---:B------:R-:W-:Y:S01]  /*5f20*/  HMMA.16816.F32 R76, R4.reuse, R18, R76 ;  /* 0x00000012044c723c */ /* 0x040fe2000000184c */
[----:B------:R-:W2:Y:S07]  /*5f30*/  LDSM.16.MT88.4 R16, [R226+0x8100] ;  /* 0x00810000e210783b */ /* 0x000eae0000004200 */
[C---:B----4-:R-:W-:Y:S08]  /*5f40*/  HMMA.16816.F32 R48, R4.reuse, R8, R48 ;  /* 0x000000080430723c */ /* 0x050ff00000001830 */
[C---:B------:R-:W-:Y:S01]  /*5f50*/  HMMA.16816.F32 R36, R4.reuse, R10, R36 ;  /* 0x0000000a0424723c */ /* 0x040fe20000001824 */
[----:B------:R-:W4:Y:S07]  /*5f60*/  LDSM.16.MT88.4 R8, [R228+0x8100] ;  /* 0x00810000e408783b */ /* 0x000f2e0000004200 */
[----:B-1----:R-:W-:Y:S01]  /*5f70*/  HMMA.16816.F32 R60, R4, R14, R56 ;  /* 0x0000000e043c723c */ /* 0x002fe20000001838 */
[----:B------:R-:W-:Y:S01]  /*5f80*/  IMAD.MOV.U32 R138, RZ, RZ, R116 ;  /* 0x000000ffff8a7224 */ /* 0x000fe200078e0074 */
[----:B------:R-:W-:-:S06]  /*5f90*/  MOV R139, R117 ;  /* 0x00000075008b7202 */ /* 0x000fcc0000000f00 */
[----:B------:R-:W-:Y:S01]  /*5fa0*/  HMMA.16816.F32 R64, R4, R12, R64 ;  /* 0x0000000c0440723c */ /* 0x000fe20000001840 */
[----:B------:R-:W-:Y:S01]  /*5fb0*/  IMAD.MOV.U32 R136, RZ, RZ, R110 ;  /* 0x000000ffff887224 */ /* 0x000fe200078e006e */
[----:B------:R-:W-:-:S06]  /*5fc0*/  MOV R137, R111 ;  /* 0x0000006f00897202 */ /* 0x000fcc0000000f00 */
[C---:B--2---:R-:W-:Y:S08]  /*5fd0*/  HMMA.16816.F32 R172, R4.reuse, R16, R80 ;  /* 0x0000001004ac723c */ /* 0x044ff00000001850 */
[----:B------:R-:W-:Y:S01]  /*5fe0*/  HMMA.16816.F32 R180, R4, R18, R72 ;  /* 0x0000001204b4723c */ /* 0x000fe20000001848 */
[----:B------:R-:W-:Y:S01]  /*5ff0*/  IMAD.MOV.U32 R15, RZ, RZ, R62 ;  /* 0x000000ffff0f7224 */ /* 0x000fe200078e003e */
[----:B------:R-:W-:-:S06]  /*6000*/  MOV R14, R63 ;  /* 0x0000003f000e7202 */ /* 0x000fcc0000000f00 */
[----:B----4-:R-:W-:Y:S01]  /*6010*/  HMMA.16816.F32 R44, R4, R8, R44 ;  /* 0x00000008042c723c */ /* 0x010fe2000000182c */
[----:B------:R-:W-:Y:S01]  /*6020*/  IMAD.MOV.U32 R62, RZ, RZ, R108 ;  /* 0x000000ffff3e7224 */ /* 0x000fe200078e006c */
[----:B------:R-:W-:-:S06]  /*6030*/  MOV R63, R109 ;  /* 0x0000006d003f7202 */ /* 0x000fcc0000000f00 */
[----:B------:R-:W-:Y:S01]  /*6040*/  HMMA.16816.F32 R32, R4, R10, R32 ;  /* 0x0000000a0420723c */ /* 0x000fe20000001820 */
[----:B------:R1:W-:Y:S01]  /*6050*/  MUFU.EX2 R7, R0 ;  /* 0x0000000000077308 */ /* 0x0003e20000000800 */
[----:B------:R-:W-:Y:S01]  /*6060*/  LDSM.16.MT88.4 R108, [R225+0x2900] ;  /* 0x00290000e16c783b */ /* 0x000fe20000004200 */
[----:B------:R-:W-:Y:S01]  /*6070*/  IMAD.MOV.U32 R57, RZ, RZ, R60 ;  /* 0x000000ffff397224 */ /* 0x000fe200078e003c */
[----:B------:R-:W-:Y:S01]  /*6080*/  MOV R56, R61 ;  /* 0x0000003d00387202 */ /* 0x000fe20000000f00 */
[----:B------:R-:W-:Y:S01]  /*6090*/  IMAD.MOV.U32 R82, RZ, RZ, R149 ;  /* 0x000000ffff527224 */ /* 0x000fe200078e0095 */
[----:B------:R-:W-:Y:S01]  /*60a0*/  MOV R83, R150 ;  /* 0x0000009600537202 */ /* 0x000fe20000000f00 */
[----:B------:R-:W-:Y:S01]  /*60b0*/  IMAD.MOV.U32 R80, RZ, RZ, R143 ;  /* 0x000000ffff507224 */ /* 0x000fe200078e008f */
[----:B------:R-:W-:Y:S01]  /*60c0*/  MOV R81, R148 ;  /* 0x0000009400517202 */ /* 0x000fe20000000f00 */
[----:B------:R-:W-:Y:S01]  /*60d0*/  MUFU.EX2 R12, R28 ;  /* 0x0000001c000c7308 */ /* 0x000fe20000000800 */
[----:B------:R-:W-:Y:S01]  /*60e0*/  MOV R18, R65 ;  /* 0x0000004100127202 */ /* 0x000fe20000000f00 */
[----:B------:R-:W-:Y:S01]  /*60f0*/  IMAD.MOV.U32 R19, RZ, RZ, R64 ;  /* 0x000000ffff137224 */ /* 0x000fe200078e0040 */
[----:B------:R-:W-:Y:S01]  /*6100*/  MOV R16, R67 ;  /* 0x0000004300107202 */ /* 0x000fe20000000f00 */
[----:B------:R-:W-:Y:S01]  /*6110*/  IMAD.MOV.U32 R17, RZ, RZ, R66 ;  /* 0x000000ffff117224 */ /* 0x000fe200078e0042 */
[----:B------:R-:W-:Y:S01]  /*6120*/  LDSM.16.MT88.4 R72, [R225+0x8900] ;  /* 0x00890000e148783b */ /* 0x000fe20000004200 */
[----:B-1----:R-:W-:Y:S01]  /*6130*/  FADD.FTZ R0, R142, R141 ;  /* 0x0000008d8e007221 */ /* 0x002fe20000010000 */
[----:B------:R-:W-:Y:S01]  /*6140*/  MOV R141, R119 ;  /* 0x00000077008d7202 */ /* 0x000fe20000000f00 */
[----:B------:R-:W-:Y:S01]  /*6150*/  IMAD.MOV.U32 R60, RZ, RZ, R151 ;  /* 0x000000ffff3c7224 */ /* 0x000fe200078e0097 */
[----:B------:R-:W1:Y:S01]  /*6160*/  LDSM.16.MT88.4 R116, [R226+0x2900] ;  /* 0x00290000e274783b */ /* 0x000e620000004200 */
[----:B------:R-:W-:Y:S01]  /*6170*/  MOV R61, R2 ;  /* 0x00000002003d7202 */ /* 0x000fe20000000f00 */
[----:B------:R-:W-:Y:S01]  /*6180*/  FADD.FTZ R2, R132, R127 ;  /* 0x0000007f84027221 */ /* 0x000fe20000010000 */
[----:B------:R-:W-:Y:S01]  /*6190*/  MOV R149, R133 ;  /* 0x0000008500957202 */ /* 0x000fe20000000f00 */
[----:B------:R-:W-:Y:S01]  /*61a0*/  IMAD.MOV.U32 R150, RZ, RZ, R134 ;  /* 0x000000ffff967224 */ /* 0x000fe200078e0086 */
[----:B------:R-:W-:Y:S01]  /*61b0*/  MOV R151, R135 ;  /* 0x0000008700977202 */ /* 0x000fe20000000f00 */
[----:B------:R-:W-:Y:S01]  /*61c0*/  IMAD.MOV.U32 R142, RZ, RZ, R124 ;  /* 0x000000ffff8e7224 */ /* 0x000fe200078e007c */
[----:B------:R-:W-:Y:S01]  /*61d0*/  MOV R143, R125 ;  /* 0x0000007d008f7202 */ /* 0x000fe20000000f00 */
[----:B------:R-:W-:Y:S01]  /*61e0*/  IMAD.MOV.U32 R148, RZ, RZ, R126 ;  /* 0x000000ffff947224 */ /* 0x000fe200078e007e */
[----:B------:R-:W2:Y:S04]  /*61f0*/  LDSM.16.MT88.4 R132, [R228+0x2900] ;  /* 0x00290000e484783b */ /* 0x000ea80000004200 */
[----:B------:R-:W4:Y:S01]  /*6200*/  LDSM.16.MT88.4 R124, [R229+0x2900] ;  /* 0x00290000e57c783b */ /* 0x000f220000004200 */
[----:B------:R1:W1:Y:S01]  /*6210*/  MUFU.EX2 R11, R27 ;  /* 0x0000001b000b7308 */ /* 0x0002620000000800 */
[----:B------:R-:W-:-:S02]  /*6220*/  FADD.FTZ R0, R80, R0 ;  /* 0x0000000050007221 */ /* 0x000fc40000010000 */
[----:B------:R-:W-:Y:S01]  /*6230*/  FADD.FTZ R4, R81, R2 ;  /* 0x0000000251047221 */ /* 0x000fe20000010000 */
[----:B------:R-:W-:Y:S04]  /*6240*/  LDSM.16.MT88.4 R64, [R228+0x5900] ;  /* 0x00590000e440783b */ /* 0x000fe80000004200 */
[----:B------:R1:W-:Y:S01]  /*6250*/  MUFU.EX2 R10, R26 ;  /* 0x0000001a000a7308 */ /* 0x0003e20000000800 */
[----:B------:R-:W-:-:S07]  /*6260*/  IMAD.MOV.U32 R13, RZ, RZ, R62 ;  /* 0x000000ffff0d7224 */ /* 0x000fce00078e003e */
[----:B------:R-:W1:Y:S01]  /*6270*/  MUFU.EX2 R9, R25 ;  /* 0x0000001900097308 */ /* 0x000e620000000800 */
[----:B------:R-:W-:-:S07]  /*6280*/  FADD.FTZ R2, R82, R0 ;  /* 0x0000000052027221 */ /* 0x000fce0000010000 */
[----:B------:R-:W1:Y:S01]  /*6290*/  MUFU.EX2 R8, R24 ;  /* 0x0000001800087308 */ /* 0x000e620000000800 */
[----:B------:R-:W-:-:S07]  /*62a0*/  IMAD.MOV.U32 R62, RZ, RZ, R136 ;  /* 0x000000ffff3e7224 */ /* 0x000fce00078e0088 */
[----:B------:R2:W-:Y:S01]  /*62b0*/  MUFU.EX2 R5, R29 ;  /* 0x0000001d00057308 */ /* 0x0005e20000000800 */
[----:B------:R-:W-:-:S07]  /*62c0*/  FADD.FTZ R0, R83, R4 ;  /* 0x0000000453007221 */ /* 0x000fce0000010000 */
[----:B------:R-:W2:Y:S01]  /*62d0*/  MUFU.EX2 R6, R30 ;  /* 0x0000001e00067308 */ /* 0x000ea20000000800 */
[----:B------:R-:W-:Y:S01]  /*62e0*/  IMAD.MOV.U32 R136, RZ, RZ, R138 ;  /* 0x000000ffff887224 */ /* 0x000fe200078e008a */
[----:B-1----:R-:W-:Y:S01]  /*62f0*/  MOV R27, R14 ;  /* 0x0000000e001b7202 */ /* 0x002fe20000000f00 */
[----:B------:R-:W-:Y:S01]  /*6300*/  IMAD.MOV.U32 R138, RZ, RZ, R140 ;  /* 0x000000ffff8a7224 */ /* 0x000fe200078e008c */
[----:B------:R-:W-:Y:S01]  /*6310*/  MOV R140, R141 ;  /* 0x0000008d008c7202 */ /* 0x000fe20000000f00 */
[----:B------:R-:W-:Y:S01]  /*6320*/  IMAD.MOV.U32 R141, RZ, RZ, R142 ;  /* 0x000000ffff8d7224 */ /* 0x000fe200078e008e */
        /* <DEDUP_REMOVED lines=13> */
[----:B------:R-:W-:Y:S01]  /*6400*/  FADD.FTZ R2, R60, R2 ;  /* 0x000000023c027221 */ /* 0x000fe20000010000 */
[----:B------:R-:W-:Y:S01]  /*6410*/  F2FP.PACK_AB R96, R11, R12 ;  /* 0x0000000c0b60723e */ /* 0x000fe200000000ff */
[----:B--2---:R-:W-:Y:S01]  /*6420*/  IMAD.MOV.U32 R29, RZ, RZ, R62 ;  /* 0x000000ffff1d7224 */ /* 0x004fe200078e003e */
[----:B------:R-:W-:Y:S01]  /*6430*/  F2FP.PACK_AB R98, R9, R10 ;  /* 0x0000000a0962723e */ /* 0x000fe200000000ff */
[----:B------:R-:W-:Y:S01]  /*6440*/  IMAD.MOV.U32 R24, RZ, RZ, R57 ;  /* 0x000000ffff187224 */ /* 0x000fe200078e0039 */
[----:B------:R-:W-:Y:S01]  /*6450*/  F2FP.PACK_AB R97, R7, R8 ;  /* 0x000000080761723e */ /* 0x000fe200000000ff */
[----:B------:R-:W-:Y:S01]  /*6460*/  LDSM.16.MT88.4 R80, [R226+0x8900] ;  /* 0x00890000e250783b */ /* 0x000fe20000004200 */
[----:B------:R-:W-:-:S07]  /*6470*/  F2FP.PACK_AB R99, R6, R5 ;  /* 0x000000050663723e */ /* 0x000fce00000000ff */
[C---:B------:R-:W-:Y:S08]  /*6480*/  HMMA.16816.F32 R112, R96.reuse, R116, R112 ;  /* 0x000000746070723c */ /* 0x040ff00000001870 */
[C---:B------:R-:W-:Y:S07]  /*6490*/  HMMA.16816.F32 R116, R96.reuse, R118, R88 ;  /* 0x000000766074723c */ /* 0x040fee0000001858 */
[----:B------:R-:W-:Y:S01]  /*64a0*/  MOV R90, R142 ;  /* 0x0000008e005a7202 */ /* 0x000fe20000000f00 */
[----:B------:R-:W-:Y:S01]  /*64b0*/  HMMA.16816.F32 R104, R96, R108, R104 ;  /* 0x0000006c6068723c */ /* 0x000fe20000001868 */
[----:B------:R-:W-:-:S03]  /*64c0*/  IMAD.MOV.U32 R91, RZ, RZ, R143 ;  /* 0x000000ffff5b7224 */ /* 0x000fc600078e008f */
[----:B------:R-:W-:-:S04]  /*64d0*/  FADD.FTZ R2, R90, R2 ;  /* 0x000000025a027221 */ /* 0x000fc80000010000 */
[C---:B------:R-:W-:Y:S01]  /*64e0*/  HMMA.16816.F32 R108, R96.reuse, R110, R20 ;  /* 0x0000006e606c723c */ /* 0x040fe20000001814 */
[----:B------:R-:W-:Y:S02]  /*64f0*/  FADD.FTZ R0, R91, R0 ;  /* 0x000000005b007221 */ /* 0x000fe40000010000 */
[----:B------:R-:W-:Y:S01]  /*6500*/  IMAD.MOV.U32 R4, RZ, RZ, R136 ;  /* 0x000000ffff047224 */ /* 0x000fe200078e0088 */
[----:B------:R-:W-:Y:S01]  /*6510*/  MOV R30, R63 ;  /* 0x0000003f001e7202 */ /* 0x000fe20000000f00 */
[----:B------:R-:W-:Y:S02]  /*6520*/  LDSM.16.MT88.4 R88, [R229+0x8900] ;  /* 0x00890000e558783b */ /* 0x000fe40000004200 */
        /* <DEDUP_REMOVED lines=8> */
[C---:B------:R-:W-:Y:S01]  /*65b0*/  HMMA.16816.F32 R128, R96.reuse, R132, R128 ;  /* 0x000000846080723c */ /* 0x040fe20000001880 */
[----:B------:R-:W-:Y:S01]  /*65c0*/  FADD.FTZ R2, R18, R2 ;  /* 0x0000000212027221 */ /* 0x000fe20000010000 */
[----:B------:R-:W-:Y:S01]  /*65d0*/  MOV R28, R61 ;  /* 0x0000003d001c7202 */ /* 0x000fe20000000f00 */
[----:B------:R-:W-:Y:S01]  /*65e0*/  FADD.FTZ R0, R19, R0 ;  /* 0x0000000013007221 */ /* 0x000fe20000010000 */
[----:B------:R-:W-:Y:S01]  /*65f0*/  MOV R25, R56 ;  /* 0x0000003800197202 */ /* 0x000fe20000000f00 */
[----:B------:R-:W-:Y:S01]  /*6600*/  FADD.FTZ R2, R16, R2 ;  /* 0x0000000210027221 */ /* 0x000fe20000010000 */
[----:B------:R-:W-:Y:S02]  /*6610*/  LDSM.16.MT88.4 R56, [R229+0x5900] ;  /* 0x00590000e538783b */ /* 0x000fe40000004200 */
[C---:B----4-:R-:W-:Y:S01]  /*6620*/  HMMA.16816.F32 R120, R96.reuse, R124, R120 ;  /* 0x0000007c6078723c */ /* 0x050fe20000001878 */
[----:B------:R-:W-:Y:S01]  /*6630*/  FADD.FTZ R0, R17, R0 ;  /* 0x0000000011007221 */ /* 0x000fe20000010000 */
[----:B------:R-:W-:Y:S04]  /*6640*/  LDSM.16.MT88.4 R140, [R225+0x5900] ;  /* 0x00590000e18c783b */ /* 0x000fe80000004200 */
[----:B------:R-:W-:Y:S02]  /*6650*/  LDSM.16.MT88.4 R16, [R228+0x8900] ;  /* 0x00890000e410783b */ /* 0x000fe40000004200 */
[C---:B------:R-:W-:Y:S07]  /*6660*/  HMMA.16816.F32 R132, R96.reuse, R134, R168 ;  /* 0x000000866084723c */ /* 0x040fee00000018a8 */
[----:B------:R-:W-:Y:S01]  /*6670*/  MOV R171, R139 ;  /* 0x0000008b00ab7202 */ /* 0x000fe20000000f00 */
[----:B------:R-:W-:Y:S07]  /*6680*/  HMMA.16816.F32 R124, R96, R126, R92 ;  /* 0x0000007e607c723c */ /* 0x000fee000000185c */
[----:B------:R-:W-:Y:S01]  /*6690*/  MOV R92, R148 ;  /* 0x00000094005c7202 */ /* 0x000fe20000000f00 */
[----:B------:R-:W-:Y:S01]  /*66a0*/  FADD.FTZ R2, R171, R2 ;  /* 0x00000002ab027221 */ /* 0x000fe20000010000 */
[----:B------:R-:W-:Y:S01]  /*66b0*/  MOV R93, R150 ;  /* 0x00000096005d7202 */ /* 0x000fe20000000f00 */
[----:B------:R-:W-:-:S02]  /*66c0*/  IMAD.MOV.U32 R94, RZ, RZ, R151 ;  /* 0x000000ffff5e7224 */ /* 0x000fc400078e0097 */
[----:B------:R-:W-:Y:S02]  /*66d0*/  FADD.FTZ R0, R92, R0 ;  /* 0x000000005c007221 */ /* 0x000fe40000010000 */
[----:B------:R-:W-:Y:S02]  /*66e0*/  IMAD.MOV.U32 R95, RZ, RZ, R149 ;  /* 0x000000ffff5f7224 */ /* 0x000fe400078e0095 */
[----:B------:R-:W-:Y:S01]  /*66f0*/  FADD.FTZ R2, R93, R2 ;  /* 0x000000025d027221 */ /* 0x000fe20000010000 */
[----:B------:R-:W1:Y:S01]  /*6700*/  LDSM.16.MT88.4 R148, [R226+0x5900] ;  /* 0x00590000e294783b */ /* 0x000e620000004200 */
[----:B------:R-:W-:Y:S02]  /*6710*/  FADD.FTZ R0, R94, R0 ;  /* 0x000000005e007221 */ /* 0x000fe40000010000 */
[----:B------:R-:W-:Y:S02]  /*6720*/  FADD.FTZ R2, R95, R2 ;  /* 0x000000025f027221 */ /* 0x000fe40000010000 */
[----:B------:R-:W-:-:S02]  /*6730*/  FADD.FTZ R0, R4, R0 ;  /* 0x0000000004007221 */ /* 0x000fc40000010000 */
[----:B------:R-:W-:Y:S02]  /*6740*/  FADD.FTZ R2, R30, R2 ;  /* 0x000000021e027221 */ /* 0x000fe40000010000 */
[----:B------:R-:W-:Y:S02]  /*6750*/  FADD.FTZ R0, R29, R0 ;  /* 0x000000001d007221 */ /* 0x000fe40000010000 */
[----:B------:R-:W-:Y:S02]  /*6760*/  FADD.FTZ R2, R28, R2 ;  /* 0x000000021c027221 */ /* 0x000fe40000010000 */
        /* <DEDUP_REMOVED lines=22> */
[----:B------:R-:W-:-:S05]  /*68d0*/  FADD.FTZ R0, R6, R5 ;  /* 0x0000000506007221 */ /* 0x000fca0000010000 */
[----:B------:R3:W-:Y:S04]  /*68e0*/  STL [R1+0x4], R0 ;  /* 0x0000040001007387 */ /* 0x0007e80000100800 */
[----:B------:R3:W-:Y:S01]  /*68f0*/  STL [R1], R2 ;  /* 0x0000000201007387 */ /* 0x0007e20000100800 */
[C---:B-1----:R-:W-:Y:S08]  /*6900*/  HMMA.16816.F32 R144, R96.reuse, R148, R144 ;  /* 0x000000946090723c */ /* 0x042ff00000001890 */
[C---:B------:R-:W-:Y:S08]  /*6910*/  HMMA.16816.F32 R148, R96.reuse, R150, R52 ;  /* 0x000000966094723c */ /* 0x040ff00000001834 */
        /* <DEDUP_REMOVED lines=13> */
[----:B------:R-:W-:Y:S01]  /*69f0*/  HMMA.16816.F32 R96, R96, R18, R32 ;  /* 0x000000126060723c */ /* 0x000fe20000001820 */
[----:B------:R-:W-:Y:S07]  /*6a00*/  @!P3 BRA `(.L_x_2) ;  /* 0x000040d00000b947 */ /* 0x000fee0003800000 */
[----:B---3--:R-:W2:Y:S01]  /*6a10*/  LDL.LU R13, [R1+0xc] ;  /* 0x00000c00010d7983 */ /* 0x008ea20000300800 */
[----:B------:R-:W-:Y:S01]  /*6a20*/  UMOV UR6, 0x6 ;  /* 0x0000000600067882 */ /* 0x000fe20000000000 */
[----:B------:R-:W-:Y:S01]  /*6a30*/  IMAD.MOV.U32 R102, RZ, RZ, R3 ;  /* 0x000000ffff667224 */ /* 0x000fe200078e0003 */
[----:B------:R-:W-:Y:S01]  /*6a40*/  ULDC.64 UR4, c[0x0][0x208] ;  /* 0x0000820000047ab9 */ /* 0x000fe20000000a00 */
[----:B------:R-:W-:Y:S01]  /*6a50*/  MOV R101, R100 ;  /* 0x0000006400657202 */ /* 0x000fe20000000f00 */
[----:B------:R-:W-:-:S02]  /*6a60*/  USHF.L.U64.HI UR5, UR4, UR6, UR5 ;  /* 0x0000000604057299 */ /* 0x000fc40008010205 */
[----:B------:R-:W-:Y:S01]  /*6a70*/  USHF.L.U32 UR4, UR4, 0x6, URZ ;  /* 0x0000000604047899 */ /* 0x000fe2000800063f */
[----:B--2---:R-:W-:-:S08]  /*6a80*/  IADD3 R250, R13, -0x2, RZ ;  /* 0xfffffffe0dfa7810 */ /* 0x004fd00007ffe0ff */
[----:B------:R-:W2:Y:S04]  /*6a90*/  LDL.LU.64 R26, [R1+0x38] ;  /* 0x00003800011a7983 */ /* 0x000ea80000300a00 */
[----:B------:R-:W3:Y:S04]  /*6aa0*/  LDL.LU.64 R14, [R1+0x40] ;  /* 0x00004000010e7983 */ /* 0x000ee80000300a00 */
[----:B------:R-:W4:Y:S01]  /*6ab0*/  LDL R13, [R1+0x30] ;  /* 0x00003000010d7983 */ /* 0x000f220000100800 */
[----:B--2---:R-:W-:-:S02]  /*6ac0*/  MOV R3, R27 ;  /* 0x0000001b00037202 */ /* 0x004fc40000000f00 */
[----:B---3--:R-:W-:Y:S02]  /*6ad0*/  MOV R2, R14 ;  /* 0x0000000e00027202 */ /* 0x008fe40000000f00 */
[----:B----4-:R-:W-:-:S03]  /*6ae0*/  SHF.L.U32 R249, R13, 0x1, RZ ;  /* 0x000000010df97819 */ /* 0x010fc600000006ff */
[----:B------:R1:W-:Y:S04]  /*6af0*/  STL.64 [R1+0x8], R2 ;  /* 0x0000080201007387 */ /* 0x0003e80000100a00 */
.L_x_3:
[----:B------:R-:W2:Y:S01]  /*6b00*/  LDL.64 R20, [R1+0x8] ;  /* 0x0000080001147983 */ /* 0x000ea20000100a00 */
[----:B------:R-:W-:Y:S04]  /*6b10*/  DEPBAR.LE SB0, 0x0 ;  /* 0x000080000000791a */ /* 0x000fe80000000000 */
[----:B----4-:R-:W-:Y:S01]  /*6b20*/  SHF.R.S32.HI R0, RZ, 0x1f, R250 ;  /* 0x0000001fff007819 */ /* 0x010fe200000114fa */
[----:B------:R-:W-:Y:S01]  /*6b30*/  BAR.SYNC.DEFER_BLOCKING 0x0 ;  /* 0x0000000000007b1d */ /* 0x000fe20000010000 */
[----:B-1----:R-:W-:Y:S04]  /*6b40*/  IMAD.WIDE.U32 R2, R250, c[0x0][0x208], RZ ;  /* 0x00008200fa027a25 */ /* 0x002fe800078e00ff */
[----:B------:R-:W-:Y:S03]  /*6b50*/  IMAD R0, R0, c[0x0][0x208], RZ ;  /* 0x0000820000007a24 */ /* 0x000fe600078e02ff */
[----:B-----5:R-:W-:Y:S01]  /*6b60*/  STL [R1+0x50], R231 ;  /* 0x000050e701007387 */ /* 0x020fe20000100800 */
[----:B------:R-:W-:Y:S03]  /*6b70*/  IMAD R0, R250, c[0x0][0x20c], R0 ;  /* 0x00008300fa007a24 */ /* 0x000fe600078e0200 */
[----:B------:R-:W-:Y:S02]  /*6b80*/  STL [R1+0x54], R248 ;  /* 0x000054f801007387 */ /* 0x000fe40000100800 */
[----:B------:R-:W-:Y:S02]  /*6b90*/  IADD3 R0, R3, R0, RZ ;  /* 0x0000000003007210 */ /* 0x000fe40007ffe0ff */
[----:B------:R-:W-:Y:S03]  /*6ba0*/  STL [R1+0x58], R247 ;  /* 0x000058f701007387 */ /* 0x000fe60000100800 */
[----:B------:R-:W-:Y:S01]  /*6bb0*/  IMAD R0, R0, 0x60, RZ ;  /* 0x0000006000007824 */ /* 0x000fe200078e02ff */
[----:B------:R-:W-:Y:S04]  /*6bc0*/  STL [R1+0x5c], R246 ;  /* 0x00005cf601007387 */ /* 0x000fe80000100800 */
[----:B------:R-:W1:Y:S08]  /*6bd0*/  LDSM.16.M88.4 R8, [R224+0xc100] ;  /* 0x00c10000e008783b */ /* 0x000e700000000200 */
[----:B------:R-:W3:Y:S08]  /*6be0*/  LDSM.16.M88.4 R16, [R224+0xc900] ;  /* 0x00c90000e010783b */ /* 0x000ef00000000200 */
[----:B------:R-:W4:Y:S08]  /*6bf0*/  LDSM.16.M88.4 R24, [R224+0xd100] ;  /* 0x00d10000e018783b */ /* 0x000f300000000200 */
[----:B------:R-:W2:Y:S08]  /*6c00*/  LDSM.16.M88.4 R32, [R224+0xd900] ;  /* 0x00d90000e020783b */ /* 0x000eb00000000200 */
[----:B------:R-:W2:Y:S01]  /*6c10*/  LDSM.16.M88.4 R40, [R224+0xe100] ;  /* 0x00e10000e028783b */ /* 0x000ea20000000200 */
[C---:B-1---5:R-:W-:Y:S07]  /*6c20*/  HMMA.16816.F32 R4, R156.reuse, R8, RZ ;  /* 0x000000089c04723c */ /* 0x062fee00000018ff */
[----:B------:R-:W1:Y:S01]  /*6c30*/  LDSM.16.M88.4 R48, [R224+0xe900] ;  /* 0x00e90000e030783b */ /* 0x000e620000000200 */
[C---:B------:R-:W-:Y:S07]  /*6c40*/  HMMA.16816.F32 R8, R156.reuse, R10, RZ ;  /* 0x0000000a9c08723c */ /* 0x040fee00000018ff */
[----:B------:R-:W1:Y:S01]  /*6c50*/  LDSM.16.M88.4 R152, [R231] ;  /* 0x00000000e798783b */ /* 0x000e620000000200 */
[C---:B---3--:R-:W-:Y:S07]  /*6c60*/  HMMA.16816.F32 R12, R156.reuse, R16, RZ ;  /* 0x000000109c0c723c */ /* 0x048fee00000018ff */
[----:B------:R-:W3:Y:S01]  /*6c70*/  LDSM.16.M88.4 R164, [R248] ;  /* 0x00000000f8a4783b */ /* 0x000ee20000000200 */
[C---:B------:R-:W-:Y:S07]  /*6c80*/  HMMA.16816.F32 R16, R156.reuse, R18, RZ ;  /* 0x000000129c10723c */ /* 0x040fee00000018ff */
[----:B------:R-:W1:Y:S08]  /*6c90*/  LDSM.16.M88.4 R168, [R247] ;  /* 0x00000000f7a8783b */ /* 0x000e700000000200 */
[----:B------:R-:W1:Y:S08]  /*6ca0*/  LDSM.16.M88.4 R172, [R246] ;  /* 0x00000000f6ac783b */ /* 0x000e700000000200 */
[----:B------:R-:W1:Y:S08]  /*6cb0*/  LDSM.16.M88.4 R176, [R245] ;  /* 0x00000000f5b0783b */ /* 0x000e700000000200 */
[----:B------:R-:W1:Y:S08]  /*6cc0*/  LDSM.16.M88.4 R180, [R244] ;  /* 0x00000000f4b4783b */ /* 0x000e700000000200 */
[----:B------:R-:W-:Y:S04]  /*6cd0*/  STL [R1+0x60], R245 ;  /* 0x000060f501007387 */ /* 0x000fe80000100800 */
[----:B------:R-:W-:Y:S01]  /*6ce0*/  STL [R1+0x64], R244 ;  /* 0x000064f401007387 */ /* 0x000fe20000100800 */
[----:B--2---:R-:W-:Y:S02]  /*6cf0*/  IMAD.WIDE.U32 R2, R2, 0x60, R20 ;  /* 0x0000006002027825 */ /* 0x004fe400078e0014 */
[C---:B----4-:R-:W-:Y:S03]  /*6d00*/  HMMA.16816.F32 R20, R156.reuse, R24, RZ ;  /* 0x000000189c14723c */ /* 0x050fe600000018ff */
[----:B------:R-:W-:Y:S02]  /*6d10*/  IADD3 R36, R3, R0, RZ ;  /* 0x0000000003247210 */ /* 0x000fe40007ffe0ff */
[C---:B------:R-:W-:Y:S02]  /*6d20*/  SHF.L.U32 R0, R2.reuse, 0x1, RZ ;  /* 0x0000000102007819 */ /* 0x040fe400000006ff */
[----:B------:R-:W-:Y:S01]  /*6d30*/  SHF.L.U64.HI R36, R2, 0x1, R36 ;  /* 0x0000000102247819 */ /* 0x000fe20000010224 */
[C---:B------:R-:W-:Y:S01]  /*6d40*/  HMMA.16816.F32 R24, R156.reuse, R26, RZ ;  /* 0x0000001a9c18723c */ /* 0x040fe200000018ff */
[C---:B------:R-:W-:Y:S03]  /*6d50*/  IADD3 R2, P0, R0.reuse, c[0x0][0x1f8], RZ ;  /* 0x00007e0000027a10 */ /* 0x040fe60007f1e0ff */
[----:B------:R-:W-:Y:S02]  /*6d60*/  IADD3 R38, P3, R0, 0x80, RZ ;  /* 0x0000008000267810 */ /* 0x000fe40007f7e0ff */
[----:B------:R-:W-:Y:S02]  /*6d70*/  IADD3.X R3, R36, c[0x0][0x1fc], RZ, P0, !PT ;  /* 0x00007f0024037a10 */ /* 0x000fe400007fe4ff */
[C---:B------:R-:W-:Y:S01]  /*6d80*/  HMMA.16816.F32 R28, R156.reuse, R32, RZ ;  /* 0x000000209c1c723c */ /* 0x040fe200000018ff */
[----:B------:R-:W-:Y:S02]  /*6d90*/  IADD3 R38, P2, R38, c[0x0][0x1f8], RZ ;  /* 0x00007e0026267a10 */ /* 0x000fe40007f5e0ff */
[----:B------:R-:W-:Y:S01]  /*6da0*/  @!PT LDS RZ, [RZ] ;  /* 0x00000000fffff984 */ /* 0x000fe20000000800 */
[----:B------:R-:W-:Y:S01]  /*6db0*/  @!PT LDS RZ, [RZ] ;  /* 0x00000000fffff984 */ /* 0x000fe20000000800 */
[----:B------:R-:W-:Y:S01]  /*6dc0*/  @!PT LDS RZ, [RZ] ;  /* 0x00000000fffff984 */ /* 0x000fe20000000800 */
[----:B------:R2:W-:Y:S01]  /*6dd0*/  LDGSTS.E.BYPASS.LTC128B.128 [R249+0x100], [R2.64], !P6 ;  /* 0x0010000002f97fae */ /* 0x0005e2000f101d48 */
[----:B------:R-:W-:Y:S02]  /*6de0*/  IADD3 R0, P1, R0, 0x100, RZ ;  /* 0x0000010000007810 */ /* 0x000fe40007f3e0ff */
[--C-:B------:R-:W-:Y:S02]  /*6df0*/  IADD3.X R39, RZ, c[0x0][0x1fc], R36.reuse, P2, P3 ;  /* 0x00007f00ff277a10 */ /* 0x100fe400017e6424 */
[C---:B------:R-:W-:Y:S01]  /*6e00*/  HMMA.16816.F32 R32, R156.reuse, R34, RZ ;  /* 0x000000229c20723c */ /* 0x040fe200000018ff */
[----:B------:R-:W-:Y:S02]  /*6e10*/  IADD3 R46, P0, R0, c[0x0][0x1f8], RZ ;  /* 0x00007e00002e7a10 */ /* 0x000fe40007f1e0ff */
[----:B------:R4:W-:Y:S02]  /*6e20*/  LDGSTS.E.BYPASS.LTC128B.128 [R249+0x3100], [R38.64], !P5 ;  /* 0x0310000026f97fae */ /* 0x0009e4000e901d48 */
[----:B------:R-:W-:Y:S06]  /*6e30*/  IADD3.X R47, RZ, c[0x0][0x1fc], R36, P0, P1 ;  /* 0x00007f00ff2f7a10 */ /* 0x000fec00007e2424 */
[----:B------:R1:W-:Y:S01]  /*6e40*/  LDGSTS.E.BYPASS.LTC128B.128 [R249+0x6100], [R46.64], !P4 ;  /* 0x061000002ef97fae */ /* 0x0003e2000e101d48 */
[----:B--2---:R-:W-:Y:S04]  /*6e50*/  IADD3 R2, P2, R2, UR4, RZ ;  /* 0x0000000402027c10 */ /* 0x004fe8000ff5e0ff */
[----:B------:R-:W-:Y:S02]  /*6e60*/  IADD3.X R3, R3, UR5, RZ, P2, !PT ;  /* 0x0000000503037c10 */ /* 0x000fe400097fe4ff */
[----:B------:R-:W-:Y:S01]  /*6e70*/  IADD3 R44, P0, R2, UR4, RZ ;  /* 0x00000004022c7c10 */ /* 0x000fe2000ff1e0ff */
[C---:B----4-:R-:W-:Y:S02]  /*6e80*/  HMMA.16816.F32 R36, R156.reuse, R40, RZ ;  /* 0x000000289c24723c */ /* 0x050fe400000018ff */
[----:B------:R2:W-:Y:S01]  /*6e90*/  LDGSTS.E.BYPASS.LTC128B.128 [R249+0x1100], [R2.64], !P6 ;  /* 0x0110000002f97fae */ /* 0x0005e2000f101d48 */
[----:B------:R-:W-:Y:S02]  /*6ea0*/  IADD3.X R45, R3, UR5, RZ, P0, !PT ;  /* 0x00000005032d7c10 */ /* 0x000fe400087fe4ff */
[C---:B------:R-:W-:Y:S02]  /*6eb0*/  ISETP.GT.AND P0, PT, R250.reuse, RZ, PT ;  /* 0x000000fffa00720c */ /* 0x040fe40003f04270 */
[----:B------:R-:W-:Y:S01]  /*6ec0*/  IADD3 R250, R250, -0x1, RZ ;  /* 0xfffffffffafa7810 */ /* 0x000fe20007ffe0ff */
[C---:B------:R-:W-:Y:S02]  /*6ed0*/  HMMA.16816.F32 R40, R156.reuse, R42, RZ ;  /* 0x0000002a9c28723c */ /* 0x040fe400000018ff */
[----:B------:R2:W-:Y:S08]  /*6ee0*/  LDGSTS.E.BYPASS.LTC128B.128 [R249+0x4100], [R2.64+0x80], !P5 ;  /* 0x0410008002f97fae */ /* 0x0005f0000e901d48 */
[----:B------:R2:W-:Y:S08]  /*6ef0*/  LDGSTS.E.BYPASS.LTC128B.128 [R249+0x7100], [R2.64+0x100], !P4 ;  /* 0x0710010002f97fae */ /* 0x0005f0000e101d48 */
[----:B------:R1:W-:Y:S08]  /*6f00*/  LDGSTS.E.BYPASS.LTC128B.128 [R249+0x2100], [R44.64], !P6 ;  /* 0x021000002cf97fae */ /* 0x0003f0000f101d48 */
[----:B------:R1:W-:Y:S08]  /*6f10*/  LDGSTS.E.BYPASS.LTC128B.128 [R249+0x5100], [R44.64+0x80], !P5 ;  /* 0x051000802cf97fae */ /* 0x0003f0000e901d48 */
[----:B------:R1:W-:Y:S08]  /*6f20*/  LDGSTS.E.BYPASS.LTC128B.128 [R249+0x8100], [R44.64+0x100], !P4 ;  /* 0x081001002cf97fae */ /* 0x0003f0000e101d48 */
[----:B------:R-:W0:Y:S01]  /*6f30*/  LDGDEPBAR ;  /* 0x00000000000079af */ /* 0x000e220000000000 */
[C---:B-1----:R-:W-:Y:S08]  /*6f40*/  HMMA.16816.F32 R44, R156.reuse, R48, RZ ;  /* 0x000000309c2c723c */ /* 0x042ff000000018ff */
[----:B------:R-:W-:Y:S08]  /*6f50*/  HMMA.16816.F32 R48, R156, R50, RZ ;  /* 0x000000329c30723c */ /* 0x000ff000000018ff */
[C---:B------:R-:W-:Y:S08]  /*6f60*/  HMMA.16816.F32 R4, R160.reuse, R152, R4 ;  /* 0x00000098a004723c */ /* 0x040ff00000001804 */
[C---:B------:R-:W-:Y:S01]  /*6f70*/  HMMA.16816.F32 R8, R160.reuse, R154, R8 ;  /* 0x0000009aa008723c */ /* 0x040fe20000001808 */
[----:B------:R-:W1:Y:S07]  /*6f80*/  LDSM.16.M88.4 R152, [R230+0xc100] ;  /* 0x00c10000e698783b */ /* 0x000e6e0000000200 */
[C---:B---3--:R-:W-:Y:S08]  /*6f90*/  HMMA.16816.F32 R12, R160.reuse, R164, R12 ;  /* 0x000000a4a00c723c */ /* 0x048ff0000000180c */
[C---:B------:R-:W-:Y:S01]  /*6fa0*/  HMMA.16816.F32 R16, R160.reuse, R166, R16 ;  /* 0x000000a6a010723c */ /* 0x040fe20000001810 */
[----:B------:R-:W3:Y:S07]  /*6fb0*/  LDSM.16.M88.4 R164, [R230+0xc900] ;  /* 0x00c90000e6a4783b */ /* 0x000eee0000000200 */
[C---:B------:R-:W-:Y:S08]  /*6fc0*/  HMMA.16816.F32 R20, R160.reuse, R168, R20 ;  /* 0x000000a8a014723c */ /* 0x040ff00000001814 */
[C---:B------:R-:W-:Y:S01]  /*6fd0*/  HMMA.16816.F32 R24, R160.reuse, R170, R24 ;  /* 0x000000aaa018723c */ /* 0x040fe20000001818 */
[----:B------:R-:W4:Y:S07]  /*6fe0*/  LDSM.16.M88.4 R168, [R230+0xd100] ;  /* 0x00d10000e6a8783b */ /* 0x000f2e0000000200 */
[C---:B------:R-:W-:Y:S08]  /*6ff0*/  HMMA.16816.F32 R28, R160.reuse, R172, R28 ;  /* 0x000000aca01c723c */ /* 0x040ff0000000181c */
[C---:B------:R-:W-:Y:S01]  /*7000*/  HMMA.16816.F32 R32, R160.reuse, R174, R32 ;  /* 0x000000aea020723c */ /* 0x040fe20000001820 */
[----:B------:R-:W2:Y:S07]  /*7010*/  LDSM.16.M88.4 R172, [R230+0xd900] ;  /* 0x00d90000e6ac783b */ /* 0x000eae0000000200 */
[C---:B------:R-:W-:Y:S08]  /*7020*/  HMMA.16816.F32 R36, R160.reuse, R176, R36 ;  /* 0x000000b0a024723c */ /* 0x040ff00000001824 */
[C---:B------:R-:W-:Y:S01]  /*7030*/  HMMA.16816.F32 R40, R160.reuse, R178, R40 ;  /* 0x000000b2a028723c */ /* 0x040fe20000001828 */
[----:B------:R-:W2:Y:S07]  /*7040*/  LDSM.16.M88.4 R176, [R230+0xe100] ;  /* 0x00e10000e6b0783b */ /* 0x000eae0000000200 */
[C---:B------:R-:W-:Y:S08]  /*7050*/  HMMA.16816.F32 R44, R160.reuse, R180, R44 ;  /* 0x000000b4a02c723c */ /* 0x040ff0000000182c */
[----:B------:R-:W-:Y:S08]  /*7060*/  HMMA.16816.F32 R48, R160, R182, R48 ;  /* 0x000000b6a030723c */ /* 0x000ff00000001830 */
[C---:B-1----:R-:W-:Y:S08]  /*7070*/  HMMA.16816.F32 R4, R184.reuse, R152, R4 ;  /* 0x00000098b804723c */ /* 0x042ff00000001804 */
[C---:B------:R-:W-:Y:S01]  /*7080*/  HMMA.16816.F32 R8, R184.reuse, R154, R8 ;  /* 0x0000009ab808723c */ /* 0x040fe20000001808 */
[----:B------:R-:W1:Y:S07]  /*7090*/  LDSM.16.M88.4 R152, [R230+0xe900] ;  /* 0x00e90000e698783b */ /* 0x000e6e0000000200 */
[C---:B---3--:R-:W-:Y:S08]  /*70a0*/  HMMA.16816.F32 R12, R184.reuse, R164, R12 ;  /* 0x000000a4b80c723c */ /* 0x048ff0000000180c */
[C---:B------:R-:W-:Y:S01]  /*70b0*/  HMMA.16816.F32 R16, R184.reuse, R166, R16 ;  /* 0x000000a6b810723c */ /* 0x040fe20000001810 */
[----:B------:R-:W3:Y:S07]  /*70c0*/  LDSM.16.M88.4 R164, [R227] ;  /* 0x00000000e3a4783b */ /* 0x000eee0000000200 */
[C---:B----4-:R-:W-:Y:S08]  /*70d0*/  HMMA.16816.F32 R20, R184.reuse, R168, R20 ;  /* 0x000000a8b814723c */ /* 0x050ff00000001814 */
[C---:B------:R-:W-:Y:S01]  /*70e0*/  HMMA.16816.F32 R24, R184.reuse, R170, R24 ;  /* 0x000000aab818723c */ /* 0x040fe20000001818 */
[----:B------:R-:W4:Y:S07]  /*70f0*/  LDSM.16.M88.4 R168, [R227+0x800] ;  /* 0x00080000e3a8783b */ /* 0x000f2e0000000200 */
[C---:B--2---:R-:W-:Y:S08]  /*7100*/  HMMA.16816.F32 R28, R184.reuse, R172, R28 ;  /* 0x000000acb81c723c */ /* 0x044ff0000000181c */
[C---:B------:R-:W-:Y:S01]  /*7110*/  HMMA.16816.F32 R32, R184.reuse, R174, R32 ;  /* 0x000000aeb820723c */ /* 0x040fe20000001820 */
[----:B------:R-:W2:Y:S07]  /*7120*/  LDSM.16.M88.4 R172, [R227+0x1000] ;  /* 0x00100000e3ac783b */ /* 0x000eae0000000200 */
[C---:B------:R-:W-:Y:S08]  /*7130*/  HMMA.16816.F32 R36, R184.reuse, R176, R36 ;  /* 0x000000b0b824723c */ /* 0x040ff00000001824 */
[C---:B------:R-:W-:Y:S01]  /*7140*/  HMMA.16816.F32 R40, R184.reuse, R178, R40 ;  /* 0x000000b2b828723c */ /* 0x040fe20000001828 */
[----:B------:R-:W2:Y:S07]  /*7150*/  LDSM.16.M88.4 R176, [R227+0x1800] ;  /* 0x00180000e3b0783b */ /* 0x000eae0000000200 */
[C---:B-1----:R-:W-:Y:S08]  /*7160*/  HMMA.16816.F32 R44, R184.reuse, R152, R44 ;  /* 0x00000098b82c723c */ /* 0x042ff0000000182c */
[----:B------:R-:W-:Y:S01]  /*7170*/  HMMA.16816.F32 R48, R184, R154, R48 ;  /* 0x0000009ab830723c */ /* 0x000fe20000001830 */
[----:B------:R-:W1:Y:S07]  /*7180*/  LDSM.16.M88.4 R152, [R227+0x2000] ;  /* 0x00200000e398783b */ /* 0x000e6e0000000200 */
[C---:B---3--:R-:W-:Y:S08]  /*7190*/  HMMA.16816.F32 R4, R188.reuse, R164, R4 ;  /* 0x000000a4bc04723c */ /* 0x048ff00000001804 */
[C---:B------:R-:W-:Y:S01]  /*71a0*/  HMMA.16816.F32 R8, R188.reuse, R166, R8 ;  /* 0x000000a6bc08723c */ /* 0x040fe20000001808 */
[----:B------:R-:W3:Y:S07]  /*71b0*/  LDSM.16.M88.4 R164, [R227+0x2800] ;  /* 0x00280000e3a4783b */ /* 0x000eee0000000200 */
        /* <DEDUP_REMOVED lines=10> */
[C---:B------:R-:W-:Y:S01]  /*7260*/  HMMA.16816.F32 R40, R188.reuse, R154, R40 ;  /* 0x0000009abc28723c */ /* 0x040fe20000001828 */
[----:B------:R-:W1:Y:S07]  /*7270*/  LDSM.16.M88.4 R152, [R224+0x10900] ;  /* 0x01090000e098783b */ /* 0x000e6e0000000200 */
[C---:B---3--:R-:W-:Y:S08]  /*7280*/  HMMA.16816.F32 R44, R188.reuse, R164, R44 ;  /* 0x000000a4bc2c723c */ /* 0x048ff0000000182c */
[----:B------:R-:W-:Y:S01]  /*7290*/  HMMA.16816.F32 R48, R188, R166, R48 ;  /* 0x000000a6bc30723c */ /* 0x000fe20000001830 */
[----:B------:R-:W3:Y:S07]  /*72a0*/  LDSM.16.M88.4 R164, [R224+0x11100] ;  /* 0x01110000e0a4783b */ /* 0x000eee0000000200 */
[C---:B----4-:R-:W-:Y:S08]  /*72b0*/  HMMA.16816.F32 R4, R192.reuse, R168, R4 ;  /* 0x000000a8c004723c */ /* 0x050ff00000001804 */
[C---:B------:R-:W-:Y:S01]  /*72c0*/  HMMA.16816.F32 R8, R192.reuse, R170, R8 ;  /* 0x000000aac008723c */ /* 0x040fe20000001808 */
[----:B------:R-:W4:Y:S07]  /*72d0*/  LDSM.16.M88.4 R168, [R224+0x11900] ;  /* 0x01190000e0a8783b */ /* 0x000f2e0000000200 */
[C---:B--2---:R-:W-:Y:S08]  /*72e0*/  HMMA.16816.F32 R12, R192.reuse, R172, R12 ;  /* 0x000000acc00c723c */ /* 0x044ff0000000180c */
[C---:B------:R-:W-:Y:S01]  /*72f0*/  HMMA.16816.F32 R16, R192.reuse, R174, R16 ;  /* 0x000000aec010723c */ /* 0x040fe20000001810 */
[----:B------:R-:W2:Y:S07]  /*7300*/  LDSM.16.M88.4 R172, [R243] ;  /* 0x00000000f3ac783b */ /* 0x000eae0000000200 */
[C---:B------:R-:W-:Y:S08]  /*7310*/  HMMA.16816.F32 R20, R192.reuse, R176, R20 ;  /* 0x000000b0c014723c */ /* 0x040ff00000001814 */
[C---:B------:R-:W-:Y:S01]  /*7320*/  HMMA.16816.F32 R24, R192.reuse, R178, R24 ;  /* 0x000000b2c018723c */ /* 0x040fe20000001818 */
[----:B------:R-:W2:Y:S07]  /*7330*/  LDSM.16.M88.4 R176, [R242] ;  /* 0x00000000f2b0783b */ /* 0x000eae0000000200 */
[C---:B-1----:R-:W-:Y:S08]  /*7340*/  HMMA.16816.F32 R28, R192.reuse, R152, R28 ;  /* 0x00000098c01c723c */ /* 0x042ff0000000181c */
[C---:B------:R-:W-:Y:S01]  /*7350*/  HMMA.16816.F32 R32, R192.reuse, R154, R32 ;  /* 0x0000009ac020723c */ /* 0x040fe20000001820 */
[----:B------:R-:W1:Y:S07]  /*7360*/  LDSM.16.M88.4 R152, [R241] ;  /* 0x00000000f198783b */ /* 0x000e6e0000000200 */
[C---:B---3--:R-:W-:Y:S08]  /*7370*/  HMMA.16816.F32 R36, R192.reuse, R164, R36 ;  /* 0x000000a4c024723c */ /* 0x048ff00000001824 */
[C---:B------:R-:W-:Y:S01]  /*7380*/  HMMA.16816.F32 R40, R192.reuse, R166, R40 ;  /* 0x000000a6c028723c */ /* 0x040fe20000001828 */
[----:B------:R-:W3:Y:S07]  /*7390*/  LDSM.16.M88.4 R164, [R240] ;  /* 0x00000000f0a4783b */ /* 0x000eee0000000200 */
[C---:B----4-:R-:W-:Y:S08]  /*73a0*/  HMMA.16816.F32 R44, R192.reuse, R168, R44 ;  /* 0x000000a8c02c723c */ /* 0x050ff0000000182c */
[----:B------:R-:W-:Y:S01]  /*73b0*/  HMMA.16816.F32 R48, R192, R170, R48 ;  /* 0x000000aac030723c */ /* 0x000fe20000001830 */
[----:B------:R-:W4:Y:S07]  /*73c0*/  LDSM.16.M88.4 R168, [R239] ;  /* 0x00000000efa8783b */ /* 0x000f2e0000000200 */
[C---:B--2---:R-:W-:Y:S08]  /*73d0*/  HMMA.16816.F32 R4, R196.reuse, R172, R4 ;  /* 0x000000acc404723c */ /* 0x044ff00000001804 */
[C---:B------:R-:W-:Y:S01]  /*73e0*/  HMMA.16816.F32 R8, R196.reuse, R174, R8 ;  /* 0x000000aec408723c */ /* 0x040fe20000001808 */
[----:B------:R-:W2:Y:S07]  /*73f0*/  LDSM.16.M88.4 R172, [R238] ;  /* 0x00000000eeac783b */ /* 0x000eae0000000200 */
[C---:B------:R-:W-:Y:S08]  /*7400*/  HMMA.16816.F32 R12, R196.reuse, R176, R12 ;  /* 0x000000b0c40c723c */ /* 0x040ff0000000180c */
[C---:B------:R-:W-:Y:S01]  /*7410*/  HMMA.16816.F32 R16, R196.reuse, R178, R16 ;  /* 0x000000b2c410723c */ /* 0x040fe20000001810 */
[----:B------:R-:W2:Y:S07]  /*7420*/  LDSM.16.M88.4 R176, [R230+0xf100] ;  /* 0x00f10000e6b0783b */ /* 0x000eae0000000200 */
[C---:B-1----:R-:W-:Y:S08]  /*7430*/  HMMA.16816.F32 R20, R196.reuse, R152, R20 ;  /* 0x00000098c414723c */ /* 0x042ff00000001814 */
[C---:B------:R-:W-:Y:S01]  /*7440*/  HMMA.16816.F32 R24, R196.reuse, R154, R24 ;  /* 0x0000009ac418723c */ /* 0x040fe20000001818 */
        /* <DEDUP_REMOVED lines=8> */
[----:B------:R-:W-:Y:S01]  /*74d0*/  HMMA.16816.F32 R48, R196, R174, R48 ;  /* 0x000000aec430723c */ /* 0x000fe20000001830 */
        /* <DEDUP_REMOVED lines=17> */
[----:B------:R-:W-:Y:S01]  /*75f0*/  HMMA.16816.F32 R48, R200, R178, R48 ;  /* 0x000000b2c830723c */ /* 0x000fe20000001830 */
        /* <DEDUP_REMOVED lines=24> */
[----:B------:R-:W4:Y:S07]  /*7780*/  LDSM.16.M88.4 R168, [R237] ;  /* 0x00000000eda8783b */ /* 0x000f2e0000000200 */
        /* <DEDUP_REMOVED lines=10> */
[----:B------:R-:W-:Y:S01]  /*7830*/  HMMA.16816.F32 R48, R208, R166, R48 ;  /* 0x000000a6d030723c */ /* 0x000fe20000001830 */
[----:B------:R-:W3:Y:S07]  /*7840*/  LDSM.16.M88.4 R164, [R233] ;  /* 0x00000000e9a4783b */ /* 0x000eee0000000200 */
[C---:B----4-:R-:W-:Y:S08]  /*7850*/  HMMA.16816.F32 R4, R212.reuse, R168, R4 ;  /* 0x000000a8d404723c */ /* 0x050ff00000001804 */
[C---:B------:R-:W-:Y:S01]  /*7860*/  HMMA.16816.F32 R8, R212.reuse, R170, R8 ;  /* 0x000000aad408723c */ /* 0x040fe20000001808 */
[----:B------:R-:W4:Y:S07]  /*7870*/  LDSM.16.M88.4 R168, [R232] ;  /* 0x00000000e8a8783b */ /* 0x000f2e0000000200 */
        /* <DEDUP_REMOVED lines=13> */
[----:B------:R-:W-:Y:S01]  /*7950*/  HMMA.16816.F32 R48, R212, R170, R48 ;  /* 0x000000aad430723c */ /* 0x000fe20000001830 */
        /* <DEDUP_REMOVED lines=11> */
[C---:B------:R-:W-:Y:S08]  /*7a10*/  HMMA.16816.F32 R32, R216.reuse, R166, R32 ;  /* 0x000000a6d820723c */ /* 0x040ff00000001820 */
[C---:B----4-:R-:W-:Y:S08]  /*7a20*/  HMMA.16816.F32 R36, R216.reuse, R168, R36 ;  /* 0x000000a8d824723c */ /* 0x050ff00000001824 */
[C---:B------:R-:W-:Y:S08]  /*7a30*/  HMMA.16816.F32 R40, R216.reuse, R170, R40 ;  /* 0x000000aad828723c */ /* 0x040ff00000001828 */
[C---:B--2---:R-:W-:Y:S08]  /*7a40*/  HMMA.16816.F32 R44, R216.reuse, R172, R44 ;  /* 0x000000acd82c723c */ /* 0x044ff0000000182c */
[----:B------:R-:W-:Y:S08]  /*7a50*/  HMMA.16816.F32 R48, R216, R174, R48 ;  /* 0x000000aed830723c */ /* 0x000ff00000001830 */
[C---:B------:R-:W-:Y:S08]  /*7a60*/  HMMA.16816.F32 R4, R220.reuse, R176, R4 ;  /* 0x000000b0dc04723c */ /* 0x040ff00000001804 */
[C---:B------:R-:W-:Y:S08]  /*7a70*/  HMMA.16816.F32 R8, R220.reuse, R178, R8 ;  /* 0x000000b2dc08723c */ /* 0x040ff00000001808 */
[C---:B-1----:R-:W-:Y:S08]  /*7a80*/  HMMA.16816.F32 R12, R220.reuse, R152, R12 ;  /* 0x00000098dc0c723c */ /* 0x042ff0000000180c */
[C---:B------:R-:W-:Y:S04]  /*7a90*/  HMMA.16816.F32 R16, R220.reuse, R154, R16 ;  /* 0x0000009adc10723c */ /* 0x040fe80000001810 */
[----:B------:R-:W-:Y:S02]  /*7aa0*/  FMUL.FTZ R4, R4, c[0x0][0x320] ;  /* 0x0000c80004047a20 */ /* 0x000fe40000410000 */
[----:B------:R-:W-:Y:S02]  /*7ab0*/  FMUL.FTZ R5, R5, c[0x0][0x320] ;  /* 0x0000c80005057a20 */ /* 0x000fe40000410000 */
[----:B------:R-:W-:Y:S01]  /*7ac0*/  FMUL.FTZ R6, R6, c[0x0][0x320] ;  /* 0x0000c80006067a20 */ /* 0x000fe20000410000 */
[----:B------:R-:W1:Y:S03]  /*7ad0*/  MUFU.TANH R165, R4 ;  /* 0x0000000400a57308 */ /* 0x000e660000002400 */
[----:B------:R-:W-:Y:S02]  /*7ae0*/  FMUL.FTZ R7, R7, c[0x0][0x320] ;  /* 0x0000c80007077a20 */ /* 0x000fe40000410000 */
[----:B------:R-:W-:Y:S02]  /*7af0*/  FMUL.FTZ R8, R8, c[0x0][0x320] ;  /* 0x0000c80008087a20 */ /* 0x000fe40000410000 */
[----:B------:R-:W-:Y:S02]  /*7b00*/  FMUL.FTZ R9, R9, c[0x0][0x320] ;  /* 0x0000c80009097a20 */ /* 0x000fe40000410000 */
[----:B------:R-:W-:Y:S01]  /*7b10*/  FMUL.FTZ R10, R10, c[0x0][0x320] ;  /* 0x0000c8000a0a7a20 */ /* 0x000fe20000410000 */
[----:B------:R-:W2:Y:S01]  /*7b20*/  MUFU.TANH R167, R5 ;  /* 0x0000000500a77308 */ /* 0x000ea20000002400 */
[----:B------:R-:W-:Y:S02]  /*7b30*/  FMUL.FTZ R11, R11, c[0x0][0x320] ;  /* 0x0000c8000b0b7a20 */ /* 0x000fe40000410000 */
[----:B------:R-:W-:Y:S02]  /*7b40*/  FMUL.FTZ R12, R12, c[0x0][0x320] ;  /* 0x0000c8000c0c7a20 */ /* 0x000fe40000410000 */
[----:B------:R-:W-:Y:S02]  /*7b50*/  FMUL.FTZ R13, R13, c[0x0][0x320] ;  /* 0x0000c8000d0d7a20 */ /* 0x000fe40000410000 */
[----:B------:R-:W-:Y:S02]  /*7b60*/  FMUL.FTZ R14, R14, c[0x0][0x320] ;  /* 0x0000c8000e0e7a20 */ /* 0x000fe40000410000 */
[----:B------:R-:W-:Y:S01]  /*7b70*/  FMUL.FTZ R16, R16, c[0x0][0x320] ;  /* 0x0000c80010107a20 */ /* 0x000fe20000410000 */
[----:B------:R-:W3:Y:S01]  /*7b80*/  MUFU.TANH R170, R6 ;  /* 0x0000000600aa7308 */ /* 0x000ee20000002400 */
[----:B------:R-:W-:Y:S02]  /*7b90*/  FMUL.FTZ R15, R15, c[0x0][0x320] ;  /* 0x0000c8000f0f7a20 */ /* 0x000fe40000410000 */
[----:B------:R-:W-:Y:S01]  /*7ba0*/  FMUL.FTZ R17, R17, c[0x0][0x320] ;  /* 0x0000c80011117a20 */ /* 0x000fe20000410000 */
[----:B-1----:R-:W-:Y:S01]  /*7bb0*/  FMNMX.FTZ R0, R165, R101, !PT ;  /* 0x00000065a5007209 */ /* 0x002fe20007810000 */
[----:B------:R-:W-:Y:S02]  /*7bc0*/  FMUL.FTZ R18, R18, c[0x0][0x320] ;  /* 0x0000c80012127a20 */ /* 0x000fe40000410000 */
[----:B------:R-:W-:Y:S03]  /*7bd0*/  FMUL.FTZ R19, R19, c[0x0][0x320] ;  /* 0x0000c80013137a20 */ /* 0x000fe60000410000 */
[----:B------:R1:W4:Y:S01]  /*7be0*/  MUFU.TANH R171, R7 ;  /* 0x0000000700ab7308 */ /* 0x0003220000002400 */
[----:B--2---:R-:W-:Y:S09]  /*7bf0*/  FMNMX.FTZ R0, R167, R0, !PT ;  /* 0x00000000a7007209 */ /* 0x004ff20007810000 */
[----:B------:R-:W2:Y:S01]  /*7c00*/  MUFU.TANH R166, R8 ;  /* 0x0000000800a67308 */ /* 0x000ea20000002400 */
[----:B---3--:R-:W-:Y:S09]  /*7c10*/  FMNMX.FTZ R2, R170, R102, !PT ;  /* 0x00000066aa027209 */ /* 0x008ff20007810000 */
[----:B------:R-:W3:Y:S01]  /*7c20*/  MUFU.TANH R164, R9 ;  /* 0x0000000900a47308 */ /* 0x000ee20000002400 */
[----:B-1----:R-:W1:Y:S01]  /*7c30*/  LDSM.16.M88.4 R4, [R227+0x7000] ;  /* 0x00700000e304783b */ /* 0x002e620000000200 */
[----:B----4-:R-:W-:Y:S08]  /*7c40*/  FMNMX.FTZ R2, R171, R2, !PT ;  /* 0x00000002ab027209 */ /* 0x010ff00007810000 */
[----:B------:R-:W4:Y:S01]  /*7c50*/  MUFU.TANH R168, R10 ;  /* 0x0000000a00a87308 */ /* 0x000f220000002400 */
[----:B--2---:R-:W-:Y:S09]  /*7c60*/  FMNMX.FTZ R0, R166, R0, !PT ;  /* 0x00000000a6007209 */ /* 0x004ff20007810000 */
[----:B------:R2:W1:Y:S01]  /*7c70*/  MUFU.TANH R169, R11 ;  /* 0x0000000b00a97308 */ /* 0x0004620000002400 */
[----:B---3--:R-:W-:Y:S09]  /*7c80*/  FMNMX.FTZ R0, R164, R0, !PT ;  /* 0x00000000a4007209 */ /* 0x008ff20007810000 */
[----:B------:R-:W3:Y:S01]  /*7c90*/  MUFU.TANH R172, R12 ;  /* 0x0000000c00ac7308 */ /* 0x000ee20000002400 */
[----:B----4-:R-:W-:Y:S09]  /*7ca0*/  FMNMX.FTZ R2, R168, R2, !PT ;  /* 0x00000002a8027209 */ /* 0x010ff20007810000 */
[----:B------:R4:W4:Y:S01]  /*7cb0*/  MUFU.TANH R173, R13 ;  /* 0x0000000d00ad7308 */ /* 0x0009220000002400 */
[C---:B-1----:R-:W-:Y:S01]  /*7cc0*/  HMMA.16816.F32 R20, R220.reuse, R4, R20 ;  /* 0x00000004dc14723c */ /* 0x042fe20000001814 */
[----:B--2---:R-:W1:Y:S02]  /*7cd0*/  LDSM.16.M88.4 R8, [R227+0x7800] ;  /* 0x00780000e308783b */ /* 0x004e640000000200 */
[----:B------:R-:W-:Y:S06]  /*7ce0*/  FMNMX.FTZ R2, R169, R2, !PT ;  /* 0x00000002a9027209 */ /* 0x000fec0007810000 */
[----:B------:R-:W2:Y:S01]  /*7cf0*/  MUFU.TANH R176, R14 ;  /* 0x0000000e00b07308 */ /* 0x000ea20000002400 */
[C---:B------:R-:W-:Y:S01]  /*7d00*/  HMMA.16816.F32 R24, R220.reuse, R6, R24 ;  /* 0x00000006dc18723c */ /* 0x040fe20000001818 */
[----:B------:R-:W1:Y:S02]  /*7d10*/  LDSM.16.M88.4 R4, [R227+0x8000] ;  /* 0x00800000e304783b */ /* 0x000e640000000200 */
[----:B---3--:R-:W-:Y:S06]  /*7d20*/  FMNMX.FTZ R0, R172, R0, !PT ;  /* 0x00000000ac007209 */ /* 0x008fec0007810000 */
[----:B------:R-:W3:Y:S01]  /*7d30*/  MUFU.TANH R178, R15 ;  /* 0x0000000f00b27308 */ /* 0x000ee20000002400 */
[----:B----4-:R-:W4:Y:S02]  /*7d40*/  LDL.64 R12, [R1+0x18] ;  /* 0x00001800010c7983 */ /* 0x010f240000100a00 */
[----:B------:R-:W-:Y:S02]  /*7d50*/  FMNMX.FTZ R0, R173, R0, !PT ;  /* 0x00000000ad007209 */ /* 0x000fe40007810000 */
[----:B------:R-:W-:Y:S02]  /*7d60*/  FMUL.FTZ R20, R20, c[0x0][0x320] ;  /* 0x0000c80014147a20 */ /* 0x000fe40000410000 */
[----:B------:R-:W-:Y:S03]  /*7d70*/  FMUL.FTZ R21, R21, c[0x0][0x320] ;  /* 0x0000c80015157a20 */ /* 0x000fe60000410000 */
[----:B------:R-:W1:Y:S01]  /*7d80*/  MUFU.TANH R174, R16 ;  /* 0x0000001000ae7308 */ /* 0x000e620000002400 */
[----:B------:R-:W-:Y:S02]  /*7d90*/  FMUL.FTZ R22, R22, c[0x0][0x320] ;  /* 0x0000c80016167a20 */ /* 0x000fe40000410000 */
[----:B------:R-:W-:Y:S01]  /*7da0*/  FMUL.FTZ R23, R23, c[0x0][0x320] ;  /* 0x0000c80017177a20 */ /* 0x000fe20000410000 */
[----:B--2---:R-:W-:Y:S01]  /*7db0*/  FMNMX.FTZ R2, R176, R2, !PT ;  /* 0x00000002b0027209 */ /* 0x004fe20007810000 */
[----:B------:R-:W-:Y:S02]  /*7dc0*/  FMUL.FTZ R24, R24, c[0x0][0x320] ;  /* 0x0000c80018187a20 */ /* 0x000fe40000410000 */
[----:B------:R-:W-:Y:S02]  /*7dd0*/  FMUL.FTZ R26, R26, c[0x0][0x320] ;  /* 0x0000c8001a1a7a20 */ /* 0x000fe40000410000 */
[----:B------:R-:W-:Y:S01]  /*7de0*/  FMUL.FTZ R25, R25, c[0x0][0x320] ;  /* 0x0000c80019197a20 */ /* 0x000fe20000410000 */
[----:B------:R-:W-:Y:S01]  /*7df0*/  MUFU.TANH R183, R20 ;  /* 0x0000001400b77308 */ /* 0x000fe20000002400 */
[----:B------:R-:W-:Y:S01]  /*7e00*/  FMUL.FTZ R27, R27, c[0x0][0x320] ;  /* 0x0000c8001b1b7a20 */ /* 0x000fe20000410000 */
[----:B---3--:R-:W-:Y:S01]  /*7e10*/  FMNMX.FTZ R2, R178, R2, !PT ;  /* 0x00000002b2027209 */ /* 0x008fe20007810000 */
[C---:B-1----:R-:W-:Y:S07]  /*7e20*/  HMMA.16816.F32 R28, R220.reuse, R8, R28 ;  /* 0x00000008dc1c723c */ /* 0x042fee000000181c */
[----:B------:R-:W-:Y:S01]  /*7e30*/  MUFU.TANH R182, R21 ;  /* 0x0000001500b67308 */ /* 0x000fe20000002400 */
[C---:B------:R-:W-:Y:S01]  /*7e40*/  HMMA.16816.F32 R32, R220.reuse, R10, R32 ;  /* 0x0000000adc20723c */ /* 0x040fe20000001820 */
[----:B------:R-:W1:Y:S01]  /*7e50*/  LDSM.16.M88.4 R8, [R227+0x8800] ;  /* 0x00880000e308783b */ /* 0x000e620000000200 */
[----:B------:R-:W-:Y:S04]  /*7e60*/  DEPBAR.LE SB0, 0x0 ;  /* 0x000080000000791a */ /* 0x000fe80000000000 */
[----:B------:R-:W-:Y:S02]  /*7e70*/  FMNMX.FTZ R0, R174, R0, !PT ;  /* 0x00000000ae007209 */ /* 0x000fe40007810000 */
[C---:B------:R-:W-:Y:S01]  /*7e80*/  HMMA.16816.F32 R36, R220.reuse, R4, R36 ;  /* 0x00000004dc24723c */ /* 0x040fe20000001824 */
[----:B------:R-:W-:Y:S07]  /*7e90*/  BAR.SYNC.DEFER_BLOCKING 0x0 ;  /* 0x0000000000007b1d */ /* 0x000fee0000010000 */
[C---:B------:R-:W-:Y:S04]  /*7ea0*/  HMMA.16816.F32 R40, R220.reuse, R6, R40 ;  /* 0x00000006dc28723c */ /* 0x040fe80000001828 */
[----:B------:R-:W-:Y:S02]  /*7eb0*/  FMUL.FTZ R28, R28, c[0x0][0x320] ;  /* 0x0000c8001c1c7a20 */ /* 0x000fe40000410000 */
[----:B------:R-:W-:Y:S02]  /*7ec0*/  FMUL.FTZ R29, R29, c[0x0][0x320] ;  /* 0x0000c8001d1d7a20 */ /* 0x000fe40000410000 */
[----:B------:R-:W-:Y:S04]  /*7ed0*/  FMUL.FTZ R30, R30, c[0x0][0x320] ;  /* 0x0000c8001e1e7a20 */ /* 0x000fe80000410000 */
[----:B------:R-:W-:Y:S02]  /*7ee0*/  FMUL.FTZ R31, R31, c[0x0][0x320] ;  /* 0x0000c8001f1f7a20 */ /* 0x000fe40000410000 */
[----:B------:R-:W-:Y:S04]  /*7ef0*/  @P0 IMAD.WIDE.U32 R6, R250, c[0x0][0x1e0], RZ ;  /* 0x00007800fa060a25 */ /* 0x000fe800078e00ff */
[----:B------:R-:W-:Y:S01]  /*7f00*/  FMUL.FTZ R36, R36, c[0x0][0x320] ;  /* 0x0000c80024247a20 */ /* 0x000fe20000410000 */
[----:B------:R-:W-:Y:S01]  /*7f10*/  MUFU.TANH R251, R22 ;  /* 0x0000001600fb7308 */ /* 0x000fe20000002400 */
[----:B------:R-:W-:Y:S02]  /*7f20*/  FMUL.FTZ R37, R37, c[0x0][0x320] ;  /* 0x0000c80025257a20 */ /* 0x000fe40000410000 */
[----:B------:R-:W-:Y:S02]  /*7f30*/  FMUL.FTZ R38, R38, c[0x0][0x320] ;  /* 0x0000c80026267a20 */ /* 0x000fe40000410000 */
[----:B------:R-:W-:Y:S01]  /*7f40*/  FMUL.FTZ R39, R39, c[0x0][0x320] ;  /* 0x0000c80027277a20 */ /* 0x000fe20000410000 */
[C---:B-1----:R-:W-:Y:S03]  /*7f50*/  HMMA.16816.F32 R44, R220.reuse, R8, R44 ;  /* 0x00000008dc2c723c */ /* 0x042fe6000000182c */
[----:B------:R-:W-:Y:S01]  /*7f60*/  FMUL.FTZ R43, R43, c[0x0][0x320] ;  /* 0x0000c8002b2b7a20 */ /* 0x000fe20000410000 */
[----:B------:R-:W-:Y:S01]  /*7f70*/  MUFU.TANH R103, R23 ;  /* 0x0000001700677308 */ /* 0x000fe20000002400 */
[----:B------:R-:W-:Y:S02]  /*7f80*/  FMUL.FTZ R42, R42, c[0x0][0x320] ;  /* 0x0000c8002a2a7a20 */ /* 0x000fe40000410000 */
[----:B------:R-:W-:Y:S01]  /*7f90*/  FMUL.FTZ R41, R41, c[0x0][0x320] ;  /* 0x0000c80029297a20 */ /* 0x000fe20000410000 */
[----:B------:R-:W-:Y:S01]  /*7fa0*/  HMMA.16816.F32 R48, R220, R10, R48 ;  /* 0x0000000adc30723c */ /* 0x000fe20000001830 */
[----:B------:R-:W2:Y:S03]  /*7fb0*/  LDL.64 R10, [R1+0x28] ;  /* 0x00002800010a7983 */ /* 0x000ea60000100a00 */
[----:B------:R-:W-:Y:S02]  /*7fc0*/  FMUL.FTZ R33, R33, c[0x0][0x320] ;  /* 0x0000c80021217a20 */ /* 0x000fe40000410000 */
[----:B------:R-:W1:Y:S01]  /*7fd0*/  MUFU.TANH R175, R17 ;  /* 0x0000001100af7308 */ /* 0x000e620000002400 */
[----:B------:R-:W-:Y:S02]  /*7fe0*/  FMUL.FTZ R35, R35, c[0x0][0x320] ;  /* 0x0000c80023237a20 */ /* 0x000fe40000410000 */
[----:B------:R-:W-:Y:S03]  /*7ff0*/  FMUL.FTZ R32, R32, c[0x0][0x320] ;  /* 0x0000c80020207a20 */ /* 0x000fe60000410000 */
[----:B------:R-:W-:Y:S02]  /*8000*/  FMUL.FTZ R34, R34, c[0x0][0x320] ;  /* 0x0000c80022227a20 */ /* 0x000fe40000410000 */
[----:B------:R-:W-:Y:S02]  /*8010*/  FMUL.FTZ R40, R40, c[0x0][0x320] ;  /* 0x0000c80028287a20 */ /* 0x000fe40000410000 */
[----:B------:R-:W3:Y:S01]  /*8020*/  MUFU.TANH R177, R18 ;  /* 0x0000001200b17308 */ /* 0x000ee20000002400 */
        /* <DEDUP_REMOVED lines=8> */
[----:B-1----:R-:W-:Y:S04]  /*80b0*/  FMNMX.FTZ R0, R175, R0, !PT ;  /* 0x00000000af007209 */ /* 0x002fe80007810000 */
[----:B------:R-:W-:Y:S02]  /*80c0*/  FMNMX.FTZ R0, R183, R0, !PT ;  /* 0x00000000b7007209 */ /* 0x000fe40007810000 */
[----:B------:R-:W1:Y:S02]  /*80d0*/  MUFU.TANH R181, R24 ;  /* 0x0000001800b57308 */ /* 0x000e640000002400 */
[----:B------:R-:W-:Y:S02]  /*80e0*/  FMNMX.FTZ R0, R182, R0, !PT ;  /* 0x00000000b6007209 */ /* 0x000fe40007810000 */
[----:B---3--:R-:W-:Y:S06]  /*80f0*/  FMNMX.FTZ R2, R177, R2, !PT ;  /* 0x00000002b1027209 */ /* 0x008fec0007810000 */
[----:B------:R-:W-:Y:S01]  /*8100*/  MUFU.TANH R100, R33 ;  /* 0x0000002100647308 */ /* 0x000fe20000002400 */
[----:B------:R-:W-:Y:S04]  /*8110*/  FMNMX.FTZ R2, R179, R2, !PT ;  /* 0x00000002b3027209 */ /* 0x000fe80007810000 */
[----:B------:R-:W-:Y:S05]  /*8120*/  FMNMX.FTZ R2, R251, R2, !PT ;  /* 0x00000002fb027209 */ /* 0x000fea0007810000 */
[----:B------:R3:W-:Y:S01]  /*8130*/  MUFU.TANH R33, R48 ;  /* 0x0000003000217308 */ /* 0x0007e20000002400 */
[----:B-1----:R-:W-:Y:S09]  /*8140*/  FMNMX.FTZ R0, R181, R0, !PT ;  /* 0x00000000b5007209 */ /* 0x002ff20007810000 */
[----:B------:R-:W1:Y:S10]  /*8150*/  MUFU.TANH R180, R25 ;  /* 0x0000001900b47308 */ /* 0x000e740000002400 */
[----:B------:R-:W1:Y:S01]  /*8160*/  MUFU.TANH R24, R28 ;  /* 0x0000001c00187308 */ /* 0x000e620000002400 */
[----:B---3--:R-:W-:Y:S04]  /*8170*/  MOV R48, R103 ;  /* 0x0000006700307202 */ /* 0x008fe80000000f00 */
[----:B------:R-:W-:Y:S05]  /*8180*/  FMNMX.FTZ R2, R48, R2, !PT ;  /* 0x0000000230027209 */ /* 0x000fea0007810000 */
[----:B------:R-:W3:Y:S01]  /*8190*/  MUFU.TANH R252, R26 ;  /* 0x0000001a00fc7308 */ /* 0x000ee20000002400 */
[----:B-1----:R-:W-:Y:S09]  /*81a0*/  FMNMX.FTZ R0, R180, R0, !PT ;  /* 0x00000000b4007209 */ /* 0x002ff20007810000 */
[----:B------:R-:W1:Y:S01]  /*81b0*/  MUFU.TANH R3, R27 ;  /* 0x0000001b00037308 */ /* 0x000e620000002400 */
[----:B------:R-:W-:Y:S09]  /*81c0*/  FMNMX.FTZ R0, R24, R0, !PT ;  /* 0x0000000018007209 */ /* 0x000ff20007810000 */
[----:B------:R1:W-:Y:S01]  /*81d0*/  MUFU.TANH R18, R43 ;  /* 0x0000002b00127308 */ /* 0x0003e20000002400 */
[----:B---3--:R-:W-:Y:S09]  /*81e0*/  FMNMX.FTZ R2, R252, R2, !PT ;  /* 0x00000002fc027209 */ /* 0x008ff20007810000 */
[----:B------:R-:W3:Y:S10]  /*81f0*/  MUFU.TANH R26, R29 ;  /* 0x0000001d001a7308 */ /* 0x000ef40000002400 */
[----:B------:R-:W3:Y:S01]  /*8200*/  MUFU.TANH R245, R30 ;  /* 0x0000001e00f57308 */ /* 0x000ee20000002400 */
[----:B-1----:R-:W-:Y:S04]  /*8210*/  MOV R43, R3 ;  /* 0x00000003002b7202 */ /* 0x002fe80000000f00 */
[----:B------:R-:W-:Y:S05]  /*8220*/  FMNMX.FTZ R2, R43, R2, !PT ;  /* 0x000000022b027209 */ /* 0x000fea0007810000 */
[----:B------:R-:W-:Y:S01]  /*8230*/  MUFU.TANH R27, R35 ;  /* 0x00000023001b7308 */ /* 0x000fe20000002400 */
[----:B---3--:R-:W-:Y:S09]  /*8240*/  FMNMX.FTZ R0, R26, R0, !PT ;  /* 0x000000001a007209 */ /* 0x008ff20007810000 */
[----:B------:R1:W-:Y:S10]  /*8250*/  MUFU.TANH R35, R42 ;  /* 0x0000002a00237308 */ /* 0x0003f40000002400 */
[----:B------:R-:W3:Y:S10]  /*8260*/  MUFU.TANH R244, R31 ;  /* 0x0000001f00f47308 */ /* 0x000ef40000002400 */
[----:B------:R3:W-:Y:S01]  /*8270*/  MUFU.TANH R231, R41 ;  /* 0x0000002900e77308 */ /* 0x0007e20000002400 */
[----:B-1----:R-:W-:Y:S04]  /*8280*/  MOV R42, R245 ;  /* 0x000000f5002a7202 */ /* 0x002fe80000000f00 */
[----:B------:R-:W-:Y:S05]  /*8290*/  FMNMX.FTZ R2, R42, R2, !PT ;  /* 0x000000022a027209 */ /* 0x000fea0007810000 */
[----:B------:R-:W1:Y:S10]  /*82a0*/  MUFU.TANH R154, R32 ;  /* 0x00000020009a7308 */ /* 0x000e740000002400 */
[----:B------:R1:W-:Y:S01]  /*82b0*/  MUFU.TANH R32, R49 ;  /* 0x0000003100207308 */ /* 0x0003e20000002400 */
[----:B---3--:R-:W-:Y:S04]  /*82c0*/  MOV R41, R244 ;  /* 0x000000f400297202 */ /* 0x008fe80000000f00 */
[----:B------:R-:W-:Y:S05]  /*82d0*/  FMNMX.FTZ R2, R41, R2, !PT ;  /* 0x0000000229027209 */ /* 0x000fea0007810000 */
[----:B------:R-:W3:Y:S01]  /*82e0*/  MUFU.TANH R155, R36 ;  /* 0x00000024009b7308 */ /* 0x000ee20000002400 */
[----:B-1----:R-:W-:Y:S09]  /*82f0*/  FMNMX.FTZ R0, R154, R0, !PT ;  /* 0x000000009a007209 */ /* 0x002ff20007810000 */
[----:B------:R-:W1:Y:S01]  /*8300*/  MUFU.TANH R25, R34 ;  /* 0x0000002200197308 */ /* 0x000e620000002400 */
[----:B------:R-:W-:Y:S04]  /*8310*/  MOV R49, R100 ;  /* 0x0000006400317202 */ /* 0x000fe80000000f00 */
[----:B------:R-:W-:Y:S05]  /*8320*/  FMNMX.FTZ R0, R49, R0, !PT ;  /* 0x0000000031007209 */ /* 0x000fea0007810000 */
[----:B------:R-:W1:Y:S01]  /*8330*/  MUFU.TANH R247, R37 ;  /* 0x0000002500f77308 */ /* 0x000e620000002400 */
[----:B---3--:R-:W-:Y:S02]  /*8340*/  FMNMX.FTZ R0, R155, R0, !PT ;  /* 0x000000009b007209 */ /* 0x008fe40007810000 */
[----:B----4-:R-:W-:Y:S02]  /*8350*/  @P0 MOV R5, R13 ;  /* 0x0000000d00050202 */ /* 0x010fe40000000f00 */
[----:B------:R-:W-:Y:S05]  /*8360*/  MOV R12, c[0x0][0x1e0] ;  /* 0x00007800000c7a02 */ /* 0x000fea0000000f00 */
[----:B------:R-:W3:Y:S01]  /*8370*/  MUFU.TANH R17, R40 ;  /* 0x0000002800117308 */ /* 0x000ee20000002400 */
[----:B------:R-:W-:Y:S02]  /*8380*/  MOV R13, c[0x0][0x1e4] ;  /* 0x00007900000d7a02 */ /* 0x000fe40000000f00 */
[----:B-1----:R-:W-:Y:S04]  /*8390*/  FMNMX.FTZ R2, R25, R2, !PT ;  /* 0x0000000219027209 */ /* 0x002fe80007810000 */
[----:B------:R-:W-:Y:S03]  /*83a0*/  FMNMX.FTZ R3, R27, R2, !PT ;  /* 0x000000021b037209 */ /* 0x000fe60007810000 */
[----:B------:R1:W-:Y:S01]  /*83b0*/  MUFU.TANH R34, R45 ;  /* 0x0000002d00227308 */ /* 0x0003e20000002400 */
[----:B------:R-:W-:Y:S01]  /*83c0*/  FMNMX.FTZ R2, R247, R0, !PT ;  /* 0x00000000f7027209 */ /* 0x000fe20007810000 */
[----:B------:R-:W-:Y:S01]  /*83d0*/  FMUL.FTZ R0, R51, c[0x0][0x320] ;  /* 0x0000c80033007a20 */ /* 0x000fe20000410000 */
[----:B------:R-:W-:Y:S07]  /*83e0*/  MOV R51, R155 ;  /* 0x0000009b00337202 */ /* 0x000fee0000000f00 */
[----:B------:R4:W-:Y:S01]  /*83f0*/  MUFU.TANH R152, R0 ;  /* 0x0000000000987308 */ /* 0x0009e20000002400 */
[----:B---3--:R-:W-:Y:S09]  /*8400*/  FMNMX.FTZ R2, R17, R2, !PT ;  /* 0x0000000211027209 */ /* 0x008ff20007810000 */
[----:B------:R-:W3:Y:S01]  /*8410*/  MUFU.TANH R19, R44 ;  /* 0x0000002c00137308 */ /* 0x000ee20000002400 */
[----:B-1----:R-:W-:Y:S09]  /*8420*/  MOV R45, R231 ;  /* 0x000000e7002d7202 */ /* 0x002ff20000000f00 */
[----:B------:R-:W1:Y:S01]  /*8430*/  MUFU.TANH R248, R38 ;  /* 0x0000002600f87308 */ /* 0x000e620000002400 */
[----:B----4-:R-:W-:Y:S09]  /*8440*/  FMNMX.FTZ R0, R45, R2, !PT ;  /* 0x000000022d007209 */ /* 0x010ff20007810000 */
[----:B------:R-:W4:Y:S01]  /*8450*/  MUFU.TANH R246, R39 ;  /* 0x0000002700f67308 */ /* 0x000f220000002400 */
[----:B---3--:R-:W-:Y:S04]  /*8460*/  FMNMX.FTZ R0, R19, R0, !PT ;  /* 0x0000000013007209 */ /* 0x008fe80007810000 */
[----:B------:R-:W-:Y:S05]  /*8470*/  FMNMX.FTZ R0, R34, R0, !PT ;  /* 0x0000000022007209 */ /* 0x000fea0007810000 */
[----:B------:R-:W3:Y:S01]  /*8480*/  MUFU.TANH R244, R46 ;  /* 0x0000002e00f47308 */ /* 0x000ee20000002400 */
[----:B------:R-:W-:Y:S02]  /*8490*/  FMNMX.FTZ R100, R33, R0, !PT ;  /* 0x0000000021647209 */ /* 0x000fe40007810000 */
[----:B-1----:R-:W-:Y:S02]  /*84a0*/  MOV R44, R248 ;  /* 0x000000f8002c7202 */ /* 0x002fe40000000f00 */
[----:B------:R-:W-:Y:S02]  /*84b0*/  FMNMX.FTZ R100, R32, R100, !PT ;  /* 0x0000006420647209 */ /* 0x000fe40007810000 */
[----:B------:R-:W-:Y:S03]  /*84c0*/  FMNMX.FTZ R3, R44, R3, !PT ;  /* 0x000000032c037209 */ /* 0x000fe60007810000 */
[----:B------:R-:W1:Y:S01]  /*84d0*/  MUFU.TANH R245, R47 ;  /* 0x0000002f00f57308 */ /* 0x000e620000002400 */
[----:B----4-:R-:W-:Y:S04]  /*84e0*/  MOV R40, R246 ;  /* 0x000000f600287202 */ /* 0x010fe80000000f00 */
[----:B------:R-:W-:Y:S05]  /*84f0*/  FMNMX.FTZ R3, R40, R3, !PT ;  /* 0x0000000328037209 */ /* 0x000fea0007810000 */
[----:B------:R-:W4:Y:S01]  /*8500*/  MUFU.TANH R103, R50 ;  /* 0x0000003200677308 */ /* 0x000f220000002400 */
[----:B------:R-:W-:Y:S02]  /*8510*/  FMNMX.FTZ R2, R35, R3, !PT ;  /* 0x0000000323027209 */ /* 0x000fe40007810000 */
[----:B------:R-:W2:Y:S02]  /*8520*/  SHFL.BFLY PT, R3, R100, 0x2, 0x1f ;  /* 0x0c401f0064037f89 */ /* 0x000ea400000e0000 */
[----:B------:R-:W-:Y:S04]  /*8530*/  FMNMX.FTZ R2, R18, R2, !PT ;  /* 0x0000000212027209 */ /* 0x000fe80007810000 */
[----:B---3--:R-:W-:Y:S04]  /*8540*/  FMNMX.FTZ R2, R244, R2, !PT ;  /* 0x00000002f4027209 */ /* 0x008fe80007810000 */
[----:B-1----:R-:W-:Y:S04]  /*8550*/  FMNMX.FTZ R0, R245, R2, !PT ;  /* 0x00000002f5007209 */ /* 0x002fe80007810000 */
[----:B----4-:R-:W-:Y:S02]  /*8560*/  FMNMX.FTZ R0, R103, R0, !PT ;  /* 0x0000000067007209 */ /* 0x010fe40007810000 */
[----:B------:R-:W-:Y:S02]  /*8570*/  MOV R50, R154 ;  /* 0x0000009a00327202 */ /* 0x000fe40000000f00 */
[----:B--2---:R-:W-:Y:S02]  /*8580*/  FMNMX.FTZ R100, R100, R3, !PT ;  /* 0x0000000364647209 */ /* 0x004fe40007810000 */
[----:B------:R-:W-:Y:S03]  /*8590*/  FMNMX.FTZ R0, R152, R0, !PT ;  /* 0x0000000098007209 */ /* 0x000fe60007810000 */
[----:B------:R-:W1:Y:S08]  /*85a0*/  SHFL.BFLY PT, R4, R100, 0x1, 0x1f ;  /* 0x0c201f0064047f89 */ /* 0x000e7000000e0000 */
[----:B------:R-:W2:Y:S01]  /*85b0*/  SHFL.BFLY PT, R2, R0, 0x2, 0x1f ;  /* 0x0c401f0000027f89 */ /* 0x000ea200000e0000 */
[----:B-1----:R-:W-:Y:S02]  /*85c0*/  FMNMX.FTZ R100, R100, R4, !PT ;  /* 0x0000000464647209 */ /* 0x002fe40007810000 */
[----:B------:R-:W-:Y:S03]  /*85d0*/  @P0 SHF.R.S32.HI R4, RZ, 0x1f, R250 ;  /* 0x0000001fff040819 */ /* 0x000fe600000114fa */
[----:B------:R-:W-:Y:S02]  /*85e0*/  FMUL.FTZ R153, R100, c[0x0][0x2d0] ;  /* 0x0000b40064997a20 */ /* 0x000fe40000410000 */
[----:B------:R-:W-:Y:S01]  /*85f0*/  @P0 IMAD R4, R4, c[0x0][0x1e0], RZ ;  /* 0x0000780004040a24 */ /* 0x000fe200078e02ff */
[----:B--2---:R-:W-:Y:S01]  /*8600*/  FMNMX.FTZ R0, R0, R2, !PT ;  /* 0x0000000200007209 */ /* 0x004fe20007810000 */
[----:B------:R-:W-:Y:S02]  /*8610*/  FFMA.FTZ R8, R165, c[0x0][0x2d0], -R153 ;  /* 0x0000b400a5087a23 */ /* 0x000fe40000010899 */
[----:B------:R-:W-:Y:S02]  /*8620*/  @P0 IMAD R4, R250, c[0x0][0x1e4], R4 ;  /* 0x00007900fa040a24 */ /* 0x000fe400078e0204 */
[----:B------:R1:W-:Y:S01]  /*8630*/  MUFU.EX2 R9, R8 ;  /* 0x0000000800097308 */ /* 0x0003e20000000800 */
[----:B------:R-:W2:Y:S01]  /*8640*/  SHFL.BFLY PT, R3, R0, 0x1, 0x1f ;  /* 0x0c201f0000037f89 */ /* 0x000ea200000e0000 */
[----:B------:R-:W-:Y:S01]  /*8650*/  FADD.FTZ R2, -R100, R101 ;  /* 0x0000006564027221 */ /* 0x000fe20000010100 */
[----:B------:R-:W-:Y:S02]  /*8660*/  @P0 IADD3 R7, R7, R4, RZ ;  /* 0x0000000407070210 */ /* 0x000fe40007ffe0ff */
[----:B------:R-:W-:Y:S05]  /*8670*/  @P0 MOV R4, R10 ;  /* 0x0000000a00040202 */ /* 0x000fea0000000f00 */
[----:B------:R-:W-:Y:S04]  /*8680*/  @P0 IMAD.WIDE.U32 R4, R6, 0x60, R4 ;  /* 0x0000006006040825 */ /* 0x000fe800078e0004 */
[----:B------:R-:W-:Y:S01]  /*8690*/  @P0 IMAD R6, R7, 0x60, RZ ;  /* 0x0000006007060824 */ /* 0x000fe200078e02ff */
[C---:B------:R-:W-:Y:S04]  /*86a0*/  @P0 SHF.L.U32 R7, R4.reuse, 0x1, RZ ;  /* 0x0000000104070819 */ /* 0x040fe800000006ff */
[----:B------:R-:W-:Y:S02]  /*86b0*/  @P0 IADD3 R6, R5, R6, RZ ;  /* 0x0000000605060210 */ /* 0x000fe40007ffe0ff */
[----:B------:R-:W-:Y:S02]  /*86c0*/  @P0 IADD3 R10, P2, R7, 0x80, RZ ;  /* 0x00000080070a0810 */ /* 0x000fe40007f5e0ff */
[----:B------:R-:W-:Y:S01]  /*86d0*/  @P0 SHF.L.U64.HI R6, R4, 0x1, R6 ;  /* 0x0000000104060819 */ /* 0x000fe20000010206 */
[----:B-1----:R-:W-:Y:S01]  /*86e0*/  FFMA.FTZ R8, R167, c[0x0][0x2d0], -R153 ;  /* 0x0000b400a7087a23 */ /* 0x002fe20000010899 */
[----:B--2---:R-:W-:Y:S01]  /*86f0*/  FMNMX.FTZ R3, R0, R3, !PT ;  /* 0x0000000300037209 */ /* 0x004fe20007810000 */
[----:B------:R-:W-:Y:S01]  /*8700*/  FMUL.FTZ R0, R2, c[0x0][0x2d0] ;  /* 0x0000b40002007a20 */ /* 0x000fe20000410000 */
[----:B------:R-:W-:Y:S01]  /*8710*/  @P0 IADD3 R4, P1, R7, c[0x0][0x1c8], RZ ;  /* 0x0000720007040a10 */ /* 0x000fe20007f3e0ff */
[----:B------:R1:W-:Y:S01]  /*8720*/  MUFU.EX2 R246, R8 ;  /* 0x0000000800f67308 */ /* 0x0003e20000000800 */
[----:B------:R-:W-:Y:S01]  /*8730*/  MOV R167, R35 ;  /* 0x0000002300a77202 */ /* 0x000fe20000000f00 */
[----:B------:R-:W-:Y:S01]  /*8740*/  FMUL.FTZ R101, R3, c[0x0][0x2d0] ;  /* 0x0000b40003657a20 */ /* 0x000fe20000410000 */
[----:B------:R-:W-:Y:S02]  /*8750*/  @P0 IADD3.X R5, R6, c[0x0][0x1cc], RZ, P1, !PT ;  /* 0x0000730006050a10 */ /* 0x000fe40000ffe4ff */
[----:B------:R-:W-:Y:S01]  /*8760*/  @P0 IADD3 R10, P1, R10, c[0x0][0x1c8], RZ ;  /* 0x000072000a0a0a10 */ /* 0x000fe20007f3e0ff */
[----:B------:R-:W-:Y:S02]  /*8770*/  FFMA.FTZ R103, R103, c[0x0][0x2d0], -R101 ;  /* 0x0000b40067677a23 */ /* 0x000fe40000010865 */
[----:B------:R2:W-:Y:S01]  /*8780*/  @P0 LDGSTS.E.BYPASS.LTC128B.128 [R249+0xc100], [R4.64], !P6 ;  /* 0x0c10000004f90fae */ /* 0x0005e2000f101d48 */
[----:B------:R-:W-:Y:S01]  /*8790*/  @P0 IADD3.X R11, RZ, c[0x0][0x1cc], R6, P1, P2 ;  /* 0x00007300ff0b0a10 */ /* 0x000fe20000fe4406 */
[----:B------:R3:W4:Y:S06]  /*87a0*/  MUFU.EX2 R2, R0 ;  /* 0x0000000000027308 */ /* 0x00072c0000000800 */
[----:B------:R2:W-:Y:S04]  /*87b0*/  @P0 LDGSTS.E.BYPASS.LTC128B.128 [R249+0xf100], [R10.64], !P5 ;  /* 0x0f1000000af90fae */ /* 0x0005e8000e901d48 */
[----:B------:R-:W-:Y:S01]  /*87c0*/  MUFU.EX2 R103, R103 ;  /* 0x0000006700677308 */ /* 0x000fe20000000800 */
[----:B-1----:R-:W-:Y:S01]  /*87d0*/  FFMA.FTZ R8, R166, c[0x0][0x2d0], -R153 ;  /* 0x0000b400a6087a23 */ /* 0x002fe20000010899 */
[----:B------:R-:W-:Y:S08]  /*87e0*/  MOV R166, R18 ;  /* 0x0000001200a67202 */ /* 0x000ff00000000f00 */
[----:B------:R1:W-:Y:S01]  /*87f0*/  MUFU.EX2 R248, R8 ;  /* 0x0000000800f87308 */ /* 0x0003e20000000800 */
[----:B---3--:R-:W-:Y:S01]  /*8800*/  FADD.FTZ R0, -R3, R102 ;  /* 0x0000006603007221 */ /* 0x008fe20000010100 */
[----:B------:R-:W-:Y:S01]  /*8810*/  MOV R102, R247 ;  /* 0x000000f700667202 */ /* 0x000fe20000000f00 */
[----:B----4-:R-:W-:Y:S01]  /*8820*/  FMUL.FTZ R16, R2, R116 ;  /* 0x0000007402107220 */ /* 0x010fe20000410000 */
[----:B------:R-:W-:Y:S01]  /*8830*/  MOV R116, R17 ;  /* 0x0000001100747202 */ /* 0x000fe20000000f00 */
[----:B------:R-:W-:Y:S02]  /*8840*/  FMUL.FTZ R0, R0, c[0x0][0x2d0] ;  /* 0x0000b40000007a20 */ /* 0x000fe40000410000 */
[C---:B------:R-:W-:Y:S01]  /*8850*/  FMUL.FTZ R17, R2.reuse, R117 ;  /* 0x0000007502117220 */ /* 0x040fe20000410000 */
[----:B------:R-:W-:Y:S01]  /*8860*/  MOV R117, R45 ;  /* 0x0000002d00757202 */ /* 0x000fe20000000f00 */
[C---:B------:R-:W-:Y:S02]  /*8870*/  FMUL.FTZ R52, R2.reuse, R52 ;  /* 0x0000003402347220 */ /* 0x040fe40000410000 */
[----:B--2---:R-:W-:Y:S01]  /*8880*/  FFMA.FTZ R10, R171, c[0x0][0x2d0], -R101 ;  /* 0x0000b400ab0a7a23 */ /* 0x004fe20000010865 */
[----:B------:R-:W2:Y:S01]  /*8890*/  MUFU.EX2 R0, R0 ;  /* 0x0000000000007308 */ /* 0x000ea20000000800 */
[----:B------:R-:W-:Y:S01]  /*88a0*/  MOV R171, R33 ;  /* 0x0000002100ab7202 */ /* 0x000fe20000000f00 */
[C---:B------:R-:W-:Y:S02]  /*88b0*/  FMUL.FTZ R33, R2.reuse, R133 ;  /* 0x0000008502217220 */ /* 0x040fe40000410000 */
[C---:B------:R-:W-:Y:S02]  /*88c0*/  FMUL.FTZ R53, R2.reuse, R53 ;  /* 0x0000003502357220 */ /* 0x040fe40000410000 */
[C---:B------:R-:W-:Y:S02]  /*88d0*/  FMUL.FTZ R56, R2.reuse, R56 ;  /* 0x0000003802387220 */ /* 0x040fe40000410000 */
[----:B------:R-:W-:Y:S02]  /*88e0*/  FMUL.FTZ R57, R2, R57 ;  /* 0x0000003902397220 */ /* 0x000fe40000410000 */
[----:B-1----:R-:W-:Y:S01]  /*88f0*/  FFMA.FTZ R8, R164, c[0x0][0x2d0], -R153 ;  /* 0x0000b400a4087a23 */ /* 0x002fe20000010899 */
[----:B------:R-:W-:Y:S01]  /*8900*/  MOV R164, R9 ;  /* 0x0000000900a47202 */ /* 0x000fe20000000f00 */
[----:B------:R-:W-:Y:S01]  /*8910*/  FFMA.FTZ R9, R170, c[0x0][0x2d0], -R101 ;  /* 0x0000b400aa097a23 */ /* 0x000fe20000010865 */
[----:B------:R1:W-:Y:S01]  /*8920*/  MUFU.EX2 R247, R10 ;  /* 0x0000000a00f77308 */ /* 0x0003e20000000800 */
[----:B------:R-:W-:Y:S01]  /*8930*/  MOV R170, R32 ;  /* 0x0000002000aa7202 */ /* 0x000fe20000000f00 */
[C---:B------:R-:W-:Y:S02]  /*8940*/  FMUL.FTZ R32, R2.reuse, R132 ;  /* 0x0000008402207220 */ /* 0x040fe40000410000 */
[C---:B------:R-:W-:Y:S02]  /*8950*/  FMUL.FTZ R60, R2.reuse, R60 ;  /* 0x0000003c023c7220 */ /* 0x040fe40000410000 */
[C---:B------:R-:W-:Y:S02]  /*8960*/  FMUL.FTZ R61, R2.reuse, R61 ;  /* 0x0000003d023d7220 */ /* 0x040fe40000410000 */
[----:B------:R-:W-:Y:S02]  /*8970*/  FMUL.FTZ R64, R2, R64 ;  /* 0x0000004002407220 */ /* 0x000fe40000410000 */
[----:B------:R3:W-:Y:S01]  /*8980*/  MUFU.EX2 R231, R8 ;  /* 0x0000000800e77308 */ /* 0x0007e20000000800 */
[C---:B--2---:R-:W-:Y:S02]  /*8990*/  FMUL.FTZ R11, R0.reuse, R111 ;  /* 0x0000006f000b7220 */ /* 0x044fe40000410000 */
[C---:B------:R-:W-:Y:S01]  /*89a0*/  FMUL.FTZ R18, R0.reuse, R118 ;  /* 0x0000007600127220 */ /* 0x040fe20000410000 */
[----:B------:R-:W-:Y:S01]  /*89b0*/  MOV R118, R19 ;  /* 0x0000001300767202 */ /* 0x000fe20000000f00 */
[C---:B------:R-:W-:Y:S01]  /*89c0*/  FMUL.FTZ R19, R0.reuse, R119 ;  /* 0x0000007700137220 */ /* 0x040fe20000410000 */
[----:B------:R-:W-:Y:S01]  /*89d0*/  MOV R119, R34 ;  /* 0x0000002200777202 */ /* 0x000fe20000000f00 */
[C---:B------:R-:W-:Y:S01]  /*89e0*/  FMUL.FTZ R34, R0.reuse, R134 ;  /* 0x0000008600227220 */ /* 0x040fe20000410000 */
[----:B------:R-:W-:Y:S01]  /*89f0*/  MOV R134, R50 ;  /* 0x0000003200867202 */ /* 0x000fe20000000f00 */
[C---:B------:R-:W-:Y:S01]  /*8a00*/  FMUL.FTZ R35, R0.reuse, R135 ;  /* 0x0000008700237220 */ /* 0x040fe20000410000 */
[----:B------:R2:W4:Y:S01]  /*8a10*/  MUFU.EX2 R154, R9 ;  /* 0x00000009009a7308 */ /* 0x0005220000000800 */
[----:B------:R-:W-:Y:S01]  /*8a20*/  FMUL.FTZ R50, R0, R150 ;  /* 0x0000009600327220 */ /* 0x000fe20000410000 */
[----:B------:R-:W-:Y:S01]  /*8a30*/  MOV R135, R49 ;  /* 0x0000003100877202 */ /* 0x000fe20000000f00 */
[----:B------:R-:W-:Y:S02]  /*8a40*/  FMUL.FTZ R49, R2, R149 ;  /* 0x0000009502317220 */ /* 0x000fe40000410000 */
[C---:B-1----:R-:W-:Y:S02]  /*8a50*/  FMUL.FTZ R10, R0.reuse, R110 ;  /* 0x0000006e000a7220 */ /* 0x042fe40000410000 */
[C---:B------:R-:W-:Y:S02]  /*8a60*/  FMUL.FTZ R54, R0.reuse, R54 ;  /* 0x0000003600367220 */ /* 0x040fe40000410000 */
[C---:B------:R-:W-:Y:S02]  /*8a70*/  FMUL.FTZ R55, R0.reuse, R55 ;  /* 0x0000003700377220 */ /* 0x040fe40000410000 */
[C---:B------:R-:W-:Y:S02]  /*8a80*/  FMUL.FTZ R58, R0.reuse, R58 ;  /* 0x0000003a003a7220 */ /* 0x040fe40000410000 */
[C---:B------:R-:W-:Y:S01]  /*8a90*/  FMUL.FTZ R59, R0.reuse, R59 ;  /* 0x0000003b003b7220 */ /* 0x040fe20000410000 */
[----:B---3--:R-:W-:Y:S01]  /*8aa0*/  @P0 IADD3 R8, P3, R7, 0x100, RZ ;  /* 0x0000010007080810 */ /* 0x008fe20007f7e0ff */
[----:B------:R-:W-:Y:S01]  /*8ab0*/  FMUL.FTZ R62, R0, R62 ;  /* 0x0000003e003e7220 */ /* 0x000fe20000410000 */
[----:B------:R-:W-:Y:S01]  /*8ac0*/  @P0 SHF.L.U32 R7, R12, 0x6, RZ ;  /* 0x000000060c070819 */ /* 0x000fe200000006ff */
[----:B------:R-:W-:Y:S01]  /*8ad0*/  FMUL.FTZ R63, R0, R63 ;  /* 0x0000003f003f7220 */ /* 0x000fe20000410000 */
[----:B------:R-:W-:Y:S01]  /*8ae0*/  @P0 IADD3 R8, P2, R8, c[0x0][0x1c8], RZ ;  /* 0x0000720008080a10 */ /* 0x000fe20007f5e0ff */
[----:B------:R-:W-:Y:S01]  /*8af0*/  FMUL.FTZ R65, R2, R65 ;  /* 0x0000004102417220 */ /* 0x000fe20000410000 */
[----:B------:R-:W-:Y:S01]  /*8b00*/  @P0 SHF.L.U64.HI R12, R12, 0x6, R13 ;  /* 0x000000060c0c0819 */ /* 0x000fe2000001020d */
[----:B------:R-:W-:Y:S01]  /*8b10*/  FMUL.FTZ R66, R0, R66 ;  /* 0x0000004200427220 */ /* 0x000fe20000410000 */
[----:B------:R-:W-:Y:S01]  /*8b20*/  @P0 IADD3 R4, P1, R4, R7, RZ ;  /* 0x0000000704040210 */ /* 0x000fe20007f3e0ff */
[----:B------:R-:W-:Y:S01]  /*8b30*/  FMUL.FTZ R67, R0, R67 ;  /* 0x0000004300437220 */ /* 0x000fe20000410000 */
[----:B--2---:R-:W-:Y:S01]  /*8b40*/  @P0 IADD3.X R9, RZ, c[0x0][0x1cc], R6, P2, P3 ;  /* 0x00007300ff090a10 */ /* 0x004fe200017e6406 */
[C---:B------:R-:W-:Y:S01]  /*8b50*/  FMUL.FTZ R68, R2.reuse, R68 ;  /* 0x0000004402447220 */ /* 0x040fe20000410000 */
[----:B------:R-:W-:Y:S01]  /*8b60*/  @P0 IADD3.X R5, R5, R12, RZ, P1, !PT ;  /* 0x0000000c05050210 */ /* 0x000fe20000ffe4ff */
[----:B------:R-:W-:Y:S01]  /*8b70*/  FMUL.FTZ R69, R2, R69 ;  /* 0x0000004502457220 */ /* 0x000fe20000410000 */
[----:B------:R-:W-:Y:S01]  /*8b80*/  @P0 IADD3 R6, P2, R7, R4, RZ ;  /* 0x0000000407060210 */ /* 0x000fe20007f5e0ff */
[----:B------:R1:W-:Y:S01]  /*8b90*/  @P0 LDGSTS.E.BYPASS.LTC128B.128 [R249+0x12100], [R8.64], !P4 ;  /* 0x1210000008f90fae */ /* 0x0003e2000e101d48 */
[----:B------:R-:W-:Y:S02]  /*8ba0*/  FMUL.FTZ R70, R0, R70 ;  /* 0x0000004600467220 */ /* 0x000fe40000410000 */
[----:B------:R-:W-:Y:S01]  /*8bb0*/  @P0 IADD3.X R7, R12, R5, RZ, P2, !PT ;  /* 0x000000050c070210 */ /* 0x000fe200017fe4ff */
[----:B------:R-:W-:Y:S02]  /*8bc0*/  FMUL.FTZ R71, R0, R71 ;  /* 0x0000004700477220 */ /* 0x000fe40000410000 */
[C---:B------:R-:W-:Y:S02]  /*8bd0*/  FMUL.FTZ R72, R2.reuse, R72 ;  /* 0x0000004802487220 */ /* 0x040fe40000410000 */
[----:B------:R2:W-:Y:S01]  /*8be0*/  @P0 LDGSTS.E.BYPASS.LTC128B.128 [R249+0xd100], [R4.64], !P6 ;  /* 0x0d10000004f90fae */ /* 0x0005e2000f101d48 */
[----:B------:R-:W-:Y:S02]  /*8bf0*/  FMUL.FTZ R73, R2, R73 ;  /* 0x0000004902497220 */ /* 0x000fe40000410000 */
[C---:B------:R-:W-:Y:S02]  /*8c00*/  FMUL.FTZ R74, R0.reuse, R74 ;  /* 0x0000004a004a7220 */ /* 0x040fe40000410000 */
[----:B------:R-:W-:Y:S02]  /*8c10*/  FMUL.FTZ R75, R0, R75 ;  /* 0x0000004b004b7220 */ /* 0x000fe40000410000 */
[C---:B------:R-:W-:Y:S01]  /*8c20*/  FMUL.FTZ R76, R2.reuse, R76 ;  /* 0x0000004c024c7220 */ /* 0x040fe20000410000 */
[----:B------:R2:W-:Y:S01]  /*8c30*/  @P0 LDGSTS.E.BYPASS.LTC128B.128 [R249+0x10100], [R4.64+0x80], !P5 ;  /* 0x1010008004f90fae */ /* 0x0005e2000e901d48 */
[----:B------:R-:W-:Y:S02]  /*8c40*/  FMUL.FTZ R77, R2, R77 ;  /* 0x0000004d024d7220 */ /* 0x000fe40000410000 */
[C---:B------:R-:W-:Y:S02]  /*8c50*/  FMUL.FTZ R78, R0.reuse, R78 ;  /* 0x0000004e004e7220 */ /* 0x040fe40000410000 */
[----:B------:R-:W-:Y:S02]  /*8c60*/  FMUL.FTZ R79, R0, R79 ;  /* 0x0000004f004f7220 */ /* 0x000fe40000410000 */
[C---:B------:R-:W-:Y:S01]  /*8c70*/  FMUL.FTZ R80, R2.reuse, R80 ;  /* 0x0000005002507220 */ /* 0x040fe20000410000 */
[----:B------:R2:W-:Y:S01]  /*8c80*/  @P0 LDGSTS.E.BYPASS.LTC128B.128 [R249+0x13100], [R4.64+0x100], !P4 ;  /* 0x1310010004f90fae */ /* 0x0005e2000e101d48 */
[C---:B------:R-:W-:Y:S02]  /*8c90*/  FMUL.FTZ R81, R2.reuse, R81 ;  /* 0x0000005102517220 */ /* 0x040fe40000410000 */
[C---:B-1----:R-:W-:Y:S02]  /*8ca0*/  FMUL.FTZ R8, R2.reuse, R108 ;  /* 0x0000006c02087220 */ /* 0x042fe40000410000 */
[----:B------:R-:W-:Y:S02]  /*8cb0*/  FMUL.FTZ R9, R2, R109 ;  /* 0x0000006d02097220 */ /* 0x000fe40000410000 */
[C---:B------:R-:W-:Y:S01]  /*8cc0*/  FMUL.FTZ R82, R0.reuse, R82 ;  /* 0x0000005200527220 */ /* 0x040fe20000410000 */
        /* <DEDUP_REMOVED lines=11> */
[----:B------:R-:W-:Y:S02]  /*8d80*/  FMUL.FTZ R91, R0, R91 ;  /* 0x0000005b005b7220 */ /* 0x000fe40000410000 */
[--C-:B--2---:R-:W-:Y:S01]  /*8d90*/  FFMA.FTZ R4, R168, c[0x0][0x2d0], -R101.reuse ;  /* 0x0000b400a8047a23 */ /* 0x104fe20000010865 */
[----:B------:R-:W-:Y:S01]  /*8da0*/  MOV R168, R40 ;  /* 0x0000002800a87202 */ /* 0x000fe20000000f00 */
[C---:B------:R-:W-:Y:S01]  /*8db0*/  FMUL.FTZ R5, R2.reuse, R105 ;  /* 0x0000006902057220 */ /* 0x040fe20000410000 */
[----:B----4-:R-:W-:Y:S01]  /*8dc0*/  F2FP.PACK_AB R105, R247, R154 ;  /* 0x0000009af769723e */ /* 0x010fe200000000ff */
[----:B------:R2:W-:Y:S01]  /*8dd0*/  MUFU.EX2 R155, R4 ;  /* 0x00000004009b7308 */ /* 0x0005e20000000800 */
[----:B------:R-:W3:Y:S01]  /*8de0*/  LDSM.16.MT88.4 R12, [R225+0x100] ;  /* 0x00010000e10c783b */ /* 0x000ee20000004200 */
[C---:B------:R-:W-:Y:S02]  /*8df0*/  FMUL.FTZ R40, R2.reuse, R140 ;  /* 0x0000008c02287220 */ /* 0x040fe40000410000 */
[C---:B------:R-:W-:Y:S02]  /*8e00*/  FMUL.FTZ R92, R2.reuse, R92 ;  /* 0x0000005c025c7220 */ /* 0x040fe40000410000 */
[----:B------:R-:W-:Y:S02]  /*8e10*/  FMUL.FTZ R93, R2, R93 ;  /* 0x0000005d025d7220 */ /* 0x000fe40000410000 */
[C---:B------:R-:W-:Y:S01]  /*8e20*/  FMUL.FTZ R94, R0.reuse, R94 ;  /* 0x0000005e005e7220 */ /* 0x040fe20000410000 */
[----:B------:R-:W4:Y:S01]  /*8e30*/  LDSM.16.MT88.4 R20, [R226+0x100] ;  /* 0x00010000e214783b */ /* 0x000f220000004200 */
[----:B------:R-:W-:Y:S02]  /*8e40*/  FMUL.FTZ R95, R0, R95 ;  /* 0x0000005f005f7220 */ /* 0x000fe40000410000 */
[C---:B------:R-:W-:Y:S02]  /*8e50*/  FMUL.FTZ R96, R2.reuse, R96 ;  /* 0x0000006002607220 */ /* 0x040fe40000410000 */
[----:B------:R-:W-:Y:S02]  /*8e60*/  FMUL.FTZ R97, R2, R97 ;  /* 0x0000006102617220 */ /* 0x000fe40000410000 */
[C---:B------:R-:W-:Y:S01]  /*8e70*/  FMUL.FTZ R98, R0.reuse, R98 ;  /* 0x0000006200627220 */ /* 0x040fe20000410000 */
[----:B------:R-:W3:Y:S01]  /*8e80*/  LDSM.16.MT88.4 R28, [R229+0x100] ;  /* 0x00010000e51c783b */ /* 0x000ee20000004200 */
[C---:B------:R-:W-:Y:S02]  /*8e90*/  FMUL.FTZ R99, R0.reuse, R99 ;  /* 0x0000006300637220 */ /* 0x040fe40000410000 */
[C---:B-1----:R-:W-:Y:S01]  /*8ea0*/  FMUL.FTZ R6, R0.reuse, R106 ;  /* 0x0000006a00067220 */ /* 0x042fe20000410000 */
[----:B------:R-:W-:Y:S01]  /*8eb0*/  F2FP.PACK_AB R106, R231, R248 ;  /* 0x000000f8e76a723e */ /* 0x000fe200000000ff */
[----:B------:R-:W-:Y:S02]  /*8ec0*/  FMUL.FTZ R7, R0, R107 ;  /* 0x0000006b00077220 */ /* 0x000fe40000410000 */
[----:B--2---:R-:W-:Y:S01]  /*8ed0*/  FFMA.FTZ R4, R169, c[0x0][0x2d0], -R101 ;  /* 0x0000b400a9047a23 */ /* 0x004fe20000010865 */
[----:B------:R-:W1:Y:S01]  /*8ee0*/  LDSM.16.MT88.4 R36, [R228+0x100] ;  /* 0x00010000e424783b */ /* 0x000e620000004200 */
[----:B------:R-:W-:Y:S01]  /*8ef0*/  MOV R169, R44 ;  /* 0x0000002c00a97202 */ /* 0x000fe20000000f00 */
[--C-:B------:R-:W-:Y:S01]  /*8f00*/  FFMA.FTZ R171, R171, c[0x0][0x2d0], -R153.reuse ;  /* 0x0000b400abab7a23 */ /* 0x100fe20000010899 */
[----:B------:R2:W2:Y:S05]  /*8f10*/  MUFU.EX2 R165, R4 ;  /* 0x0000000400a57308 */ /* 0x0004aa0000000800 */
[----:B------:R-:W1:Y:S05]  /*8f20*/  LDSM.16.MT88.4 R44, [R225+0x3100] ;  /* 0x00310000e12c783b */ /* 0x000e6a0000004200 */
[----:B------:R-:W-:Y:S03]  /*8f30*/  MUFU.EX2 R171, R171 ;  /* 0x000000ab00ab7308 */ /* 0x000fe60000000800 */
[----:B------:R-:W1:Y:S08]  /*8f40*/  LDSM.16.MT88.4 R108, [R226+0x3100] ;  /* 0x00310000e26c783b */ /* 0x000e700000004200 */
[----:B------:R-:W0:Y:S01]  /*8f50*/  LDGDEPBAR ;  /* 0x00000000000079af */ /* 0x000e220000000000 */
[----:B--2---:R-:W-:Y:S01]  /*8f60*/  FMUL.FTZ R4, R2, R104 ;  /* 0x0000006802047220 */ /* 0x004fe20000410000 */
[----:B------:R-:W-:Y:S02]  /*8f70*/  F2FP.PACK_AB R104, R246, R164 ;  /* 0x000000a4f668723e */ /* 0x000fe400000000ff */
[----:B------:R-:W-:Y:S07]  /*8f80*/  F2FP.PACK_AB R107, R165, R155 ;  /* 0x0000009ba56b723e */ /* 0x000fee00000000ff */
[C---:B---3--:R-:W-:Y:S07]  /*8f90*/  HMMA.16816.F32 R4, R104.reuse, R12, R4 ;  /* 0x0000000c6804723c */ /* 0x048fee0000001804 */
[C---:B------:R-:W-:Y:S01]  /*8fa0*/  FMUL.FTZ R12, R2.reuse, R112 ;  /* 0x00000070020c7220 */ /* 0x040fe20000410000 */
[C---:B------:R-:W-:Y:S04]  /*8fb0*/  HMMA.16816.F32 R8, R104.reuse, R14, R8 ;  /* 0x0000000e6808723c */ /* 0x040fe80000001808 */
[----:B------:R-:W-:Y:S03]  /*8fc0*/  FMUL.FTZ R13, R2, R113 ;  /* 0x00000071020d7220 */ /* 0x000fe60000410000 */
[C---:B------:R-:W-:Y:S02]  /*8fd0*/  FMUL.FTZ R14, R0.reuse, R114 ;  /* 0x00000072000e7220 */ /* 0x040fe40000410000 */
[----:B------:R-:W-:Y:S02]  /*8fe0*/  FMUL.FTZ R15, R0, R115 ;  /* 0x00000073000f7220 */ /* 0x000fe40000410000 */
[----:B------:R-:W2:Y:S05]  /*8ff0*/  LDSM.16.MT88.4 R112, [R229+0x3100] ;  /* 0x00310000e570783b */ /* 0x000eaa0000004200 */
[C---:B----4-:R-:W-:Y:S07]  /*9000*/  HMMA.16816.F32 R12, R104.reuse, R20, R12 ;  /* 0x00000014680c723c */ /* 0x050fee000000180c */
[C---:B------:R-:W-:Y:S01]  /*9010*/  FMUL.FTZ R20, R2.reuse, R120 ;  /* 0x0000007802147220 */ /* 0x040fe20000410000 */
[C---:B------:R-:W-:Y:S04]  /*9020*/  HMMA.16816.F32 R16, R104.reuse, R22, R16 ;  /* 0x000000166810723c */ /* 0x040fe80000001810 */
[----:B------:R-:W-:Y:S01]  /*9030*/  FMUL.FTZ R21, R2, R121 ;  /* 0x0000007902157220 */ /* 0x000fe20000410000 */
[----:B------:R-:W-:Y:S01]  /*9040*/  MOV R120, R27 ;  /* 0x0000001b00787202 */ /* 0x000fe20000000f00 */
[C---:B------:R-:W-:Y:S01]  /*9050*/  FMUL.FTZ R27, R0.reuse, R127 ;  /* 0x0000007f001b7220 */ /* 0x040fe20000410000 */
[----:B------:R-:W-:Y:S01]  /*9060*/  MOV R121, R26 ;  /* 0x0000001a00797202 */ /* 0x000fe20000000f00 */
[C---:B------:R-:W-:Y:S01]  /*9070*/  FMUL.FTZ R22, R0.reuse, R122 ;  /* 0x0000007a00167220 */ /* 0x040fe20000410000 */
[----:B------:R-:W-:Y:S03]  /*9080*/  MOV R122, R25 ;  /* 0x00000019007a7202 */ /* 0x000fe60000000f00 */
[----:B------:R-:W-:Y:S01]  /*9090*/  FMUL.FTZ R23, R0, R123 ;  /* 0x0000007b00177220 */ /* 0x000fe20000410000 */
[----:B------:R-:W-:Y:S01]  /*90a0*/  MOV R127, R122 ;  /* 0x0000007a007f7202 */ /* 0x000fe20000000f00 */
[----:B------:R-:W-:Y:S01]  /*90b0*/  FMUL.FTZ R25, R2, R125 ;  /* 0x0000007d02197220 */ /* 0x000fe20000410000 */
[----:B------:R-:W-:Y:S01]  /*90c0*/  MOV R125, R102 ;  /* 0x00000066007d7202 */ /* 0x000fe20000000f00 */
[----:B------:R-:W-:Y:S01]  /*90d0*/  FMUL.FTZ R26, R0, R126 ;  /* 0x0000007e001a7220 */ /* 0x000fe20000410000 */
[----:B------:R-:W-:Y:S01]  /*90e0*/  MOV R122, R117 ;  /* 0x00000075007a7202 */ /* 0x000fe20000000f00 */
[--C-:B------:R-:W-:Y:S01]  /*90f0*/  FFMA.FTZ R102, R172, c[0x0][0x2d0], -R153.reuse ;  /* 0x0000b400ac667a23 */ /* 0x100fe20000010899 */
[C---:B------:R-:W-:Y:S03]  /*9100*/  HMMA.16816.F32 R20, R104.reuse, R28, R20 ;  /* 0x0000001c6814723c */ /* 0x040fe60000001814 */
[----:B------:R-:W-:Y:S01]  /*9110*/  MOV R123, R24 ;  /* 0x00000018007b7202 */ /* 0x000fe20000000f00 */
[----:B------:R-:W-:Y:S01]  /*9120*/  FMUL.FTZ R24, R2, R124 ;  /* 0x0000007c02187220 */ /* 0x000fe20000410000 */
[----:B------:R-:W-:Y:S01]  /*9130*/  MOV R124, R51 ;  /* 0x00000033007c7202 */ /* 0x000fe20000000f00 */
[----:B------:R-:W-:Y:S01]  /*9140*/  FMUL.FTZ R51, R0, R151 ;  /* 0x0000009700337220 */ /* 0x000fe20000410000 */
[----:B------:R-:W-:Y:S01]  /*9150*/  MOV R140, R123 ;  /* 0x0000007b008c7202 */ /* 0x000fe20000000f00 */
[C---:B------:R-:W-:Y:S01]  /*9160*/  FMUL.FTZ R28, R2.reuse, R128 ;  /* 0x00000080021c7220 */ /* 0x040fe20000410000 */
[----:B------:R-:W-:Y:S02]  /*9170*/  MOV R123, R116 ;  /* 0x00000074007b7202 */ /* 0x000fe40000000f00 */
[C---:B------:R-:W-:Y:S03]  /*9180*/  HMMA.16816.F32 R24, R104.reuse, R30, R24 ;  /* 0x0000001e6818723c */ /* 0x040fe60000001818 */
[----:B------:R-:W-:Y:S01]  /*9190*/  FMUL.FTZ R29, R2, R129 ;  /* 0x00000081021d7220 */ /* 0x000fe20000410000 */
[----:B------:R-:W-:Y:S01]  /*91a0*/  MOV R129, R42 ;  /* 0x0000002a00817202 */ /* 0x000fe20000000f00 */
[C---:B------:R-:W-:Y:S01]  /*91b0*/  FMUL.FTZ R42, R0.reuse, R142 ;  /* 0x0000008e002a7220 */ /* 0x040fe20000410000 */
[----:B------:R-:W-:Y:S01]  /*91c0*/  MOV R142, R43 ;  /* 0x0000002b008e7202 */ /* 0x000fe20000000f00 */
[C---:B------:R-:W-:Y:S01]  /*91d0*/  FMUL.FTZ R30, R0.reuse, R130 ;  /* 0x00000082001e7220 */ /* 0x040fe20000410000 */
[----:B------:R-:W-:Y:S01]  /*91e0*/  MOV R128, R41 ;  /* 0x0000002900807202 */ /* 0x000fe20000000f00 */
[----:B------:R3:W-:Y:S03]  /*91f0*/  MUFU.EX2 R130, R102 ;  /* 0x0000006600827308 */ /* 0x0007e60000000800 */
[----:B------:R-:W-:Y:S01]  /*9200*/  FMUL.FTZ R31, R0, R131 ;  /* 0x00000083001f7220 */ /* 0x000fe20000410000 */
[----:B------:R-:W-:Y:S01]  /*9210*/  MOV R133, R121 ;  /* 0x0000007900857202 */ /* 0x000fe20000000f00 */
[----:B------:R-:W-:Y:S01]  /*9220*/  FMUL.FTZ R41, R2, R141 ;  /* 0x0000008d02297220 */ /* 0x000fe20000410000 */
[----:B------:R-:W-:Y:S01]  /*9230*/  MOV R121, R118 ;  /* 0x0000007600797202 */ /* 0x000fe20000000f00 */
[----:B------:R-:W-:Y:S01]  /*9240*/  FMUL.FTZ R43, R0, R143 ;  /* 0x0000008f002b7220 */ /* 0x000fe20000410000 */
[----:B------:R-:W-:Y:S01]  /*9250*/  MOV R143, R48 ;  /* 0x00000030008f7202 */ /* 0x000fe20000000f00 */
[C---:B------:R-:W-:Y:S01]  /*9260*/  FMUL.FTZ R48, R2.reuse, R148 ;  /* 0x0000009402307220 */ /* 0x040fe20000410000 */
[C---:B-1----:R-:W-:Y:S01]  /*9270*/  HMMA.16816.F32 R28, R104.reuse, R36, R28 ;  /* 0x00000024681c723c */ /* 0x042fe2000000181c */
[----:B------:R-:W-:Y:S02]  /*9280*/  LDSM.16.MT88.4 R148, [R226+0x5900] ;  /* 0x00590000e294783b */ /* 0x000fe40000004200 */
[----:B------:R-:W-:Y:S02]  /*9290*/  MOV R126, R120 ;  /* 0x00000078007e7202 */ /* 0x000fe40000000f00 */
[----:B------:R-:W-:Y:S02]  /*92a0*/  MOV R120, R119 ;  /* 0x0000007700787202 */ /* 0x000fe40000000f00 */
[C---:B------:R-:W-:Y:S01]  /*92b0*/  FMUL.FTZ R37, R2.reuse, R137 ;  /* 0x0000008902257220 */ /* 0x040fe20000410000 */
[C---:B------:R-:W-:Y:S01]  /*92c0*/  HMMA.16816.F32 R32, R104.reuse, R38, R32 ;  /* 0x000000266820723c */ /* 0x040fe20000001820 */
[----:B------:R-:W1:Y:S03]  /*92d0*/  LDSM.16.MT88.4 R116, [R228+0x3100] ;  /* 0x00310000e474783b */ /* 0x000e660000004200 */
[----:B------:R-:W-:Y:S02]  /*92e0*/  FMUL.FTZ R36, R2, R136 ;  /* 0x0000008802247220 */ /* 0x000fe40000410000 */
[--C-:B---3--:R-:W-:Y:S02]  /*92f0*/  FFMA.FTZ R102, R173, c[0x0][0x2d0], -R153.reuse ;  /* 0x0000b400ad667a23 */ /* 0x108fe40000010899 */
[C---:B------:R-:W-:Y:S02]  /*9300*/  FMUL.FTZ R38, R0.reuse, R138 ;  /* 0x0000008a00267220 */ /* 0x040fe40000410000 */
[----:B------:R3:W-:Y:S02]  /*9310*/  MUFU.EX2 R137, R102 ;  /* 0x0000006600897308 */ /* 0x0007e40000000800 */
[----:B------:R-:W-:Y:S07]  /*9320*/  FMUL.FTZ R39, R0, R139 ;  /* 0x0000008b00277220 */ /* 0x000fee0000410000 */
[C---:B------:R-:W-:Y:S07]  /*9330*/  HMMA.16816.F32 R36, R104.reuse, R44, R36 ;  /* 0x0000002c6824723c */ /* 0x040fee0000001824 */
[C---:B------:R-:W-:Y:S01]  /*9340*/  FMUL.FTZ R45, R2.reuse, R145 ;  /* 0x00000091022d7220 */ /* 0x040fe20000410000 */
[C---:B------:R-:W-:Y:S04]  /*9350*/  HMMA.16816.F32 R40, R104.reuse, R46, R40 ;  /* 0x0000002e6828723c */ /* 0x040fe80000001828 */
[----:B------:R-:W-:Y:S02]  /*9360*/  FMUL.FTZ R44, R2, R144 ;  /* 0x00000090022c7220 */ /* 0x000fe40000410000 */
[--C-:B---3--:R-:W-:Y:S02]  /*9370*/  FFMA.FTZ R102, R174, c[0x0][0x2d0], -R153.reuse ;  /* 0x0000b400ae667a23 */ /* 0x108fe40000010899 */
[C---:B------:R-:W-:Y:S02]  /*9380*/  FMUL.FTZ R46, R0.reuse, R146 ;  /* 0x00000092002e7220 */ /* 0x040fe40000410000 */
[----:B------:R3:W-:Y:S02]  /*9390*/  MUFU.EX2 R145, R102 ;  /* 0x0000006600917308 */ /* 0x0007e40000000800 */
[----:B------:R-:W-:Y:S07]  /*93a0*/  FMUL.FTZ R47, R0, R147 ;  /* 0x00000093002f7220 */ /* 0x000fee0000410000 */
[C---:B------:R-:W-:Y:S08]  /*93b0*/  HMMA.16816.F32 R44, R104.reuse, R108, R44 ;  /* 0x0000006c682c723c */ /* 0x040ff0000000182c */
[C---:B------:R-:W-:Y:S01]  /*93c0*/  HMMA.16816.F32 R48, R104.reuse, R110, R48 ;  /* 0x0000006e6830723c */ /* 0x040fe20000001830 */
[----:B------:R-:W4:Y:S07]  /*93d0*/  LDSM.16.MT88.4 R108, [R225+0x6100] ;  /* 0x00610000e16c783b */ /* 0x000f2e0000004200 */
[C---:B--2---:R-:W-:Y:S04]  /*93e0*/  HMMA.16816.F32 R52, R104.reuse, R112, R52 ;  /* 0x000000706834723c */ /* 0x044fe80000001834 */
[----:B---3--:R-:W-:Y:S04]  /*93f0*/  FFMA.FTZ R102, R175, c[0x0][0x2d0], -R153 ;  /* 0x0000b400af667a23 */ /* 0x008fe80000010899 */
[C---:B------:R-:W-:Y:S01]  /*9400*/  HMMA.16816.F32 R56, R104.reuse, R114, R56 ;  /* 0x000000726838723c */ /* 0x040fe20000001838 */
[----:B------:R2:W-:Y:S01]  /*9410*/  MUFU.EX2 R139, R102 ;  /* 0x00000066008b7308 */ /* 0x0005e20000000800 */
[----:B------:R-:W3:Y:S06]  /*9420*/  LDSM.16.MT88.4 R112, [R226+0x6100] ;  /* 0x00610000e270783b */ /* 0x000eec0000004200 */
[C---:B-1----:R-:W-:Y:S08]  /*9430*/  HMMA.16816.F32 R60, R104.reuse, R116, R60 ;  /* 0x00000074683c723c */ /* 0x042ff0000000183c */
[C---:B------:R-:W-:Y:S01]  /*9440*/  HMMA.16816.F32 R64, R104.reuse, R118, R64 ;  /* 0x000000766840723c */ /* 0x040fe20000001840 */
[----:B------:R-:W1:Y:S07]  /*9450*/  LDSM.16.MT88.4 R116, [R229+0x6100] ;  /* 0x00610000e574783b */ /* 0x000e6e0000004200 */
[C---:B----4-:R-:W-:Y:S04]  /*9460*/  HMMA.16816.F32 R68, R104.reuse, R108, R68 ;  /* 0x0000006c6844723c */ /* 0x050fe80000001844 */
[--C-:B--2---:R-:W-:Y:S04]  /*9470*/  FFMA.FTZ R102, R176, c[0x0][0x2d0], -R101.reuse ;  /* 0x0000b400b0667a23 */ /* 0x104fe80000010865 */
[----:B------:R2:W-:Y:S01]  /*9480*/  MUFU.EX2 R132, R102 ;  /* 0x0000006600847308 */ /* 0x0005e20000000800 */
[C---:B------:R-:W-:Y:S01]  /*9490*/  HMMA.16816.F32 R72, R104.reuse, R110, R72 ;  /* 0x0000006e6848723c */ /* 0x040fe20000001848 */
[----:B------:R-:W4:Y:S07]  /*94a0*/  LDSM.16.MT88.4 R108, [R228+0x6100] ;  /* 0x00610000e46c783b */ /* 0x000f2e0000004200 */
[C---:B---3--:R-:W-:Y:S08]  /*94b0*/  HMMA.16816.F32 R76, R104.reuse, R112, R76 ;  /* 0x00000070684c723c */ /* 0x048ff0000000184c */
[C---:B------:R-:W-:Y:S01]  /*94c0*/  HMMA.16816.F32 R80, R104.reuse, R114, R80 ;  /* 0x000000726850723c */ /* 0x040fe20000001850 */
[----:B------:R-:W3:Y:S03]  /*94d0*/  LDSM.16.MT88.4 R112, [R225+0x900] ;  /* 0x00090000e170783b */ /* 0x000ee60000004200 */
[--C-:B--2---:R-:W-:Y:S04]  /*94e0*/  FFMA.FTZ R102, R178, c[0x0][0x2d0], -R101.reuse ;  /* 0x0000b400b2667a23 */ /* 0x104fe80000010865 */
[C---:B-1----:R-:W-:Y:S01]  /*94f0*/  HMMA.16816.F32 R84, R104.reuse, R116, R84 ;  /* 0x000000746854723c */ /* 0x042fe20000001854 */
[----:B------:R1:W2:Y:S07]  /*9500*/  MUFU.EX2 R136, R102 ;  /* 0x0000006600887308 */ /* 0x0002ae0000000800 */
[C---:B------:R-:W-:Y:S01]  /*9510*/  HMMA.16816.F32 R88, R104.reuse, R118, R88 ;  /* 0x000000766858723c */ /* 0x040fe20000001858 */
[----:B------:R-:W3:Y:S07]  /*9520*/  LDSM.16.MT88.4 R116, [R226+0x900] ;  /* 0x00090000e274783b */ /* 0x000eee0000004200 */
[C---:B----4-:R-:W-:Y:S08]  /*9530*/  HMMA.16816.F32 R92, R104.reuse, R108, R92 ;  /* 0x0000006c685c723c */ /* 0x050ff0000000185c */
[----:B------:R-:W-:Y:S01]  /*9540*/  HMMA.16816.F32 R96, R104, R110, R96 ;  /* 0x0000006e6860723c */ /* 0x000fe20000001860 */
[----:B------:R-:W4:Y:S03]  /*9550*/  LDSM.16.MT88.4 R108, [R229+0x900] ;  /* 0x00090000e56c783b */ /* 0x000f260000004200 */
[--C-:B-1----:R-:W-:Y:S03]  /*9560*/  FFMA.FTZ R102, R177, c[0x0][0x2d0], -R101.reuse ;  /* 0x0000b400b1667a23 */ /* 0x102fe60000010865 */
[----:B--2---:R-:W-:Y:S01]  /*9570*/  F2FP.PACK_AB R105, R136, R132 ;  /* 0x000000848869723e */ /* 0x004fe200000000ff */
[----:B------:R1:W-:Y:S01]  /*9580*/  MUFU.EX2 R144, R102 ;  /* 0x0000006600907308 */ /* 0x0003e20000000800 */
[----:B------:R-:W-:Y:S03]  /*9590*/  F2FP.PACK_AB R104, R137, R130 ;  /* 0x000000828968723e */ /* 0x000fe600000000ff */
[----:B------:R-:W-:Y:S01]  /*95a0*/  F2FP.PACK_AB R106, R139, R145 ;  /* 0x000000918b6a723e */ /* 0x000fe200000000ff */
[----:B-1----:R-:W-:Y:S05]  /*95b0*/  FFMA.FTZ R102, R179, c[0x0][0x2d0], -R101 ;  /* 0x0000b400b3667a23 */ /* 0x002fea0000010865 */
[----:B------:R1:W2:Y:S02]  /*95c0*/  MUFU.EX2 R138, R102 ;  /* 0x00000066008a7308 */ /* 0x0002a40000000800 */
[--C-:B-1----:R-:W-:Y:S01]  /*95d0*/  FFMA.FTZ R102, R183, c[0x0][0x2d0], -R153.reuse ;  /* 0x0000b400b7667a23 */ /* 0x102fe20000010899 */
[----:B--2---:R-:W-:Y:S07]  /*95e0*/  F2FP.PACK_AB R107, R138, R144 ;  /* 0x000000908a6b723e */ /* 0x004fee00000000ff */
[----:B------:R1:W-:Y:S01]  /*95f0*/  MUFU.EX2 R141, R102 ;  /* 0x00000066008d7308 */ /* 0x0003e20000000800 */
[C---:B---3--:R-:W-:Y:S08]  /*9600*/  HMMA.16816.F32 R4, R104.reuse, R112, R4 ;  /* 0x000000706804723c */ /* 0x048ff00000001804 */
[C---:B------:R-:W-:Y:S01]  /*9610*/  HMMA.16816.F32 R8, R104.reuse, R114, R8 ;  /* 0x000000726808723c */ /* 0x040fe20000001808 */
[----:B------:R-:W2:Y:S07]  /*9620*/  LDSM.16.MT88.4 R112, [R228+0x900] ;  /* 0x00090000e470783b */ /* 0x000eae0000004200 */
[C---:B------:R-:W-:Y:S04]  /*9630*/  HMMA.16816.F32 R12, R104.reuse, R116, R12 ;  /* 0x00000074680c723c */ /* 0x040fe8000000180c */
[--C-:B-1----:R-:W-:Y:S04]  /*9640*/  FFMA.FTZ R102, R182, c[0x0][0x2d0], -R153.reuse ;  /* 0x0000b400b6667a23 */ /* 0x102fe80000010899 */
[C---:B------:R-:W-:Y:S01]  /*9650*/  HMMA.16816.F32 R16, R104.reuse, R118, R16 ;  /* 0x000000766810723c */ /* 0x040fe20000001810 */
[----:B------:R1:W3:Y:S01]  /*9660*/  MUFU.EX2 R147, R102 ;  /* 0x0000006600937308 */ /* 0x0002e20000000800 */
[----:B------:R-:W3:Y:S06]  /*9670*/  LDSM.16.MT88.4 R116, [R225+0x3900] ;  /* 0x00390000e174783b */ /* 0x000eec0000004200 */
[C---:B----4-:R-:W-:Y:S08]  /*9680*/  HMMA.16816.F32 R20, R104.reuse, R108, R20 ;  /* 0x0000006c6814723c */ /* 0x050ff00000001814 */
[C---:B------:R-:W-:Y:S01]  /*9690*/  HMMA.16816.F32 R24, R104.reuse, R110, R24 ;  /* 0x0000006e6818723c */ /* 0x040fe20000001818 */
[----:B------:R-:W4:Y:S07]  /*96a0*/  LDSM.16.MT88.4 R108, [R226+0x3900] ;  /* 0x00390000e26c783b */ /* 0x000f2e0000004200 */
[C---:B--2---:R-:W-:Y:S04]  /*96b0*/  HMMA.16816.F32 R28, R104.reuse, R112, R28 ;  /* 0x00000070681c723c */ /* 0x044fe8000000181c */
[--C-:B-1----:R-:W-:Y:S04]  /*96c0*/  FFMA.FTZ R102, R181, c[0x0][0x2d0], -R153.reuse ;  /* 0x0000b400b5667a23 */ /* 0x102fe80000010899 */
[----:B------:R1:W-:Y:S01]  /*96d0*/  MUFU.EX2 R146, R102 ;  /* 0x0000006600927308 */ /* 0x0003e20000000800 */
[C---:B------:R-:W-:Y:S01]  /*96e0*/  HMMA.16816.F32 R32, R104.reuse, R114, R32 ;  /* 0x000000726820723c */ /* 0x040fe20000001820 */
[----:B------:R-:W2:Y:S07]  /*96f0*/  LDSM.16.MT88.4 R112, [R229+0x3900] ;  /* 0x00390000e570783b */ /* 0x000eae0000004200 */
[C---:B---3--:R-:W-:Y:S08]  /*9700*/  HMMA.16816.F32 R36, R104.reuse, R116, R36 ;  /* 0x000000746824723c */ /* 0x048ff00000001824 */
[C---:B------:R-:W-:Y:S01]  /*9710*/  HMMA.16816.F32 R40, R104.reuse, R118, R40 ;  /* 0x000000766828723c */ /* 0x040fe20000001828 */
[----:B------:R-:W3:Y:S03]  /*9720*/  LDSM.16.MT88.4 R116, [R228+0x3900] ;  /* 0x00390000e474783b */ /* 0x000ee60000004200 */
[----:B-1----:R-:W-:Y:S04]  /*9730*/  FFMA.FTZ R102, R180, c[0x0][0x2d0], -R153 ;  /* 0x0000b400b4667a23 */ /* 0x002fe80000010899 */
[C---:B----4-:R-:W-:Y:S01]  /*9740*/  HMMA.16816.F32 R44, R104.reuse, R108, R44 ;  /* 0x0000006c682c723c */ /* 0x050fe2000000182c */
[----:B------:R1:W4:Y:S07]  /*9750*/  MUFU.EX2 R131, R102 ;  /* 0x0000006600837308 */ /* 0x00032e0000000800 */
[C---:B------:R-:W-:Y:S01]  /*9760*/  HMMA.16816.F32 R48, R104.reuse, R110, R48 ;  /* 0x0000006e6830723c */ /* 0x040fe20000001830 */
[----:B------:R-:W4:Y:S07]  /*9770*/  LDSM.16.MT88.4 R108, [R225+0x6900] ;  /* 0x00690000e16c783b */ /* 0x000f2e0000004200 */
[C---:B--2---:R-:W-:Y:S08]  /*9780*/  HMMA.16816.F32 R52, R104.reuse, R112, R52 ;  /* 0x000000706834723c */ /* 0x044ff00000001834 */
[C---:B------:R-:W-:Y:S01]  /*9790*/  HMMA.16816.F32 R56, R104.reuse, R114, R56 ;  /* 0x000000726838723c */ /* 0x040fe20000001838 */
[----:B------:R-:W2:Y:S03]  /*97a0*/  LDSM.16.MT88.4 R112, [R226+0x6900] ;  /* 0x00690000e270783b */ /* 0x000ea60000004200 */
[--C-:B-1----:R-:W-:Y:S04]  /*97b0*/  FFMA.FTZ R102, R251, c[0x0][0x2d0], -R101.reuse ;  /* 0x0000b400fb667a23 */ /* 0x102fe80000010865 */
[----:B------:R1:W-:Y:S01]  /*97c0*/  MUFU.EX2 R181, R102 ;  /* 0x0000006600b57308 */ /* 0x0003e20000000800 */
[C---:B---3--:R-:W-:Y:S08]  /*97d0*/  HMMA.16816.F32 R60, R104.reuse, R116, R60 ;  /* 0x00000074683c723c */ /* 0x048ff0000000183c */
[C---:B------:R-:W-:Y:S01]  /*97e0*/  HMMA.16816.F32 R64, R104.reuse, R118, R64 ;  /* 0x000000766840723c */ /* 0x040fe20000001840 */
[----:B------:R-:W3:Y:S07]  /*97f0*/  LDSM.16.MT88.4 R116, [R229+0x6900] ;  /* 0x00690000e574783b */ /* 0x000eee0000004200 */
[C---:B----4-:R-:W-:Y:S04]  /*9800*/  HMMA.16816.F32 R68, R104.reuse, R108, R68 ;  /* 0x0000006c6844723c */ /* 0x050fe80000001844 */
[--C-:B-1----:R-:W-:Y:S04]  /*9810*/  FFMA.FTZ R102, R143, c[0x0][0x2d0], -R101.reuse ;  /* 0x0000b4008f667a23 */ /* 0x102fe80000010865 */
[C---:B------:R-:W-:Y:S01]  /*9820*/  HMMA.16816.F32 R72, R104.reuse, R110, R72 ;  /* 0x0000006e6848723c */ /* 0x040fe20000001848 */
[----:B------:R-:W1:Y:S01]  /*9830*/  LDSM.16.MT88.4 R108, [R228+0x6900] ;  /* 0x00690000e46c783b */ /* 0x000e620000004200 */
[----:B------:R4:W1:Y:S06]  /*9840*/  MUFU.EX2 R180, R102 ;  /* 0x0000006600b47308 */ /* 0x00086c0000000800 */
[C---:B--2---:R-:W-:Y:S08]  /*9850*/  HMMA.16816.F32 R76, R104.reuse, R112, R76 ;  /* 0x00000070684c723c */ /* 0x044ff0000000184c */
[C---:B------:R-:W-:Y:S01]  /*9860*/  HMMA.16816.F32 R80, R104.reuse, R114, R80 ;  /* 0x000000726850723c */ /* 0x040fe20000001850 */
[----:B------:R-:W2:Y:S07]  /*9870*/  LDSM.16.MT88.4 R112, [R225+0x1100] ;  /* 0x00110000e170783b */ /* 0x000eae0000004200 */
[C---:B---3--:R-:W-:Y:S04]  /*9880*/  HMMA.16816.F32 R84, R104.reuse, R116, R84 ;  /* 0x000000746854723c */ /* 0x048fe80000001854 */
[--C-:B----4-:R-:W-:Y:S04]  /*9890*/  FFMA.FTZ R102, R252, c[0x0][0x2d0], -R101.reuse ;  /* 0x0000b400fc667a23 */ /* 0x110fe80000010865 */
[----:B------:R3:W-:Y:S01]  /*98a0*/  MUFU.EX2 R179, R102 ;  /* 0x0000006600b37308 */ /* 0x0007e20000000800 */
[C---:B------:R-:W-:Y:S01]  /*98b0*/  HMMA.16816.F32 R88, R104.reuse, R118, R88 ;  /* 0x000000766858723c */ /* 0x040fe20000001858 */
[----:B------:R-:W4:Y:S07]  /*98c0*/  LDSM.16.MT88.4 R116, [R226+0x1100] ;  /* 0x00110000e274783b */ /* 0x000f2e0000004200 */
[C---:B-1----:R-:W-:Y:S08]  /*98d0*/  HMMA.16816.F32 R92, R104.reuse, R108, R92 ;  /* 0x0000006c685c723c */ /* 0x042ff0000000185c */
[----:B------:R-:W-:Y:S01]  /*98e0*/  HMMA.16816.F32 R96, R104, R110, R96 ;  /* 0x0000006e6860723c */ /* 0x000fe20000001860 */
[----:B------:R-:W1:Y:S03]  /*98f0*/  LDSM.16.MT88.4 R108, [R229+0x1100] ;  /* 0x00110000e56c783b */ /* 0x000e660000004200 */
[----:B---3--:R-:W-:Y:S03]  /*9900*/  FFMA.FTZ R102, R142, c[0x0][0x2d0], -R101 ;  /* 0x0000b4008e667a23 */ /* 0x008fe60000010865 */
[----:B------:R-:W-:Y:S01]  /*9910*/  F2FP.PACK_AB R104, R147, R141 ;  /* 0x0000008d9368723e */ /* 0x000fe200000000ff */
[----:B------:R3:W2:Y:S01]  /*9920*/  MUFU.EX2 R178, R102 ;  /* 0x0000006600b27308 */ /* 0x0006a20000000800 */
[----:B------:R-:W-:Y:S03]  /*9930*/  F2FP.PACK_AB R106, R131, R146 ;  /* 0x00000092836a723e */ /* 0x000fe600000000ff */
[----:B------:R-:W-:Y:S01]  /*9940*/  F2FP.PACK_AB R105, R180, R181 ;  /* 0x000000b5b469723e */ /* 0x000fe200000000ff */
[--C-:B---3--:R-:W-:Y:S01]  /*9950*/  FFMA.FTZ R102, R140, c[0x0][0x2d0], -R153.reuse ;  /* 0x0000b4008c667a23 */ /* 0x108fe20000010899 */
[----:B--2---:R-:W-:Y:S04]  /*9960*/  F2FP.PACK_AB R107, R178, R179 ;  /* 0x000000b3b26b723e */ /* 0x004fe800000000ff */
[----:B------:R2:W-:Y:S03]  /*9970*/  MUFU.EX2 R140, R102 ;  /* 0x00000066008c7308 */ /* 0x0005e60000000800 */
[C---:B------:R-:W-:Y:S08]  /*9980*/  HMMA.16816.F32 R4, R104.reuse, R112, R4 ;  /* 0x000000706804723c */ /* 0x040ff00000001804 */
[C---:B------:R-:W-:Y:S01]  /*9990*/  HMMA.16816.F32 R8, R104.reuse, R114, R8 ;  /* 0x000000726808723c */ /* 0x040fe20000001808 */
[----:B------:R-:W3:Y:S07]  /*99a0*/  LDSM.16.MT88.4 R112, [R228+0x1100] ;  /* 0x00110000e470783b */ /* 0x000eee0000004200 */
[C---:B----4-:R-:W-:Y:S04]  /*99b0*/  HMMA.16816.F32 R12, R104.reuse, R116, R12 ;  /* 0x00000074680c723c */ /* 0x050fe8000000180c */
[--C-:B--2---:R-:W-:Y:S04]  /*99c0*/  FFMA.FTZ R102, R133, c[0x0][0x2d0], -R153.reuse ;  /* 0x0000b40085667a23 */ /* 0x104fe80000010899 */
[C---:B------:R-:W-:Y:S01]  /*99d0*/  HMMA.16816.F32 R16, R104.reuse, R118, R16 ;  /* 0x000000766810723c */ /* 0x040fe20000001810 */
[----:B------:R2:W4:Y:S01]  /*99e0*/  MUFU.EX2 R133, R102 ;  /* 0x0000006600857308 */ /* 0x0005220000000800 */
[----:B------:R-:W4:Y:S06]  /*99f0*/  LDSM.16.MT88.4 R116, [R225+0x4100] ;  /* 0x00410000e174783b */ /* 0x000f2c0000004200 */
[C---:B-1----:R-:W-:Y:S08]  /*9a00*/  HMMA.16816.F32 R20, R104.reuse, R108, R20 ;  /* 0x0000006c6814723c */ /* 0x042ff00000001814 */
[C---:B------:R-:W-:Y:S01]  /*9a10*/  HMMA.16816.F32 R24, R104.reuse, R110, R24 ;  /* 0x0000006e6818723c */ /* 0x040fe20000001818 */
[----:B------:R-:W1:Y:S07]  /*9a20*/  LDSM.16.MT88.4 R108, [R226+0x4100] ;  /* 0x00410000e26c783b */ /* 0x000e6e0000004200 */
[C---:B---3--:R-:W-:Y:S04]  /*9a30*/  HMMA.16816.F32 R28, R104.reuse, R112, R28 ;  /* 0x00000070681c723c */ /* 0x048fe8000000181c */
[--C-:B--2---:R-:W-:Y:S04]  /*9a40*/  FFMA.FTZ R102, R134, c[0x0][0x2d0], -R153.reuse ;  /* 0x0000b40086667a23 */ /* 0x104fe80000010899 */
[----:B------:R2:W-:Y:S01]  /*9a50*/  MUFU.EX2 R134, R102 ;  /* 0x0000006600867308 */ /* 0x0005e20000000800 */
[C---:B------:R-:W-:Y:S01]  /*9a60*/  HMMA.16816.F32 R32, R104.reuse, R114, R32 ;  /* 0x000000726820723c */ /* 0x040fe20000001820 */
[----:B------:R-:W3:Y:S07]  /*9a70*/  LDSM.16.MT88.4 R112, [R229+0x4100] ;  /* 0x00410000e570783b */ /* 0x000eee0000004200 */
[C---:B----4-:R-:W-:Y:S08]  /*9a80*/  HMMA.16816.F32 R36, R104.reuse, R116, R36 ;  /* 0x000000746824723c */ /* 0x050ff00000001824 */
[C---:B------:R-:W-:Y:S01]  /*9a90*/  HMMA.16816.F32 R40, R104.reuse, R118, R40 ;  /* 0x000000766828723c */ /* 0x040fe20000001828 */
[----:B------:R-:W4:Y:S03]  /*9aa0*/  LDSM.16.MT88.4 R116, [R228+0x4100] ;  /* 0x00410000e474783b */ /* 0x000f260000004200 */
[----:B--2---:R-:W-:Y:S04]  /*9ab0*/  FFMA.FTZ R102, R135, c[0x0][0x2d0], -R153 ;  /* 0x0000b40087667a23 */ /* 0x004fe80000010899 */
[C---:B-1----:R-:W-:Y:S01]  /*9ac0*/  HMMA.16816.F32 R44, R104.reuse, R108, R44 ;  /* 0x0000006c682c723c */ /* 0x042fe2000000182c */
[----:B------:R1:W2:Y:S07]  /*9ad0*/  MUFU.EX2 R135, R102 ;  /* 0x0000006600877308 */ /* 0x0002ae0000000800 */
[C---:B------:R-:W-:Y:S01]  /*9ae0*/  HMMA.16816.F32 R48, R104.reuse, R110, R48 ;  /* 0x0000006e6830723c */ /* 0x040fe20000001830 */
[----:B------:R-:W2:Y:S07]  /*9af0*/  LDSM.16.MT88.4 R108, [R225+0x7100] ;  /* 0x00710000e16c783b */ /* 0x000eae0000004200 */
[C---:B---3--:R-:W-:Y:S08]  /*9b00*/  HMMA.16816.F32 R52, R104.reuse, R112, R52 ;  /* 0x000000706834723c */ /* 0x048ff00000001834 */
[C---:B------:R-:W-:Y:S01]  /*9b10*/  HMMA.16816.F32 R56, R104.reuse, R114, R56 ;  /* 0x000000726838723c */ /* 0x040fe20000001838 */
[----:B------:R-:W3:Y:S03]  /*9b20*/  LDSM.16.MT88.4 R112, [R226+0x7100] ;  /* 0x00710000e270783b */ /* 0x000ee60000004200 */
[----:B-1----:R-:W-:Y:S02]  /*9b30*/  FFMA.FTZ R102, R129, c[0x0][0x2d0], -R101 ;  /* 0x0000b40081667a23 */ /* 0x002fe40000010865 */
[----:B------:R-:W-:Y:S02]  /*9b40*/  FFMA.FTZ R129, R120, c[0x0][0x2d0], -R153 ;  /* 0x0000b40078817a23 */ /* 0x000fe40000010899 */
[----:B------:R1:W-:Y:S01]  /*9b50*/  MUFU.EX2 R175, R102 ;  /* 0x0000006600af7308 */ /* 0x0003e20000000800 */
[C---:B----4-:R-:W-:Y:S08]  /*9b60*/  HMMA.16816.F32 R60, R104.reuse, R116, R60 ;  /* 0x00000074683c723c */ /* 0x050ff0000000183c */
[C---:B------:R-:W-:Y:S01]  /*9b70*/  HMMA.16816.F32 R64, R104.reuse, R118, R64 ;  /* 0x000000766840723c */ /* 0x040fe20000001840 */
[----:B------:R-:W4:Y:S01]  /*9b80*/  LDSM.16.MT88.4 R116, [R229+0x7100] ;  /* 0x00710000e574783b */ /* 0x000f220000004200 */
[----:B------:R3:W-:Y:S06]  /*9b90*/  MUFU.EX2 R176, R129 ;  /* 0x0000008100b07308 */ /* 0x0007ec0000000800 */
[C---:B--2---:R-:W-:Y:S04]  /*9ba0*/  HMMA.16816.F32 R68, R104.reuse, R108, R68 ;  /* 0x0000006c6844723c */ /* 0x044fe80000001844 */
[--C-:B-1----:R-:W-:Y:S04]  /*9bb0*/  FFMA.FTZ R102, R128, c[0x0][0x2d0], -R101.reuse ;  /* 0x0000b40080667a23 */ /* 0x102fe80000010865 */
[C---:B------:R-:W-:Y:S01]  /*9bc0*/  HMMA.16816.F32 R72, R104.reuse, R110, R72 ;  /* 0x0000006e6848723c */ /* 0x040fe20000001848 */
[----:B------:R-:W1:Y:S01]  /*9bd0*/  LDSM.16.MT88.4 R108, [R228+0x7100] ;  /* 0x00710000e46c783b */ /* 0x000e620000004200 */
[----:B------:R2:W1:Y:S06]  /*9be0*/  MUFU.EX2 R174, R102 ;  /* 0x0000006600ae7308 */ /* 0x00046c0000000800 */
[C---:B---3--:R-:W-:Y:S04]  /*9bf0*/  HMMA.16816.F32 R76, R104.reuse, R112, R76 ;  /* 0x00000070684c723c */ /* 0x048fe8000000184c */
[----:B------:R-:W-:Y:S04]  /*9c00*/  MOV R129, R141 ;  /* 0x0000008d00817202 */ /* 0x000fe80000000f00 */
[C---:B------:R-:W-:Y:S01]  /*9c10*/  HMMA.16816.F32 R80, R104.reuse, R114, R80 ;  /* 0x000000726850723c */ /* 0x040fe20000001850 */
[----:B------:R-:W3:Y:S07]  /*9c20*/  LDSM.16.MT88.4 R112, [R225+0x1900] ;  /* 0x00190000e170783b */ /* 0x000eee0000004200 */
[C---:B----4-:R-:W-:Y:S04]  /*9c30*/  HMMA.16816.F32 R84, R104.reuse, R116, R84 ;  /* 0x000000746854723c */ /* 0x050fe80000001854 */
[--C-:B--2---:R-:W-:Y:S04]  /*9c40*/  FFMA.FTZ R102, R127, c[0x0][0x2d0], -R101.reuse ;  /* 0x0000b4007f667a23 */ /* 0x104fe80000010865 */
[----:B------:R2:W-:Y:S01]  /*9c50*/  MUFU.EX2 R173, R102 ;  /* 0x0000006600ad7308 */ /* 0x0005e20000000800 */
[C---:B------:R-:W-:Y:S01]  /*9c60*/  HMMA.16816.F32 R88, R104.reuse, R118, R88 ;  /* 0x000000766858723c */ /* 0x040fe20000001858 */
[----:B------:R-:W4:Y:S07]  /*9c70*/  LDSM.16.MT88.4 R116, [R226+0x1900] ;  /* 0x00190000e274783b */ /* 0x000f2e0000004200 */
[C---:B-1----:R-:W-:Y:S08]  /*9c80*/  HMMA.16816.F32 R92, R104.reuse, R108, R92 ;  /* 0x0000006c685c723c */ /* 0x042ff0000000185c */
[----:B------:R-:W-:Y:S01]  /*9c90*/  HMMA.16816.F32 R96, R104, R110, R96 ;  /* 0x0000006e6860723c */ /* 0x000fe20000001860 */
[----:B------:R-:W1:Y:S03]  /*9ca0*/  LDSM.16.MT88.4 R108, [R229+0x1900] ;  /* 0x00190000e56c783b */ /* 0x000e660000004200 */
[----:B--2---:R-:W-:Y:S01]  /*9cb0*/  FFMA.FTZ R102, R126, c[0x0][0x2d0], -R101 ;  /* 0x0000b4007e667a23 */ /* 0x004fe20000010865 */
[----:B------:R-:W-:Y:S04]  /*9cc0*/  MOV R126, R125 ;  /* 0x0000007d007e7202 */ /* 0x000fe80000000f00 */
[----:B------:R-:W2:Y:S01]  /*9cd0*/  LDL.LU R125, [R1] ;  /* 0x00000000017d7983 */ /* 0x000ea20000300800 */
[----:B------:R3:W3:Y:S02]  /*9ce0*/  MUFU.EX2 R172, R102 ;  /* 0x0000006600ac7308 */ /* 0x0006e40000000800 */
[----:B------:R-:W-:Y:S02]  /*9cf0*/  F2FP.PACK_AB R104, R133, R140 ;  /* 0x0000008c8568723e */ /* 0x000fe400000000ff */
[----:B------:R-:W-:Y:S02]  /*9d00*/  F2FP.PACK_AB R106, R135, R134 ;  /* 0x00000086876a723e */ /* 0x000fe400000000ff */
[----:B------:R-:W-:Y:S01]  /*9d10*/  F2FP.PACK_AB R105, R174, R175 ;  /* 0x000000afae69723e */ /* 0x000fe200000000ff */
[--C-:B---3--:R-:W-:Y:S01]  /*9d20*/  FFMA.FTZ R102, R124, c[0x0][0x2d0], -R153.reuse ;  /* 0x0000b4007c667a23 */ /* 0x108fe20000010899 */
[----:B------:R-:W-:Y:S01]  /*9d30*/  F2FP.PACK_AB R107, R172, R173 ;  /* 0x000000adac6b723e */ /* 0x000fe200000000ff */
[----:B------:R-:W3:Y:S02]  /*9d40*/  LDL.LU R124, [R1+0x4] ;  /* 0x00000400017c7983 */ /* 0x000ee40000300800 */
[----:B------:R1:W-:Y:S04]  /*9d50*/  MUFU.EX2 R251, R102 ;  /* 0x0000006600fb7308 */ /* 0x0003e80000000800 */
[C---:B------:R-:W-:Y:S08]  /*9d60*/  HMMA.16816.F32 R4, R104.reuse, R112, R4 ;  /* 0x000000706804723c */ /* 0x040ff00000001804 */
[C---:B------:R-:W-:Y:S01]  /*9d70*/  HMMA.16816.F32 R8, R104.reuse, R114, R8 ;  /* 0x000000726808723c */ /* 0x040fe20000001808 */
[----:B------:R-:W1:Y:S07]  /*9d80*/  LDSM.16.MT88.4 R112, [R228+0x1900] ;  /* 0x00190000e470783b */ /* 0x000e6e0000004200 */
[C---:B----4-:R-:W-:Y:S04]  /*9d90*/  HMMA.16816.F32 R12, R104.reuse, R116, R12 ;  /* 0x00000074680c723c */ /* 0x050fe8000000180c */
[--C-:B-1----:R-:W-:Y:S04]  /*9da0*/  FFMA.FTZ R102, R126, c[0x0][0x2d0], -R153.reuse ;  /* 0x0000b4007e667a23 */ /* 0x102fe80000010899 */
[C---:B------:R-:W-:Y:S01]  /*9db0*/  HMMA.16816.F32 R16, R104.reuse, R118, R16 ;  /* 0x000000766810723c */ /* 0x040fe20000001810 */
[----:B------:R1:W4:Y:S01]  /*9dc0*/  MUFU.EX2 R252, R102 ;  /* 0x0000006600fc7308 */ /* 0x0003220000000800 */
[----:B------:R-:W4:Y:S06]  /*9dd0*/  LDSM.16.MT88.4 R116, [R225+0x4900] ;  /* 0x00490000e174783b */ /* 0x000f2c0000004200 */
[C---:B------:R-:W-:Y:S08]  /*9de0*/  HMMA.16816.F32 R20, R104.reuse, R108, R20 ;  /* 0x0000006c6814723c */ /* 0x040ff00000001814 */
[C---:B------:R-:W-:Y:S01]  /*9df0*/  HMMA.16816.F32 R24, R104.reuse, R110, R24 ;  /* 0x0000006e6818723c */ /* 0x040fe20000001818 */
[----:B------:R-:W4:Y:S07]  /*9e00*/  LDSM.16.MT88.4 R108, [R226+0x4900] ;  /* 0x00490000e26c783b */ /* 0x000f2e0000004200 */
[C---:B------:R-:W-:Y:S04]  /*9e10*/  HMMA.16816.F32 R28, R104.reuse, R112, R28 ;  /* 0x00000070681c723c */ /* 0x040fe8000000181c */
[--C-:B-1----:R-:W-:Y:S04]  /*9e20*/  FFMA.FTZ R102, R123, c[0x0][0x2d0], -R153.reuse ;  /* 0x0000b4007b667a23 */ /* 0x102fe80000010899 */
[----:B------:R1:W-:Y:S01]  /*9e30*/  MUFU.EX2 R183, R102 ;  /* 0x0000006600b77308 */ /* 0x0003e20000000800 */
[C---:B------:R-:W-:Y:S01]  /*9e40*/  HMMA.16816.F32 R32, R104.reuse, R114, R32 ;  /* 0x000000726820723c */ /* 0x040fe20000001820 */
[----:B------:R-:W4:Y:S07]  /*9e50*/  LDSM.16.MT88.4 R112, [R229+0x4900] ;  /* 0x00490000e570783b */ /* 0x000f2e0000004200 */
[C---:B----4-:R-:W-:Y:S08]  /*9e60*/  HMMA.16816.F32 R36, R104.reuse, R116, R36 ;  /* 0x000000746824723c */ /* 0x050ff00000001824 */
[C---:B------:R-:W-:Y:S01]  /*9e70*/  HMMA.16816.F32 R40, R104.reuse, R118, R40 ;  /* 0x000000766828723c */ /* 0x040fe20000001828 */
[----:B------:R-:W4:Y:S03]  /*9e80*/  LDSM.16.MT88.4 R116, [R228+0x4900] ;  /* 0x00490000e474783b */ /* 0x000f260000004200 */
[----:B-1----:R-:W-:Y:S04]  /*9e90*/  FFMA.FTZ R102, R122, c[0x0][0x2d0], -R153 ;  /* 0x0000b4007a667a23 */ /* 0x002fe80000010899 */
[C---:B------:R-:W-:Y:S01]  /*9ea0*/  HMMA.16816.F32 R44, R104.reuse, R108, R44 ;  /* 0x0000006c682c723c */ /* 0x040fe2000000182c */
[----:B------:R1:W1:Y:S07]  /*9eb0*/  MUFU.EX2 R182, R102 ;  /* 0x0000006600b67308 */ /* 0x00026e0000000800 */
[C---:B------:R-:W-:Y:S01]  /*9ec0*/  HMMA.16816.F32 R48, R104.reuse, R110, R48 ;  /* 0x0000006e6830723c */ /* 0x040fe20000001830 */
[----:B------:R-:W4:Y:S07]  /*9ed0*/  LDSM.16.MT88.4 R108, [R225+0x7900] ;  /* 0x00790000e16c783b */ /* 0x000f2e0000004200 */
[C---:B------:R-:W-:Y:S08]  /*9ee0*/  HMMA.16816.F32 R52, R104.reuse, R112, R52 ;  /* 0x000000706834723c */ /* 0x040ff00000001834 */
[C---:B------:R-:W-:Y:S01]  /*9ef0*/  HMMA.16816.F32 R56, R104.reuse, R114, R56 ;  /* 0x000000726838723c */ /* 0x040fe20000001838 */
[----:B------:R-:W4:Y:S03]  /*9f00*/  LDSM.16.MT88.4 R112, [R226+0x7900] ;  /* 0x00790000e270783b */ /* 0x000f260000004200 */
[--C-:B-1----:R-:W-:Y:S04]  /*9f10*/  FFMA.FTZ R102, R169, c[0x0][0x2d0], -R101.reuse ;  /* 0x0000b400a9667a23 */ /* 0x102fe80000010865 */
[----:B------:R1:W-:Y:S01]  /*9f20*/  MUFU.EX2 R169, R102 ;  /* 0x0000006600a97308 */ /* 0x0003e20000000800 */
[C---:B----4-:R-:W-:Y:S08]  /*9f30*/  HMMA.16816.F32 R60, R104.reuse, R116, R60 ;  /* 0x00000074683c723c */ /* 0x050ff0000000183c */
[C---:B------:R-:W-:Y:S01]  /*9f40*/  HMMA.16816.F32 R64, R104.reuse, R118, R64 ;  /* 0x000000766840723c */ /* 0x040fe20000001840 */
[----:B------:R-:W4:Y:S07]  /*9f50*/  LDSM.16.MT88.4 R116, [R229+0x7900] ;  /* 0x00790000e574783b */ /* 0x000f2e0000004200 */
[C---:B------:R-:W-:Y:S04]  /*9f60*/  HMMA.16816.F32 R68, R104.reuse, R108, R68 ;  /* 0x0000006c6844723c */ /* 0x040fe80000001844 */
[--C-:B-1----:R-:W-:Y:S04]  /*9f70*/  FFMA.FTZ R102, R168, c[0x0][0x2d0], -R101.reuse ;  /* 0x0000b400a8667a23 */ /* 0x102fe80000010865 */
[C---:B------:R-:W-:Y:S01]  /*9f80*/  HMMA.16816.F32 R72, R104.reuse, R110, R72 ;  /* 0x0000006e6848723c */ /* 0x040fe20000001848 */
[----:B------:R-:W1:Y:S01]  /*9f90*/  LDSM.16.MT88.4 R108, [R228+0x7900] ;  /* 0x00790000e46c783b */ /* 0x000e620000004200 */
[----:B------:R4:W1:Y:S06]  /*9fa0*/  MUFU.EX2 R168, R102 ;  /* 0x0000006600a87308 */ /* 0x00086c0000000800 */
[C---:B------:R-:W-:Y:S08]  /*9fb0*/  HMMA.16816.F32 R76, R104.reuse, R112, R76 ;  /* 0x00000070684c723c */ /* 0x040ff0000000184c */
[C---:B------:R-:W-:Y:S01]  /*9fc0*/  HMMA.16816.F32 R80, R104.reuse, R114, R80 ;  /* 0x000000726850723c */ /* 0x040fe20000001850 */
[----:B------:R-:W1:Y:S07]  /*9fd0*/  LDSM.16.MT88.4 R112, [R225+0x2100] ;  /* 0x00210000e170783b */ /* 0x000e6e0000004200 */
[C---:B----4-:R-:W-:Y:S04]  /*9fe0*/  HMMA.16816.F32 R84, R104.reuse, R116, R84 ;  /* 0x000000746854723c */ /* 0x050fe80000001854 */
[--C-:B------:R-:W-:Y:S04]  /*9ff0*/  FFMA.FTZ R102, R167, c[0x0][0x2d0], -R101.reuse ;  /* 0x0000b400a7667a23 */ /* 0x100fe80000010865 */
[----:B------:R4:W-:Y:S01]  /*a000*/  MUFU.EX2 R167, R102 ;  /* 0x0000006600a77308 */ /* 0x0009e20000000800 */
[C---:B------:R-:W-:Y:S01]  /*a010*/  HMMA.16816.F32 R88, R104.reuse, R118, R88 ;  /* 0x000000766858723c */ /* 0x040fe20000001858 */
[----:B------:R-:W1:Y:S07]  /*a020*/  LDSM.16.MT88.4 R116, [R226+0x2100] ;  /* 0x00210000e274783b */ /* 0x000e6e0000004200 */
[C---:B-1----:R-:W-:Y:S08]  /*a030*/  HMMA.16816.F32 R92, R104.reuse, R108, R92 ;  /* 0x0000006c685c723c */ /* 0x042ff0000000185c */
[----:B------:R-:W-:Y:S01]  /*a040*/  HMMA.16816.F32 R96, R104, R110, R96 ;  /* 0x0000006e6860723c */ /* 0x000fe20000001860 */
[----:B------:R-:W-:Y:S03]  /*a050*/  LDSM.16.MT88.4 R108, [R228+0x2100] ;  /* 0x00210000e46c783b */ /* 0x000fe60000004200 */
[----:B----4-:R-:W-:Y:S03]  /*a060*/  FFMA.FTZ R102, R166, c[0x0][0x2d0], -R101 ;  /* 0x0000b400a6667a23 */ /* 0x010fe60000010865 */
[----:B------:R-:W-:Y:S01]  /*a070*/  F2FP.PACK_AB R104, R252, R251 ;  /* 0x000000fbfc68723e */ /* 0x000fe200000000ff */
[----:B------:R1:W4:Y:S01]  /*a080*/  MUFU.EX2 R166, R102 ;  /* 0x0000006600a67308 */ /* 0x0003220000000800 */
[----:B------:R-:W-:Y:S03]  /*a090*/  F2FP.PACK_AB R106, R182, R183 ;  /* 0x000000b7b66a723e */ /* 0x000fe600000000ff */
[----:B------:R-:W-:Y:S01]  /*a0a0*/  F2FP.PACK_AB R105, R168, R169 ;  /* 0x000000a9a869723e */ /* 0x000fe200000000ff */
[--C-:B-1----:R-:W-:Y:S01]  /*a0b0*/  FFMA.FTZ R102, R121, c[0x0][0x2d0], -R153.reuse ;  /* 0x0000b40079667a23 */ /* 0x102fe20000010899 */
[----:B----4-:R-:W-:Y:S01]  /*a0c0*/  F2FP.PACK_AB R107, R166, R167 ;  /* 0x000000a7a66b723e */ /* 0x010fe200000000ff */
[----:B------:R-:W1:Y:S01]  /*a0d0*/  LDSM.16.MT88.4 R120, [R229+0x2100] ;  /* 0x00210000e578783b */ /* 0x000e620000004200 */
[----:B------:R-:W-:Y:S02]  /*a0e0*/  FFMA.FTZ R153, R170, c[0x0][0x2d0], -R153 ;  /* 0x0000b400aa997a23 */ /* 0x000fe40000010899 */
[----:B------:R-:W-:Y:S03]  /*a0f0*/  MUFU.EX2 R177, R102 ;  /* 0x0000006600b17308 */ /* 0x000fe60000000800 */
[C---:B------:R-:W-:Y:S07]  /*a100*/  HMMA.16816.F32 R4, R104.reuse, R112, R4 ;  /* 0x000000706804723c */ /* 0x040fee0000001804 */
[----:B------:R-:W4:Y:S01]  /*a110*/  MUFU.EX2 R170, R153 ;  /* 0x0000009900aa7308 */ /* 0x000f220000000800 */
[C---:B------:R-:W-:Y:S01]  /*a120*/  HMMA.16816.F32 R8, R104.reuse, R114, R8 ;  /* 0x000000726808723c */ /* 0x040fe20000001808 */
[----:B------:R-:W3:Y:S07]  /*a130*/  LDSM.16.MT88.4 R112, [R225+0x5100] ;  /* 0x00510000e170783b */ /* 0x000eee0000004200 */
[C---:B------:R-:W-:Y:S08]  /*a140*/  HMMA.16816.F32 R12, R104.reuse, R116, R12 ;  /* 0x00000074680c723c */ /* 0x040ff0000000180c */
[C---:B------:R-:W-:Y:S01]  /*a150*/  HMMA.16816.F32 R16, R104.reuse, R118, R16 ;  /* 0x000000766810723c */ /* 0x040fe20000001810 */
[----:B------:R-:W-:Y:S07]  /*a160*/  LDSM.16.MT88.4 R116, [R229+0x5100] ;  /* 0x00510000e574783b */ /* 0x000fee0000004200 */
[C---:B-1----:R-:W-:Y:S04]  /*a170*/  HMMA.16816.F32 R20, R104.reuse, R120, R20 ;  /* 0x000000786814723c */ /* 0x042fe80000001814 */
[----:B--2---:R-:W-:Y:S04]  /*a180*/  FFMA.FTZ R2, R2, R125, R164 ;  /* 0x0000007d02027223 */ /* 0x004fe800000100a4 */
[C---:B------:R-:W-:Y:S01]  /*a190*/  HMMA.16816.F32 R24, R104.reuse, R122, R24 ;  /* 0x0000007a6818723c */ /* 0x040fe20000001818 */
[----:B------:R-:W-:Y:S07]  /*a1a0*/  LDSM.16.MT88.4 R120, [R228+0x5100] ;  /* 0x00510000e478783b */ /* 0x000fee0000004200 */
[C---:B------:R-:W-:Y:S08]  /*a1b0*/  HMMA.16816.F32 R28, R104.reuse, R108, R28 ;  /* 0x0000006c681c723c */ /* 0x040ff0000000181c */
[C---:B------:R-:W-:Y:S01]  /*a1c0*/  HMMA.16816.F32 R32, R104.reuse, R110, R32 ;  /* 0x0000006e6820723c */ /* 0x040fe20000001820 */
[----:B------:R-:W-:Y:S03]  /*a1d0*/  LDSM.16.MT88.4 R108, [R225+0x8100] ;  /* 0x00810000e16c783b */ /* 0x000fe60000004200 */
[----:B---3--:R-:W-:Y:S01]  /*a1e0*/  FFMA.FTZ R128, R0, R124, R154 ;  /* 0x0000007c00807223 */ /* 0x008fe2000001009a */
[----:B----4-:R-:W-:Y:S01]  /*a1f0*/  F2FP.PACK_AB R154, R170, R171 ;  /* 0x000000abaa9a723e */ /* 0x010fe200000000ff */
[--C-:B------:R-:W-:Y:S02]  /*a200*/  FFMA.FTZ R0, R244, c[0x0][0x2d0], -R101.reuse ;  /* 0x0000b400f4007a23 */ /* 0x100fe40000010865 */
[C---:B------:R-:W-:Y:S01]  /*a210*/  HMMA.16816.F32 R36, R104.reuse, R112, R36 ;  /* 0x000000706824723c */ /* 0x040fe20000001824 */
[----:B------:R-:W1:Y:S01]  /*a220*/  LDSM.16.MT88.4 R124, [R226+0x5100] ;  /* 0x00510000e27c783b */ /* 0x000e620000004200 */
[----:B------:R2:W-:Y:S06]  /*a230*/  MUFU.EX2 R164, R0 ;  /* 0x0000000000a47308 */ /* 0x0005ec0000000800 */
[C---:B------:R-:W-:Y:S01]  /*a240*/  HMMA.16816.F32 R40, R104.reuse, R114, R40 ;  /* 0x000000726828723c */ /* 0x040fe20000001828 */
[----:B------:R-:W3:Y:S08]  /*a250*/  LDSM.16.MT88.4 R112, [R226+0x8100] ;  /* 0x00810000e270783b */ /* 0x000ef00000004200 */
[----:B------:R4:W5:Y:S03]  /*a260*/  LDL.LU R244, [R1+0x64] ;  /* 0x0000640001f47983 */ /* 0x0009660000300800 */
[--C-:B--2---:R-:W-:Y:S02]  /*a270*/  FFMA.FTZ R0, R245, c[0x0][0x2d0], -R101.reuse ;  /* 0x0000b400f5007a23 */ /* 0x104fe40000010865 */
[----:B------:R4:W5:Y:S01]  /*a280*/  LDL.LU R245, [R1+0x60] ;  /* 0x0000600001f57983 */ /* 0x0009620000300800 */
[----:B------:R-:W-:Y:S01]  /*a290*/  FFMA.FTZ R101, R152, c[0x0][0x2d0], -R101 ;  /* 0x0000b40098657a23 */ /* 0x000fe20000010865 */
[----:B------:R2:W2:Y:S01]  /*a2a0*/  MUFU.EX2 R102, R0 ;  /* 0x0000000000667308 */ /* 0x0004a20000000800 */
[----:B------:R-:W-:Y:S01]  /*a2b0*/  F2FP.PACK_AB R152, R176, R177 ;  /* 0x000000b1b098723e */ /* 0x000fe200000000ff */
[C---:B-1----:R-:W-:Y:S08]  /*a2c0*/  HMMA.16816.F32 R44, R104.reuse, R124, R44 ;  /* 0x0000007c682c723c */ /* 0x042ff0000000182c */
[----:B------:R-:W1:Y:S01]  /*a2d0*/  MUFU.EX2 R101, R101 ;  /* 0x0000006500657308 */ /* 0x000e620000000800 */
[C---:B------:R-:W-:Y:S01]  /*a2e0*/  HMMA.16816.F32 R48, R104.reuse, R126, R48 ;  /* 0x0000007e6830723c */ /* 0x040fe20000001830 */
[----:B------:R-:W3:Y:S02]  /*a2f0*/  LDSM.16.MT88.4 R124, [R229+0x8100] ;  /* 0x00810000e57c783b */ /* 0x000ee40000004200 */
[----:B--2---:R-:W-:Y:S01]  /*a300*/  FADD.FTZ R0, R246, R2 ;  /* 0x00000002f6007221 */ /* 0x004fe20000010000 */
[----:B------:R-:W-:Y:S04]  /*a310*/  F2FP.PACK_AB R153, R102, R164 ;  /* 0x000000a46699723e */ /* 0x000fe800000000ff */
[C---:B------:R-:W-:Y:S01]  /*a320*/  HMMA.16816.F32 R52, R104.reuse, R116, R52 ;  /* 0x000000746834723c */ /* 0x040fe20000001834 */
[----:B------:R4:W5:Y:S03]  /*a330*/  LDL.LU R246, [R1+0x5c] ;  /* 0x00005c0001f67983 */ /* 0x0009660000300800 */
[----:B------:R-:W-:Y:S01]  /*a340*/  FADD.FTZ R2, R247, R128 ;  /* 0x00000080f7027221 */ /* 0x000fe20000010000 */
[----:B------:R-:W-:Y:S01]  /*a350*/  MOV R128, R140 ;  /* 0x0000008c00807202 */ /* 0x000fe20000000f00 */
[----:B------:R4:W5:Y:S01]  /*a360*/  LDL.LU R247, [R1+0x58] ;  /* 0x0000580001f77983 */ /* 0x0009620000300800 */
[----:B------:R-:W-:Y:S01]  /*a370*/  FADD.FTZ R0, R248, R0 ;  /* 0x00000000f8007221 */ /* 0x000fe20000010000 */
[C---:B------:R-:W-:Y:S02]  /*a380*/  HMMA.16816.F32 R56, R104.reuse, R118, R56 ;  /* 0x000000766838723c */ /* 0x040fe40000001838 */
[----:B------:R4:W5:Y:S02]  /*a390*/  LDL.LU R248, [R1+0x54] ;  /* 0x0000540001f87983 */ /* 0x0009640000300800 */
[----:B------:R-:W-:Y:S02]  /*a3a0*/  FADD.FTZ R0, R231, R0 ;  /* 0x00000000e7007221 */ /* 0x000fe40000010000 */
[----:B------:R4:W5:Y:S01]  /*a3b0*/  LDL.LU R231, [R1+0x50] ;  /* 0x0000500001e77983 */ /* 0x0009620000300800 */
[----:B------:R-:W-:Y:S01]  /*a3c0*/  FADD.FTZ R2, R155, R2 ;  /* 0x000000029b027221 */ /* 0x000fe20000010000 */
[C---:B------:R-:W-:Y:S02]  /*a3d0*/  HMMA.16816.F32 R60, R104.reuse, R120, R60 ;  /* 0x00000078683c723c */ /* 0x040fe4000000183c */
[----:B------:R-:W2:Y:S02]  /*a3e0*/  LDSM.16.MT88.4 R116, [R228+0x8100] ;  /* 0x00810000e474783b */ /* 0x000ea40000004200 */
[----:B-1----:R-:W-:Y:S01]  /*a3f0*/  F2FP.PACK_AB R155, R101, R103 ;  /* 0x00000067659b723e */ /* 0x002fe200000000ff */
[----:B------:R-:W-:Y:S02]  /*a400*/  FADD.FTZ R165, R165, R2 ;  /* 0x00000002a5a57221 */ /* 0x000fe40000010000 */
[----:B------:R-:W-:Y:S01]  /*a410*/  FADD.FTZ R2, R130, R0 ;  /* 0x0000000082027221 */ /* 0x000fe20000010000 */
[C---:B------:R-:W-:Y:S02]  /*a420*/  HMMA.16816.F32 R64, R104.reuse, R122, R64 ;  /* 0x0000007a6840723c */ /* 0x040fe40000001840 */
[----:B------:R-:W-:Y:S02]  /*a430*/  LDSM.16.MT88.4 R120, [R226+0x2900] ;  /* 0x00290000e278783b */ /* 0x000fe40000004200 */
[----:B------:R-:W-:Y:S02]  /*a440*/  MOV R130, R133 ;  /* 0x0000008500827202 */ /* 0x000fe40000000f00 */
[----:B------:R-:W-:Y:S02]  /*a450*/  MOV R0, R132 ;  /* 0x0000008400007202 */ /* 0x000fe40000000f00 */
[C---:B------:R-:W-:Y:S02]  /*a460*/  HMMA.16816.F32 R68, R104.reuse, R108, R68 ;  /* 0x0000006c6844723c */ /* 0x040fe40000001844 */
[----:B------:R-:W-:Y:S02]  /*a470*/  LDSM.16.MT88.4 R140, [R225+0x5900] ;  /* 0x00590000e18c783b */ /* 0x000fe40000004200 */
[----:B------:R-:W-:Y:S04]  /*a480*/  FADD.FTZ R0, R0, R165 ;  /* 0x000000a500007221 */ /* 0x000fe80000010000 */
[C---:B------:R-:W-:Y:S02]  /*a490*/  HMMA.16816.F32 R72, R104.reuse, R110, R72 ;  /* 0x0000006e6848723c */ /* 0x040fe40000001848 */
[----:B------:R-:W1:Y:S06]  /*a4a0*/  LDSM.16.MT88.4 R108, [R225+0x2900] ;  /* 0x00290000e16c783b */ /* 0x000e6c0000004200 */
[C---:B---3--:R-:W-:Y:S08]  /*a4b0*/  HMMA.16816.F32 R76, R104.reuse, R112, R76 ;  /* 0x00000070684c723c */ /* 0x048ff0000000184c */
[C---:B------:R-:W-:Y:S08]  /*a4c0*/  HMMA.16816.F32 R80, R104.reuse, R114, R80 ;  /* 0x000000726850723c */ /* 0x040ff00000001850 */
[C---:B------:R-:W-:Y:S08]  /*a4d0*/  HMMA.16816.F32 R84, R104.reuse, R124, R84 ;  /* 0x0000007c6854723c */ /* 0x040ff00000001854 */
[C---:B------:R-:W-:Y:S01]  /*a4e0*/  HMMA.16816.F32 R88, R104.reuse, R126, R88 ;  /* 0x0000007e6858723c */ /* 0x040fe20000001858 */
[----:B------:R-:W3:Y:S07]  /*a4f0*/  LDSM.16.MT88.4 R124, [R229+0x2900] ;  /* 0x00290000e57c783b */ /* 0x000eee0000004200 */
[C---:B--2---:R-:W-:Y:S07]  /*a500*/  HMMA.16816.F32 R92, R104.reuse, R116, R92 ;  /* 0x00000074685c723c */ /* 0x044fee000000185c */
[----:B------:R-:W-:Y:S01]  /*a510*/  MOV R116, R135 ;  /* 0x0000008700747202 */ /* 0x000fe20000000f00 */
[----:B------:R-:W-:Y:S04]  /*a520*/  HMMA.16816.F32 R96, R104, R118, R96 ;  /* 0x000000766860723c */ /* 0x000fe80000001860 */
[----:B------:R-:W-:Y:S02]  /*a530*/  MOV R117, R134 ;  /* 0x0000008600757202 */ /* 0x000fe40000000f00 */
[----:B------:R-:W2:Y:S02]  /*a540*/  LDSM.16.MT88.4 R132, [R228+0x2900] ;  /* 0x00290000e484783b */ /* 0x000ea40000004200 */
[C---:B-1----:R-:W-:Y:S06]  /*a550*/  HMMA.16816.F32 R104, R152.reuse, R108, R4 ;  /* 0x0000006c9868723c */ /* 0x042fec0000001804 */
[----:B------:R-:W1:Y:S02]  /*a560*/  LDSM.16.MT88.4 R4, [R229+0x5900] ;  /* 0x00590000e504783b */ /* 0x000e640000004200 */
[C---:B------:R-:W-:Y:S06]  /*a570*/  HMMA.16816.F32 R108, R152.reuse, R110, R8 ;  /* 0x0000006e986c723c */ /* 0x040fec0000001808 */
[----:B------:R-:W1:Y:S02]  /*a580*/  LDSM.16.MT88.4 R8, [R228+0x5900] ;  /* 0x00590000e408783b */ /* 0x000e640000004200 */
[C---:B------:R-:W-:Y:S07]  /*a590*/  HMMA.16816.F32 R112, R152.reuse, R120, R12 ;  /* 0x000000789870723c */ /* 0x040fee000000180c */
[----:B------:R-:W-:Y:S02]  /*a5a0*/  MOV R14, R116 ;  /* 0x00000074000e7202 */ /* 0x000fe40000000f00 */
[----:B------:R-:W-:Y:S02]  /*a5b0*/  MOV R15, R117 ;  /* 0x00000075000f7202 */ /* 0x000fe40000000f00 */
[C---:B------:R-:W-:Y:S01]  /*a5c0*/  HMMA.16816.F32 R116, R152.reuse, R122, R16 ;  /* 0x0000007a9874723c */ /* 0x040fe20000001810 */
[----:B------:R-:W-:Y:S07]  /*a5d0*/  LDSM.16.MT88.4 R16, [R226+0x8900] ;  /* 0x00890000e210783b */ /* 0x000fee0000004200 */
[C---:B---3--:R-:W-:Y:S07]  /*a5e0*/  HMMA.16816.F32 R120, R152.reuse, R124, R20 ;  /* 0x0000007c9878723c */ /* 0x048fee0000001814 */
[----:B------:R-:W-:Y:S01]  /*a5f0*/  MOV R23, R14 ;  /* 0x0000000e00177202 */ /* 0x000fe20000000f00 */
[C---:B------:R-:W-:Y:S04]  /*a600*/  HMMA.16816.F32 R124, R152.reuse, R126, R24 ;  /* 0x0000007e987c723c */ /* 0x040fe80000001818 */
[----:B------:R-:W-:Y:S02]  /*a610*/  MOV R21, R130 ;  /* 0x0000008200157202 */ /* 0x000fe40000000f00 */
[----:B------:R-:W-:Y:S02]  /*a620*/  MOV R20, R128 ;  /* 0x0000008000147202 */ /* 0x000fe40000000f00 */
[----:B------:R-:W-:Y:S04]  /*a630*/  MOV R24, R129 ;  /* 0x0000008100187202 */ /* 0x000fe80000000f00 */
[----:B------:R-:W-:Y:S02]  /*a640*/  MOV R27, R131 ;  /* 0x00000083001b7202 */ /* 0x000fe40000000f00 */
[C---:B--2---:R-:W-:Y:S03]  /*a650*/  HMMA.16816.F32 R128, R152.reuse, R132, R28 ;  /* 0x000000849880723c */ /* 0x044fe6000000181c */
[----:B------:R-:W-:Y:S02]  /*a660*/  MOV R22, R15 ;  /* 0x0000000f00167202 */ /* 0x000fe40000000f00 */
[----:B------:R-:W2:Y:S01]  /*a670*/  LDSM.16.MT88.4 R12, [R225+0x8900] ;  /* 0x00890000e10c783b */ /* 0x000ea20000004200 */
[----:B------:R-:W-:Y:S02]  /*a680*/  MOV R25, R147 ;  /* 0x0000009300197202 */ /* 0x000fe40000000f00 */
[C---:B------:R-:W-:Y:S04]  /*a690*/  HMMA.16816.F32 R132, R152.reuse, R134, R32 ;  /* 0x000000869884723c */ /* 0x040fe80000001820 */
[----:B------:R-:W-:Y:S02]  /*a6a0*/  MOV R30, R139 ;  /* 0x0000008b001e7202 */ /* 0x000fe40000000f00 */
[----:B------:R-:W-:Y:S02]  /*a6b0*/  MOV R31, R138 ;  /* 0x0000008a001f7202 */ /* 0x000fe40000000f00 */
[----:B------:R-:W-:Y:S04]  /*a6c0*/  MOV R34, R137 ;  /* 0x0000008900227202 */ /* 0x000fe80000000f00 */
[----:B------:R-:W-:Y:S01]  /*a6d0*/  MOV R35, R136 ;  /* 0x0000008800237202 */ /* 0x000fe20000000f00 */
[----:B------:R-:W-:Y:S01]  /*a6e0*/  FADD.FTZ R2, R34, R2 ;  /* 0x0000000222027221 */ /* 0x000fe20000010000 */
[C---:B------:R-:W-:Y:S03]  /*a6f0*/  HMMA.16816.F32 R136, R152.reuse, R140, R36 ;  /* 0x0000008c9888723c */ /* 0x040fe60000001824 */
[----:B------:R-:W-:Y:S01]  /*a700*/  MOV R26, R146 ;  /* 0x00000092001a7202 */ /* 0x000fe20000000f00 */
[----:B------:R-:W-:Y:S01]  /*a710*/  FADD.FTZ R0, R35, R0 ;  /* 0x0000000023007221 */ /* 0x000fe20000010000 */
[----:B------:R-:W-:Y:S02]  /*a720*/  MOV R28, R145 ;  /* 0x00000091001c7202 */ /* 0x000fe40000000f00 */
[----:B------:R-:W-:Y:S01]  /*a730*/  MOV R29, R144 ;  /* 0x00000090001d7202 */ /* 0x000fe20000000f00 */
[C---:B------:R-:W-:Y:S04]  /*a740*/  HMMA.16816.F32 R140, R152.reuse, R142, R40 ;  /* 0x0000008e988c723c */ /* 0x040fe80000001828 */
[----:B------:R-:W-:Y:S02]  /*a750*/  FADD.FTZ R2, R28, R2 ;  /* 0x000000021c027221 */ /* 0x000fe40000010000 */
[----:B------:R-:W-:Y:S02]  /*a760*/  FADD.FTZ R0, R29, R0 ;  /* 0x000000001d007221 */ /* 0x000fe40000010000 */
[C---:B------:R-:W-:Y:S04]  /*a770*/  HMMA.16816.F32 R144, R152.reuse, R148, R44 ;  /* 0x000000949890723c */ /* 0x040fe8000000182c */
[----:B------:R-:W-:Y:S02]  /*a780*/  FADD.FTZ R2, R30, R2 ;  /* 0x000000021e027221 */ /* 0x000fe40000010000 */
[----:B------:R-:W-:Y:S02]  /*a790*/  FADD.FTZ R0, R31, R0 ;  /* 0x000000001f007221 */ /* 0x000fe40000010000 */
[C---:B------:R-:W-:Y:S04]  /*a7a0*/  HMMA.16816.F32 R148, R152.reuse, R150, R48 ;  /* 0x000000969894723c */ /* 0x040fe80000001830 */
[----:B------:R-:W-:Y:S02]  /*a7b0*/  FADD.FTZ R2, R24, R2 ;  /* 0x0000000218027221 */ /* 0x000fe40000010000 */
[----:B------:R-:W-:Y:S02]  /*a7c0*/  FADD.FTZ R0, R181, R0 ;  /* 0x00000000b5007221 */ /* 0x000fe40000010000 */
[C---:B-1----:R-:W-:Y:S04]  /*a7d0*/  HMMA.16816.F32 R52, R152.reuse, R4, R52 ;  /* 0x000000049834723c */ /* 0x042fe80000001834 */
[----:B------:R-:W-:Y:S02]  /*a7e0*/  FADD.FTZ R2, R25, R2 ;  /* 0x0000000219027221 */ /* 0x000fe40000010000 */
[----:B------:R-:W-:Y:S02]  /*a7f0*/  FADD.FTZ R0, R180, R0 ;  /* 0x00000000b4007221 */ /* 0x000fe40000010000 */
[C---:B------:R-:W-:Y:S01]  /*a800*/  HMMA.16816.F32 R56, R152.reuse, R6, R56 ;  /* 0x000000069838723c */ /* 0x040fe20000001838 */
[----:B------:R-:W1:Y:S03]  /*a810*/  LDSM.16.MT88.4 R4, [R229+0x8900] ;  /* 0x00890000e504783b */ /* 0x000e660000004200 */
[----:B------:R-:W-:Y:S02]  /*a820*/  FADD.FTZ R2, R26, R2 ;  /* 0x000000021a027221 */ /* 0x000fe40000010000 */
[----:B------:R-:W-:Y:S02]  /*a830*/  FADD.FTZ R0, R179, R0 ;  /* 0x00000000b3007221 */ /* 0x000fe40000010000 */
[C---:B------:R-:W-:Y:S04]  /*a840*/  HMMA.16816.F32 R60, R152.reuse, R8, R60 ;  /* 0x00000008983c723c */ /* 0x040fe8000000183c */
[----:B------:R-:W-:Y:S02]  /*a850*/  FADD.FTZ R2, R27, R2 ;  /* 0x000000021b027221 */ /* 0x000fe40000010000 */
[----:B------:R-:W-:Y:S02]  /*a860*/  FADD.FTZ R0, R178, R0 ;  /* 0x00000000b2007221 */ /* 0x000fe40000010000 */
[C---:B------:R-:W-:Y:S01]  /*a870*/  HMMA.16816.F32 R64, R152.reuse, R10, R64 ;  /* 0x0000000a9840723c */ /* 0x040fe20000001840 */
[----:B------:R-:W3:Y:S03]  /*a880*/  LDSM.16.MT88.4 R8, [R228+0x8900] ;  /* 0x00890000e408783b */ /* 0x000ee60000004200 */
[----:B------:R-:W-:Y:S02]  /*a890*/  FADD.FTZ R2, R20, R2 ;  /* 0x0000000214027221 */ /* 0x000fe40000010000 */
[----:B------:R-:W-:Y:S02]  /*a8a0*/  FADD.FTZ R0, R175, R0 ;  /* 0x00000000af007221 */ /* 0x000fe40000010000 */
[C---:B--2---:R-:W-:Y:S04]  /*a8b0*/  HMMA.16816.F32 R68, R152.reuse, R12, R68 ;  /* 0x0000000c9844723c */ /* 0x044fe80000001844 */
        /* <DEDUP_REMOVED lines=14> */
[C---:B------:R-:W-:Y:S04]  /*a9a0*/  HMMA.16816.F32 R88, R152.reuse, R6, R88 ;  /* 0x000000069858723c */ /* 0x040fe80000001858 */
[----:B------:R-:W-:Y:S02]  /*a9b0*/  FADD.FTZ R2, R183, R2 ;  /* 0x00000002b7027221 */ /* 0x000fe40000010000 */
[----:B------:R-:W-:Y:S02]  /*a9c0*/  FADD.FTZ R0, R167, R0 ;  /* 0x00000000a7007221 */ /* 0x000fe40000010000 */
[----:B------:R-:W-:Y:S01]  /*a9d0*/  FADD.FTZ R2, R182, R2 ;  /* 0x00000002b6027221 */ /* 0x000fe20000010000 */
[C---:B---3--:R-:W-:Y:S03]  /*a9e0*/  HMMA.16816.F32 R92, R152.reuse, R8, R92 ;  /* 0x00000008985c723c */ /* 0x048fe6000000185c */
[----:B------:R-:W-:Y:S02]  /*a9f0*/  FADD.FTZ R4, R166, R0 ;  /* 0x00000000a6047221 */ /* 0x000fe40000010000 */
[----:B------:R-:W-:Y:S02]  /*aa00*/  FADD.FTZ R0, R177, R2 ;  /* 0x00000002b1007221 */ /* 0x000fe40000010000 */
[----:B------:R-:W-:Y:S01]  /*aa10*/  FADD.FTZ R4, R164, R4 ;  /* 0x00000004a4047221 */ /* 0x000fe20000010000 */
[----:B------:R-:W-:Y:S04]  /*aa20*/  HMMA.16816.F32 R96, R152, R10, R96 ;  /* 0x0000000a9860723c */ /* 0x000fe80000001860 */
[----:B------:R-:W-:Y:S02]  /*aa30*/  FADD.FTZ R0, R176, R0 ;  /* 0x00000000b0007221 */ /* 0x000fe40000010000 */
[----:B------:R-:W-:Y:S01]  /*aa40*/  FADD.FTZ R4, R102, R4 ;  /* 0x0000000466047221 */ /* 0x000fe20000010000 */
[----:B------:R-:W-:Y:S01]  /*aa50*/  MOV R102, R3 ;  /* 0x0000000300667202 */ /* 0x000fe20000000f00 */
[----:B------:R-:W-:Y:S04]  /*aa60*/  FADD.FTZ R2, R171, R0 ;  /* 0x00000000ab027221 */ /* 0x000fe80000010000 */
[----:B------:R-:W-:Y:S02]  /*aa70*/  FADD.FTZ R2, R170, R2 ;  /* 0x00000002aa027221 */ /* 0x000fe40000010000 */
[----:B------:R-:W-:Y:S03]  /*aa80*/  FADD.FTZ R0, R103, R4 ;  /* 0x0000000467007221 */ /* 0x000fe60000010000 */
[----:B------:R4:W-:Y:S01]  /*aa90*/  STL [R1], R2 ;  /* 0x0000000201007387 */ /* 0x0009e20000100800 */
[----:B------:R-:W-:Y:S01]  /*aaa0*/  FADD.FTZ R0, R101, R0 ;  /* 0x0000000065007221 */ /* 0x000fe20000010000 */
[----:B------:R-:W-:Y:S04]  /*aab0*/  MOV R101, R100 ;  /* 0x0000006400657202 */ /* 0x000fe80000000f00 */
[----:B------:R4:W-:Y:S01]  /*aac0*/  STL [R1+0x4], R0 ;  /* 0x0000040001007387 */ /* 0x0009e20000100800 */
[----:B------:R-:W-:-:S05]  /*aad0*/  @P0 BRA `(.L_x_3) ;  /* 0xffffc02000000947 */ /* 0x000fca000383ffff */
.L_x_2:
[----:B---34-:R-:W2:Y:S04]  /*aae0*/  LDL.LU R0, [R1] ;  /* 0x0000000001007983 */ /* 0x018ea80000300800 */
[----:B------:R-:W1:Y:S01]  /*aaf0*/  S2R R8, SR_TID.X ;  /* 0x0000000000087919 */ /* 0x000e620000002100 */
[----:B------:R-:W-:Y:S01]  /*ab00*/  MOV R103, c[0x0][0x4e8] ;  /* 0x00013a0000677a02 */ /* 0x000fe20000000f00 */
[----:B------:R-:W3:Y:S01]  /*ab10*/  S2UR UR7, SR_CTAID.Y ;  /* 0x00000000000779c3 */ /* 0x000ee20000002600 */
[----:B------:R-:W-:Y:S01]  /*ab20*/  ULDC.64 UR4, c[0x0][0x490] ;  /* 0x0001240000047ab9 */ /* 0x000fe20000000a00 */
[----:B------:R-:W4:Y:S04]  /*ab30*/  LDL.LU R2, [R1+0x4] ;  /* 0x0000040001027983 */ /* 0x000f280000300800 */
[----:B------:R-:W4:Y:S01]  /*ab40*/  LDL.LU R9, [R1+0x34] ;  /* 0x0000340001097983 */ /* 0x000f220000300800 */
[----:B------:R-:W-:-:S03]  /*ab50*/  ISETP.NE.AND P0, PT, R103, 0x1, PT ;  /* 0x000000016700780c */ /* 0x000fc60003f05270 */
[----:B------:R-:W4:Y:S01]  /*ab60*/  LDL.LU R152, [R1+0x4c] ;  /* 0x00004c0001987983 */ /* 0x000f220000300800 */
[----:B-1----:R-:W-:-:S04]  /*ab70*/  SHF.R.S32.HI R5, RZ, 0x1f, R8 ;  /* 0x0000001fff057819 */ /* 0x002fc80000011408 */
[CC--:B------:R-:W-:Y:S02]  /*ab80*/  LEA.HI R102, R5.reuse, R8.reuse, RZ, 0x5 ;  /* 0x0000000805667211 */ /* 0x0c0fe400078f28ff */
[----:B------:R-:W-:Y:S02]  /*ab90*/  LEA.HI R5, R5, R8, RZ, 0x2 ;  /* 0x0000000805057211 */ /* 0x000fe400078f10ff */
[----:B------:R-:W-:Y:S01]  /*aba0*/  LOP3.LUT R4, R102, 0xffffffe0, RZ, 0xc0, !PT ;  /* 0xffffffe066047812 */ /* 0x000fe200078ec0ff */
[----:B---3--:R-:W-:Y:S01]  /*abb0*/  USHF.R.S32.HI UR6, URZ, 0x1f, UR7 ;  /* 0x0000001f3f067899 */ /* 0x008fe20008011407 */
[----:B------:R-:W-:-:S03]  /*abc0*/  LOP3.LUT R14, R5, 0xfffffffc, RZ, 0xc0, !PT ;  /* 0xfffffffc050e7812 */ /* 0x000fc600078ec0ff */
[----:B------:R-:W-:Y:S01]  /*abd0*/  UIMAD UR10, UR6, UR4, URZ ;  /* 0x00000004060a72a4 */ /* 0x000fe2000f8e023f */
[----:B------:R-:W-:Y:S01]  /*abe0*/  IADD3 R14, -R14, R8, RZ ;  /* 0x000000080e0e7210 */ /* 0x000fe20007ffe1ff */
[----:B------:R-:W-:Y:S01]  /*abf0*/  UIMAD.WIDE.U32 UR12, UR7, UR4, URZ ;  /* 0x00000004070c72a5 */ /* 0x000fe2000f8e003f */
[----:B------:R-:W-:Y:S06]  /*ac00*/  BAR.SYNC.DEFER_BLOCKING 0x1, 0x100 ;  /* 0x0044000000007b1d */ /* 0x000fec0000010000 */
[----:B--2---:R-:W1:Y:S04]  /*ac10*/  SHFL.BFLY PT, R11, R0, 0x2, 0x1f ;  /* 0x0c401f00000b7f89 */ /* 0x004e6800000e0000 */
[----:B----4-:R-:W2:Y:S01]  /*ac20*/  SHFL.BFLY PT, R6, R2, 0x2, 0x1f ;  /* 0x0c401f0002067f89 */ /* 0x010ea200000e0000 */
[----:B------:R-:W-:Y:S01]  /*ac30*/  MOV R26, R9 ;  /* 0x00000009001a7202 */ /* 0x000fe20000000f00 */
[----:B-1----:R-:W-:-:S05]  /*ac40*/  FADD.FTZ R11, R11, R0 ;  /* 0x000000000b0b7221 */ /* 0x002fca0000010000 */
[----:B------:R-:W1:Y:S01]  /*ac50*/  SHFL.BFLY PT, R0, R11, 0x1, 0x1f ;  /* 0x0c201f000b007f89 */ /* 0x000e6200000e0000 */
[----:B--2---:R-:W-:-:S05]  /*ac60*/  FADD.FTZ R6, R6, R2 ;  /* 0x0000000206067221 */ /* 0x004fca0000010000 */
[----:B------:R-:W2:Y:S01]  /*ac70*/  SHFL.BFLY PT, R2, R6, 0x1, 0x1f ;  /* 0x0c201f0006027f89 */ /* 0x000ea200000e0000 */
[----:B-1----:R-:W-:Y:S01]  /*ac80*/  FADD.FTZ R11, R11, R0 ;  /* 0x000000000b0b7221 */ /* 0x002fe20000010000 */
[----:B------:R-:W-:-:S04]  /*ac90*/  MOV R0, RZ ;  /* 0x000000ff00007202 */ /* 0x000fc80000000f00 */
[----:B------:R-:W-:Y:S01]  /*aca0*/  FSETP.NE.FTZ.AND P2, PT, R11, RZ, PT ;  /* 0x000000ff0b00720b */ /* 0x000fe20003f55000 */
[----:B--2---:R-:W-:Y:S02]  /*acb0*/  FADD.FTZ R6, R6, R2 ;  /* 0x0000000206067221 */ /* 0x004fe40000010000 */
[----:B------:R-:W-:-:S03]  /*acc0*/  @P0 IMAD.HI.U32 R2, R9, c[0x0][0x4ec], RZ ;  /* 0x00013b0009020a27 */ /* 0x000fc600078e00ff */
[----:B------:R-:W-:Y:S02]  /*acd0*/  FSETP.NE.FTZ.AND P1, PT, R6, RZ, PT ;  /* 0x000000ff0600720b */ /* 0x000fe40003f35000 */
[----:B------:R-:W-:Y:S02]  /*ace0*/  @P0 SHF.R.U32.HI R26, RZ, c[0x0][0x4f0], R2 ;  /* 0x00013c00ff1a0a19 */ /* 0x000fe40000011602 */
[----:B------:R-:W-:Y:S01]  /*acf0*/  IADD3 R2, -R4, R8, RZ ;  /* 0x0000000804027210 */ /* 0x000fe20007ffe1ff */
[----:B------:R-:W-:Y:S02]  /*ad00*/  IMAD.MOV.U32 R4, RZ, RZ, RZ ;  /* 0x000000ffff047224 */ /* 0x000fe400078e00ff */
[----:B------:R-:W1:Y:S01]  /*ad10*/  @P2 MUFU.RCP R0, R11 ;  /* 0x0000000b00002308 */ /* 0x000e620000001000 */
[----:B------:R-:W-:Y:S01]  /*ad20*/  UIMAD UR10, UR7, UR5, UR10 ;  /* 0x00000005070a72a4 */ /* 0x000fe2000f8e020a */
[----:B------:R-:W-:Y:S02]  /*ad30*/  LOP3.LUT P4, RZ, R2, 0x3, RZ, 0xc0, !PT ;  /* 0x0000000302ff7812 */ /* 0x000fe4000788c0ff */
[----:B------:R-:W-:Y:S01]  /*ad40*/  IADD3 R7, -R26, RZ, RZ ;  /* 0x000000ff1a077210 */ /* 0x000fe20007ffe1ff */
[----:B------:R-:W-:-:S03]  /*ad50*/  ULDC.64 UR4, c[0x0][0x3e8] ;  /* 0x0000fa0000047ab9 */ /* 0x000fc60000000a00 */
[----:B------:R-:W2:Y:S01]  /*ad60*/  @P1 MUFU.RCP R4, R6 ;  /* 0x0000000600041308 */ /* 0x000ea20000001000 */
[C---:B-1----:R-:W-:Y:S02]  /*ad70*/  FMUL.FTZ R29, R0.reuse, R56 ;  /* 0x00000038001d7220 */ /* 0x042fe40000410000 */
[C---:B------:R-:W-:Y:S02]  /*ad80*/  FMUL.FTZ R65, R0.reuse, R65 ;  /* 0x0000004100417220 */ /* 0x040fe40000410000 */
[C---:B------:R-:W-:Y:S02]  /*ad90*/  FMUL.FTZ R69, R0.reuse, R69 ;  /* 0x0000004500457220 */ /* 0x040fe40000410000 */
[----:B------:R-:W-:Y:S02]  /*ada0*/  FMUL.FTZ R68, R0, R68 ;  /* 0x0000004400447220 */ /* 0x000fe40000410000 */
[C---:B--2---:R-:W-:Y:S02]  /*adb0*/  FMUL.FTZ R71, R4.reuse, R71 ;  /* 0x0000004704477220 */ /* 0x044fe40000410000 */
[----:B------:R-:W-:-:S02]  /*adc0*/  FMUL.FTZ R70, R4, R70 ;  /* 0x0000004604467220 */ /* 0x000fc40000410000 */
[C---:B------:R-:W-:Y:S02]  /*add0*/  FMUL.FTZ R16, R0.reuse, R53 ;  /* 0x0000003500107220 */ /* 0x040fe40000410000 */
[C---:B------:R-:W-:Y:S01]  /*ade0*/  FMUL.FTZ R31, R0.reuse, R52 ;  /* 0x00000034001f7220 */ /* 0x040fe20000410000 */
[----:B------:R-:W-:Y:S01]  /*adf0*/  F2FP.PACK_AB R70, R71, R70 ;  /* 0x000000464746723e */ /* 0x000fe200000000ff */
[----:B------:R-:W-:Y:S01]  /*ae00*/  FMUL.FTZ R105, R0, R105 ;  /* 0x0000006900697220 */ /* 0x000fe20000410000 */
[----:B------:R-:W2:Y:S01]  /*ae10*/  LDL.LU R71, [R1+0x30] ;  /* 0x0000300001477983 */ /* 0x000ea20000300800 */
[C---:B------:R-:W-:Y:S02]  /*ae20*/  FMUL.FTZ R67, R4.reuse, R67 ;  /* 0x0000004304437220 */ /* 0x040fe40000410000 */
[----:B------:R-:W-:Y:S01]  /*ae30*/  FMUL.FTZ R66, R4, R66 ;  /* 0x0000004204427220 */ /* 0x000fe20000410000 */
[----:B------:R-:W-:Y:S01]  /*ae40*/  SHF.R.S32.HI R2, RZ, 0x2, R5 ;  /* 0x00000002ff027819 */ /* 0x000fe20000011405 */
[----:B------:R-:W-:-:S02]  /*ae50*/  FMUL.FTZ R13, R0, R104 ;  /* 0x00000068000d7220 */ /* 0x000fc40000410000 */
[C---:B------:R-:W-:Y:S01]  /*ae60*/  FMUL.FTZ R109, R0.reuse, R109 ;  /* 0x0000006d006d7220 */ /* 0x040fe20000410000 */
[----:B------:R-:W-:Y:S01]  /*ae70*/  F2FP.PACK_AB R66, R67, R66 ;  /* 0x000000424342723e */ /* 0x000fe200000000ff */
[C---:B------:R-:W-:Y:S01]  /*ae80*/  FMUL.FTZ R17, R0.reuse, R108 ;  /* 0x0000006c00117220 */ /* 0x040fe20000410000 */
[----:B------:R-:W3:Y:S01]  /*ae90*/  LDL R67, [R1+0x48] ;  /* 0x0000480001437983 */ /* 0x000ee20000100800 */
[----:B------:R-:W-:Y:S02]  /*aea0*/  FMUL.FTZ R56, R0, R64 ;  /* 0x0000004000387220 */ /* 0x000fe40000410000 */
[C---:B------:R-:W-:Y:S02]  /*aeb0*/  FMUL.FTZ R63, R4.reuse, R63 ;  /* 0x0000003f043f7220 */ /* 0x040fe40000410000 */
[C---:B------:R-:W-:Y:S01]  /*aec0*/  FMUL.FTZ R62, R4.reuse, R62 ;  /* 0x0000003e043e7220 */ /* 0x040fe20000410000 */
[----:B------:R-:W-:Y:S01]  /*aed0*/  F2FP.PACK_AB R56, R65, R56 ;  /* 0x000000384138723e */ /* 0x000fe200000000ff */
[----:B------:R-:W-:Y:S01]  /*aee0*/  FMUL.FTZ R30, R4, R54 ;  /* 0x00000036041e7220 */ /* 0x000fe20000410000 */
[----:B------:R-:W-:Y:S01]  /*aef0*/  F2FP.PACK_AB R54, R69, R68 ;  /* 0x000000444536723e */ /* 0x000fe200000000ff */
[----:B------:R1:W5:Y:S01]  /*af00*/  LDL R65, [R1+0x24] ;  /* 0x0000240001417983 */ /* 0x0003620000100800 */
[----:B------:R-:W-:Y:S01]  /*af10*/  F2FP.PACK_AB R62, R63, R62 ;  /* 0x0000003e3f3e723e */ /* 0x000fe200000000ff */
[----:B------:R-:W-:-:S02]  /*af20*/  FMUL.FTZ R113, R0, R113 ;  /* 0x0000007100717220 */ /* 0x000fc40000410000 */
[----:B------:R1:W5:Y:S01]  /*af30*/  LDL.64 R68, [R1+0x10] ;  /* 0x0000100001447983 */ /* 0x0003620000100a00 */
[C---:B------:R-:W-:Y:S02]  /*af40*/  FMUL.FTZ R19, R0.reuse, R112 ;  /* 0x0000007000137220 */ /* 0x040fe40000410000 */
[C---:B------:R-:W-:Y:S01]  /*af50*/  FMUL.FTZ R117, R0.reuse, R117 ;  /* 0x0000007500757220 */ /* 0x040fe20000410000 */
[----:B------:R1:W5:Y:S01]  /*af60*/  LDL R63, [R1+0x20] ;  /* 0x00002000013f7983 */ /* 0x0003620000100800 */
[C---:B------:R-:W-:Y:S02]  /*af70*/  FMUL.FTZ R21, R0.reuse, R116 ;  /* 0x0000007400157220 */ /* 0x040fe40000410000 */
[C---:B------:R-:W-:Y:S02]  /*af80*/  FMUL.FTZ R121, R0.reuse, R121 ;  /* 0x0000007900797220 */ /* 0x040fe40000410000 */
[C---:B------:R-:W-:Y:S02]  /*af90*/  FMUL.FTZ R23, R0.reuse, R120 ;  /* 0x0000007800177220 */ /* 0x040fe40000410000 */
[----:B------:R-:W-:-:S02]  /*afa0*/  FMUL.FTZ R125, R0, R125 ;  /* 0x0000007d007d7220 */ /* 0x000fc40000410000 */
[C---:B------:R-:W-:Y:S02]  /*afb0*/  FMUL.FTZ R25, R0.reuse, R124 ;  /* 0x0000007c00197220 */ /* 0x040fe40000410000 */
[C---:B------:R-:W-:Y:S02]  /*afc0*/  FMUL.FTZ R129, R0.reuse, R129 ;  /* 0x0000008100817220 */ /* 0x040fe40000410000 */
        /* <DEDUP_REMOVED lines=27> */
[----:B------:R-:W-:Y:S01]  /*b180*/  FMUL.FTZ R44, R0, R96 ;  /* 0x00000060002c7220 */ /* 0x000fe20000410000 */
[----:B------:R-:W-:Y:S01]  /*b190*/  SHF.R.S32.HI R0, RZ, 0x1f, R5 ;  /* 0x0000001fff007819 */ /* 0x000fe20000011405 */
[----:B------:R-:W4:Y:S01]  /*b1a0*/  @P1 MUFU.LG2 R6, R6 ;  /* 0x0000000600061308 */ /* 0x000f220000000c00 */
[----:B------:R-:W-:-:S02]  /*b1b0*/  IMAD R101, R7, c[0x0][0x4e8], R9 ;  /* 0x00013a0007657a24 */ /* 0x000fc400078e0209 */
[----:B------:R-:W-:Y:S01]  /*b1c0*/  LEA.HI R0, R0, R2, RZ, 0x3 ;  /* 0x0000000200007211 */ /* 0x000fe200078f18ff */
[----:B------:R-:W1:Y:S03]  /*b1d0*/  S2R R64, SR_CTAID.Z ;  /* 0x0000000000407919 */ /* 0x000e660000002700 */
[----:B------:R-:W-:Y:S01]  /*b1e0*/  LOP3.LUT R0, R0, 0xfffffff8, RZ, 0xc0, !PT ;  /* 0xfffffff800007812 */ /* 0x000fe200078ec0ff */
[----:B------:R-:W-:-:S03]  /*b1f0*/  UIMAD.WIDE.U32 UR14, UR7, UR4, URZ ;  /* 0x00000004070e72a5 */ /* 0x000fc6000f8e003f */
[----:B------:R-:W-:Y:S02]  /*b200*/  IADD3 R10, R2, -R0, RZ ;  /* 0x80000000020a7210 */ /* 0x000fe40007ffe0ff */
[----:B------:R-:W-:Y:S01]  /*b210*/  @P2 MOV R2, 0x3f317218 ;  /* 0x3f31721800022802 */ /* 0x000fe20000000f00 */
[----:B------:R-:W-:Y:S01]  /*b220*/  @P1 IMAD.MOV.U32 R0, RZ, RZ, 0x3f317218 ;  /* 0x3f317218ff001424 */ /* 0x000fe200078e00ff */
[----:B------:R-:W-:Y:S01]  /*b230*/  MOV R9, UR15 ;  /* 0x0000000f00097c02 */ /* 0x000fe20008000f00 */
[----:B------:R-:W1:Y:S02]  /*b240*/  @P2 MUFU.LG2 R11, R11 ;  /* 0x0000000b000b2308 */ /* 0x000e640000000c00 */
[----:B------:R-:W-:Y:S02]  /*b250*/  @P2 FMUL.FTZ R9, R2, c[0x0][0x2d0] ;  /* 0x0000b40002092a20 */ /* 0x000fe40000410000 */
[----:B----4-:R-:W-:Y:S02]  /*b260*/  @P1 FMUL.FTZ R2, R6, 0.69314718246459960938 ;  /* 0x3f31721806021820 */ /* 0x010fe40000410000 */
[----:B------:R-:W-:Y:S01]  /*b270*/  @P1 FMUL.FTZ R0, R0, c[0x0][0x2d0] ;  /* 0x0000b40000001a20 */ /* 0x000fe20000410000 */
[----:B------:R-:W-:Y:S01]  /*b280*/  UIMAD UR6, UR6, UR4, URZ ;  /* 0x00000004060672a4 */ /* 0x000fe2000f8e023f */
[----:B------:R-:W-:Y:S01]  /*b290*/  FMUL.FTZ R28, R4, R58 ;  /* 0x0000003a041c7220 */ /* 0x000fe20000410000 */
[----:B------:R-:W-:Y:S01]  /*b2a0*/  MOV R58, 0xff800000 ;  /* 0xff800000003a7802 */ /* 0x000fe20000000f00 */
[----:B------:R-:W-:Y:S01]  /*b2b0*/  @P1 FFMA.FTZ R58, R0, R3, R2 ;  /* 0x00000003003a1223 */ /* 0x000fe20000010002 */
[----:B------:R-:W-:Y:S01]  /*b2c0*/  SHF.R.S32.HI R0, RZ, 0x5, R102 ;  /* 0x00000005ff007819 */ /* 0x000fe20000011466 */
        /* <DEDUP_REMOVED lines=39> */
[----:B------:R-:W-:Y:S01]  /*b540*/  FMUL.FTZ R98, R4, R98 ;  /* 0x0000006204627220 */ /* 0x000fe20000410000 */
[----:B------:R-:W-:Y:S01]  /*b550*/  UIMAD UR5, UR7, UR5, UR6 ;  /* 0x00000005070572a4 */ /* 0x000fe2000f8e0206 */
[----:B------:R-:W-:Y:S01]  /*b560*/  IMAD.U32 R4, RZ, RZ, UR12 ;  /* 0x0000000cff047e24 */ /* 0x000fe2000f8e00ff */
[----:B------:R-:W-:Y:S02]  /*b570*/  MOV R8, UR14 ;  /* 0x0000000e00087c02 */ /* 0x000fe40008000f00 */
[----:B------:R-:W-:Y:S01]  /*b580*/  SHF.R.S32.HI R3, RZ, 0x1f, R0 ;  /* 0x0000001fff037819 */ /* 0x000fe20000011400 */
[----:B------:R-:W-:Y:S01]  /*b590*/  UIADD3 UR5, UR15, UR5, URZ ;  /* 0x000000050f057290 */ /* 0x000fe2000fffe03f */
[----:B------:R-:W-:-:S02]  /*b5a0*/  MOV R6, R4 ;  /* 0x0000000400067202 */ /* 0x000fc40000000f00 */
[----:B------:R-:W-:Y:S02]  /*b5b0*/  F2FP.PACK_AB R28, R59, R28 ;  /* 0x0000001c3b1c723e */ /* 0x000fe400000000ff */
[----:B------:R-:W-:Y:S01]  /*b5c0*/  MOV R4, R8 ;  /* 0x0000000800047202 */ /* 0x000fe20000000f00 */
[----:B------:R-:W4:Y:S01]  /*b5d0*/  S2R R59, SR_CTAID.X ;  /* 0x00000000003b7919 */ /* 0x000f220000002500 */
[----:B------:R-:W-:Y:S02]  /*b5e0*/  LEA.HI R3, R3, R0, RZ, 0x3 ;  /* 0x0000000003037211 */ /* 0x000fe400078f18ff */
[----:B-1----:R-:W-:Y:S02]  /*b5f0*/  SHF.R.S32.HI R8, RZ, 0x1f, R64 ;  /* 0x0000001fff087819 */ /* 0x002fe40000011440 */
[----:B------:R-:W-:Y:S01]  /*b600*/  LEA.HI R2, R14, R14, RZ, 0x1 ;  /* 0x0000000e0e027211 */ /* 0x000fe200078f08ff */
[----:B------:R-:W-:Y:S01]  /*b610*/  @P2 FMUL.FTZ R11, R11, 0.69314718246459960938 ;  /* 0x3f3172180b0b2820 */ /* 0x000fe20000410000 */
[----:B------:R-:W-:-:S02]  /*b620*/  MOV R5, UR13 ;  /* 0x0000000d00057c02 */ /* 0x000fc40008000f00 */
[----:B------:R-:W-:Y:S02]  /*b630*/  F2FP.PACK_AB R30, R55, R30 ;  /* 0x0000001e371e723e */ /* 0x000fe400000000ff */
[----:B------:R-:W-:Y:S02]  /*b640*/  MOV R5, UR5 ;  /* 0x0000000500057c02 */ /* 0x000fe40008000f00 */
[----:B------:R-:W-:Y:S01]  /*b650*/  F2FP.PACK_AB R55, R61, R15 ;  /* 0x0000000f3d37723e */ /* 0x000fe200000000ff */
[----:B------:R-:W-:Y:S01]  /*b660*/  IMAD R15, R8, c[0x0][0x3f0], RZ ;  /* 0x0000fc00080f7a24 */ /* 0x000fe200078e02ff */
[----:B------:R-:W-:Y:S02]  /*b670*/  LOP3.LUT R3, R3, 0xffffff8, RZ, 0xc0, !PT ;  /* 0x0ffffff803037812 */ /* 0x000fe400078ec0ff */
[----:B------:R-:W-:Y:S01]  /*b680*/  LOP3.LUT R2, R2, 0x1ffffffe, RZ, 0xc0, !PT ;  /* 0x1ffffffe02027812 */ /* 0x000fe200078ec0ff */
[----:B------:R-:W-:Y:S01]  /*b690*/  UIADD3 UR10, UR13, UR10, URZ ;  /* 0x0000000a0d0a7290 */ /* 0x000fe2000fffe03f */
[----:B------:R-:W-:Y:S01]  /*b6a0*/  MOV R60, 0xff800000 ;  /* 0xff800000003c7802 */ /* 0x000fe20000000f00 */
[----:B------:R-:W-:Y:S01]  /*b6b0*/  @P2 FFMA.FTZ R60, R9, R100, R11 ;  /* 0x00000064093c2223 */ /* 0x000fe2000001000b */
[----:B------:R-:W-:Y:S01]  /*b6c0*/  F2FP.PACK_AB R31, R16, R31 ;  /* 0x0000001f101f723e */ /* 0x000fe200000000ff */
[C---:B------:R-:W-:Y:S01]  /*b6d0*/  IMAD R16, R0.reuse, 0x200, R14 ;  /* 0x0000020000107824 */ /* 0x040fe200078e020e */
[----:B------:R-:W-:Y:S01]  /*b6e0*/  IADD3 R9, R0, -R3, RZ ;  /* 0x8000000300097210 */ /* 0x000fe20007ffe0ff */
[----:B------:R-:W-:Y:S01]  /*b6f0*/  IMAD R0, R64, c[0x0][0x3f4], R15 ;  /* 0x0000fd0040007a24 */ /* 0x000fe200078e020f */
[----:B------:R-:W-:Y:S01]  /*b700*/  IADD3 R11, R14, -R2, RZ ;  /* 0x800000020e0b7210 */ /* 0x000fe20007ffe0ff */
[----:B------:R-:W-:Y:S01]  /*b710*/  IMAD.WIDE.U32 R2, R64, c[0x0][0x3f0], R4 ;  /* 0x0000fc0040027a25 */ /* 0x000fe200078e0004 */
[----:B------:R-:W-:-:S03]  /*b720*/  F2FP.PACK_AB R29, R57, R29 ;  /* 0x0000001d391d723e */ /* 0x000fc600000000ff */
[----:B------:R-:W-:Y:S01]  /*b730*/  IMAD R57, R8, c[0x0][0x498], RZ ;  /* 0x0001260008397a24 */ /* 0x000fe200078e02ff */
[----:B------:R-:W-:Y:S02]  /*b740*/  SHF.R.S32.HI R8, RZ, 0x2, R152 ;  /* 0x00000002ff087819 */ /* 0x000fe40000011498 */
[----:B------:R-:W-:Y:S02]  /*b750*/  MOV R7, UR10 ;  /* 0x0000000a00077c02 */ /* 0x000fe40008000f00 */
[C---:B------:R-:W-:Y:S02]  /*b760*/  LOP3.LUT R4, R10.reuse, 0x1, RZ, 0xc0, !PT ;  /* 0x000000010a047812 */ /* 0x040fe400078ec0ff */
[----:B------:R-:W-:Y:S02]  /*b770*/  IADD3 R3, R3, R0, RZ ;  /* 0x0000000003037210 */ /* 0x000fe40007ffe0ff */
[----:B------:R-:W-:Y:S02]  /*b780*/  LEA R0, R9, R8, 0x4 ;  /* 0x0000000809007211 */ /* 0x000fe400078e20ff */
[----:B------:R-:W-:Y:S01]  /*b790*/  SHF.L.U32 R5, R10, 0x6, RZ ;  /* 0x000000060a057819 */ /* 0x000fe200000006ff */
[----:B------:R-:W-:Y:S01]  /*b7a0*/  IMAD.WIDE.U32 R14, R64, c[0x0][0x498], R6 ;  /* 0x00012600400e7a25 */ /* 0x000fe200078e0006 */
[----:B------:R-:W-:-:S02]  /*b7b0*/  R2P PR, R10, 0x6 ;  /* 0x000000060a007804 */ /* 0x000fc40000000000 */
[----:B------:R-:W-:Y:S02]  /*b7c0*/  ISETP.NE.U32.AND P3, PT, R4, 0x1, PT ;  /* 0x000000010400780c */ /* 0x000fe40003f65070 */
[----:B------:R-:W-:Y:S02]  /*b7d0*/  SHF.R.S32.HI R6, RZ, 0x1f, R26 ;  /* 0x0000001fff067819 */ /* 0x000fe4000001141a */
[----:B------:R-:W-:Y:S02]  /*b7e0*/  LEA R4, R11, R0, 0x3 ;  /* 0x000000000b047211 */ /* 0x000fe400078e18ff */
[----:B------:R-:W-:Y:S01]  /*b7f0*/  LOP3.LUT R5, R5, 0x1c0, RZ, 0xc0, !PT ;  /* 0x000001c005057812 */ /* 0x000fe200078ec0ff */
[----:B------:R-:W-:Y:S01]  /*b800*/  IMAD R61, R103, c[0x0][0x388], RZ ;  /* 0x0000e200673d7a24 */ /* 0x000fe200078e02ff */
[C---:B----4-:R-:W-:Y:S01]  /*b810*/  LEA R10, R59.reuse, R4, 0x7 ;  /* 0x000000043b0a7211 */ /* 0x050fe200078e38ff */
[----:B------:R-:W-:Y:S01]  /*b820*/  IMAD R0, R59, 0x80, R0 ;  /* 0x000000803b007824 */ /* 0x000fe200078e0200 */
[----:B------:R-:W-:Y:S01]  /*b830*/  LEA.HI R5, R5, R5, RZ, 0x1d ;  /* 0x0000000505057211 */ /* 0x000fe200078fe8ff */
[----:B------:R-:W-:-:S02]  /*b840*/  IMAD R4, R6, c[0x0][0x3e0], RZ ;  /* 0x0000f80006047a24 */ /* 0x000fc400078e02ff */
[----:B------:R-:W-:Y:S01]  /*b850*/  IMAD.WIDE.U32 R2, R26, c[0x0][0x3e0], R2 ;  /* 0x0000f8001a027a25 */ /* 0x000fe200078e0002 */
[----:B------:R-:W-:Y:S02]  /*b860*/  LEA R5, R16, R5, 0x1 ;  /* 0x0000000510057211 */ /* 0x000fe400078e08ff */
[----:B------:R-:W-:Y:S01]  /*b870*/  ISETP.GE.OR P5, PT, R0, R61, P4 ;  /* 0x0000003d0000720c */ /* 0x000fe200027a6670 */
[----:B------:R-:W-:Y:S01]  /*b880*/  IMAD R4, R26, c[0x0][0x3e4], R4 ;  /* 0x0000f9001a047a24 */ /* 0x000fe200078e0204 */
[----:B------:R-:W-:Y:S01]  /*b890*/  IADD3 R0, R0, 0x8, RZ ;  /* 0x0000000800007810 */ /* 0x000fe20007ffe0ff */
[----:B------:R-:W-:Y:S01]  /*b8a0*/  @P0 IMAD.HI.U32 R7, R10, c[0x0][0x4ec], RZ ;  /* 0x00013b000a070a27 */ /* 0x000fe200078e00ff */
[----:B------:R-:W-:Y:S02]  /*b8b0*/  F2FP.PACK_AB R13, R105, R13 ;  /* 0x0000000d690d723e */ /* 0x000fe400000000ff */
[----:B------:R-:W-:Y:S02]  /*b8c0*/  F2FP.PACK_AB R12, R107, R12 ;  /* 0x0000000c6b0c723e */ /* 0x000fe400000000ff */
[----:B------:R-:W-:-:S02]  /*b8d0*/  SHF.L.U32 R5, R5, 0x1, RZ ;  /* 0x0000000105057819 */ /* 0x000fc400000006ff */
[----:B------:R-:W-:Y:S02]  /*b8e0*/  ISETP.GE.OR P4, PT, R0, R61, P4 ;  /* 0x0000003d0000720c */ /* 0x000fe40002786670 */
[----:B------:R-:W-:Y:S02]  /*b8f0*/  IADD3 R3, R3, R4, RZ ;  /* 0x0000000403037210 */ /* 0x000fe40007ffe0ff */
[----:B------:R-:W-:Y:S02]  /*b900*/  MOV R0, R10 ;  /* 0x0000000a00007202 */ /* 0x000fe40000000f00 */
[----:B------:R-:W-:Y:S02]  /*b910*/  SHF.R.S32.HI R6, RZ, 0x1f, R101 ;  /* 0x0000001fff067819 */ /* 0x000fe40000011465 */
[----:B------:R-:W-:Y:S01]  /*b920*/  @P0 SHF.R.U32.HI R0, RZ, c[0x0][0x4f0], R7 ;  /* 0x00013c00ff000a19 */ /* 0x000fe20000011607 */
[----:B------:R-:W-:Y:S01]  /*b930*/  STS [R5+0x80], R13 ;  /* 0x0000800d05007388 */ /* 0x000fe20000000800 */
[----:B------:R-:W-:-:S03]  /*b940*/  IADD3 R8, R5, 0x80, RZ ;  /* 0x0000008005087810 */ /* 0x000fc60007ffe0ff */
[----:B------:R1:W-:Y:S01]  /*b950*/  STS [R5+0x480], R12 ;  /* 0x0004800c05007388 */ /* 0x0003e20000000800 */
[----:B------:R-:W-:Y:S01]  /*b960*/  IMAD R6, R6, c[0x0][0x3d8], RZ ;  /* 0x0000f60006067a24 */ /* 0x000fe200078e02ff */
[----:B------:R-:W-:Y:S01]  /*b970*/  IADD3 R4, R5, 0x70, RZ ;  /* 0x0000007005047810 */ /* 0x000fe20007ffe0ff */
[----:B------:R-:W-:Y:S01]  /*b980*/  IMAD.MOV.U32 R7, RZ, RZ, 0x20 ;  /* 0x00000020ff077424 */ /* 0x000fe200078e00ff */
[----:B------:R-:W-:Y:S01]  /*b990*/  @P3 IADD3 R4, R8, 0x10, RZ ;  /* 0x0000001008043810 */ /* 0x000fe20007ffe0ff */
[----:B------:R-:W-:Y:S01]  /*b9a0*/  IMAD R57, R64, c[0x0][0x49c], R57 ;  /* 0x0001270040397a24 */ /* 0x000fe200078e0239 */
[----:B------:R-:W-:Y:S01]  /*b9b0*/  IADD3 R8, P0, R0, R14, RZ ;  /* 0x0000000e00087210 */ /* 0x000fe20007f1e0ff */
[----:B------:R-:W-:Y:S01]  /*b9c0*/  IMAD R16, R101, c[0x0][0x3dc], R6 ;  /* 0x0000f70065107a24 */ /* 0x000fe200078e0206 */
[----:B------:R-:W-:-:S04]  /*b9d0*/  SHF.R.S32.HI R6, RZ, 0x1f, R0 ;  /* 0x0000001fff067819 */ /* 0x000fc80000011400 */
[----:B------:R-:W-:Y:S01]  /*b9e0*/  IADD3.X R9, R6, R15, R57, P0, !PT ;  /* 0x0000000f06097210 */ /* 0x000fe200007fe439 */
[----:B-1----:R-:W-:Y:S01]  /*b9f0*/  IMAD.WIDE.U32 R12, R101, c[0x0][0x3d8], R2 ;  /* 0x0000f600650c7a25 */ /* 0x002fe200078e0002 */
[----:B------:R-:W-:-:S05]  /*ba00*/  IADD3 R2, -R0, RZ, RZ ;  /* 0x000000ff00027210 */ /* 0x000fca0007ffe1ff */
[----:B------:R-:W-:Y:S01]  /*ba10*/  IMAD R2, R2, c[0x0][0x4e8], R10 ;  /* 0x00013a0002027a24 */ /* 0x000fe200078e020a */
[----:B------:R-:W-:Y:S02]  /*ba20*/  SEL R3, R7, 0xffffffe0, !P1 ;  /* 0xffffffe007037807 */ /* 0x000fe40004800000 */
[----:B------:R-:W-:Y:S02]  /*ba30*/  MOV R6, 0x40 ;  /* 0x0000004000067802 */ /* 0x000fe40000000f00 */
[----:B------:R-:W-:Y:S02]  /*ba40*/  SHF.R.S32.HI R7, RZ, 0x1f, R2 ;  /* 0x0000001fff077819 */ /* 0x000fe40000011402 */
[----:B------:R-:W-:Y:S02]  /*ba50*/  SEL R6, R6, 0xffffffc0, !P2 ;  /* 0xffffffc006067807 */ /* 0x000fe40005000000 */
[----:B------:R-:W-:Y:S01]  /*ba60*/  F2FP.PACK_AB R17, R109, R17 ;  /* 0x000000116d11723e */ /* 0x000fe200000000ff */
[----:B------:R-:W-:Y:S01]  /*ba70*/  IMAD R7, R7, c[0x0][0x488], RZ ;  /* 0x0001220007077a24 */ /* 0x000fe200078e02ff */
[----:B------:R-:W-:-:S02]  /*ba80*/  F2FP.PACK_AB R18, R111, R18 ;  /* 0x000000126f12723e */ /* 0x000fc400000000ff */
[----:B------:R-:W-:Y:S02]  /*ba90*/  F2FP.PACK_AB R19, R113, R19 ;  /* 0x000000137113723e */ /* 0x000fe400000000ff */
[----:B------:R-:W-:Y:S02]  /*baa0*/  F2FP.PACK_AB R22, R115, R22 ;  /* 0x000000167316723e */ /* 0x000fe400000000ff */
[----:B------:R-:W-:Y:S01]  /*bab0*/  IADD3 R0, R5, R3, RZ ;  /* 0x0000000305007210 */ /* 0x000fe20007ffe0ff */
[C---:B------:R-:W-:Y:S01]  /*bac0*/  IMAD R10, R2.reuse, c[0x0][0x48c], R7 ;  /* 0x00012300020a7a24 */ /* 0x040fe200078e0207 */
[----:B------:R-:W-:Y:S02]  /*bad0*/  F2FP.PACK_AB R21, R117, R21 ;  /* 0x000000157515723e */ /* 0x000fe400000000ff */
[----:B------:R-:W-:Y:S02]  /*bae0*/  F2FP.PACK_AB R20, R119, R20 ;  /* 0x000000147714723e */ /* 0x000fe400000000ff */
[----:B------:R-:W-:Y:S01]  /*baf0*/  IADD3 R15, R3, R4, RZ ;  /* 0x00000004030f7210 */ /* 0x000fe20007ffe0ff */
[----:B------:R-:W-:Y:S01]  /*bb00*/  IMAD.WIDE.U32 R8, R2, c[0x0][0x488], R8 ;  /* 0x0001220002087a25 */ /* 0x000fe200078e0008 */
[----:B------:R-:W-:-:S02]  /*bb10*/  F2FP.PACK_AB R23, R121, R23 ;  /* 0x000000177917723e */ /* 0x000fc400000000ff */
[----:B------:R-:W-:Y:S01]  /*bb20*/  F2FP.PACK_AB R24, R123, R24 ;  /* 0x000000187b18723e */ /* 0x000fe200000000ff */
[C---:B------:R-:W-:Y:S01]  /*bb30*/  IMAD.IADD R7, R6.reuse, 0x1, R4 ;  /* 0x0000000106077824 */ /* 0x040fe200078e0204 */
[----:B------:R-:W-:Y:S01]  /*bb40*/  IADD3 R3, R5, R6, RZ ;  /* 0x0000000605037210 */ /* 0x000fe20007ffe0ff */
[----:B------:R-:W-:Y:S01]  /*bb50*/  STS [R4], R17 ;  /* 0x0000001104007388 */ /* 0x000fe20000000800 */
[----:B------:R-:W-:Y:S02]  /*bb60*/  F2FP.PACK_AB R25, R125, R25 ;  /* 0x000000197d19723e */ /* 0x000fe400000000ff */
[----:B------:R-:W-:Y:S01]  /*bb70*/  F2FP.PACK_AB R27, R127, R27 ;  /* 0x0000001b7f1b723e */ /* 0x000fe200000000ff */
[----:B------:R-:W-:Y:S01]  /*bb80*/  STS [R4+0x400], R18 ;  /* 0x0004001204007388 */ /* 0x000fe20000000800 */
[----:B------:R-:W-:Y:S02]  /*bb90*/  F2FP.PACK_AB R43, R129, R43 ;  /* 0x0000002b812b723e */ /* 0x000fe400000000ff */
[----:B------:R-:W-:Y:S01]  /*bba0*/  F2FP.PACK_AB R42, R131, R42 ;  /* 0x0000002a832a723e */ /* 0x000fe200000000ff */
[----:B------:R-:W-:Y:S01]  /*bbb0*/  STS [R0+0x80], R19 ;  /* 0x0000801300007388 */ /* 0x000fe20000000800 */
[----:B------:R-:W-:-:S02]  /*bbc0*/  IADD3 R2, R6, R0, RZ ;  /* 0x0000000006027210 */ /* 0x000fc40007ffe0ff */
[----:B------:R-:W-:Y:S01]  /*bbd0*/  F2FP.PACK_AB R41, R133, R41 ;  /* 0x000000298529723e */ /* 0x000fe200000000ff */
[----:B------:R-:W-:Y:S01]  /*bbe0*/  STS [R0+0x480], R22 ;  /* 0x0004801600007388 */ /* 0x000fe20000000800 */
[----:B------:R-:W-:Y:S02]  /*bbf0*/  F2FP.PACK_AB R40, R135, R40 ;  /* 0x000000288728723e */ /* 0x000fe400000000ff */
[----:B------:R-:W-:Y:S01]  /*bc00*/  IADD3 R6, R15, R6, RZ ;  /* 0x000000060f067210 */ /* 0x000fe20007ffe0ff */
[----:B------:R-:W-:Y:S01]  /*bc10*/  STS [R15], R21 ;  /* 0x000000150f007388 */ /* 0x000fe20000000800 */
[----:B------:R-:W-:Y:S02]  /*bc20*/  F2FP.PACK_AB R39, R137, R39 ;  /* 0x000000278927723e */ /* 0x000fe400000000ff */
[----:B------:R-:W-:Y:S01]  /*bc30*/  F2FP.PACK_AB R38, R139, R38 ;  /* 0x000000268b26723e */ /* 0x000fe200000000ff */
[----:B------:R-:W-:Y:S01]  /*bc40*/  STS [R15+0x400], R20 ;  /* 0x000400140f007388 */ /* 0x000fe20000000800 */
[----:B------:R-:W-:-:S02]  /*bc50*/  F2FP.PACK_AB R37, R141, R37 ;  /* 0x000000258d25723e */ /* 0x000fc400000000ff */
[----:B------:R-:W-:Y:S01]  /*bc60*/  F2FP.PACK_AB R36, R143, R36 ;  /* 0x000000248f24723e */ /* 0x000fe200000000ff */
[----:B------:R-:W-:Y:S01]  /*bc70*/  STS [R3+0x80], R23 ;  /* 0x0000801703007388 */ /* 0x000fe20000000800 */
[----:B------:R-:W-:Y:S02]  /*bc80*/  F2FP.PACK_AB R35, R145, R35 ;  /* 0x000000239123723e */ /* 0x000fe400000000ff */
[----:B------:R-:W-:Y:S01]  /*bc90*/  F2FP.PACK_AB R34, R147, R34 ;  /* 0x000000229322723e */ /* 0x000fe200000000ff */
[----:B------:R-:W-:Y:S01]  /*bca0*/  STS [R3+0x480], R24 ;  /* 0x0004801803007388 */ /* 0x000fe20000000800 */
[----:B------:R-:W-:Y:S02]  /*bcb0*/  F2FP.PACK_AB R33, R149, R33 ;  /* 0x000000219521723e */ /* 0x000fe400000000ff */
[----:B------:R-:W-:Y:S01]  /*bcc0*/  F2FP.PACK_AB R32, R151, R32 ;  /* 0x000000209720723e */ /* 0x000fe200000000ff */
[----:B------:R-:W-:Y:S04]  /*bcd0*/  STS [R7], R25 ;  /* 0x0000001907007388 */ /* 0x000fe80000000800 */
[----:B------:R-:W-:Y:S04]  /*bce0*/  STS [R7+0x400], R27 ;  /* 0x0004001b07007388 */ /* 0x000fe80000000800 */
[----:B------:R-:W-:Y:S04]  /*bcf0*/  STS [R2+0x80], R43 ;  /* 0x0000802b02007388 */ /* 0x000fe80000000800 */
[----:B------:R-:W-:Y:S04]  /*bd00*/  STS [R2+0x480], R42 ;  /* 0x0004802a02007388 */ /* 0x000fe80000000800 */
[----:B------:R-:W-:Y:S04]  /*bd10*/  STS [R6], R41 ;  /* 0x0000002906007388 */ /* 0x000fe80000000800 */
[----:B------:R-:W-:Y:S04]  /*bd20*/  STS [R6+0x400], R40 ;  /* 0x0004002806007388 */ /* 0x000fe80000000800 */
[----:B------:R-:W-:Y:S04]  /*bd30*/  STS [R5+0x4080], R39 ;  /* 0x0040802705007388 */ /* 0x000fe80000000800 */
[----:B------:R-:W-:Y:S01]  /*bd40*/  STS [R5+0x4480], R38 ;  /* 0x0044802605007388 */ /* 0x000fe20000000800 */
[----:B------:R-:W-:-:S03]  /*bd50*/  F2FP.PACK_AB R53, R73, R53 ;  /* 0x000000354935723e */ /* 0x000fc600000000ff */
        /* <DEDUP_REMOVED lines=15> */
[----:B------:R-:W-:-:S03]  /*be50*/  LEA R14, P0, R8, c[0x0][0x450], 0x2 ;  /* 0x00011400080e7a11 */ /* 0x000fc600078010ff */
[----:B------:R-:W-:Y:S01]  /*be60*/  STS [R7+0x4000], R29 ;  /* 0x0040001d07007388 */ /* 0x000fe20000000800 */
[----:B------:R-:W-:-:S03]  /*be70*/  IADD3 R9, R9, R10, RZ ;  /* 0x0000000a09097210 */ /* 0x000fc60007ffe0ff */
        /* <DEDUP_REMOVED lines=13> */
[----:B------:R-:W-:-:S03]  /*bf50*/  LEA.HI.X R9, R8, c[0x0][0x454], R9, 0x2, P0 ;  /* 0x0001150008097a11 */ /* 0x000fc600000f1409 */
[----:B------:R-:W-:Y:S04]  /*bf60*/  STS [R4+0x8000], R53 ;  /* 0x0080003504007388 */ /* 0x000fe80000000800 */
[----:B------:R2:W-:Y:S04]  /*bf70*/  STS [R4+0x8400], R74 ;  /* 0x0084004a04007388 */ /* 0x0005e80000000800 */
[----:B------:R-:W-:Y:S04]  /*bf80*/  STS [R0+0x8080], R52 ;  /* 0x0080803400007388 */ /* 0x000fe80000000800 */
        /* <DEDUP_REMOVED lines=11> */
[----:B------:R-:W-:Y:S04]  /*c040*/  SHFL.IDX PT, R10, R14, RZ, 0x1c1f ;  /* 0x001c1fff0e0a7589 */ /* 0x000fe800000e0000 */
[----:B------:R-:W1:Y:S04]  /*c050*/  SHFL.IDX PT, R11, R9, RZ, 0x1c1f ;  /* 0x001c1fff090b7589 */ /* 0x000e6800000e0000 */
[----:B------:R-:W-:Y:S06]  /*c060*/  BAR.SYNC.DEFER_BLOCKING 0x1, 0x100 ;  /* 0x0044000000007b1d */ /* 0x000fec0000010000 */
[----:B------:R-:W-:Y:S04]  /*c070*/  SHFL.IDX PT, R8, R14, 0x1, 0x1c1f ;  /* 0x003c1f000e087f89 */ /* 0x000fe800000e0000 */
[----:B------:R-:W4:Y:S01]  /*c080*/  SHFL.IDX PT, R9, R9, 0x1, 0x1c1f ;  /* 0x003c1f0009097f89 */ /* 0x000f2200000e0000 */
[----:B--2---:R-:W-:-:S03]  /*c090*/  SHF.L.U32 R4, R71, 0x1, RZ ;  /* 0x0000000147047819 */ /* 0x004fc600000006ff */
[----:B-1----:R1:W-:Y:S04]  /*c0a0*/  @!P5 ST.E [R10.64], R60 ;  /* 0x0000003c0a00d985 */ /* 0x0023e8000c101908 */
[----:B----4-:R1:W-:Y:S04]  /*c0b0*/  @!P4 ST.E [R8.64], R58 ;  /* 0x0000003a0800c985 */ /* 0x0103e8000c101908 */
[----:B------:R1:W2:Y:S04]  /*c0c0*/  LDS.128 R32, [R4+0x1080] ;  /* 0x0010800004207984 */ /* 0x0002a80000000c00 */
[----:B------:R1:W4:Y:S04]  /*c0d0*/  LDS.128 R44, [R4+0x2080] ;  /* 0x00208000042c7984 */ /* 0x0003280000000c00 */
[----:B------:R1:W1:Y:S04]  /*c0e0*/  LDS.128 R52, [R4+0x3080] ;  /* 0x0030800004347984 */ /* 0x0002680000000c00 */
[----:B------:R1:W1:Y:S04]  /*c0f0*/  LDS.128 R28, [R4+0x5080] ;  /* 0x00508000041c7984 */ /* 0x0002680000000c00 */
[----:B------:R1:W1:Y:S04]  /*c100*/  LDS.128 R40, [R4+0x6080] ;  /* 0x0060800004287984 */ /* 0x0002680000000c00 */
[----:B------:R1:W1:Y:S04]  /*c110*/  LDS.128 R48, [R4+0x7080] ;  /* 0x0070800004307984 */ /* 0x0002680000000c00 */
[----:B------:R1:W1:Y:S04]  /*c120*/  LDS.128 R24, [R4+0x9080] ;  /* 0x0090800004187984 */ /* 0x0002680000000c00 */
[----:B------:R1:W1:Y:S04]  /*c130*/  LDS.128 R36, [R4+0xa080] ;  /* 0x00a0800004247984 */ /* 0x0002680000000c00 */
[----:B------:R1:W1:Y:S01]  /*c140*/  LDS.128 R56, [R4+0xb080] ;  /* 0x00b0800004387984 */ /* 0x0002620000000c00 */
[----:B------:R-:W-:-:S02]  /*c150*/  IADD3 R0, R13, R16, RZ ;  /* 0x000000100d007210 */ /* 0x000fc40007ffe0ff */
[----:B------:R-:W-:-:S04]  /*c160*/  LEA R21, P0, R12, c[0x0][0x380], 0x1 ;  /* 0x0000e0000c157a11 */ /* 0x000fc800078008ff */
[----:B------:R-:W-:Y:S02]  /*c170*/  LEA.HI.X R20, R12, c[0x0][0x384], R0, 0x1, P0 ;  /* 0x0000e1000c147a11 */ /* 0x000fe400000f0c00 */
[----:B---3--:R-:W-:Y:S01]  /*c180*/  ISETP.GE.AND P0, PT, R67, R61, PT ;  /* 0x0000003d4300720c */ /* 0x008fe20003f06270 */
[----:B------:R3:W1:Y:S01]  /*c190*/  SHFL.IDX PT, R2, R21, RZ, 0x181f ;  /* 0x00181fff15027589 */ /* 0x00066200000e0000 */
[----:B------:R-:W-:Y:S03]  /*c1a0*/  BSSY B0, `(.L_x_4) ;  /* 0x0000015000007945 */ /* 0x000fe60003800000 */
[----:B------:R3:W1:Y:S08]  /*c1b0*/  SHFL.IDX PT, R3, R20, RZ, 0x181f ;  /* 0x00181fff14037589 */ /* 0x00067000000e0000 */
[----:B------:R-:W-:Y:S05]  /*c1c0*/  @P0 BRA `(.L_x_5) ;  /* 0x0000012000000947 */ /* 0x000fea0003800000 */
[----:B--2-4-:R-:W2:Y:S01]  /*c1d0*/  LDS.128 R16, [R4+0x80] ;  /* 0x0000800004107984 */ /* 0x014ea20000000c00 */
[----:B-----5:R-:W-:-:S02]  /*c1e0*/  ISETP.GE.AND P1, PT, R65, c[0x0][0x3c8], PT ;  /* 0x0000f20041007a0c */ /* 0x020fc40003f26270 */
[----:B------:R-:W-:Y:S01]  /*c1f0*/  ISETP.GE.AND P0, PT, R63, c[0x0][0x3c8], PT ;  /* 0x0000f2003f007a0c */ /* 0x000fe20003f06270 */
[----:B------:R-:W4:Y:S01]  /*c200*/  LDS.128 R12, [R4+0x4080] ;  /* 0x00408000040c7984 */ /* 0x000f220000000c00 */
[----:B------:R-:W-:-:S03]  /*c210*/  ISETP.GE.AND P2, PT, R68, c[0x0][0x3c8], PT ;  /* 0x0000f20044007a0c */ /* 0x000fc60003f46270 */
[----:B-1----:R1:W3:Y:S08]  /*c220*/  LDS.128 R8, [R4+0x8080] ;  /* 0x0080800004087984 */ /* 0x0022f00000000c00 */
[----:B------:R-:W-:Y:S02]  /*c230*/  @!P0 SHF.R.S32.HI R0, RZ, 0x1f, R63 ;  /* 0x0000001fff008819 */ /* 0x000fe4000001143f */
[----:B------:R-:W-:-:S02]  /*c240*/  @!P2 IMAD.WIDE R6, R68, 0x2, R2 ;  /* 0x000000024406a825 */ /* 0x000fc400078e0202 */
[----:B------:R-:W-:-:S04]  /*c250*/  @!P0 LEA.HI R0, R0, R63, RZ, 0x3 ;  /* 0x0000003f00008211 */ /* 0x000fc800078f18ff */
[----:B------:R-:W-:Y:S02]  /*c260*/  @!P0 LOP3.LUT R0, R0, 0xfffffff8, RZ, 0xc0, !PT ;  /* 0xfffffff800008812 */ /* 0x000fe400078ec0ff */
[----:B-1----:R-:W-:-:S04]  /*c270*/  @!P1 SHF.R.S32.HI R4, RZ, 0x1f, R65 ;  /* 0x0000001fff049819 */ /* 0x002fc80000011441 */
[----:B------:R-:W-:-:S04]  /*c280*/  @!P1 LEA.HI R4, R4, R65, RZ, 0x3 ;  /* 0x0000004104049211 */ /* 0x000fc800078f18ff */
[----:B------:R-:W-:Y:S01]  /*c290*/  @!P1 LOP3.LUT R4, R4, 0xfffffff8, RZ, 0xc0, !PT ;  /* 0xfffffff804049812 */ /* 0x000fe200078ec0ff */
[----:B--2---:R1:W-:Y:S04]  /*c2a0*/  @!P2 ST.E.128 [R6.64], R16 ;  /* 0x000000100600a985 */ /* 0x0043e8000c101d08 */
[----:B------:R-:W-:-:S04]  /*c2b0*/  @!P1 IMAD.WIDE R4, R4, 0x2, R2 ;  /* 0x0000000204049825 */ /* 0x000fc800078e0202 */
[----:B------:R-:W-:Y:S01]  /*c2c0*/  @!P0 IMAD.WIDE R2, R0, 0x2, R2 ;  /* 0x0000000200028825 */ /* 0x000fe200078e0202 */
[----:B----4-:R1:W-:Y:S04]  /*c2d0*/  @!P1 ST.E.128 [R4.64], R12 ;  /* 0x0000000c04009985 */ /* 0x0103e8000c101d08 */
[----:B---3--:R1:W-:Y:S02]  /*c2e0*/  @!P0 ST.E.128 [R2.64], R8 ;  /* 0x0000000802008985 */ /* 0x0083e4000c101d08 */
.L_x_5:
[----:B--2-4-:R-:W-:Y:S05]  /*c2f0*/  BSYNC B0 ;  /* 0x0000000000007941 */ /* 0x014fea0003800000 */
.L_x_4:
[----:B------:R-:W-:Y:S01]  /*c300*/  IADD3 R0, R67, 0x20, RZ ;  /* 0x0000002043007810 */ /* 0x000fe20007ffe0ff */
[----:B-1----:R1:W2:Y:S01]  /*c310*/  SHFL.IDX PT, R3, R20, 0x1, 0x181f ;  /* 0x00381f0014037f89 */ /* 0x0022a200000e0000 */
[----:B------:R-:W-:Y:S02]  /*c320*/  BSSY B0, `(.L_x_6) ;  /* 0x0000013000007945 */ /* 0x000fe40003800000 */
[----:B------:R-:W-:Y:S01]  /*c330*/  ISETP.GE.AND P0, PT, R0, R61, PT ;  /* 0x0000003d0000720c */ /* 0x000fe20003f06270 */
[----:B------:R1:W4:-:S12]  /*c340*/  SHFL.IDX PT, R2, R21, 0x1, 0x181f ;  /* 0x00381f0015027f89 */ /* 0x00031800000e0000 */
[----:B------:R-:W-:Y:S05]  /*c350*/  @P0 BRA `(.L_x_7) ;  /* 0x000000f000000947 */ /* 0x000fea0003800000 */
[----:B-----5:R-:W-:Y:S02]  /*c360*/  ISETP.GE.AND P1, PT, R65, c[0x0][0x3c8], PT ;  /* 0x0000f20041007a0c */ /* 0x020fe40003f26270 */
[----:B------:R-:W-:Y:S02]  /*c370*/  ISETP.GE.AND P0, PT, R63, c[0x0][0x3c8], PT ;  /* 0x0000f2003f007a0c */ /* 0x000fe40003f06270 */
[----:B------:R-:W-:-:S09]  /*c380*/  ISETP.GE.AND P2, PT, R68, c[0x0][0x3c8], PT ;  /* 0x0000f20044007a0c */ /* 0x000fd20003f46270 */
[----:B------:R-:W-:Y:S02]  /*c390*/  @!P1 SHF.R.S32.HI R4, RZ, 0x1f, R65 ;  /* 0x0000001fff049819 */ /* 0x000fe40000011441 */
[----:B------:R-:W-:Y:S02]  /*c3a0*/  @!P0 SHF.R.S32.HI R0, RZ, 0x1f, R63 ;  /* 0x0000001fff008819 */ /* 0x000fe4000001143f */
[----:B------:R-:W-:Y:S01]  /*c3b0*/  @!P1 LEA.HI R4, R4, R65, RZ, 0x3 ;  /* 0x0000004104049211 */ /* 0x000fe200078f18ff */
[--C-:B--2-4-:R-:W-:Y:S01]  /*c3c0*/  @!P2 IMAD.WIDE R6, R68, 0x2, R2.reuse ;  /* 0x000000024406a825 */ /* 0x114fe200078e0202 */
[----:B------:R-:W-:Y:S02]  /*c3d0*/  @!P0 LEA.HI R0, R0, R63, RZ, 0x3 ;  /* 0x0000003f00008211 */ /* 0x000fe400078f18ff */
[----:B------:R-:W-:Y:S02]  /*c3e0*/  @!P1 LOP3.LUT R4, R4, 0xfffffff8, RZ, 0xc0, !PT ;  /* 0xfffffff804049812 */ /* 0x000fe400078ec0ff */
[----:B------:R-:W-:Y:S01]  /*c3f0*/  @!P0 LOP3.LUT R0, R0, 0xfffffff8, RZ, 0xc0, !PT ;  /* 0xfffffff800008812 */ /* 0x000fe200078ec0ff */
[----:B------:R2:W-:Y:S02]  /*c400*/  @!P2 ST.E.128 [R6.64], R32 ;  /* 0x000000200600a985 */ /* 0x0005e4000c101d08 */
[----:B------:R-:W-:-:S04]  /*c410*/  @!P1 IMAD.WIDE R4, R4, 0x2, R2 ;  /* 0x0000000204049825 */ /* 0x000fc800078e0202 */
[----:B------:R-:W-:Y:S01]  /*c420*/  @!P0 IMAD.WIDE R2, R0, 0x2, R2 ;  /* 0x0000000200028825 */ /* 0x000fe200078e0202 */
[----:B------:R2:W-:Y:S04]  /*c430*/  @!P1 ST.E.128 [R4.64], R28 ;  /* 0x0000001c04009985 */ /* 0x0005e8000c101d08 */
[----:B------:R2:W-:Y:S02]  /*c440*/  @!P0 ST.E.128 [R2.64], R24 ;  /* 0x0000001802008985 */ /* 0x0005e4000c101d08 */
.L_x_7:
[----:B------:R-:W-:Y:S05]  /*c450*/  BSYNC B0 ;  /* 0x0000000000007941 */ /* 0x000fea0003800000 */
.L_x_6:
[----:B------:R-:W-:Y:S01]  /*c460*/  IADD3 R0, R67, 0x40, RZ ;  /* 0x0000004043007810 */ /* 0x000fe20007ffe0ff */
[----:B--2---:R2:W1:Y:S01]  /*c470*/  SHFL.IDX PT, R3, R20, 0x2, 0x181f ;  /* 0x00581f0014037f89 */ /* 0x00446200000e0000 */
[----:B------:R-:W-:Y:S02]  /*c480*/  BSSY B0, `(.L_x_8) ;  /* 0x0000013000007945 */ /* 0x000fe40003800000 */
[----:B------:R-:W-:Y:S01]  /*c490*/  ISETP.GE.AND P0, PT, R0, R61, PT ;  /* 0x0000003d0000720c */ /* 0x000fe20003f06270 */
[----:B----4-:R2:W4:-:S12]  /*c4a0*/  SHFL.IDX PT, R2, R21, 0x2, 0x181f ;  /* 0x00581f0015027f89 */ /* 0x01051800000e0000 */
[----:B------:R-:W-:Y:S05]  /*c4b0*/  @P0 BRA `(.L_x_9) ;  /* 0x000000f000000947 */ /* 0x000fea0003800000 */
[----:B-----5:R-:W-:Y:S02]  /*c4c0*/  ISETP.GE.AND P1, PT, R65, c[0x0][0x3c8], PT ;  /* 0x0000f20041007a0c */ /* 0x020fe40003f26270 */
[----:B------:R-:W-:Y:S02]  /*c4d0*/  ISETP.GE.AND P0, PT, R63, c[0x0][0x3c8], PT ;  /* 0x0000f2003f007a0c */ /* 0x000fe40003f06270 */
[----:B------:R-:W-:-:S09]  /*c4e0*/  ISETP.GE.AND P2, PT, R68, c[0x0][0x3c8], PT ;  /* 0x0000f20044007a0c */ /* 0x000fd20003f46270 */
[----:B------:R-:W-:Y:S02]  /*c4f0*/  @!P1 SHF.R.S32.HI R4, RZ, 0x1f, R65 ;  /* 0x0000001fff049819 */ /* 0x000fe40000011441 */
[----:B------:R-:W-:Y:S02]  /*c500*/  @!P0 SHF.R.S32.HI R0, RZ, 0x1f, R63 ;  /* 0x0000001fff008819 */ /* 0x000fe4000001143f */
[----:B------:R-:W-:Y:S01]  /*c510*/  @!P1 LEA.HI R4, R4, R65, RZ, 0x3 ;  /* 0x0000004104049211 */ /* 0x000fe200078f18ff */
[--C-:B-1--4-:R-:W-:Y:S01]  /*c520*/  @!P2 IMAD.WIDE R6, R68, 0x2, R2.reuse ;  /* 0x000000024406a825 */ /* 0x112fe200078e0202 */
        /* <DEDUP_REMOVED lines=8> */
.L_x_9:
[----:B------:R-:W-:Y:S05]  /*c5b0*/  BSYNC B0 ;  /* 0x0000000000007941 */ /* 0x000fea0003800000 */
.L_x_8:
[----:B------:R-:W-:Y:S01]  /*c5c0*/  IADD3 R0, R67, 0x60, RZ ;  /* 0x0000006043007810 */ /* 0x000fe20007ffe0ff */
[----:B-1----:R1:W2:Y:S03]  /*c5d0*/  SHFL.IDX PT, R7, R20, 0x3, 0x181f ;  /* 0x00781f0014077f89 */ /* 0x0022a600000e0000 */
[----:B------:R-:W-:Y:S01]  /*c5e0*/  ISETP.GE.AND P0, PT, R0, R61, PT ;  /* 0x0000003d0000720c */ /* 0x000fe20003f06270 */
[----:B------:R1:W3:-:S12]  /*c5f0*/  SHFL.IDX PT, R6, R21, 0x3, 0x181f ;  /* 0x00781f0015067f89 */ /* 0x0002d800000e0000 */
[----:B------:R-:W-:Y:S05]  /*c600*/  @P0 EXIT ;  /* 0x000000000000094d */ /* 0x000fea0003800000 */
[----:B-----5:R-:W-:Y:S02]  /*c610*/  ISETP.GE.AND P0, PT, R65, c[0x0][0x3c8], PT ;  /* 0x0000f20041007a0c */ /* 0x020fe40003f06270 */
[----:B------:R-:W-:-:S11]  /*c620*/  ISETP.GE.AND P1, PT, R68, c[0x0][0x3c8], PT ;  /* 0x0000f20044007a0c */ /* 0x000fd60003f26270 */
[----:B------:R-:W-:Y:S02]  /*c630*/  @!P0 SHF.R.S32.HI R0, RZ, 0x1f, R65 ;  /* 0x0000001fff008819 */ /* 0x000fe40000011441 */
[----:B--23--:R-:W-:Y:S02]  /*c640*/  @!P1 IMAD.WIDE R4, R68, 0x2, R6 ;  /* 0x0000000244049825 */ /* 0x00cfe400078e0206 */
[----:B------:R-:W-:-:S03]  /*c650*/  @!P0 LEA.HI R0, R0, R65, RZ, 0x3 ;  /* 0x0000004100008211 */ /* 0x000fc600078f18ff */
[----:B------:R2:W-:Y:S01]  /*c660*/  @!P1 ST.E.128 [R4.64], R52 ;  /* 0x0000003404009985 */ /* 0x0005e2000c101d08 */
[----:B------:R-:W-:-:S05]  /*c670*/  @!P0 LOP3.LUT R0, R0, 0xfffffff8, RZ, 0xc0, !PT ;  /* 0xfffffff800008812 */ /* 0x000fca00078ec0ff */
[----:B----4-:R-:W-:-:S05]  /*c680*/  @!P0 IMAD.WIDE R2, R0, 0x2, R6 ;  /* 0x0000000200028825 */ /* 0x010fca00078e0206 */
[----:B------:R2:W-:Y:S01]  /*c690*/  @!P0 ST.E.128 [R2.64], R48 ;  /* 0x0000003002008985 */ /* 0x0005e2000c101d08 */
[----:B------:R-:W-:-:S13]  /*c6a0*/  ISETP.GE.AND P0, PT, R63, c[0x0][0x3c8], PT ;  /* 0x0000f2003f007a0c */ /* 0x000fda0003f06270 */
[----:B------:R-:W-:Y:S05]  /*c6b0*/  @P0 EXIT ;  /* 0x000000000000094d */ /* 0x000fea0003800000 */
[----:B------:R-:W-:-:S04]  /*c6c0*/  SHF.R.S32.HI R0, RZ, 0x1f, R63 ;  /* 0x0000001fff007819 */ /* 0x000fc8000001143f */
[----:B------:R-:W-:-:S04]  /*c6d0*/  LEA.HI R0, R0, R63, RZ, 0x3 ;  /* 0x0000003f00007211 */ /* 0x000fc800078f18ff */
[----:B------:R-:W-:-:S05]  /*c6e0*/  LOP3.LUT R0, R0, 0xfffffff8, RZ, 0xc0, !PT ;  /* 0xfffffff800007812 */ /* 0x000fca00078ec0ff */
[----:B--2---:R-:W-:-:S05]  /*c6f0*/  IMAD.WIDE R2, R0, 0x2, R6 ;  /* 0x0000000200027825 */ /* 0x004fca00078e0206 */
[----:B------:R-:W-:Y:S01]  /*c700*/  ST.E.128 [R2.64], R56 ;  /* 0x0000003802007985 */ /* 0x000fe2000c101d08 */
[----:B------:R-:W-:Y:S05]  /*c710*/  EXIT ;  /* 0x000000000000794d */ /* 0x000fea0003800000 */
.L_x_10:
[----:B------:R-:W-:-:S00]  /*c720*/  BRA `(.L_x_10) ;  /* 0xfffffff000007947 */ /* 0x000fc0000383ffff */
[----:B------:R-:W-:-:S00]  /*c730*/  NOP ;  /* 0x0000000000007918 */ /* 0x000fc00000000000 */
        /* <DEDUP_REMOVED lines=12> */
.L_x_2566:


//--------------------- .text._ZN7cutlass13device_kernelIN5flash19enable_sm80_to_sm89INS1_16FlashAttnFwdSm80INS1_25CollectiveMainloopFwdSm80ILi8ELi1ELb1EN4cute5tupleIJNS5_1CILi128EEENS7_ILi96EEENS7_ILi192EEEEEELi192ENS_6half_tEfNS_4arch4Sm80ELb0ELb0ELb1ELb1ELb0ELb0ELb1ELb0EEENS1_21CollectiveEpilogueFwdINS6_IJS8_SA_S9_EEENS6_IJNS7_ILi1EEESI_SI_EEESC_SE_Li256ELb1ELb1ELb0ELb0EEENS1_19SingleTileSchedulerILb1ELb0ELb1ELi128EEEEEEEEEvNT_6ParamsE --------------------------
	.section	.text._ZN7cutlass13device_kernelIN5flash19enable_sm80_to_sm89INS1_16FlashAttnFwdSm80INS1_25CollectiveMainloopFwdSm80ILi8ELi1ELb1EN4cute5tupleIJNS5_1CILi128EEENS7_ILi96EEENS7_ILi192EEEEEELi192ENS_6half_tEfNS_4arch4Sm80ELb0ELb0ELb1ELb1ELb0ELb0ELb1ELb0EEENS1_21CollectiveEpilogueFwdINS6_IJS8_SA_S9_EEENS6_IJNS7_ILi1EEESI_SI_EEESC_SE_Li256ELb1ELb1ELb0ELb0EEENS1_19SingleTileSchedulerILb1ELb0ELb1ELi128EEEEEEEEEvNT_6ParamsE,"ax",@progbits
	.sectioninfo	@"SHI_REGISTERS=255"
	.align	128
.text._ZN7cutlass13device_kernelIN5flash19enable_sm80_to_sm89INS1_16FlashAttnFwdSm80INS1_25CollectiveMainloopFwdSm80ILi8ELi1ELb1EN4cute5tupleIJNS5_1CILi128EEENS7_ILi96EEENS7_ILi192EEEEEELi192ENS_6half_tEfNS_4arch4Sm80ELb0ELb0ELb1ELb1ELb0ELb0ELb1ELb0EEENS1_21CollectiveEpilogueFwdINS6_IJS8_SA_S9_EEENS6_IJNS7_ILi1EEESI_SI_EEESC_SE_Li256ELb1ELb1ELb0ELb0EEENS1_19SingleTileSchedulerILb1ELb0ELb1ELi128EEEEEEEEEvNT_6ParamsE:
        .type           _ZN7cutlass13device_kernelIN5flash19enable_sm80_to_sm89INS1_16FlashAttnFwdSm80INS1_25CollectiveMainloopFwdSm80ILi8ELi1ELb1EN4cute5tupleIJNS5_1CILi128EEENS7_ILi96EEENS7_ILi192EEEEEELi192ENS_6half_tEfNS_4arch4Sm80ELb0ELb0ELb1ELb1ELb0ELb0ELb1ELb0EEENS1_21CollectiveEpilogueFwdINS6_IJS8_SA_S9_EEENS6_IJNS7_ILi1EEESI_SI_EEESC_SE_Li256ELb1ELb1ELb0ELb0EEENS1_19SingleTileSchedulerILb1ELb0ELb1ELi128EEEEEEEEEvNT_6ParamsE,@function
        .size           _ZN7cutlass13device_kernelIN5flash19enable_sm80_to_sm89INS1_16FlashAttnFwdSm80INS1_25CollectiveMainloopFwdSm80ILi8ELi1ELb1EN4cute5tupleIJNS5_1CILi128EEENS7_ILi96EEENS7_ILi192EEEEEELi192ENS_6half_tEfNS_4arch4Sm80ELb0ELb0ELb1ELb1ELb0ELb0ELb1ELb0EEENS1_21CollectiveEpilogueFwdINS6_IJS8_SA_S9_EEENS6_IJNS7_ILi1EEESI_SI_EEESC_SE_Li256ELb1ELb1ELb0ELb0EEENS1_19SingleTileSchedulerILb1ELb0ELb1ELi128EEEEEEEEEvNT_6ParamsE,(.L_x_2567 - _ZN7cutlass13device_kernelIN5flash19enable_sm80_to_sm89INS1_16FlashAttnFwdSm80INS1_25CollectiveMainloopFwdSm80ILi8ELi1ELb1EN4cute5tupleIJNS5_1CILi128EEENS7_ILi96EEENS7_ILi192EEEEEELi192ENS_6half_tEfNS_4arch4Sm80ELb0ELb0ELb1ELb1ELb0ELb0ELb1ELb0EEENS1_21CollectiveEpilogueFwdINS6_IJS8_SA_S9_EEENS6_IJNS7_ILi1EEESI_SI_EEESC_SE_Li256ELb1ELb1ELb0ELb0EEENS1_19SingleTileSchedulerILb1ELb0ELb1ELi128EEEEEEEEEvNT_6ParamsE)
        .other          _ZN7cutlass13device_kernelIN5flash19enable_sm80_to_sm89INS1_16FlashAttnFwdSm80INS1_25CollectiveMainloopFwdSm80ILi8ELi1ELb1EN4cute5tupleIJNS5_1CILi128EEENS7_ILi96EEENS7_ILi192EEEEEELi192ENS_6half_tEfNS_4arch4Sm80ELb0ELb0ELb1ELb1ELb0ELb0ELb1ELb0EEENS1_21CollectiveEpilogueFwdINS6_IJS8_SA_S9_EEENS6_IJNS7_ILi1EEESI_SI_EEESC_SE_Li256ELb1ELb1ELb0ELb0EEENS1_19SingleTileSchedulerILb1ELb0ELb1ELi128EEEEEEEEEvNT_6ParamsE,@"STO_CUDA_ENTRY STV_DEFAULT"
_ZN7cutlass13device_kernelIN5flash19enable_sm80_to_sm89INS1_16FlashAttnFwdSm80INS1_25CollectiveMainloopFwdSm80ILi8ELi1ELb1EN4cute5tupleIJNS5_1CILi128EEENS7_ILi96EEENS7_ILi192EEEEEELi192ENS_6half_tEfNS_4arch4Sm80ELb0ELb0ELb1ELb1ELb0ELb0ELb1ELb0EEENS1_21CollectiveEpilogueFwdINS6_IJS8_SA_S9_EEENS6_IJNS7_ILi1EEESI_SI_EEESC_SE_Li256ELb1ELb1ELb0ELb0EEENS1_19SingleTileSchedulerILb1ELb0ELb1ELi128EEEEEEEEEvNT_6ParamsE:
[----:B------:R-:W-:Y:S02]  /*0000*/  MOV R1, c[0x0][0x28] ;  /* 0x00000a0000017a02 */ /* 0x000fe40000000f00 */
[----:B------:R-:W1:Y:S01]  /*0010*/  S2R R125, SR_TID.X ;  /* 0x00000000007d7919 */ /* 0x000e620000002100 */
[----:B------:R-:W-:Y:S01]  /*0020*/  IMAD.MOV.U32 R26, RZ, RZ, 0x4 ;  /* 0x00000004ff1a7424 */ /* 0x000fe200078e00ff */
[----:B------:R-:W-:Y:S01]  /*0030*/  ULDC.64 UR4, c[0x0][0x118] ;  /* 0x0000460000047ab9 */ /* 0x000fe20000000a00 */
[----:B------:R-:W-:Y:S01]  /*0040*/  IADD3 R1, R1, -0x68, RZ ;  /* 0xffffff9801017810 */ /* 0x000fe20007ffe0ff */
[----:B------:R-:W2:Y:S04]  /*0050*/  S2R R5, SR_CTAID.Z ;  /* 0x0000000000057919 */ /* 0x000ea80000002700 */
[----:B------:R-:W3:Y:S01]  /*0060*/  S2R R39, SR_CTAID.X ;  /* 0x0000000000277919 */ /* 0x000ee20000002500 */
[----:B-1----:R-:W-:Y:S01]  /*0070*/  SHF.R.U32.HI R0, RZ, 0x5, R125 ;  /* 0x00000005ff007819 */ /* 0x002fe2000001167d */
[----:B--2---:R-:W-:-:S05]  /*0080*/  IMAD.WIDE R2, R5, R26, c[0x0][0x568] ;  /* 0x00015a0005027625 */ /* 0x004fca00078e021a */
[----:B------:R-:W1:Y:S02]  /*0090*/  SHFL.IDX PT, R0, R0, RZ, 0x1f ;  /* 0x00001fff00007589 */ /* 0x000e6400000e0000 */
[----:B-1----:R-:W-:-:S13]  /*00a0*/  ISETP.NE.AND P0, PT, R0, RZ, PT ;  /* 0x000000ff0000720c */ /* 0x002fda0003f05270 */
[----:B------:R-:W-:Y:S05]  /*00b0*/  @!P0 BRA `(.L_x_11) ;  /* 0x0000014000008947 */ /* 0x000fea0003800000 */
[----:B---3--:R-:W-:-:S04]  /*00c0*/  ISETP.NE.U32.AND P0, PT, RZ, c[0x0][0x568], PT ;  /* 0x00015a00ff007a0c */ /* 0x008fc80003f05070 */
[----:B------:R-:W-:-:S13]  /*00d0*/  ISETP.NE.AND.EX P0, PT, RZ, c[0x0][0x56c], PT, P0 ;  /* 0x00015b00ff007a0c */ /* 0x000fda0003f05300 */
[----:B------:R-:W-:Y:S05]  /*00e0*/  @!P0 BRA `(.L_x_12) ;  /* 0x0000002000008947 */ /* 0x000fea0003800000 */
[----:B------:R1:W5:Y:S01]  /*00f0*/  LDG.E R0, [R2.64] ;  /* 0x0000000402007981 */ /* 0x000362000c1e1900 */
[----:B------:R-:W-:Y:S05]  /*0100*/  BRA `(.L_x_13) ;  /* 0x0000009000007947 */ /* 0x000fea0003800000 */
.L_x_12:
[----:B------:R-:W-:-:S04]  /*0110*/  ISETP.NE.U32.AND P0, PT, RZ, c[0x0][0x560], PT ;  /* 0x00015800ff007a0c */ /* 0x000fc80003f05070 */
[----:B------:R-:W-:-:S13]  /*0120*/  ISETP.NE.AND.EX P0, PT, RZ, c[0x0][0x564], PT, P0 ;  /* 0x00015900ff007a0c */ /* 0x000fda0003f05300 */
[----:B------:R-:W-:Y:S05]  /*0130*/  @!P0 BRA `(.L_x_14) ;  /* 0x0000005000008947 */ /* 0x000fea0003800000 */
[----:B------:R-:W-:-:S05]  /*0140*/  IMAD.WIDE R2, R5, R26, c[0x0][0x560] ;  /* 0x0001580005027625 */ /* 0x000fca00078e021a */
[----:B------:R-:W2:Y:S04]  /*0150*/  LDG.E R4, [R2.64] ;  /* 0x0000000402047981 */ /* 0x000ea8000c1e1900 */
[----:B------:R-:W2:Y:S02]  /*0160*/  LDG.E R0, [R2.64+0x4] ;  /* 0x0000040402007981 */ /* 0x000ea4000c1e1900 */
[----:B--2---:R-:W-:Y:S01]  /*0170*/  IADD3 R0, -R4, R0, RZ ;  /* 0x0000000004007210 */ /* 0x004fe20007ffe1ff */
[----:B------:R-:W-:Y:S05]  /*0180*/  BRA `(.L_x_13) ;  /* 0x0000001000007947 */ /* 0x000fea0003800000 */
.L_x_14:
[----:B------:R-:W-:-:S05]  /*0190*/  MOV R0, c[0x0][0x54c] ;  /* 0x0001530000007a02 */ /* 0x000fca0000000f00 */
.L_x_13:
[----:B-----5:R-:W-:Y:S01]  /*01a0*/  IMAD R0, R0, c[0x0][0x548], RZ ;  /* 0x0001520000007a24 */ /* 0x020fe200078e02ff */
[----:B-1----:R-:W-:-:S04]  /*01b0*/  SHF.L.U32 R2, R39, 0x7, RZ ;  /* 0x0000000727027819 */ /* 0x002fc800000006ff */
[----:B------:R-:W-:-:S04]  /*01c0*/  ISETP.GE.AND P0, PT, R2, R0, PT ;  /* 0x000000000200720c */ /* 0x000fc80003f06270 */
[----:B------:R-:W-:-:S05]  /*01d0*/  SEL R0, R5, 0xffffffff, !P0 ;  /* 0xffffffff05007807 */ /* 0x000fca0004000000 */
[----:B------:R1:W-:Y:S01]  /*01e0*/  STL [R1+0x20], R0 ;  /* 0x0000200001007387 */ /* 0x0003e20000100800 */
[----:B------:R-:W-:Y:S05]  /*01f0*/  BRA `(.L_x_15) ;  /* 0x0000013000007947 */ /* 0x000fea0003800000 */
.L_x_11:
[----:B---3--:R-:W-:-:S04]  /*0200*/  ISETP.NE.U32.AND P0, PT, RZ, c[0x0][0x568], PT ;  /* 0x00015a00ff007a0c */ /* 0x008fc80003f05070 */
[----:B------:R-:W-:-:S13]  /*0210*/  ISETP.NE.AND.EX P0, PT, RZ, c[0x0][0x56c], PT, P0 ;  /* 0x00015b00ff007a0c */ /* 0x000fda0003f05300 */
[----:B------:R-:W-:Y:S05]  /*0220*/  @!P0 BRA `(.L_x_16) ;  /* 0x0000002000008947 */ /* 0x000fea0003800000 */
[----:B------:R1:W5:Y:S01]  /*0230*/  LDG.E R0, [R2.64] ;  /* 0x0000000402007981 */ /* 0x000362000c1e1900 */
[----:B------:R-:W-:Y:S05]  /*0240*/  BRA `(.L_x_17) ;  /* 0x0000009000007947 */ /* 0x000fea0003800000 */
.L_x_16:
        /* <DEDUP_REMOVED lines=8> */
.L_x_18:
[----:B------:R-:W-:-:S05]  /*02d0*/  MOV R0, c[0x0][0x54c] ;  /* 0x0001530000007a02 */ /* 0x000fca0000000f00 */
.L_x_17:
[----:B-----5:R-:W-:Y:S01]  /*02e0*/  IMAD R0, R0, c[0x0][0x548], RZ ;  /* 0x0001520000007a24 */ /* 0x020fe200078e02ff */
[----:B-1----:R-:W-:-:S04]  /*02f0*/  SHF.L.U32 R2, R39, 0x7, RZ ;  /* 0x0000000727027819 */ /* 0x002fc800000006ff */
[----:B------:R-:W-:-:S04]  /*0300*/  ISETP.GE.AND P0, PT, R2, R0, PT ;  /* 0x000000000200720c */ /* 0x000fc80003f06270 */
[----:B------:R-:W-:-:S05]  /*0310*/  SEL R0, R5, 0xffffffff, !P0 ;  /* 0xffffffff05007807 */ /* 0x000fca0004000000 */
[----:B------:R1:W-:Y:S04]  /*0320*/  STL [R1+0x20], R0 ;  /* 0x0000200001007387 */ /* 0x0003e80000100800 */
.L_x_15:
[----:B------:R-:W2:Y:S02]  /*0330*/  LDL R40, [R1+0x20] ;  /* 0x0000200001287983 */ /* 0x000ea40000100800 */
[----:B--2---:R-:W-:-:S13]  /*0340*/  ISETP.GE.AND P0, PT, R40, RZ, PT ;  /* 0x000000ff2800720c */ /* 0x004fda0003f06270 */
[----:B------:R-:W-:Y:S05]  /*0350*/  @!P0 EXIT ;  /* 0x000000000000894d */ /* 0x000fea0003800000 */
[----:B------:R-:W-:Y:S01]  /*0360*/  ISETP.NE.U32.AND P2, PT, RZ, c[0x0][0x370], PT ;  /* 0x0000dc00ff007a0c */ /* 0x000fe20003f45070 */
[----:B------:R-:W-:Y:S01]  /*0370*/  CS2R R10, SRZ ;  /* 0x00000000000a7805 */ /* 0x000fe2000001ff00 */
[----:B------:R-:W-:Y:S01]  /*0380*/  ISETP.NE.U32.AND P1, PT, RZ, c[0x0][0x360], PT ;  /* 0x0000d800ff007a0c */ /* 0x000fe20003f25070 */
[----:B------:R-:W-:Y:S01]  /*0390*/  IMAD.MOV.U32 R13, RZ, RZ, c[0x0][0x168] ;  /* 0x00005a00ff0d7624 */ /* 0x000fe200078e00ff */
[----:B------:R-:W-:Y:S01]  /*03a0*/  ISETP.NE.AND.EX P2, PT, RZ, c[0x0][0x374], PT, P2 ;  /* 0x0000dd00ff007a0c */ /* 0x000fe20003f45320 */
[----:B------:R-:W-:Y:S01]  /*03b0*/  IMAD.MOV.U32 R12, RZ, RZ, RZ ;  /* 0x000000ffff0c7224 */ /* 0x000fe200078e00ff */
[----:B------:R-:W-:Y:S01]  /*03c0*/  ISETP.NE.AND.EX P1, PT, RZ, c[0x0][0x364], PT, P1 ;  /* 0x0000d900ff007a0c */ /* 0x000fe20003f25310 */
[CC--:B------:R-:W-:Y:S01]  /*03d0*/  IMAD.WIDE R4, R40.reuse, R26.reuse, c[0x0][0x348] ;  /* 0x0000d20028047625 */ /* 0x0c0fe200078e021a */
[----:B------:R-:W-:Y:S02]  /*03e0*/  ISETP.NE.U32.AND P0, PT, RZ, c[0x0][0x348], PT ;  /* 0x0000d200ff007a0c */ /* 0x000fe40003f05070 */
[----:B------:R-:W-:Y:S01]  /*03f0*/  ISETP.NE.U32.AND P3, PT, RZ, c[0x0][0x350], PT ;  /* 0x0000d400ff007a0c */ /* 0x000fe20003f65070 */
[----:B------:R-:W-:Y:S01]  /*0400*/  IMAD.WIDE R2, R40, R26, c[0x0][0x350] ;  /* 0x0000d40028027625 */ /* 0x000fe200078e021a */
[----:B------:R-:W-:-:S02]  /*0410*/  ISETP.NE.AND.EX P0, PT, RZ, c[0x0][0x34c], PT, P0 ;  /* 0x0000d300ff007a0c */ /* 0x000fc40003f05300 */
[----:B------:R-:W-:-:S03]  /*0420*/  ISETP.NE.AND.EX P3, PT, RZ, c[0x0][0x354], PT, P3 ;  /* 0x0000d500ff007a0c */ /* 0x000fc60003f65330 */
[----:B------:R-:W-:-:S04]  /*0430*/  @P2 IMAD.WIDE R8, R40, R26, c[0x0][0x370] ;  /* 0x0000dc0028082625 */ /* 0x000fc800078e021a */
[----:B------:R-:W-:Y:S01]  /*0440*/  @P1 IMAD.WIDE R6, R40, R26, c[0x0][0x360] ;  /* 0x0000d80028061625 */ /* 0x000fe200078e021a */
[----:B------:R2:W5:Y:S04]  /*0450*/  @P2 LDG.E R11, [R8.64] ;  /* 0x00000004080b2981 */ /* 0x000568000c1e1900 */
[----:B------:R2:W5:Y:S04]  /*0460*/  @P1 LDG.E R13, [R6.64] ;  /* 0x00000004060d1981 */ /* 0x000568000c1e1900 */
[----:B------:R2:W5:Y:S04]  /*0470*/  @P0 LDG.E R10, [R4.64] ;  /* 0x00000004040a0981 */ /* 0x000568000c1e1900 */
[----:B------:R2:W5:Y:S01]  /*0480*/  @P3 LDG.E R12, [R2.64] ;  /* 0x00000004020c3981 */ /* 0x000562000c1e1900 */
[----:B-1----:R-:W-:Y:S01]  /*0490*/  IMAD.MOV.U32 R0, RZ, RZ, c[0x0][0x1d0] ;  /* 0x00007400ff007624 */ /* 0x002fe200078e00ff */
[----:B------:R-:W-:Y:S05]  /*04a0*/  @P1 BRA `(.L_x_19) ;  /* 0x0000004000001947 */ /* 0x000fea0003800000 */
[----:B------:R-:W-:Y:S05]  /*04b0*/  @!P0 BRA `(.L_x_19) ;  /* 0x0000003000008947 */ /* 0x000fea0003800000 */
[----:B--2---:R1:W2:Y:S04]  /*04c0*/  LDG.E R6, [R4.64] ;  /* 0x0000000404067981 */ /* 0x0042a8000c1e1900 */
[----:B-1----:R-:W2:Y:S02]  /*04d0*/  LDG.E R4, [R4.64+0x4] ;  /* 0x0000040404047981 */ /* 0x002ea4000c1e1900 */
[----:B--2--5:R-:W-:-:S02]  /*04e0*/  IADD3 R13, -R6, R4, RZ ;  /* 0x00000004060d7210 */ /* 0x024fc40007ffe1ff */
.L_x_19:
[----:B------:R-:W-:-:S04]  /*04f0*/  ISETP.NE.U32.AND P1, PT, RZ, c[0x0][0x368], PT ;  /* 0x0000da00ff007a0c */ /* 0x000fc80003f25070 */
[----:B------:R-:W-:-:S13]  /*0500*/  ISETP.NE.AND.EX P1, PT, RZ, c[0x0][0x36c], PT, P1 ;  /* 0x0000db00ff007a0c */ /* 0x000fda0003f25310 */
[----:B------:R-:W-:Y:S05]  /*0510*/  @!P1 BRA `(.L_x_20) ;  /* 0x0000003000009947 */ /* 0x000fea0003800000 */
[----:B--2---:R-:W-:-:S05]  /*0520*/  IMAD.WIDE R2, R40, R26, c[0x0][0x368] ;  /* 0x0000da0028027625 */ /* 0x004fca00078e021a */
[----:B------:R1:W5:Y:S01]  /*0530*/  LDG.E R0, [R2.64] ;  /* 0x0000000402007981 */ /* 0x000362000c1e1900 */
[----:B------:R-:W-:Y:S05]  /*0540*/  BRA `(.L_x_21) ;  /* 0x0000004000007947 */ /* 0x000fea0003800000 */
.L_x_20:
[----:B------:R-:W-:Y:S05]  /*0550*/  @!P3 BRA `(.L_x_21) ;  /* 0x000000300000b947 */ /* 0x000fea0003800000 */
[----:B------:R1:W3:Y:S04]  /*0560*/  LDG.E R0, [R2.64] ;  /* 0x0000000402007981 */ /* 0x0002e8000c1e1900 */
[----:B-12---:R-:W3:Y:S02]  /*0570*/  LDG.E R2, [R2.64+0x4] ;  /* 0x0000040402027981 */ /* 0x006ee4000c1e1900 */
[----:B---3--:R-:W-:-:S05]  /*0580*/  IADD3 R0, -R0, R2, RZ ;  /* 0x0000000200007210 */ /* 0x008fca0007ffe1ff */
.L_x_21:
[--C-:B-----5:R-:W-:Y:S01]  /*0590*/  IMAD.IADD R121, R0, 0x1, -R11.reuse ;  /* 0x0000000100797824 */ /* 0x120fe200078e0a0b */
[----:B------:R-:W-:Y:S01]  /*05a0*/  PLOP3.LUT P2, PT, PT, PT, PT, 0x80, 0x0 ;  /* 0x000000000000781c */ /* 0x000fe20003f4f070 */
[----:B------:R-:W-:Y:S01]  /*05b0*/  IMAD.IADD R16, R12, 0x1, R11 ;  /* 0x000000010c107824 */ /* 0x000fe200078e020b */
[----:B------:R-:W-:Y:S01]  /*05c0*/  CS2R R98, SRZ ;  /* 0x0000000000627805 */ /* 0x000fe2000001ff00 */
[----:B------:R-:W-:Y:S01]  /*05d0*/  CS2R R14, SRZ ;  /* 0x00000000000e7805 */ /* 0x000fe2000001ff00 */
[C---:B------:R-:W-:Y:S01]  /*05e0*/  IADD3 R0, R121.reuse, 0x5f, RZ ;  /* 0x0000005f79007810 */ /* 0x040fe20007ffe0ff */
[----:B------:R-:W-:Y:S01]  /*05f0*/  IMAD.MOV.U32 R94, RZ, RZ, RZ ;  /* 0x000000ffff5e7224 */ /* 0x000fe200078e00ff */
[----:B------:R-:W-:Y:S01]  /*0600*/  ISETP.GE.AND P1, PT, R121, 0x1, PT ;  /* 0x000000017900780c */ /* 0x000fe20003f26270 */
[----:B--2---:R-:W-:Y:S01]  /*0610*/  CS2R R8, SRZ ;  /* 0x0000000000087805 */ /* 0x004fe2000001ff00 */
[----:B------:R-:W-:Y:S01]  /*0620*/  MOV R96, RZ ;  /* 0x000000ff00607202 */ /* 0x000fe20000000f00 */
[----:B------:R-:W-:Y:S01]  /*0630*/  IMAD.HI R0, R0, 0x2aaaaaab, RZ ;  /* 0x2aaaaaab00007827 */ /* 0x000fe200078e02ff */
[----:B------:R-:W-:Y:S01]  /*0640*/  MOV R11, RZ ;  /* 0x000000ff000b7202 */ /* 0x000fe20000000f00 */
[----:B------:R-:W-:Y:S01]  /*0650*/  CS2R R86, SRZ ;  /* 0x0000000000567805 */ /* 0x000fe2000001ff00 */
[----:B------:R-:W-:Y:S01]  /*0660*/  MOV R12, RZ ;  /* 0x000000ff000c7202 */ /* 0x000fe20000000f00 */
[----:B------:R-:W-:Y:S01]  /*0670*/  IMAD.MOV.U32 R92, RZ, RZ, RZ ;  /* 0x000000ffff5c7224 */ /* 0x000fe200078e00ff */
[----:B-1----:R-:W-:Y:S01]  /*0680*/  SHF.R.U32.HI R2, RZ, 0x1f, R0 ;  /* 0x0000001fff027819 */ /* 0x002fe20000011600 */
[----:B------:R-:W-:Y:S01]  /*0690*/  IMAD.MOV.U32 R90, RZ, RZ, RZ ;  /* 0x000000ffff5a7224 */ /* 0x000fe200078e00ff */
[----:B------:R-:W-:Y:S01]  /*06a0*/  CS2R R84, SRZ ;  /* 0x0000000000547805 */ /* 0x000fe2000001ff00 */
[----:B------:R-:W-:Y:S01]  /*06b0*/  IMAD.MOV.U32 R88, RZ, RZ, RZ ;  /* 0x000000ffff587224 */ /* 0x000fe200078e00ff */
[----:B------:R-:W-:Y:S01]  /*06c0*/  LEA.HI.SX32 R129, R0, R2, 0x1c ;  /* 0x0000000200817211 */ /* 0x000fe200078fe2ff */
[----:B------:R-:W-:Y:S01]  /*06d0*/  IMAD.MOV.U32 R82, RZ, RZ, RZ ;  /* 0x000000ffff527224 */ /* 0x000fe200078e00ff */
[----:B------:R-:W-:Y:S01]  /*06e0*/  MOV R17, RZ ;  /* 0x000000ff00117202 */ /* 0x000fe20000000f00 */
[----:B------:R-:W-:Y:S01]  /*06f0*/  CS2R R18, SRZ ;  /* 0x0000000000127805 */ /* 0x000fe2000001ff00 */
[----:B------:R-:W-:Y:S01]  /*0700*/  MOV R80, RZ ;  /* 0x000000ff00507202 */ /* 0x000fe20000000f00 */
[----:B------:R1:W-:Y:S01]  /*0710*/  STL [R1+0x30], R129 ;  /* 0x0000308101007387 */ /* 0x0003e20000100800 */
[----:B------:R-:W-:Y:S01]  /*0720*/  IMAD.MOV.U32 R78, RZ, RZ, RZ ;  /* 0x000000ffff4e7224 */ /* 0x000fe200078e00ff */
[----:B------:R-:W-:Y:S01]  /*0730*/  CS2R R20, SRZ ;  /* 0x0000000000147805 */ /* 0x000fe2000001ff00 */
[----:B------:R-:W-:Y:S01]  /*0740*/  MOV R76, RZ ;  /* 0x000000ff004c7202 */ /* 0x000fe20000000f00 */
[----:B------:R-:W-:Y:S01]  /*0750*/  IMAD.MOV.U32 R74, RZ, RZ, RZ ;  /* 0x000000ffff4a7224 */ /* 0x000fe200078e00ff */
[----:B------:R-:W-:Y:S01]  /*0760*/  CS2R R22, SRZ ;  /* 0x0000000000167805 */ /* 0x000fe2000001ff00 */
[----:B------:R-:W-:Y:S01]  /*0770*/  MOV R72, RZ ;  /* 0x000000ff00487202 */ /* 0x000fe20000000f00 */
[----:B------:R-:W-:Y:S01]  /*0780*/  IMAD.MOV.U32 R70, RZ, RZ, RZ ;  /* 0x000000ffff467224 */ /* 0x000fe200078e00ff */
[----:B------:R-:W-:Y:S01]  /*0790*/  CS2R R24, SRZ ;  /* 0x0000000000187805 */ /* 0x000fe2000001ff00 */
[----:B------:R-:W-:Y:S01]  /*07a0*/  MOV R68, RZ ;  /* 0x000000ff00447202 */ /* 0x000fe20000000f00 */
[----:B------:R-:W-:Y:S01]  /*07b0*/  CS2R R66, SRZ ;  /* 0x0000000000427805 */ /* 0x000fe2000001ff00 */
[----:B------:R-:W-:Y:S01]  /*07c0*/  IMAD.MOV.U32 R64, RZ, RZ, RZ ;  /* 0x000000ffff407224 */ /* 0x000fe200078e00ff */
[----:B------:R-:W-:Y:S01]  /*07d0*/  CS2R R62, SRZ ;  /* 0x00000000003e7805 */ /* 0x000fe2000001ff00 */
[----:B------:R-:W-:Y:S01]  /*07e0*/  MOV R27, RZ ;  /* 0x000000ff001b7202 */ /* 0x000fe20000000f00 */
[----:B------:R-:W-:Y:S01]  /*07f0*/  IMAD.MOV.U32 R60, RZ, RZ, RZ ;  /* 0x000000ffff3c7224 */ /* 0x000fe200078e00ff */
[----:B------:R-:W-:Y:S01]  /*0800*/  CS2R R58, SRZ ;  /* 0x00000000003a7805 */ /* 0x000fe2000001ff00 */
[----:B------:R-:W-:Y:S01]  /*0810*/  CS2R R28, SRZ ;  /* 0x00000000001c7805 */ /* 0x000fe2000001ff00 */
[----:B------:R-:W-:Y:S01]  /*0820*/  MOV R56, RZ ;  /* 0x000000ff00387202 */ /* 0x000fe20000000f00 */
[----:B------:R-:W-:Y:S01]  /*0830*/  CS2R R54, SRZ ;  /* 0x0000000000367805 */ /* 0x000fe2000001ff00 */
        /* <DEDUP_REMOVED lines=23> */
[----:B------:R-:W-:Y:S01]  /*09b0*/  CS2R R114, SRZ ;  /* 0x0000000000727805 */ /* 0x000fe2000001ff00 */
[----:B------:R-:W-:Y:S01]  /*09c0*/  MOV R38, RZ ;  /* 0x000000ff00267202 */ /* 0x000fe20000000f00 */
[----:B------:R-:W-:Y:S01]  /*09d0*/  IMAD.MOV.U32 R112, RZ, RZ, RZ ;  /* 0x000000ffff707224 */ /* 0x000fe200078e00ff */
[----:B------:R-:W-:Y:S01]  /*09e0*/  CS2R R110, SRZ ;  /* 0x00000000006e7805 */ /* 0x000fe2000001ff00 */
[----:B------:R-:W-:Y:S01]  /*09f0*/  CS2R R108, SRZ ;  /* 0x00000000006c7805 */ /* 0x000fe2000001ff00 */
[----:B------:R-:W-:Y:S01]  /*0a00*/  CS2R R106, SRZ ;  /* 0x00000000006a7805 */ /* 0x000fe2000001ff00 */
[----:B------:R-:W-:Y:S01]  /*0a10*/  MOV R104, RZ ;  /* 0x000000ff00687202 */ /* 0x000fe20000000f00 */
[----:B------:R-:W-:Y:S01]  /*0a20*/  IMAD.MOV.U32 R42, RZ, RZ, RZ ;  /* 0x000000ffff2a7224 */ /* 0x000fe200078e00ff */
[----:B------:R-:W-:Y:S01]  /*0a30*/  MOV R41, RZ ;  /* 0x000000ff00297202 */ /* 0x000fe20000000f00 */
[----:B------:R-:W-:Y:S05]  /*0a40*/  @!P1 BRA `(.L_x_22) ;  /* 0x0000ac0000009947 */ /* 0x000fea0003800000 */
[----:B-1----:R-:W-:-:S04]  /*0a50*/  ISETP.NE.U32.AND P2, PT, RZ, c[0x0][0x340], PT ;  /* 0x0000d000ff007a0c */ /* 0x002fc80003f45070 */
[----:B------:R-:W-:-:S13]  /*0a60*/  ISETP.NE.AND.EX P2, PT, RZ, c[0x0][0x344], PT, P2 ;  /* 0x0000d100ff007a0c */ /* 0x000fda0003f45320 */
[----:B------:R-:W-:-:S05]  /*0a70*/  @P2 IMAD.WIDE R2, R40, R26, c[0x0][0x340] ;  /* 0x0000d00028022625 */ /* 0x000fca00078e021a */
[----:B------:R1:W2:Y:S01]  /*0a80*/  @P2 LDG.E R14, [R2.64] ;  /* 0x00000004020e2981 */ /* 0x0002a2000c1e1900 */
[----:B------:R-:W-:Y:S01]  /*0a90*/  SHF.R.S32.HI R33, RZ, 0x1f, R125 ;  /* 0x0000001fff217819 */ /* 0x000fe2000001147d */
[----:B------:R-:W-:Y:S01]  /*0aa0*/  IMAD.MOV.U32 R4, RZ, RZ, c[0x0][0x2c4] ;  /* 0x0000b100ff047624 */ /* 0x000fe200078e00ff */
[----:B------:R-:W-:Y:S01]  /*0ab0*/  SHF.R.S32.HI R0, RZ, 0x1f, R10 ;  /* 0x0000001fff007819 */ /* 0x000fe2000001140a */
[----:B------:R-:W3:Y:S01]  /*0ac0*/  S2R R37, SR_CTAID.Y ;  /* 0x0000000000257919 */ /* 0x000ee20000002600 */
[----:B------:R-:W-:Y:S01]  /*0ad0*/  LEA.HI R30, R33, R125, RZ, 0x3 ;  /* 0x0000007d211e7211 */ /* 0x000fe200078f18ff */
[----:B------:R-:W-:Y:S01]  /*0ae0*/  IMAD.MOV.U32 R120, RZ, RZ, 0x60 ;  /* 0x00000060ff787424 */ /* 0x000fe200078e00ff */
[----:B------:R-:W-:Y:S01]  /*0af0*/  ISETP.NE.AND P1, PT, R4, 0x1, PT ;  /* 0x000000010400780c */ /* 0x000fe20003f25270 */
[----:B------:R-:W-:Y:S01]  /*0b00*/  IMAD R0, R0, c[0x0][0x178], RZ ;  /* 0x00005e0000007a24 */ /* 0x000fe200078e02ff */
[----:B------:R-:W-:Y:S01]  /*0b10*/  LOP3.LUT R4, R30, 0xfffffff8, RZ, 0xc0, !PT ;  /* 0xfffffff81e047812 */ /* 0x000fe200078ec0ff */
[----:B------:R-:W-:Y:S01]  /*0b20*/  IMAD.WIDE.U32 R34, R120, c[0x0][0x208], RZ ;  /* 0x0000820078227a25 */ /* 0x000fe200078e00ff */
[----:B------:R-:W-:-:S02]  /*0b30*/  SHF.R.S32.HI R26, RZ, 0x3, R30 ;  /* 0x00000003ff1a7819 */ /* 0x000fc4000001141e */
[----:B------:R-:W-:Y:S01]  /*0b40*/  SHF.R.S32.HI R12, RZ, 0x1f, R40 ;  /* 0x0000001fff0c7819 */ /* 0x000fe20000011428 */
[----:B------:R-:W-:Y:S01]  /*0b50*/  IMAD.IADD R36, R125, 0x1, -R4 ;  /* 0x000000017d247824 */ /* 0x000fe200078e0a04 */
[----:B------:R-:W-:Y:S01]  /*0b60*/  IADD3 R31, R129, -0x1, RZ ;  /* 0xffffffff811f7810 */ /* 0x000fe20007ffe0ff */
[----:B------:R-:W-:Y:S01]  /*0b70*/  IMAD R0, R10, c[0x0][0x17c], R0 ;  /* 0x00005f000a007a24 */ /* 0x000fe200078e0200 */
[----:B------:R-:W-:Y:S01]  /*0b80*/  SEL R5, R12, RZ, !P0 ;  /* 0x000000ff0c057207 */ /* 0x000fe20004000000 */
[--C-:B------:R-:W-:Y:S01]  /*0b90*/  IMAD R4, R36, 0x20, R26.reuse ;  /* 0x0000002024047824 */ /* 0x100fe200078e021a */
[----:B------:R-:W-:Y:S01]  /*0ba0*/  SHF.R.S32.HI R8, RZ, 0x1f, R31 ;  /* 0x0000001fff087819 */ /* 0x000fe2000001141f */
[----:B------:R-:W-:Y:S01]  /*0bb0*/  IMAD R11, R39, 0x80, R26 ;  /* 0x00000080270b7824 */ /* 0x000fe200078e021a */
[-C--:B------:R-:W-:Y:S01]  /*0bc0*/  LEA.HI R29, R33, R125.reuse, RZ, 0x4 ;  /* 0x0000007d211d7211 */ /* 0x080fe200078f20ff */
[----:B------:R-:W-:Y:S01]  /*0bd0*/  IMAD R7, R39, 0x80, R4 ;  /* 0x0000008027077824 */ /* 0x000fe200078e0204 */
[----:B------:R-:W-:Y:S01]  /*0be0*/  SEL R4, R40, RZ, !P0 ;  /* 0x000000ff28047207 */ /* 0x000fe20004000000 */
[----:B------:R-:W-:Y:S01]  /*0bf0*/  IMAD R5, R5, c[0x0][0x1c0], RZ ;  /* 0x0000700005057a24 */ /* 0x000fe200078e02ff */
[----:B------:R-:W-:Y:S01]  /*0c00*/  IADD3 R9, R11, 0x20, RZ ;  /* 0x000000200b097810 */ /* 0x000fe20007ffe0ff */
[----:B-1----:R-:W-:Y:S01]  /*0c10*/  IMAD.WIDE.U32 R2, R10, c[0x0][0x178], RZ ;  /* 0x00005e000a027a25 */ /* 0x002fe200078e00ff */
[----:B------:R-:W-:-:S02]  /*0c20*/  LEA.HI R10, R33, R125, RZ, 0x6 ;  /* 0x0000007d210a7211 */ /* 0x000fc400078f30ff */
[----:B---3--:R-:W-:Y:S01]  /*0c30*/  SHF.R.S32.HI R38, RZ, 0x1f, R37 ;  /* 0x0000001fff267819 */ /* 0x008fe20000011425 */
[----:B------:R-:W-:Y:S01]  /*0c40*/  IMAD.IADD R3, R3, 0x1, R0 ;  /* 0x0000000103037824 */ /* 0x000fe200078e0200 */
[----:B------:R-:W-:Y:S01]  /*0c50*/  LEA.HI R122, R33, R125, RZ, 0x5 ;  /* 0x0000007d217a7211 */ /* 0x000fe200078f28ff */
[----:B------:R-:W-:-:S04]  /*0c60*/  @P1 IMAD.HI.U32 R6, R7, c[0x0][0x2c8], RZ ;  /* 0x0000b20007061a27 */ /* 0x000fc800078e00ff */
[----:B------:R-:W-:Y:S02]  /*0c70*/  IMAD R0, R38, c[0x0][0x1b8], RZ ;  /* 0x00006e0026007a24 */ /* 0x000fe400078e02ff */
[----:B------:R-:W-:-:S04]  /*0c80*/  IMAD.WIDE.U32 R2, R37, c[0x0][0x1b8], R2 ;  /* 0x00006e0025027a25 */ /* 0x000fc800078e0002 */
[----:B------:R-:W-:Y:S02]  /*0c90*/  IMAD R0, R37, c[0x0][0x1bc], R0 ;  /* 0x00006f0025007a24 */ /* 0x000fe400078e0200 */
[C---:B------:R-:W-:Y:S02]  /*0ca0*/  IMAD R5, R4.reuse, c[0x0][0x1c4], R5 ;  /* 0x0000710004057a24 */ /* 0x040fe400078e0205 */
[----:B------:R-:W-:Y:S02]  /*0cb0*/  IMAD.IADD R3, R3, 0x1, R0 ;  /* 0x0000000103037824 */ /* 0x000fe400078e0200 */
[----:B------:R-:W-:Y:S01]  /*0cc0*/  IMAD.MOV.U32 R0, RZ, RZ, R7 ;  /* 0x000000ffff007224 */ /* 0x000fe200078e0007 */
[----:B------:R-:W-:Y:S01]  /*0cd0*/  @P1 SHF.R.U32.HI R0, RZ, c[0x0][0x2cc], R6 ;  /* 0x0000b300ff001a19 */ /* 0x000fe20000011606 */
[----:B------:R-:W-:-:S03]  /*0ce0*/  IMAD.WIDE.U32 R2, R4, c[0x0][0x1c0], R2 ;  /* 0x0000700004027a25 */ /* 0x000fc600078e0002 */
[----:B------:R-:W-:Y:S01]  /*0cf0*/  SHF.R.S32.HI R4, RZ, 0x1f, R0 ;  /* 0x0000001fff047819 */ /* 0x000fe20000011400 */
[----:B------:R-:W-:Y:S02]  /*0d00*/  IMAD.IADD R3, R3, 0x1, R5 ;  /* 0x0000000103037824 */ /* 0x000fe400078e0205 */
[----:B------:R-:W-:Y:S02]  /*0d10*/  IMAD R6, R120, c[0x0][0x20c], RZ ;  /* 0x0000830078067a24 */ /* 0x000fe400078e02ff */
[----:B------:R-:W-:Y:S02]  /*0d20*/  IMAD R4, R4, c[0x0][0x1b0], RZ ;  /* 0x00006c0004047a24 */ /* 0x000fe400078e02ff */
[----:B------:R-:W-:-:S04]  /*0d30*/  IMAD.WIDE.U32 R2, R0, c[0x0][0x1b0], R2 ;  /* 0x00006c0000027a25 */ /* 0x000fc800078e0002 */
[----:B------:R-:W-:Y:S02]  /*0d40*/  IMAD R4, R0, c[0x0][0x1b4], R4 ;  /* 0x00006d0000047a24 */ /* 0x000fe400078e0204 */
[----:B------:R-:W-:Y:S02]  /*0d50*/  IMAD.MOV R0, RZ, RZ, -R0 ;  /* 0x000000ffff007224 */ /* 0x000fe400078e0a00 */
[----:B------:R-:W-:Y:S02]  /*0d60*/  IMAD.IADD R3, R3, 0x1, R4 ;  /* 0x0000000103037824 */ /* 0x000fe400078e0204 */
[----:B------:R-:W-:Y:S02]  /*0d70*/  IMAD R0, R0, c[0x0][0x2c4], R7 ;  /* 0x0000b10000007a24 */ /* 0x000fe400078e0207 */
[----:B------:R-:W-:Y:S02]  /*0d80*/  IMAD.IADD R6, R35, 0x1, R6 ;  /* 0x0000000123067824 */ /* 0x000fe400078e0206 */
[----:B------:R-:W-:Y:S01]  /*0d90*/  IMAD R7, R120, c[0x0][0x1e4], RZ ;  /* 0x0000790078077a24 */ /* 0x000fe200078e02ff */
[----:B------:R-:W-:Y:S01]  /*0da0*/  SHF.R.S32.HI R4, RZ, 0x1f, R0 ;  /* 0x0000001fff047819 */ /* 0x000fe20000011400 */
[----:B------:R-:W-:-:S02]  /*0db0*/  IMAD R6, R6, R31, RZ ;  /* 0x0000001f06067224 */ /* 0x000fc400078e02ff */
[----:B------:R-:W-:-:S04]  /*0dc0*/  IMAD.WIDE.U32 R126, R120, c[0x0][0x1e0], RZ ;  /* 0x00007800787e7a25 */ /* 0x000fc800078e00ff */
[----:B------:R-:W-:Y:S02]  /*0dd0*/  IMAD R4, R4, c[0x0][0x1a8], RZ ;  /* 0x00006a0004047a24 */ /* 0x000fe400078e02ff */
[----:B------:R-:W-:-:S04]  /*0de0*/  IMAD.WIDE.U32 R2, R0, c[0x0][0x1a8], R2 ;  /* 0x00006a0000027a25 */ /* 0x000fc800078e0002 */
[----:B------:R-:W-:Y:S01]  /*0df0*/  IMAD R4, R0, c[0x0][0x1ac], R4 ;  /* 0x00006b0000047a24 */ /* 0x000fe200078e0204 */
[----:B------:R-:W-:Y:S01]  /*0e00*/  LEA R17, P0, R2, c[0x0][0x160], 0x1 ;  /* 0x0000580002117a11 */ /* 0x000fe200078008ff */
[----:B------:R-:W-:Y:S01]  /*0e10*/  IMAD R32, R8, R34, R6 ;  /* 0x0000002208207224 */ /* 0x000fe200078e0206 */
[----:B------:R-:W-:Y:S01]  /*0e20*/  IADD3 R6, R11, 0x40, RZ ;  /* 0x000000400b067810 */ /* 0x000fe20007ffe0ff */
[----:B------:R-:W-:Y:S02]  /*0e30*/  IMAD R5, R13, c[0x0][0x2c4], RZ ;  /* 0x0000b1000d057a24 */ /* 0x000fe400078e02ff */
[----:B------:R-:W-:Y:S02]  /*0e40*/  IMAD.IADD R123, R127, 0x1, R7 ;  /* 0x000000017f7b7824 */ /* 0x000fe400078e0207 */
[----:B------:R-:W-:Y:S01]  /*0e50*/  IMAD.IADD R0, R3, 0x1, R4 ;  /* 0x0000000103007824 */ /* 0x000fe200078e0204 */
[----:B------:R-:W-:Y:S01]  /*0e60*/  ISETP.GE.AND P6, PT, R6, R5, PT ;  /* 0x000000050600720c */ /* 0x000fe20003fc6270 */
[----:B------:R-:W-:Y:S01]  /*0e70*/  IMAD.SHL.U32 R3, R26, 0x40, RZ ;  /* 0x000000401a037824 */ /* 0x000fe200078e00ff */
[----:B------:R-:W1:Y:S01]  /*0e80*/  SHFL.IDX PT, R6, R17, RZ, 0x181f ;  /* 0x00181fff11067589 */ /* 0x000e6200000e0000 */
[----:B------:R-:W-:Y:S01]  /*0e90*/  IMAD R7, R123, R31, RZ ;  /* 0x0000001f7b077224 */ /* 0x000fe200078e02ff */
[----:B------:R-:W-:Y:S01]  /*0ea0*/  LEA.HI.X R18, R2, c[0x0][0x164], R0, 0x1, P0 ;  /* 0x0000590002127a11 */ /* 0x000fe200000f0c00 */
[----:B------:R-:W-:Y:S01]  /*0eb0*/  IMAD.SHL.U32 R2, R36, 0x8, RZ ;  /* 0x0000000824027824 */ /* 0x000fe200078e00ff */
[----:B------:R-:W-:Y:S01]  /*0ec0*/  ISETP.GE.AND P5, PT, R9, R5, PT ;  /* 0x000000050900720c */ /* 0x000fe20003fa6270 */
[----:B------:R-:W-:Y:S01]  /*0ed0*/  IMAD R28, R8, R126, R7 ;  /* 0x0000007e081c7224 */ /* 0x000fe200078e0207 */
[----:B------:R-:W-:Y:S01]  /*0ee0*/  LOP3.LUT R0, R3, 0x1c0, RZ, 0xc0, !PT ;  /* 0x000001c003007812 */ /* 0x000fe200078ec0ff */
[----:B------:R-:W3:Y:S01]  /*0ef0*/  SHFL.IDX PT, R7, R18, RZ, 0x181f ;  /* 0x00181fff12077589 */ /* 0x000ee200000e0000 */
[----:B------:R-:W-:Y:S01]  /*0f00*/  SHF.R.S32.HI R9, RZ, 0x4, R29 ;  /* 0x00000004ff097819 */ /* 0x000fe2000001141d */
[----:B------:R-:W-:Y:S01]  /*0f10*/  IMAD R120, R129, -0x60, R120 ;  /* 0xffffffa081787824 */ /* 0x000fe200078e0278 */
[----:B------:R-:W-:Y:S01]  /*0f20*/  LOP3.LUT R4, R0, 0x38, R2, 0xf8, !PT ;  /* 0x0000003800047812 */ /* 0x000fe200078ef802 */
[----:B------:R-:W-:Y:S01]  /*0f30*/  IMAD.MOV.U32 R124, RZ, RZ, c[0x0][0x1e0] ;  /* 0x00007800ff7c7624 */ /* 0x000fe200078e00ff */
[----:B------:R-:W-:Y:S01]  /*0f40*/  SHF.R.U32.HI R3, RZ, 0x3, R0 ;  /* 0x00000003ff037819 */ /* 0x000fe20000011600 */
[----:B------:R-:W-:Y:S01]  /*0f50*/  IMAD.MOV.U32 R128, RZ, RZ, c[0x0][0x1e4] ;  /* 0x00007900ff807624 */ /* 0x000fe200078e00ff */
[----:B------:R-:W-:Y:S01]  /*0f60*/  LEA.HI R8, R29, R9, RZ, 0x1 ;  /* 0x000000091d087211 */ /* 0x000fe200078f08ff */
[----:B------:R-:W-:Y:S01]  /*0f70*/  IMAD.SHL.U32 R208, R122, 0x20, RZ ;  /* 0x000000207ad07824 */ /* 0x000fe200078e00ff */
[----:B------:R-:W-:Y:S01]  /*0f80*/  LOP3.LUT R4, R4, R3, RZ, 0x3c, !PT ;  /* 0x0000000304047212 */ /* 0x000fe200078e3cff */
[----:B------:R-:W-:Y:S01]  /*0f90*/  BAR.SYNC.DEFER_BLOCKING 0x0 ;  /* 0x0000000000007b1d */ /* 0x000fe20000010000 */
[----:B------:R-:W-:-:S02]  /*0fa0*/  ISETP.GE.AND P4, PT, R11, R5, PT ;  /* 0x000000050b00720c */ /* 0x000fc40003f86270 */
[----:B------:R-:W-:Y:S01]  /*0fb0*/  LOP3.LUT R3, R8, 0xfffffffe, RZ, 0xc0, !PT ;  /* 0xfffffffe08037812 */ /* 0x000fe200078ec0ff */
[----:B------:R-:W-:Y:S01]  /*0fc0*/  IMAD.SHL.U32 R8, R10, 0x8, RZ ;  /* 0x000000080a087824 */ /* 0x000fe200078e00ff */
[----:B------:R-:W-:Y:S02]  /*0fd0*/  IADD3 R0, R11, 0x60, RZ ;  /* 0x000000600b007810 */ /* 0x000fe40007ffe0ff */
[----:B------:R-:W-:Y:S01]  /*0fe0*/  IADD3 R22, R2, 0x40, RZ ;  /* 0x0000004002167810 */ /* 0x000fe20007ffe0ff */
[----:B------:R-:W-:Y:S01]  /*0ff0*/  IMAD.IADD R27, R9, 0x1, -R3 ;  /* 0x00000001091b7824 */ /* 0x000fe200078e0a03 */
[----:B------:R-:W-:Y:S02]  /*1000*/  ISETP.GE.AND P0, PT, R0, R5, PT ;  /* 0x000000050000720c */ /* 0x000fe40003f06270 */
[----:B------:R-:W-:Y:S02]  /*1010*/  LOP3.LUT R249, R4, 0xfffffe00, R8, 0xf8, !PT ;  /* 0xfffffe0004f97812 */ /* 0x000fe400078ef808 */
[----:B------:R-:W-:-:S02]  /*1020*/  IADD3 R23, R2, 0x80, RZ ;  /* 0x0000008002177810 */ /* 0x000fc40007ffe0ff */
[----:B------:R-:W-:Y:S01]  /*1030*/  SHF.R.S32.HI R0, RZ, 0x1f, R16 ;  /* 0x0000001fff007819 */ /* 0x000fe20000011410 */
[----:B------:R-:W-:Y:S01]  /*1040*/  IMAD.SHL.U32 R249, R249, 0x2, RZ ;  /* 0x00000002f9f97824 */ /* 0x000fe200078e00ff */
[----:B------:R-:W-:Y:S02]  /*1050*/  IADD3 R16, P1, R16, R26, RZ ;  /* 0x0000001a10107210 */ /* 0x000fe40007f3e0ff */
[----:B------:R-:W-:Y:S02]  /*1060*/  @!P4 SHF.R.S32.HI R11, RZ, 0x1f, R22 ;  /* 0x0000001fff0bc819 */ /* 0x000fe40000011416 */
[--C-:B------:R-:W-:Y:S02]  /*1070*/  SHF.R.S32.HI R3, RZ, 0x1f, R2.reuse ;  /* 0x0000001fff037819 */ /* 0x100fe40000011402 */
[----:B------:R-:W-:Y:S02]  /*1080*/  @!P4 SHF.R.S32.HI R10, RZ, 0x1f, R23 ;  /* 0x0000001fff0ac819 */ /* 0x000fe40000011417 */
[----:B------:R-:W-:Y:S01]  /*1090*/  LEA.HI.X.SX32 R19, R26, R0, 0x1, P1 ;  /* 0x000000001a137211 */ /* 0x000fe200008f0eff */
[----:B------:R-:W-:Y:S01]  /*10a0*/  IMAD.WIDE.U32 R20, R16, c[0x0][0x208], R2 ;  /* 0x0000820010147a25 */ /* 0x000fe200078e0002 */
[----:B------:R-:W-:-:S02]  /*10b0*/  @!P5 SHF.R.S32.HI R0, RZ, 0x1f, R22 ;  /* 0x0000001fff00d819 */ /* 0x000fc40000011416 */
[----:B------:R-:W-:Y:S02]  /*10c0*/  @!P4 LEA.HI R11, R11, R22, RZ, 0x3 ;  /* 0x000000160b0bc211 */ /* 0x000fe400078f18ff */
[----:B------:R-:W-:Y:S02]  /*10d0*/  ISETP.GE.AND P1, PT, R22, c[0x0][0x198], PT ;  /* 0x0000660016007a0c */ /* 0x000fe40003f26270 */
[----:B------:R-:W-:Y:S02]  /*10e0*/  @!P4 LOP3.LUT R11, R11, 0xfffffff8, RZ, 0xc0, !PT ;  /* 0xfffffff80b0bc812 */ /* 0x000fe400078ec0ff */
[----:B------:R-:W-:Y:S02]  /*10f0*/  @!P5 SHF.R.S32.HI R13, RZ, 0x1f, R23 ;  /* 0x0000001fff0dd819 */ /* 0x000fe40000011417 */
[----:B------:R-:W-:Y:S02]  /*1100*/  LOP3.LUT R208, R208, 0x7ffffc00, RZ, 0xc0, !PT ;  /* 0x7ffffc00d0d07812 */ /* 0x000fe400078ec0ff */
[--C-:B--2---:R-:W-:Y:S01]  /*1110*/  @P2 SHF.R.S32.HI R5, RZ, 0x1f, R14.reuse ;  /* 0x0000001fff052819 */ /* 0x104fe2000001140e */
[----:B------:R-:W-:-:S02]  /*1120*/  @P2 IMAD.MOV.U32 R4, RZ, RZ, R14 ;  /* 0x000000ffff042224 */ /* 0x000fc400078e000e */
[----:B------:R-:W-:Y:S02]  /*1130*/  @!P2 IMAD.MOV.U32 R4, RZ, RZ, R40 ;  /* 0x000000ffff04a224 */ /* 0x000fe400078e0028 */
[----:B------:R-:W-:Y:S01]  /*1140*/  @!P2 IMAD.MOV.U32 R5, RZ, RZ, R12 ;  /* 0x000000ffff05a224 */ /* 0x000fe200078e000c */
[----:B-1----:R-:W-:Y:S02]  /*1150*/  @!P4 LEA R8, P2, R2, R6, 0x1 ;  /* 0x000000060208c211 */ /* 0x002fe400078408ff */
[----:B------:R-:W-:Y:S02]  /*1160*/  SEL R25, R4, RZ, !P3 ;  /* 0x000000ff04197207 */ /* 0x000fe40005800000 */
[----:B------:R-:W-:Y:S01]  /*1170*/  SEL R24, R5, RZ, !P3 ;  /* 0x000000ff05187207 */ /* 0x000fe20005800000 */
[----:B------:R-:W-:Y:S01]  /*1180*/  SHFL.IDX PT, R4, R17, 0x1, 0x181f ;  /* 0x00381f0011047f89 */ /* 0x000fe200000e0000 */
[C---:B------:R-:W-:Y:S02]  /*1190*/  ISETP.GE.AND P3, PT, R2.reuse, c[0x0][0x198], PT ;  /* 0x0000660002007a0c */ /* 0x040fe40003f66270 */
[----:B---3--:R-:W-:Y:S01]  /*11a0*/  @!P4 LEA.HI.X R9, R2, R7, R3, 0x1, P2 ;  /* 0x000000070209c211 */ /* 0x008fe200010f0c03 */
[----:B------:R-:W1:Y:S01]  /*11b0*/  SHFL.IDX PT, R5, R18, 0x1, 0x181f ;  /* 0x00381f0012057f89 */ /* 0x000e6200000e0000 */
[----:B------:R-:W-:-:S02]  /*11c0*/  @!P4 LEA.HI R12, R10, R23, RZ, 0x3 ;  /* 0x000000170a0cc211 */ /* 0x000fc400078f18ff */
[----:B------:R-:W-:Y:S02]  /*11d0*/  ISETP.GE.AND P2, PT, R23, c[0x0][0x198], PT ;  /* 0x0000660017007a0c */ /* 0x000fe40003f46270 */
[----:B------:R-:W-:Y:S02]  /*11e0*/  @!P5 LEA.HI R10, R0, R22, RZ, 0x3 ;  /* 0x00000016000ad211 */ /* 0x000fe400078f18ff */
[----:B------:R-:W-:Y:S02]  /*11f0*/  @!P4 LOP3.LUT R12, R12, 0xfffffff8, RZ, 0xc0, !PT ;  /* 0xfffffff80c0cc812 */ /* 0x000fe400078ec0ff */
[----:B------:R-:W-:Y:S01]  /*1200*/  @!P5 LOP3.LUT R14, R10, 0xfffffff8, RZ, 0xc0, !PT ;  /* 0xfffffff80a0ed812 */ /* 0x000fe200078ec0ff */
[--C-:B------:R-:W-:Y:S01]  /*1210*/  @!P4 IMAD.WIDE R10, R11, 0x2, R6.reuse ;  /* 0x000000020b0ac825 */ /* 0x100fe200078e0206 */
[----:B------:R-:W-:Y:S01]  /*1220*/  @!P5 LEA.HI R0, R13, R23, RZ, 0x3 ;  /* 0x000000170d00d211 */ /* 0x000fe200078f18ff */
[----:B------:R-:W-:Y:S01]  /*1230*/  @!PT LDS RZ, [RZ] ;  /* 0x00000000fffff984 */ /* 0x000fe20000000800 */
[----:B------:R2:W-:Y:S02]  /*1240*/  @!P4 LDGSTS.E.BYPASS.LTC128B.128 [R249+0x100], [R8.64], !P3 ;  /* 0x0010000008f9cfae */ /* 0x0005e4000d901d44 */
[----:B------:R-:W-:Y:S01]  /*1250*/  @!P4 IMAD.WIDE R6, R12, 0x2, R6 ;  /* 0x000000020c06c825 */ /* 0x000fe200078e0206 */
[----:B------:R-:W-:Y:S01]  /*1260*/  @!P5 LOP3.LUT R0, R0, 0xfffffff8, RZ, 0xc0, !PT ;  /* 0xfffffff80000d812 */ /* 0x000fe200078ec0ff */
[----:B------:R3:W-:Y:S04]  /*1270*/  @!P4 LDGSTS.E.BYPASS.LTC128B.128 [R249+0x4100], [R10.64], !P1 ;  /* 0x041000000af9cfae */ /* 0x0007e8000c901d44 */
[----:B------:R4:W-:Y:S01]  /*1280*/  @!P4 LDGSTS.E.BYPASS.LTC128B.128 [R249+0x8100], [R6.64], !P2 ;  /* 0x0810000006f9cfae */ /* 0x0009e2000d101d44 */
[----:B-1----:R-:W-:-:S04]  /*1290*/  @!P5 IMAD.WIDE R14, R14, 0x2, R4 ;  /* 0x000000020e0ed825 */ /* 0x002fc800078e0204 */
[----:B------:R-:W-:Y:S01]  /*12a0*/  @!P5 IMAD.WIDE R12, R0, 0x2, R4 ;  /* 0x00000002000cd825 */ /* 0x000fe200078e0204 */
[----:B------:R-:W-:-:S03]  /*12b0*/  @!P5 LEA R4, P4, R2, R4, 0x1 ;  /* 0x000000040204d211 */ /* 0x000fc600078808ff */
[----:B------:R-:W-:Y:S01]  /*12c0*/  IMAD R0, R19, c[0x0][0x208], RZ ;  /* 0x0000820013007a24 */ /* 0x000fe200078e02ff */
[----:B------:R-:W-:-:S05]  /*12d0*/  @!P5 LEA.HI.X R5, R2, R5, R3, 0x1, P4 ;  /* 0x000000050205d211 */ /* 0x000fca00020f0c03 */
[----:B------:R1:W-:Y:S01]  /*12e0*/  @!P5 LDGSTS.E.BYPASS.LTC128B.128 [R249+0x1100], [R4.64], !P3 ;  /* 0x0110000004f9dfae */ /* 0x0003e2000d901d44 */
[----:B--2---:R-:W-:Y:S02]  /*12f0*/  IMAD R8, R19, c[0x0][0x1e0], RZ ;  /* 0x0000780013087a24 */ /* 0x004fe400078e02ff */
[C---:B------:R-:W-:Y:S01]  /*1300*/  IMAD R19, R16.reuse, c[0x0][0x20c], R0 ;  /* 0x0000830010137a24 */ /* 0x040fe200078e0200 */
[----:B------:R-:W-:Y:S01]  /*1310*/  @!P6 SHF.R.S32.HI R0, RZ, 0x1f, R22 ;  /* 0x0000001fff00e819 */ /* 0x000fe20000011416 */
[----:B------:R2:W-:Y:S01]  /*1320*/  @!P5 LDGSTS.E.BYPASS.LTC128B.128 [R249+0x5100], [R14.64], !P1 ;  /* 0x051000000ef9dfae */ /* 0x0005e2000c901d44 */
[C---:B---3--:R-:W-:Y:S01]  /*1330*/  IMAD R10, R16.reuse, c[0x0][0x1e4], R8 ;  /* 0x00007900100a7a24 */ /* 0x048fe200078e0208 */
[----:B------:R-:W-:Y:S01]  /*1340*/  @!P0 SHF.R.S32.HI R11, RZ, 0x1f, R22 ;  /* 0x0000001fff0b8819 */ /* 0x000fe20000011416 */
[----:B------:R-:W-:Y:S01]  /*1350*/  IMAD.WIDE.U32 R8, R16, c[0x0][0x1e0], R2 ;  /* 0x0000780010087a25 */ /* 0x000fe200078e0002 */
[----:B----4-:R-:W3:Y:S01]  /*1360*/  SHFL.IDX PT, R6, R17, 0x2, 0x181f ;  /* 0x00581f0011067f89 */ /* 0x010ee200000e0000 */
[----:B------:R-:W-:-:S02]  /*1370*/  IADD3 R16, R120, R121, -R26 ;  /* 0x0000007978107210 */ /* 0x000fc40007ffe81a */
[----:B------:R-:W-:Y:S01]  /*1380*/  IMAD.IADD R9, R9, 0x1, R10 ;  /* 0x0000000109097824 */ /* 0x000fe200078e020a */
[----:B------:R-:W4:Y:S04]  /*1390*/  SHFL.IDX PT, R7, R18, 0x2, 0x181f ;  /* 0x00581f0012077f89 */ /* 0x000f2800000e0000 */
[----:B------:R5:W-:Y:S01]  /*13a0*/  @!P5 LDGSTS.E.BYPASS.LTC128B.128 [R249+0x9100], [R12.64], !P2 ;  /* 0x091000000cf9dfae */ /* 0x000be2000d101d44 */
[----:B------:R-:W-:Y:S02]  /*13b0*/  ISETP.GE.AND P5, PT, R22, c[0x0][0x1d4], PT ;  /* 0x0000750016007a0c */ /* 0x000fe40003fa6270 */
[----:B-1----:R-:W-:Y:S01]  /*13c0*/  @!P6 SHF.R.S32.HI R5, RZ, 0x1f, R23 ;  /* 0x0000001fff05e819 */ /* 0x002fe20000011417 */
[----:B------:R-:W1:Y:S01]  /*13d0*/  SHFL.IDX PT, R4, R17, 0x3, 0x181f ;  /* 0x00781f0011047f89 */ /* 0x000e6200000e0000 */
[----:B--2---:R-:W-:-:S02]  /*13e0*/  @!P0 LEA.HI R14, R11, R22, RZ, 0x3 ;  /* 0x000000160b0e8211 */ /* 0x004fc400078f18ff */
[----:B---3--:R-:W-:-:S04]  /*13f0*/  @!P6 LEA R10, P4, R2, R6, 0x1 ;  /* 0x00000006020ae211 */ /* 0x008fc800078808ff */
[----:B----4-:R-:W-:-:S05]  /*1400*/  @!P6 LEA.HI.X R11, R2, R7, R3, 0x1, P4 ;  /* 0x00000007020be211 */ /* 0x010fca00020f0c03 */
[----:B------:R2:W-:Y:S01]  /*1410*/  @!P6 LDGSTS.E.BYPASS.LTC128B.128 [R249+0x2100], [R10.64], !P3 ;  /* 0x021000000af9efae */ /* 0x0005e2000d901d44 */
[----:B-----5:R-:W-:Y:S02]  /*1420*/  @!P6 LEA.HI R12, R0, R22, RZ, 0x3 ;  /* 0x00000016000ce211 */ /* 0x020fe400078f18ff */
[----:B------:R-:W-:Y:S02]  /*1430*/  @!P6 LEA.HI R0, R5, R23, RZ, 0x3 ;  /* 0x000000170500e211 */ /* 0x000fe400078f18ff */
[----:B------:R-:W3:Y:S01]  /*1440*/  SHFL.IDX PT, R5, R18, 0x3, 0x181f ;  /* 0x00781f0012057f89 */ /* 0x000ee200000e0000 */
[----:B------:R-:W-:Y:S02]  /*1450*/  @!P6 LOP3.LUT R12, R12, 0xfffffff8, RZ, 0xc0, !PT ;  /* 0xfffffff80c0ce812 */ /* 0x000fe400078ec0ff */
[----:B------:R-:W-:-:S03]  /*1460*/  @!P6 LOP3.LUT R0, R0, 0xfffffff8, RZ, 0xc0, !PT ;  /* 0xfffffff80000e812 */ /* 0x000fc600078ec0ff */
[----:B------:R-:W-:-:S04]  /*1470*/  @!P6 IMAD.WIDE R12, R12, 0x2, R6 ;  /* 0x000000020c0ce825 */ /* 0x000fc800078e0206 */
[----:B------:R-:W-:Y:S01]  /*1480*/  @!P6 IMAD.WIDE R6, R0, 0x2, R6 ;  /* 0x000000020006e825 */ /* 0x000fe200078e0206 */
[----:B------:R4:W-:Y:S03]  /*1490*/  @!P6 LDGSTS.E.BYPASS.LTC128B.128 [R249+0x6100], [R12.64], !P1 ;  /* 0x061000000cf9efae */ /* 0x0009e6000c901d44 */
[----:B------:R-:W-:Y:S01]  /*14a0*/  IMAD.SHL.U32 R0, R36, 0x40, RZ ;  /* 0x0000004024007824 */ /* 0x000fe200078e00ff */
[----:B------:R5:W-:Y:S01]  /*14b0*/  @!P6 LDGSTS.E.BYPASS.LTC128B.128 [R249+0xa100], [R6.64], !P2 ;  /* 0x0a10000006f9efae */ /* 0x000be2000d101d44 */
[----:B------:R-:W-:-:S03]  /*14c0*/  ISETP.GE.AND P6, PT, R2, c[0x0][0x1d4], PT ;  /* 0x0000750002007a0c */ /* 0x000fc60003fc6270 */
[----:B------:R-:W-:Y:S01]  /*14d0*/  LOP3.LUT R0, R0, 0x1c0, RZ, 0xc0, !PT ;  /* 0x000001c000007812 */ /* 0x000fe200078ec0ff */
[----:B--2---:R-:W-:-:S03]  /*14e0*/  IMAD R10, R38, c[0x0][0x1e8], RZ ;  /* 0x00007a00260a7a24 */ /* 0x004fc600078e02ff */
[----:B------:R-:W-:Y:S01]  /*14f0*/  SHF.R.U32.HI R11, RZ, 0x3, R0 ;  /* 0x00000003ff0b7819 */ /* 0x000fe20000011600 */
[C---:B------:R-:W-:Y:S01]  /*1500*/  IMAD R10, R37.reuse, c[0x0][0x1ec], R10 ;  /* 0x00007b00250a7a24 */ /* 0x040fe200078e020a */
[----:B----4-:R-:W-:Y:S01]  /*1510*/  LOP3.LUT R12, R0, 0x8, R30, 0xf8, !PT ;  /* 0x00000008000c7812 */ /* 0x010fe200078ef81e */
[----:B------:R-:W-:Y:S01]  /*1520*/  IMAD.SHL.U32 R13, R128, 0x40, RZ ;  /* 0x00000040800d7824 */ /* 0x000fe200078e00ff */
[----:B------:R-:W-:Y:S01]  /*1530*/  @!P0 SHF.R.S32.HI R0, RZ, 0x1f, R23 ;  /* 0x0000001fff008819 */ /* 0x000fe20000011417 */
[----:B-----5:R-:W-:Y:S01]  /*1540*/  IMAD.WIDE.U32 R6, R37, c[0x0][0x1e8], R8 ;  /* 0x00007a0025067a25 */ /* 0x020fe200078e0008 */
[----:B-1----:R-:W-:Y:S02]  /*1550*/  @!P0 LEA R8, P4, R2, R4, 0x1 ;  /* 0x0000000402088211 */ /* 0x002fe400078808ff */
[----:B------:R-:W-:Y:S01]  /*1560*/  @!P0 LEA.HI R0, R0, R23, RZ, 0x3 ;  /* 0x0000001700008211 */ /* 0x000fe200078f18ff */
[----:B------:R-:W-:Y:S01]  /*1570*/  IMAD.IADD R7, R7, 0x1, R10 ;  /* 0x0000000107077824 */ /* 0x000fe200078e020a */
[----:B---3--:R-:W-:Y:S01]  /*1580*/  @!P0 LEA.HI.X R9, R2, R5, R3, 0x1, P4 ;  /* 0x0000000502098211 */ /* 0x008fe200020f0c03 */
[----:B------:R-:W-:Y:S01]  /*1590*/  IMAD R10, R24, c[0x0][0x1f0], RZ ;  /* 0x00007c00180a7a24 */ /* 0x000fe200078e02ff */
[----:B------:R-:W-:Y:S01]  /*15a0*/  @!P0 LOP3.LUT R2, R14, 0xfffffff8, RZ, 0xc0, !PT ;  /* 0xfffffff80e028812 */ /* 0x000fe200078ec0ff */
[----:B------:R-:W-:Y:S01]  /*15b0*/  IMAD.WIDE.U32 R40, R25, c[0x0][0x1f0], R6 ;  /* 0x00007c0019287a25 */ /* 0x000fe200078e0006 */
[----:B------:R-:W-:Y:S01]  /*15c0*/  @!P0 LOP3.LUT R0, R0, 0xfffffff8, RZ, 0xc0, !PT ;  /* 0xfffffff800008812 */ /* 0x000fe200078ec0ff */
[----:B------:R1:W-:Y:S01]  /*15d0*/  @!P0 LDGSTS.E.BYPASS.LTC128B.128 [R249+0x3100], [R8.64], !P3 ;  /* 0x0310000008f98fae */ /* 0x0003e2000d901d44 */
[----:B------:R-:W-:Y:S01]  /*15e0*/  ISETP.GE.AND P3, PT, R16, 0x1, PT ;  /* 0x000000011000780c */ /* 0x000fe20003f66270 */
[--C-:B------:R-:W-:Y:S01]  /*15f0*/  @!P0 IMAD.WIDE R2, R2, 0x2, R4.reuse ;  /* 0x0000000202028825 */ /* 0x100fe200078e0204 */
[----:B------:R-:W-:Y:S01]  /*1600*/  ISETP.GE.AND P4, PT, R23, c[0x0][0x1d4], PT ;  /* 0x0000750017007a0c */ /* 0x000fe20003f86270 */
[----:B------:R2:W-:Y:S01]  /*1610*/  STL.64 [R1+0x18], R40 ;  /* 0x0000182801007387 */ /* 0x0005e20000100a00 */
[----:B------:R-:W-:Y:S01]  /*1620*/  LOP3.LUT R17, R12, R11, RZ, 0x3c, !PT ;  /* 0x0000000b0c117212 */ /* 0x000fe200078e3cff */
[----:B------:R-:W-:Y:S01]  /*1630*/  @!P0 IMAD.WIDE R4, R0, 0x2, R4 ;  /* 0x0000000200048825 */ /* 0x000fe200078e0204 */
[----:B------:R-:W-:Y:S01]  /*1640*/  LOP3.LUT R0, R29, 0xfffffff0, RZ, 0xc0, !PT ;  /* 0xfffffff01d007812 */ /* 0x000fe200078ec0ff */
[----:B------:R3:W-:Y:S01]  /*1650*/  @!P0 LDGSTS.E.BYPASS.LTC128B.128 [R249+0x7100], [R2.64], !P1 ;  /* 0x0710000002f98fae */ /* 0x0007e2000c901d44 */
[C---:B------:R-:W-:Y:S01]  /*1660*/  ISETP.GE.AND P1, PT, R16.reuse, 0x41, PT ;  /* 0x000000411000780c */ /* 0x040fe20003f26270 */
[----:B------:R-:W-:Y:S01]  /*1670*/  IMAD R10, R25, c[0x0][0x1f4], R10 ;  /* 0x00007d00190a7a24 */ /* 0x000fe200078e020a */
[----:B------:R-:W-:Y:S01]  /*1680*/  SEL R11, RZ, 0x1, P6 ;  /* 0x00000001ff0b7807 */ /* 0x000fe20003000000 */
[----:B------:R4:W-:Y:S01]  /*1690*/  @!P0 LDGSTS.E.BYPASS.LTC128B.128 [R249+0xb100], [R4.64], !P2 ;  /* 0x0b10000004f98fae */ /* 0x0009e2000d101d44 */
[----:B------:R-:W-:Y:S01]  /*16a0*/  IMAD.MOV.U32 R130, RZ, RZ, R40 ;  /* 0x000000ffff827224 */ /* 0x000fe200078e0028 */
[----:B------:R-:W-:Y:S01]  /*16b0*/  ISETP.GE.AND P2, PT, R16, 0x21, PT ;  /* 0x000000211000780c */ /* 0x000fe20003f46270 */
[----:B------:R-:W-:Y:S01]  /*16c0*/  IMAD.IADD R131, R41, 0x1, R10 ;  /* 0x0000000129837824 */ /* 0x000fe200078e020a */
[----:B------:R-:W0:Y:S01]  /*16d0*/  LDGDEPBAR ;  /* 0x00000000000079af */ /* 0x000e220000000000 */
[----:B------:R-:W-:-:S02]  /*16e0*/  IMAD.IADD R0, R125, 0x1, -R0 ;  /* 0x000000017d007824 */ /* 0x000fc400078e0a00 */
[----:B------:R-:W-:Y:S01]  /*16f0*/  IMAD R10, R38, c[0x0][0x210], RZ ;  /* 0x00008400260a7a24 */ /* 0x000fe200078e02ff */
[----:B------:R-:W-:Y:S03]  /*1700*/  STL.64 [R1+0x10], R130 ;  /* 0x0000108201007387 */ /* 0x000fe60000100a00 */
[----:B------:R-:W-:Y:S02]  /*1710*/  IMAD R10, R37, c[0x0][0x214], R10 ;  /* 0x00008500250a7a24 */ /* 0x000fe400078e020a */
[----:B---3--:R-:W-:-:S04]  /*1720*/  IMAD.WIDE.U32 R2, R31, R126, R130 ;  /* 0x0000007e1f027225 */ /* 0x008fc800078e0082 */
[----:B------:R-:W-:Y:S01]  /*1730*/  IMAD.IADD R3, R3, 0x1, R28 ;  /* 0x0000000103037824 */ /* 0x000fe200078e021c */
[----:B------:R-:W-:Y:S01]  /*1740*/  @P3 LEA R6, P0, R2, c[0x0][0x1c8], 0x1 ;  /* 0x0000720002063a11 */ /* 0x000fe200078008ff */
[----:B----4-:R-:W-:Y:S01]  /*1750*/  IMAD.IADD R5, R21, 0x1, R19 ;  /* 0x0000000115057824 */ /* 0x010fe200078e0213 */
[----:B------:R-:W-:Y:S01]  /*1760*/  SHF.R.S32.HI R4, RZ, 0x1f, R0 ;  /* 0x0000001fff047819 */ /* 0x000fe20000011400 */
[----:B------:R-:W-:Y:S01]  /*1770*/  IMAD.WIDE.U32 R18, R124, 0x40, RZ ;  /* 0x000000407c127825 */ /* 0x000fe200078e00ff */
[----:B------:R-:W-:Y:S02]  /*1780*/  @P3 LEA.HI.X R7, R2, c[0x0][0x1cc], R3, 0x1, P0 ;  /* 0x0000730002073a11 */ /* 0x000fe400000f0c03 */
[----:B-1----:R-:W-:Y:S02]  /*1790*/  @P2 LEA R8, P0, R124, R2, 0x5 ;  /* 0x000000027c082211 */ /* 0x002fe400078028ff */
[----:B------:R-:W-:Y:S01]  /*17a0*/  LEA.HI R15, R4, R0, RZ, 0x3 ;  /* 0x00000000040f7211 */ /* 0x000fe200078f18ff */
[----:B------:R1:W-:Y:S01]  /*17b0*/  @P3 LDGSTS.E.BYPASS.LTC128B.128 [R249+0xc100], [R6.64], !P6 ;  /* 0x0c10000006f93fae */ /* 0x0003e2000f101d44 */
[----:B------:R-:W-:-:S02]  /*17c0*/  @P2 LEA.HI.X R14, R124, R3, R128, 0x5, P0 ;  /* 0x000000037c0e2211 */ /* 0x000fc400000f2c80 */
[----:B------:R-:W-:Y:S01]  /*17d0*/  @P1 IADD3 R9, P0, R2, R18, RZ ;  /* 0x0000001202091210 */ /* 0x000fe20007f1e0ff */
[----:B------:R1:W-:Y:S01]  /*17e0*/  @P3 LDGSTS.E.BYPASS.LTC128B.128 [R249+0xf100], [R6.64+0x80], !P5 ;  /* 0x0f10008006f93fae */ /* 0x0003e2000e901d44 */
[----:B------:R-:W-:Y:S02]  /*17f0*/  LOP3.LUT R4, R15, 0xfffffff8, RZ, 0xc0, !PT ;  /* 0xfffffff80f047812 */ /* 0x000fe400078ec0ff */
[----:B------:R-:W-:Y:S01]  /*1800*/  @P1 IADD3.X R13, R3, R19, R13, P0, !PT ;  /* 0x00000013030d1210 */ /* 0x000fe200007fe40d */
[----:B------:R1:W-:Y:S01]  /*1810*/  @P3 LDGSTS.E.BYPASS.LTC128B.128 [R249+0x12100], [R6.64+0x100], !P4 ;  /* 0x1210010006f93fae */ /* 0x0003e2000e101d44 */
[----:B------:R-:W-:Y:S01]  /*1820*/  @P2 LEA R2, P0, R8, c[0x0][0x1c8], 0x1 ;  /* 0x0000720008022a11 */ /* 0x000fe200078008ff */
[----:B------:R-:W-:Y:S01]  /*1830*/  IMAD.IADD R12, R0, 0x1, -R4 ;  /* 0x00000001000c7824 */ /* 0x000fe200078e0a04 */
[----:B------:R-:W-:Y:S01]  /*1840*/  SEL R0, RZ, 0xffffffff, P5 ;  /* 0xffffffffff007807 */ /* 0x000fe20002800000 */
[----:B------:R-:W-:Y:S01]  /*1850*/  IMAD.MOV.U32 R4, RZ, RZ, R20 ;  /* 0x000000ffff047224 */ /* 0x000fe200078e0014 */
[----:B------:R-:W-:-:S02]  /*1860*/  @P2 LEA.HI.X R3, R8, c[0x0][0x1cc], R14, 0x1, P0 ;  /* 0x0000730008032a11 */ /* 0x000fc400000f0c0e */
[C---:B------:R-:W-:Y:S01]  /*1870*/  @P1 LEA R8, P0, R9.reuse, c[0x0][0x1c8], 0x1 ;  /* 0x0000720009081a11 */ /* 0x040fe200078008ff */
[----:B------:R-:W-:Y:S01]  /*1880*/  IMAD.SHL.U32 R0, R0, 0x2, RZ ;  /* 0x0000000200007824 */ /* 0x000fe200078e00ff */
[----:B------:R-:W-:Y:S01]  /*1890*/  LOP3.LUT P3, RZ, R12, 0x4, RZ, 0xc0, !PT ;  /* 0x000000040cff7812 */ /* 0x000fe2000786c0ff */
[----:B------:R3:W-:Y:S01]  /*18a0*/  @P2 LDGSTS.E.BYPASS.LTC128B.128 [R249+0xd100], [R2.64], !P6 ;  /* 0x0d10000002f92fae */ /* 0x0007e2000f101d44 */
[----:B------:R-:W-:Y:S01]  /*18b0*/  @P1 LEA.HI.X R9, R9, c[0x0][0x1cc], R13, 0x1, P0 ;  /* 0x0000730009091a11 */ /* 0x000fe200000f0c0d */
[----:B------:R-:W-:Y:S01]  /*18c0*/  IMAD.WIDE.U32 R4, R37, c[0x0][0x210], R4 ;  /* 0x0000840025047a25 */ /* 0x000fe200078e0004 */
[----:B------:R-:W-:Y:S01]  /*18d0*/  LOP3.LUT R11, R0, 0x2, R11, 0xe2, !PT ;  /* 0x00000002000b7812 */ /* 0x000fe200078ee20b */
[----:B------:R3:W-:Y:S01]  /*18e0*/  @P2 LDGSTS.E.BYPASS.LTC128B.128 [R249+0x10100], [R2.64+0x80], !P5 ;  /* 0x1010008002f92fae */ /* 0x0007e2000e901d44 */
[----:B------:R-:W-:Y:S01]  /*18f0*/  LOP3.LUT P0, RZ, R36, 0x2, RZ, 0xc0, !PT ;  /* 0x0000000224ff7812 */ /* 0x000fe2000780c0ff */
[----:B------:R-:W-:Y:S02]  /*1900*/  IMAD R0, R24, c[0x0][0x218], RZ ;  /* 0x0000860018007a24 */ /* 0x000fe400078e02ff */
[----:B------:R3:W-:Y:S01]  /*1910*/  @P2 LDGSTS.E.BYPASS.LTC128B.128 [R249+0x13100], [R2.64+0x100], !P4 ;  /* 0x1310010002f92fae */ /* 0x0007e2000e101d44 */
[----:B------:R-:W-:Y:S01]  /*1920*/  IMAD.IADD R5, R5, 0x1, R10 ;  /* 0x0000000105057824 */ /* 0x000fe200078e020a */
[----:B------:R-:W-:Y:S01]  /*1930*/  LOP3.LUT P2, RZ, R12, 0x2, RZ, 0xc0, !PT ;  /* 0x000000020cff7812 */ /* 0x000fe2000784c0ff */
[----:B------:R-:W-:Y:S01]  /*1940*/  IMAD R10, R25, c[0x0][0x21c], R0 ;  /* 0x00008700190a7a24 */ /* 0x000fe200078e0200 */
[----:B------:R4:W-:Y:S01]  /*1950*/  @P1 LDGSTS.E.BYPASS.LTC128B.128 [R249+0xe100], [R8.64], !P6 ;  /* 0x0e10000008f91fae */ /* 0x0009e2000f101d44 */
[----:B------:R-:W-:-:S02]  /*1960*/  IMAD R0, R27, 0x200, R17 ;  /* 0x000002001b007824 */ /* 0x000fc400078e0211 */
[----:B--2---:R-:W-:Y:S01]  /*1970*/  IMAD.WIDE.U32 R40, R25, c[0x0][0x218], R4 ;  /* 0x0000860019287a25 */ /* 0x004fe200078e0004 */
[----:B------:R4:W-:Y:S01]  /*1980*/  @P1 LDGSTS.E.BYPASS.LTC128B.128 [R249+0x11100], [R8.64+0x80], !P5 ;  /* 0x1110008008f91fae */ /* 0x0009e2000e901d44 */
[----:B------:R-:W-:Y:S02]  /*1990*/  SEL R4, RZ, 0x4, P4 ;  /* 0x00000004ff047807 */ /* 0x000fe40002000000 */
[----:B------:R-:W-:Y:S01]  /*19a0*/  IMAD.SHL.U32 R224, R0, 0x2, RZ ;  /* 0x0000000200e07824 */ /* 0x000fe200078e00ff */
[----:B------:R4:W-:Y:S01]  /*19b0*/  @P1 LDGSTS.E.BYPASS.LTC128B.128 [R249+0x14100], [R8.64+0x100], !P4 ;  /* 0x1410010008f91fae */ /* 0x0009e2000e101d44 */
[----:B------:R-:W-:Y:S02]  /*19c0*/  IMAD.IADD R23, R41, 0x1, R10 ;  /* 0x0000000129177824 */ /* 0x000fe400078e020a */
[----:B------:R-:W-:Y:S01]  /*19d0*/  IMAD.MOV.U32 R22, RZ, RZ, R40 ;  /* 0x000000ffff167224 */ /* 0x000fe200078e0028 */
[----:B------:R-:W0:Y:S01]  /*19e0*/  LDGDEPBAR ;  /* 0x00000000000079af */ /* 0x000e220000000000 */
[----:B------:R-:W-:-:S02]  /*19f0*/  IADD3 R0, R224, 0xc100, RZ ;  /* 0x0000c100e0007810 */ /* 0x000fc40007ffe0ff */
[----:B------:R-:W-:Y:S01]  /*1a00*/  IADD3 R231, R224, 0xc120, RZ ;  /* 0x0000c120e0e77810 */ /* 0x000fe20007ffe0ff */
[----:B------:R-:W-:Y:S01]  /*1a10*/  STL.64 [R1+0x38], R40 ;  /* 0x0000382801007387 */ /* 0x000fe20000100a00 */
[----:B------:R-:W-:-:S03]  /*1a20*/  @P0 IADD3 R231, R0, -0x20, RZ ;  /* 0xffffffe000e70810 */ /* 0x000fc60007ffe0ff */
[----:B------:R-:W-:Y:S01]  /*1a30*/  STL.64 [R1+0x28], R22 ;  /* 0x0000281601007387 */ /* 0x000fe20000100a00 */
[----:B------:R-:W-:Y:S01]  /*1a40*/  IADD3 R248, R231, 0x800, RZ ;  /* 0x00000800e7f87810 */ /* 0x000fe20007ffe0ff */
[----:B---3--:R-:W-:Y:S01]  /*1a50*/  IMAD.SHL.U32 R2, R12, 0x40, RZ ;  /* 0x000000400c027824 */ /* 0x008fe200078e00ff */
[----:B------:R-:W-:Y:S01]  /*1a60*/  LOP3.LUT R12, R11, R4, RZ, 0xfc, !PT ;  /* 0x000000040b0c7212 */ /* 0x000fe200078efcff */
[----:B------:R-:W-:Y:S01]  /*1a70*/  IMAD.SHL.U32 R3, R27, 0x8, RZ ;  /* 0x000000081b037824 */ /* 0x000fe200078e00ff */
[----:B------:R-:W-:Y:S01]  /*1a80*/  IADD3 R247, R231, 0x1000, RZ ;  /* 0x00001000e7f77810 */ /* 0x000fe20007ffe0ff */
[----:B------:R-:W-:Y:S01]  /*1a90*/  IMAD.SHL.U32 R4, R15, 0x40, RZ ;  /* 0x000000400f047824 */ /* 0x000fe200078e00ff */
[----:B------:R-:W-:Y:S02]  /*1aa0*/  LOP3.LUT R2, R2, 0x1c0, RZ, 0xc0, !PT ;  /* 0x000001c002027812 */ /* 0x000fe400078ec0ff */
[----:B------:R-:W-:Y:S02]  /*1ab0*/  IADD3 R246, R231, 0x1800, RZ ;  /* 0x00001800e7f67810 */ /* 0x000fe40007ffe0ff */
[----:B------:R-:W-:-:S02]  /*1ac0*/  LOP3.LUT R3, R2, 0x8, R3, 0xf8, !PT ;  /* 0x0000000802037812 */ /* 0x000fc400078ef803 */
[----:B------:R-:W-:Y:S01]  /*1ad0*/  SHF.R.U32.HI R2, RZ, 0x3, R2 ;  /* 0x00000003ff027819 */ /* 0x000fe20000011602 */
[----:B------:R-:W-:-:S04]  /*1ae0*/  DEPBAR.LE SB0, 0x1 ;  /* 0x000080400000791a */ /* 0x000fc80000000000 */
[----:B------:R-:W-:Y:S01]  /*1af0*/  LOP3.LUT R5, R3, R2, RZ, 0x3c, !PT ;  /* 0x0000000203057212 */ /* 0x000fe200078e3cff */
[----:B------:R-:W-:Y:S01]  /*1b00*/  IMAD.WIDE.U32 R2, R31, R34, R22 ;  /* 0x000000221f027225 */ /* 0x000fe200078e0016 */
[----:B------:R-:W-:Y:S01]  /*1b10*/  BAR.SYNC.DEFER_BLOCKING 0x0 ;  /* 0x0000000000007b1d */ /* 0x000fe20000010000 */
[----:B------:R-:W-:Y:S02]  /*1b20*/  IADD3 R245, R231, 0x2000, RZ ;  /* 0x00002000e7f57810 */ /* 0x000fe40007ffe0ff */
[----:B------:R-:W-:Y:S01]  /*1b30*/  LOP3.LUT R4, R5, 0xfffffe00, R4, 0xf8, !PT ;  /* 0xfffffe0005047812 */ /* 0x000fe200078ef804 */
[----:B------:R-:W-:Y:S01]  /*1b40*/  IMAD.IADD R0, R3, 0x1, R32 ;  /* 0x0000000103007824 */ /* 0x000fe200078e0220 */
[----:B-1----:R-:W-:Y:S01]  /*1b50*/  LEA R6, P0, R2, c[0x0][0x1f8], 0x1 ;  /* 0x00007e0002067a11 */ /* 0x002fe200078008ff */
[----:B------:R-:W-:Y:S01]  /*1b60*/  IMAD.MOV.U32 R5, RZ, RZ, 0x10 ;  /* 0x00000010ff057424 */ /* 0x000fe200078e00ff */
[----:B------:R-:W-:Y:S01]  /*1b70*/  IADD3 R244, R231, 0x2800, RZ ;  /* 0x00002800e7f47810 */ /* 0x000fe20007ffe0ff */
[----:B------:R-:W-:Y:S01]  /*1b80*/  IMAD.IADD R208, R4, 0x1, R208 ;  /* 0x0000000104d07824 */ /* 0x000fe200078e02d0 */
[----:B------:R-:W-:Y:S01]  /*1b90*/  LEA.HI.X R7, R2, c[0x0][0x1fc], R0, 0x1, P0 ;  /* 0x00007f0002077a11 */ /* 0x000fe200000f0c00 */
[----:B------:R-:W-:Y:S01]  /*1ba0*/  IMAD.MOV.U32 R0, RZ, RZ, c[0x0][0x208] ;  /* 0x00008200ff007624 */ /* 0x000fe200078e00ff */
[----:B------:R-:W-:Y:S01]  /*1bb0*/  SEL R5, R5, 0xfffffff0, !P2 ;  /* 0xfffffff005057807 */ /* 0x000fe20005000000 */
[----:B------:R-:W-:Y:S01]  /*1bc0*/  IMAD.MOV.U32 R2, RZ, RZ, 0x6 ;  /* 0x00000006ff027424 */ /* 0x000fe200078e00ff */
[----:B------:R-:W-:Y:S01]  /*1bd0*/  LEA R216, R208, 0x100, 0x1 ;  /* 0x00000100d0d87811 */ /* 0x000fe200078e08ff */
[----:B------:R-:W-:Y:S01]  /*1be0*/  IMAD.MOV.U32 R3, RZ, RZ, 0x20 ;  /* 0x00000020ff037424 */ /* 0x000fe200078e00ff */
[----:B------:R-:W-:Y:S01]  /*1bf0*/  IADD3 R243, R231, 0x3000, RZ ;  /* 0x00003000e7f37810 */ /* 0x000fe20007ffe0ff */
[C---:B------:R-:W-:Y:S01]  /*1c00*/  IMAD.SHL.U32 R17, R0.reuse, 0x40, RZ ;  /* 0x0000004000117824 */ /* 0x040fe200078e00ff */
[----:B------:R-:W-:Y:S01]  /*1c10*/  SHF.L.U64.HI R13, R0, R2, c[0x0][0x20c] ;  /* 0x00008300000d7619 */ /* 0x000fe20000010202 */
[----:B------:R-:W-:Y:S01]  /*1c20*/  IMAD R212, R5, 0x2, R216 ;  /* 0x0000000205d47824 */ /* 0x000fe200078e02d8 */
[----:B------:R-:W-:Y:S01]  /*1c30*/  SEL R0, R3, 0xffffffe0, !P3 ;  /* 0xffffffe003007807 */ /* 0x000fe20005800000 */
[----:B------:R-:W-:Y:S01]  /*1c40*/  IMAD.SHL.U32 R208, R208, 0x2, RZ ;  /* 0x00000002d0d07824 */ /* 0x000fe200078e00ff */
[----:B------:R-:W-:-:S02]  /*1c50*/  IADD3 R14, P1, P0, R17, 0x80, R6 ;  /* 0x00000080110e7810 */ /* 0x000fc4000783e006 */
[----:B------:R-:W-:Y:S01]  /*1c60*/  LOP3.LUT R3, R12, 0x1, RZ, 0xc0, !PT ;  /* 0x000000010c037812 */ /* 0x000fe200078ec0ff */
[C---:B------:R-:W-:Y:S01]  /*1c70*/  IMAD R216, R0.reuse, 0x2, R216 ;  /* 0x0000000200d87824 */ /* 0x040fe200078e02d8 */
[----:B------:R-:W-:Y:S01]  /*1c80*/  LDSM.16.M88.4 R156, [R208+0x100] ;  /* 0x00010000d09c783b */ /* 0x000fe20000000200 */
[----:B------:R-:W-:Y:S01]  /*1c90*/  IMAD R220, R0, 0x2, R212 ;  /* 0x0000000200dc7824 */ /* 0x000fe200078e02d4 */
[----:B------:R-:W-:Y:S02]  /*1ca0*/  IADD3.X R15, R13, RZ, R7, P1, P0 ;  /* 0x000000ff0d0f7210 */ /* 0x000fe40000fe0407 */
[----:B------:R-:W-:Y:S01]  /*1cb0*/  LDSM.16.M88.4 R192, [R208+0x4100] ;  /* 0x00410000d0c0783b */ /* 0x000fe20000000200 */
[C---:B------:R-:W-:Y:S02]  /*1cc0*/  IADD3 R10, P1, P0, R17.reuse, 0x100, R6 ;  /* 0x00000100110a7810 */ /* 0x040fe4000783e006 */
[----:B------:R-:W-:Y:S01]  /*1cd0*/  IADD3 R2, P2, R17, R6, RZ ;  /* 0x0000000611027210 */ /* 0x000fe20007f5e0ff */
[----:B------:R-:W-:Y:S01]  /*1ce0*/  LDSM.16.M88.4 R160, [R212] ;  /* 0x00000000d4a0783b */ /* 0x000fe20000000200 */
[----:B------:R-:W-:-:S02]  /*1cf0*/  ISETP.NE.U32.AND P3, PT, R3, 0x1, PT ;  /* 0x000000010300780c */ /* 0x000fc40003f65070 */
[C-C-:B------:R-:W-:Y:S01]  /*1d00*/  IADD3.X R11, R13.reuse, RZ, R7.reuse, P1, P0 ;  /* 0x000000ff0d0b7210 */ /* 0x140fe20000fe0407 */
[----:B------:R-:W-:Y:S01]  /*1d10*/  LDSM.16.M88.4 R196, [R212+0x4000] ;  /* 0x00400000d4c4783b */ /* 0x000fe20000000200 */
[----:B----4-:R-:W-:Y:S01]  /*1d20*/  IADD3 R8, P0, R2, R17, RZ ;  /* 0x0000001102087210 */ /* 0x010fe20007f1e0ff */
[----:B------:R-:W-:Y:S01]  /*1d30*/  IMAD.X R3, R13, 0x1, R7, P2 ;  /* 0x000000010d037824 */ /* 0x000fe200010e0607 */
[----:B------:R-:W-:Y:S01]  /*1d40*/  LOP3.LUT P1, RZ, R12, 0x2, RZ, 0xc0, !PT ;  /* 0x000000020cff7812 */ /* 0x000fe2000782c0ff */
[----:B------:R-:W-:Y:S01]  /*1d50*/  LDSM.16.M88.4 R184, [R216] ;  /* 0x00000000d8b8783b */ /* 0x000fe20000000200 */
[C---:B------:R-:W-:Y:S01]  /*1d60*/  ISETP.LT.OR P2, PT, R16.reuse, 0x1, P3 ;  /* 0x000000011000780c */ /* 0x040fe20001f41670 */
[----:B------:R-:W-:Y:S01]  /*1d70*/  IMAD.X R9, R3, 0x1, R13, P0 ;  /* 0x0000000103097824 */ /* 0x000fe200000e060d */
[----:B------:R-:W-:Y:S01]  /*1d80*/  ISETP.LT.OR P0, PT, R16, 0x1, !P1 ;  /* 0x000000011000780c */ /* 0x000fe20004f01670 */
[----:B------:R-:W-:Y:S01]  /*1d90*/  LDSM.16.M88.4 R200, [R216+0x4000] ;  /* 0x00400000d8c8783b */ /* 0x000fe20000000200 */
[----:B------:R-:W-:-:S02]  /*1da0*/  IADD3 R242, R231, 0x3800, RZ ;  /* 0x00003800e7f27810 */ /* 0x000fc40007ffe0ff */
[C---:B------:R-:W-:Y:S01]  /*1db0*/  IADD3 R241, R231.reuse, 0x4000, RZ ;  /* 0x00004000e7f17810 */ /* 0x040fe20007ffe0ff */
[----:B------:R-:W-:Y:S01]  /*1dc0*/  LDSM.16.M88.4 R188, [R220] ;  /* 0x00000000dcbc783b */ /* 0x000fe20000000200 */
[C---:B------:R-:W-:Y:S02]  /*1dd0*/  IADD3 R240, R231.reuse, 0x4800, RZ ;  /* 0x00004800e7f07810 */ /* 0x040fe40007ffe0ff */
[C---:B------:R-:W-:Y:S01]  /*1de0*/  IADD3 R239, R231.reuse, 0x5000, RZ ;  /* 0x00005000e7ef7810 */ /* 0x040fe20007ffe0ff */
[----:B------:R-:W-:Y:S01]  /*1df0*/  LDSM.16.M88.4 R204, [R220+0x4000] ;  /* 0x00400000dccc783b */ /* 0x000fe20000000200 */
[C---:B------:R-:W-:Y:S02]  /*1e00*/  IADD3 R238, R231.reuse, 0x5800, RZ ;  /* 0x00005800e7ee7810 */ /* 0x040fe40007ffe0ff */
[C---:B------:R-:W-:Y:S01]  /*1e10*/  IADD3 R237, R231.reuse, 0x6000, RZ ;  /* 0x00006000e7ed7810 */ /* 0x040fe20007ffe0ff */
[----:B------:R-:W-:Y:S01]  /*1e20*/  LDSM.16.M88.4 R208, [R208+0x8100] ;  /* 0x00810000d0d0783b */ /* 0x000fe20000000200 */
[----:B------:R-:W-:-:S02]  /*1e30*/  IADD3 R236, R231, 0x6800, RZ ;  /* 0x00006800e7ec7810 */ /* 0x000fc40007ffe0ff */
[C---:B------:R-:W-:Y:S01]  /*1e40*/  IADD3 R235, R231.reuse, 0x7000, RZ ;  /* 0x00007000e7eb7810 */ /* 0x040fe20007ffe0ff */
[----:B------:R-:W-:Y:S01]  /*1e50*/  LDSM.16.M88.4 R212, [R212+0x8000] ;  /* 0x00800000d4d4783b */ /* 0x000fe20000000200 */
[C---:B------:R-:W-:Y:S02]  /*1e60*/  IADD3 R234, R231.reuse, 0x7800, RZ ;  /* 0x00007800e7ea7810 */ /* 0x040fe40007ffe0ff */
[C---:B------:R-:W-:Y:S01]  /*1e70*/  IADD3 R233, R231.reuse, 0x8000, RZ ;  /* 0x00008000e7e97810 */ /* 0x040fe20007ffe0ff */
[----:B------:R-:W-:Y:S01]  /*1e80*/  LDSM.16.M88.4 R216, [R216+0x8000] ;  /* 0x00800000d8d8783b */ /* 0x000fe20000000200 */
[----:B------:R-:W-:-:S03]  /*1e90*/  IADD3 R232, R231, 0x8800, RZ ;  /* 0x00008800e7e87810 */ /* 0x000fc60007ffe0ff */
[----:B------:R-:W-:Y:S04]  /*1ea0*/  LDSM.16.M88.4 R220, [R220+0x8000] ;  /* 0x00800000dcdc783b */ /* 0x000fe80000000200 */
[----:B------:R-:W-:Y:S06]  /*1eb0*/  BAR.SYNC.DEFER_BLOCKING 0x0 ;  /* 0x0000000000007b1d */ /* 0x000fec0000010000 */
[----:B------:R-:W-:-:S04]  /*1ec0*/  DEPBAR.LE SB0, 0x0 ;  /* 0x000080000000791a */ /* 0x000fc80000000000 */
[----:B------:R-:W-:Y:S06]  /*1ed0*/  BAR.SYNC.DEFER_BLOCKING 0x0 ;  /* 0x0000000000007b1d */ /* 0x000fec0000010000 */
[----:B------:R-:W1:Y:S04]  /*1ee0*/  LDSM.16.M88.4 R20, [R224+0xc100] ;  /* 0x00c10000e014783b */ /* 0x000e680000000200 */
[----:B------:R-:W2:Y:S04]  /*1ef0*/  LDSM.16.M88.4 R28, [R224+0xc900] ;  /* 0x00c90000e01c783b */ /* 0x000ea80000000200 */
[----:B------:R-:W-:Y:S04]  /*1f00*/  LDSM.16.M88.4 R52, [R224+0xd100] ;  /* 0x00d10000e034783b */ /* 0x000fe80000000200 */
[----:B------:R-:W-:Y:S04]  /*1f10*/  LDSM.16.M88.4 R56, [R224+0xd900] ;  /* 0x00d90000e038783b */ /* 0x000fe80000000200 */
[----:B------:R-:W-:Y:S04]  /*1f20*/  LDSM.16.M88.4 R60, [R224+0xe100] ;  /* 0x00e10000e03c783b */ /* 0x000fe80000000200 */
[----:B------:R-:W-:Y:S04]  /*1f30*/  LDSM.16.M88.4 R64, [R224+0xe900] ;  /* 0x00e90000e040783b */ /* 0x000fe80000000200 */
[----:B------:R-:W3:Y:S04]  /*1f40*/  LDSM.16.M88.4 R48, [R231] ;  /* 0x00000000e730783b */ /* 0x000ee80000000200 */
[----:B------:R-:W4:Y:S04]  /*1f50*/  LDSM.16.M88.4 R44, [R231+0x800] ;  /* 0x00080000e72c783b */ /* 0x000f280000000200 */
[----:B------:R-:W-:Y:S04]  /*1f60*/  LDSM.16.M88.4 R76, [R231+0x1000] ;  /* 0x00100000e74c783b */ /* 0x000fe80000000200 */
[----:B------:R-:W5:Y:S04]  /*1f70*/  LDSM.16.M88.4 R88, [R231+0x1800] ;  /* 0x00180000e758783b */ /* 0x000f680000000200 */
[----:B------:R-:W4:Y:S01]  /*1f80*/  LDSM.16.M88.4 R112, [R231+0x2000] ;  /* 0x00200000e770783b */ /* 0x000f220000000200 */
[C---:B-1----:R-:W-:Y:S03]  /*1f90*/  HMMA.16816.F32 R32, R156.reuse, R22, RZ ;  /* 0x000000169c20723c */ /* 0x042fe600000018ff */
[----:B------:R-:W1:Y:S04]  /*1fa0*/  LDSM.16.M88.4 R116, [R231+0x2800] ;  /* 0x00280000e774783b */ /* 0x000e680000000200 */
[----:B------:R-:W-:Y:S01]  /*1fb0*/  @!PT LDS RZ, [RZ] ;  /* 0x00000000fffff984 */ /* 0x000fe20000000800 */
[----:B------:R-:W-:Y:S01]  /*1fc0*/  @!PT LDS RZ, [RZ] ;  /* 0x00000000fffff984 */ /* 0x000fe20000000800 */
[----:B------:R-:W-:Y:S01]  /*1fd0*/  @!PT LDS RZ, [RZ] ;  /* 0x00000000fffff984 */ /* 0x000fe20000000800 */
[----:B------:R1:W-:Y:S01]  /*1fe0*/  LDGSTS.E.BYPASS.LTC128B.128 [R249+0x100], [R6.64], !P2 ;  /* 0x0010000006f97fae */ /* 0x0003e2000d101d44 */
[----:B------:R-:W-:Y:S01]  /*1ff0*/  LOP3.LUT P2, RZ, R12, 0x4, RZ, 0xc0, !PT ;  /* 0x000000040cff7812 */ /* 0x000fe2000784c0ff */
[----:B--2---:R-:W-:Y:S02]  /*2000*/  HMMA.16816.F32 R24, R156, R28, RZ ;  /* 0x0000001c9c18723c */ /* 0x004fe400000018ff */
[----:B------:R2:W-:Y:S01]  /*2010*/  LDGSTS.E.BYPASS.LTC128B.128 [R249+0x3100], [R6.64+0x80], !P0 ;  /* 0x0310008006f97fae */ /* 0x0005e2000c101d44 */
[----:B------:R-:W-:-:S05]  /*2020*/  ISETP.LT.OR P0, PT, R16, 0x1, !P2 ;  /* 0x000000011000780c */ /* 0x000fca0005701670 */
[C---:B------:R-:W-:Y:S08]  /*2030*/  HMMA.16816.F32 R40, R156.reuse, R20, RZ ;  /* 0x000000149c28723c */ /* 0x040ff000000018ff */
[----:B------:R2:W-:Y:S01]  /*2040*/  LDGSTS.E.BYPASS.LTC128B.128 [R249+0x6100], [R6.64+0x100], !P0 ;  /* 0x0610010006f97fae */ /* 0x0005e2000c101d44 */
[C---:B------:R-:W-:Y:S01]  /*2050*/  ISETP.LT.OR P0, PT, R16.reuse, 0x21, P3 ;  /* 0x000000211000780c */ /* 0x040fe20001f01670 */
[----:B------:R-:W-:Y:S01]  /*2060*/  HMMA.16816.F32 R20, R156, R30, RZ ;  /* 0x0000001e9c14723c */ /* 0x000fe200000018ff */
[----:B------:R-:W-:-:S07]  /*2070*/  ISETP.LT.OR P3, PT, R16, 0x41, P3 ;  /* 0x000000411000780c */ /* 0x000fce0001f61670 */
[C---:B---3--:R-:W-:Y:S04]  /*2080*/  HMMA.16816.F32 R92, R160.reuse, R50, R32 ;  /* 0x00000032a05c723c */ /* 0x048fe80000001820 */
[----:B------:R3:W-:Y:S01]  /*2090*/  LDGSTS.E.BYPASS.LTC128B.128 [R249+0x1100], [R2.64], !P0 ;  /* 0x0110000002f97fae */ /* 0x0007e2000c101d44 */
[C---:B------:R-:W-:Y:S02]  /*20a0*/  ISETP.LT.OR P0, PT, R16.reuse, 0x21, !P1 ;  /* 0x000000211000780c */ /* 0x040fe40004f01670 */
[C---:B------:R-:W-:Y:S01]  /*20b0*/  ISETP.LT.OR P1, PT, R16.reuse, 0x41, !P1 ;  /* 0x000000411000780c */ /* 0x040fe20004f21670 */
[----:B----4-:R-:W-:Y:S08]  /*20c0*/  HMMA.16816.F32 R96, R160, R44, R24 ;  /* 0x0000002ca060723c */ /* 0x010ff00000001818 */
[----:B------:R-:W-:Y:S02]  /*20d0*/  HMMA.16816.F32 R28, R156, R56, RZ ;  /* 0x000000389c1c723c */ /* 0x000fe400000018ff */
[----:B------:R4:W-:Y:S01]  /*20e0*/  LDGSTS.E.BYPASS.LTC128B.128 [R249+0x4100], [R14.64], !P0 ;  /* 0x041000000ef97fae */ /* 0x0009e2000c101d44 */
[----:B------:R-:W-:-:S02]  /*20f0*/  ISETP.LT.OR P0, PT, R16, 0x21, !P2 ;  /* 0x000000211000780c */ /* 0x000fc40005701670 */
[----:B------:R-:W-:-:S03]  /*2100*/  ISETP.LT.OR P2, PT, R16, 0x41, !P2 ;  /* 0x000000411000780c */ /* 0x000fc60005741670 */
[----:B------:R-:W-:Y:S01]  /*2110*/  HMMA.16816.F32 R24, R156, R52, RZ ;  /* 0x000000349c18723c */ /* 0x000fe200000018ff */
[----:B---3--:R-:W-:-:S07]  /*2120*/  IMAD.MOV.U32 R2, RZ, RZ, 0x40 ;  /* 0x00000040ff027424 */ /* 0x008fce00078e00ff */
[----:B------:R3:W-:Y:S01]  /*2130*/  LDGSTS.E.BYPASS.LTC128B.128 [R249+0x7100], [R10.64], !P0 ;  /* 0x071000000af97fae */ /* 0x0007e2000c101d44 */
[----:B------:R-:W-:Y:S01]  /*2140*/  LOP3.LUT P0, RZ, R36, 0x4, RZ, 0xc0, !PT ;  /* 0x0000000424ff7812 */ /* 0x000fe2000780c0ff */
[C---:B------:R-:W-:Y:S02]  /*2150*/  HMMA.16816.F32 R32, R156.reuse, R54, RZ ;  /* 0x000000369c20723c */ /* 0x040fe400000018ff */
[----:B------:R3:W-:Y:S01]  /*2160*/  LDGSTS.E.BYPASS.LTC128B.128 [R249+0x2100], [R8.64], !P3 ;  /* 0x0210000008f97fae */ /* 0x0007e2000d901d44 */
[----:B------:R-:W-:Y:S02]  /*2170*/  SEL R2, R2, 0xffffffc0, !P0 ;  /* 0xffffffc002027807 */ /* 0x000fe40004000000 */
[----:B------:R-:W-:Y:S01]  /*2180*/  ISETP.GE.AND P0, PT, R121, 0x61, PT ;  /* 0x000000617900780c */ /* 0x000fe20003f06270 */
[----:B------:R3:W-:Y:S02]  /*2190*/  LDGSTS.E.BYPASS.LTC128B.128 [R249+0x5100], [R8.64+0x80], !P1 ;  /* 0x0510008008f97fae */ /* 0x0007e4000c901d44 */
[----:B------:R-:W-:Y:S01]  /*21a0*/  IMAD.IADD R230, R224, 0x1, R2 ;  /* 0x00000001e0e67824 */ /* 0x000fe200078e0202 */
[----:B------:R-:W-:Y:S01]  /*21b0*/  HMMA.16816.F32 R16, R156, R60, RZ ;  /* 0x0000003c9c10723c */ /* 0x000fe200000018ff */
[----:B------:R3:W-:Y:S01]  /*21c0*/  LDGSTS.E.BYPASS.LTC128B.128 [R249+0x8100], [R8.64+0x100], !P2 ;  /* 0x0810010008f97fae */ /* 0x0007e2000d101d44 */
[----:B------:R-:W-:-:S03]  /*21d0*/  IMAD.IADD R227, R2, 0x1, R231 ;  /* 0x0000000102e37824 */ /* 0x000fc600078e02e7 */
[----:B------:R-:W-:Y:S03]  /*21e0*/  LDSM.16.M88.4 R68, [R230+0xd900] ;  /* 0x00d90000e644783b */ /* 0x000fe60000000200 */
[----:B----4-:R-:W-:Y:S01]  /*21f0*/  HMMA.16816.F32 R12, R156, R62, RZ ;  /* 0x0000003e9c0c723c */ /* 0x010fe200000018ff */
[----:B------:R-:W4:Y:S04]  /*2200*/  LDSM.16.M88.4 R60, [R230+0xc900] ;  /* 0x00c90000e63c783b */ /* 0x000f280000000200 */
[----:B------:R-:W-:Y:S03]  /*2210*/  LDSM.16.M88.4 R72, [R230+0xd100] ;  /* 0x00d10000e648783b */ /* 0x000fe60000000200 */
[----:B------:R-:W-:Y:S01]  /*2220*/  HMMA.16816.F32 R100, R160, R48, R40 ;  /* 0x00000030a064723c */ /* 0x000fe20000001828 */
[----:B------:R-:W1:Y:S04]  /*2230*/  LDSM.16.M88.4 R48, [R230+0xc100] ;  /* 0x00c10000e630783b */ /* 0x000e680000000200 */
[----:B------:R-:W1:Y:S03]  /*2240*/  LDSM.16.M88.4 R80, [R230+0xe100] ;  /* 0x00e10000e650783b */ /* 0x000e660000000200 */
[----:B------:R-:W-:Y:S01]  /*2250*/  HMMA.16816.F32 R40, R156, R66, RZ ;  /* 0x000000429c28723c */ /* 0x000fe200000018ff */
[----:B------:R-:W1:Y:S04]  /*2260*/  LDSM.16.M88.4 R104, [R230+0xe900] ;  /* 0x00e90000e668783b */ /* 0x000e680000000200 */
[----:B------:R-:W1:Y:S03]  /*2270*/  LDSM.16.M88.4 R108, [R227] ;  /* 0x00000000e36c783b */ /* 0x000e660000000200 */
[----:B------:R-:W-:Y:S01]  /*2280*/  HMMA.16816.F32 R84, R160, R46, R20 ;  /* 0x0000002ea054723c */ /* 0x000fe20000001814 */
[----:B------:R-:W0:Y:S07]  /*2290*/  LDGDEPBAR ;  /* 0x00000000000079af */ /* 0x000e2e0000000000 */
[C---:B------:R-:W-:Y:S08]  /*22a0*/  HMMA.16816.F32 R20, R156.reuse, R58, RZ ;  /* 0x0000003a9c14723c */ /* 0x040ff000000018ff */
[----:B---3--:R-:W-:Y:S08]  /*22b0*/  HMMA.16816.F32 R8, R156, R64, RZ ;  /* 0x000000409c08723c */ /* 0x008ff000000018ff */
[C---:B-----5:R-:W-:Y:S08]  /*22c0*/  HMMA.16816.F32 R52, R160.reuse, R88, R28 ;  /* 0x00000058a034723c */ /* 0x060ff0000000181c */
[C---:B------:R-:W-:Y:S08]  /*22d0*/  HMMA.16816.F32 R64, R160.reuse, R76, R24 ;  /* 0x0000004ca040723c */ /* 0x040ff00000001818 */
[C---:B------:R-:W-:Y:S01]  /*22e0*/  HMMA.16816.F32 R56, R160.reuse, R78, R32 ;  /* 0x0000004ea038723c */ /* 0x040fe20000001820 */
[----:B------:R-:W3:Y:S07]  /*22f0*/  LDSM.16.M88.4 R76, [R227+0x800] ;  /* 0x00080000e34c783b */ /* 0x000eee0000000200 */
[C---:B------:R-:W-:Y:S08]  /*2300*/  HMMA.16816.F32 R32, R160.reuse, R114, R12 ;  /* 0x00000072a020723c */ /* 0x040ff0000000180c */
[C---:B-1----:R-:W-:Y:S08]  /*2310*/  HMMA.16816.F32 R24, R160.reuse, R118, R40 ;  /* 0x00000076a018723c */ /* 0x042ff00000001828 */
[C---:B------:R-:W-:Y:S08]  /*2320*/  HMMA.16816.F32 R44, R160.reuse, R90, R20 ;  /* 0x0000005aa02c723c */ /* 0x040ff00000001814 */
[----:B------:R-:W-:Y:S01]  /*2330*/  HMMA.16816.F32 R28, R160, R116, R8 ;  /* 0x00000074a01c723c */ /* 0x000fe20000001808 */
[----:B------:R-:W-:Y:S07]  /*2340*/  LDSM.16.M88.4 R116, [R231+0x3800] ;  /* 0x00380000e774783b */ /* 0x000fee0000000200 */
[----:B----4-:R-:W-:Y:S01]  /*2350*/  HMMA.16816.F32 R12, R184, R60, R96 ;  /* 0x0000003cb80c723c */ /* 0x010fe20000001860 */
[----:B------:R-:W1:Y:S07]  /*2360*/  LDSM.16.M88.4 R96, [R227+0x1000] ;  /* 0x00100000e360783b */ /* 0x000e6e0000000200 */
[----:B------:R-:W-:Y:S01]  /*2370*/  HMMA.16816.F32 R36, R160, R112, R16 ;  /* 0x00000070a024723c */ /* 0x000fe20000001810 */
[----:B------:R-:W-:Y:S07]  /*2380*/  LDSM.16.M88.4 R112, [R230+0xf100] ;  /* 0x00f10000e670783b */ /* 0x000fee0000000200 */
[C---:B------:R-:W-:Y:S01]  /*2390*/  HMMA.16816.F32 R20, R184.reuse, R48, R100 ;  /* 0x00000030b814723c */ /* 0x040fe20000001864 */
[----:B------:R-:W-:Y:S07]  /*23a0*/  LDSM.16.M88.4 R100, [R231+0x5800] ;  /* 0x00580000e764783b */ /* 0x000fee0000000200 */
[C---:B------:R-:W-:Y:S08]  /*23b0*/  HMMA.16816.F32 R8, R184.reuse, R62, R84 ;  /* 0x0000003eb808723c */ /* 0x040ff00000001854 */
[C---:B------:R-:W-:Y:S01]  /*23c0*/  HMMA.16816.F32 R84, R184.reuse, R68, R52 ;  /* 0x00000044b854723c */ /* 0x040fe20000001834 */
[----:B------:R-:W4:Y:S07]  /*23d0*/  LDSM.16.M88.4 R52, [R227+0x1800] ;  /* 0x00180000e334783b */ /* 0x000f2e0000000200 */
[C---:B------:R-:W-:Y:S08]  /*23e0*/  HMMA.16816.F32 R16, R184.reuse, R50, R92 ;  /* 0x00000032b810723c */ /* 0x040ff0000000185c */
[C---:B------:R-:W-:Y:S08]  /*23f0*/  HMMA.16816.F32 R88, R184.reuse, R72, R64 ;  /* 0x00000048b858723c */ /* 0x040ff00000001840 */
[C---:B------:R-:W-:Y:S08]  /*2400*/  HMMA.16816.F32 R92, R184.reuse, R74, R56 ;  /* 0x0000004ab85c723c */ /* 0x040ff00000001838 */
[C---:B------:R-:W-:Y:S01]  /*2410*/  HMMA.16816.F32 R64, R184.reuse, R82, R32 ;  /* 0x00000052b840723c */ /* 0x040fe20000001820 */
[----:B------:R-:W5:Y:S07]  /*2420*/  LDSM.16.M88.4 R32, [R227+0x2800] ;  /* 0x00280000e320783b */ /* 0x000f6e0000000200 */
[C---:B------:R-:W-:Y:S01]  /*2430*/  HMMA.16816.F32 R56, R184.reuse, R106, R24 ;  /* 0x0000006ab838723c */ /* 0x040fe20000001818 */
[----:B------:R-:W1:Y:S07]  /*2440*/  LDSM.16.M88.4 R24, [R224+0xf900] ;  /* 0x00f90000e018783b */ /* 0x000e6e0000000200 */
[C---:B------:R-:W-:Y:S01]  /*2450*/  HMMA.16816.F32 R72, R184.reuse, R70, R44 ;  /* 0x00000046b848723c */ /* 0x040fe2000000182c */
[----:B------:R-:W1:Y:S07]  /*2460*/  LDSM.16.M88.4 R44, [R227+0x2000] ;  /* 0x00200000e32c783b */ /* 0x000e6e0000000200 */
[C---:B------:R-:W-:Y:S01]  /*2470*/  HMMA.16816.F32 R60, R184.reuse, R104, R28 ;  /* 0x00000068b83c723c */ /* 0x040fe2000000181c */
[----:B------:R-:W1:Y:S04]  /*2480*/  LDSM.16.M88.4 R28, [R224+0xf100] ;  /* 0x00f10000e01c783b */ /* 0x000e680000000200 */
[----:B------:R-:W-:Y:S03]  /*2490*/  LDSM.16.M88.4 R104, [R224+0x11900] ;  /* 0x01190000e068783b */ /* 0x000fe60000000200 */
[----:B------:R-:W-:Y:S08]  /*24a0*/  HMMA.16816.F32 R68, R184, R80, R36 ;  /* 0x00000050b844723c */ /* 0x000ff00000001824 */
[C---:B------:R-:W-:Y:S01]  /*24b0*/  HMMA.16816.F32 R48, R188.reuse, R108, R20 ;  /* 0x0000006cbc30723c */ /* 0x040fe20000001814 */
[----:B------:R-:W2:Y:S07]  /*24c0*/  LDSM.16.M88.4 R20, [R224+0x10100] ;  /* 0x01010000e014783b */ /* 0x000eae0000000200 */
[C---:B---3--:R-:W-:Y:S08]  /*24d0*/  HMMA.16816.F32 R36, R188.reuse, R76, R12 ;  /* 0x0000004cbc24723c */ /* 0x048ff0000000180c */
[C---:B------:R-:W-:Y:S01]  /*24e0*/  HMMA.16816.F32 R40, R188.reuse, R110, R16 ;  /* 0x0000006ebc28723c */ /* 0x040fe20000001810 */
[----:B------:R-:W-:Y:S07]  /*24f0*/  LDSM.16.M88.4 R108, [R231+0x3000] ;  /* 0x00300000e76c783b */ /* 0x000fee0000000200 */
[C---:B------:R-:W-:Y:S08]  /*2500*/  HMMA.16816.F32 R16, R188.reuse, R78, R8 ;  /* 0x0000004ebc10723c */ /* 0x040ff00000001808 */
[C---:B-1----:R-:W-:Y:S08]  /*2510*/  HMMA.16816.F32 R12, R188.reuse, R96, R88 ;  /* 0x00000060bc0c723c */ /* 0x042ff00000001858 */
[C---:B------:R-:W-:Y:S01]  /*2520*/  HMMA.16816.F32 R8, R188.reuse, R98, R92 ;  /* 0x00000062bc08723c */ /* 0x040fe2000000185c */
[----:B------:R-:W1:Y:S04]  /*2530*/  LDSM.16.M88.4 R96, [R224+0x10900] ;  /* 0x01090000e060783b */ /* 0x000e680000000200 */
[----:B------:R-:W3:Y:S03]  /*2540*/  LDSM.16.M88.4 R92, [R224+0x11100] ;  /* 0x01110000e05c783b */ /* 0x000ee60000000200 */
[C---:B----4-:R-:W-:Y:S08]  /*2550*/  HMMA.16816.F32 R88, R188.reuse, R52, R84 ;  /* 0x00000034bc58723c */ /* 0x050ff00000001854 */
[C---:B------:R-:W-:Y:S08]  /*2560*/  HMMA.16816.F32 R84, R188.reuse, R54, R72 ;  /* 0x00000036bc54723c */ /* 0x040ff00000001848 */
[----:B-----5:R-:W-:Y:S08]  /*2570*/  HMMA.16816.F32 R72, R188, R32, R60 ;  /* 0x00000020bc48723c */ /* 0x020ff0000000183c */
[----:B------:R-:W-:Y:S01]  /*2580*/  HMMA.16816.F32 R60, R192, R24, R36 ;  /* 0x00000018c03c723c */ /* 0x000fe20000001824 */
[----:B------:R-:W4:Y:S07]  /*2590*/  LDSM.16.M88.4 R36, [R231+0x4000] ;  /* 0x00400000e724783b */ /* 0x000f2e0000000200 */
[C---:B------:R-:W-:Y:S08]  /*25a0*/  HMMA.16816.F32 R80, R188.reuse, R44, R68 ;  /* 0x0000002cbc50723c */ /* 0x040ff00000001844 */
[C---:B------:R-:W-:Y:S08]  /*25b0*/  HMMA.16816.F32 R76, R188.reuse, R46, R64 ;  /* 0x0000002ebc4c723c */ /* 0x040ff00000001840 */
[----:B------:R-:W-:Y:S01]  /*25c0*/  HMMA.16816.F32 R68, R188, R34, R56 ;  /* 0x00000022bc44723c */ /* 0x000fe20000001838 */
[----:B------:R-:W5:Y:S07]  /*25d0*/  LDSM.16.M88.4 R32, [R231+0x4800] ;  /* 0x00480000e720783b */ /* 0x000f6e0000000200 */
[C---:B------:R-:W-:Y:S08]  /*25e0*/  HMMA.16816.F32 R56, R192.reuse, R28, R48 ;  /* 0x0000001cc038723c */ /* 0x040ff00000001830 */
[C---:B------:R-:W-:Y:S01]  /*25f0*/  HMMA.16816.F32 R64, R192.reuse, R30, R40 ;  /* 0x0000001ec040723c */ /* 0x040fe20000001828 */
[----:B------:R-:W4:Y:S07]  /*2600*/  LDSM.16.M88.4 R28, [R231+0x5000] ;  /* 0x00500000e71c783b */ /* 0x000f2e0000000200 */
[C---:B------:R-:W-:Y:S08]  /*2610*/  HMMA.16816.F32 R52, R192.reuse, R26, R16 ;  /* 0x0000001ac034723c */ /* 0x040ff00000001810 */
[C---:B--2---:R-:W-:Y:S08]  /*2620*/  HMMA.16816.F32 R24, R192.reuse, R22, R8 ;  /* 0x00000016c018723c */ /* 0x044ff00000001808 */
[C---:B------:R-:W-:Y:S08]  /*2630*/  HMMA.16816.F32 R44, R192.reuse, R20, R12 ;  /* 0x00000014c02c723c */ /* 0x040ff0000000180c */
[C---:B-1----:R-:W-:Y:S01]  /*2640*/  HMMA.16816.F32 R20, R192.reuse, R96, R88 ;  /* 0x00000060c014723c */ /* 0x042fe20000001858 */
[----:B------:R-:W-:Y:S07]  /*2650*/  LDSM.16.M88.4 R88, [R230+0xf900] ;  /* 0x00f90000e658783b */ /* 0x000fee0000000200 */
[----:B---3--:R-:W-:Y:S08]  /*2660*/  HMMA.16816.F32 R8, R192, R94, R76 ;  /* 0x0000005ec008723c */ /* 0x008ff0000000184c */
[----:B------:R-:W-:Y:S08]  /*2670*/  HMMA.16816.F32 R56, R196, R108, R56 ;  /* 0x0000006cc438723c */ /* 0x000ff00000001838 */
[C---:B------:R-:W-:Y:S01]  /*2680*/  HMMA.16816.F32 R16, R192.reuse, R98, R84 ;  /* 0x00000062c010723c */ /* 0x040fe20000001854 */
[----:B------:R-:W-:Y:S07]  /*2690*/  LDSM.16.M88.4 R96, [R230+0x10900] ;  /* 0x01090000e660783b */ /* 0x000fee0000000200 */
[----:B------:R-:W-:Y:S01]  /*26a0*/  HMMA.16816.F32 R12, R192, R92, R80 ;  /* 0x0000005cc00c723c */ /* 0x000fe20000001850 */
[----:B------:R-:W-:Y:S07]  /*26b0*/  LDSM.16.M88.4 R92, [R230+0x10100] ;  /* 0x01010000e65c783b */ /* 0x000fee0000000200 */
[----:B------:R-:W-:Y:S08]  /*26c0*/  HMMA.16816.F32 R84, R196, R116, R60 ;  /* 0x00000074c454723c */ /* 0x000ff0000000183c */
[----:B------:R-:W-:Y:S08]  /*26d0*/  HMMA.16816.F32 R48, R192, R106, R68 ;  /* 0x0000006ac030723c */ /* 0x000ff00000001844 */
[----:B----4-:R-:W-:Y:S01]  /*26e0*/  HMMA.16816.F32 R60, R196, R38, R24 ;  /* 0x00000026c43c723c */ /* 0x010fe20000001818 */
[----:B------:R-:W1:Y:S07]  /*26f0*/  LDSM.16.M88.4 R24, [R227+0x3000] ;  /* 0x00300000e318783b */ /* 0x000e6e0000000200 */
[----:B------:R-:W-:Y:S01]  /*2700*/  HMMA.16816.F32 R40, R192, R104, R72 ;  /* 0x00000068c028723c */ /* 0x000fe20000001848 */
[----:B------:R-:W-:Y:S07]  /*2710*/  LDSM.16.M88.4 R104, [R230+0x11100] ;  /* 0x01110000e668783b */ /* 0x000fee0000000200 */
[C---:B------:R-:W-:Y:S01]  /*2720*/  HMMA.16816.F32 R72, R196.reuse, R110, R64 ;  /* 0x0000006ec448723c */ /* 0x040fe20000001840 */
[----:B------:R-:W2:Y:S07]  /*2730*/  LDSM.16.M88.4 R108, [R230+0x11900] ;  /* 0x01190000e66c783b */ /* 0x000eae0000000200 */
[C---:B-----5:R-:W-:Y:S08]  /*2740*/  HMMA.16816.F32 R68, R196.reuse, R32, R20 ;  /* 0x00000020c444723c */ /* 0x060ff00000001814 */
[----:B------:R-:W-:Y:S08]  /*2750*/  HMMA.16816.F32 R20, R196, R30, R8 ;  /* 0x0000001ec414723c */ /* 0x000ff00000001808 */
[----:B------:R-:W-:Y:S01]  /*2760*/  HMMA.16816.F32 R8, R200, R112, R56 ;  /* 0x00000070c808723c */ /* 0x000fe20000001838 */
[----:B------:R-:W3:Y:S07]  /*2770*/  LDSM.16.M88.4 R56, [R224+0x12100] ;  /* 0x01210000e038783b */ /* 0x000eee0000000200 */
[C---:B------:R-:W-:Y:S08]  /*2780*/  HMMA.16816.F32 R80, R196.reuse, R118, R52 ;  /* 0x00000076c450723c */ /* 0x040ff00000001834 */
[C---:B------:R-:W-:Y:S08]  /*2790*/  HMMA.16816.F32 R52, R196.reuse, R28, R12 ;  /* 0x0000001cc434723c */ /* 0x040ff0000000180c */
[C---:B------:R-:W-:Y:S01]  /*27a0*/  HMMA.16816.F32 R12, R196.reuse, R102, R48 ;  /* 0x00000066c40c723c */ /* 0x040fe20000001830 */
[----:B------:R-:W-:Y:S07]  /*27b0*/  LDSM.16.M88.4 R48, [R227+0x4000] ;  /* 0x00400000e330783b */ /* 0x000fee0000000200 */
[C---:B------:R-:W-:Y:S01]  /*27c0*/  HMMA.16816.F32 R76, R196.reuse, R36, R44 ;  /* 0x00000024c44c723c */ /* 0x040fe2000000182c */
[----:B------:R-:W4:Y:S07]  /*27d0*/  LDSM.16.M88.4 R44, [R227+0x3800] ;  /* 0x00380000e32c783b */ /* 0x000f2e0000000200 */
[C---:B------:R-:W-:Y:S08]  /*27e0*/  HMMA.16816.F32 R64, R196.reuse, R34, R16 ;  /* 0x00000022c440723c */ /* 0x040ff00000001810 */
[----:B------:R-:W-:Y:S08]  /*27f0*/  HMMA.16816.F32 R16, R196, R100, R40 ;  /* 0x00000064c410723c */ /* 0x000ff00000001828 */
[----:B------:R-:W-:Y:S08]  /*2800*/  HMMA.16816.F32 R28, R200, R114, R72 ;  /* 0x00000072c81c723c */ /* 0x000ff00000001848 */
[----:B-1----:R-:W-:Y:S08]  /*2810*/  HMMA.16816.F32 R8, R204, R24, R8 ;  /* 0x00000018cc08723c */ /* 0x002ff00000001808 */
[C---:B------:R-:W-:Y:S08]  /*2820*/  HMMA.16816.F32 R40, R200.reuse, R88, R84 ;  /* 0x00000058c828723c */ /* 0x040ff00000001854 */
[C---:B------:R-:W-:Y:S08]  /*2830*/  HMMA.16816.F32 R36, R200.reuse, R90, R80 ;  /* 0x0000005ac824723c */ /* 0x040ff00000001850 */
[C---:B--2---:R-:W-:Y:S01]  /*2840*/  HMMA.16816.F32 R88, R200.reuse, R110, R12 ;  /* 0x0000006ec858723c */ /* 0x044fe2000000180c */
[----:B------:R-:W1:Y:S07]  /*2850*/  LDSM.16.M88.4 R12, [R231+0x6000] ;  /* 0x00600000e70c783b */ /* 0x000e6e0000000200 */
[C---:B------:R-:W-:Y:S01]  /*2860*/  HMMA.16816.F32 R84, R200.reuse, R104, R52 ;  /* 0x00000068c854723c */ /* 0x040fe20000001834 */
[----:B------:R-:W2:Y:S07]  /*2870*/  LDSM.16.M88.4 R52, [R227+0x4800] ;  /* 0x00480000e334783b */ /* 0x000eae0000000200 */
[C---:B------:R-:W-:Y:S08]  /*2880*/  HMMA.16816.F32 R32, R200.reuse, R92, R76 ;  /* 0x0000005cc820723c */ /* 0x040ff0000000184c */
[C---:B------:R-:W-:Y:S08]  /*2890*/  HMMA.16816.F32 R60, R200.reuse, R94, R60 ;  /* 0x0000005ec83c723c */ /* 0x040ff0000000183c */
[----:B------:R-:W-:Y:S08]  /*28a0*/  HMMA.16816.F32 R92, R200, R108, R16 ;  /* 0x0000006cc85c723c */ /* 0x000ff00000001810 */
[----:B------:R-:W-:Y:S01]  /*28b0*/  HMMA.16816.F32 R16, R204, R26, R28 ;  /* 0x0000001acc10723c */ /* 0x000fe2000000181c */
[----:B------:R-:W5:Y:S07]  /*28c0*/  LDSM.16.M88.4 R28, [R224+0x12900] ;  /* 0x01290000e01c783b */ /* 0x000f6e0000000200 */
[----:B---3--:R-:W-:Y:S08]  /*28d0*/  HMMA.16816.F32 R8, R208, R56, R8 ;  /* 0x00000038d008723c */ /* 0x008ff00000001808 */
[----:B------:R-:W-:Y:S08]  /*28e0*/  HMMA.16816.F32 R64, R200, R98, R64 ;  /* 0x00000062c840723c */ /* 0x000ff00000001840 */
[C---:B----4-:R-:W-:Y:S01]  /*28f0*/  HMMA.16816.F32 R72, R204.reuse, R46, R36 ;  /* 0x0000002ecc48723c */ /* 0x050fe20000001824 */
[----:B------:R-:W3:Y:S07]  /*2900*/  LDSM.16.M88.4 R36, [R230+0x12100] ;  /* 0x01210000e624783b */ /* 0x000eee0000000200 */
[----:B------:R-:W-:Y:S01]  /*2910*/  HMMA.16816.F32 R24, R204, R44, R40 ;  /* 0x0000002ccc18723c */ /* 0x000fe20000001828 */
[----:B------:R-:W-:Y:S07]  /*2920*/  LDSM.16.M88.4 R40, [R224+0x13100] ;  /* 0x01310000e028783b */ /* 0x000fee0000000200 */
[----:B------:R-:W-:Y:S01]  /*2930*/  HMMA.16816.F32 R80, R200, R106, R20 ;  /* 0x0000006ac850723c */ /* 0x000fe20000001814 */
[----:B------:R-:W4:Y:S07]  /*2940*/  LDSM.16.M88.4 R20, [R227+0x5000] ;  /* 0x00500000e314783b */ /* 0x000f2e0000000200 */
[----:B------:R-:W-:Y:S01]  /*2950*/  HMMA.16816.F32 R16, R208, R58, R16 ;  /* 0x0000003ad010723c */ /* 0x000fe20000001810 */
[----:B------:R-:W-:Y:S07]  /*2960*/  LDSM.16.M88.4 R56, [R230+0x12900] ;  /* 0x01290000e638783b */ /* 0x000fee0000000200 */
[C---:B------:R-:W-:Y:S01]  /*2970*/  HMMA.16816.F32 R44, R204.reuse, R48, R32 ;  /* 0x00000030cc2c723c */ /* 0x040fe20000001820 */
[----:B------:R-:W3:Y:S07]  /*2980*/  LDSM.16.M88.4 R32, [R227+0x5800] ;  /* 0x00580000e320783b */ /* 0x000eee0000000200 */
[----:B------:R-:W-:Y:S01]  /*2990*/  HMMA.16816.F32 R76, R204, R50, R60 ;  /* 0x00000032cc4c723c */ /* 0x000fe2000000183c */
[----:B------:R-:W3:Y:S04]  /*29a0*/  LDSM.16.M88.4 R48, [R231+0x6800] ;  /* 0x00680000e730783b */ /* 0x000ee80000000200 */
[----:B------:R-:W-:Y:S03]  /*29b0*/  LDSM.16.M88.4 R60, [R224+0x13900] ;  /* 0x01390000e03c783b */ /* 0x000fe60000000200 */
[----:B-1----:R-:W-:Y:S08]  /*29c0*/  HMMA.16816.F32 R8, R212, R12, R8 ;  /* 0x0000000cd408723c */ /* 0x002ff00000001808 */
[----:B------:R-:W-:Y:S08]  /*29d0*/  HMMA.16816.F32 R68, R200, R96, R68 ;  /* 0x00000060c844723c */ /* 0x000ff00000001844 */
[----:B--2---:R-:W-:Y:S01]  /*29e0*/  HMMA.16816.F32 R96, R204, R54, R64 ;  /* 0x00000036cc60723c */ /* 0x004fe20000001840 */
[----:B------:R-:W1:Y:S07]  /*29f0*/  LDSM.16.M88.4 R64, [R227+0x6000] ;  /* 0x00600000e340783b */ /* 0x000e6e0000000200 */
[----:B-----5:R-:W-:Y:S08]  /*2a00*/  HMMA.16816.F32 R24, R208, R28, R24 ;  /* 0x0000001cd018723c */ /* 0x020ff00000001818 */
[----:B------:R-:W-:Y:S08]  /*2a10*/  HMMA.16816.F32 R16, R212, R14, R16 ;  /* 0x0000000ed410723c */ /* 0x000ff00000001810 */
[----:B---3--:R-:W-:Y:S08]  /*2a20*/  HMMA.16816.F32 R12, R216, R36, R8 ;  /* 0x00000024d80c723c */ /* 0x008ff00000001808 */
[C---:B------:R-:W-:Y:S08]  /*2a30*/  HMMA.16816.F32 R68, R204.reuse, R52, R68 ;  /* 0x00000034cc44723c */ /* 0x040ff00000001844 */
[C---:B----4-:R-:W-:Y:S08]  /*2a40*/  HMMA.16816.F32 R84, R204.reuse, R20, R84 ;  /* 0x00000014cc54723c */ /* 0x050ff00000001854 */
[----:B------:R-:W-:Y:S08]  /*2a50*/  HMMA.16816.F32 R80, R204, R22, R80 ;  /* 0x00000016cc50723c */ /* 0x000ff00000001850 */
[----:B------:R-:W-:Y:S08]  /*2a60*/  HMMA.16816.F32 R20, R208, R30, R72 ;  /* 0x0000001ed014723c */ /* 0x000ff00000001848 */
[C---:B------:R-:W-:Y:S08]  /*2a70*/  HMMA.16816.F32 R92, R204.reuse, R32, R92 ;  /* 0x00000020cc5c723c */ /* 0x040ff0000000185c */
[----:B------:R-:W-:Y:S01]  /*2a80*/  HMMA.16816.F32 R88, R204, R34, R88 ;  /* 0x00000022cc58723c */ /* 0x000fe20000001858 */
[----:B------:R-:W2:Y:S07]  /*2a90*/  LDSM.16.M88.4 R32, [R231+0x7000] ;  /* 0x00700000e720783b */ /* 0x000eae0000000200 */
[----:B------:R-:W-:Y:S08]  /*2aa0*/  HMMA.16816.F32 R24, R212, R48, R24 ;  /* 0x00000030d418723c */ /* 0x000ff00000001818 */
[----:B------:R-:W-:Y:S01]  /*2ab0*/  HMMA.16816.F32 R8, R216, R38, R16 ;  /* 0x00000026d808723c */ /* 0x000fe20000001810 */
[----:B------:R-:W-:Y:S07]  /*2ac0*/  LDSM.16.M88.4 R36, [R230+0x13100] ;  /* 0x01310000e624783b */ /* 0x000fee0000000200 */
[----:B------:R-:W-:Y:S01]  /*2ad0*/  HMMA.16816.F32 R52, R208, R40, R44 ;  /* 0x00000028d034723c */ /* 0x000fe2000000182c */
[----:B------:R-:W-:Y:S07]  /*2ae0*/  LDSM.16.M88.4 R44, [R227+0x6800] ;  /* 0x00680000e32c783b */ /* 0x000fee0000000200 */
[----:B-1----:R-:W-:Y:S08]  /*2af0*/  HMMA.16816.F32 R28, R220, R64, R12 ;  /* 0x00000040dc1c723c */ /* 0x002ff0000000180c */
[----:B------:R-:W-:Y:S01]  /*2b00*/  HMMA.16816.F32 R72, R208, R60, R68 ;  /* 0x0000003cd048723c */ /* 0x000fe20000001844 */
[----:B------:R-:W1:Y:S07]  /*2b10*/  LDSM.16.M88.4 R68, [R224+0x14100] ;  /* 0x01410000e044783b */ /* 0x000e6e0000000200 */
[----:B------:R-:W-:Y:S01]  /*2b20*/  HMMA.16816.F32 R12, R212, R50, R20 ;  /* 0x00000032d40c723c */ /* 0x000fe20000001814 */
[----:B------:R-:W-:Y:S07]  /*2b30*/  LDSM.16.M88.4 R48, [R227+0x7000] ;  /* 0x00700000e330783b */ /* 0x000fee0000000200 */
[----:B------:R-:W-:Y:S01]  /*2b40*/  HMMA.16816.F32 R20, R216, R56, R24 ;  /* 0x00000038d814723c */ /* 0x000fe20000001818 */
[----:B------:R-:W-:-:S04]  /*2b50*/  FMUL.FTZ R2, R28, c[0x0][0x320] ;  /* 0x0000c8001c027a20 */ /* 0x000fc80000410000 */
[----:B------:R3:W4:Y:S03]  /*2b60*/  MUFU.TANH R100, R2 ;  /* 0x0000000200647308 */ /* 0x0007260000002400 */
[----:B------:R-:W-:Y:S08]  /*2b70*/  HMMA.16816.F32 R8, R220, R66, R8 ;  /* 0x00000042dc08723c */ /* 0x000ff00000001808 */
[----:B------:R-:W-:Y:S01]  /*2b80*/  HMMA.16816.F32 R40, R208, R42, R76 ;  /* 0x0000002ad028723c */ /* 0x000fe2000000184c */
[----:B---3--:R-:W-:-:S07]  /*2b90*/  FMUL.FTZ R2, R29, c[0x0][0x320] ;  /* 0x0000c8001d027a20 */ /* 0x008fce0000410000 */
[----:B------:R-:W-:Y:S01]  /*2ba0*/  HMMA.16816.F32 R76, R208, R62, R96 ;  /* 0x0000003ed04c723c */ /* 0x000fe20000001860 */
[----:B------:R-:W3:Y:S01]  /*2bb0*/  LDSM.16.M88.4 R60, [R231+0x7800] ;  /* 0x00780000e73c783b */ /* 0x000ee20000000200 */
[----:B------:R5:W1:Y:S06]  /*2bc0*/  MUFU.TANH R99, R2 ;  /* 0x0000000200637308 */ /* 0x000a6c0000002400 */
[----:B--2---:R-:W-:Y:S08]  /*2bd0*/  HMMA.16816.F32 R16, R212, R32, R52 ;  /* 0x00000020d410723c */ /* 0x004ff00000001834 */
[----:B------:R-:W-:Y:S01]  /*2be0*/  HMMA.16816.F32 R12, R216, R58, R12 ;  /* 0x0000003ad80c723c */ /* 0x000fe2000000180c */
[----:B------:R-:W-:Y:S01]  /*2bf0*/  LDSM.16.M88.4 R56, [R224+0x14900] ;  /* 0x01490000e038783b */ /* 0x000fe20000000200 */
[----:B-----5:R-:W-:-:S04]  /*2c00*/  FMUL.FTZ R2, R30, c[0x0][0x320] ;  /* 0x0000c8001e027a20 */ /* 0x020fc80000410000 */
[----:B------:R2:W2:Y:S02]  /*2c10*/  MUFU.TANH R98, R2 ;  /* 0x0000000200627308 */ /* 0x0004a40000002400 */
[----:B------:R-:W-:Y:S01]  /*2c20*/  HMMA.16816.F32 R24, R212, R34, R40 ;  /* 0x00000022d418723c */ /* 0x000fe20000001828 */
[----:B------:R-:W5:Y:S04]  /*2c30*/  LDSM.16.M88.4 R32, [R230+0x13900] ;  /* 0x01390000e620783b */ /* 0x000f680000000200 */
[----:B------:R-:W-:Y:S03]  /*2c40*/  LDSM.16.M88.4 R40, [R227+0x7800] ;  /* 0x00780000e328783b */ /* 0x000fe60000000200 */
[----:B-1----:R-:W-:Y:S01]  /*2c50*/  HMMA.16816.F32 R64, R208, R68, R84 ;  /* 0x00000044d040723c */ /* 0x002fe20000001854 */
[----:B--2---:R-:W-:-:S07]  /*2c60*/  FMUL.FTZ R2, R31, c[0x0][0x320] ;  /* 0x0000c8001f027a20 */ /* 0x004fce0000410000 */
[----:B------:R-:W-:Y:S01]  /*2c70*/  HMMA.16816.F32 R28, R220, R44, R20 ;  /* 0x0000002cdc1c723c */ /* 0x000fe20000001814 */
[----:B------:R1:W2:Y:S07]  /*2c80*/  MUFU.TANH R97, R2 ;  /* 0x0000000200617308 */ /* 0x0002ae0000002400 */
[----:B------:R-:W-:Y:S08]  /*2c90*/  HMMA.16816.F32 R20, R216, R36, R16 ;  /* 0x00000024d814723c */ /* 0x000ff00000001810 */
[----:B---3--:R-:W-:Y:S01]  /*2ca0*/  HMMA.16816.F32 R16, R212, R60, R72 ;  /* 0x0000003cd410723c */ /* 0x008fe20000001848 */
[----:B-1----:R-:W-:-:S04]  /*2cb0*/  FMUL.FTZ R2, R8, c[0x0][0x320] ;  /* 0x0000c80008027a20 */ /* 0x002fc80000410000 */
[----:B------:R1:W3:Y:S03]  /*2cc0*/  MUFU.TANH R96, R2 ;  /* 0x0000000200607308 */ /* 0x0002e60000002400 */
[----:B------:R-:W-:Y:S01]  /*2cd0*/  HMMA.16816.F32 R52, R208, R70, R80 ;  /* 0x00000046d034723c */ /* 0x000fe20000001850 */
[----:B-1----:R-:W-:-:S04]  /*2ce0*/  FMUL.FTZ R2, R9, c[0x0][0x320] ;  /* 0x0000c80009027a20 */ /* 0x002fc80000410000 */
[----:B------:R1:W1:Y:S02]  /*2cf0*/  MUFU.TANH R87, R2 ;  /* 0x0000000200577308 */ /* 0x0002640000002400 */
[----:B-1----:R-:W-:-:S06]  /*2d00*/  FMUL.FTZ R2, R10, c[0x0][0x320] ;  /* 0x0000c8000a027a20 */ /* 0x002fcc0000410000 */
[----:B------:R1:W1:Y:S02]  /*2d10*/  MUFU.TANH R86, R2 ;  /* 0x0000000200567308 */ /* 0x0002640000002400 */
[----:B-1----:R-:W-:Y:S02]  /*2d20*/  FMUL.FTZ R2, R11, c[0x0][0x320] ;  /* 0x0000c8000b027a20 */ /* 0x002fe40000410000 */
[----:B------:R-:W-:Y:S01]  /*2d30*/  HMMA.16816.F32 R8, R220, R46, R12 ;  /* 0x0000002edc08723c */ /* 0x000fe2000000180c */
[----:B------:R-:W-:Y:S03]  /*2d40*/  LDSM.16.M88.4 R44, [R231+0x8800] ;  /* 0x00880000e72c783b */ /* 0x000fe60000000200 */
[----:B------:R1:W1:Y:S04]  /*2d50*/  MUFU.TANH R85, R2 ;  /* 0x0000000200557308 */ /* 0x0002680000002400 */
[----:B------:R-:W-:Y:S01]  /*2d60*/  HMMA.16816.F32 R12, R216, R38, R24 ;  /* 0x00000026d80c723c */ /* 0x000fe20000001818 */
[----:B------:R-:W2:Y:S07]  /*2d70*/  LDSM.16.M88.4 R36, [R231+0x8000] ;  /* 0x00800000e724783b */ /* 0x000eae0000000200 */
        /* <DEDUP_REMOVED lines=8> */
[----:B------:R-:W-:Y:S04]  /*2e00*/  HMMA.16816.F32 R28, R220, R48, R20 ;  /* 0x00000030dc1c723c */ /* 0x000fe80000001814 */
[----:B------:R1:W1:Y:S04]  /*2e10*/  MUFU.TANH R73, R2 ;  /* 0x0000000200497308 */ /* 0x0002680000002400 */
[----:B-----5:R-:W-:Y:S08]  /*2e20*/  HMMA.16816.F32 R20, R216, R32, R16 ;  /* 0x00000020d814723c */ /* 0x020ff00000001810 */
[----:B--2---:R-:W-:Y:S01]  /*2e30*/  HMMA.16816.F32 R16, R212, R36, R64 ;  /* 0x00000024d410723c */ /* 0x004fe20000001840 */
[----:B-1----:R-:W-:-:S04]  /*2e40*/  FMUL.FTZ R2, R8, c[0x0][0x320] ;  /* 0x0000c80008027a20 */ /* 0x002fc80000410000 */
[----:B------:R1:W2:Y:S02]  /*2e50*/  MUFU.TANH R72, R2 ;  /* 0x0000000200487308 */ /* 0x0002a40000002400 */
        /* <DEDUP_REMOVED lines=8> */
[----:B------:R-:W-:Y:S08]  /*2ee0*/  HMMA.16816.F32 R12, R216, R34, R24 ;  /* 0x00000022d80c723c */ /* 0x000ff00000001818 */
[----:B------:R-:W-:Y:S01]  /*2ef0*/  HMMA.16816.F32 R32, R212, R38, R52 ;  /* 0x00000026d420723c */ /* 0x000fe20000001834 */
[----:B------:R-:W-:Y:S01]  /*2f00*/  LDSM.16.M88.4 R36, [R230+0x14900] ;  /* 0x01490000e624783b */ /* 0x000fe20000000200 */
[----:B-----5:R-:W-:-:S03]  /*2f10*/  FMUL.FTZ R2, R28, c[0x0][0x320] ;  /* 0x0000c8001c027a20 */ /* 0x020fc60000410000 */
[----:B------:R-:W5:Y:S01]  /*2f20*/  LDSM.16.M88.4 R52, [R227+0x8000] ;  /* 0x00800000e334783b */ /* 0x000f620000000200 */
[----:B------:R2:W1:Y:S10]  /*2f30*/  MUFU.TANH R68, R2 ;  /* 0x0000000200447308 */ /* 0x0004740000002400 */
[----:B------:R-:W-:Y:S01]  /*2f40*/  HMMA.16816.F32 R12, R220, R42, R12 ;  /* 0x0000002adc0c723c */ /* 0x000fe2000000180c */
[----:B--2---:R-:W-:-:S07]  /*2f50*/  FMUL.FTZ R2, R29, c[0x0][0x320] ;  /* 0x0000c8001d027a20 */ /* 0x004fce0000410000 */
[----:B-1----:R-:W-:Y:S01]  /*2f60*/  HMMA.16816.F32 R24, R216, R48, R16 ;  /* 0x00000030d818723c */ /* 0x002fe20000001810 */
[----:B------:R1:W2:Y:S11]  /*2f70*/  MUFU.TANH R66, R2 ;  /* 0x0000000200427308 */ /* 0x0002b60000002400 */
[----:B------:R-:W-:Y:S04]  /*2f80*/  @!UPT UIADD3 URZ, URZ, URZ, URZ ;  /* 0x0000003f3f3ff290 */ /* 0x000fe8000fffe03f */
[----:B------:R-:W-:Y:S02]  /*2f90*/  FMUL.FTZ R12, R12, c[0x0][0x320] ;  /* 0x0000c8000c0c7a20 */ /* 0x000fe40000410000 */
[----:B-1----:R-:W-:Y:S02]  /*2fa0*/  FMUL.FTZ R2, R30, c[0x0][0x320] ;  /* 0x0000c8001e027a20 */ /* 0x002fe40000410000 */
[----:B------:R-:W-:Y:S02]  /*2fb0*/  FMUL.FTZ R13, R13, c[0x0][0x320] ;  /* 0x0000c8000d0d7a20 */ /* 0x000fe40000410000 */
[----:B------:R1:W1:Y:S01]  /*2fc0*/  MUFU.TANH R65, R2 ;  /* 0x0000000200417308 */ /* 0x0002620000002400 */
[----:B------:R-:W-:Y:S02]  /*2fd0*/  FMUL.FTZ R14, R14, c[0x0][0x320] ;  /* 0x0000c8000e0e7a20 */ /* 0x000fe40000410000 */
[----:B------:R-:W-:Y:S01]  /*2fe0*/  FMUL.FTZ R15, R15, c[0x0][0x320] ;  /* 0x0000c8000f0f7a20 */ /* 0x000fe20000410000 */
[----:B-----5:R-:W-:Y:S04]  /*2ff0*/  HMMA.16816.F32 R24, R220, R52, R24 ;  /* 0x00000034dc18723c */ /* 0x020fe80000001818 */
[----:B------:R-:W2:Y:S01]  /*3000*/  MUFU.TANH R43, R14 ;  /* 0x0000000e002b7308 */ /* 0x000ea20000002400 */
[----:B-1----:R-:W-:-:S07]  /*3010*/  FMUL.FTZ R2, R31, c[0x0][0x320] ;  /* 0x0000c8001f027a20 */ /* 0x002fce0000410000 */
[----:B------:R-:W1:Y:S01]  /*3020*/  MUFU.TANH R42, R15 ;  /* 0x0000000f002a7308 */ /* 0x000e620000002400 */
[----:B------:R-:W-:Y:S07]  /*3030*/  HMMA.16816.F32 R28, R220, R40, R20 ;  /* 0x00000028dc1c723c */ /* 0x000fee0000001814 */
[----:B------:R5:W1:Y:S01]  /*3040*/  MUFU.TANH R64, R2 ;  /* 0x0000000200407308 */ /* 0x000a620000002400 */
[----:B------:R-:W-:Y:S03]  /*3050*/  HMMA.16816.F32 R20, R208, R56, R92 ;  /* 0x00000038d014723c */ /* 0x000fe6000000185c */
[----:B------:R-:W-:-:S02]  /*3060*/  FMUL.FTZ R24, R24, c[0x0][0x320] ;  /* 0x0000c80018187a20 */ /* 0x000fc40000410000 */
[----:B------:R-:W-:Y:S02]  /*3070*/  FMUL.FTZ R25, R25, c[0x0][0x320] ;  /* 0x0000c80019197a20 */ /* 0x000fe40000410000 */
[----:B------:R-:W-:Y:S01]  /*3080*/  FMUL.FTZ R26, R26, c[0x0][0x320] ;  /* 0x0000c8001a1a7a20 */ /* 0x000fe20000410000 */
[----:B------:R-:W1:Y:S01]  /*3090*/  MUFU.TANH R41, R24 ;  /* 0x0000001800297308 */ /* 0x000e620000002400 */
[----:B------:R-:W-:Y:S02]  /*30a0*/  FMUL.FTZ R27, R27, c[0x0][0x320] ;  /* 0x0000c8001b1b7a20 */ /* 0x000fe40000410000 */
[----:B-----5:R-:W-:-:S05]  /*30b0*/  FMUL.FTZ R2, R8, c[0x0][0x320] ;  /* 0x0000c80008027a20 */ /* 0x020fca0000410000 */
[----:B------:R-:W1:Y:S01]  /*30c0*/  MUFU.TANH R40, R25 ;  /* 0x0000001900287308 */ /* 0x000e620000002400 */
[----:B------:R-:W-:Y:S02]  /*30d0*/  FMUL.FTZ R29, R29, c[0x0][0x320] ;  /* 0x0000c8001d1d7a20 */ /* 0x000fe40000410000 */
[----:B------:R-:W-:Y:S02]  /*30e0*/  FMUL.FTZ R30, R30, c[0x0][0x320] ;  /* 0x0000c8001e1e7a20 */ /* 0x000fe40000410000 */
[----:B------:R-:W-:-:S03]  /*30f0*/  FMUL.FTZ R31, R31, c[0x0][0x320] ;  /* 0x0000c8001f1f7a20 */ /* 0x000fc60000410000 */
[----:B------:R5:W1:Y:S01]  /*3100*/  MUFU.TANH R63, R2 ;  /* 0x00000002003f7308 */ /* 0x000a620000002400 */
[----:B------:R-:W-:Y:S07]  /*3110*/  HMMA.16816.F32 R16, R212, R44, R20 ;  /* 0x0000002cd410723c */ /* 0x000fee0000001814 */
[----:B------:R-:W1:Y:S01]  /*3120*/  MUFU.TANH R56, R29 ;  /* 0x0000001d00387308 */ /* 0x000e620000002400 */
[----:B------:R-:W-:Y:S01]  /*3130*/  HMMA.16816.F32 R20, R216, R50, R32 ;  /* 0x00000032d814723c */ /* 0x000fe20000001820 */
[----:B-----5:R-:W-:-:S06]  /*3140*/  FMUL.FTZ R2, R9, c[0x0][0x320] ;  /* 0x0000c80009027a20 */ /* 0x020fcc0000410000 */
[----:B------:R-:W1:Y:S08]  /*3150*/  MUFU.TANH R49, R30 ;  /* 0x0000001e00317308 */ /* 0x000e700000002400 */
[----:B------:R5:W1:Y:S01]  /*3160*/  MUFU.TANH R62, R2 ;  /* 0x00000002003e7308 */ /* 0x000a620000002400 */
[----:B------:R-:W-:Y:S07]  /*3170*/  HMMA.16816.F32 R16, R216, R36, R16 ;  /* 0x00000024d810723c */ /* 0x000fee0000001810 */
[----:B------:R-:W1:Y:S01]  /*3180*/  MUFU.TANH R48, R31 ;  /* 0x0000001f00307308 */ /* 0x000e620000002400 */
[----:B------:R-:W-:Y:S01]  /*3190*/  HMMA.16816.F32 R20, R220, R54, R20 ;  /* 0x00000036dc14723c */ /* 0x000fe20000001814 */
[----:B-----5:R-:W-:-:S06]  /*31a0*/  FMUL.FTZ R2, R10, c[0x0][0x320] ;  /* 0x0000c8000a027a20 */ /* 0x020fcc0000410000 */
[----:B------:R-:W1:Y:S08]  /*31b0*/  MUFU.TANH R45, R12 ;  /* 0x0000000c002d7308 */ /* 0x000e700000002400 */
[----:B------:R5:W1:Y:S08]  /*31c0*/  MUFU.TANH R61, R2 ;  /* 0x00000002003d7308 */ /* 0x000a700000002400 */
[----:B------:R-:W1:Y:S01]  /*31d0*/  MUFU.TANH R44, R13 ;  /* 0x0000000d002c7308 */ /* 0x000e620000002400 */
[----:B------:R-:W-:-:S02]  /*31e0*/  FMUL.FTZ R20, R20, c[0x0][0x320] ;  /* 0x0000c80014147a20 */ /* 0x000fc40000410000 */
[----:B------:R-:W-:Y:S02]  /*31f0*/  FMUL.FTZ R21, R21, c[0x0][0x320] ;  /* 0x0000c80015157a20 */ /* 0x000fe40000410000 */
[----:B------:R-:W-:Y:S02]  /*3200*/  FMUL.FTZ R22, R22, c[0x0][0x320] ;  /* 0x0000c80016167a20 */ /* 0x000fe40000410000 */
[----:B------:R-:W-:Y:S01]  /*3210*/  FMUL.FTZ R23, R23, c[0x0][0x320] ;  /* 0x0000c80017177a20 */ /* 0x000fe20000410000 */
[----:B------:R-:W1:Y:S01]  /*3220*/  MUFU.TANH R35, R20 ;  /* 0x0000001400237308 */ /* 0x000e620000002400 */
[----:B-----5:R-:W-:Y:S02]  /*3230*/  FMUL.FTZ R2, R11, c[0x0][0x320] ;  /* 0x0000c8000b027a20 */ /* 0x020fe40000410000 */
[----:B------:R-:W-:Y:S05]  /*3240*/  HMMA.16816.F32 R8, R208, R58, R88 ;  /* 0x0000003ad008723c */ /* 0x000fea0000001858 */
[----:B------:R5:W1:Y:S08]  /*3250*/  MUFU.TANH R60, R2 ;  /* 0x00000002003c7308 */ /* 0x000a700000002400 */
[----:B------:R1:W1:Y:S01]  /*3260*/  MUFU.TANH R34, R21 ;  /* 0x0000001500227308 */ /* 0x0002620000002400 */
[----:B-----5:R-:W-:-:S07]  /*3270*/  FMUL.FTZ R2, R28, c[0x0][0x320] ;  /* 0x0000c8001c027a20 */ /* 0x020fce0000410000 */
[----:B------:R1:W1:Y:S01]  /*3280*/  MUFU.TANH R32, R22 ;  /* 0x0000001600207308 */ /* 0x0002620000002400 */
[----:B------:R-:W5:Y:S02]  /*3290*/  LDSM.16.M88.4 R28, [R227+0x8800] ;  /* 0x00880000e31c783b */ /* 0x000f640000000200 */
[----:B------:R-:W-:Y:S01]  /*32a0*/  HMMA.16816.F32 R8, R212, R46, R8 ;  /* 0x0000002ed408723c */ /* 0x000fe20000001808 */
[----:B------:R-:W-:-:S04]  /*32b0*/  DEPBAR.LE SB0, 0x0 ;  /* 0x000080000000791a */ /* 0x000fc80000000000 */
[----:B------:R1:W1:Y:S08]  /*32c0*/  MUFU.TANH R57, R2 ;  /* 0x0000000200397308 */ /* 0x0002700000002400 */
[----:B------:R1:W1:Y:S08]  /*32d0*/  MUFU.TANH R37, R26 ;  /* 0x0000001a00257308 */ /* 0x0002700000002400 */
[----:B------:R1:W1:Y:S03]  /*32e0*/  MUFU.TANH R33, R27 ;  /* 0x0000001b00217308 */ /* 0x0002660000002400 */
[----:B------:R-:W-:Y:S08]  /*32f0*/  HMMA.16816.F32 R8, R216, R38, R8 ;  /* 0x00000026d808723c */ /* 0x000ff00000001808 */
[C---:B-----5:R-:W-:Y:S01]  /*3300*/  HMMA.16816.F32 R12, R220.reuse, R28, R16 ;  /* 0x0000001cdc0c723c */ /* 0x060fe20000001810 */
[----:B------:R1:W1:Y:S11]  /*3310*/  MUFU.TANH R29, R23 ;  /* 0x00000017001d7308 */ /* 0x0002760000002400 */
[----:B------:R-:W-:Y:S04]  /*3320*/  @!UPT UIADD3 URZ, URZ, URZ, URZ ;  /* 0x0000003f3f3ff290 */ /* 0x000fe8000fffe03f */
[----:B------:R-:W-:Y:S08]  /*3330*/  HMMA.16816.F32 R8, R220, R30, R8 ;  /* 0x0000001edc08723c */ /* 0x000ff00000001808 */
[----:B------:R-:W-:Y:S02]  /*3340*/  FMUL.FTZ R12, R12, c[0x0][0x320] ;  /* 0x0000c8000c0c7a20 */ /* 0x000fe40000410000 */
[----:B------:R-:W-:-:S02]  /*3350*/  FMUL.FTZ R13, R13, c[0x0][0x320] ;  /* 0x0000c8000d0d7a20 */ /* 0x000fc40000410000 */
[----:B------:R-:W-:Y:S01]  /*3360*/  FMUL.FTZ R14, R14, c[0x0][0x320] ;  /* 0x0000c8000e0e7a20 */ /* 0x000fe20000410000 */
[----:B------:R1:W1:Y:S01]  /*3370*/  MUFU.TANH R28, R12 ;  /* 0x0000000c001c7308 */ /* 0x0002620000002400 */
[----:B------:R-:W-:-:S10]  /*3380*/  FMUL.FTZ R15, R15, c[0x0][0x320] ;  /* 0x0000c8000f0f7a20 */ /* 0x000fd40000410000 */
[----:B------:R-:W-:Y:S02]  /*3390*/  FMUL.FTZ R8, R8, c[0x0][0x320] ;  /* 0x0000c80008087a20 */ /* 0x000fe40000410000 */
        /* <DEDUP_REMOVED lines=14> */
[----:B------:R-:W-:-:S02]  /*3480*/  SHF.L.U64.HI R9, R124, 0x6, R128 ;  /* 0x000000067c097819 */ /* 0x000fc40000010280 */
[----:B------:R-:W-:Y:S01]  /*3490*/  SHF.R.S32.HI R2, RZ, 0x1f, R6 ;  /* 0x0000001fff027819 */ /* 0x000fe20000011406 */
[----:B------:R-:W-:Y:S02]  /*34a0*/  IMAD R3, R123, R6, RZ ;  /* 0x000000067b037224 */ /* 0x000fe400078e02ff */
        /* <DEDUP_REMOVED lines=25> */
.L_x_23:
[----:B-1234-:R-:W-:Y:S01]  /*3640*/  LOP3.LUT R2, R122, 0xffffffe0, RZ, 0xc0, !PT ;  /* 0xffffffe07a027812 */ /* 0x01efe200078ec0ff */
[----:B------:R-:W-:Y:S01]  /*3650*/  IMAD.IADD R6, R121, 0x1, R120 ;  /* 0x0000000179067824 */ /* 0x000fe200078e0278 */
[----:B------:R-:W-:Y:S01]  /*3660*/  STL [R1+0x64], R185 ;  /* 0x000064b901007387 */ /* 0x000fe20000100800 */
[----:B------:R-:W-:-:S02]  /*3670*/  IMAD.SHL.U32 R225, R4, 0x2, RZ ;  /* 0x0000000204e17824 */ /* 0x000fc400078e00ff */
[----:B------:R-:W-:Y:S01]  /*3680*/  IMAD.IADD R2, R125, 0x1, -R2 ;  /* 0x000000017d027824 */ /* 0x000fe200078e0a02 */
[----:B------:R-:W-:Y:S01]  /*3690*/  STL [R1+0x60], R184 ;  /* 0x000060b801007387 */ /* 0x000fe20000100800 */
[----:B------:R-:W-:Y:S01]  /*36a0*/  IMAD R226, R5, 0x2, R225 ;  /* 0x0000000205e27824 */ /* 0x000fe200078e02e1 */
[C---:B------:R-:W-:Y:S02]  /*36b0*/  LEA R229, R0.reuse, R225, 0x1 ;  /* 0x000000e100e57211 */ /* 0x040fe400078e08ff */
[----:B------:R-:W-:Y:S01]  /*36c0*/  SHF.R.S32.HI R3, RZ, 0x1f, R2 ;  /* 0x0000001fff037819 */ /* 0x000fe20000011402 */
[----:B------:R1:W-:Y:S01]  /*36d0*/  STL [R1+0x5c], R163 ;  /* 0x00005ca301007387 */ /* 0x0003e20000100800 */
[----:B------:R-:W-:Y:S02]  /*36e0*/  IMAD R228, R0, 0x2, R226 ;  /* 0x0000000200e47824 */ /* 0x000fe400078e02e2 */
[----:B------:R-:W-:Y:S01]  /*36f0*/  LEA.HI R3, R3, R2, RZ, 0x2 ;  /* 0x0000000203037211 */ /* 0x000fe200078f10ff */
[----:B------:R-:W-:Y:S03]  /*3700*/  STL [R1+0x58], R162 ;  /* 0x000058a201007387 */ /* 0x000fe60000100800 */
[----:B------:R-:W-:Y:S01]  /*3710*/  LOP3.LUT R3, R3, 0x7ffffffc, RZ, 0xc0, !PT ;  /* 0x7ffffffc03037812 */ /* 0x000fe200078ec0ff */
[----:B------:R-:W-:Y:S03]  /*3720*/  STL [R1+0x54], R161 ;  /* 0x000054a101007387 */ /* 0x000fe60000100800 */
[----:B------:R-:W-:Y:S01]  /*3730*/  IADD3 R2, R2, -R3, RZ ;  /* 0x8000000302027210 */ /* 0x000fe20007ffe0ff */
[----:B------:R-:W-:Y:S04]  /*3740*/  STL [R1+0x50], R160 ;  /* 0x000050a001007387 */ /* 0x000fe80000100800 */
[----:B------:R-:W-:Y:S01]  /*3750*/  IMAD R2, R2, -0x2, R6 ;  /* 0xfffffffe02027824 */ /* 0x000fe200078e0206 */
[----:B------:R-:W-:Y:S04]  /*3760*/  STL [R1+0x4c], R159 ;  /* 0x00004c9f01007387 */ /* 0x000fe80000100800 */
[C---:B------:R-:W-:Y:S01]  /*3770*/  ISETP.GT.AND P3, PT, R2.reuse, RZ, PT ;  /* 0x000000ff0200720c */ /* 0x040fe20003f64270 */
[----:B------:R-:W-:Y:S01]  /*3780*/  STL [R1+0x48], R158 ;  /* 0x0000489e01007387 */ /* 0x000fe20000100800 */
[----:B------:R-:W-:-:S02]  /*3790*/  ISETP.GT.AND P2, PT, R2, 0x1, PT ;  /* 0x000000010200780c */ /* 0x000fc40003f44270 */
[----:B------:R-:W-:Y:S01]  /*37a0*/  ISETP.GT.AND P1, PT, R2, 0x8, PT ;  /* 0x000000080200780c */ /* 0x000fe20003f24270 */
[----:B------:R-:W-:Y:S01]  /*37b0*/  STL [R1+0x44], R157 ;  /* 0x0000449d01007387 */ /* 0x000fe20000100800 */
[----:B------:R-:W-:Y:S02]  /*37c0*/  FSEL R7, R100, -INF , P3 ;  /* 0xff80000064077808 */ /* 0x000fe40001800000 */
[----:B------:R-:W-:Y:S01]  /*37d0*/  FSEL R8, R99, -INF , P2 ;  /* 0xff80000063087808 */ /* 0x000fe20001000000 */
[----:B------:R2:W-:Y:S01]  /*37e0*/  STL [R1+0x40], R156 ;  /* 0x0000409c01007387 */ /* 0x0005e20000100800 */
[----:B------:R-:W-:Y:S02]  /*37f0*/  FSEL R16, R98, -INF , P3 ;  /* 0xff80000062107808 */ /* 0x000fe40001800000 */
[----:B------:R-:W-:Y:S01]  /*3800*/  ISETP.GT.AND P3, PT, R2, 0x9, PT ;  /* 0x000000090200780c */ /* 0x000fe20003f64270 */
[----:B------:R-:W-:Y:S01]  /*3810*/  LDSM.16.MT88.4 R52, [R225+0x900] ;  /* 0x00090000e134783b */ /* 0x000fe20000004200 */
[----:B------:R-:W-:-:S02]  /*3820*/  FSEL R9, R96, -INF , P1 ;  /* 0xff80000060097808 */ /* 0x000fc40000800000 */
[----:B------:R-:W-:Y:S01]  /*3830*/  FMNMX.FTZ R100, R7, R8, !PT ;  /* 0x0000000807647209 */ /* 0x000fe20007810000 */
[----:B------:R-:W-:Y:S01]  /*3840*/  LDSM.16.MT88.4 R80, [R229+0x3900] ;  /* 0x00390000e550783b */ /* 0x000fe20000004200 */
[----:B------:R-:W-:Y:S02]  /*3850*/  FSEL R17, R97, -INF , P2 ;  /* 0xff80000061117808 */ /* 0x000fe40001000000 */
[----:B------:R-:W-:Y:S01]  /*3860*/  ISETP.GT.AND P2, PT, R2, 0x10, PT ;  /* 0x000000100200780c */ /* 0x000fe20003f44270 */
[----:B------:R-:W0:Y:S01]  /*3870*/  LDGDEPBAR ;  /* 0x00000000000079af */ /* 0x000e220000000000 */
        /* <DEDUP_REMOVED lines=23> */
[----:B------:R-:W-:Y:S02]  /*39f0*/  FSEL R27, R69, -INF , P2 ;  /* 0xff800000451b7808 */ /* 0x000fe40001000000 */
[----:B------:R-:W-:Y:S01]  /*3a00*/  ISETP.GT.AND P2, PT, R2, 0x28, PT ;  /* 0x000000280200780c */ /* 0x000fe20003f44270 */
[----:B------:R-:W-:Y:S01]  /*3a10*/  LDSM.16.MT88.4 R68, [R228+0x900] ;  /* 0x00090000e444783b */ /* 0x000fe20000004200 */
[----:B------:R-:W-:Y:S02]  /*3a20*/  FSEL R103, R66, -INF , P3 ;  /* 0xff80000042677808 */ /* 0x000fe40001800000 */
[----:B------:R-:W-:Y:S02]  /*3a30*/  FMNMX.FTZ R100, R124, R100, !PT ;  /* 0x000000647c647209 */ /* 0x000fe40007810000 */
[----:B------:R-:W-:-:S02]  /*3a40*/  FSEL R127, R65, -INF , P1 ;  /* 0xff800000417f7808 */ /* 0x000fc40000800000 */
[----:B------:R-:W-:Y:S02]  /*3a50*/  ISETP.GT.AND P1, PT, R2, 0x29, PT ;  /* 0x000000290200780c */ /* 0x000fe40003f24270 */
[----:B------:R-:W-:Y:S02]  /*3a60*/  FSEL R102, R63, -INF , P2 ;  /* 0xff8000003f667808 */ /* 0x000fe40001000000 */
[----:B------:R-:W-:Y:S02]  /*3a70*/  FMNMX.FTZ R100, R103, R100, !PT ;  /* 0x0000006467647209 */ /* 0x000fe40007810000 */
[----:B------:R-:W-:Y:S02]  /*3a80*/  FSEL R126, R64, -INF , P3 ;  /* 0xff800000407e7808 */ /* 0x000fe40001800000 */
[----:B------:R-:W-:Y:S01]  /*3a90*/  ISETP.GT.AND P3, PT, R2, 0x30, PT ;  /* 0x000000300200780c */ /* 0x000fe20003f64270 */
[----:B------:R-:W-:Y:S01]  /*3aa0*/  LDSM.16.MT88.4 R64, [R226+0x3100] ;  /* 0x00310000e240783b */ /* 0x000fe20000004200 */
[----:B------:R-:W-:-:S02]  /*3ab0*/  FSEL R101, R62, -INF , P1 ;  /* 0xff8000003e657808 */ /* 0x000fc40000800000 */
[----:B------:R-:W-:Y:S02]  /*3ac0*/  FMNMX.FTZ R100, R102, R100, !PT ;  /* 0x0000006466647209 */ /* 0x000fe40007810000 */
[----:B------:R-:W-:Y:S02]  /*3ad0*/  FSEL R125, R61, -INF , P2 ;  /* 0xff8000003d7d7808 */ /* 0x000fe40001000000 */
[----:B------:R-:W-:Y:S02]  /*3ae0*/  ISETP.GT.AND P2, PT, R2, 0x31, PT ;  /* 0x000000310200780c */ /* 0x000fe40003f44270 */
[----:B------:R-:W-:Y:S02]  /*3af0*/  FSEL R94, R57, -INF , P3 ;  /* 0xff800000395e7808 */ /* 0x000fe40001800000 */
[----:B------:R-:W-:Y:S02]  /*3b00*/  FMNMX.FTZ R3, R16, R17, !PT ;  /* 0x0000001110037209 */ /* 0x000fe40007810000 */
[----:B------:R-:W-:-:S02]  /*3b10*/  FMNMX.FTZ R100, R101, R100, !PT ;  /* 0x0000006465647209 */ /* 0x000fc40007810000 */
[----:B------:R-:W-:Y:S02]  /*3b20*/  FSEL R128, R60, -INF , P1 ;  /* 0xff8000003c807808 */ /* 0x000fe40000800000 */
[----:B------:R-:W-:Y:S01]  /*3b30*/  ISETP.GT.AND P1, PT, R2, 0x38, PT ;  /* 0x000000380200780c */ /* 0x000fe20003f24270 */
[----:B------:R-:W-:Y:S01]  /*3b40*/  LDSM.16.MT88.4 R60, [R225+0x3100] ;  /* 0x00310000e13c783b */ /* 0x000fe20000004200 */
[----:B------:R-:W-:Y:S02]  /*3b50*/  FSEL R252, R56, -INF , P2 ;  /* 0xff80000038fc7808 */ /* 0x000fe40001000000 */
[----:B------:R-:W-:Y:S01]  /*3b60*/  FMNMX.FTZ R3, R18, R3, !PT ;  /* 0x0000000312037209 */ /* 0x000fe20007810000 */
[----:B------:R-:W-:Y:S01]  /*3b70*/  LDSM.16.MT88.4 R56, [R228+0x100] ;  /* 0x00010000e438783b */ /* 0x000fe20000004200 */
[----:B------:R-:W-:Y:S02]  /*3b80*/  FMNMX.FTZ R100, R94, R100, !PT ;  /* 0x000000645e647209 */ /* 0x000fe40007810000 */
[----:B------:R-:W-:-:S02]  /*3b90*/  FSEL R89, R49, -INF , P3 ;  /* 0xff80000031597808 */ /* 0x000fc40001800000 */
[----:B------:R-:W-:Y:S02]  /*3ba0*/  ISETP.GT.AND P3, PT, R2, 0x39, PT ;  /* 0x000000390200780c */ /* 0x000fe40003f64270 */
[----:B------:R-:W-:Y:S02]  /*3bb0*/  FSEL R251, R45, -INF , P1 ;  /* 0xff8000002dfb7808 */ /* 0x000fe40000800000 */
[----:B------:R-:W-:Y:S02]  /*3bc0*/  FMNMX.FTZ R3, R19, R3, !PT ;  /* 0x0000000313037209 */ /* 0x000fe40007810000 */
[----:B------:R-:W-:Y:S02]  /*3bd0*/  FMNMX.FTZ R100, R252, R100, !PT ;  /* 0x00000064fc647209 */ /* 0x000fe40007810000 */
[----:B------:R-:W-:Y:S02]  /*3be0*/  FSEL R108, R48, -INF , P2 ;  /* 0xff800000306c7808 */ /* 0x000fe40001000000 */
[----:B------:R-:W-:Y:S01]  /*3bf0*/  ISETP.GT.AND P2, PT, R2, 0x40, PT ;  /* 0x000000400200780c */ /* 0x000fe20003f44270 */
[----:B------:R-:W-:Y:S01]  /*3c00*/  LDSM.16.MT88.4 R48, [R226+0x900] ;  /* 0x00090000e230783b */ /* 0x000fe20000004200 */
[----:B------:R-:W-:-:S02]  /*3c10*/  FSEL R250, R44, -INF , P3 ;  /* 0xff8000002cfa7808 */ /* 0x000fc40001800000 */
[----:B------:R-:W-:Y:S01]  /*3c20*/  FMNMX.FTZ R3, R24, R3, !PT ;  /* 0x0000000318037209 */ /* 0x000fe20007810000 */
[----:B------:R-:W-:Y:S01]  /*3c30*/  LDSM.16.MT88.4 R44, [R229+0x900] ;  /* 0x00090000e52c783b */ /* 0x000fe20000004200 */
[----:B------:R-:W-:Y:S02]  /*3c40*/  FMNMX.FTZ R100, R251, R100, !PT ;  /* 0x00000064fb647209 */ /* 0x000fe40007810000 */
[----:B------:R-:W-:Y:S02]  /*3c50*/  FSEL R95, R43, -INF , P1 ;  /* 0xff8000002b5f7808 */ /* 0x000fe40000800000 */
[----:B------:R-:W-:Y:S02]  /*3c60*/  ISETP.GT.AND P1, PT, R2, 0x41, PT ;  /* 0x000000410200780c */ /* 0x000fe40003f24270 */
[----:B-1----:R-:W-:Y:S02]  /*3c70*/  FSEL R163, R41, -INF , P2 ;  /* 0xff80000029a37808 */ /* 0x002fe40001000000 */
[----:B------:R-:W-:-:S02]  /*3c80*/  FMNMX.FTZ R3, R25, R3, !PT ;  /* 0x0000000319037209 */ /* 0x000fc40007810000 */
[----:B------:R-:W-:Y:S02]  /*3c90*/  FMNMX.FTZ R100, R250, R100, !PT ;  /* 0x00000064fa647209 */ /* 0x000fe40007810000 */
[----:B------:R-:W-:Y:S02]  /*3ca0*/  FSEL R130, R42, -INF , P3 ;  /* 0xff8000002a827808 */ /* 0x000fe40001800000 */
[----:B------:R-:W-:Y:S02]  /*3cb0*/  ISETP.GT.AND P3, PT, R2, 0x48, PT ;  /* 0x000000480200780c */ /* 0x000fe40003f64270 */
[----:B------:R-:W-:Y:S02]  /*3cc0*/  FSEL R107, R40, -INF , P1 ;  /* 0xff800000286b7808 */ /* 0x000fe40000800000 */
[----:B------:R-:W-:Y:S02]  /*3cd0*/  FMNMX.FTZ R3, R26, R3, !PT ;  /* 0x000000031a037209 */ /* 0x000fe40007810000 */
[----:B------:R-:W-:-:S02]  /*3ce0*/  FMNMX.FTZ R100, R163, R100, !PT ;  /* 0x00000064a3647209 */ /* 0x000fc40007810000 */
[----:B------:R-:W-:Y:S02]  /*3cf0*/  FSEL R98, R37, -INF , P2 ;  /* 0xff80000025627808 */ /* 0x000fe40001000000 */
[----:B------:R-:W-:Y:S02]  /*3d00*/  ISETP.GT.AND P2, PT, R2, 0x49, PT ;  /* 0x000000490200780c */ /* 0x000fe40003f44270 */
        /* <DEDUP_REMOVED lines=25> */
[----:B------:R-:W-:Y:S01]  /*3ea0*/  FMNMX.FTZ R2, R89, R2, !PT ;  /* 0x0000000259027209 */ /* 0x000fe20007810000 */
[----:B------:R-:W-:Y:S01]  /*3eb0*/  LDSM.16.MT88.4 R20, [R225+0x100] ;  /* 0x00010000e114783b */ /* 0x000fe20000004200 */
[----:B------:R-:W-:Y:S02]  /*3ec0*/  FMNMX.FTZ R100, R110, R100, !PT ;  /* 0x000000646e647209 */ /* 0x000fe40007810000 */
[----:B------:R-:W-:Y:S02]  /*3ed0*/  FMNMX.FTZ R2, R108, R2, !PT ;  /* 0x000000026c027209 */ /* 0x000fe40007810000 */
[----:B------:R-:W-:Y:S02]  /*3ee0*/  FMNMX.FTZ R100, R93, R100, !PT ;  /* 0x000000645d647209 */ /* 0x000fe40007810000 */
[----:B------:R-:W-:-:S02]  /*3ef0*/  FMNMX.FTZ R2, R95, R2, !PT ;  /* 0x000000025f027209 */ /* 0x000fc40007810000 */
[----:B--2---:R-:W-:Y:S01]  /*3f00*/  FSEL R156, R36, -INF , P3 ;  /* 0xff800000249c7808 */ /* 0x004fe20001800000 */
[----:B------:R-:W1:Y:S01]  /*3f10*/  SHFL.BFLY PT, R3, R100, 0x2, 0x1f ;  /* 0x0c401f0064037f89 */ /* 0x000e6200000e0000 */
[----:B------:R-:W-:Y:S02]  /*3f20*/  FMNMX.FTZ R2, R130, R2, !PT ;  /* 0x0000000282027209 */ /* 0x000fe40007810000 */
[----:B------:R-:W-:Y:S02]  /*3f30*/  FSEL R162, R30, -INF , P2 ;  /* 0xff8000001ea27808 */ /* 0x000fe40001000000 */
[----:B------:R-:W-:Y:S02]  /*3f40*/  FMNMX.FTZ R2, R98, R2, !PT ;  /* 0x0000000262027209 */ /* 0x000fe40007810000 */
[----:B------:R-:W-:Y:S02]  /*3f50*/  FSEL R111, R31, -INF , P1 ;  /* 0xff8000001f6f7808 */ /* 0x000fe40000800000 */
        /* <DEDUP_REMOVED lines=16> */
[----:B------:R-:W1:Y:S02]  /*4060*/  SHFL.BFLY PT, R6, R3, 0x1, 0x1f ;  /* 0x0c201f0003067f89 */ /* 0x000e6400000e0000 */
[----:B------:R2:W-:Y:S02]  /*4070*/  MUFU.EX2 R96, R2 ;  /* 0x0000000200607308 */ /* 0x0005e40000000800 */
[----:B--2---:R-:W-:-:S06]  /*4080*/  FFMA.FTZ R2, R8, c[0x0][0x2d0], -R12 ;  /* 0x0000b40008027a23 */ /* 0x004fcc000001080c */
[----:B------:R2:W3:Y:S01]  /*4090*/  MUFU.EX2 R157, R2 ;  /* 0x00000002009d7308 */ /* 0x0004e20000000800 */
[----:B-1----:R-:W-:Y:S01]  /*40a0*/  FMNMX.FTZ R3, R3, R6, !PT ;  /* 0x0000000603037209 */ /* 0x002fe20007810000 */
[----:B------:R-:W-:-:S03]  /*40b0*/  FFMA.FTZ R6, R14, c[0x0][0x2d0], -R12 ;  /* 0x0000b4000e067a23 */ /* 0x000fc6000001080c */
[----:B------:R-:W-:-:S03]  /*40c0*/  FSETP.NEU.FTZ.AND P1, PT, R3, -INF , PT ;  /* 0xff8000000300780b */ /* 0x000fc60003f3d000 */
[----:B------:R1:W-:Y:S01]  /*40d0*/  MUFU.EX2 R161, R6 ;  /* 0x0000000600a17308 */ /* 0x0003e20000000800 */
[----:B--2---:R-:W-:Y:S01]  /*40e0*/  FFMA.FTZ R2, R9, c[0x0][0x2d0], -R12 ;  /* 0x0000b40009027a23 */ /* 0x004fe2000001080c */
[----:B---3--:R-:W-:-:S06]  /*40f0*/  F2FP.PACK_AB R8, R157, R96 ;  /* 0x000000609d08723e */ /* 0x008fcc00000000ff */
[----:B------:R2:W-:Y:S01]  /*4100*/  MUFU.EX2 R131, R2 ;  /* 0x0000000200837308 */ /* 0x0005e20000000800 */
[----:B-1----:R-:W-:-:S07]  /*4110*/  FFMA.FTZ R6, R15, c[0x0][0x2d0], -R12 ;  /* 0x0000b4000f067a23 */ /* 0x002fce000001080c */
[----:B------:R-:W-:Y:S01]  /*4120*/  MUFU.EX2 R87, R6 ;  /* 0x0000000600577308 */ /* 0x000fe20000000800 */
[----:B--2---:R-:W-:-:S07]  /*4130*/  FFMA.FTZ R2, R10, c[0x0][0x2d0], -R12 ;  /* 0x0000b4000a027a23 */ /* 0x004fce000001080c */
[----:B------:R1:W2:Y:S02]  /*4140*/  MUFU.EX2 R97, R2 ;  /* 0x0000000200617308 */ /* 0x0002a40000000800 */
[----:B-1----:R-:W-:Y:S01]  /*4150*/  FFMA.FTZ R2, R11, c[0x0][0x2d0], -R12 ;  /* 0x0000b4000b027a23 */ /* 0x002fe2000001080c */
[----:B--2---:R-:W-:-:S05]  /*4160*/  F2FP.PACK_AB R10, R97, R131 ;  /* 0x00000083610a723e */ /* 0x004fca00000000ff */
[----:B------:R1:W-:Y:S02]  /*4170*/  MUFU.EX2 R158, R2 ;  /* 0x00000002009e7308 */ /* 0x0003e40000000800 */
[----:B-1----:R-:W-:-:S06]  /*4180*/  FFMA.FTZ R2, R13, c[0x0][0x2d0], -R12 ;  /* 0x0000b4000d027a23 */ /* 0x002fcc000001080c */
[----:B------:R1:W-:Y:S02]  /*4190*/  MUFU.EX2 R160, R2 ;  /* 0x0000000200a07308 */ /* 0x0003e40000000800 */
[----:B-1----:R-:W-:-:S05]  /*41a0*/  FMUL.FTZ R2, R3, c[0x0][0x2d0] ;  /* 0x0000b40003027a20 */ /* 0x002fca0000410000 */
[----:B------:R-:W-:-:S05]  /*41b0*/  FSEL R2, R2, RZ, P1 ;  /* 0x000000ff02027208 */ /* 0x000fca0000800000 */
[--C-:B------:R-:W-:Y:S02]  /*41c0*/  FFMA.FTZ R6, R16, c[0x0][0x2d0], -R2.reuse ;  /* 0x0000b40010067a23 */ /* 0x100fe40000010802 */
[--C-:B------:R-:W-:Y:S02]  /*41d0*/  FFMA.FTZ R4, R18, c[0x0][0x2d0], -R2.reuse ;  /* 0x0000b40012047a23 */ /* 0x100fe40000010802 */
[----:B------:R1:W-:Y:S01]  /*41e0*/  MUFU.EX2 R15, R6 ;  /* 0x00000006000f7308 */ /* 0x0003e20000000800 */
[----:B------:R-:W-:-:S07]  /*41f0*/  FFMA.FTZ R0, R27, c[0x0][0x2d0], -R2 ;  /* 0x0000b4001b007a23 */ /* 0x000fce0000010802 */
[----:B------:R2:W-:Y:S01]  /*4200*/  MUFU.EX2 R13, R4 ;  /* 0x00000004000d7308 */ /* 0x0005e20000000800 */
[----:B-1----:R-:W-:-:S07]  /*4210*/  FFMA.FTZ R6, R17, c[0x0][0x2d0], -R2 ;  /* 0x0000b40011067a23 */ /* 0x002fce0000010802 */
[----:B------:R-:W-:Y:S01]  /*4220*/  MUFU.EX2 R185, R0 ;  /* 0x0000000000b97308 */ /* 0x000fe20000000800 */
[----:B--2---:R-:W-:-:S07]  /*4230*/  FFMA.FTZ R4, R19, c[0x0][0x2d0], -R2 ;  /* 0x0000b40013047a23 */ /* 0x004fce0000010802 */
[----:B------:R-:W1:Y:S01]  /*4240*/  MUFU.EX2 R14, R6 ;  /* 0x00000006000e7308 */ /* 0x000e620000000800 */
[----:B------:R-:W2:Y:S07]  /*4250*/  LDSM.16.MT88.4 R16, [R226+0x100] ;  /* 0x00010000e210783b */ /* 0x000eae0000004200 */
[----:B------:R3:W4:Y:S01]  /*4260*/  MUFU.EX2 R129, R4 ;  /* 0x0000000400817308 */ /* 0x0007220000000800 */
[----:B-1----:R-:W-:Y:S02]  /*4270*/  F2FP.PACK_AB R9, R14, R15 ;  /* 0x0000000f0e09723e */ /* 0x002fe400000000ff */
[----:B------:R-:W-:Y:S01]  /*4280*/  F2FP.PACK_AB R6, R87, R161 ;  /* 0x000000a15706723e */ /* 0x000fe200000000ff */
[----:B---3--:R-:W-:Y:S01]  /*4290*/  FFMA.FTZ R4, R24, c[0x0][0x2d0], -R2 ;  /* 0x0000b40018047a23 */ /* 0x008fe20000010802 */
[----:B----4-:R-:W-:-:S03]  /*42a0*/  F2FP.PACK_AB R11, R129, R13 ;  /* 0x0000000d810b723e */ /* 0x010fc600000000ff */
[----:B------:R1:W-:Y:S04]  /*42b0*/  MUFU.EX2 R159, R4 ;  /* 0x00000004009f7308 */ /* 0x0003e80000000800 */
[C---:B------:R-:W-:Y:S08]  /*42c0*/  HMMA.16816.F32 R40, R8.reuse, R20, RZ ;  /* 0x000000140828723c */ /* 0x040ff000000018ff */
[----:B------:R-:W-:Y:S01]  /*42d0*/  HMMA.16816.F32 R36, R8, R22, RZ ;  /* 0x000000160824723c */ /* 0x000fe200000018ff */
[----:B-1----:R-:W-:-:S04]  /*42e0*/  FFMA.FTZ R4, R25, c[0x0][0x2d0], -R2 ;  /* 0x0000b40019047a23 */ /* 0x002fc80000010802 */
[----:B------:R1:W3:Y:S03]  /*42f0*/  MUFU.EX2 R88, R4 ;  /* 0x0000000400587308 */ /* 0x0002e60000000800 */
[C---:B--2---:R-:W-:Y:S08]  /*4300*/  HMMA.16816.F32 R28, R8.reuse, R16, RZ ;  /* 0x00000010081c723c */ /* 0x044ff000000018ff */
[----:B------:R-:W-:Y:S01]  /*4310*/  HMMA.16816.F32 R20, R8, R32, RZ ;  /* 0x000000200814723c */ /* 0x000fe200000018ff */
[----:B-1----:R-:W-:Y:S01]  /*4320*/  FFMA.FTZ R4, R26, c[0x0][0x2d0], -R2 ;  /* 0x0000b4001a047a23 */ /* 0x002fe20000010802 */
[----:B---3--:R-:W-:-:S06]  /*4330*/  F2FP.PACK_AB R5, R88, R159 ;  /* 0x0000009f5805723e */ /* 0x008fcc00000000ff */
[C---:B------:R-:W-:Y:S01]  /*4340*/  HMMA.16816.F32 R24, R8.reuse, R18, RZ ;  /* 0x000000120818723c */ /* 0x040fe200000018ff */
[----:B------:R1:W2:Y:S07]  /*4350*/  MUFU.EX2 R105, R4 ;  /* 0x0000000400697308 */ /* 0x0002ae0000000800 */
[C---:B------:R-:W-:Y:S08]  /*4360*/  HMMA.16816.F32 R16, R8.reuse, R34, RZ ;  /* 0x000000220810723c */ /* 0x040ff000000018ff */
[----:B------:R-:W-:Y:S01]  /*4370*/  HMMA.16816.F32 R32, R8, R58, RZ ;  /* 0x0000003a0820723c */ /* 0x000fe200000018ff */
[----:B-1----:R-:W-:-:S02]  /*4380*/  F2FP.PACK_AB R4, R160, R158 ;  /* 0x0000009ea004723e */ /* 0x002fc400000000ff */
[----:B--2---:R-:W-:-:S07]  /*4390*/  F2FP.PACK_AB R7, R185, R105 ;  /* 0x00000069b907723e */ /* 0x004fce00000000ff */
[C---:B------:R-:W-:Y:S01]  /*43a0*/  HMMA.16816.F32 R76, R4.reuse, R52, R40 ;  /* 0x00000034044c723c */ /* 0x040fe20000001828 */
[----:B------:R-:W1:Y:S07]  /*43b0*/  LDSM.16.MT88.4 R40, [R225+0x3900] ;  /* 0x00390000e128783b */ /* 0x000e6e0000004200 */
[----:B------:R-:W-:Y:S08]  /*43c0*/  HMMA.16816.F32 R152, R4, R46, R16 ;  /* 0x0000002e0498723c */ /* 0x000ff00000001810 */
[----:B------:R-:W-:Y:S01]  /*43d0*/  HMMA.16816.F32 R16, R8, R56, RZ ;  /* 0x000000380810723c */ /* 0x000fe200000018ff */
[----:B------:R-:W-:Y:S07]  /*43e0*/  LDSM.16.MT88.4 R56, [R226+0x6100] ;  /* 0x00610000e238783b */ /* 0x000fee0000004200 */
[----:B------:R-:W-:Y:S01]  /*43f0*/  HMMA.16816.F32 R180, R4, R54, R36 ;  /* 0x0000003604b4723c */ /* 0x000fe20000001824 */
[----:B------:R-:W2:Y:S01]  /*4400*/  LDSM.16.MT88.4 R36, [R226+0x3900] ;  /* 0x00390000e224783b */ /* 0x000ea20000004200 */
[----:B------:R-:W-:Y:S01]  /*4410*/  IMAD.MOV.U32 R86, RZ, RZ, R76 ;  /* 0x000000ffff567224 */ /* 0x000fe200078e004c */
[----:B------:R-:W-:Y:S01]  /*4420*/  MOV R85, R77 ;  /* 0x0000004d00557202 */ /* 0x000fe20000000f00 */
[----:B------:R-:W-:Y:S01]  /*4430*/  IMAD.MOV.U32 R84, RZ, RZ, R78 ;  /* 0x000000ffff547224 */ /* 0x000fe200078e004e */
[----:B------:R-:W-:Y:S01]  /*4440*/  LDSM.16.MT88.4 R52, [R225+0x6100] ;  /* 0x00610000e134783b */ /* 0x000fe20000004200 */
[----:B------:R-:W-:-:S02]  /*4450*/  IMAD.MOV.U32 R0, RZ, RZ, R79 ;  /* 0x000000ffff007224 */ /* 0x000fc400078e004f */
[C---:B------:R-:W-:Y:S01]  /*4460*/  HMMA.16816.F32 R164, R4.reuse, R44, R20 ;  /* 0x0000002c04a4723c */ /* 0x040fe20000001814 */
[----:B------:R-:W3:Y:S04]  /*4470*/  LDSM.16.MT88.4 R44, [R229+0x3100] ;  /* 0x00310000e52c783b */ /* 0x000ee80000004200 */
[----:B------:R-:W-:Y:S03]  /*4480*/  LDSM.16.MT88.4 R76, [R228+0x3900] ;  /* 0x00390000e44c783b */ /* 0x000fe60000004200 */
[C---:B------:R-:W-:Y:S08]  /*4490*/  HMMA.16816.F32 R176, R4.reuse, R48, R28 ;  /* 0x0000003004b0723c */ /* 0x040ff0000000181c */
[C---:B------:R-:W-:Y:S01]  /*44a0*/  HMMA.16816.F32 R172, R4.reuse, R50, R24 ;  /* 0x0000003204ac723c */ /* 0x040fe20000001818 */
[----:B------:R-:W4:Y:S07]  /*44b0*/  LDSM.16.MT88.4 R48, [R228+0x3100] ;  /* 0x00310000e430783b */ /* 0x000f2e0000004200 */
[----:B------:R-:W-:Y:S08]  /*44c0*/  HMMA.16816.F32 R168, R4, R68, R16 ;  /* 0x0000004404a8723c */ /* 0x000ff00000001810 */
[C---:B------:R-:W-:Y:S08]  /*44d0*/  HMMA.16816.F32 R28, R8.reuse, R60, RZ ;  /* 0x0000003c081c723c */ /* 0x040ff000000018ff */
[C---:B------:R-:W-:Y:S08]  /*44e0*/  HMMA.16816.F32 R20, R8.reuse, R64, RZ ;  /* 0x000000400814723c */ /* 0x040ff000000018ff */
[----:B------:R-:W-:Y:S01]  /*44f0*/  HMMA.16816.F32 R16, R8, R66, RZ ;  /* 0x000000420810723c */ /* 0x000fe200000018ff */
[----:B------:R-:W3:Y:S07]  /*4500*/  LDSM.16.MT88.4 R64, [R229+0x6100] ;  /* 0x00610000e540783b */ /* 0x000eee0000004200 */
[----:B------:R-:W-:Y:S01]  /*4510*/  HMMA.16816.F32 R148, R4, R70, R32 ;  /* 0x000000460494723c */ /* 0x000fe20000001820 */
[----:B------:R-:W4:Y:S07]  /*4520*/  LDSM.16.MT88.4 R68, [R225+0x6900] ;  /* 0x00690000e144783b */ /* 0x000f2e0000004200 */
[----:B------:R-:W-:Y:S08]  /*4530*/  HMMA.16816.F32 R24, R8, R62, RZ ;  /* 0x0000003e0818723c */ /* 0x000ff000000018ff */
[C---:B-1----:R-:W-:Y:S08]  /*4540*/  HMMA.16816.F32 R144, R4.reuse, R40, R28 ;  /* 0x000000280490723c */ /* 0x042ff0000000181c */
[C---:B--2---:R-:W-:Y:S08]  /*4550*/  HMMA.16816.F32 R136, R4.reuse, R36, R20 ;  /* 0x000000240488723c */ /* 0x044ff00000001814 */
[----:B------:R-:W-:Y:S08]  /*4560*/  HMMA.16816.F32 R132, R4, R38, R16 ;  /* 0x000000260484723c */ /* 0x000ff00000001810 */
[C---:B---3--:R-:W-:Y:S08]  /*4570*/  HMMA.16816.F32 R32, R8.reuse, R46, RZ ;  /* 0x0000002e0820723c */ /* 0x048ff000000018ff */
[C---:B------:R-:W-:Y:S08]  /*4580*/  HMMA.16816.F32 R36, R8.reuse, R44, RZ ;  /* 0x0000002c0824723c */ /* 0x040ff000000018ff */
[C---:B----4-:R-:W-:Y:S08]  /*4590*/  HMMA.16816.F32 R28, R8.reuse, R48, RZ ;  /* 0x00000030081c723c */ /* 0x050ff000000018ff */
[C---:B------:R-:W-:Y:S08]  /*45a0*/  HMMA.16816.F32 R16, R8.reuse, R54, RZ ;  /* 0x000000360810723c */ /* 0x040ff000000018ff */
[----:B------:R-:W-:Y:S08]  /*45b0*/  HMMA.16816.F32 R20, R8, R52, RZ ;  /* 0x000000340814723c */ /* 0x000ff000000018ff */
[----:B------:R-:W-:Y:S08]  /*45c0*/  HMMA.16816.F32 R140, R4, R42, R24 ;  /* 0x0000002a048c723c */ /* 0x000ff00000001818 */
[C---:B------:R-:W-:Y:S08]  /*45d0*/  HMMA.16816.F32 R24, R8.reuse, R50, RZ ;  /* 0x000000320818723c */ /* 0x040ff000000018ff */
[----:B------:R-:W-:Y:S07]  /*45e0*/  HMMA.16816.F32 R48, R8, R66, RZ ;  /* 0x000000420830723c */ /* 0x000fee00000018ff */
[----:B------:R-:W-:Y:S01]  /*45f0*/  MOV R66, R95 ;  /* 0x0000005f00427202 */ /* 0x000fe20000000f00 */
[----:B------:R-:W-:Y:S01]  /*4600*/  HMMA.16816.F32 R116, R4, R82, R32 ;  /* 0x000000520474723c */ /* 0x000fe20000001820 */
[----:B------:R-:W-:-:S06]  /*4610*/  IMAD.MOV.U32 R67, RZ, RZ, R108 ;  /* 0x000000ffff437224 */ /* 0x000fcc00078e006c */
[----:B------:R-:W-:Y:S01]  /*4620*/  IMAD.MOV.U32 R35, RZ, RZ, R94 ;  /* 0x000000ffff237224 */ /* 0x000fe200078e005e */
[----:B------:R-:W-:Y:S01]  /*4630*/  HMMA.16816.F32 R120, R4, R80, R36 ;  /* 0x000000500478723c */ /* 0x000fe20000001824 */
[----:B------:R-:W-:Y:S01]  /*4640*/  IMAD.MOV.U32 R34, RZ, RZ, R93 ;  /* 0x000000ffff227224 */ /* 0x000fe200078e005d */
[----:B------:R-:W-:Y:S01]  /*4650*/  MOV R33, R92 ;  /* 0x0000005c00217202 */ /* 0x000fe20000000f00 */
[----:B------:R-:W-:-:S04]  /*4660*/  IMAD.MOV.U32 R32, RZ, RZ, R91 ;  /* 0x000000ffff207224 */ /* 0x000fc800078e005b */
[----:B------:R-:W-:Y:S01]  /*4670*/  IMAD.MOV.U32 R39, RZ, RZ, R97 ;  /* 0x000000ffff277224 */ /* 0x000fe200078e0061 */
[----:B------:R-:W-:Y:S01]  /*4680*/  HMMA.16816.F32 R112, R4, R76, R28 ;  /* 0x0000004c0470723c */ /* 0x000fe2000000181c */
[----:B------:R-:W-:Y:S01]  /*4690*/  IMAD.MOV.U32 R38, RZ, RZ, R98 ;  /* 0x000000ffff267224 */ /* 0x000fe200078e0062 */
[----:B------:R-:W-:Y:S01]  /*46a0*/  MOV R37, R162 ;  /* 0x000000a200257202 */ /* 0x000fe20000000f00 */
[----:B------:R-:W-:-:S04]  /*46b0*/  IMAD.MOV.U32 R36, RZ, RZ, R163 ;  /* 0x000000ffff247224 */ /* 0x000fc800078e00a3 */
[----:B------:R-:W-:Y:S01]  /*46c0*/  IMAD.MOV.U32 R31, RZ, RZ, R96 ;  /* 0x000000ffff1f7224 */ /* 0x000fe200078e0060 */
[----:B------:R-:W-:Y:S01]  /*46d0*/  MOV R30, R99 ;  /* 0x00000063001e7202 */ /* 0x000fe20000000f00 */
[----:B------:R-:W-:Y:S01]  /*46e0*/  HMMA.16816.F32 R92, R4, R70, R16 ;  /* 0x00000046045c723c */ /* 0x000fe20000001810 */
[----:B------:R-:W1:Y:S01]  /*46f0*/  LDSM.16.MT88.4 R16, [R229+0x6900] ;  /* 0x00690000e510783b */ /* 0x000e620000004200 */
[----:B------:R-:W-:Y:S01]  /*4700*/  IMAD.MOV.U32 R76, RZ, RZ, R86 ;  /* 0x000000ffff4c7224 */ /* 0x000fe200078e0056 */
[----:B------:R-:W-:Y:S01]  /*4710*/  MOV R77, R85 ;  /* 0x00000055004d7202 */ /* 0x000fe20000000f00 */
[----:B------:R-:W-:Y:S01]  /*4720*/  IMAD.MOV.U32 R29, RZ, RZ, R111 ;  /* 0x000000ffff1d7224 */ /* 0x000fe200078e006f */
[----:B------:R-:W-:-:S03]  /*4730*/  MOV R28, R110 ;  /* 0x0000006e001c7202 */ /* 0x000fc60000000f00 */
[----:B------:R-:W-:Y:S08]  /*4740*/  HMMA.16816.F32 R60, R8, R56, RZ ;  /* 0x00000038083c723c */ /* 0x000ff000000018ff */
[----:B------:R-:W-:Y:S01]  /*4750*/  HMMA.16816.F32 R96, R4, R68, R20 ;  /* 0x000000440460723c */ /* 0x000fe20000001814 */
[----:B------:R-:W2:Y:S06]  /*4760*/  LDSM.16.MT88.4 R20, [R226+0x6900] ;  /* 0x00690000e214783b */ /* 0x000eac0000004200 */
[----:B------:R-:W-:Y:S01]  /*4770*/  IMAD.MOV.U32 R69, RZ, RZ, R88 ;  /* 0x000000ffff457224 */ /* 0x000fe200078e0058 */
[C---:B------:R-:W-:Y:S08]  /*4780*/  HMMA.16816.F32 R56, R8.reuse, R58, RZ ;  /* 0x0000003a0838723c */ /* 0x040ff000000018ff */
[C---:B------:R-:W-:Y:S07]  /*4790*/  HMMA.16816.F32 R52, R8.reuse, R64, RZ ;  /* 0x000000400834723c */ /* 0x040fee00000018ff */
[----:B------:R-:W-:Y:S01]  /*47a0*/  IMAD.MOV.U32 R64, RZ, RZ, R90 ;  /* 0x000000ffff407224 */ /* 0x000fe200078e005a */
[----:B------:R-:W-:Y:S01]  /*47b0*/  HMMA.16816.F32 R44, R8, R72, RZ ;  /* 0x00000048082c723c */ /* 0x000fe200000018ff */
[----:B------:R-:W-:-:S06]  /*47c0*/  MOV R65, R89 ;  /* 0x0000005900417202 */ /* 0x000fcc0000000f00 */
[----:B------:R-:W-:Y:S01]  /*47d0*/  MOV R73, R107 ;  /* 0x0000006b00497202 */ /* 0x000fe20000000f00 */
[----:B------:R-:W-:Y:S01]  /*47e0*/  HMMA.16816.F32 R40, R8, R74, RZ ;  /* 0x0000004a0828723c */ /* 0x000fe200000018ff */
[----:B------:R-:W3:Y:S01]  /*47f0*/  LDSM.16.MT88.4 R8, [R228+0x6900] ;  /* 0x00690000e408783b */ /* 0x000ee20000004200 */
[----:B------:R-:W-:-:S05]  /*4800*/  IMAD.MOV.U32 R72, RZ, RZ, R106 ;  /* 0x000000ffff487224 */ /* 0x000fca00078e006a */
[----:B------:R-:W-:Y:S01]  /*4810*/  IMAD.MOV.U32 R75, RZ, RZ, R105 ;  /* 0x000000ffff4b7224 */ /* 0x000fe200078e0069 */
[----:B------:R-:W-:Y:S01]  /*4820*/  MOV R74, R104 ;  /* 0x00000068004a7202 */ /* 0x000fe20000000f00 */
[C---:B-1----:R-:W-:Y:S08]  /*4830*/  HMMA.16816.F32 R80, R4.reuse, R18, R48 ;  /* 0x000000120450723c */ /* 0x042ff00000001830 */
[C---:B------:R-:W-:Y:S07]  /*4840*/  HMMA.16816.F32 R104, R4.reuse, R78, R24 ;  /* 0x0000004e0468723c */ /* 0x040fee0000001818 */
[----:B------:R-:W-:Y:S01]  /*4850*/  IMAD.MOV.U32 R79, RZ, RZ, R0 ;  /* 0x000000ffff4f7224 */ /* 0x000fe200078e0000 */
[----:B--2---:R-:W-:Y:S01]  /*4860*/  HMMA.16816.F32 R88, R4, R22, R56 ;  /* 0x000000160458723c */ /* 0x004fe20000001838 */
[----:B------:R-:W-:-:S02]  /*4870*/  FFMA.FTZ R0, R124, c[0x0][0x2d0], -R12 ;  /* 0x0000b4007c007a23 */ /* 0x000fc4000001080c */
[----:B------:R-:W-:Y:S02]  /*4880*/  IMAD.MOV.U32 R27, RZ, RZ, R87 ;  /* 0x000000ffff1b7224 */ /* 0x000fe400078e0057 */
[----:B------:R1:W-:Y:S01]  /*4890*/  MUFU.EX2 R24, R0 ;  /* 0x0000000000187308 */ /* 0x0003e20000000800 */
[----:B------:R-:W-:Y:S02]  /*48a0*/  IMAD.MOV.U32 R78, RZ, RZ, R84 ;  /* 0x000000ffff4e7224 */ /* 0x000fe400078e0054 */
[----:B------:R-:W-:Y:S01]  /*48b0*/  IMAD.MOV.U32 R26, RZ, RZ, R109 ;  /* 0x000000ffff1a7224 */ /* 0x000fe200078e006d */
[C---:B------:R-:W-:Y:S01]  /*48c0*/  HMMA.16816.F32 R84, R4.reuse, R16, R52 ;  /* 0x000000100454723c */ /* 0x040fe20000001834 */
[----:B------:R-:W2:Y:S07]  /*48d0*/  LDSM.16.MT88.4 R16, [R226+0x1100] ;  /* 0x00110000e210783b */ /* 0x000eae0000004200 */
[----:B------:R-:W-:Y:S01]  /*48e0*/  HMMA.16816.F32 R108, R4, R20, R60 ;  /* 0x00000014046c723c */ /* 0x000fe2000000183c */
[----:B------:R-:W4:Y:S01]  /*48f0*/  LDSM.16.MT88.4 R20, [R225+0x1100] ;  /* 0x00110000e114783b */ /* 0x000f220000004200 */
[----:B-1----:R-:W-:Y:S01]  /*4900*/  FFMA.FTZ R0, R103, c[0x0][0x2d0], -R12 ;  /* 0x0000b40067007a23 */ /* 0x002fe2000001080c */
[----:B------:R-:W-:-:S03]  /*4910*/  MOV R103, R69 ;  /* 0x0000004500677202 */ /* 0x000fc60000000f00 */
[----:B------:R1:W1:Y:S02]  /*4920*/  MUFU.EX2 R163, R0 ;  /* 0x0000000000a37308 */ /* 0x0002640000000800 */
[C---:B---3--:R-:W-:Y:S08]  /*4930*/  HMMA.16816.F32 R60, R4.reuse, R8, R44 ;  /* 0x00000008043c723c */ /* 0x048ff0000000182c */
[----:B------:R-:W-:Y:S01]  /*4940*/  HMMA.16816.F32 R40, R4, R10, R40 ;  /* 0x0000000a0428723c */ /* 0x000fe20000001828 */
[----:B------:R-:W3:Y:S01]  /*4950*/  LDSM.16.MT88.4 R8, [R229+0x1100] ;  /* 0x00110000e508783b */ /* 0x000ee20000004200 */
[----:B-1----:R-:W-:-:S05]  /*4960*/  FFMA.FTZ R0, R102, c[0x0][0x2d0], -R12 ;  /* 0x0000b40066007a23 */ /* 0x002fca000001080c */
[----:B------:R-:W-:Y:S01]  /*4970*/  F2FP.PACK_AB R4, R163, R24 ;  /* 0x00000018a304723e */ /* 0x000fe200000000ff */
[----:B------:R1:W-:Y:S02]  /*4980*/  MUFU.EX2 R162, R0 ;  /* 0x0000000000a27308 */ /* 0x0003e40000000800 */
[----:B-1----:R-:W-:-:S06]  /*4990*/  FFMA.FTZ R0, R101, c[0x0][0x2d0], -R12 ;  /* 0x0000b40065007a23 */ /* 0x002fcc000001080c */
[----:B------:R1:W1:Y:S02]  /*49a0*/  MUFU.EX2 R101, R0 ;  /* 0x0000000000657308 */ /* 0x0002640000000800 */
[----:B-1----:R-:W-:Y:S01]  /*49b0*/  FFMA.FTZ R0, R127, c[0x0][0x2d0], -R2 ;  /* 0x0000b4007f007a23 */ /* 0x002fe20000010802 */
[----:B------:R-:W-:-:S05]  /*49c0*/  F2FP.PACK_AB R6, R101, R162 ;  /* 0x000000a26506723e */ /* 0x000fca00000000ff */
[----:B------:R1:W-:Y:S02]  /*49d0*/  MUFU.EX2 R102, R0 ;  /* 0x0000000000667308 */ /* 0x0003e40000000800 */
[----:B-1----:R-:W-:Y:S02]  /*49e0*/  FFMA.FTZ R0, R126, c[0x0][0x2d0], -R2 ;  /* 0x0000b4007e007a23 */ /* 0x002fe40000010802 */
[----:B------:R-:W-:-:S04]  /*49f0*/  IMAD.MOV.U32 R126, RZ, RZ, R74 ;  /* 0x000000ffff7e7224 */ /* 0x000fc800078e004a */
[----:B------:R1:W1:Y:S02]  /*4a00*/  MUFU.EX2 R25, R0 ;  /* 0x0000000000197308 */ /* 0x0002640000000800 */
[----:B-1----:R-:W-:Y:S01]  /*4a10*/  FFMA.FTZ R0, R125, c[0x0][0x2d0], -R2 ;  /* 0x0000b4007d007a23 */ /* 0x002fe20000010802 */
[----:B------:R-:W-:Y:S01]  /*4a20*/  F2FP.PACK_AB R5, R25, R102 ;  /* 0x000000661905723e */ /* 0x000fe200000000ff */
[----:B------:R-:W-:-:S04]  /*4a30*/  IMAD.MOV.U32 R125, RZ, RZ, R38 ;  /* 0x000000ffff7d7224 */ /* 0x000fc800078e0026 */
[----:B------:R1:W-:Y:S02]  /*4a40*/  MUFU.EX2 R127, R0 ;  /* 0x00000000007f7308 */ /* 0x0003e40000000800 */
[----:B-1----:R-:W-:-:S06]  /*4a50*/  FFMA.FTZ R0, R128, c[0x0][0x2d0], -R2 ;  /* 0x0000b40080007a23 */ /* 0x002fcc0000010802 */
[----:B------:R-:W1:Y:S02]  /*4a60*/  MUFU.EX2 R124, R0 ;  /* 0x00000000007c7308 */ /* 0x000e640000000800 */
[----:B-1----:R-:W-:Y:S01]  /*4a70*/  F2FP.PACK_AB R7, R124, R127 ;  /* 0x0000007f7c07723e */ /* 0x002fe200000000ff */
[----:B------:R-:W-:-:S04]  /*4a80*/  IMAD.MOV.U32 R0, RZ, RZ, R35 ;  /* 0x000000ffff007224 */ /* 0x000fc800078e0023 */
[----:B------:R-:W-:Y:S02]  /*4a90*/  FFMA.FTZ R0, R0, c[0x0][0x2d0], -R12 ;  /* 0x0000b40000007a23 */ /* 0x000fe4000001080c */
[C---:B--2---:R-:W-:Y:S07]  /*4aa0*/  HMMA.16816.F32 R48, R4.reuse, R18, R172 ;  /* 0x000000120430723c */ /* 0x044fee00000018ac */
[----:B------:R-:W-:Y:S01]  /*4ab0*/  IMAD.MOV.U32 R175, RZ, RZ, R36 ;  /* 0x000000ffffaf7224 */ /* 0x000fe200078e0024 */
[----:B----4-:R-:W-:Y:S01]  /*4ac0*/  HMMA.16816.F32 R76, R4, R20, R76 ;  /* 0x00000014044c723c */ /* 0x010fe2000000184c */
[----:B------:R-:W-:Y:S01]  /*4ad0*/  IMAD.MOV.U32 R173, RZ, RZ, R37 ;  /* 0x000000ffffad7224 */ /* 0x000fe200078e0025 */
[----:B------:R-:W-:-:S02]  /*4ae0*/  MOV R172, R39 ;  /* 0x0000002700ac7202 */ /* 0x000fc40000000f00 */
[----:B------:R-:W-:-:S04]  /*4af0*/  MOV R174, R24 ;  /* 0x0000001800ae7202 */ /* 0x000fc80000000f00 */
[C---:B------:R-:W-:Y:S01]  /*4b00*/  HMMA.16816.F32 R68, R4.reuse, R22, R180 ;  /* 0x000000160444723c */ /* 0x040fe200000018b4 */
[----:B------:R-:W1:Y:S06]  /*4b10*/  LDSM.16.MT88.4 R20, [R228+0x1100] ;  /* 0x00110000e414783b */ /* 0x000e6c0000004200 */
[----:B------:R-:W-:Y:S01]  /*4b20*/  IMAD.MOV.U32 R180, RZ, RZ, R64 ;  /* 0x000000ffffb47224 */ /* 0x000fe200078e0040 */
[----:B------:R-:W-:Y:S01]  /*4b30*/  HMMA.16816.F32 R56, R4, R16, R176 ;  /* 0x000000100438723c */ /* 0x000fe200000018b0 */
[----:B------:R-:W2:Y:S01]  /*4b40*/  LDSM.16.MT88.4 R16, [R225+0x4100] ;  /* 0x00410000e110783b */ /* 0x000ea20000004200 */
[----:B------:R-:W-:Y:S01]  /*4b50*/  MOV R182, R33 ;  /* 0x0000002100b67202 */ /* 0x000fe20000000f00 */
[----:B------:R-:W-:-:S02]  /*4b60*/  IMAD.MOV.U32 R183, RZ, RZ, R34 ;  /* 0x000000ffffb77224 */ /* 0x000fc400078e0022 */
[----:B------:R-:W-:Y:S02]  /*4b70*/  IMAD.MOV.U32 R181, RZ, RZ, R131 ;  /* 0x000000ffffb57224 */ /* 0x000fe400078e0083 */
[----:B------:R-:W-:Y:S01]  /*4b80*/  MOV R177, R28 ;  /* 0x0000001c00b17202 */ /* 0x000fe20000000f00 */
[----:B---3--:R-:W-:Y:S01]  /*4b90*/  HMMA.16816.F32 R36, R4, R8, R164 ;  /* 0x000000080424723c */ /* 0x008fe200000018a4 */
[----:B------:R-:W-:Y:S02]  /*4ba0*/  IMAD.MOV.U32 R176, RZ, RZ, R29 ;  /* 0x000000ffffb07224 */ /* 0x000fe400078e001d */
[----:B------:R-:W-:Y:S02]  /*4bb0*/  IMAD.MOV.U32 R179, RZ, RZ, R26 ;  /* 0x000000ffffb37224 */ /* 0x000fe400078e001a */
[----:B------:R-:W-:Y:S02]  /*4bc0*/  IMAD.MOV.U32 R178, RZ, RZ, R25 ;  /* 0x000000ffffb27224 */ /* 0x000fe400078e0019 */
[----:B------:R-:W-:Y:S01]  /*4bd0*/  IMAD.MOV.U32 R165, RZ, RZ, R30 ;  /* 0x000000ffffa57224 */ /* 0x000fe200078e001e */
[----:B------:R-:W-:Y:S01]  /*4be0*/  MOV R166, R66 ;  /* 0x0000004200a67202 */ /* 0x000fe20000000f00 */
[----:B------:R-:W-:-:S02]  /*4bf0*/  IMAD.MOV.U32 R164, RZ, RZ, R31 ;  /* 0x000000ffffa47224 */ /* 0x000fc400078e001f */
[----:B------:R-:W-:Y:S01]  /*4c00*/  HMMA.16816.F32 R28, R4, R10, R152 ;  /* 0x0000000a041c723c */ /* 0x000fe20000001898 */
[----:B------:R-:W3:Y:S01]  /*4c10*/  LDSM.16.MT88.4 R8, [R226+0x4100] ;  /* 0x00410000e208783b */ /* 0x000ee20000004200 */
[----:B------:R-:W-:-:S05]  /*4c20*/  IMAD.MOV.U32 R167, RZ, RZ, R67 ;  /* 0x000000ffffa77224 */ /* 0x000fca00078e0043 */
[----:B------:R-:W-:Y:S01]  /*4c30*/  IMAD.MOV.U32 R154, RZ, RZ, R75 ;  /* 0x000000ffff9a7224 */ /* 0x000fe200078e004b */
[----:B------:R-:W-:Y:S01]  /*4c40*/  MOV R153, R72 ;  /* 0x0000004800997202 */ /* 0x000fe20000000f00 */
[----:B------:R-:W-:Y:S01]  /*4c50*/  IMAD.MOV.U32 R152, RZ, RZ, R73 ;  /* 0x000000ffff987224 */ /* 0x000fe200078e0049 */
[----:B------:R-:W-:Y:S01]  /*4c60*/  MOV R155, R27 ;  /* 0x0000001b009b7202 */ /* 0x000fe20000000f00 */
[C---:B-1----:R-:W-:Y:S07]  /*4c70*/  HMMA.16816.F32 R72, R4.reuse, R20, R168 ;  /* 0x000000140448723c */ /* 0x042fee00000018a8 */
[----:B------:R-:W-:Y:S01]  /*4c80*/  MOV R168, R65 ;  /* 0x0000004100a87202 */ /* 0x000fe20000000f00 */
[----:B------:R-:W-:Y:S01]  /*4c90*/  IMAD.MOV.U32 R171, RZ, RZ, R32 ;  /* 0x000000ffffab7224 */ /* 0x000fe200078e0020 */
[----:B------:R-:W-:Y:S01]  /*4ca0*/  HMMA.16816.F32 R64, R4, R22, R148 ;  /* 0x000000160440723c */ /* 0x000fe20000001894 */
[----:B------:R-:W1:Y:S01]  /*4cb0*/  LDSM.16.MT88.4 R20, [R229+0x4100] ;  /* 0x00410000e514783b */ /* 0x000e620000004200 */
[----:B------:R-:W-:Y:S01]  /*4cc0*/  IMAD.MOV.U32 R169, RZ, RZ, R130 ;  /* 0x000000ffffa97224 */ /* 0x000fe200078e0082 */
[----:B------:R-:W-:-:S04]  /*4cd0*/  MOV R170, R129 ;  /* 0x0000008100aa7202 */ /* 0x000fc80000000f00 */
[----:B------:R-:W-:Y:S01]  /*4ce0*/  IMAD.MOV.U32 R151, RZ, RZ, R168 ;  /* 0x000000ffff977224 */ /* 0x000fe200078e00a8 */
[C---:B--2---:R-:W-:Y:S01]  /*4cf0*/  HMMA.16816.F32 R52, R4.reuse, R16, R144 ;  /* 0x000000100434723c */ /* 0x044fe20000001890 */
[----:B------:R-:W-:Y:S01]  /*4d00*/  IMAD.MOV.U32 R168, RZ, RZ, R169 ;  /* 0x000000ffffa87224 */ /* 0x000fe200078e00a9 */
[----:B------:R-:W-:Y:S01]  /*4d10*/  MOV R169, R170 ;  /* 0x000000aa00a97202 */ /* 0x000fe20000000f00 */
[----:B------:R-:W-:Y:S02]  /*4d20*/  IMAD.MOV.U32 R170, RZ, RZ, R171 ;  /* 0x000000ffffaa7224 */ /* 0x000fe400078e00ab */
[----:B------:R-:W-:Y:S01]  /*4d30*/  IMAD.MOV.U32 R171, RZ, RZ, R152 ;  /* 0x000000ffffab7224 */ /* 0x000fe200078e0098 */
[----:B------:R-:W-:Y:S01]  /*4d40*/  MOV R152, R153 ;  /* 0x0000009900987202 */ /* 0x000fe20000000f00 */
[----:B------:R-:W-:Y:S01]  /*4d50*/  IMAD.MOV.U32 R153, RZ, RZ, R154 ;  /* 0x000000ffff997224 */ /* 0x000fe200078e009a */
[----:B------:R-:W-:Y:S01]  /*4d60*/  HMMA.16816.F32 R44, R4, R18, R140 ;  /* 0x00000012042c723c */ /* 0x000fe2000000188c */
[----:B------:R-:W2:Y:S01]  /*4d70*/  LDSM.16.MT88.4 R16, [R228+0x4100] ;  /* 0x00410000e410783b */ /* 0x000ea20000004200 */
[----:B------:R-:W-:Y:S01]  /*4d80*/  IMAD.MOV.U32 R154, RZ, RZ, R155 ;  /* 0x000000ffff9a7224 */ /* 0x000fe200078e009b */
[----:B------:R-:W-:Y:S01]  /*4d90*/  MOV R155, R164 ;  /* 0x000000a4009b7202 */ /* 0x000fe20000000f00 */
[----:B------:R-:W-:-:S02]  /*4da0*/  IMAD.MOV.U32 R164, RZ, RZ, R165 ;  /* 0x000000ffffa47224 */ /* 0x000fc400078e00a5 */
[----:B------:R-:W-:Y:S01]  /*4db0*/  IMAD.MOV.U32 R165, RZ, RZ, R172 ;  /* 0x000000ffffa57224 */ /* 0x000fe200078e00ac */
[----:B------:R-:W-:Y:S01]  /*4dc0*/  MOV R172, R173 ;  /* 0x000000ad00ac7202 */ /* 0x000fe20000000f00 */
[C---:B---3--:R-:W-:Y:S01]  /*4dd0*/  HMMA.16816.F32 R32, R4.reuse, R8, R136 ;  /* 0x000000080420723c */ /* 0x048fe20000001888 */
[----:B------:R-:W-:Y:S02]  /*4de0*/  IMAD.MOV.U32 R173, RZ, RZ, R174 ;  /* 0x000000ffffad7224 */ /* 0x000fe400078e00ae */
[----:B------:R-:W-:Y:S01]  /*4df0*/  IMAD.MOV.U32 R174, RZ, RZ, R175 ;  /* 0x000000ffffae7224 */ /* 0x000fe200078e00af */
[----:B------:R-:W-:Y:S01]  /*4e00*/  MOV R175, R176 ;  /* 0x000000b000af7202 */ /* 0x000fe20000000f00 */
[----:B------:R-:W-:Y:S02]  /*4e10*/  IMAD.MOV.U32 R176, RZ, RZ, R177 ;  /* 0x000000ffffb07224 */ /* 0x000fe400078e00b1 */
[----:B------:R-:W-:Y:S01]  /*4e20*/  IMAD.MOV.U32 R177, RZ, RZ, R178 ;  /* 0x000000ffffb17224 */ /* 0x000fe200078e00b2 */
[----:B------:R-:W-:Y:S01]  /*4e30*/  HMMA.16816.F32 R24, R4, R10, R132 ;  /* 0x0000000a0418723c */ /* 0x000fe20000001884 */
[----:B------:R-:W3:Y:S01]  /*4e40*/  LDSM.16.MT88.4 R8, [R225+0x7100] ;  /* 0x00710000e108783b */ /* 0x000ee20000004200 */
[----:B------:R-:W-:Y:S01]  /*4e50*/  MOV R178, R179 ;  /* 0x000000b300b27202 */ /* 0x000fe20000000f00 */
[----:B------:R-:W-:-:S02]  /*4e60*/  IMAD.MOV.U32 R179, RZ, RZ, R103 ;  /* 0x000000ffffb37224 */ /* 0x000fc400078e0067 */
[----:B------:R4:W-:Y:S03]  /*4e70*/  MUFU.EX2 R103, R0 ;  /* 0x0000000000677308 */ /* 0x0009e60000000800 */
[C---:B-1----:R-:W-:Y:S08]  /*4e80*/  HMMA.16816.F32 R144, R4.reuse, R20, R120 ;  /* 0x000000140490723c */ /* 0x042ff00000001878 */
[----:B------:R-:W-:Y:S01]  /*4e90*/  HMMA.16816.F32 R128, R4, R22, R116 ;  /* 0x000000160480723c */ /* 0x000fe20000001874 */
[----:B------:R-:W1:Y:S01]  /*4ea0*/  LDSM.16.MT88.4 R20, [R226+0x7100] ;  /* 0x00710000e214783b */ /* 0x000e620000004200 */
[----:B----4-:R-:W-:-:S04]  /*4eb0*/  FFMA.FTZ R0, R252, c[0x0][0x2d0], -R12 ;  /* 0x0000b400fc007a23 */ /* 0x010fc8000001080c */
[----:B------:R4:W1:Y:S02]  /*4ec0*/  MUFU.EX2 R252, R0 ;  /* 0x0000000000fc7308 */ /* 0x0008640000000800 */
[C---:B--2---:R-:W-:Y:S08]  /*4ed0*/  HMMA.16816.F32 R116, R4.reuse, R16, R112 ;  /* 0x000000100474723c */ /* 0x044ff00000001870 */
[----:B------:R-:W-:Y:S01]  /*4ee0*/  HMMA.16816.F32 R112, R4, R18, R104 ;  /* 0x000000120470723c */ /* 0x000fe20000001868 */
[----:B------:R-:W2:Y:S01]  /*4ef0*/  LDSM.16.MT88.4 R16, [R229+0x7100] ;  /* 0x00710000e510783b */ /* 0x000ea20000004200 */
[----:B----4-:R-:W-:-:S06]  /*4f00*/  FFMA.FTZ R0, R251, c[0x0][0x2d0], -R12 ;  /* 0x0000b400fb007a23 */ /* 0x010fcc000001080c */
[C---:B---3--:R-:W-:Y:S01]  /*4f10*/  HMMA.16816.F32 R96, R4.reuse, R8, R96 ;  /* 0x000000080460723c */ /* 0x048fe20000001860 */
[----:B------:R3:W-:Y:S07]  /*4f20*/  MUFU.EX2 R251, R0 ;  /* 0x0000000000fb7308 */ /* 0x0007ee0000000800 */
[C---:B------:R-:W-:Y:S01]  /*4f30*/  HMMA.16816.F32 R92, R4.reuse, R10, R92 ;  /* 0x0000000a045c723c */ /* 0x040fe2000000185c */
[----:B------:R-:W4:Y:S07]  /*4f40*/  LDSM.16.MT88.4 R8, [R228+0x7100] ;  /* 0x00710000e408783b */ /* 0x000f2e0000004200 */
[----:B-1----:R-:W-:Y:S01]  /*4f50*/  HMMA.16816.F32 R120, R4, R22, R88 ;  /* 0x000000160478723c */ /* 0x002fe20000001858 */
[----:B---3--:R-:W-:-:S07]  /*4f60*/  FFMA.FTZ R0, R250, c[0x0][0x2d0], -R12 ;  /* 0x0000b400fa007a23 */ /* 0x008fce000001080c */
[C---:B------:R-:W-:Y:S01]  /*4f70*/  HMMA.16816.F32 R140, R4.reuse, R20, R108 ;  /* 0x00000014048c723c */ /* 0x040fe2000000186c */
[----:B------:R-:W1:Y:S07]  /*4f80*/  LDSM.16.MT88.4 R20, [R225+0x1900] ;  /* 0x00190000e114783b */ /* 0x000e6e0000004200 */
[C---:B--2---:R-:W-:Y:S08]  /*4f90*/  HMMA.16816.F32 R108, R4.reuse, R16, R84 ;  /* 0x00000010046c723c */ /* 0x044ff00000001854 */
[C---:B------:R-:W-:Y:S01]  /*4fa0*/  HMMA.16816.F32 R104, R4.reuse, R18, R80 ;  /* 0x000000120468723c */ /* 0x040fe20000001850 */
[----:B------:R-:W-:Y:S07]  /*4fb0*/  LDSM.16.MT88.4 R16, [R226+0x1900] ;  /* 0x00190000e210783b */ /* 0x000fee0000004200 */
[C---:B----4-:R-:W-:Y:S01]  /*4fc0*/  HMMA.16816.F32 R88, R4.reuse, R8, R60 ;  /* 0x000000080458723c */ /* 0x050fe2000000183c */
[----:B------:R2:W3:Y:S07]  /*4fd0*/  MUFU.EX2 R60, R0 ;  /* 0x00000000003c7308 */ /* 0x0004ee0000000800 */
[----:B------:R-:W-:Y:S01]  /*4fe0*/  HMMA.16816.F32 R84, R4, R10, R40 ;  /* 0x0000000a0454723c */ /* 0x000fe20000001828 */
[----:B------:R-:W4:Y:S06]  /*4ff0*/  LDSM.16.MT88.4 R8, [R229+0x1900] ;  /* 0x00190000e508783b */ /* 0x000f2c0000004200 */
[----:B------:R-:W-:Y:S01]  /*5000*/  F2FP.PACK_AB R4, R252, R103 ;  /* 0x00000067fc04723e */ /* 0x000fe200000000ff */
[----:B--2---:R-:W-:Y:S01]  /*5010*/  FFMA.FTZ R0, R151, c[0x0][0x2d0], -R2 ;  /* 0x0000b40097007a23 */ /* 0x004fe20000010802 */
[----:B---3--:R-:W-:Y:S01]  /*5020*/  F2FP.PACK_AB R6, R60, R251 ;  /* 0x000000fb3c06723e */ /* 0x008fe200000000ff */
[----:B------:R-:W-:Y:S01]  /*5030*/  IMAD.MOV.U32 R151, RZ, RZ, R168 ;  /* 0x000000ffff977224 */ /* 0x000fe200078e00a8 */
[----:B------:R-:W-:Y:S01]  /*5040*/  MOV R168, R169 ;  /* 0x000000a900a87202 */ /* 0x000fe20000000f00 */
[----:B------:R-:W-:-:S02]  /*5050*/  IMAD.MOV.U32 R169, RZ, RZ, R170 ;  /* 0x000000ffffa97224 */ /* 0x000fc400078e00aa */
[----:B------:R-:W-:Y:S01]  /*5060*/  IMAD.MOV.U32 R170, RZ, RZ, R171 ;  /* 0x000000ffffaa7224 */ /* 0x000fe200078e00ab */
[----:B------:R-:W-:Y:S01]  /*5070*/  MOV R171, R152 ;  /* 0x0000009800ab7202 */ /* 0x000fe20000000f00 */
[----:B------:R-:W-:Y:S01]  /*5080*/  IMAD.MOV.U32 R152, RZ, RZ, R153 ;  /* 0x000000ffff987224 */ /* 0x000fe200078e0099 */
[----:B------:R-:W-:Y:S01]  /*5090*/  MOV R43, R168 ;  /* 0x000000a8002b7202 */ /* 0x000fe20000000f00 */
[----:B------:R-:W-:Y:S01]  /*50a0*/  IMAD.MOV.U32 R153, RZ, RZ, R154 ;  /* 0x000000ffff997224 */ /* 0x000fe200078e009a */
[----:B------:R-:W-:Y:S01]  /*50b0*/  MOV R154, R155 ;  /* 0x0000009b009a7202 */ /* 0x000fe20000000f00 */
[----:B------:R-:W-:Y:S02]  /*50c0*/  IMAD.MOV.U32 R155, RZ, RZ, R164 ;  /* 0x000000ffff9b7224 */ /* 0x000fe400078e00a4 */
[----:B------:R-:W-:Y:S01]  /*50d0*/  IMAD.MOV.U32 R164, RZ, RZ, R165 ;  /* 0x000000ffffa47224 */ /* 0x000fe200078e00a5 */
[----:B------:R-:W-:Y:S01]  /*50e0*/  MOV R150, R154 ;  /* 0x0000009a00967202 */ /* 0x000fe20000000f00 */
[----:B------:R2:W-:Y:S01]  /*50f0*/  MUFU.EX2 R165, R0 ;  /* 0x0000000000a57308 */ /* 0x0005e20000000800 */
[----:B------:R-:W-:-:S02]  /*5100*/  IMAD.MOV.U32 R168, RZ, RZ, R169 ;  /* 0x000000ffffa87224 */ /* 0x000fc400078e00a9 */
[----:B------:R-:W-:Y:S01]  /*5110*/  IMAD.MOV.U32 R169, RZ, RZ, R170 ;  /* 0x000000ffffa97224 */ /* 0x000fe200078e00aa */
[----:B------:R-:W-:Y:S01]  /*5120*/  MOV R170, R171 ;  /* 0x000000ab00aa7202 */ /* 0x000fe20000000f00 */
[----:B------:R-:W-:Y:S02]  /*5130*/  IMAD.MOV.U32 R171, RZ, RZ, R152 ;  /* 0x000000ffffab7224 */ /* 0x000fe400078e0098 */
[----:B------:R-:W-:Y:S01]  /*5140*/  IMAD.MOV.U32 R149, RZ, RZ, R153 ;  /* 0x000000ffff957224 */ /* 0x000fe200078e0099 */
[----:B------:R-:W-:Y:S01]  /*5150*/  MOV R153, R172 ;  /* 0x000000ac00997202 */ /* 0x000fe20000000f00 */
[----:B------:R-:W-:Y:S01]  /*5160*/  IMAD.MOV.U32 R152, RZ, RZ, R164 ;  /* 0x000000ffff987224 */ /* 0x000fe200078e00a4 */
[----:B------:R-:W-:Y:S01]  /*5170*/  MOV R164, R175 ;  /* 0x000000af00a47202 */ /* 0x000fe20000000f00 */
[----:B------:R-:W-:Y:S02]  /*5180*/  IMAD.MOV.U32 R154, RZ, RZ, R173 ;  /* 0x000000ffff9a7224 */ /* 0x000fe400078e00ad */
[----:B------:R-:W-:-:S02]  /*5190*/  IMAD.MOV.U32 R172, RZ, RZ, R176 ;  /* 0x000000ffffac7224 */ /* 0x000fc400078e00b0 */
[----:B------:R-:W-:Y:S02]  /*51a0*/  IMAD.MOV.U32 R173, RZ, RZ, R177 ;  /* 0x000000ffffad7224 */ /* 0x000fe400078e00b1 */
[--C-:B--2---:R-:W-:Y:S02]  /*51b0*/  FFMA.FTZ R0, R167, c[0x0][0x2d0], -R2.reuse ;  /* 0x0000b400a7007a23 */ /* 0x104fe40000010802 */
[----:B------:R-:W-:Y:S02]  /*51c0*/  IMAD.MOV.U32 R175, RZ, RZ, R179 ;  /* 0x000000ffffaf7224 */ /* 0x000fe400078e00b3 */
[----:B------:R2:W3:Y:S02]  /*51d0*/  MUFU.EX2 R167, R0 ;  /* 0x0000000000a77308 */ /* 0x0004e40000000800 */
[----:B--2---:R-:W-:Y:S01]  /*51e0*/  FFMA.FTZ R0, R166, c[0x0][0x2d0], -R2 ;  /* 0x0000b400a6007a23 */ /* 0x004fe20000010802 */
[----:B---3--:R-:W-:-:S05]  /*51f0*/  F2FP.PACK_AB R5, R167, R165 ;  /* 0x000000a5a705723e */ /* 0x008fca00000000ff */
[----:B------:R2:W-:Y:S02]  /*5200*/  MUFU.EX2 R166, R0 ;  /* 0x0000000000a67308 */ /* 0x0005e40000000800 */
[----:B--2---:R-:W-:Y:S02]  /*5210*/  FFMA.FTZ R0, R151, c[0x0][0x2d0], -R2 ;  /* 0x0000b40097007a23 */ /* 0x004fe40000010802 */
[----:B------:R-:W-:-:S04]  /*5220*/  IMAD.MOV.U32 R151, RZ, RZ, R155 ;  /* 0x000000ffff977224 */ /* 0x000fc800078e009b */
[----:B------:R-:W2:Y:S01]  /*5230*/  MUFU.EX2 R250, R0 ;  /* 0x0000000000fa7308 */ /* 0x000ea20000000800 */
[----:B------:R-:W-:Y:S01]  /*5240*/  IMAD.MOV.U32 R155, RZ, RZ, R174 ;  /* 0x000000ffff9b7224 */ /* 0x000fe200078e00ae */
[----:B------:R-:W-:Y:S02]  /*5250*/  MOV R174, R178 ;  /* 0x000000b200ae7202 */ /* 0x000fe40000000f00 */
[----:B--2---:R-:W-:Y:S01]  /*5260*/  F2FP.PACK_AB R7, R250, R166 ;  /* 0x000000a6fa07723e */ /* 0x004fe200000000ff */
[----:B------:R-:W-:Y:S02]  /*5270*/  IMAD.MOV.U32 R0, RZ, RZ, R155 ;  /* 0x000000ffff007224 */ /* 0x000fe400078e009b */
[----:B------:R-:W-:Y:S02]  /*5280*/  IMAD.MOV.U32 R155, RZ, RZ, R181 ;  /* 0x000000ffff9b7224 */ /* 0x000fe400078e00b5 */
[----:B------:R-:W-:Y:S02]  /*5290*/  FFMA.FTZ R0, R0, c[0x0][0x2d0], -R12 ;  /* 0x0000b40000007a23 */ /* 0x000fe4000001080c */
[C---:B-1----:R-:W-:Y:S08]  /*52a0*/  HMMA.16816.F32 R76, R4.reuse, R20, R76 ;  /* 0x00000014044c723c */ /* 0x042ff0000000184c */
[C---:B----4-:R-:W-:Y:S07]  /*52b0*/  HMMA.16816.F32 R136, R4.reuse, R8, R36 ;  /* 0x000000080488723c */ /* 0x050fee0000001824 */
[----:B------:R-:W-:Y:S01]  /*52c0*/  MOV R39, R125 ;  /* 0x0000007d00277202 */ /* 0x000fe20000000f00 */
[----:B------:R-:W-:Y:S01]  /*52d0*/  IMAD.MOV.U32 R36, RZ, RZ, R126 ;  /* 0x000000ffff247224 */ /* 0x000fe200078e007e */
[----:B------:R-:W-:Y:S01]  /*52e0*/  MOV R38, R124 ;  /* 0x0000007c00267202 */ /* 0x000fe20000000f00 */
[----:B------:R-:W-:Y:S01]  /*52f0*/  IMAD.MOV.U32 R37, RZ, RZ, R127 ;  /* 0x000000ffff257224 */ /* 0x000fe200078e007f */
[C---:B------:R-:W-:Y:S05]  /*5300*/  HMMA.16816.F32 R176, R4.reuse, R22, R68 ;  /* 0x0000001604b0723c */ /* 0x040fea0000001844 */
[----:B------:R-:W-:Y:S01]  /*5310*/  IMAD.MOV.U32 R20, RZ, RZ, R76 ;  /* 0x000000ffff147224 */ /* 0x000fe200078e004c */
[----:B------:R-:W-:Y:S01]  /*5320*/  MOV R42, R79 ;  /* 0x0000004f002a7202 */ /* 0x000fe20000000f00 */
[----:B------:R-:W-:Y:S01]  /*5330*/  IMAD.MOV.U32 R70, RZ, RZ, R169 ;  /* 0x000000ffff467224 */ /* 0x000fe200078e00a9 */
[----:B------:R-:W-:Y:S01]  /*5340*/  HMMA.16816.F32 R124, R4, R10, R28 ;  /* 0x0000000a047c723c */ /* 0x000fe2000000181c */
[----:B------:R-:W-:Y:S01]  /*5350*/  MOV R71, R168 ;  /* 0x000000a800477202 */ /* 0x000fe20000000f00 */
[----:B------:R-:W-:Y:S01]  /*5360*/  IMAD.MOV.U32 R69, RZ, RZ, R170 ;  /* 0x000000ffff457224 */ /* 0x000fe200078e00aa */
[----:B------:R-:W-:Y:S01]  /*5370*/  MOV R68, R171 ;  /* 0x000000ab00447202 */ /* 0x000fe20000000f00 */
[----:B------:R-:W1:Y:S01]  /*5380*/  LDSM.16.MT88.4 R8, [R226+0x4900] ;  /* 0x00490000e208783b */ /* 0x000e620000004200 */
[----:B------:R-:W-:-:S02]  /*5390*/  IMAD.MOV.U32 R41, RZ, RZ, R77 ;  /* 0x000000ffff297224 */ /* 0x000fc400078e004d */
[----:B------:R-:W-:Y:S01]  /*53a0*/  MOV R30, R20 ;  /* 0x00000014001e7202 */ /* 0x000fe20000000f00 */
[----:B------:R-:W-:Y:S01]  /*53b0*/  HMMA.16816.F32 R168, R4, R16, R56 ;  /* 0x0000001004a8723c */ /* 0x000fe20000001838 */
[----:B------:R-:W2:Y:S01]  /*53c0*/  LDSM.16.MT88.4 R20, [R228+0x1900] ;  /* 0x00190000e414783b */ /* 0x000ea20000004200 */
[----:B------:R-:W-:Y:S02]  /*53d0*/  IMAD.MOV.U32 R28, RZ, RZ, R182 ;  /* 0x000000ffff1c7224 */ /* 0x000fe400078e00b6 */
[----:B------:R-:W-:Y:S02]  /*53e0*/  IMAD.MOV.U32 R29, RZ, RZ, R183 ;  /* 0x000000ffff1d7224 */ /* 0x000fe400078e00b7 */
[----:B------:R-:W-:Y:S01]  /*53f0*/  IMAD.MOV.U32 R31, RZ, RZ, R60 ;  /* 0x000000ffff1f7224 */ /* 0x000fe200078e003c */
[----:B------:R-:W-:Y:S01]  /*5400*/  MOV R57, R151 ;  /* 0x0000009700397202 */ /* 0x000fe20000000f00 */
[----:B------:R-:W-:Y:S02]  /*5410*/  IMAD.MOV.U32 R59, RZ, RZ, R149 ;  /* 0x000000ffff3b7224 */ /* 0x000fe400078e0095 */
[----:B------:R-:W-:-:S02]  /*5420*/  IMAD.MOV.U32 R58, RZ, RZ, R150 ;  /* 0x000000ffff3a7224 */ /* 0x000fc400078e0096 */
[----:B------:R-:W-:Y:S01]  /*5430*/  HMMA.16816.F32 R148, R4, R18, R48 ;  /* 0x000000120494723c */ /* 0x000fe20000001830 */
[----:B------:R-:W3:Y:S01]  /*5440*/  LDSM.16.MT88.4 R16, [R225+0x4900] ;  /* 0x00490000e110783b */ /* 0x000ee20000004200 */
[----:B------:R-:W-:Y:S01]  /*5450*/  IMAD.MOV.U32 R56, RZ, RZ, R152 ;  /* 0x000000ffff387224 */ /* 0x000fe200078e0098 */
[----:B------:R-:W-:Y:S01]  /*5460*/  MOV R152, R175 ;  /* 0x000000af00987202 */ /* 0x000fe20000000f00 */
[----:B------:R-:W-:-:S03]  /*5470*/  IMAD.MOV.U32 R40, RZ, RZ, R78 ;  /* 0x000000ffff287224 */ /* 0x000fc600078e004e */
[----:B------:R-:W-:Y:S01]  /*5480*/  IMAD.MOV.U32 R51, RZ, RZ, R153 ;  /* 0x000000ffff337224 */ /* 0x000fe200078e0099 */
[----:B------:R-:W-:Y:S01]  /*5490*/  MOV R50, R154 ;  /* 0x0000009a00327202 */ /* 0x000fe20000000f00 */
[----:B------:R-:W-:Y:S01]  /*54a0*/  IMAD.MOV.U32 R153, RZ, RZ, R164 ;  /* 0x000000ffff997224 */ /* 0x000fe200078e00a4 */
[----:B------:R-:W-:Y:S01]  /*54b0*/  MOV R154, R172 ;  /* 0x000000ac009a7202 */ /* 0x000fe20000000f00 */
[----:B------:R-:W-:Y:S02]  /*54c0*/  IMAD.MOV.U32 R164, RZ, RZ, R173 ;  /* 0x000000ffffa47224 */ /* 0x000fe400078e00ad */
[----:B------:R-:W-:Y:S02]  /*54d0*/  IMAD.MOV.U32 R48, RZ, RZ, R174 ;  /* 0x000000ffff307224 */ /* 0x000fe400078e00ae */
[----:B------:R-:W-:Y:S01]  /*54e0*/  IMAD.MOV.U32 R49, RZ, RZ, R180 ;  /* 0x000000ffff317224 */ /* 0x000fe200078e00b4 */
[C---:B-1----:R-:W-:Y:S08]  /*54f0*/  HMMA.16816.F32 R60, R4.reuse, R8, R32 ;  /* 0x00000008043c723c */ /* 0x042ff00000001820 */
[C---:B--2---:R-:W-:Y:S07]  /*5500*/  HMMA.16816.F32 R180, R4.reuse, R20, R72 ;  /* 0x0000001404b4723c */ /* 0x044fee0000001848 */
[----:B------:R-:W-:Y:S01]  /*5510*/  IMAD.MOV.U32 R72, RZ, RZ, R49 ;  /* 0x000000ffff487224 */ /* 0x000fe200078e0031 */
[----:B------:R-:W-:Y:S01]  /*5520*/  HMMA.16816.F32 R172, R4, R22, R64 ;  /* 0x0000001604ac723c */ /* 0x000fe20000001840 */
[----:B------:R-:W1:Y:S01]  /*5530*/  LDSM.16.MT88.4 R20, [R229+0x4900] ;  /* 0x00490000e514783b */ /* 0x000e620000004200 */
[----:B------:R-:W-:Y:S01]  /*5540*/  IMAD.MOV.U32 R73, RZ, RZ, R50 ;  /* 0x000000ffff497224 */ /* 0x000fe200078e0032 */
[----:B------:R-:W-:Y:S01]  /*5550*/  MOV R74, R51 ;  /* 0x00000033004a7202 */ /* 0x000fe20000000f00 */
[----:B------:R-:W-:-:S03]  /*5560*/  IMAD.MOV.U32 R75, RZ, RZ, R56 ;  /* 0x000000ffff4b7224 */ /* 0x000fc600078e0038 */
[----:B------:R-:W-:Y:S01]  /*5570*/  MOV R64, R36 ;  /* 0x0000002400407202 */ /* 0x000fe20000000f00 */
[C---:B---3--:R-:W-:Y:S01]  /*5580*/  HMMA.16816.F32 R132, R4.reuse, R16, R52 ;  /* 0x000000100484723c */ /* 0x048fe20000001834 */
[----:B------:R-:W-:Y:S01]  /*5590*/  IMAD.MOV.U32 R65, RZ, RZ, R37 ;  /* 0x000000ffff417224 */ /* 0x000fe200078e0025 */
[----:B------:R-:W-:Y:S01]  /*55a0*/  MOV R67, R48 ;  /* 0x0000003000437202 */ /* 0x000fe20000000f00 */
[----:B------:R-:W-:Y:S01]  /*55b0*/  IMAD.MOV.U32 R66, RZ, RZ, R38 ;  /* 0x000000ffff427224 */ /* 0x000fe200078e0026 */
[----:B------:R-:W-:Y:S01]  /*55c0*/  MOV R38, R69 ;  /* 0x0000004500267202 */ /* 0x000fe20000000f00 */
[----:B------:R-:W-:Y:S02]  /*55d0*/  IMAD.MOV.U32 R36, RZ, RZ, R70 ;  /* 0x000000ffff247224 */ /* 0x000fe400078e0046 */
[----:B------:R-:W-:Y:S01]  /*55e0*/  IMAD.MOV.U32 R55, RZ, RZ, R31 ;  /* 0x000000ffff377224 */ /* 0x000fe200078e001f */
[----:B------:R-:W-:Y:S01]  /*55f0*/  HMMA.16816.F32 R80, R4, R18, R44 ;  /* 0x000000120450723c */ /* 0x000fe2000000182c */
[----:B------:R-:W2:Y:S01]  /*5600*/  LDSM.16.MT88.4 R16, [R228+0x4900] ;  /* 0x00490000e410783b */ /* 0x000ea20000004200 */
[----:B------:R-:W-:-:S02]  /*5610*/  IMAD.MOV.U32 R31, RZ, RZ, R68 ;  /* 0x000000ffff1f7224 */ /* 0x000fc400078e0044 */
[----:B------:R-:W-:Y:S02]  /*5620*/  IMAD.MOV.U32 R37, RZ, RZ, R71 ;  /* 0x000000ffff257224 */ /* 0x000fe400078e0047 */
[----:B------:R-:W-:Y:S02]  /*5630*/  IMAD.MOV.U32 R54, RZ, RZ, R30 ;  /* 0x000000ffff367224 */ /* 0x000fe400078e001e */
[----:B------:R-:W-:Y:S01]  /*5640*/  HMMA.16816.F32 R32, R4, R10, R24 ;  /* 0x0000000a0420723c */ /* 0x000fe20000001818 */
[----:B------:R-:W3:Y:S01]  /*5650*/  LDSM.16.MT88.4 R8, [R225+0x7900] ;  /* 0x00790000e108783b */ /* 0x000ee20000004200 */
[----:B------:R-:W-:-:S06]  /*5660*/  IMAD.MOV.U32 R30, RZ, RZ, R59 ;  /* 0x000000ffff1e7224 */ /* 0x000fcc00078e003b */
[C---:B-1----:R-:W-:Y:S07]  /*5670*/  HMMA.16816.F32 R76, R4.reuse, R20, R144 ;  /* 0x00000014044c723c */ /* 0x042fee0000001890 */
[----:B------:R-:W-:Y:S01]  /*5680*/  IMAD.MOV.U32 R147, RZ, RZ, R28 ;  /* 0x000000ffff937224 */ /* 0x000fe200078e001c */
[----:B------:R-:W-:Y:S01]  /*5690*/  HMMA.16816.F32 R68, R4, R22, R128 ;  /* 0x000000160444723c */ /* 0x000fe20000001880 */
[----:B------:R-:W1:Y:S01]  /*56a0*/  LDSM.16.MT88.4 R20, [R226+0x7900] ;  /* 0x00790000e214783b */ /* 0x000e620000004200 */
[----:B------:R-:W-:Y:S01]  /*56b0*/  MOV R146, R29 ;  /* 0x0000001d00927202 */ /* 0x000fe20000000f00 */
[----:B------:R-:W-:Y:S01]  /*56c0*/  IMAD.MOV.U32 R28, RZ, RZ, R57 ;  /* 0x000000ffff1c7224 */ /* 0x000fe200078e0039 */
[----:B------:R-:W-:Y:S01]  /*56d0*/  MOV R29, R58 ;  /* 0x0000003a001d7202 */ /* 0x000fe20000000f00 */
[----:B------:R-:W-:-:S02]  /*56e0*/  IMAD.MOV.U32 R144, RZ, RZ, R30 ;  /* 0x000000ffff907224 */ /* 0x000fc400078e001e */
[----:B------:R-:W-:Y:S01]  /*56f0*/  MOV R129, R73 ;  /* 0x0000004900817202 */ /* 0x000fe20000000f00 */
[----:B--2---:R-:W-:Y:S01]  /*5700*/  HMMA.16816.F32 R56, R4, R16, R116 ;  /* 0x000000100438723c */ /* 0x004fe20000001874 */
[----:B------:R-:W-:Y:S01]  /*5710*/  MOV R145, R29 ;  /* 0x0000001d00917202 */ /* 0x000fe20000000f00 */
[----:B------:R-:W-:Y:S01]  /*5720*/  IMAD.MOV.U32 R128, RZ, RZ, R74 ;  /* 0x000000ffff807224 */ /* 0x000fe200078e004a */
[----:B------:R-:W-:Y:S01]  /*5730*/  MOV R130, R55 ;  /* 0x0000003700827202 */ /* 0x000fe20000000f00 */
[----:B------:R-:W-:-:S03]  /*5740*/  IMAD.MOV.U32 R131, RZ, RZ, R64 ;  /* 0x000000ffff837224 */ /* 0x000fc600078e0040 */
[----:B------:R-:W-:Y:S01]  /*5750*/  MOV R117, R43 ;  /* 0x0000002b00757202 */ /* 0x000fe20000000f00 */
[----:B------:R-:W-:Y:S01]  /*5760*/  HMMA.16816.F32 R48, R4, R18, R112 ;  /* 0x000000120430723c */ /* 0x000fe20000001870 */
[----:B------:R-:W-:Y:S01]  /*5770*/  IMAD.MOV.U32 R116, RZ, RZ, R42 ;  /* 0x000000ffff747224 */ /* 0x000fe200078e002a */
[----:B------:R-:W-:Y:S01]  /*5780*/  MOV R119, R75 ;  /* 0x0000004b00777202 */ /* 0x000fe20000000f00 */
[----:B------:R-:W2:Y:S01]  /*5790*/  LDSM.16.MT88.4 R16, [R229+0x7900] ;  /* 0x00790000e510783b */ /* 0x000ea20000004200 */
[----:B------:R-:W-:-:S03]  /*57a0*/  IMAD.MOV.U32 R118, RZ, RZ, R66 ;  /* 0x000000ffff767224 */ /* 0x000fc600078e0042 */
[----:B------:R-:W-:Y:S01]  /*57b0*/  IMAD.MOV.U32 R114, RZ, RZ, R41 ;  /* 0x000000ffff727224 */ /* 0x000fe200078e0029 */
[----:B------:R-:W-:Y:S02]  /*57c0*/  MOV R115, R40 ;  /* 0x0000002800737202 */ /* 0x000fe40000000f00 */
[----:B---3--:R-:W-:Y:S01]  /*57d0*/  HMMA.16816.F32 R40, R4, R8, R96 ;  /* 0x000000080428723c */ /* 0x008fe20000001860 */
[----:B------:R-:W-:Y:S02]  /*57e0*/  MOV R113, R31 ;  /* 0x0000001f00717202 */ /* 0x000fe40000000f00 */
[----:B------:R-:W-:-:S04]  /*57f0*/  MOV R112, R65 ;  /* 0x0000004100707202 */ /* 0x000fc80000000f00 */
[----:B------:R-:W-:Y:S01]  /*5800*/  IMAD.MOV.U32 R98, RZ, RZ, R28 ;  /* 0x000000ffff627224 */ /* 0x000fe200078e001c */
[----:B------:R-:W-:Y:S01]  /*5810*/  MOV R96, R67 ;  /* 0x0000004300607202 */ /* 0x000fe20000000f00 */
[----:B------:R-:W-:Y:S01]  /*5820*/  HMMA.16816.F32 R28, R4, R10, R92 ;  /* 0x0000000a041c723c */ /* 0x000fe2000000185c */
[----:B------:R-:W-:Y:S01]  /*5830*/  IMAD.MOV.U32 R97, RZ, RZ, R72 ;  /* 0x000000ffff617224 */ /* 0x000fe200078e0048 */
[----:B------:R-:W3:Y:S01]  /*5840*/  LDSM.16.MT88.4 R8, [R228+0x7900] ;  /* 0x00790000e408783b */ /* 0x000ee20000004200 */
[----:B------:R-:W-:-:S04]  /*5850*/  IMAD.MOV.U32 R99, RZ, RZ, R54 ;  /* 0x000000ffff637224 */ /* 0x000fc800078e0036 */
[----:B------:R-:W-:Y:S01]  /*5860*/  MOV R93, R37 ;  /* 0x00000025005d7202 */ /* 0x000fe20000000f00 */
[----:B-1----:R-:W-:Y:S01]  /*5870*/  HMMA.16816.F32 R72, R4, R20, R140 ;  /* 0x000000140448723c */ /* 0x002fe2000000188c */
[----:B------:R-:W-:Y:S01]  /*5880*/  MOV R95, R39 ;  /* 0x00000027005f7202 */ /* 0x000fe20000000f00 */
[----:B------:R-:W-:Y:S02]  /*5890*/  IMAD.MOV.U32 R92, RZ, RZ, R36 ;  /* 0x000000ffff5c7224 */ /* 0x000fe400078e0024 */
        /* <DEDUP_REMOVED lines=17> */
[----:B------:R-:W-:Y:S01]  /*59b0*/  IMAD.MOV.U32 R147, RZ, RZ, R185 ;  /* 0x000000ffff937224 */ /* 0x000fe200078e00b9 */
[----:B------:R-:W-:Y:S01]  /*59c0*/  MOV R143, R93 ;  /* 0x0000005d008f7202 */ /* 0x000fe20000000f00 */
[----:B------:R-:W-:Y:S01]  /*59d0*/  HMMA.16816.F32 R64, R4, R22, R120 ;  /* 0x000000160440723c */ /* 0x000fe20000001878 */
[----:B------:R-:W-:Y:S01]  /*59e0*/  MOV R93, R95 ;  /* 0x0000005f005d7202 */ /* 0x000fe20000000f00 */
[----:B------:R4:W5:Y:S01]  /*59f0*/  LDL.LU R185, [R1+0x64] ;  /* 0x0000640001b97983 */ /* 0x0009620000300800 */
[----:B------:R-:W-:-:S05]  /*5a00*/  MOV R95, R97 ;  /* 0x00000061005f7202 */ /* 0x000fca0000000f00 */
[----:B--2---:R-:W-:Y:S01]  /*5a10*/  HMMA.16816.F32 R52, R4, R16, R108 ;  /* 0x000000100434723c */ /* 0x004fe2000000186c */
[----:B-1----:R-:W-:Y:S02]  /*5a20*/  FFMA.FTZ R0, R142, c[0x0][0x2d0], -R12 ;  /* 0x0000b4008e007a23 */ /* 0x002fe4000001080c */
[----:B------:R-:W-:Y:S02]  /*5a30*/  IMAD.MOV.U32 R142, RZ, RZ, R92 ;  /* 0x000000ffff8e7224 */ /* 0x000fe400078e005c */
[----:B------:R-:W-:-:S03]  /*5a40*/  IMAD.MOV.U32 R92, RZ, RZ, R94 ;  /* 0x000000ffff5c7224 */ /* 0x000fc600078e005e */
[C---:B------:R-:W-:Y:S01]  /*5a50*/  HMMA.16816.F32 R44, R4.reuse, R18, R104 ;  /* 0x00000012042c723c */ /* 0x040fe20000001868 */
        /* <DEDUP_REMOVED lines=12> */
[----:B------:R1:W2:Y:S01]  /*5b20*/  MUFU.EX2 R153, R0 ;  /* 0x0000000000997308 */ /* 0x0002a20000000800 */
[----:B------:R-:W-:Y:S01]  /*5b30*/  MOV R92, R94 ;  /* 0x0000005e005c7202 */ /* 0x000fe20000000f00 */
[----:B------:R-:W-:Y:S01]  /*5b40*/  LDSM.16.MT88.4 R16, [R226+0x2100] ;  /* 0x00210000e210783b */ /* 0x000fe20000004200 */
[----:B------:R-:W-:Y:S01]  /*5b50*/  MOV R94, R96 ;  /* 0x00000060005e7202 */ /* 0x000fe20000000f00 */
[----:B---3--:R-:W-:Y:S01]  /*5b60*/  HMMA.16816.F32 R36, R4, R8, R88 ;  /* 0x000000080424723c */ /* 0x008fe20000001858 */
[----:B------:R-:W-:Y:S01]  /*5b70*/  MOV R96, R98 ;  /* 0x0000006200607202 */ /* 0x000fe20000000f00 */
[----:B------:R4:W5:Y:S01]  /*5b80*/  LDL.LU R184, [R1+0x60] ;  /* 0x0000600001b87983 */ /* 0x0009620000300800 */
[----:B------:R-:W-:Y:S01]  /*5b90*/  MOV R98, R146 ;  /* 0x0000009200627202 */ /* 0x000fe20000000f00 */
[----:B------:R-:W-:Y:S01]  /*5ba0*/  IMAD.MOV.U32 R146, RZ, RZ, R147 ;  /* 0x000000ffff927224 */ /* 0x000fe200078e0093 */
[----:B------:R-:W-:-:S03]  /*5bb0*/  MOV R147, R154 ;  /* 0x0000009a00937202 */ /* 0x000fc60000000f00 */
[----:B------:R-:W-:Y:S01]  /*5bc0*/  HMMA.16816.F32 R24, R4, R10, R84 ;  /* 0x0000000a0418723c */ /* 0x000fe20000001854 */
[----:B------:R-:W-:Y:S01]  /*5bd0*/  LDSM.16.MT88.4 R8, [R229+0x2100] ;  /* 0x00210000e508783b */ /* 0x000fe20000004200 */
[--C-:B-1----:R-:W-:Y:S02]  /*5be0*/  FFMA.FTZ R0, R141, c[0x0][0x2d0], -R12.reuse ;  /* 0x0000b4008d007a23 */ /* 0x102fe4000001080c */
[----:B------:R-:W-:Y:S02]  /*5bf0*/  IMAD.MOV.U32 R141, RZ, RZ, R143 ;  /* 0x000000ffff8d7224 */ /* 0x000fe400078e008f */
[----:B------:R1:W-:Y:S01]  /*5c00*/  MUFU.EX2 R154, R0 ;  /* 0x00000000009a7308 */ /* 0x0003e20000000800 */
[----:B------:R-:W-:Y:S02]  /*5c10*/  IMAD.MOV.U32 R143, RZ, RZ, R93 ;  /* 0x000000ffff8f7224 */ /* 0x000fe400078e005d */
[----:B------:R-:W-:Y:S01]  /*5c20*/  IMAD.MOV.U32 R93, RZ, RZ, R95 ;  /* 0x000000ffff5d7224 */ /* 0x000fe200078e005f */
[----:B------:R-:W-:Y:S01]  /*5c30*/  MOV R21, R141 ;  /* 0x0000008d00157202 */ /* 0x000fe20000000f00 */
[----:B------:R-:W-:Y:S01]  /*5c40*/  IMAD.MOV.U32 R95, RZ, RZ, R97 ;  /* 0x000000ffff5f7224 */ /* 0x000fe200078e0061 */
[----:B------:R-:W-:Y:S01]  /*5c50*/  MOV R141, R143 ;  /* 0x0000008f008d7202 */ /* 0x000fe20000000f00 */
[----:B------:R-:W-:Y:S01]  /*5c60*/  IMAD.MOV.U32 R97, RZ, RZ, R99 ;  /* 0x000000ffff617224 */ /* 0x000fe200078e0063 */
[----:B------:R-:W-:Y:S01]  /*5c70*/  MOV R143, R93 ;  /* 0x0000005d008f7202 */ /* 0x000fe20000000f00 */
[----:B-1----:R-:W-:-:S02]  /*5c80*/  FFMA.FTZ R0, R140, c[0x0][0x2d0], -R12 ;  /* 0x0000b4008c007a23 */ /* 0x002fc4000001080c */
[----:B------:R-:W-:Y:S02]  /*5c90*/  IMAD.MOV.U32 R140, RZ, RZ, R142 ;  /* 0x000000ffff8c7224 */ /* 0x000fe400078e008e */
[----:B------:R-:W-:Y:S02]  /*5ca0*/  IMAD.MOV.U32 R142, RZ, RZ, R92 ;  /* 0x000000ffff8e7224 */ /* 0x000fe400078e005c */
[----:B------:R-:W-:Y:S02]  /*5cb0*/  IMAD.MOV.U32 R92, RZ, RZ, R94 ;  /* 0x000000ffff5c7224 */ /* 0x000fe400078e005e */
[----:B------:R-:W-:Y:S02]  /*5cc0*/  IMAD.MOV.U32 R94, RZ, RZ, R96 ;  /* 0x000000ffff5e7224 */ /* 0x000fe400078e0060 */
[----:B------:R-:W-:Y:S01]  /*5cd0*/  IMAD.MOV.U32 R96, RZ, RZ, R98 ;  /* 0x000000ffff607224 */ /* 0x000fe200078e0062 */
[----:B------:R-:W-:Y:S02]  /*5ce0*/  MOV R98, R164 ;  /* 0x000000a400627202 */ /* 0x000fe40000000f00 */
[----:B------:R1:W3:Y:S01]  /*5cf0*/  MUFU.EX2 R164, R0 ;  /* 0x0000000000a47308 */ /* 0x0002e20000000800 */
[----:B------:R-:W-:-:S02]  /*5d00*/  MOV R93, R95 ;  /* 0x0000005f005d7202 */ /* 0x000fc40000000f00 */
[----:B------:R-:W-:Y:S01]  /*5d10*/  MOV R95, R97 ;  /* 0x00000061005f7202 */ /* 0x000fe20000000f00 */
        /* <DEDUP_REMOVED lines=12> */
[----:B------:R1:W-:Y:S02]  /*5de0*/  MUFU.EX2 R101, R0 ;  /* 0x0000000000657308 */ /* 0x0003e40000000800 */
[----:B-1----:R-:W-:Y:S02]  /*5df0*/  FFMA.FTZ R0, R21, c[0x0][0x2d0], -R2 ;  /* 0x0000b40015007a23 */ /* 0x002fe40000010802 */
        /* <DEDUP_REMOVED lines=10> */
[----:B------:R-:W-:-:S02]  /*5ea0*/  IMAD.MOV.U32 R118, RZ, RZ, R103 ;  /* 0x000000ffff767224 */ /* 0x000fc400078e0067 */
[----:B------:R1:W1:Y:S01]  /*5eb0*/  MUFU.EX2 R103, R0 ;  /* 0x0000000000677308 */ /* 0x0002620000000800 */
[----:B------:R-:W-:Y:S01]  /*5ec0*/  MOV R122, R140 ;  /* 0x0000008c007a7202 */ /* 0x000fe20000000f00 */
[----:B------:R-:W-:Y:S01]  /*5ed0*/  IMAD.MOV.U32 R123, RZ, RZ, R141 ;  /* 0x000000ffff7b7224 */ /* 0x000fe200078e008d */
[----:B------:R-:W-:Y:S01]  /*5ee0*/  MOV R140, R142 ;  /* 0x0000008e008c7202 */ /* 0x000fe20000000f00 */
[----:B------:R-:W-:Y:S01]  /*5ef0*/  IMAD.MOV.U32 R141, RZ, RZ, R143 ;  /* 0x000000ffff8d7224 */ /* 0x000fe200078e008f */
[----:B------:R-:W-:Y:S01]  /*5f00*/  MOV R142, R92 ;  /* 0x0000005c008e7202 */ /* 0x000fe20000000f00 */
[----:B-1----:R-:W-:Y:S02]  /*5f10*/  FFMA.FTZ R0, R21, c[0x0][0x2d0], -R2 ;  /* 0x0000b40015007a23 */ /* 0x002fe40000010802 */
[----:B------:R-:W1:Y:S01]  /*5f20*/  LDSM.16.MT88.4 R20, [R225+0x2100] ;  /* 0x00210000e114783b */ /* 0x000e620000004200 */
[----:B------:R-:W-:Y:S01]  /*5f30*/  MOV R92, R94 ;  /* 0x0000005e005c7202 */ /* 0x000fe20000000f00 */
[----:B------:R-:W-:Y:S01]  /*5f40*/  IMAD.MOV.U32 R143, RZ, RZ, R93 ;  /* 0x000000ffff8f7224 */ /* 0x000fe200078e005d */
[----:B------:R-:W-:-:S02]  /*5f50*/  MOV R94, R112 ;  /* 0x00000070005e7202 */ /* 0x000fc40000000f00 */
[----:B------:R-:W-:Y:S02]  /*5f60*/  MOV R112, R152 ;  /* 0x0000009800707202 */ /* 0x000fe40000000f00 */
[----:B------:R2:W-:Y:S02]  /*5f70*/  MUFU.EX2 R152, R0 ;  /* 0x0000000000987308 */ /* 0x0005e40000000800 */
[----:B--2---:R-:W-:Y:S01]  /*5f80*/  FFMA.FTZ R0, R122, c[0x0][0x2d0], -R2 ;  /* 0x0000b4007a007a23 */ /* 0x004fe20000010802 */
[----:B------:R-:W-:Y:S02]  /*5f90*/  MOV R122, R143 ;  /* 0x0000008f007a7202 */ /* 0x000fe40000000f00 */
[----:B------:R-:W-:-:S03]  /*5fa0*/  MOV R143, R155 ;  /* 0x0000009b008f7202 */ /* 0x000fc60000000f00 */
[----:B------:R-:W2:Y:S01]  /*5fb0*/  MUFU.EX2 R155, R0 ;  /* 0x00000000009b7308 */ /* 0x000ea20000000800 */
[----:B------:R-:W-:Y:S01]  /*5fc0*/  MOV R110, R141 ;  /* 0x0000008d006e7202 */ /* 0x000fe20000000f00 */
[----:B------:R-:W-:Y:S01]  /*5fd0*/  IMAD.MOV.U32 R109, RZ, RZ, R140 ;  /* 0x000000ffff6d7224 */ /* 0x000fe200078e008c */
[----:B------:R-:W-:Y:S01]  /*5fe0*/  MOV R108, R123 ;  /* 0x0000007b006c7202 */ /* 0x000fe20000000f00 */
[----:B------:R-:W-:Y:S01]  /*5ff0*/  IMAD.MOV.U32 R111, RZ, RZ, R142 ;  /* 0x000000ffff6f7224 */ /* 0x000fe200078e008e */
[----:B------:R-:W-:Y:S01]  /*6000*/  F2FP.PACK_AB R4, R153, R102 ;  /* 0x000000669904723e */ /* 0x000fe200000000ff */
[----:B------:R-:W-:Y:S01]  /*6010*/  IMAD.MOV.U32 R141, RZ, RZ, R119 ;  /* 0x000000ffff8d7224 */ /* 0x000fe200078e0077 */
[----:B---3--:R-:W-:Y:S02]  /*6020*/  F2FP.PACK_AB R6, R164, R154 ;  /* 0x0000009aa406723e */ /* 0x008fe400000000ff */
[----:B------:R-:W-:Y:S02]  /*6030*/  F2FP.PACK_AB R5, R103, R101 ;  /* 0x000000656705723e */ /* 0x000fe400000000ff */
[----:B------:R-:W-:Y:S01]  /*6040*/  MOV R142, R128 ;  /* 0x00000080008e7202 */ /* 0x000fe20000000f00 */
[----:B------:R-:W-:Y:S01]  /*6050*/  IMAD.MOV.U32 R123, RZ, RZ, R112 ;  /* 0x000000ffff7b7224 */ /* 0x000fe200078e0070 */
[----:B--2---:R-:W-:Y:S01]  /*6060*/  F2FP.PACK_AB R7, R155, R152 ;  /* 0x000000989b07723e */ /* 0x004fe200000000ff */
[----:B------:R-:W-:Y:S01]  /*6070*/  IMAD.MOV.U32 R93, RZ, RZ, R95 ;  /* 0x000000ffff5d7224 */ /* 0x000fe200078e005f */
[----:B------:R-:W-:Y:S01]  /*6080*/  MOV R0, R141 ;  /* 0x0000008d00007202 */ /* 0x000fe20000000f00 */
[----:B------:R-:W-:-:S02]  /*6090*/  IMAD.MOV.U32 R112, RZ, RZ, R160 ;  /* 0x000000ffff707224 */ /* 0x000fc400078e00a0 */
[----:B------:R-:W-:Y:S02]  /*60a0*/  IMAD.MOV.U32 R95, RZ, RZ, R118 ;  /* 0x000000ffff5f7224 */ /* 0x000fe400078e0076 */
[----:B------:R-:W-:Y:S01]  /*60b0*/  IMAD.MOV.U32 R141, RZ, RZ, R142 ;  /* 0x000000ffff8d7224 */ /* 0x000fe200078e008e */
[----:B-1----:R-:W-:Y:S01]  /*60c0*/  HMMA.16816.F32 R104, R4, R20, R108 ;  /* 0x000000140468723c */ /* 0x002fe2000000186c */
[----:B------:R-:W-:Y:S01]  /*60d0*/  MOV R142, R143 ;  /* 0x0000008f008e7202 */ /* 0x000fe20000000f00 */
[----:B------:R-:W-:-:S05]  /*60e0*/  IMAD.MOV.U32 R143, RZ, RZ, R112 ;  /* 0x000000ffff8f7224 */ /* 0x000fca00078e0070 */
[----:B------:R-:W-:Y:S01]  /*60f0*/  MOV R108, R113 ;  /* 0x00000071006c7202 */ /* 0x000fe20000000f00 */
[C---:B------:R-:W-:Y:S01]  /*6100*/  HMMA.16816.F32 R84, R4.reuse, R22, R176 ;  /* 0x000000160454723c */ /* 0x040fe200000018b0 */
[----:B------:R-:W-:Y:S01]  /*6110*/  IMAD.MOV.U32 R111, RZ, RZ, R122 ;  /* 0x000000ffff6f7224 */ /* 0x000fe200078e007a */
[----:B------:R-:W-:Y:S01]  /*6120*/  MOV R110, R123 ;  /* 0x0000007b006e7202 */ /* 0x000fe20000000f00 */
[----:B------:R-:W1:Y:S04]  /*6130*/  LDSM.16.MT88.4 R20, [R228+0x2100] ;  /* 0x00210000e414783b */ /* 0x000e680000004200 */
[----:B------:R-:W-:Y:S01]  /*6140*/  IMAD.MOV.U32 R178, RZ, RZ, R114 ;  /* 0x000000ffffb27224 */ /* 0x000fe200078e0072 */
[----:B------:R-:W-:Y:S01]  /*6150*/  MOV R179, R115 ;  /* 0x0000007300b37202 */ /* 0x000fe20000000f00 */
[C---:B------:R-:W-:Y:S07]  /*6160*/  HMMA.16816.F32 R88, R4.reuse, R18, R148 ;  /* 0x000000120458723c */ /* 0x040fee0000001894 */
[----:B------:R-:W-:Y:S01]  /*6170*/  IMAD.MOV.U32 R151, RZ, RZ, R92 ;  /* 0x000000ffff977224 */ /* 0x000fe200078e005c */
[C---:B------:R-:W-:Y:S01]  /*6180*/  HMMA.16816.F32 R112, R4.reuse, R16, R168 ;  /* 0x000000100470723c */ /* 0x040fe200000018a8 */
[----:B------:R-:W-:Y:S01]  /*6190*/  MOV R150, R93 ;  /* 0x0000005d00967202 */ /* 0x000fe20000000f00 */
[----:B------:R-:W-:Y:S01]  /*61a0*/  IMAD.MOV.U32 R149, RZ, RZ, R94 ;  /* 0x000000ffff957224 */ /* 0x000fe200078e005e */
[----:B------:R-:W-:Y:S01]  /*61b0*/  MOV R148, R95 ;  /* 0x0000005f00947202 */ /* 0x000fe20000000f00 */
[----:B------:R-:W2:Y:S04]  /*61c0*/  LDSM.16.MT88.4 R16, [R225+0x5100] ;  /* 0x00510000e110783b */ /* 0x000ea80000004200 */
[C---:B------:R-:W-:Y:S08]  /*61d0*/  HMMA.16816.F32 R120, R4.reuse, R8, R136 ;  /* 0x000000080478723c */ /* 0x040ff00000001888 */
[----:B------:R-:W-:Y:S01]  /*61e0*/  HMMA.16816.F32 R92, R4, R10, R124 ;  /* 0x0000000a045c723c */ /* 0x000fe2000000187c */
[----:B------:R-:W3:Y:S01]  /*61f0*/  LDSM.16.MT88.4 R8, [R226+0x5100] ;  /* 0x00510000e208783b */ /* 0x000ee20000004200 */
[----:B------:R-:W-:-:S05]  /*6200*/  IMAD.MOV.U32 R118, RZ, RZ, R161 ;  /* 0x000000ffff767224 */ /* 0x000fca00078e00a1 */
        /* <DEDUP_REMOVED lines=16> */
[C---:B-1----:R-:W-:Y:S07]  /*6310*/  HMMA.16816.F32 R128, R4.reuse, R20, R180 ;  /* 0x000000140480723c */ /* 0x042fee00000018b4 */
[----:B------:R-:W-:Y:S01]  /*6320*/  IMAD.MOV.U32 R182, RZ, RZ, R144 ;  /* 0x000000ffffb67224 */ /* 0x000fe200078e0090 */
[----:B--2---:R-:W-:Y:S01]  /*6330*/  HMMA.16816.F32 R136, R4, R16, R132 ;  /* 0x000000100488723c */ /* 0x004fe20000001884 */
[----:B------:R-:W-:-:S06]  /*6340*/  MOV R183, R145 ;  /* 0x0000009100b77202 */ /* 0x000fcc0000000f00 */
[----:B------:R-:W-:Y:S01]  /*6350*/  IMAD.MOV.U32 R134, RZ, RZ, R146 ;  /* 0x000000ffff867224 */ /* 0x000fe200078e0092 */
[----:B------:R-:W-:Y:S01]  /*6360*/  MOV R135, R147 ;  /* 0x0000009300877202 */ /* 0x000fe20000000f00 */
[C---:B---3--:R-:W-:Y:S08]  /*6370*/  HMMA.16816.F32 R32, R4.reuse, R10, R32 ;  /* 0x0000000a0420723c */ /* 0x048ff00000001820 */
[C---:B------:R-:W-:Y:S01]  /*6380*/  HMMA.16816.F32 R144, R4.reuse, R8, R60 ;  /* 0x000000080490723c */ /* 0x040fe2000000183c */
[----:B------:R-:W1:Y:S07]  /*6390*/  LDSM.16.MT88.4 R8, [R225+0x8100] ;  /* 0x00810000e108783b */ /* 0x000e6e0000004200 */
[C---:B------:R-:W-:Y:S01]  /*63a0*/  HMMA.16816.F32 R172, R4.reuse, R22, R172 ;  /* 0x0000001604ac723c */ /* 0x040fe200000018ac */
[----:B------:R-:W2:Y:S07]  /*63b0*/  LDSM.16.MT88.4 R20, [R229+0x5100] ;  /* 0x00510000e514783b */ /* 0x000eae0000004200 */
[C---:B------:R-:W-:Y:S01]  /*63c0*/  HMMA.16816.F32 R80, R4.reuse, R18, R80 ;  /* 0x000000120450723c */ /* 0x040fe20000001850 */
[----:B------:R-:W3:Y:S07]  /*63d0*/  LDSM.16.MT88.4 R16, [R228+0x5100] ;  /* 0x00510000e410783b */ /* 0x000eee0000004200 */
[C---:B-1----:R-:W-:Y:S08]  /*63e0*/  HMMA.16816.F32 R40, R4.reuse, R8, R40 ;  /* 0x000000080428723c */ /* 0x042ff00000001828 */
[C---:B------:R-:W-:Y:S01]  /*63f0*/  HMMA.16816.F32 R28, R4.reuse, R10, R28 ;  /* 0x0000000a041c723c */ /* 0x040fe2000000181c */
[----:B------:R-:W1:Y:S07]  /*6400*/  LDSM.16.MT88.4 R8, [R228+0x8100] ;  /* 0x00810000e408783b */ /* 0x000e6e0000004200 */
[C---:B--2---:R-:W-:Y:S08]  /*6410*/  HMMA.16816.F32 R76, R4.reuse, R20, R76 ;  /* 0x00000014044c723c */ /* 0x044ff0000000184c */
[C---:B------:R-:W-:Y:S01]  /*6420*/  HMMA.16816.F32 R68, R4.reuse, R22, R68 ;  /* 0x000000160444723c */ /* 0x040fe20000001844 */
[----:B------:R-:W2:Y:S07]  /*6430*/  LDSM.16.MT88.4 R20, [R226+0x8100] ;  /* 0x00810000e214783b */ /* 0x000eae0000004200 */
[C---:B---3--:R-:W-:Y:S08]  /*6440*/  HMMA.16816.F32 R60, R4.reuse, R16, R56 ;  /* 0x00000010043c723c */ /* 0x048ff00000001838 */
[----:B------:R-:W-:Y:S01]  /*6450*/  HMMA.16816.F32 R48, R4, R18, R48 ;  /* 0x000000120430723c */ /* 0x000fe20000001830 */
[----:B------:R-:W3:Y:S01]  /*6460*/  LDSM.16.MT88.4 R16, [R229+0x8100] ;  /* 0x00810000e510783b */ /* 0x000ee20000004200 */
[----:B------:R-:W-:-:S06]  /*6470*/  FFMA.FTZ R0, R0, c[0x0][0x2d0], -R12 ;  /* 0x0000b40000007a23 */ /* 0x000fcc000001080c */
[----:B-1----:R-:W-:Y:S01]  /*6480*/  HMMA.16816.F32 R24, R4, R10, R24 ;  /* 0x0000000a0418723c */ /* 0x002fe20000001818 */
[----:B------:R1:W-:Y:S01]  /*6490*/  MUFU.EX2 R11, R0 ;  /* 0x00000000000b7308 */ /* 0x0003e20000000800 */
[----:B------:R-:W-:Y:S01]  /*64a0*/  IMAD.MOV.U32 R180, RZ, RZ, R178 ;  /* 0x000000ffffb47224 */ /* 0x000fe200078e00b2 */
[----:B------:R-:W-:-:S05]  /*64b0*/  MOV R181, R179 ;  /* 0x000000b300b57202 */ /* 0x000fca0000000f00 */
[----:B------:R-:W-:Y:S01]  /*64c0*/  HMMA.16816.F32 R36, R4, R8, R36 ;  /* 0x000000080424723c */ /* 0x000fe20000001824 */
[----:B-1----:R-:W-:-:S04]  /*64d0*/  FFMA.FTZ R0, R134, c[0x0][0x2d0], -R12 ;  /* 0x0000b40086007a23 */ /* 0x002fc8000001080c */
[----:B------:R1:W1:Y:S03]  /*64e0*/  MUFU.EX2 R10, R0 ;  /* 0x00000000000a7308 */ /* 0x0002660000000800 */
[----:B--2---:R-:W-:Y:S01]  /*64f0*/  HMMA.16816.F32 R168, R4, R20, R72 ;  /* 0x0000001404a8723c */ /* 0x004fe20000001848 */
[----:B-1----:R-:W-:-:S07]  /*6500*/  FFMA.FTZ R0, R135, c[0x0][0x2d0], -R12 ;  /* 0x0000b40087007a23 */ /* 0x002fce000001080c */
[----:B------:R-:W-:Y:S01]  /*6510*/  HMMA.16816.F32 R20, R4, R22, R64 ;  /* 0x000000160414723c */ /* 0x000fe20000001840 */
[----:B------:R-:W-:Y:S01]  /*6520*/  IMAD.MOV.U32 R74, RZ, RZ, R183 ;  /* 0x000000ffff4a7224 */ /* 0x000fe200078e00b7 */
[----:B------:R-:W-:Y:S01]  /*6530*/  MOV R57, R116 ;  /* 0x0000007400397202 */ /* 0x000fe20000000f00 */
[----:B------:R1:W-:Y:S01]  /*6540*/  MUFU.EX2 R9, R0 ;  /* 0x0000000000097308 */ /* 0x0003e20000000800 */
[----:B------:R-:W-:-:S04]  /*6550*/  IMAD.MOV.U32 R58, RZ, RZ, R117 ;  /* 0x000000ffff3a7224 */ /* 0x000fc800078e0075 */
[----:B---3--:R-:W-:Y:S01]  /*6560*/  HMMA.16816.F32 R176, R4, R16, R52 ;  /* 0x0000001004b0723c */ /* 0x008fe20000001834 */
[----:B------:R-:W-:-:S07]  /*6570*/  IMAD.MOV.U32 R59, RZ, RZ, R119 ;  /* 0x000000ffff3b7224 */ /* 0x000fce00078e0077 */
[----:B------:R-:W-:Y:S01]  /*6580*/  HMMA.16816.F32 R44, R4, R18, R44 ;  /* 0x00000012042c723c */ /* 0x000fe2000000182c */
[----:B------:R-:W-:Y:S01]  /*6590*/  MOV R73, R124 ;  /* 0x0000007c00497202 */ /* 0x000fe20000000f00 */
[----:B------:R-:W-:Y:S01]  /*65a0*/  IMAD.MOV.U32 R75, RZ, RZ, R125 ;  /* 0x000000ffff4b7224 */ /* 0x000fe200078e007d */
[----:B------:R-:W-:Y:S01]  /*65b0*/  MOV R56, R127 ;  /* 0x0000007f00387202 */ /* 0x000fe20000000f00 */
[----:B-1----:R-:W-:Y:S01]  /*65c0*/  FFMA.FTZ R0, R180, c[0x0][0x2d0], -R12 ;  /* 0x0000b400b4007a23 */ /* 0x002fe2000001080c */
[----:B------:R-:W-:Y:S03]  /*65d0*/  LDSM.16.MT88.4 R132, [R228+0x2900] ;  /* 0x00290000e484783b */ /* 0x000fe60000004200 */
[----:B------:R1:W2:Y:S01]  /*65e0*/  MUFU.EX2 R8, R0 ;  /* 0x0000000000087308 */ /* 0x0002a20000000800 */
[----:B------:R-:W-:Y:S01]  /*65f0*/  MOV R183, R118 ;  /* 0x0000007600b77202 */ /* 0x000fe20000000f00 */
[----:B------:R-:W-:Y:S01]  /*6600*/  IMAD.MOV.U32 R99, RZ, RZ, R163 ;  /* 0x000000ffff637224 */ /* 0x000fe200078e00a3 */
[----:B------:R-:W3:Y:S01]  /*6610*/  LDSM.16.MT88.4 R116, [R226+0x2900] ;  /* 0x00290000e274783b */ /* 0x000ee20000004200 */
[----:B------:R-:W-:-:S02]  /*6620*/  IMAD.MOV.U32 R180, RZ, RZ, R150 ;  /* 0x000000ffffb47224 */ /* 0x000fc400078e0096 */
[----:B------:R-:W-:Y:S01]  /*6630*/  IMAD.MOV.U32 R97, RZ, RZ, R162 ;  /* 0x000000ffff617224 */ /* 0x000fe200078e00a2 */
[----:B------:R-:W-:Y:S01]  /*6640*/  MOV R17, R96 ;  /* 0x0000006000117202 */ /* 0x000fe20000000f00 */
[----:B------:R-:W-:Y:S01]  /*6650*/  LDSM.16.MT88.4 R64, [R228+0x5900] ;  /* 0x00590000e440783b */ /* 0x000fe20000004200 */
[--C-:B-1----:R-:W-:Y:S01]  /*6660*/  FFMA.FTZ R0, R181, c[0x0][0x2d0], -R2.reuse ;  /* 0x0000b400b5007a23 */ /* 0x102fe20000010802 */
[----:B------:R-:W-:Y:S02]  /*6670*/  MOV R19, R98 ;  /* 0x0000006200137202 */ /* 0x000fe40000000f00 */
[----:B------:R4:W5:Y:S01]  /*6680*/  LDL.LU R163, [R1+0x5c] ;  /* 0x00005c0001a37983 */ /* 0x0009620000300800 */
[----:B------:R1:W-:Y:S01]  /*6690*/  MUFU.EX2 R7, R0 ;  /* 0x0000000000077308 */ /* 0x0003e20000000800 */
[----:B------:R-:W-:Y:S01]  /*66a0*/  MOV R181, R149 ;  /* 0x0000009500b57202 */ /* 0x000fe20000000f00 */
[----:B------:R-:W-:Y:S01]  /*66b0*/  IMAD.MOV.U32 R150, RZ, RZ, R109 ;  /* 0x000000ffff967224 */ /* 0x000fe200078e006d */
[----:B------:R-:W-:Y:S01]  /*66c0*/  MOV R149, R110 ;  /* 0x0000006e00957202 */ /* 0x000fe20000000f00 */
[----:B------:R-:W-:Y:S01]  /*66d0*/  IMAD.MOV.U32 R16, RZ, RZ, R97 ;  /* 0x000000ffff107224 */ /* 0x000fe200078e0061 */
[----:B------:R-:W-:Y:S01]  /*66e0*/  F2FP.PACK_AB R96, R10, R11 ;  /* 0x0000000b0a60723e */ /* 0x000fe200000000ff */
[----:B------:R-:W-:Y:S01]  /*66f0*/  IMAD.MOV.U32 R18, RZ, RZ, R99 ;  /* 0x000000ffff127224 */ /* 0x000fe200078e0063 */
[----:B--2---:R-:W-:Y:S01]  /*6700*/  F2FP.PACK_AB R98, R8, R9 ;  /* 0x000000090862723e */ /* 0x004fe200000000ff */
[----:B------:R4:W5:Y:S04]  /*6710*/  LDL.LU R162, [R1+0x58] ;  /* 0x0000580001a27983 */ /* 0x0009680000300800 */
[----:B------:R4:W5:Y:S01]  /*6720*/  LDL.LU R161, [R1+0x54] ;  /* 0x0000540001a17983 */ /* 0x0009620000300800 */
[----:B-1----:R-:W-:-:S03]  /*6730*/  FFMA.FTZ R0, R182, c[0x0][0x2d0], -R2 ;  /* 0x0000b400b6007a23 */ /* 0x002fc60000010802 */
[----:B------:R4:W5:Y:S01]  /*6740*/  LDL.LU R160, [R1+0x50] ;  /* 0x0000500001a07983 */ /* 0x0009620000300800 */
[----:B------:R-:W-:Y:S01]  /*6750*/  IMAD.MOV.U32 R182, RZ, RZ, R148 ;  /* 0x000000ffffb67224 */ /* 0x000fe200078e0094 */
[----:B------:R1:W2:Y:S01]  /*6760*/  MUFU.EX2 R6, R0 ;  /* 0x0000000000067308 */ /* 0x0002a20000000800 */
[----:B------:R-:W-:Y:S01]  /*6770*/  IMAD.MOV.U32 R148, RZ, RZ, R111 ;  /* 0x000000ffff947224 */ /* 0x000fe200078e006f */
[----:B------:R4:W5:Y:S04]  /*6780*/  LDL.LU R159, [R1+0x4c] ;  /* 0x00004c00019f7983 */ /* 0x0009680000300800 */
[----:B------:R4:W5:Y:S04]  /*6790*/  LDL.LU R158, [R1+0x48] ;  /* 0x00004800019e7983 */ /* 0x0009680000300800 */
[----:B------:R4:W5:Y:S04]  /*67a0*/  LDL.LU R157, [R1+0x44] ;  /* 0x00004400019d7983 */ /* 0x0009680000300800 */
[----:B------:R4:W5:Y:S01]  /*67b0*/  LDL.LU R156, [R1+0x40] ;  /* 0x00004000019c7983 */ /* 0x0009620000300800 */
[----:B-1----:R-:W-:-:S02]  /*67c0*/  FFMA.FTZ R0, R126, c[0x0][0x2d0], -R2 ;  /* 0x0000b4007e007a23 */ /* 0x002fc40000010802 */
[----:B------:R-:W-:Y:S01]  /*67d0*/  FFMA.FTZ R2, R151, c[0x0][0x2d0], -R2 ;  /* 0x0000b40097027a23 */ /* 0x000fe20000010802 */
[----:B------:R-:W-:Y:S01]  /*67e0*/  MOV R151, R108 ;  /* 0x0000006c00977202 */ /* 0x000fe20000000f00 */
[----:B------:R-:W1:Y:S04]  /*67f0*/  LDSM.16.MT88.4 R124, [R229+0x2900] ;  /* 0x00290000e57c783b */ /* 0x000e680000004200 */
[----:B------:R-:W1:Y:S01]  /*6800*/  LDSM.16.MT88.4 R108, [R225+0x2900] ;  /* 0x00290000e16c783b */ /* 0x000e620000004200 */
[----:B------:R3:W-:Y:S08]  /*6810*/  MUFU.EX2 R5, R0 ;  /* 0x0000000000057308 */ /* 0x0007f00000000800 */
[----:B------:R-:W4:Y:S01]  /*6820*/  MUFU.EX2 R4, R2 ;  /* 0x0000000200047308 */ /* 0x000f220000000800 */
[----:B--2---:R-:W-:Y:S01]  /*6830*/  F2FP.PACK_AB R97, R6, R7 ;  /* 0x000000070661723e */ /* 0x004fe200000000ff */
[----:B---3--:R-:W-:-:S04]  /*6840*/  FADD.FTZ R0, R74, R73 ;  /* 0x000000494a007221 */ /* 0x008fc80000010000 */
[----:B------:R-:W-:Y:S02]  /*6850*/  FADD.FTZ R0, R75, R0 ;  /* 0x000000004b007221 */ /* 0x000fe40000010000 */
[----:B------:R-:W-:Y:S01]  /*6860*/  LDSM.16.MT88.4 R72, [R225+0x8900] ;  /* 0x00890000e148783b */ /* 0x000fe20000004200 */
[----:B----4-:R-:W-:Y:S01]  /*6870*/  F2FP.PACK_AB R99, R4, R5 ;  /* 0x000000050463723e */ /* 0x010fe200000000ff */
[----:B------:R-:W-:Y:S02]  /*6880*/  FADD.FTZ R2, R15, R14 ;  /* 0x0000000e0f027221 */ /* 0x000fe40000010000 */
[----:B------:R-:W-:Y:S02]  /*6890*/  FADD.FTZ R12, R56, R0 ;  /* 0x00000000380c7221 */ /* 0x000fe40000010000 */
[----:B------:R-:W-:Y:S02]  /*68a0*/  FADD.FTZ R2, R13, R2 ;  /* 0x000000020d027221 */ /* 0x000fe40000010000 */
[----:B------:R-:W-:Y:S01]  /*68b0*/  IMAD.MOV.U32 R0, RZ, RZ, R58 ;  /* 0x000000ffff007224 */ /* 0x000fe200078e003a */
[----:B------:R-:W-:Y:S03]  /*68c0*/  HMMA.16816.F32 R112, R96, R116, R112 ;  /* 0x000000746070723c */ /* 0x000fe60000001870 */
[----:B------:R-:W-:-:S05]  /*68d0*/  FADD.FTZ R0, R0, R2 ;  /* 0x0000000200007221 */ /* 0x000fca0000010000 */
[C---:B------:R-:W-:Y:S07]  /*68e0*/  HMMA.16816.F32 R116, R96.reuse, R118, R88 ;  /* 0x000000766074723c */ /* 0x040fee0000001858 */
[----:B------:R-:W-:Y:S01]  /*68f0*/  MOV R90, R141 ;  /* 0x0000008d005a7202 */ /* 0x000fe20000000f00 */
[----:B------:R-:W-:Y:S01]  /*6900*/  IMAD.MOV.U32 R91, RZ, RZ, R142 ;  /* 0x000000ffff5b7224 */ /* 0x000fe200078e008e */
[----:B-1----:R-:W-:Y:S03]  /*6910*/  HMMA.16816.F32 R120, R96, R124, R120 ;  /* 0x0000007c6078723c */ /* 0x002fe60000001878 */
[----:B------:R-:W-:-:S02]  /*6920*/  FADD.FTZ R2, R90, R12 ;  /* 0x0000000c5a027221 */ /* 0x000fc40000010000 */
[----:B------:R-:W-:-:S03]  /*6930*/  FADD.FTZ R0, R91, R0 ;  /* 0x000000005b007221 */ /* 0x000fc60000010000 */
[C---:B------:R-:W-:Y:S01]  /*6940*/  HMMA.16816.F32 R104, R96.reuse, R108, R104 ;  /* 0x0000006c6068723c */ /* 0x040fe20000001868 */
[----:B------:R-:W-:Y:S01]  /*6950*/  IMAD.MOV.U32 R13, RZ, RZ, R150 ;  /* 0x000000ffff0d7224 */ /* 0x000fe200078e0096 */
[----:B------:R-:W-:Y:S01]  /*6960*/  MOV R15, R151 ;  /* 0x00000097000f7202 */ /* 0x000fe20000000f00 */
[----:B------:R-:W-:Y:S01]  /*6970*/  IMAD.MOV.U32 R14, RZ, RZ, R140 ;  /* 0x000000ffff0e7224 */ /* 0x000fe200078e008c */
[----:B------:R-:W-:Y:S04]  /*6980*/  LDSM.16.MT88.4 R88, [R229+0x8900] ;  /* 0x00890000e558783b */ /* 0x000fe80000004200 */
[C---:B------:R-:W-:Y:S07]  /*6990*/  HMMA.16816.F32 R124, R96.reuse, R126, R92 ;  /* 0x0000007e607c723c */ /* 0x040fee000000185c */
[----:B------:R-:W-:Y:S01]  /*69a0*/  MOV R95, R143 ;  /* 0x0000008f005f7202 */ /* 0x000fe20000000f00 */
[----:B------:R-:W-:Y:S01]  /*69b0*/  HMMA.16816.F32 R108, R96, R110, R84 ;  /* 0x0000006e606c723c */ /* 0x000fe20000001854 */
[----:B------:R-:W-:Y:S06]  /*69c0*/  LDSM.16.MT88.4 R140, [R225+0x5900] ;  /* 0x00590000e18c783b */ /* 0x000fec0000004200 */
[----:B------:R-:W-:Y:S01]  /*69d0*/  MOV R84, R149 ;  /* 0x0000009500547202 */ /* 0x000fe20000000f00 */
[----:B------:R-:W-:-:S04]  /*69e0*/  FADD.FTZ R2, R95, R2 ;  /* 0x000000025f027221 */ /* 0x000fc80000010000 */
[----:B------:R-:W-:Y:S02]  /*69f0*/  FADD.FTZ R0, R84, R0 ;  /* 0x0000000054007221 */ /* 0x000fe40000010000 */
[----:B------:R-:W-:Y:S02]  /*6a00*/  FADD.FTZ R2, R13, R2 ;  /* 0x000000020d027221 */ /* 0x000fe40000010000 */
[----:B------:R-:W-:Y:S02]  /*6a10*/  IMAD.MOV.U32 R85, RZ, RZ, R148 ;  /* 0x000000ffff557224 */ /* 0x000fe400078e0094 */
[----:B------:R-:W-:Y:S01]  /*6a20*/  FADD.FTZ R0, R15, R0 ;  /* 0x000000000f007221 */ /* 0x000fe20000010000 */
[----:B------:R-:W-:Y:S01]  /*6a30*/  MOV R86, R59 ;  /* 0x0000003b00567202 */ /* 0x000fe20000000f00 */
[----:B------:R-:W-:Y:S01]  /*6a40*/  FADD.FTZ R2, R14, R2 ;  /* 0x000000020e027221 */ /* 0x000fe20000010000 */
[----:B------:R-:W-:Y:S01]  /*6a50*/  MOV R87, R57 ;  /* 0x0000003900577202 */ /* 0x000fe20000000f00 */
[----:B------:R-:W-:Y:S01]  /*6a60*/  FADD.FTZ R0, R85, R0 ;  /* 0x0000000055007221 */ /* 0x000fe20000010000 */
[----:B------:R-:W1:Y:S01]  /*6a70*/  LDSM.16.MT88.4 R12, [R228+0x8900] ;  /* 0x00890000e40c783b */ /* 0x000e620000004200 */
[----:B------:R-:W-:-:S02]  /*6a80*/  FADD.FTZ R2, R86, R2 ;  /* 0x0000000256027221 */ /* 0x000fc40000010000 */
[----:B------:R-:W-:Y:S01]  /*6a90*/  FADD.FTZ R0, R87, R0 ;  /* 0x0000000057007221 */ /* 0x000fe20000010000 */
[----:B------:R-:W2:Y:S01]  /*6aa0*/  LDSM.16.MT88.4 R56, [R229+0x5900] ;  /* 0x00590000e538783b */ /* 0x000ea20000004200 */
[----:B------:R-:W-:Y:S02]  /*6ab0*/  FADD.FTZ R2, R18, R2 ;  /* 0x0000000212027221 */ /* 0x000fe40000010000 */
[----:B------:R-:W-:Y:S01]  /*6ac0*/  FADD.FTZ R0, R19, R0 ;  /* 0x0000000013007221 */ /* 0x000fe20000010000 */
[----:B------:R-:W3:Y:S01]  /*6ad0*/  LDSM.16.MT88.4 R148, [R226+0x5900] ;  /* 0x00590000e294783b */ /* 0x000ee20000004200 */
        /* <DEDUP_REMOVED lines=15> */
[----:B------:R-:W-:Y:S01]  /*6bd0*/  FADD.FTZ R0, R103, R0 ;  /* 0x0000000067007221 */ /* 0x000fe20000010000 */
[C---:B-1----:R-:W-:Y:S07]  /*6be0*/  HMMA.16816.F32 R92, R96.reuse, R12, R36 ;  /* 0x0000000c605c723c */ /* 0x042fee0000001824 */
[----:B------:R-:W-:Y:S01]  /*6bf0*/  FADD.FTZ R12, R154, R2 ;  /* 0x000000029a0c7221 */ /* 0x000fe20000010000 */
[----:B------:R-:W-:Y:S01]  /*6c00*/  HMMA.16816.F32 R136, R96, R140, R136 ;  /* 0x0000008c6088723c */ /* 0x000fe20000001888 */
[----:B------:R-:W-:-:S02]  /*6c10*/  FADD.FTZ R2, R152, R0 ;  /* 0x0000000098027221 */ /* 0x000fc40000010000 */
[----:B------:R-:W-:-:S05]  /*6c20*/  FADD.FTZ R0, R164, R12 ;  /* 0x0000000ca4007221 */ /* 0x000fca0000010000 */
[----:B------:R-:W-:Y:S01]  /*6c30*/  HMMA.16816.F32 R140, R96, R142, R80 ;  /* 0x0000008e608c723c */ /* 0x000fe20000001850 */
[----:B------:R-:W1:Y:S01]  /*6c40*/  LDSM.16.MT88.4 R80, [R226+0x8900] ;  /* 0x00890000e250783b */ /* 0x000e620000004200 */
        /* <DEDUP_REMOVED lines=8> */
[----:B------:R-:W-:-:S05]  /*6cd0*/  FADD.FTZ R0, R4, R5 ;  /* 0x0000000504007221 */ /* 0x000fca0000010000 */
[----:B------:R4:W-:Y:S04]  /*6ce0*/  STL [R1+0x4], R0 ;  /* 0x0000040001007387 */ /* 0x0009e80000100800 */
[----:B------:R4:W-:Y:S01]  /*6cf0*/  STL [R1], R2 ;  /* 0x0000000201007387 */ /* 0x0009e20000100800 */
[C---:B--2---:R-:W-:Y:S08]  /*6d00*/  HMMA.16816.F32 R52, R96.reuse, R56, R76 ;  /* 0x000000386034723c */ /* 0x044ff0000000184c */
[C---:B------:R-:W-:Y:S08]  /*6d10*/  HMMA.16816.F32 R56, R96.reuse, R58, R68 ;  /* 0x0000003a6038723c */ /* 0x040ff00000001844 */
[C---:B------:R-:W-:Y:S08]  /*6d20*/  HMMA.16816.F32 R128, R96.reuse, R132, R128 ;  /* 0x000000846080723c */ /* 0x040ff00000001880 */
[C---:B---3--:R-:W-:Y:S08]  /*6d30*/  HMMA.16816.F32 R144, R96.reuse, R148, R144 ;  /* 0x000000946090723c */ /* 0x048ff00000001890 */
[C---:B------:R-:W-:Y:S08]  /*6d40*/  HMMA.16816.F32 R60, R96.reuse, R64, R60 ;  /* 0x00000040603c723c */ /* 0x040ff0000000183c */
[C---:B------:R-:W-:Y:S08]  /*6d50*/  HMMA.16816.F32 R68, R96.reuse, R72, R40 ;  /* 0x000000486044723c */ /* 0x040ff00000001828 */
        /* <DEDUP_REMOVED lines=10> */
[----:B----4-:R-:W2:Y:S01]  /*6e00*/  LDL.LU R183, [R1+0x30] ;  /* 0x0000300001b77983 */ /* 0x010ea20000300800 */
[----:B------:R-:W-:-:S02]  /*6e10*/  IMAD.MOV.U32 R102, RZ, RZ, R3 ;  /* 0x000000ffff667224 */ /* 0x000fc400078e0003 */
[----:B------:R-:W-:Y:S01]  /*6e20*/  IMAD.MOV.U32 R101, RZ, RZ, R100 ;  /* 0x000000ffff657224 */ /* 0x000fe200078e0064 */
[----:B------:R-:W3:Y:S01]  /*6e30*/  LDL.LU.64 R180, [R1+0x28] ;  /* 0x0000280001b47983 */ /* 0x000ee20000300a00 */
[----:B--2---:R-:W-:-:S03]  /*6e40*/  IADD3 R250, R183, -0x2, RZ ;  /* 0xfffffffeb7fa7810 */ /* 0x004fc60007ffe0ff */
[----:B------:R-:W2:Y:S01]  /*6e50*/  LDL.LU.64 R182, [R1+0x38] ;  /* 0x0000380001b67983 */ /* 0x000ea20000300a00 */
[----:B---3--:R-:W-:Y:S02]  /*6e60*/  MOV R3, R181 ;  /* 0x000000b500037202 */ /* 0x008fe40000000f00 */
[----:B--2---:R-:W-:-:S05]  /*6e70*/  MOV R2, R182 ;  /* 0x000000b600027202 */ /* 0x004fca0000000f00 */
[----:B------:R1:W-:Y:S02]  /*6e80*/  STL.64 [R1+0x8], R2 ;  /* 0x0000080201007387 */ /* 0x0003e40000100a00 */
.L_x_25:
[----:B------:R-:W2:Y:S01]  /*6e90*/  LDL.64 R20, [R1+0x8] ;  /* 0x0000080001147983 */ /* 0x000ea20000100a00 */
[----:B------:R-:W-:Y:S04]  /*6ea0*/  DEPBAR.LE SB0, 0x0 ;  /* 0x000080000000791a */ /* 0x000fe80000000000 */
[----:B----4-:R-:W-:Y:S01]  /*6eb0*/  SHF.R.S32.HI R0, RZ, 0x1f, R250 ;  /* 0x0000001fff007819 */ /* 0x010fe200000114fa */
[----:B------:R-:W-:Y:S01]  /*6ec0*/  BAR.SYNC.DEFER_BLOCKING 0x0 ;  /* 0x0000000000007b1d */ /* 0x000fe20000010000 */
[----:B-1----:R-:W-:Y:S01]  /*6ed0*/  IMAD.WIDE.U32 R2, R250, c[0x0][0x208], RZ ;  /* 0x00008200fa027a25 */ /* 0x002fe200078e00ff */
[----:B------:R-:W-:Y:S02]  /*6ee0*/  MOV R44, c[0x0][0x208] ;  /* 0x00008200002c7a02 */ /* 0x000fe40000000f00 */
[----:B------:R-:W-:Y:S01]  /*6ef0*/  MOV R100, 0x6 ;  /* 0x0000000600647802 */ /* 0x000fe20000000f00 */
[----:B------:R-:W-:Y:S01]  /*6f00*/  IMAD R0, R0, c[0x0][0x208], RZ ;  /* 0x0000820000007a24 */ /* 0x000fe200078e02ff */
[----:B------:R-:W-:Y:S02]  /*6f10*/  SHF.L.U32 R44, R44, 0x6, RZ ;  /* 0x000000062c2c7819 */ /* 0x000fe400000006ff */
[----:B------:R-:W-:Y:S01]  /*6f20*/  MOV R37, c[0x0][0x208] ;  /* 0x0000820000257a02 */ /* 0x000fe20000000f00 */
[----:B------:R-:W-:Y:S01]  /*6f30*/  IMAD R0, R250, c[0x0][0x20c], R0 ;  /* 0x00008300fa007a24 */ /* 0x000fe200078e0200 */
[----:B-----5:R-:W-:Y:S02]  /*6f40*/  STL [R1+0x40], R231 ;  /* 0x000040e701007387 */ /* 0x020fe40000100800 */
[----:B------:R-:W-:Y:S02]  /*6f50*/  SHF.L.U64.HI R37, R37, R100, c[0x0][0x20c] ;  /* 0x0000830025257619 */ /* 0x000fe40000010264 */
[----:B------:R-:W-:Y:S01]  /*6f60*/  IADD3 R0, R3, R0, RZ ;  /* 0x0000000003007210 */ /* 0x000fe20007ffe0ff */
[----:B------:R-:W-:Y:S04]  /*6f70*/  STL [R1+0x44], R248 ;  /* 0x000044f801007387 */ /* 0x000fe80000100800 */
        /* <DEDUP_REMOVED lines=19> */
[----:B------:R-:W-:Y:S04]  /*70b0*/  STL [R1+0x50], R245 ;  /* 0x000050f501007387 */ /* 0x000fe80000100800 */
        /* <DEDUP_REMOVED lines=24> */
[----:B--2---:R-:W-:Y:S04]  /*7240*/  IADD3 R2, P2, R2, R44, RZ ;  /* 0x0000002c02027210 */ /* 0x004fe80007f5e0ff */
[----:B------:R-:W-:Y:S02]  /*7250*/  IADD3.X R3, R3, R37, RZ, P2, !PT ;  /* 0x0000002503037210 */ /* 0x000fe400017fe4ff */
[----:B------:R-:W-:Y:S03]  /*7260*/  IADD3 R44, P0, R44, R2, RZ ;  /* 0x000000022c2c7210 */ /* 0x000fe60007f1e0ff */
[----:B------:R2:W-:Y:S01]  /*7270*/  LDGSTS.E.BYPASS.LTC128B.128 [R249+0x1100], [R2.64], !P6 ;  /* 0x0110000002f97fae */ /* 0x0005e2000f101d44 */
[----:B------:R-:W-:Y:S02]  /*7280*/  IADD3.X R45, R37, R3, RZ, P0, !PT ;  /* 0x00000003252d7210 */ /* 0x000fe400007fe4ff */
[C---:B----4-:R-:W-:Y:S01]  /*7290*/  HMMA.16816.F32 R36, R156.reuse, R40, RZ ;  /* 0x000000289c24723c */ /* 0x050fe200000018ff */
[C---:B------:R-:W-:Y:S02]  /*72a0*/  ISETP.GT.AND P0, PT, R250.reuse, RZ, PT ;  /* 0x000000fffa00720c */ /* 0x040fe40003f04270 */
[----:B------:R-:W-:Y:S02]  /*72b0*/  IADD3 R250, R250, -0x1, RZ ;  /* 0xfffffffffafa7810 */ /* 0x000fe40007ffe0ff */
[----:B------:R2:W-:Y:S03]  /*72c0*/  LDGSTS.E.BYPASS.LTC128B.128 [R249+0x4100], [R2.64+0x80], !P5 ;  /* 0x0410008002f97fae */ /* 0x0005e6000e901d44 */
[C---:B------:R-:W-:Y:S05]  /*72d0*/  HMMA.16816.F32 R40, R156.reuse, R42, RZ ;  /* 0x0000002a9c28723c */ /* 0x040fea00000018ff */
        /* <DEDUP_REMOVED lines=231> */
[----:B------:R-:W-:Y:S05]  /*8150*/  FMUL.FTZ R20, R20, c[0x0][0x320] ;  /* 0x0000c80014147a20 */ /* 0x000fea0000410000 */
[----:B------:R-:W1:Y:S01]  /*8160*/  MUFU.TANH R174, R16 ;  /* 0x0000001000ae7308 */ /* 0x000e620000002400 */
[----:B------:R-:W-:Y:S02]  /*8170*/  FMUL.FTZ R21, R21, c[0x0][0x320] ;  /* 0x0000c80015157a20 */ /* 0x000fe40000410000 */
[----:B------:R-:W-:Y:S01]  /*8180*/  FMUL.FTZ R22, R22, c[0x0][0x320] ;  /* 0x0000c80016167a20 */ /* 0x000fe20000410000 */
[----:B--2---:R-:W-:Y:S01]  /*8190*/  FMNMX.FTZ R2, R176, R2, !PT ;  /* 0x00000002b0027209 */ /* 0x004fe20007810000 */
[----:B------:R-:W-:Y:S02]  /*81a0*/  FMUL.FTZ R23, R23, c[0x0][0x320] ;  /* 0x0000c80017177a20 */ /* 0x000fe40000410000 */
[----:B------:R-:W-:Y:S02]  /*81b0*/  FMUL.FTZ R26, R26, c[0x0][0x320] ;  /* 0x0000c8001a1a7a20 */ /* 0x000fe40000410000 */
[----:B------:R-:W-:Y:S01]  /*81c0*/  FMUL.FTZ R27, R27, c[0x0][0x320] ;  /* 0x0000c8001b1b7a20 */ /* 0x000fe20000410000 */
[----:B------:R-:W2:Y:S01]  /*81d0*/  MUFU.TANH R175, R17 ;  /* 0x0000001100af7308 */ /* 0x000ea20000002400 */
[----:B------:R-:W-:Y:S02]  /*81e0*/  FMUL.FTZ R24, R24, c[0x0][0x320] ;  /* 0x0000c80018187a20 */ /* 0x000fe40000410000 */
[----:B------:R-:W-:Y:S01]  /*81f0*/  FMUL.FTZ R25, R25, c[0x0][0x320] ;  /* 0x0000c80019197a20 */ /* 0x000fe20000410000 */
[----:B---3--:R-:W-:Y:S01]  /*8200*/  FMNMX.FTZ R2, R178, R2, !PT ;  /* 0x00000002b2027209 */ /* 0x008fe20007810000 */
[C---:B-1----:R-:W-:Y:S05]  /*8210*/  HMMA.16816.F32 R28, R220.reuse, R8, R28 ;  /* 0x00000008dc1c723c */ /* 0x042fea000000181c */
[----:B------:R-:W1:Y:S03]  /*8220*/  MUFU.TANH R177, R18 ;  /* 0x0000001200b17308 */ /* 0x000e660000002400 */
[C---:B------:R-:W-:Y:S01]  /*8230*/  HMMA.16816.F32 R32, R220.reuse, R10, R32 ;  /* 0x0000000adc20723c */ /* 0x040fe20000001820 */
[----:B------:R-:W3:Y:S01]  /*8240*/  LDSM.16.M88.4 R8, [R227+0x8800] ;  /* 0x00880000e308783b */ /* 0x000ee20000000200 */
[----:B------:R-:W-:Y:S04]  /*8250*/  DEPBAR.LE SB0, 0x0 ;  /* 0x000080000000791a */ /* 0x000fe80000000000 */
[----:B------:R-:W-:Y:S01]  /*8260*/  FMNMX.FTZ R0, R174, R0, !PT ;  /* 0x00000000ae007209 */ /* 0x000fe20007810000 */
[----:B------:R-:W1:Y:S01]  /*8270*/  MUFU.TANH R183, R20 ;  /* 0x0000001400b77308 */ /* 0x000e620000002400 */
[C---:B------:R-:W-:Y:S01]  /*8280*/  HMMA.16816.F32 R36, R220.reuse, R4, R36 ;  /* 0x00000004dc24723c */ /* 0x040fe20000001824 */
[----:B------:R-:W-:Y:S04]  /*8290*/  BAR.SYNC.DEFER_BLOCKING 0x0 ;  /* 0x0000000000007b1d */ /* 0x000fe80000010000 */
[----:B--2---:R-:W-:Y:S03]  /*82a0*/  FMNMX.FTZ R0, R175, R0, !PT ;  /* 0x00000000af007209 */ /* 0x004fe60007810000 */
[C---:B------:R-:W-:Y:S04]  /*82b0*/  HMMA.16816.F32 R40, R220.reuse, R6, R40 ;  /* 0x00000006dc28723c */ /* 0x040fe80000001828 */
[----:B------:R-:W-:Y:S01]  /*82c0*/  FMUL.FTZ R28, R28, c[0x0][0x320] ;  /* 0x0000c8001c1c7a20 */ /* 0x000fe20000410000 */
[----:B-1----:R-:W-:Y:S01]  /*82d0*/  FMNMX.FTZ R2, R177, R2, !PT ;  /* 0x00000002b1027209 */ /* 0x002fe20007810000 */
[----:B------:R-:W-:Y:S02]  /*82e0*/  FMUL.FTZ R29, R29, c[0x0][0x320] ;  /* 0x0000c8001d1d7a20 */ /* 0x000fe40000410000 */
[----:B------:R-:W-:Y:S04]  /*82f0*/  FMUL.FTZ R30, R30, c[0x0][0x320] ;  /* 0x0000c8001e1e7a20 */ /* 0x000fe80000410000 */
[----:B------:R-:W-:Y:S02]  /*8300*/  FMUL.FTZ R31, R31, c[0x0][0x320] ;  /* 0x0000c8001f1f7a20 */ /* 0x000fe40000410000 */
[----:B------:R-:W-:Y:S01]  /*8310*/  @P0 IMAD.WIDE.U32 R6, R250, c[0x0][0x1e0], RZ ;  /* 0x00007800fa060a25 */ /* 0x000fe200078e00ff */
[----:B------:R-:W-:Y:S03]  /*8320*/  FMNMX.FTZ R0, R183, R0, !PT ;  /* 0x00000000b7007209 */ /* 0x000fe60007810000 */
[----:B------:R-:W-:Y:S01]  /*8330*/  FMUL.FTZ R36, R36, c[0x0][0x320] ;  /* 0x0000c80024247a20 */ /* 0x000fe20000410000 */
[----:B------:R-:W-:Y:S01]  /*8340*/  MUFU.TANH R18, R28 ;  /* 0x0000001c00127308 */ /* 0x000fe20000002400 */
[----:B------:R-:W-:Y:S02]  /*8350*/  FMUL.FTZ R37, R37, c[0x0][0x320] ;  /* 0x0000c80025257a20 */ /* 0x000fe40000410000 */
[----:B------:R-:W-:Y:S02]  /*8360*/  FMUL.FTZ R38, R38, c[0x0][0x320] ;  /* 0x0000c80026267a20 */ /* 0x000fe40000410000 */
[----:B------:R-:W-:Y:S01]  /*8370*/  FMUL.FTZ R39, R39, c[0x0][0x320] ;  /* 0x0000c80027277a20 */ /* 0x000fe20000410000 */
[C---:B---3--:R-:W-:Y:S03]  /*8380*/  HMMA.16816.F32 R44, R220.reuse, R8, R44 ;  /* 0x00000008dc2c723c */ /* 0x048fe6000000182c */
        /* <DEDUP_REMOVED lines=18> */
[----:B------:R-:W-:Y:S01]  /*84b0*/  MUFU.TANH R20, R43 ;  /* 0x0000002b00147308 */ /* 0x000fe20000002400 */
[----:B------:R-:W-:Y:S02]  /*84c0*/  FMUL.FTZ R49, R49, c[0x0][0x320] ;  /* 0x0000c80031317a20 */ /* 0x000fe40000410000 */
[----:B------:R-:W-:Y:S01]  /*84d0*/  FMUL.FTZ R50, R50, c[0x0][0x320] ;  /* 0x0000c80032327a20 */ /* 0x000fe20000410000 */
[----:B-1----:R-:W-:Y:S06]  /*84e0*/  FMNMX.FTZ R0, R182, R0, !PT ;  /* 0x00000000b6007209 */ /* 0x002fec0007810000 */
[----:B------:R-:W1:Y:S01]  /*84f0*/  MUFU.TANH R251, R22 ;  /* 0x0000001600fb7308 */ /* 0x000e620000002400 */
[----:B---3--:R-:W-:Y:S09]  /*8500*/  FMNMX.FTZ R2, R179, R2, !PT ;  /* 0x00000002b3027209 */ /* 0x008ff20007810000 */
[----:B------:R-:W3:Y:S10]  /*8510*/  MUFU.TANH R246, R23 ;  /* 0x0000001700f67308 */ /* 0x000ef40000002400 */
[----:B------:R-:W3:Y:S01]  /*8520*/  MUFU.TANH R181, R24 ;  /* 0x0000001800b57308 */ /* 0x000ee20000002400 */
[----:B-1----:R-:W-:Y:S09]  /*8530*/  FMNMX.FTZ R2, R251, R2, !PT ;  /* 0x00000002fb027209 */ /* 0x002ff20007810000 */
[----:B------:R-:W1:Y:S01]  /*8540*/  MUFU.TANH R180, R25 ;  /* 0x0000001900b47308 */ /* 0x000e620000002400 */
[----:B---3--:R-:W-:Y:S04]  /*8550*/  MOV R43, R246 ;  /* 0x000000f6002b7202 */ /* 0x008fe80000000f00 */
[----:B------:R-:W-:Y:S05]  /*8560*/  FMNMX.FTZ R2, R43, R2, !PT ;  /* 0x000000022b027209 */ /* 0x000fea0007810000 */
[----:B------:R-:W3:Y:S01]  /*8570*/  MUFU.TANH R252, R26 ;  /* 0x0000001a00fc7308 */ /* 0x000ee20000002400 */
[----:B------:R-:W-:Y:S09]  /*8580*/  FMNMX.FTZ R0, R181, R0, !PT ;  /* 0x00000000b5007209 */ /* 0x000ff20007810000 */
[----:B------:R-:W3:Y:S01]  /*8590*/  MUFU.TANH R245, R27 ;  /* 0x0000001b00f57308 */ /* 0x000ee20000002400 */
[----:B-1----:R-:W-:Y:S04]  /*85a0*/  FMNMX.FTZ R0, R180, R0, !PT ;  /* 0x00000000b4007209 */ /* 0x002fe80007810000 */
[----:B------:R-:W-:Y:S05]  /*85b0*/  FMNMX.FTZ R0, R18, R0, !PT ;  /* 0x0000000012007209 */ /* 0x000fea0007810000 */
[----:B------:R1:W-:Y:S01]  /*85c0*/  MUFU.TANH R247, R41 ;  /* 0x0000002900f77308 */ /* 0x0003e20000002400 */
[----:B------:R-:W-:Y:S02]  /*85d0*/  FMNMX.FTZ R0, R155, R0, !PT ;  /* 0x000000009b007209 */ /* 0x000fe40007810000 */
[----:B---3--:R-:W-:Y:S07]  /*85e0*/  FMNMX.FTZ R2, R252, R2, !PT ;  /* 0x00000002fc027209 */ /* 0x008fee0007810000 */
        /* <DEDUP_REMOVED lines=8> */
[----:B------:R-:W-:Y:S10]  /*8670*/  MUFU.TANH R159, R49 ;  /* 0x00000031009f7308 */ /* 0x000ff40000002400 */
[----:B------:R-:W3:Y:S01]  /*8680*/  MUFU.TANH R154, R32 ;  /* 0x00000020009a7308 */ /* 0x000ee20000002400 */
[----:B-1----:R-:W-:Y:S04]  /*8690*/  MOV R42, R231 ;  /* 0x000000e7002a7202 */ /* 0x002fe80000000f00 */
[----:B------:R-:W-:Y:S05]  /*86a0*/  FMNMX.FTZ R2, R42, R2, !PT ;  /* 0x000000022a027209 */ /* 0x000fea0007810000 */
[----:B------:R-:W1:Y:S10]  /*86b0*/  MUFU.TANH R100, R33 ;  /* 0x0000002100647308 */ /* 0x000e740000002400 */
[----:B------:R-:W1:Y:S01]  /*86c0*/  MUFU.TANH R244, R34 ;  /* 0x0000002200f47308 */ /* 0x000e620000002400 */
[----:B---3--:R-:W-:Y:S09]  /*86d0*/  FMNMX.FTZ R0, R154, R0, !PT ;  /* 0x000000009a007209 */ /* 0x008ff20007810000 */
[----:B------:R3:W-:Y:S01]  /*86e0*/  MUFU.TANH R19, R40 ;  /* 0x0000002800137308 */ /* 0x0007e20000002400 */
[----:B-1----:R-:W-:Y:S04]  /*86f0*/  MOV R49, R100 ;  /* 0x0000006400317202 */ /* 0x002fe80000000f00 */
[----:B------:R-:W-:Y:S05]  /*8700*/  FMNMX.FTZ R0, R49, R0, !PT ;  /* 0x0000000031007209 */ /* 0x000fea0007810000 */
[----:B------:R-:W1:Y:S10]  /*8710*/  MUFU.TANH R17, R36 ;  /* 0x0000002400117308 */ /* 0x000e740000002400 */
[----:B------:R-:W-:Y:S01]  /*8720*/  MUFU.TANH R16, R37 ;  /* 0x0000002500107308 */ /* 0x000fe20000002400 */
[----:B---3--:R-:W-:Y:S04]  /*8730*/  MOV R40, R244 ;  /* 0x000000f400287202 */ /* 0x008fe80000000f00 */
[----:B------:R-:W-:Y:S05]  /*8740*/  FMNMX.FTZ R2, R40, R2, !PT ;  /* 0x0000000228027209 */ /* 0x000fea0007810000 */
[----:B------:R-:W3:Y:S01]  /*8750*/  MUFU.TANH R24, R35 ;  /* 0x0000002300187308 */ /* 0x000ee20000002400 */
[----:B-1----:R-:W-:Y:S02]  /*8760*/  FMNMX.FTZ R0, R17, R0, !PT ;  /* 0x0000000011007209 */ /* 0x002fe40007810000 */
[----:B----4-:R-:W-:Y:S02]  /*8770*/  @P0 MOV R5, R13 ;  /* 0x0000000d00050202 */ /* 0x010fe40000000f00 */
[----:B------:R-:W-:Y:S05]  /*8780*/  MOV R12, c[0x0][0x1e0] ;  /* 0x00007800000c7a02 */ /* 0x000fea0000000f00 */
[----:B------:R-:W-:Y:S01]  /*8790*/  MUFU.TANH R27, R44 ;  /* 0x0000002c001b7308 */ /* 0x000fe20000002400 */
[----:B------:R-:W-:Y:S09]  /*87a0*/  MOV R13, c[0x0][0x1e4] ;  /* 0x00007900000d7a02 */ /* 0x000ff20000000f00 */
[----:B------:R-:W-:Y:S01]  /*87b0*/  MUFU.TANH R26, R45 ;  /* 0x0000002d001a7308 */ /* 0x000fe20000002400 */
[----:B---3--:R-:W-:Y:S02]  /*87c0*/  FMNMX.FTZ R3, R24, R2, !PT ;  /* 0x0000000218037209 */ /* 0x008fe40007810000 */
[----:B------:R-:W-:Y:S01]  /*87d0*/  FMNMX.FTZ R2, R16, R0, !PT ;  /* 0x0000000010027209 */ /* 0x000fe20007810000 */
[----:B------:R-:W-:Y:S01]  /*87e0*/  FMUL.FTZ R0, R51, c[0x0][0x320] ;  /* 0x0000c80033007a20 */ /* 0x000fe20000410000 */
[----:B------:R-:W-:Y:S05]  /*87f0*/  MOV R51, R155 ;  /* 0x0000009b00337202 */ /* 0x000fea0000000f00 */
[----:B------:R-:W1:Y:S01]  /*8800*/  MUFU.TANH R23, R38 ;  /* 0x0000002600177308 */ /* 0x000e620000002400 */
[----:B------:R-:W-:Y:S09]  /*8810*/  FMNMX.FTZ R2, R19, R2, !PT ;  /* 0x0000000213027209 */ /* 0x000ff20007810000 */
[----:B------:R3:W-:Y:S10]  /*8820*/  MUFU.TANH R152, R0 ;  /* 0x0000000000987308 */ /* 0x0007f40000002400 */
[----:B------:R-:W4:Y:S01]  /*8830*/  MUFU.TANH R22, R39 ;  /* 0x0000002700167308 */ /* 0x000f220000002400 */
[----:B-1----:R-:W-:Y:S09]  /*8840*/  FMNMX.FTZ R3, R23, R3, !PT ;  /* 0x0000000317037209 */ /* 0x002ff20007810000 */
[----:B------:R-:W1:Y:S01]  /*8850*/  MUFU.TANH R244, R46 ;  /* 0x0000002e00f47308 */ /* 0x000e620000002400 */
[----:B---3--:R-:W-:Y:S04]  /*8860*/  FMNMX.FTZ R0, R247, R2, !PT ;  /* 0x00000002f7007209 */ /* 0x008fe80007810000 */
[----:B------:R-:W-:Y:S05]  /*8870*/  FMNMX.FTZ R0, R27, R0, !PT ;  /* 0x000000001b007209 */ /* 0x000fea0007810000 */
[----:B------:R-:W3:Y:S01]  /*8880*/  MUFU.TANH R245, R47 ;  /* 0x0000002f00f57308 */ /* 0x000ee20000002400 */
[----:B------:R-:W-:Y:S02]  /*8890*/  FMNMX.FTZ R0, R26, R0, !PT ;  /* 0x000000001a007209 */ /* 0x000fe40007810000 */
[----:B----4-:R-:W-:Y:S02]  /*88a0*/  FMNMX.FTZ R3, R22, R3, !PT ;  /* 0x0000000316037209 */ /* 0x010fe40007810000 */
[----:B------:R-:W-:Y:S02]  /*88b0*/  FMNMX.FTZ R100, R25, R0, !PT ;  /* 0x0000000019647209 */ /* 0x000fe40007810000 */
[----:B------:R-:W-:Y:S02]  /*88c0*/  FMNMX.FTZ R2, R21, R3, !PT ;  /* 0x0000000315027209 */ /* 0x000fe40007810000 */
[----:B------:R-:W-:Y:S01]  /*88d0*/  FMNMX.FTZ R100, R159, R100, !PT ;  /* 0x000000649f647209 */ /* 0x000fe20007810000 */
[----:B------:R-:W4:Y:S01]  /*88e0*/  MUFU.TANH R103, R50 ;  /* 0x0000003200677308 */ /* 0x000f220000002400 */
[----:B------:R-:W-:Y:S03]  /*88f0*/  FMNMX.FTZ R2, R20, R2, !PT ;  /* 0x0000000214027209 */ /* 0x000fe60007810000 */
[----:B------:R-:W2:Y:S01]  /*8900*/  SHFL.BFLY PT, R3, R100, 0x2, 0x1f ;  /* 0x0c401f0064037f89 */ /* 0x000ea200000e0000 */
[----:B-1----:R-:W-:Y:S04]  /*8910*/  FMNMX.FTZ R2, R244, R2, !PT ;  /* 0x00000002f4027209 */ /* 0x002fe80007810000 */
[----:B---3--:R-:W-:Y:S04]  /*8920*/  FMNMX.FTZ R0, R245, R2, !PT ;  /* 0x00000002f5007209 */ /* 0x008fe80007810000 */
        /* <DEDUP_REMOVED lines=44> */
[----:B----4-:R-:W-:Y:S02]  /*8bf0*/  FMUL.FTZ R32, R2, R132 ;  /* 0x0000008402207220 */ /* 0x010fe40000410000 */
        /* <DEDUP_REMOVED lines=26> */
[C---:B------:R-:W-:Y:S02]  /*8da0*/  FMUL.FTZ R35, R0.reuse, R135 ;  /* 0x0000008700237220 */ /* 0x040fe40000410000 */
[C---:B------:R-:W-:Y:S01]  /*8db0*/  FMUL.FTZ R50, R0.reuse, R150 ;  /* 0x0000009600327220 */ /* 0x040fe20000410000 */
[----:B------:R2:W4:Y:S01]  /*8dc0*/  MUFU.EX2 R154, R9 ;  /* 0x00000009009a7308 */ /* 0x0005220000000800 */
[----:B------:R-:W-:Y:S02]  /*8dd0*/  FMUL.FTZ R51, R0, R151 ;  /* 0x0000009700337220 */ /* 0x000fe40000410000 */
[----:B------:R-:W-:Y:S01]  /*8de0*/  FMUL.FTZ R40, R2, R140 ;  /* 0x0000008c02287220 */ /* 0x000fe20000410000 */
[----:B------:R-:W-:Y:S01]  /*8df0*/  MOV R140, R41 ;  /* 0x00000029008c7202 */ /* 0x000fe20000000f00 */
[----:B-1----:R-:W-:Y:S02]  /*8e00*/  FMUL.FTZ R10, R0, R110 ;  /* 0x0000006e000a7220 */ /* 0x002fe40000410000 */
[----:B------:R-:W-:Y:S02]  /*8e10*/  FMUL.FTZ R41, R2, R141 ;  /* 0x0000008d02297220 */ /* 0x000fe40000410000 */
        /* <DEDUP_REMOVED lines=57> */
[----:B------:R-:W-:Y:S02]  /*91b0*/  FMUL.FTZ R93, R2, R93 ;  /* 0x0000005d025d7220 */ /* 0x000fe40000410000 */
[C---:B------:R-:W-:Y:S02]  /*91c0*/  FMUL.FTZ R94, R0.reuse, R94 ;  /* 0x0000005e005e7220 */ /* 0x040fe40000410000 */
[----:B------:R-:W-:Y:S01]  /*91d0*/  FMUL.FTZ R95, R0, R95 ;  /* 0x0000005f005f7220 */ /* 0x000fe20000410000 */
[----:B------:R-:W-:Y:S01]  /*91e0*/  LDSM.16.MT88.4 R28, [R229+0x100] ;  /* 0x00010000e51c783b */ /* 0x000fe20000004200 */
[C---:B------:R-:W-:Y:S02]  /*91f0*/  FMUL.FTZ R96, R2.reuse, R96 ;  /* 0x0000006002607220 */ /* 0x040fe40000410000 */
[----:B------:R-:W-:Y:S02]  /*9200*/  FMUL.FTZ R97, R2, R97 ;  /* 0x0000006102617220 */ /* 0x000fe40000410000 */
[C---:B------:R-:W-:Y:S02]  /*9210*/  FMUL.FTZ R98, R0.reuse, R98 ;  /* 0x0000006200627220 */ /* 0x040fe40000410000 */
[C---:B------:R-:W-:Y:S01]  /*9220*/  FMUL.FTZ R99, R0.reuse, R99 ;  /* 0x0000006300637220 */ /* 0x040fe20000410000 */
[----:B------:R-:W-:Y:S01]  /*9230*/  LDSM.16.MT88.4 R36, [R228+0x100] ;  /* 0x00010000e424783b */ /* 0x000fe20000004200 */
[C---:B-1----:R-:W-:Y:S01]  /*9240*/  FMUL.FTZ R6, R0.reuse, R106 ;  /* 0x0000006a00067220 */ /* 0x042fe20000410000 */
[----:B------:R-:W-:Y:S01]  /*9250*/  F2FP.PACK_AB R106, R231, R248 ;  /* 0x000000f8e76a723e */ /* 0x000fe200000000ff */
[----:B------:R-:W-:Y:S02]  /*9260*/  FMUL.FTZ R7, R0, R107 ;  /* 0x0000006b00077220 */ /* 0x000fe40000410000 */
[----:B--2---:R-:W-:Y:S01]  /*9270*/  FFMA.FTZ R4, R169, c[0x0][0x2d0], -R101 ;  /* 0x0000b400a9047a23 */ /* 0x004fe20000010865 */
[----:B------:R-:W-:Y:S02]  /*9280*/  MOV R169, R23 ;  /* 0x0000001700a97202 */ /* 0x000fe40000000f00 */
[----:B------:R-:W-:Y:S01]  /*9290*/  LDSM.16.MT88.4 R44, [R225+0x3100] ;  /* 0x00310000e12c783b */ /* 0x000fe20000004200 */
[----:B------:R1:W2:Y:S07]  /*92a0*/  MUFU.EX2 R165, R4 ;  /* 0x0000000400a57308 */ /* 0x0002ae0000000800 */
[----:B------:R-:W4:Y:S08]  /*92b0*/  LDSM.16.MT88.4 R20, [R226+0x100] ;  /* 0x00010000e214783b */ /* 0x000f300000004200 */
[----:B------:R-:W4:Y:S08]  /*92c0*/  LDSM.16.MT88.4 R108, [R226+0x3100] ;  /* 0x00310000e26c783b */ /* 0x000f300000004200 */
[----:B------:R-:W0:Y:S01]  /*92d0*/  LDGDEPBAR ;  /* 0x00000000000079af */ /* 0x000e220000000000 */
[----:B-1----:R-:W-:Y:S01]  /*92e0*/  FMUL.FTZ R4, R2, R104 ;  /* 0x0000006802047220 */ /* 0x002fe20000410000 */
[----:B------:R-:W-:Y:S02]  /*92f0*/  F2FP.PACK_AB R104, R246, R164 ;  /* 0x000000a4f668723e */ /* 0x000fe400000000ff */
[----:B--2---:R-:W-:Y:S07]  /*9300*/  F2FP.PACK_AB R107, R165, R155 ;  /* 0x0000009ba56b723e */ /* 0x004fee00000000ff */
[C---:B---3--:R-:W-:Y:S07]  /*9310*/  HMMA.16816.F32 R4, R104.reuse, R12, R4 ;  /* 0x0000000c6804723c */ /* 0x048fee0000001804 */
        /* <DEDUP_REMOVED lines=8> */
[C---:B------:R-:W-:Y:S01]  /*93a0*/  FMUL.FTZ R15, R0.reuse, R115 ;  /* 0x00000073000f7220 */ /* 0x040fe20000410000 */
[----:B------:R-:W-:Y:S01]  /*93b0*/  MOV R115, R16 ;  /* 0x0000001000737202 */ /* 0x000fe20000000f00 */
[----:B------:R-:W-:Y:S01]  /*93c0*/  FMUL.FTZ R19, R0, R119 ;  /* 0x0000007700137220 */ /* 0x000fe20000410000 */
[----:B------:R-:W-:Y:S01]  /*93d0*/  MOV R125, R113 ;  /* 0x00000071007d7202 */ /* 0x000fe20000000f00 */
[C---:B------:R-:W-:Y:S01]  /*93e0*/  FMUL.FTZ R16, R2.reuse, R116 ;  /* 0x0000007402107220 */ /* 0x040fe20000410000 */
[----:B------:R-:W-:Y:S01]  /*93f0*/  MOV R116, R17 ;  /* 0x0000001100747202 */ /* 0x000fe20000000f00 */
[----:B------:R-:W-:Y:S01]  /*9400*/  FMUL.FTZ R17, R2, R117 ;  /* 0x0000007502117220 */ /* 0x000fe20000410000 */
[C---:B----4-:R-:W-:Y:S03]  /*9410*/  HMMA.16816.F32 R12, R104.reuse, R20, R12 ;  /* 0x00000014680c723c */ /* 0x050fe6000000180c */
[----:B------:R-:W-:Y:S01]  /*9420*/  MOV R117, R18 ;  /* 0x0000001200757202 */ /* 0x000fe20000000f00 */
[----:B------:R-:W-:Y:S01]  /*9430*/  FMUL.FTZ R18, R0, R118 ;  /* 0x0000007600127220 */ /* 0x000fe20000410000 */
[----:B------:R-:W-:Y:S01]  /*9440*/  MOV R127, R42 ;  /* 0x0000002a007f7202 */ /* 0x000fe20000000f00 */
[C---:B------:R-:W-:Y:S01]  /*9450*/  FMUL.FTZ R24, R2.reuse, R124 ;  /* 0x0000007c02187220 */ /* 0x040fe20000410000 */
[----:B------:R-:W-:Y:S01]  /*9460*/  MOV R135, R117 ;  /* 0x0000007500877202 */ /* 0x000fe20000000f00 */
[C---:B------:R-:W-:Y:S01]  /*9470*/  FMUL.FTZ R20, R2.reuse, R120 ;  /* 0x0000007802147220 */ /* 0x040fe20000410000 */
[----:B------:R-:W-:Y:S02]  /*9480*/  MOV R120, R112 ;  /* 0x0000007000787202 */ /* 0x000fe40000000f00 */
[C---:B------:R-:W-:Y:S03]  /*9490*/  HMMA.16816.F32 R16, R104.reuse, R22, R16 ;  /* 0x000000166810723c */ /* 0x040fe60000001810 */
[----:B------:R-:W-:Y:S01]  /*94a0*/  FMUL.FTZ R21, R2, R121 ;  /* 0x0000007902157220 */ /* 0x000fe20000410000 */
[----:B------:R-:W-:Y:S01]  /*94b0*/  MOV R121, R102 ;  /* 0x0000006600797202 */ /* 0x000fe20000000f00 */
[--C-:B------:R-:W-:Y:S01]  /*94c0*/  FFMA.FTZ R102, R172, c[0x0][0x2d0], -R153.reuse ;  /* 0x0000b400ac667a23 */ /* 0x100fe20000010899 */
[----:B------:R-:W-:Y:S01]  /*94d0*/  MOV R124, R116 ;  /* 0x00000074007c7202 */ /* 0x000fe20000000f00 */
[C---:B------:R-:W-:Y:S01]  /*94e0*/  FMUL.FTZ R22, R0.reuse, R122 ;  /* 0x0000007a00167220 */ /* 0x040fe20000410000 */
[----:B------:R-:W-:Y:S01]  /*94f0*/  MOV R122, R114 ;  /* 0x00000072007a7202 */ /* 0x000fe20000000f00 */
[C---:B------:R-:W-:Y:S01]  /*9500*/  FMUL.FTZ R23, R0.reuse, R123 ;  /* 0x0000007b00177220 */ /* 0x040fe20000410000 */
[----:B------:R-:W-:Y:S02]  /*9510*/  LDSM.16.MT88.4 R116, [R228+0x3100] ;  /* 0x00310000e474783b */ /* 0x000fe40000004200 */
[----:B------:R-:W-:Y:S01]  /*9520*/  MOV R123, R115 ;  /* 0x00000073007b7202 */ /* 0x000fe20000000f00 */
[C---:B------:R-:W-:Y:S01]  /*9530*/  FMUL.FTZ R42, R0.reuse, R142 ;  /* 0x0000008e002a7220 */ /* 0x040fe20000410000 */
[----:B------:R-:W-:Y:S01]  /*9540*/  MOV R142, R43 ;  /* 0x0000002b008e7202 */ /* 0x000fe20000000f00 */
[----:B------:R-:W-:Y:S01]  /*9550*/  FMUL.FTZ R43, R0, R143 ;  /* 0x0000008f002b7220 */ /* 0x000fe20000410000 */
[C---:B------:R-:W-:Y:S02]  /*9560*/  HMMA.16816.F32 R20, R104.reuse, R28, R20 ;  /* 0x0000001c6814723c */ /* 0x040fe40000001814 */
[----:B------:R-:W1:Y:S05]  /*9570*/  LDSM.16.MT88.4 R112, [R229+0x3100] ;  /* 0x00310000e570783b */ /* 0x000e6a0000004200 */
[C---:B------:R-:W-:Y:S01]  /*9580*/  FMUL.FTZ R28, R2.reuse, R128 ;  /* 0x00000080021c7220 */ /* 0x040fe20000410000 */
[C---:B------:R-:W-:Y:S04]  /*9590*/  HMMA.16816.F32 R24, R104.reuse, R30, R24 ;  /* 0x0000001e6818723c */ /* 0x040fe80000001818 */
[C---:B------:R-:W-:Y:S01]  /*95a0*/  FMUL.FTZ R29, R2.reuse, R129 ;  /* 0x00000081021d7220 */ /* 0x040fe20000410000 */
[----:B------:R-:W-:Y:S01]  /*95b0*/  MOV R129, R49 ;  /* 0x0000003100817202 */ /* 0x000fe20000000f00 */
[----:B------:R-:W-:Y:S01]  /*95c0*/  FMUL.FTZ R49, R2, R149 ;  /* 0x0000009502317220 */ /* 0x000fe20000410000 */
[----:B------:R-:W-:Y:S01]  /*95d0*/  MOV R128, R48 ;  /* 0x0000003000807202 */ /* 0x000fe20000000f00 */
[C---:B------:R-:W-:Y:S02]  /*95e0*/  FMUL.FTZ R30, R0.reuse, R130 ;  /* 0x00000082001e7220 */ /* 0x040fe40000410000 */
[----:B------:R2:W-:Y:S02]  /*95f0*/  MUFU.EX2 R130, R102 ;  /* 0x0000006600827308 */ /* 0x0005e40000000800 */
[----:B------:R-:W-:Y:S02]  /*9600*/  FMUL.FTZ R31, R0, R131 ;  /* 0x00000083001f7220 */ /* 0x000fe40000410000 */
[C---:B------:R-:W-:Y:S02]  /*9610*/  FMUL.FTZ R48, R2.reuse, R148 ;  /* 0x0000009402307220 */ /* 0x040fe40000410000 */
[----:B------:R-:W-:Y:S03]  /*9620*/  LDSM.16.MT88.4 R148, [R226+0x5900] ;  /* 0x00590000e294783b */ /* 0x000fe60000004200 */
[C---:B------:R-:W-:Y:S07]  /*9630*/  HMMA.16816.F32 R28, R104.reuse, R36, R28 ;  /* 0x00000024681c723c */ /* 0x040fee000000181c */
[C---:B------:R-:W-:Y:S01]  /*9640*/  FMUL.FTZ R37, R2.reuse, R137 ;  /* 0x0000008902257220 */ /* 0x040fe20000410000 */
[C---:B------:R-:W-:Y:S04]  /*9650*/  HMMA.16816.F32 R32, R104.reuse, R38, R32 ;  /* 0x000000266820723c */ /* 0x040fe80000001820 */
[----:B------:R-:W-:Y:S02]  /*9660*/  FMUL.FTZ R36, R2, R136 ;  /* 0x0000008802247220 */ /* 0x000fe40000410000 */
[--C-:B--2---:R-:W-:Y:S02]  /*9670*/  FFMA.FTZ R102, R173, c[0x0][0x2d0], -R153.reuse ;  /* 0x0000b400ad667a23 */ /* 0x104fe40000010899 */
[C---:B------:R-:W-:Y:S02]  /*9680*/  FMUL.FTZ R38, R0.reuse, R138 ;  /* 0x0000008a00267220 */ /* 0x040fe40000410000 */
[----:B------:R2:W-:Y:S02]  /*9690*/  MUFU.EX2 R137, R102 ;  /* 0x0000006600897308 */ /* 0x0005e40000000800 */
[----:B------:R-:W-:Y:S07]  /*96a0*/  FMUL.FTZ R39, R0, R139 ;  /* 0x0000008b00277220 */ /* 0x000fee0000410000 */
[C---:B------:R-:W-:Y:S07]  /*96b0*/  HMMA.16816.F32 R36, R104.reuse, R44, R36 ;  /* 0x0000002c6824723c */ /* 0x040fee0000001824 */
[C---:B------:R-:W-:Y:S01]  /*96c0*/  FMUL.FTZ R45, R2.reuse, R145 ;  /* 0x00000091022d7220 */ /* 0x040fe20000410000 */
[C---:B------:R-:W-:Y:S04]  /*96d0*/  HMMA.16816.F32 R40, R104.reuse, R46, R40 ;  /* 0x0000002e6828723c */ /* 0x040fe80000001828 */
[----:B------:R-:W-:Y:S03]  /*96e0*/  FMUL.FTZ R44, R2, R144 ;  /* 0x00000090022c7220 */ /* 0x000fe60000410000 */
[----:B------:R-:W-:Y:S02]  /*96f0*/  FMUL.FTZ R46, R0, R146 ;  /* 0x00000092002e7220 */ /* 0x000fe40000410000 */
[--C-:B--2---:R-:W-:Y:S03]  /*9700*/  FFMA.FTZ R102, R174, c[0x0][0x2d0], -R153.reuse ;  /* 0x0000b400ae667a23 */ /* 0x104fe60000010899 */
[----:B------:R-:W-:Y:S01]  /*9710*/  FMUL.FTZ R47, R0, R147 ;  /* 0x00000093002f7220 */ /* 0x000fe20000410000 */
[----:B------:R2:W-:Y:S06]  /*9720*/  MUFU.EX2 R145, R102 ;  /* 0x0000006600917308 */ /* 0x0005ec0000000800 */
[C---:B------:R-:W-:Y:S08]  /*9730*/  HMMA.16816.F32 R44, R104.reuse, R108, R44 ;  /* 0x0000006c682c723c */ /* 0x040ff0000000182c */
[C---:B------:R-:W-:Y:S01]  /*9740*/  HMMA.16816.F32 R48, R104.reuse, R110, R48 ;  /* 0x0000006e6830723c */ /* 0x040fe20000001830 */
[----:B------:R-:W3:Y:S07]  /*9750*/  LDSM.16.MT88.4 R108, [R225+0x6100] ;  /* 0x00610000e16c783b */ /* 0x000eee0000004200 */
[C---:B-1----:R-:W-:Y:S04]  /*9760*/  HMMA.16816.F32 R52, R104.reuse, R112, R52 ;  /* 0x000000706834723c */ /* 0x042fe80000001834 */
[----:B--2---:R-:W-:Y:S04]  /*9770*/  FFMA.FTZ R102, R175, c[0x0][0x2d0], -R153 ;  /* 0x0000b400af667a23 */ /* 0x004fe80000010899 */
[C---:B------:R-:W-:Y:S01]  /*9780*/  HMMA.16816.F32 R56, R104.reuse, R114, R56 ;  /* 0x000000726838723c */ /* 0x040fe20000001838 */
[----:B------:R1:W-:Y:S01]  /*9790*/  MUFU.EX2 R139, R102 ;  /* 0x00000066008b7308 */ /* 0x0003e20000000800 */
[----:B------:R-:W2:Y:S06]  /*97a0*/  LDSM.16.MT88.4 R112, [R226+0x6100] ;  /* 0x00610000e270783b */ /* 0x000eac0000004200 */
[C---:B------:R-:W-:Y:S08]  /*97b0*/  HMMA.16816.F32 R60, R104.reuse, R116, R60 ;  /* 0x00000074683c723c */ /* 0x040ff0000000183c */
[C---:B------:R-:W-:Y:S01]  /*97c0*/  HMMA.16816.F32 R64, R104.reuse, R118, R64 ;  /* 0x000000766840723c */ /* 0x040fe20000001840 */
[----:B------:R-:W4:Y:S07]  /*97d0*/  LDSM.16.MT88.4 R116, [R229+0x6100] ;  /* 0x00610000e574783b */ /* 0x000f2e0000004200 */
[C---:B---3--:R-:W-:Y:S04]  /*97e0*/  HMMA.16816.F32 R68, R104.reuse, R108, R68 ;  /* 0x0000006c6844723c */ /* 0x048fe80000001844 */
[--C-:B-1----:R-:W-:Y:S04]  /*97f0*/  FFMA.FTZ R102, R176, c[0x0][0x2d0], -R101.reuse ;  /* 0x0000b400b0667a23 */ /* 0x102fe80000010865 */
[----:B------:R1:W-:Y:S01]  /*9800*/  MUFU.EX2 R132, R102 ;  /* 0x0000006600847308 */ /* 0x0003e20000000800 */
[C---:B------:R-:W-:Y:S01]  /*9810*/  HMMA.16816.F32 R72, R104.reuse, R110, R72 ;  /* 0x0000006e6848723c */ /* 0x040fe20000001848 */
[----:B------:R-:W3:Y:S07]  /*9820*/  LDSM.16.MT88.4 R108, [R228+0x6100] ;  /* 0x00610000e46c783b */ /* 0x000eee0000004200 */
[C---:B--2---:R-:W-:Y:S08]  /*9830*/  HMMA.16816.F32 R76, R104.reuse, R112, R76 ;  /* 0x00000070684c723c */ /* 0x044ff0000000184c */
[C---:B------:R-:W-:Y:S01]  /*9840*/  HMMA.16816.F32 R80, R104.reuse, R114, R80 ;  /* 0x000000726850723c */ /* 0x040fe20000001850 */
[----:B------:R-:W2:Y:S03]  /*9850*/  LDSM.16.MT88.4 R112, [R225+0x900] ;  /* 0x00090000e170783b */ /* 0x000ea60000004200 */
[--C-:B-1----:R-:W-:Y:S04]  /*9860*/  FFMA.FTZ R102, R178, c[0x0][0x2d0], -R101.reuse ;  /* 0x0000b400b2667a23 */ /* 0x102fe80000010865 */
[C---:B----4-:R-:W-:Y:S01]  /*9870*/  HMMA.16816.F32 R84, R104.reuse, R116, R84 ;  /* 0x000000746854723c */ /* 0x050fe20000001854 */
[----:B------:R1:W4:Y:S07]  /*9880*/  MUFU.EX2 R136, R102 ;  /* 0x0000006600887308 */ /* 0x00032e0000000800 */
[C---:B------:R-:W-:Y:S01]  /*9890*/  HMMA.16816.F32 R88, R104.reuse, R118, R88 ;  /* 0x000000766858723c */ /* 0x040fe20000001858 */
[----:B------:R-:W2:Y:S07]  /*98a0*/  LDSM.16.MT88.4 R116, [R226+0x900] ;  /* 0x00090000e274783b */ /* 0x000eae0000004200 */
[C---:B---3--:R-:W-:Y:S08]  /*98b0*/  HMMA.16816.F32 R92, R104.reuse, R108, R92 ;  /* 0x0000006c685c723c */ /* 0x048ff0000000185c */
[----:B------:R-:W-:Y:S01]  /*98c0*/  HMMA.16816.F32 R96, R104, R110, R96 ;  /* 0x0000006e6860723c */ /* 0x000fe20000001860 */
[----:B------:R-:W3:Y:S03]  /*98d0*/  LDSM.16.MT88.4 R108, [R229+0x900] ;  /* 0x00090000e56c783b */ /* 0x000ee60000004200 */
[--C-:B-1----:R-:W-:Y:S03]  /*98e0*/  FFMA.FTZ R102, R177, c[0x0][0x2d0], -R101.reuse ;  /* 0x0000b400b1667a23 */ /* 0x102fe60000010865 */
[----:B----4-:R-:W-:Y:S01]  /*98f0*/  F2FP.PACK_AB R105, R136, R132 ;  /* 0x000000848869723e */ /* 0x010fe200000000ff */
[----:B------:R1:W-:Y:S01]  /*9900*/  MUFU.EX2 R144, R102 ;  /* 0x0000006600907308 */ /* 0x0003e20000000800 */
[----:B------:R-:W-:Y:S03]  /*9910*/  F2FP.PACK_AB R104, R137, R130 ;  /* 0x000000828968723e */ /* 0x000fe600000000ff */
[----:B------:R-:W-:Y:S01]  /*9920*/  F2FP.PACK_AB R106, R139, R145 ;  /* 0x000000918b6a723e */ /* 0x000fe200000000ff */
[----:B-1----:R-:W-:Y:S05]  /*9930*/  FFMA.FTZ R102, R179, c[0x0][0x2d0], -R101 ;  /* 0x0000b400b3667a23 */ /* 0x002fea0000010865 */
[----:B------:R1:W4:Y:S02]  /*9940*/  MUFU.EX2 R138, R102 ;  /* 0x00000066008a7308 */ /* 0x0003240000000800 */
[--C-:B-1----:R-:W-:Y:S01]  /*9950*/  FFMA.FTZ R102, R183, c[0x0][0x2d0], -R153.reuse ;  /* 0x0000b400b7667a23 */ /* 0x102fe20000010899 */
[----:B----4-:R-:W-:Y:S07]  /*9960*/  F2FP.PACK_AB R107, R138, R144 ;  /* 0x000000908a6b723e */ /* 0x010fee00000000ff */
[----:B------:R1:W-:Y:S01]  /*9970*/  MUFU.EX2 R141, R102 ;  /* 0x00000066008d7308 */ /* 0x0003e20000000800 */
[C---:B--2---:R-:W-:Y:S08]  /*9980*/  HMMA.16816.F32 R4, R104.reuse, R112, R4 ;  /* 0x000000706804723c */ /* 0x044ff00000001804 */
[C---:B------:R-:W-:Y:S01]  /*9990*/  HMMA.16816.F32 R8, R104.reuse, R114, R8 ;  /* 0x000000726808723c */ /* 0x040fe20000001808 */
[----:B------:R-:W2:Y:S07]  /*99a0*/  LDSM.16.MT88.4 R112, [R228+0x900] ;  /* 0x00090000e470783b */ /* 0x000eae0000004200 */
[C---:B------:R-:W-:Y:S04]  /*99b0*/  HMMA.16816.F32 R12, R104.reuse, R116, R12 ;  /* 0x00000074680c723c */ /* 0x040fe8000000180c */
[--C-:B-1----:R-:W-:Y:S04]  /*99c0*/  FFMA.FTZ R102, R182, c[0x0][0x2d0], -R153.reuse ;  /* 0x0000b400b6667a23 */ /* 0x102fe80000010899 */
[C---:B------:R-:W-:Y:S01]  /*99d0*/  HMMA.16816.F32 R16, R104.reuse, R118, R16 ;  /* 0x000000766810723c */ /* 0x040fe20000001810 */
[----:B------:R1:W4:Y:S01]  /*99e0*/  MUFU.EX2 R147, R102 ;  /* 0x0000006600937308 */ /* 0x0003220000000800 */
[----:B------:R-:W4:Y:S06]  /*99f0*/  LDSM.16.MT88.4 R116, [R225+0x3900] ;  /* 0x00390000e174783b */ /* 0x000f2c0000004200 */
[C---:B---3--:R-:W-:Y:S08]  /*9a00*/  HMMA.16816.F32 R20, R104.reuse, R108, R20 ;  /* 0x0000006c6814723c */ /* 0x048ff00000001814 */
[C---:B------:R-:W-:Y:S01]  /*9a10*/  HMMA.16816.F32 R24, R104.reuse, R110, R24 ;  /* 0x0000006e6818723c */ /* 0x040fe20000001818 */
[----:B------:R-:W3:Y:S07]  /*9a20*/  LDSM.16.MT88.4 R108, [R226+0x3900] ;  /* 0x00390000e26c783b */ /* 0x000eee0000004200 */
[C---:B--2---:R-:W-:Y:S04]  /*9a30*/  HMMA.16816.F32 R28, R104.reuse, R112, R28 ;  /* 0x00000070681c723c */ /* 0x044fe8000000181c */
[--C-:B-1----:R-:W-:Y:S04]  /*9a40*/  FFMA.FTZ R102, R181, c[0x0][0x2d0], -R153.reuse ;  /* 0x0000b400b5667a23 */ /* 0x102fe80000010899 */
[----:B------:R1:W-:Y:S01]  /*9a50*/  MUFU.EX2 R146, R102 ;  /* 0x0000006600927308 */ /* 0x0003e20000000800 */
[C---:B------:R-:W-:Y:S01]  /*9a60*/  HMMA.16816.F32 R32, R104.reuse, R114, R32 ;  /* 0x000000726820723c */ /* 0x040fe20000001820 */
[----:B------:R-:W2:Y:S07]  /*9a70*/  LDSM.16.MT88.4 R112, [R229+0x3900] ;  /* 0x00390000e570783b */ /* 0x000eae0000004200 */
[C---:B----4-:R-:W-:Y:S08]  /*9a80*/  HMMA.16816.F32 R36, R104.reuse, R116, R36 ;  /* 0x000000746824723c */ /* 0x050ff00000001824 */
[C---:B------:R-:W-:Y:S01]  /*9a90*/  HMMA.16816.F32 R40, R104.reuse, R118, R40 ;  /* 0x000000766828723c */ /* 0x040fe20000001828 */
[----:B------:R-:W4:Y:S03]  /*9aa0*/  LDSM.16.MT88.4 R116, [R228+0x3900] ;  /* 0x00390000e474783b */ /* 0x000f260000004200 */
[----:B-1----:R-:W-:Y:S04]  /*9ab0*/  FFMA.FTZ R102, R180, c[0x0][0x2d0], -R153 ;  /* 0x0000b400b4667a23 */ /* 0x002fe80000010899 */
[C---:B---3--:R-:W-:Y:S01]  /*9ac0*/  HMMA.16816.F32 R44, R104.reuse, R108, R44 ;  /* 0x0000006c682c723c */ /* 0x048fe2000000182c */
[----:B------:R1:W3:Y:S07]  /*9ad0*/  MUFU.EX2 R131, R102 ;  /* 0x0000006600837308 */ /* 0x0002ee0000000800 */
[C---:B------:R-:W-:Y:S01]  /*9ae0*/  HMMA.16816.F32 R48, R104.reuse, R110, R48 ;  /* 0x0000006e6830723c */ /* 0x040fe20000001830 */
[----:B------:R-:W3:Y:S07]  /*9af0*/  LDSM.16.MT88.4 R108, [R225+0x6900] ;  /* 0x00690000e16c783b */ /* 0x000eee0000004200 */
[C---:B--2---:R-:W-:Y:S08]  /*9b00*/  HMMA.16816.F32 R52, R104.reuse, R112, R52 ;  /* 0x000000706834723c */ /* 0x044ff00000001834 */
[C---:B------:R-:W-:Y:S01]  /*9b10*/  HMMA.16816.F32 R56, R104.reuse, R114, R56 ;  /* 0x000000726838723c */ /* 0x040fe20000001838 */
[----:B------:R-:W2:Y:S03]  /*9b20*/  LDSM.16.MT88.4 R112, [R226+0x6900] ;  /* 0x00690000e270783b */ /* 0x000ea60000004200 */
[--C-:B-1----:R-:W-:Y:S04]  /*9b30*/  FFMA.FTZ R102, R251, c[0x0][0x2d0], -R101.reuse ;  /* 0x0000b400fb667a23 */ /* 0x102fe80000010865 */
[----:B------:R1:W-:Y:S01]  /*9b40*/  MUFU.EX2 R181, R102 ;  /* 0x0000006600b57308 */ /* 0x0003e20000000800 */
[C---:B----4-:R-:W-:Y:S08]  /*9b50*/  HMMA.16816.F32 R60, R104.reuse, R116, R60 ;  /* 0x00000074683c723c */ /* 0x050ff0000000183c */
[C---:B------:R-:W-:Y:S01]  /*9b60*/  HMMA.16816.F32 R64, R104.reuse, R118, R64 ;  /* 0x000000766840723c */ /* 0x040fe20000001840 */
[----:B------:R-:W4:Y:S07]  /*9b70*/  LDSM.16.MT88.4 R116, [R229+0x6900] ;  /* 0x00690000e574783b */ /* 0x000f2e0000004200 */
[C---:B---3--:R-:W-:Y:S04]  /*9b80*/  HMMA.16816.F32 R68, R104.reuse, R108, R68 ;  /* 0x0000006c6844723c */ /* 0x048fe80000001844 */
[--C-:B-1----:R-:W-:Y:S04]  /*9b90*/  FFMA.FTZ R102, R142, c[0x0][0x2d0], -R101.reuse ;  /* 0x0000b4008e667a23 */ /* 0x102fe80000010865 */
[C---:B------:R-:W-:Y:S01]  /*9ba0*/  HMMA.16816.F32 R72, R104.reuse, R110, R72 ;  /* 0x0000006e6848723c */ /* 0x040fe20000001848 */
[----:B------:R-:W1:Y:S01]  /*9bb0*/  LDSM.16.MT88.4 R108, [R228+0x6900] ;  /* 0x00690000e46c783b */ /* 0x000e620000004200 */
[----:B------:R3:W1:Y:S06]  /*9bc0*/  MUFU.EX2 R180, R102 ;  /* 0x0000006600b47308 */ /* 0x00066c0000000800 */
[C---:B--2---:R-:W-:Y:S08]  /*9bd0*/  HMMA.16816.F32 R76, R104.reuse, R112, R76 ;  /* 0x00000070684c723c */ /* 0x044ff0000000184c */
[C---:B------:R-:W-:Y:S01]  /*9be0*/  HMMA.16816.F32 R80, R104.reuse, R114, R80 ;  /* 0x000000726850723c */ /* 0x040fe20000001850 */
[----:B------:R-:W2:Y:S07]  /*9bf0*/  LDSM.16.MT88.4 R112, [R225+0x1100] ;  /* 0x00110000e170783b */ /* 0x000eae0000004200 */
[C---:B----4-:R-:W-:Y:S04]  /*9c00*/  HMMA.16816.F32 R84, R104.reuse, R116, R84 ;  /* 0x000000746854723c */ /* 0x050fe80000001854 */
[--C-:B---3--:R-:W-:Y:S04]  /*9c10*/  FFMA.FTZ R102, R252, c[0x0][0x2d0], -R101.reuse ;  /* 0x0000b400fc667a23 */ /* 0x108fe80000010865 */
        /* <DEDUP_REMOVED lines=33> */
[--C-:B--2---:R-:W-:Y:S04]  /*9e30*/  FFMA.FTZ R102, R129, c[0x0][0x2d0], -R153.reuse ;  /* 0x0000b40081667a23 */ /* 0x104fe80000010899 */
[C---:B-1----:R-:W-:Y:S01]  /*9e40*/  HMMA.16816.F32 R44, R104.reuse, R108, R44 ;  /* 0x0000006c682c723c */ /* 0x042fe2000000182c */
[----:B------:R1:W2:Y:S03]  /*9e50*/  MUFU.EX2 R135, R102 ;  /* 0x0000006600877308 */ /* 0x0002a60000000800 */
[--C-:B------:R-:W-:Y:S02]  /*9e60*/  FFMA.FTZ R129, R171, c[0x0][0x2d0], -R153.reuse ;  /* 0x0000b400ab817a23 */ /* 0x100fe40000010899 */
[----:B------:R-:W-:Y:S02]  /*9e70*/  FFMA.FTZ R171, R170, c[0x0][0x2d0], -R153 ;  /* 0x0000b400aaab7a23 */ /* 0x000fe40000010899 */
[C---:B------:R-:W-:Y:S01]  /*9e80*/  HMMA.16816.F32 R48, R104.reuse, R110, R48 ;  /* 0x0000006e6830723c */ /* 0x040fe20000001830 */
[----:B------:R-:W2:Y:S02]  /*9e90*/  LDSM.16.MT88.4 R108, [R225+0x7100] ;  /* 0x00710000e16c783b */ /* 0x000ea40000004200 */
[----:B------:R4:W-:Y:S05]  /*9ea0*/  MUFU.EX2 R176, R129 ;  /* 0x0000008100b07308 */ /* 0x0009ea0000000800 */
[C---:B---3--:R-:W-:Y:S05]  /*9eb0*/  HMMA.16816.F32 R52, R104.reuse, R112, R52 ;  /* 0x000000706834723c */ /* 0x048fea0000001834 */
[----:B------:R-:W-:Y:S03]  /*9ec0*/  MUFU.EX2 R171, R171 ;  /* 0x000000ab00ab7308 */ /* 0x000fe60000000800 */
[C---:B------:R-:W-:Y:S01]  /*9ed0*/  HMMA.16816.F32 R56, R104.reuse, R114, R56 ;  /* 0x000000726838723c */ /* 0x040fe20000001838 */
[----:B------:R-:W3:Y:S03]  /*9ee0*/  LDSM.16.MT88.4 R112, [R226+0x7100] ;  /* 0x00710000e270783b */ /* 0x000ee60000004200 */
[--C-:B-1----:R-:W-:Y:S04]  /*9ef0*/  FFMA.FTZ R102, R128, c[0x0][0x2d0], -R101.reuse ;  /* 0x0000b40080667a23 */ /* 0x102fe80000010865 */
[----:B------:R1:W-:Y:S01]  /*9f00*/  MUFU.EX2 R175, R102 ;  /* 0x0000006600af7308 */ /* 0x0003e20000000800 */
[C---:B----4-:R-:W-:Y:S03]  /*9f10*/  HMMA.16816.F32 R60, R104.reuse, R116, R60 ;  /* 0x00000074683c723c */ /* 0x050fe6000000183c */
[----:B------:R-:W-:Y:S05]  /*9f20*/  MOV R129, R141 ;  /* 0x0000008d00817202 */ /* 0x000fea0000000f00 */
[C---:B------:R-:W-:Y:S01]  /*9f30*/  HMMA.16816.F32 R64, R104.reuse, R118, R64 ;  /* 0x000000766840723c */ /* 0x040fe20000001840 */
[----:B------:R-:W4:Y:S07]  /*9f40*/  LDSM.16.MT88.4 R116, [R229+0x7100] ;  /* 0x00710000e574783b */ /* 0x000f2e0000004200 */
[C---:B--2---:R-:W-:Y:S04]  /*9f50*/  HMMA.16816.F32 R68, R104.reuse, R108, R68 ;  /* 0x0000006c6844723c */ /* 0x044fe80000001844 */
[--C-:B-1----:R-:W-:Y:S04]  /*9f60*/  FFMA.FTZ R102, R127, c[0x0][0x2d0], -R101.reuse ;  /* 0x0000b4007f667a23 */ /* 0x102fe80000010865 */
[C---:B------:R-:W-:Y:S01]  /*9f70*/  HMMA.16816.F32 R72, R104.reuse, R110, R72 ;  /* 0x0000006e6848723c */ /* 0x040fe20000001848 */
[----:B------:R-:W1:Y:S01]  /*9f80*/  LDSM.16.MT88.4 R108, [R228+0x7100] ;  /* 0x00710000e46c783b */ /* 0x000e620000004200 */
[----:B------:R2:W1:Y:S06]  /*9f90*/  MUFU.EX2 R174, R102 ;  /* 0x0000006600ae7308 */ /* 0x00046c0000000800 */
[C---:B---3--:R-:W-:Y:S08]  /*9fa0*/  HMMA.16816.F32 R76, R104.reuse, R112, R76 ;  /* 0x00000070684c723c */ /* 0x048ff0000000184c */
        /* <DEDUP_REMOVED lines=10> */
[----:B--2---:R-:W-:Y:S03]  /*a050*/  FFMA.FTZ R102, R125, c[0x0][0x2d0], -R101 ;  /* 0x0000b4007d667a23 */ /* 0x004fe60000010865 */
[----:B------:R-:W-:Y:S02]  /*a060*/  F2FP.PACK_AB R104, R133, R140 ;  /* 0x0000008c8568723e */ /* 0x000fe400000000ff */
[----:B------:R-:W2:Y:S01]  /*a070*/  LDL.LU R125, [R1] ;  /* 0x00000000017d7983 */ /* 0x000ea20000300800 */
[----:B------:R3:W3:Y:S02]  /*a080*/  MUFU.EX2 R172, R102 ;  /* 0x0000006600ac7308 */ /* 0x0006e40000000800 */
[----:B------:R-:W-:Y:S02]  /*a090*/  F2FP.PACK_AB R106, R135, R134 ;  /* 0x00000086876a723e */ /* 0x000fe400000000ff */
[----:B------:R-:W-:Y:S01]  /*a0a0*/  F2FP.PACK_AB R105, R174, R175 ;  /* 0x000000afae69723e */ /* 0x000fe200000000ff */
[--C-:B---3--:R-:W-:Y:S01]  /*a0b0*/  FFMA.FTZ R102, R124, c[0x0][0x2d0], -R153.reuse ;  /* 0x0000b4007c667a23 */ /* 0x108fe20000010899 */
[----:B------:R-:W-:Y:S01]  /*a0c0*/  F2FP.PACK_AB R107, R172, R173 ;  /* 0x000000adac6b723e */ /* 0x000fe200000000ff */
[----:B------:R-:W3:Y:S03]  /*a0d0*/  LDL.LU R124, [R1+0x4] ;  /* 0x00000400017c7983 */ /* 0x000ee60000300800 */
[----:B------:R1:W-:Y:S03]  /*a0e0*/  MUFU.EX2 R251, R102 ;  /* 0x0000006600fb7308 */ /* 0x0003e60000000800 */
        /* <DEDUP_REMOVED lines=58> */
[C---:B------:R-:W-:Y:S02]  /*a490*/  HMMA.16816.F32 R4, R104.reuse, R112, R4 ;  /* 0x000000706804723c */ /* 0x040fe40000001804 */
[----:B------:R4:W5:Y:S05]  /*a4a0*/  LDL.LU R159, [R1+0x58] ;  /* 0x00005800019f7983 */ /* 0x00096a0000300800 */
[----:B------:R-:W1:Y:S01]  /*a4b0*/  MUFU.EX2 R170, R153 ;  /* 0x0000009900aa7308 */ /* 0x000e620000000800 */
        /* <DEDUP_REMOVED lines=13> */
[----:B------:R-:W-:Y:S01]  /*a590*/  F2FP.PACK_AB R154, R170, R171 ;  /* 0x000000abaa9a723e */ /* 0x000fe200000000ff */
        /* <DEDUP_REMOVED lines=142> */
.L_x_24:
[----:B----4-:R-:W2:Y:S04]  /*ae80*/  LDL.LU R2, [R1] ;  /* 0x0000000001027983 */ /* 0x010ea80000300800 */
[----:B------:R-:W3:Y:S01]  /*ae90*/  LDL.LU R4, [R1+0x4] ;  /* 0x0000040001047983 */ /* 0x000ee20000300800 */
[----:B------:R-:W-:-:S02]  /*aea0*/  MOV R41, 0xff800000 ;  /* 0xff80000000297802 */ /* 0x000fc40000000f00 */
[----:B------:R-:W-:Y:S02]  /*aeb0*/  MOV R42, 0xff800000 ;  /* 0xff800000002a7802 */ /* 0x000fe40000000f00 */
[----:B------:R-:W-:Y:S01]  /*aec0*/  PLOP3.LUT P2, PT, PT, PT, PT, 0x8, 0x0 ;  /* 0x000000000000781c */ /* 0x000fe20003f4e170 */
[----:B--2---:R-:W1:Y:S04]  /*aed0*/  SHFL.BFLY PT, R6, R2, 0x2, 0x1f ;  /* 0x0c401f0002067f89 */ /* 0x004e6800000e0000 */
[----:B---3--:R-:W2:Y:S01]  /*aee0*/  SHFL.BFLY PT, R0, R4, 0x2, 0x1f ;  /* 0x0c401f0004007f89 */ /* 0x008ea200000e0000 */
[----:B-1----:R-:W-:Y:S02]  /*aef0*/  FADD.FTZ R6, R6, R2 ;  /* 0x0000000206067221 */ /* 0x002fe40000010000 */
[----:B--2---:R-:W-:-:S03]  /*af00*/  FADD.FTZ R0, R0, R4 ;  /* 0x0000000400007221 */ /* 0x004fc60000010000 */
[----:B------:R-:W1:Y:S04]  /*af10*/  SHFL.BFLY PT, R2, R6, 0x1, 0x1f ;  /* 0x0c201f0006027f89 */ /* 0x000e6800000e0000 */
[----:B------:R-:W2:Y:S01]  /*af20*/  SHFL.BFLY PT, R7, R0, 0x1, 0x1f ;  /* 0x0c201f0000077f89 */ /* 0x000ea200000e0000 */
[----:B-1----:R-:W-:Y:S01]  /*af30*/  FADD.FTZ R6, R6, R2 ;  /* 0x0000000206067221 */ /* 0x002fe20000010000 */
[----:B------:R-:W-:Y:S01]  /*af40*/  MOV R2, RZ ;  /* 0x000000ff00027202 */ /* 0x000fe20000000f00 */
[----:B--2---:R-:W-:-:S03]  /*af50*/  FADD.FTZ R7, R7, R0 ;  /* 0x0000000007077221 */ /* 0x004fc60000010000 */
[----:B------:R-:W-:Y:S02]  /*af60*/  FSETP.NE.FTZ.AND P1, PT, R6, RZ, PT ;  /* 0x000000ff0600720b */ /* 0x000fe40003f35000 */
[----:B------:R-:W-:Y:S02]  /*af70*/  MOV R0, RZ ;  /* 0x000000ff00007202 */ /* 0x000fe40000000f00 */
[----:B------:R-:W-:-:S09]  /*af80*/  FSETP.NE.FTZ.AND P0, PT, R7, RZ, PT ;  /* 0x000000ff0700720b */ /* 0x000fd20003f15000 */
[----:B------:R-:W1:Y:S01]  /*af90*/  @P1 MUFU.RCP R2, R6 ;  /* 0x0000000600021308 */ /* 0x000e620000001000 */
[----:B------:R-:W-:-:S05]  /*afa0*/  @P1 MOV R4, 0x3f317218 ;  /* 0x3f31721800041802 */ /* 0x000fca0000000f00 */
[----:B------:R-:W-:Y:S02]  /*afb0*/  @P1 FMUL.FTZ R5, R4, c[0x0][0x2d0] ;  /* 0x0000b40004051a20 */ /* 0x000fe40000410000 */
[----:B------:R-:W-:Y:S08]  /*afc0*/  @P0 MUFU.RCP R0, R7 ;  /* 0x0000000700000308 */ /* 0x000ff00000001000 */
[----:B------:R-:W2:Y:S01]  /*afd0*/  @P1 MUFU.LG2 R6, R6 ;  /* 0x0000000600061308 */ /* 0x000ea20000000c00 */
[----:B-1----:R-:W-:-:S02]  /*afe0*/  FMUL.FTZ R104, R2, R104 ;  /* 0x0000006802687220 */ /* 0x002fc40000410000 */
[C---:B------:R-:W-:Y:S02]  /*aff0*/  FMUL.FTZ R8, R2.reuse, R105 ;  /* 0x0000006902087220 */ /* 0x040fe40000410000 */
[C---:B------:R-:W-:Y:S02]  /*b000*/  FMUL.FTZ R108, R2.reuse, R108 ;  /* 0x0000006c026c7220 */ /* 0x040fe40000410000 */
[C---:B------:R-:W-:Y:S01]  /*b010*/  FMUL.FTZ R109, R2.reuse, R109 ;  /* 0x0000006d026d7220 */ /* 0x040fe20000410000 */
[----:B------:R-:W1:Y:S01]  /*b020*/  @P0 MUFU.LG2 R7, R7 ;  /* 0x0000000700070308 */ /* 0x000e620000000c00 */
        /* <DEDUP_REMOVED lines=43> */
[----:B------:R-:W-:Y:S01]  /*b2e0*/  FMUL.FTZ R14, R2, R97 ;  /* 0x00000061020e7220 */ /* 0x000fe20000410000 */
[----:B------:R-:W-:Y:S01]  /*b2f0*/  @P0 MOV R2, 0x3f317218 ;  /* 0x3f31721800020802 */ /* 0x000fe20000000f00 */
[----:B--2---:R-:W-:-:S02]  /*b300*/  @P1 FMUL.FTZ R6, R6, 0.69314718246459960938 ;  /* 0x3f31721806061820 */ /* 0x004fc40000410000 */
[----:B-1----:R-:W-:Y:S02]  /*b310*/  @P0 FMUL.FTZ R4, R7, 0.69314718246459960938 ;  /* 0x3f31721807040820 */ /* 0x002fe40000410000 */
[----:B------:R-:W-:Y:S02]  /*b320*/  @P0 FMUL.FTZ R2, R2, c[0x0][0x2d0] ;  /* 0x0000b40002020a20 */ /* 0x000fe40000410000 */
        /* <DEDUP_REMOVED lines=47> */
[----:B------:R-:W-:Y:S02]  /*b620*/  FMUL.FTZ R99, R0, R99 ;  /* 0x0000006300637220 */ /* 0x000fe40000410000 */
[----:B------:R-:W-:Y:S02]  /*b630*/  @P1 FFMA.FTZ R41, R5, R100, R6 ;  /* 0x0000006405291223 */ /* 0x000fe40000010006 */
[----:B------:R-:W-:Y:S02]  /*b640*/  @P0 FFMA.FTZ R42, R2, R3, R4 ;  /* 0x00000003022a0223 */ /* 0x000fe40000010004 */
.L_x_22:
[----:B-1----:R-:W-:Y:S05]  /*b650*/  @P2 BRA `(.L_x_26) ;  /* 0x000016b000002947 */ /* 0x002fea0003800000 */
[----:B------:R-:W2:Y:S01]  /*b660*/  LDL R45, [R1+0x20] ;  /* 0x00002000012d7983 */ /* 0x000ea20000100800 */
[----:B------:R-:W-:Y:S02]  /*b670*/  F2FP.PACK_AB R8, R8, R104 ;  /* 0x000000680808723e */ /* 0x000fe400000000ff */
[----:B------:R-:W-:Y:S01]  /*b680*/  F2FP.PACK_AB R5, R107, R106 ;  /* 0x0000006a6b05723e */ /* 0x000fe200000000ff */
[----:B------:R-:W1:Y:S01]  /*b690*/  S2R R44, SR_TID.X ;  /* 0x00000000002c7919 */ /* 0x000e620000002100 */
[----:B------:R-:W-:-:S02]  /*b6a0*/  F2FP.PACK_AB R6, R109, R108 ;  /* 0x0000006c6d06723e */ /* 0x000fc400000000ff */
[----:B------:R-:W-:Y:S02]  /*b6b0*/  F2FP.PACK_AB R110, R111, R110 ;  /* 0x0000006e6f6e723e */ /* 0x000fe400000000ff */
[----:B------:R-:W-:Y:S02]  /*b6c0*/  F2FP.PACK_AB R38, R38, R112 ;  /* 0x000000702626723e */ /* 0x000fe400000000ff */
[----:B------:R-:W-:Y:S02]  /*b6d0*/  F2FP.PACK_AB R114, R115, R114 ;  /* 0x000000727372723e */ /* 0x000fe400000000ff */
[----:B------:R-:W-:Y:S02]  /*b6e0*/  F2FP.PACK_AB R7, R117, R116 ;  /* 0x000000747507723e */ /* 0x000fe400000000ff */
[----:B------:R-:W-:Y:S02]  /*b6f0*/  F2FP.PACK_AB R118, R119, R118 ;  /* 0x000000767776723e */ /* 0x000fe400000000ff */
[----:B------:R-:W-:-:S02]  /*b700*/  F2FP.PACK_AB R37, R37, R120 ;  /* 0x000000782525723e */ /* 0x000fc400000000ff */
[----:B------:R-:W-:Y:S02]  /*b710*/  F2FP.PACK_AB R122, R123, R122 ;  /* 0x0000007a7b7a723e */ /* 0x000fe400000000ff */
[----:B------:R-:W-:Y:S02]  /*b720*/  F2FP.PACK_AB R36, R36, R124 ;  /* 0x0000007c2424723e */ /* 0x000fe400000000ff */
[----:B------:R-:W-:Y:S02]  /*b730*/  F2FP.PACK_AB R126, R127, R126 ;  /* 0x0000007e7f7e723e */ /* 0x000fe400000000ff */
[----:B------:R-:W-:Y:S02]  /*b740*/  F2FP.PACK_AB R35, R35, R128 ;  /* 0x000000802323723e */ /* 0x000fe400000000ff */
[----:B------:R-:W-:Y:S02]  /*b750*/  F2FP.PACK_AB R130, R131, R130 ;  /* 0x000000828382723e */ /* 0x000fe400000000ff */
[----:B-1----:R-:W-:-:S02]  /*b760*/  SHF.R.S32.HI R43, RZ, 0x1f, R44 ;  /* 0x0000001fff2b7819 */ /* 0x002fc4000001142c */
[----:B------:R-:W-:Y:S02]  /*b770*/  F2FP.PACK_AB R34, R34, R132 ;  /* 0x000000842222723e */ /* 0x000fe400000000ff */
[CC--:B------:R-:W-:Y:S02]  /*b780*/  LEA.HI R2, R43.reuse, R44.reuse, RZ, 0x2 ;  /* 0x0000002c2b027211 */ /* 0x0c0fe400078f10ff */
[----:B------:R-:W-:Y:S02]  /*b790*/  LEA.HI R40, R43, R44, RZ, 0x5 ;  /* 0x0000002c2b287211 */ /* 0x000fe400078f28ff */
[--C-:B------:R-:W-:Y:S02]  /*b7a0*/  SHF.R.S32.HI R4, RZ, 0x2, R2.reuse ;  /* 0x00000002ff047819 */ /* 0x100fe40000011402 */
[----:B------:R-:W-:Y:S02]  /*b7b0*/  SHF.R.S32.HI R0, RZ, 0x1f, R2 ;  /* 0x0000001fff007819 */ /* 0x000fe40000011402 */
[----:B------:R-:W-:-:S02]  /*b7c0*/  SHF.R.S32.HI R39, RZ, 0x5, R40 ;  /* 0x00000005ff277819 */ /* 0x000fc40000011428 */
[----:B------:R-:W-:Y:S02]  /*b7d0*/  LEA.HI R0, R0, R4, RZ, 0x3 ;  /* 0x0000000400007211 */ /* 0x000fe400078f18ff */
[----:B------:R-:W-:Y:S02]  /*b7e0*/  F2FP.PACK_AB R134, R135, R134 ;  /* 0x000000868786723e */ /* 0x000fe400000000ff */
[----:B------:R-:W-:Y:S02]  /*b7f0*/  LOP3.LUT R0, R0, 0xfffffff8, RZ, 0xc0, !PT ;  /* 0xfffffff800007812 */ /* 0x000fe400078ec0ff */
[----:B------:R-:W-:Y:S02]  /*b800*/  F2FP.PACK_AB R33, R33, R136 ;  /* 0x000000882121723e */ /* 0x000fe400000000ff */
[----:B------:R-:W-:Y:S01]  /*b810*/  F2FP.PACK_AB R138, R139, R138 ;  /* 0x0000008a8b8a723e */ /* 0x000fe200000000ff */
[----:B------:R-:W-:Y:S01]  /*b820*/  IMAD.IADD R4, R4, 0x1, -R0 ;  /* 0x0000000104047824 */ /* 0x000fe200078e0a00 */
[----:B------:R-:W-:-:S02]  /*b830*/  LOP3.LUT R0, R2, 0xfffffffc, RZ, 0xc0, !PT ;  /* 0xfffffffc02007812 */ /* 0x000fc400078ec0ff */
[----:B------:R-:W-:Y:S01]  /*b840*/  F2FP.PACK_AB R32, R32, R140 ;  /* 0x0000008c2020723e */ /* 0x000fe200000000ff */
[C---:B------:R-:W-:Y:S01]  /*b850*/  IMAD.SHL.U32 R2, R4.reuse, 0x40, RZ ;  /* 0x0000004004027824 */ /* 0x040fe200078e00ff */
[----:B------:R-:W-:Y:S01]  /*b860*/  LOP3.LUT R3, R4, 0x1, RZ, 0xc0, !PT ;  /* 0x0000000104037812 */ /* 0x000fe200078ec0ff */
[----:B------:R-:W-:Y:S01]  /*b870*/  IMAD.IADD R26, R44, 0x1, -R0 ;  /* 0x000000012c1a7824 */ /* 0x000fe200078e0a00 */
[----:B------:R-:W-:Y:S02]  /*b880*/  F2FP.PACK_AB R142, R143, R142 ;  /* 0x0000008e8f8e723e */ /* 0x000fe400000000ff */
[----:B------:R-:W-:Y:S01]  /*b890*/  LOP3.LUT R0, R2, 0x1c0, RZ, 0xc0, !PT ;  /* 0x000001c002007812 */ /* 0x000fe200078ec0ff */
[----:B------:R-:W-:Y:S01]  /*b8a0*/  IMAD R2, R39, 0x200, R26 ;  /* 0x0000020027027824 */ /* 0x000fe200078e021a */
[----:B------:R-:W-:Y:S02]  /*b8b0*/  ISETP.NE.U32.AND P0, PT, R3, 0x1, PT ;  /* 0x000000010300780c */ /* 0x000fe40003f05070 */
[----:B------:R-:W-:-:S02]  /*b8c0*/  LEA.HI R0, R0, R0, RZ, 0x1d ;  /* 0x0000000000007211 */ /* 0x000fc400078fe8ff */
[----:B------:R-:W-:Y:S01]  /*b8d0*/  R2P PR, R4, 0x6 ;  /* 0x0000000604007804 */ /* 0x000fe20000000000 */
[----:B------:R-:W-:Y:S01]  /*b8e0*/  IMAD.MOV.U32 R4, RZ, RZ, 0x20 ;  /* 0x00000020ff047424 */ /* 0x000fe200078e00ff */
[----:B------:R-:W-:Y:S01]  /*b8f0*/  F2FP.PACK_AB R31, R31, R144 ;  /* 0x000000901f1f723e */ /* 0x000fe200000000ff */
[----:B------:R-:W-:Y:S01]  /*b900*/  IMAD.U32 R0, R2, 0x2, R0 ;  /* 0x0000000202007824 */ /* 0x000fe200078e0000 */
[----:B------:R-:W-:Y:S02]  /*b910*/  F2FP.PACK_AB R146, R147, R146 ;  /* 0x000000929392723e */ /* 0x000fe400000000ff */
[----:B------:R-:W-:Y:S01]  /*b920*/  SEL R4, R4, 0xffffffe0, !P1 ;  /* 0xffffffe004047807 */ /* 0x000fe20004800000 */
[----:B------:R-:W-:Y:S01]  /*b930*/  IMAD.SHL.U32 R0, R0, 0x2, RZ ;  /* 0x0000000200007824 */ /* 0x000fe200078e00ff */
[----:B------:R-:W-:Y:S01]  /*b940*/  BAR.SYNC.DEFER_BLOCKING 0x1, 0x100 ;  /* 0x0044000000007b1d */ /* 0x000fe20000010000 */
[----:B------:R-:W-:Y:S02]  /*b950*/  F2FP.PACK_AB R30, R30, R148 ;  /* 0x000000941e1e723e */ /* 0x000fe400000000ff */
[----:B------:R-:W-:-:S02]  /*b960*/  F2FP.PACK_AB R150, R151, R150 ;  /* 0x000000969796723e */ /* 0x000fc400000000ff */
[C---:B------:R-:W-:Y:S02]  /*b970*/  IADD3 R3, R0.reuse, 0x80, RZ ;  /* 0x0000008000037810 */ /* 0x040fe40007ffe0ff */
[C---:B------:R-:W-:Y:S02]  /*b980*/  IADD3 R2, R0.reuse, 0x70, RZ ;  /* 0x0000007000027810 */ /* 0x040fe40007ffe0ff */
[----:B------:R-:W-:Y:S01]  /*b990*/  @P0 IADD3 R2, R3, 0x10, RZ ;  /* 0x0000001003020810 */ /* 0x000fe20007ffe0ff */
[----:B------:R-:W-:Y:S01]  /*b9a0*/  IMAD.IADD R3, R0, 0x1, R4 ;  /* 0x0000000100037824 */ /* 0x000fe200078e0204 */
[----:B------:R-:W-:Y:S02]  /*b9b0*/  F2FP.PACK_AB R29, R29, R52 ;  /* 0x000000341d1d723e */ /* 0x000fe400000000ff */
[----:B------:R-:W-:Y:S02]  /*b9c0*/  F2FP.PACK_AB R54, R55, R54 ;  /* 0x000000363736723e */ /* 0x000fe400000000ff */
[----:B------:R-:W-:-:S02]  /*b9d0*/  F2FP.PACK_AB R28, R28, R56 ;  /* 0x000000381c1c723e */ /* 0x000fc400000000ff */
[----:B------:R-:W-:Y:S02]  /*b9e0*/  F2FP.PACK_AB R58, R59, R58 ;  /* 0x0000003a3b3a723e */ /* 0x000fe400000000ff */
[----:B------:R-:W-:Y:S02]  /*b9f0*/  F2FP.PACK_AB R27, R27, R60 ;  /* 0x0000003c1b1b723e */ /* 0x000fe400000000ff */
[----:B------:R-:W-:Y:S02]  /*ba00*/  F2FP.PACK_AB R62, R63, R62 ;  /* 0x0000003e3f3e723e */ /* 0x000fe400000000ff */
[----:B------:R-:W-:Y:S01]  /*ba10*/  F2FP.PACK_AB R25, R25, R64 ;  /* 0x000000401919723e */ /* 0x000fe200000000ff */
[----:B------:R1:W-:Y:S01]  /*ba20*/  STS [R0+0x80], R8 ;  /* 0x0000800800007388 */ /* 0x0003e20000000800 */
[----:B------:R-:W-:Y:S02]  /*ba30*/  F2FP.PACK_AB R67, R67, R66 ;  /* 0x000000424343723e */ /* 0x000fe400000000ff */
[----:B------:R-:W-:Y:S01]  /*ba40*/  F2FP.PACK_AB R24, R24, R68 ;  /* 0x000000441818723e */ /* 0x000fe200000000ff */
[----:B------:R-:W-:Y:S01]  /*ba50*/  STS [R0+0x480], R5 ;  /* 0x0004800500007388 */ /* 0x000fe20000000800 */
[----:B------:R-:W-:-:S02]  /*ba60*/  F2FP.PACK_AB R23, R23, R70 ;  /* 0x000000461717723e */ /* 0x000fc400000000ff */
[----:B------:R-:W-:Y:S01]  /*ba70*/  F2FP.PACK_AB R22, R22, R72 ;  /* 0x000000481616723e */ /* 0x000fe200000000ff */
[----:B------:R3:W-:Y:S01]  /*ba80*/  STS [R2], R6 ;  /* 0x0000000602007388 */ /* 0x0007e20000000800 */
[----:B------:R-:W-:Y:S02]  /*ba90*/  F2FP.PACK_AB R21, R21, R74 ;  /* 0x0000004a1515723e */ /* 0x000fe400000000ff */
[----:B------:R-:W-:Y:S01]  /*baa0*/  F2FP.PACK_AB R20, R20, R76 ;  /* 0x0000004c1414723e */ /* 0x000fe200000000ff */
[----:B------:R-:W-:Y:S01]  /*bab0*/  STS [R2+0x400], R110 ;  /* 0x0004006e02007388 */ /* 0x000fe20000000800 */
        /* <DEDUP_REMOVED lines=8> */
[----:B-1----:R-:W-:Y:S01]  /*bb40*/  IMAD.MOV.U32 R8, RZ, RZ, 0x40 ;  /* 0x00000040ff087424 */ /* 0x002fe200078e00ff */
[----:B------:R-:W-:Y:S02]  /*bb50*/  F2FP.PACK_AB R11, R11, R90 ;  /* 0x0000005a0b0b723e */ /* 0x000fe400000000ff */
[----:B------:R-:W-:Y:S02]  /*bb60*/  F2FP.PACK_AB R9, R9, R92 ;  /* 0x0000005c0909723e */ /* 0x000fe400000000ff */
[----:B------:R-:W-:-:S02]  /*bb70*/  F2FP.PACK_AB R15, R15, R94 ;  /* 0x0000005e0f0f723e */ /* 0x000fc400000000ff */
[----:B------:R-:W-:Y:S02]  /*bb80*/  F2FP.PACK_AB R14, R14, R96 ;  /* 0x000000600e0e723e */ /* 0x000fe400000000ff */
[----:B---3--:R-:W-:Y:S01]  /*bb90*/  SEL R6, R8, 0xffffffc0, !P2 ;  /* 0xffffffc008067807 */ /* 0x008fe20005000000 */
[----:B------:R-:W-:Y:S01]  /*bba0*/  IMAD.IADD R8, R4, 0x1, R2 ;  /* 0x0000000104087824 */ /* 0x000fe200078e0202 */
[----:B------:R-:W-:Y:S02]  /*bbb0*/  F2FP.PACK_AB R10, R99, R98 ;  /* 0x00000062630a723e */ /* 0x000fe400000000ff */
[----:B------:R-:W-:Y:S01]  /*bbc0*/  ISETP.NE.U32.AND P0, PT, RZ, c[0x0][0x500], PT ;  /* 0x00014000ff007a0c */ /* 0x000fe20003f05070 */
[----:B------:R-:W-:Y:S01]  /*bbd0*/  IMAD.IADD R5, R0, 0x1, R6 ;  /* 0x0000000100057824 */ /* 0x000fe200078e0206 */
[----:B------:R1:W-:Y:S01]  /*bbe0*/  STS [R8], R7 ;  /* 0x0000000708007388 */ /* 0x0003e20000000800 */
[----:B------:R-:W-:Y:S01]  /*bbf0*/  IMAD.IADD R4, R6, 0x1, R3 ;  /* 0x0000000106047824 */ /* 0x000fe200078e0203 */
[----:B------:R-:W-:-:S02]  /*bc00*/  ISETP.NE.AND.EX P0, PT, RZ, c[0x0][0x504], PT, P0 ;  /* 0x00014100ff007a0c */ /* 0x000fc40003f05300 */
[----:B------:R-:W-:Y:S01]  /*bc10*/  STS [R8+0x400], R118 ;  /* 0x0004007608007388 */ /* 0x000fe20000000800 */
[----:B------:R-:W-:-:S03]  /*bc20*/  ISETP.NE.U32.AND P1, PT, RZ, c[0x0][0x508], PT ;  /* 0x00014200ff007a0c */ /* 0x000fc60003f25070 */
[----:B------:R-:W-:Y:S01]  /*bc30*/  STS [R5+0x80], R37 ;  /* 0x0000802505007388 */ /* 0x000fe20000000800 */
[----:B------:R-:W-:-:S03]  /*bc40*/  ISETP.NE.AND.EX P1, PT, RZ, c[0x0][0x50c], PT, P1 ;  /* 0x00014300ff007a0c */ /* 0x000fc60003f25310 */
[----:B------:R-:W-:Y:S01]  /*bc50*/  STS [R5+0x480], R122 ;  /* 0x0004807a05007388 */ /* 0x000fe20000000800 */
[----:B-1----:R-:W-:Y:S02]  /*bc60*/  IMAD.IADD R7, R6, 0x1, R2 ;  /* 0x0000000106077824 */ /* 0x002fe400078e0202 */
[----:B------:R-:W-:-:S03]  /*bc70*/  IMAD.IADD R6, R8, 0x1, R6 ;  /* 0x0000000108067824 */ /* 0x000fc600078e0206 */
[----:B------:R-:W-:Y:S04]  /*bc80*/  STS [R7], R36 ;  /* 0x0000002407007388 */ /* 0x000fe80000000800 */
[----:B------:R-:W-:Y:S04]  /*bc90*/  STS [R7+0x400], R126 ;  /* 0x0004007e07007388 */ /* 0x000fe80000000800 */
[----:B------:R-:W-:Y:S04]  /*bca0*/  STS [R4+0x80], R35 ;  /* 0x0000802304007388 */ /* 0x000fe80000000800 */
[----:B------:R-:W-:Y:S04]  /*bcb0*/  STS [R4+0x480], R130 ;  /* 0x0004808204007388 */ /* 0x000fe80000000800 */
[----:B------:R-:W-:Y:S04]  /*bcc0*/  STS [R6], R34 ;  /* 0x0000002206007388 */ /* 0x000fe80000000800 */
        /* <DEDUP_REMOVED lines=20> */
[----:B------:R1:W-:Y:S04]  /*be10*/  STS [R2+0x8400], R21 ;  /* 0x0084001502007388 */ /* 0x0003e80000000800 */
[----:B------:R-:W-:Y:S04]  /*be20*/  STS [R3+0x8080], R20 ;  /* 0x0080801403007388 */ /* 0x000fe80000000800 */
[----:B------:R-:W-:Y:S04]  /*be30*/  STS [R3+0x8480], R19 ;  /* 0x0084801303007388 */ /* 0x000fe80000000800 */
[----:B------:R-:W-:Y:S04]  /*be40*/  STS [R8+0x8000], R18 ;  /* 0x0080001208007388 */ /* 0x000fe80000000800 */
[----:B------:R-:W-:Y:S04]  /*be50*/  STS [R8+0x8400], R17 ;  /* 0x0084001108007388 */ /* 0x000fe80000000800 */
[----:B------:R-:W-:Y:S04]  /*be60*/  STS [R5+0x8080], R16 ;  /* 0x0080801005007388 */ /* 0x000fe80000000800 */
[----:B------:R-:W-:Y:S01]  /*be70*/  STS [R5+0x8480], R13 ;  /* 0x0084800d05007388 */ /* 0x000fe20000000800 */
[----:B-1----:R-:W-:-:S03]  /*be80*/  IMAD.MOV.U32 R2, RZ, RZ, 0x4 ;  /* 0x00000004ff027424 */ /* 0x002fc600078e00ff */
[----:B------:R-:W-:Y:S04]  /*be90*/  STS [R7+0x8000], R12 ;  /* 0x0080000c07007388 */ /* 0x000fe80000000800 */
[----:B------:R-:W-:Y:S04]  /*bea0*/  STS [R7+0x8400], R11 ;  /* 0x0084000b07007388 */ /* 0x000fe80000000800 */
[----:B------:R2:W-:Y:S04]  /*beb0*/  STS [R4+0x8080], R9 ;  /* 0x0080800904007388 */ /* 0x0005e80000000800 */
[----:B------:R1:W-:Y:S04]  /*bec0*/  STS [R4+0x8480], R15 ;  /* 0x0084800f04007388 */ /* 0x0003e80000000800 */
[----:B------:R1:W-:Y:S04]  /*bed0*/  STS [R6+0x8000], R14 ;  /* 0x0080000e06007388 */ /* 0x0003e80000000800 */
[----:B------:R1:W-:Y:S01]  /*bee0*/  STS [R6+0x8400], R10 ;  /* 0x0084000a06007388 */ /* 0x0003e20000000800 */
[----:B--2---:R-:W-:-:S03]  /*bef0*/  IMAD.WIDE R8, R45, R2, c[0x0][0x500] ;  /* 0x000140002d087625 */ /* 0x004fc600078e0202 */
[----:B------:R-:W-:Y:S06]  /*bf00*/  BAR.SYNC.DEFER_BLOCKING 0x1, 0x100 ;  /* 0x0044000000007b1d */ /* 0x000fec0000010000 */
[----:B------:R-:W2:Y:S01]  /*bf10*/  @P0 LDG.E R0, [R8.64] ;  /* 0x0000000408000981 */ /* 0x000ea2000c1e1900 */
[----:B------:R-:W-:Y:S02]  /*bf20*/  IMAD.MOV.U32 R24, RZ, RZ, c[0x0][0x388] ;  /* 0x0000e200ff187624 */ /* 0x000fe400078e00ff */
[----:B------:R-:W-:-:S05]  /*bf30*/  @P1 IMAD.WIDE R2, R45, R2, c[0x0][0x508] ;  /* 0x000142002d021625 */ /* 0x000fca00078e0202 */
[----:B------:R3:W5:Y:S02]  /*bf40*/  @P1 LDG.E R24, [R2.64] ;  /* 0x0000000402181981 */ /* 0x000764000c1e1900 */
[----:B---3--:R-:W-:Y:S02]  /*bf50*/  CS2R R2, SRZ ;  /* 0x0000000000027805 */ /* 0x008fe4000001ff00 */
[--C-:B--2---:R-:W-:Y:S01]  /*bf60*/  @P0 SHF.R.S32.HI R3, RZ, 0x1f, R0.reuse ;  /* 0x0000001fff030819 */ /* 0x104fe20000011400 */
[----:B------:R-:W-:Y:S01]  /*bf70*/  @P0 IMAD.MOV.U32 R2, RZ, RZ, R0 ;  /* 0x000000ffff020224 */ /* 0x000fe200078e0000 */
[----:B------:R-:W-:Y:S05]  /*bf80*/  @P1 BRA `(.L_x_27) ;  /* 0x0000004000001947 */ /* 0x000fea0003800000 */
[----:B-1----:R-:W-:Y:S05]  /*bf90*/  @!P0 BRA `(.L_x_27) ;  /* 0x0000003000008947 */ /* 0x002fea0003800000 */
[----:B------:R-:W2:Y:S04]  /*bfa0*/  LDG.E R4, [R8.64] ;  /* 0x0000000408047981 */ /* 0x000ea8000c1e1900 */
[----:B------:R-:W2:Y:S02]  /*bfb0*/  LDG.E R0, [R8.64+0x4] ;  /* 0x0000040408007981 */ /* 0x000ea4000c1e1900 */
[----:B--2--5:R-:W-:-:S02]  /*bfc0*/  IADD3 R24, -R4, R0, RZ ;  /* 0x0000000004187210 */ /* 0x024fc40007ffe1ff */
.L_x_27:
[----:B-1----:R-:W-:Y:S01]  /*bfd0*/  LOP3.LUT R0, R40, 0xffffffe0, RZ, 0xc0, !PT ;  /* 0xffffffe028007812 */ /* 0x002fe200078ec0ff */
[----:B------:R-:W1:Y:S01]  /*bfe0*/  S2R R20, SR_CTAID.X ;  /* 0x0000000000147919 */ /* 0x000e620000002500 */
[----:B------:R-:W-:Y:S01]  /*bff0*/  SHF.R.S32.HI R4, RZ, 0x1f, R39 ;  /* 0x0000001fff047819 */ /* 0x000fe20000011427 */
[----:B------:R-:W-:Y:S01]  /*c000*/  IMAD.MOV.U32 R7, RZ, RZ, c[0x0][0x4e8] ;  /* 0x00013a00ff077624 */ /* 0x000fe200078e00ff */
[----:B------:R-:W-:Y:S01]  /*c010*/  LEA.HI R16, R43, R44, RZ, 0x3 ;  /* 0x0000002c2b107211 */ /* 0x000fe200078f18ff */
[----:B------:R-:W-:Y:S01]  /*c020*/  IMAD.IADD R0, R44, 0x1, -R0 ;  /* 0x000000012c007824 */ /* 0x000fe200078e0a00 */
[----:B------:R-:W2:Y:S01]  /*c030*/  S2R R11, SR_CTAID.Y ;  /* 0x00000000000b7919 */ /* 0x000ea20000002600 */
[----:B------:R-:W-:Y:S01]  /*c040*/  LEA.HI R4, R4, R39, RZ, 0x3 ;  /* 0x0000002704047211 */ /* 0x000fe200078f18ff */
[----:B-----5:R-:W-:Y:S01]  /*c050*/  IMAD R24, R24, c[0x0][0x4e8], RZ ;  /* 0x00013a0018187a24 */ /* 0x020fe200078e02ff */
[----:B------:R-:W-:Y:S01]  /*c060*/  ISETP.NE.AND P1, PT, R7, 0x1, PT ;  /* 0x000000010700780c */ /* 0x000fe20003f25270 */
[----:B------:R-:W-:Y:S01]  /*c070*/  BSSY B0, `(.L_x_28) ;  /* 0x0000081000007945 */ /* 0x000fe20003800000 */
[----:B------:R-:W-:-:S02]  /*c080*/  SHF.R.S32.HI R6, RZ, 0x1f, R0 ;  /* 0x0000001fff067819 */ /* 0x000fc40000011400 */
[----:B------:R-:W-:Y:S02]  /*c090*/  LOP3.LUT R5, R4, 0xffffff8, RZ, 0xc0, !PT ;  /* 0x0ffffff804057812 */ /* 0x000fe400078ec0ff */
[----:B------:R-:W-:Y:S02]  /*c0a0*/  LEA.HI R4, R26, R26, RZ, 0x1 ;  /* 0x0000001a1a047211 */ /* 0x000fe400078f08ff */
[----:B------:R-:W-:Y:S02]  /*c0b0*/  LEA.HI R6, R6, R0, RZ, 0x2 ;  /* 0x0000000006067211 */ /* 0x000fe400078f10ff */
[----:B------:R-:W-:Y:S02]  /*c0c0*/  IADD3 R7, R39, -R5, RZ ;  /* 0x8000000527077210 */ /* 0x000fe40007ffe0ff */
[----:B------:R-:W-:Y:S02]  /*c0d0*/  LOP3.LUT R4, R4, 0x1ffffffe, RZ, 0xc0, !PT ;  /* 0x1ffffffe04047812 */ /* 0x000fe400078ec0ff */
[----:B------:R-:W-:Y:S01]  /*c0e0*/  SHF.R.S32.HI R5, RZ, 0x2, R6 ;  /* 0x00000002ff057819 */ /* 0x000fe20000011406 */
[----:B------:R-:W-:Y:S01]  /*c0f0*/  IMAD R6, R3, c[0x0][0x3a0], RZ ;  /* 0x0000e80003067a24 */ /* 0x000fe200078e02ff */
[----:B------:R-:W-:Y:S01]  /*c100*/  LOP3.LUT P2, RZ, R0, 0x3, RZ, 0xc0, !PT ;  /* 0x0000000300ff7812 */ /* 0x000fe2000784c0ff */
[----:B------:R-:W-:Y:S01]  /*c110*/  IMAD.IADD R0, R26, 0x1, -R4 ;  /* 0x000000011a007824 */ /* 0x000fe200078e0a04 */
[----:B------:R-:W-:Y:S01]  /*c120*/  LOP3.LUT R4, R16, 0xfffffff8, RZ, 0xc0, !PT ;  /* 0xfffffff810047812 */ /* 0x000fe200078ec0ff */
[----:B------:R-:W-:Y:S01]  /*c130*/  IMAD R17, R7, 0x10, R5 ;  /* 0x0000001007117824 */ /* 0x000fe200078e0205 */
[----:B------:R-:W-:Y:S01]  /*c140*/  SEL R14, R45, RZ, !P0 ;  /* 0x000000ff2d0e7207 */ /* 0x000fe20004000000 */
[----:B------:R-:W-:Y:S01]  /*c150*/  IMAD R6, R2, c[0x0][0x3a4], R6 ;  /* 0x0000e90002067a24 */ /* 0x000fe200078e0206 */
[----:B------:R-:W-:Y:S01]  /*c160*/  IADD3 R15, -R4, R44, RZ ;  /* 0x0000002c040f7210 */ /* 0x000fe20007ffe1ff */
[----:B------:R-:W-:Y:S01]  /*c170*/  IMAD R0, R0, 0x8, R17 ;  /* 0x0000000800007824 */ /* 0x000fe200078e0211 */
[----:B--2---:R-:W-:Y:S01]  /*c180*/  SHF.R.S32.HI R10, RZ, 0x1f, R11 ;  /* 0x0000001fff0a7819 */ /* 0x004fe2000001140b */
[----:B------:R-:W-:Y:S01]  /*c190*/  IMAD.WIDE.U32 R4, R2, c[0x0][0x3a0], RZ ;  /* 0x0000e80002047a25 */ /* 0x000fe200078e00ff */
[----:B------:R-:W-:-:S02]  /*c1a0*/  SHF.R.S32.HI R16, RZ, 0x3, R16 ;  /* 0x00000003ff107819 */ /* 0x000fc40000011410 */
[----:B------:R-:W-:Y:S01]  /*c1b0*/  LEA.HI R19, R43, R44, RZ, 0x6 ;  /* 0x0000002c2b137211 */ /* 0x000fe200078f30ff */
[----:B-1----:R-:W-:Y:S01]  /*c1c0*/  IMAD R7, R20, 0x80, R0 ;  /* 0x0000008014077824 */ /* 0x002fe200078e0200 */
[----:B------:R-:W-:Y:S01]  /*c1d0*/  LEA R13, R15, R16, 0x5 ;  /* 0x000000100f0d7211 */ /* 0x000fe200078e28ff */
[----:B------:R-:W-:Y:S01]  /*c1e0*/  IMAD.WIDE.U32 R8, R11, c[0x0][0x490], R2 ;  /* 0x000124000b087a25 */ /* 0x000fe200078e0002 */
[----:B------:R-:W-:-:S03]  /*c1f0*/  IADD3 R3, R5, R6, RZ ;  /* 0x0000000605037210 */ /* 0x000fc60007ffe0ff */
[----:B------:R-:W-:-:S04]  /*c200*/  @P1 IMAD.HI.U32 R6, R7, c[0x0][0x4ec], RZ ;  /* 0x00013b0007061a27 */ /* 0x000fc800078e00ff */
[C---:B------:R-:W-:Y:S02]  /*c210*/  IMAD R5, R10.reuse, c[0x0][0x490], RZ ;  /* 0x000124000a057a24 */ /* 0x040fe400078e02ff */
[----:B------:R-:W-:Y:S01]  /*c220*/  IMAD.MOV.U32 R0, RZ, RZ, R7 ;  /* 0x000000ffff007224 */ /* 0x000fe200078e0007 */
[----:B------:R-:W-:Y:S01]  /*c230*/  @P1 SHF.R.U32.HI R0, RZ, c[0x0][0x4f0], R6 ;  /* 0x00013c00ff001a19 */ /* 0x000fe20000011606 */
[----:B------:R-:W-:Y:S02]  /*c240*/  IMAD R5, R11, c[0x0][0x494], R5 ;  /* 0x000125000b057a24 */ /* 0x000fe400078e0205 */
[----:B------:R-:W-:Y:S01]  /*c250*/  IMAD.MOV.U32 R2, RZ, RZ, R4 ;  /* 0x000000ffff027224 */ /* 0x000fe200078e0004 */
[----:B------:R-:W-:Y:S01]  /*c260*/  SHF.R.S32.HI R4, RZ, 0x1f, R45 ;  /* 0x0000001fff047819 */ /* 0x000fe2000001142d */
[----:B------:R-:W-:Y:S01]  /*c270*/  IMAD R10, R10, c[0x0][0x3e8], RZ ;  /* 0x0000fa000a0a7a24 */ /* 0x000fe200078e02ff */
[----:B------:R-:W-:Y:S01]  /*c280*/  IADD3 R5, R9, R5, RZ ;  /* 0x0000000509057210 */ /* 0x000fe20007ffe0ff */
[----:B------:R-:W-:Y:S01]  /*c290*/  IMAD.MOV R6, RZ, RZ, -R0 ;  /* 0x000000ffff067224 */ /* 0x000fe200078e0a00 */
[----:B------:R-:W-:Y:S01]  /*c2a0*/  SEL R12, R4, RZ, !P0 ;  /* 0x000000ff040c7207 */ /* 0x000fe20004000000 */
[----:B------:R-:W-:Y:S01]  /*c2b0*/  IMAD.MOV.U32 R4, RZ, RZ, R8 ;  /* 0x000000ffff047224 */ /* 0x000fe200078e0008 */
[----:B------:R-:W-:Y:S01]  /*c2c0*/  SHF.R.S32.HI R9, RZ, 0x1f, R0 ;  /* 0x0000001fff097819 */ /* 0x000fe20000011400 */
[----:B------:R-:W-:-:S02]  /*c2d0*/  IMAD R10, R11, c[0x0][0x3ec], R10 ;  /* 0x0000fb000b0a7a24 */ /* 0x000fc400078e020a */
[----:B------:R-:W-:-:S04]  /*c2e0*/  IMAD.WIDE.U32 R2, R11, c[0x0][0x3e8], R2 ;  /* 0x0000fa000b027a25 */ /* 0x000fc800078e0002 */
[----:B------:R-:W-:Y:S01]  /*c2f0*/  IMAD R8, R6, c[0x0][0x4e8], R7 ;  /* 0x00013a0006087a24 */ /* 0x000fe200078e0207 */
[----:B------:R-:W-:Y:S01]  /*c300*/  IADD3 R3, R3, R10, RZ ;  /* 0x0000000a03037210 */ /* 0x000fe20007ffe0ff */
[----:B------:R-:W-:Y:S02]  /*c310*/  IMAD R6, R12, c[0x0][0x498], RZ ;  /* 0x000126000c067a24 */ /* 0x000fe400078e02ff */
[----:B------:R-:W-:Y:S01]  /*c320*/  IMAD.WIDE.U32 R4, R14, c[0x0][0x498], R4 ;  /* 0x000126000e047a25 */ /* 0x000fe200078e0004 */
[----:B------:R-:W-:-:S03]  /*c330*/  SHF.R.S32.HI R10, RZ, 0x1f, R8 ;  /* 0x0000001fff0a7819 */ /* 0x000fc60000011408 */
[----:B------:R-:W-:Y:S01]  /*c340*/  IMAD R6, R14, c[0x0][0x49c], R6 ;  /* 0x000127000e067a24 */ /* 0x000fe200078e0206 */
[----:B------:R-:W-:Y:S01]  /*c350*/  IADD3 R4, P0, R0, R4, RZ ;  /* 0x0000000400047210 */ /* 0x000fe20007f1e0ff */
[----:B------:R-:W-:Y:S02]  /*c360*/  IMAD R10, R10, c[0x0][0x488], RZ ;  /* 0x000122000a0a7a24 */ /* 0x000fe400078e02ff */
[----:B------:R-:W-:Y:S01]  /*c370*/  IMAD R13, R20, 0x80, R13 ;  /* 0x00000080140d7824 */ /* 0x000fe200078e020d */
[----:B------:R-:W-:Y:S01]  /*c380*/  IADD3.X R5, R9, R5, R6, P0, !PT ;  /* 0x0000000509057210 */ /* 0x000fe200007fe406 */
[----:B------:R-:W-:Y:S02]  /*c390*/  IMAD.SHL.U32 R18, R16, 0x40, RZ ;  /* 0x0000004010127824 */ /* 0x000fe400078e00ff */
[C---:B------:R-:W-:Y:S02]  /*c3a0*/  IMAD R10, R8.reuse, c[0x0][0x48c], R10 ;  /* 0x00012300080a7a24 */ /* 0x040fe400078e020a */
[----:B------:R-:W-:Y:S01]  /*c3b0*/  IMAD.WIDE.U32 R4, R8, c[0x0][0x488], R4 ;  /* 0x0001220008047a25 */ /* 0x000fe200078e0004 */
[----:B------:R-:W-:-:S03]  /*c3c0*/  LOP3.LUT R0, R18, 0x1c0, RZ, 0xc0, !PT ;  /* 0x000001c012007812 */ /* 0x000fc600078ec0ff */
[----:B------:R-:W-:Y:S01]  /*c3d0*/  @P1 IMAD.HI.U32 R11, R13, c[0x0][0x4ec], RZ ;  /* 0x00013b000d0b1a27 */ /* 0x000fe200078e00ff */
[----:B------:R-:W-:Y:S02]  /*c3e0*/  LEA R9, P0, R4, c[0x0][0x450], 0x2 ;  /* 0x0001140004097a11 */ /* 0x000fe400078010ff */
[----:B------:R-:W-:Y:S01]  /*c3f0*/  IADD3 R10, R5, R10, RZ ;  /* 0x0000000a050a7210 */ /* 0x000fe20007ffe0ff */
[----:B------:R-:W-:Y:S02]  /*c400*/  IMAD.SHL.U32 R6, R15, 0x8, RZ ;  /* 0x000000080f067824 */ /* 0x000fe400078e00ff */
[----:B------:R-:W-:Y:S01]  /*c410*/  IMAD R8, R12, c[0x0][0x3f0], RZ ;  /* 0x0000fc000c087a24 */ /* 0x000fe200078e02ff */
[----:B------:R-:W-:Y:S01]  /*c420*/  LEA.HI.X R4, R4, c[0x0][0x454], R10, 0x2, P0 ;  /* 0x0001150004047a11 */ /* 0x000fe200000f140a */
[----:B------:R-:W-:Y:S01]  /*c430*/  IMAD.MOV.U32 R7, RZ, RZ, R13 ;  /* 0x000000ffff077224 */ /* 0x000fe200078e000d */
[----:B------:R-:W-:Y:S01]  /*c440*/  @P1 SHF.R.U32.HI R7, RZ, c[0x0][0x4f0], R11 ;  /* 0x00013c00ff071a19 */ /* 0x000fe2000001160b */
[C---:B------:R-:W-:Y:S01]  /*c450*/  IMAD R8, R14.reuse, c[0x0][0x3f4], R8 ;  /* 0x0000fd000e087a24 */ /* 0x040fe200078e0208 */
[----:B------:R-:W-:Y:S01]  /*c460*/  SHF.R.U32.HI R11, RZ, 0x3, R0 ;  /* 0x00000003ff0b7819 */ /* 0x000fe20000011600 */
[----:B------:R-:W-:Y:S01]  /*c470*/  IMAD.WIDE.U32 R2, R14, c[0x0][0x3f0], R2 ;  /* 0x0000fc000e027a25 */ /* 0x000fe200078e0002 */
[----:B------:R-:W-:Y:S01]  /*c480*/  LOP3.LUT R0, R0, 0x38, R6, 0xf8, !PT ;  /* 0x0000003800007812 */ /* 0x000fe200078ef806 */
[----:B------:R-:W-:Y:S01]  /*c490*/  SHFL.IDX PT, R10, R9, RZ, 0x1c1f ;  /* 0x001c1fff090a7589 */ /* 0x000fe200000e0000 */
[--C-:B------:R-:W-:Y:S01]  /*c4a0*/  SHF.R.S32.HI R5, RZ, 0x1f, R7.reuse ;  /* 0x0000001fff057819 */ /* 0x100fe20000011407 */
[----:B------:R-:W-:Y:S01]  /*c4b0*/  IMAD.IADD R3, R3, 0x1, R8 ;  /* 0x0000000103037824 */ /* 0x000fe200078e0208 */
[----:B------:R-:W-:Y:S01]  /*c4c0*/  LOP3.LUT R14, R0, R11, RZ, 0x3c, !PT ;  /* 0x0000000b000e7212 */ /* 0x000fe200078e3cff */
[----:B------:R-:W-:Y:S01]  /*c4d0*/  IMAD.MOV R0, RZ, RZ, -R7 ;  /* 0x000000ffff007224 */ /* 0x000fe200078e0a07 */
[----:B------:R-:W1:Y:S01]  /*c4e0*/  SHFL.IDX PT, R11, R4, RZ, 0x1c1f ;  /* 0x001c1fff040b7589 */ /* 0x000e6200000e0000 */
[----:B------:R-:W-:-:S02]  /*c4f0*/  IMAD R5, R5, c[0x0][0x3e0], RZ ;  /* 0x0000f80005057a24 */ /* 0x000fc400078e02ff */
[C---:B------:R-:W-:Y:S01]  /*c500*/  IMAD.WIDE.U32 R2, R7.reuse, c[0x0][0x3e0], R2 ;  /* 0x0000f80007027a25 */ /* 0x040fe200078e0002 */
[----:B------:R-:W-:Y:S03]  /*c510*/  SHFL.IDX PT, R8, R9, 0x1, 0x1c1f ;  /* 0x003c1f0009087f89 */ /* 0x000fe600000e0000 */
[----:B------:R-:W-:Y:S01]  /*c520*/  IMAD R12, R7, c[0x0][0x3e4], R5 ;  /* 0x0000f900070c7a24 */ /* 0x000fe200078e0205 */
[----:B------:R2:W3:Y:S01]  /*c530*/  SHFL.IDX PT, R9, R4, 0x1, 0x1c1f ;  /* 0x003c1f0004097f89 */ /* 0x0004e200000e0000 */
[----:B------:R-:W-:Y:S02]  /*c540*/  IMAD.SHL.U32 R5, R19, 0x8, RZ ;  /* 0x0000000813057824 */ /* 0x000fe400078e00ff */
[----:B------:R-:W-:-:S03]  /*c550*/  IMAD.IADD R3, R3, 0x1, R12 ;  /* 0x0000000103037824 */ /* 0x000fc600078e020c */
[----:B------:R-:W-:Y:S01]  /*c560*/  LOP3.LUT R7, R14, 0x7ffffe00, R5, 0xf8, !PT ;  /* 0x7ffffe000e077812 */ /* 0x000fe200078ef805 */
[----:B--2---:R-:W-:Y:S01]  /*c570*/  IMAD R4, R0, c[0x0][0x4e8], R13 ;  /* 0x00013a0000047a24 */ /* 0x004fe200078e020d */
[----:B------:R-:W-:-:S03]  /*c580*/  LEA R0, R20, R17, 0x7 ;  /* 0x0000001114007211 */ /* 0x000fc600078e38ff */
[----:B------:R-:W-:Y:S01]  /*c590*/  IMAD.WIDE.U32 R2, R4, c[0x0][0x3d8], R2 ;  /* 0x0000f60004027a25 */ /* 0x000fe200078e0002 */
[C---:B------:R-:W-:Y:S02]  /*c5a0*/  IADD3 R13, R0.reuse, 0x8, RZ ;  /* 0x00000008000d7810 */ /* 0x040fe40007ffe0ff */
[-C--:B------:R-:W-:Y:S02]  /*c5b0*/  ISETP.GE.OR P0, PT, R0, R24.reuse, P2 ;  /* 0x000000180000720c */ /* 0x080fe40001706670 */
[----:B------:R-:W-:Y:S02]  /*c5c0*/  SHF.R.S32.HI R0, RZ, 0x1f, R4 ;  /* 0x0000001fff007819 */ /* 0x000fe40000011404 */
[----:B------:R-:W-:-:S03]  /*c5d0*/  ISETP.GE.OR P2, PT, R13, R24, P2 ;  /* 0x000000180d00720c */ /* 0x000fc60001746670 */
[----:B------:R-:W-:-:S04]  /*c5e0*/  IMAD R0, R0, c[0x0][0x3d8], RZ ;  /* 0x0000f60000007a24 */ /* 0x000fc800078e02ff */
[----:B------:R-:W-:Y:S01]  /*c5f0*/  IMAD R5, R4, c[0x0][0x3dc], R0 ;  /* 0x0000f70004057a24 */ /* 0x000fe200078e0200 */
[----:B------:R-:W-:Y:S01]  /*c600*/  SHF.L.U32 R0, R7, 0x1, RZ ;  /* 0x0000000107007819 */ /* 0x000fe200000006ff */
[----:B-1----:R1:W-:Y:S01]  /*c610*/  @!P0 ST.E [R10.64], R41 ;  /* 0x000000290a008985 */ /* 0x0023e2000c101904 */
[----:B------:R-:W-:Y:S01]  /*c620*/  LEA R25, P0, R2, c[0x0][0x380], 0x1 ;  /* 0x0000e00002197a11 */ /* 0x000fe200078008ff */
[----:B------:R-:W-:Y:S02]  /*c630*/  IMAD.IADD R3, R3, 0x1, R5 ;  /* 0x0000000103037824 */ /* 0x000fe400078e0205 */
[----:B---3--:R2:W-:Y:S04]  /*c640*/  @!P2 ST.E [R8.64], R42 ;  /* 0x0000002a0800a985 */ /* 0x0085e8000c101904 */
[----:B------:R2:W3:Y:S04]  /*c650*/  LDS.128 R36, [R0+0x1080] ;  /* 0x0010800000247984 */ /* 0x0004e80000000c00 */
[----:B------:R2:W4:Y:S04]  /*c660*/  LDS.128 R48, [R0+0x2080] ;  /* 0x0020800000307984 */ /* 0x0005280000000c00 */
[----:B------:R2:W2:Y:S04]  /*c670*/  LDS.128 R56, [R0+0x3080] ;  /* 0x0030800000387984 */ /* 0x0004a80000000c00 */
[----:B------:R2:W2:Y:S04]  /*c680*/  LDS.128 R32, [R0+0x5080] ;  /* 0x0050800000207984 */ /* 0x0004a80000000c00 */
[----:B------:R2:W2:Y:S01]  /*c690*/  LDS.128 R44, [R0+0x6080] ;  /* 0x00608000002c7984 */ /* 0x0004a20000000c00 */
[----:B-1----:R-:W-:-:S03]  /*c6a0*/  LEA R10, R20, R16, 0x7 ;  /* 0x00000010140a7211 */ /* 0x002fc600078e38ff */
[----:B------:R1:W1:Y:S01]  /*c6b0*/  LDS.128 R52, [R0+0x7080] ;  /* 0x0070800000347984 */ /* 0x0002620000000c00 */
[----:B------:R-:W-:Y:S02]  /*c6c0*/  LEA.HI.X R11, R2, c[0x0][0x384], R3, 0x1, P0 ;  /* 0x0000e100020b7a11 */ /* 0x000fe400000f0c03 */
[----:B------:R-:W-:Y:S01]  /*c6d0*/  ISETP.GE.AND P0, PT, R10, R24, PT ;  /* 0x000000180a00720c */ /* 0x000fe20003f06270 */
[----:B------:R1:W1:Y:S04]  /*c6e0*/  LDS.128 R28, [R0+0x9080] ;  /* 0x00908000001c7984 */ /* 0x0002680000000c00 */
[----:B------:R1:W1:Y:S04]  /*c6f0*/  LDS.128 R40, [R0+0xa080] ;  /* 0x00a0800000287984 */ /* 0x0002680000000c00 */
[----:B------:R1:W1:Y:S04]  /*c700*/  LDS.128 R60, [R0+0xb080] ;  /* 0x00b08000003c7984 */ /* 0x0002680000000c00 */
[----:B------:R1:W1:Y:S04]  /*c710*/  SHFL.IDX PT, R2, R25, RZ, 0x181f ;  /* 0x00181fff19027589 */ /* 0x00026800000e0000 */
[----:B------:R1:W1:Y:S01]  /*c720*/  SHFL.IDX PT, R3, R11, RZ, 0x181f ;  /* 0x00181fff0b037589 */ /* 0x00026200000e0000 */
[----:B------:R-:W-:Y:S05]  /*c730*/  @P0 BRA `(.L_x_29) ;  /* 0x0000014000000947 */ /* 0x000fea0003800000 */
[----:B---3--:R-:W3:Y:S01]  /*c740*/  LDS.128 R20, [R0+0x80] ;  /* 0x0000800000147984 */ /* 0x008ee20000000c00 */
[----:B------:R-:W-:-:S02]  /*c750*/  IADD3 R5, R6, 0x40, RZ ;  /* 0x0000004006057810 */ /* 0x000fc40007ffe0ff */
[C---:B------:R-:W-:Y:S01]  /*c760*/  IADD3 R7, R6.reuse, 0x80, RZ ;  /* 0x0000008006077810 */ /* 0x040fe20007ffe0ff */
[----:B------:R-:W5:Y:S01]  /*c770*/  LDS.128 R16, [R0+0x4080] ;  /* 0x0040800000107984 */ /* 0x000f620000000c00 */
[----:B------:R-:W-:Y:S02]  /*c780*/  ISETP.GE.AND P1, PT, R5, c[0x0][0x3c8], PT ;  /* 0x0000f20005007a0c */ /* 0x000fe40003f26270 */
[----:B------:R-:W-:Y:S01]  /*c790*/  ISETP.GE.AND P0, PT, R7, c[0x0][0x3c8], PT ;  /* 0x0000f20007007a0c */ /* 0x000fe20003f06270 */
[----:B------:R4:W2:Y:S01]  /*c7a0*/  LDS.128 R12, [R0+0x8080] ;  /* 0x00808000000c7984 */ /* 0x0008a20000000c00 */
[----:B------:R-:W-:-:S09]  /*c7b0*/  ISETP.GE.AND P2, PT, R6, c[0x0][0x3c8], PT ;  /* 0x0000f20006007a0c */ /* 0x000fd20003f46270 */
[----:B------:R-:W-:-:S04]  /*c7c0*/  @!P1 SHF.R.S32.HI R4, RZ, 0x1f, R5 ;  /* 0x0000001fff049819 */ /* 0x000fc80000011405 */
[----:B------:R-:W-:Y:S01]  /*c7d0*/  @!P1 LEA.HI R4, R4, R5, RZ, 0x3 ;  /* 0x0000000504049211 */ /* 0x000fe200078f18ff */
[----:B-12---:R-:W-:-:S03]  /*c7e0*/  @!P2 IMAD.WIDE R8, R6, 0x2, R2 ;  /* 0x000000020608a825 */ /* 0x006fc600078e0202 */
[----:B------:R-:W-:Y:S02]  /*c7f0*/  @!P1 LOP3.LUT R4, R4, 0xfffffff8, RZ, 0xc0, !PT ;  /* 0xfffffff804049812 */ /* 0x000fe400078ec0ff */
[----:B----4-:R-:W-:-:S03]  /*c800*/  @!P0 SHF.R.S32.HI R0, RZ, 0x1f, R7 ;  /* 0x0000001fff008819 */ /* 0x010fc60000011407 */
[----:B------:R-:W-:Y:S01]  /*c810*/  @!P1 IMAD.WIDE R4, R4, 0x2, R2 ;  /* 0x0000000204049825 */ /* 0x000fe200078e0202 */
[----:B------:R-:W-:-:S04]  /*c820*/  @!P0 LEA.HI R0, R0, R7, RZ, 0x3 ;  /* 0x0000000700008211 */ /* 0x000fc800078f18ff */
[----:B------:R-:W-:Y:S01]  /*c830*/  @!P0 LOP3.LUT R0, R0, 0xfffffff8, RZ, 0xc0, !PT ;  /* 0xfffffff800008812 */ /* 0x000fe200078ec0ff */
[----:B---3--:R1:W-:Y:S04]  /*c840*/  @!P2 ST.E.128 [R8.64], R20 ;  /* 0x000000140800a985 */ /* 0x0083e8000c101d04 */
[----:B------:R-:W-:Y:S01]  /*c850*/  @!P0 IMAD.WIDE R2, R0, 0x2, R2 ;  /* 0x0000000200028825 */ /* 0x000fe200078e0202 */
[----:B-----5:R1:W-:Y:S04]  /*c860*/  @!P1 ST.E.128 [R4.64], R16 ;  /* 0x0000001004009985 */ /* 0x0203e8000c101d04 */
[----:B------:R1:W-:Y:S02]  /*c870*/  @!P0 ST.E.128 [R2.64], R12 ;  /* 0x0000000c02008985 */ /* 0x0003e4000c101d04 */
.L_x_29:
[----:B---3--:R-:W-:Y:S05]  /*c880*/  BSYNC B0 ;  /* 0x0000000000007941 */ /* 0x008fea0003800000 */
.L_x_28:
[----:B-12---:R-:W-:Y:S01]  /*c890*/  IADD3 R0, R10, 0x20, RZ ;  /* 0x000000200a007810 */ /* 0x006fe20007ffe0ff */
[----:B------:R1:W2:Y:S01]  /*c8a0*/  SHFL.IDX PT, R3, R11, 0x1, 0x181f ;  /* 0x00381f000b037f89 */ /* 0x0002a200000e0000 */
[----:B------:R-:W-:Y:S02]  /*c8b0*/  BSSY B0, `(.L_x_30) ;  /* 0x0000015000007945 */ /* 0x000fe40003800000 */
[----:B------:R-:W-:Y:S01]  /*c8c0*/  ISETP.GE.AND P0, PT, R0, R24, PT ;  /* 0x000000180000720c */ /* 0x000fe20003f06270 */
[----:B------:R1:W3:-:S12]  /*c8d0*/  SHFL.IDX PT, R2, R25, 0x1, 0x181f ;  /* 0x00381f0019027f89 */ /* 0x0002d800000e0000 */
[----:B------:R-:W-:Y:S05]  /*c8e0*/  @P0 BRA `(.L_x_31) ;  /* 0x0000011000000947 */ /* 0x000fea0003800000 */
[C---:B------:R-:W-:Y:S02]  /*c8f0*/  IADD3 R5, R6.reuse, 0x40, RZ ;  /* 0x0000004006057810 */ /* 0x040fe40007ffe0ff */
[C---:B------:R-:W-:Y:S02]  /*c900*/  IADD3 R7, R6.reuse, 0x80, RZ ;  /* 0x0000008006077810 */ /* 0x040fe40007ffe0ff */
[----:B------:R-:W-:Y:S02]  /*c910*/  ISETP.GE.AND P1, PT, R5, c[0x0][0x3c8], PT ;  /* 0x0000f20005007a0c */ /* 0x000fe40003f26270 */
[----:B------:R-:W-:Y:S02]  /*c920*/  ISETP.GE.AND P0, PT, R7, c[0x0][0x3c8], PT ;  /* 0x0000f20007007a0c */ /* 0x000fe40003f06270 */
[----:B------:R-:W-:-:S09]  /*c930*/  ISETP.GE.AND P2, PT, R6, c[0x0][0x3c8], PT ;  /* 0x0000f20006007a0c */ /* 0x000fd20003f46270 */
[----:B------:R-:W-:Y:S02]  /*c940*/  @!P1 SHF.R.S32.HI R4, RZ, 0x1f, R5 ;  /* 0x0000001fff049819 */ /* 0x000fe40000011405 */
[----:B------:R-:W-:Y:S02]  /*c950*/  @!P0 SHF.R.S32.HI R0, RZ, 0x1f, R7 ;  /* 0x0000001fff008819 */ /* 0x000fe40000011407 */
[----:B------:R-:W-:Y:S01]  /*c960*/  @!P1 LEA.HI R4, R4, R5, RZ, 0x3 ;  /* 0x0000000504049211 */ /* 0x000fe200078f18ff */
[--C-:B--23--:R-:W-:Y:S01]  /*c970*/  @!P2 IMAD.WIDE R8, R6, 0x2, R2.reuse ;  /* 0x000000020608a825 */ /* 0x10cfe200078e0202 */
        /* <DEDUP_REMOVED lines=8> */
.L_x_31:
[----:B------:R-:W-:Y:S05]  /*ca00*/  BSYNC B0 ;  /* 0x0000000000007941 */ /* 0x000fea0003800000 */
.L_x_30:
[----:B------:R-:W-:Y:S01]  /*ca10*/  IADD3 R0, R10, 0x40, RZ ;  /* 0x000000400a007810 */ /* 0x000fe20007ffe0ff */
[----:B--2---:R2:W1:Y:S01]  /*ca20*/  SHFL.IDX PT, R3, R11, 0x2, 0x181f ;  /* 0x00581f000b037f89 */ /* 0x00446200000e0000 */
[----:B------:R-:W-:Y:S02]  /*ca30*/  BSSY B0, `(.L_x_32) ;  /* 0x0000015000007945 */ /* 0x000fe40003800000 */
[----:B------:R-:W-:Y:S01]  /*ca40*/  ISETP.GE.AND P0, PT, R0, R24, PT ;  /* 0x000000180000720c */ /* 0x000fe20003f06270 */
[----:B---3--:R2:W3:-:S12]  /*ca50*/  SHFL.IDX PT, R2, R25, 0x2, 0x181f ;  /* 0x00581f0019027f89 */ /* 0x0084d800000e0000 */
        /* <DEDUP_REMOVED lines=9> */
[--C-:B-1-3--:R-:W-:Y:S01]  /*caf0*/  @!P2 IMAD.WIDE R8, R6, 0x2, R2.reuse ;  /* 0x000000020608a825 */ /* 0x10afe200078e0202 */
[----:B------:R-:W-:Y:S02]  /*cb00*/  @!P0 LEA.HI R0, R0, R7, RZ, 0x3 ;  /* 0x0000000700008211 */ /* 0x000fe400078f18ff */
[----:B------:R-:W-:Y:S02]  /*cb10*/  @!P1 LOP3.LUT R4, R4, 0xfffffff8, RZ, 0xc0, !PT ;  /* 0xfffffff804049812 */ /* 0x000fe400078ec0ff */
[----:B------:R-:W-:Y:S01]  /*cb20*/  @!P0 LOP3.LUT R0, R0, 0xfffffff8, RZ, 0xc0, !PT ;  /* 0xfffffff800008812 */ /* 0x000fe200078ec0ff */
[----:B----4-:R1:W-:Y:S02]  /*cb30*/  @!P2 ST.E.128 [R8.64], R48 ;  /* 0x000000300800a985 */ /* 0x0103e4000c101d04 */
[----:B------:R-:W-:-:S04]  /*cb40*/  @!P1 IMAD.WIDE R4, R4, 0x2, R2 ;  /* 0x0000000204049825 */ /* 0x000fc800078e0202 */
[----:B------:R-:W-:Y:S01]  /*cb50*/  @!P0 IMAD.WIDE R2, R0, 0x2, R2 ;  /* 0x0000000200028825 */ /* 0x000fe200078e0202 */
[----:B------:R1:W-:Y:S04]  /*cb60*/  @!P1 ST.E.128 [R4.64], R44 ;  /* 0x0000002c04009985 */ /* 0x0003e8000c101d04 */
[----:B------:R1:W-:Y:S02]  /*cb70*/  @!P0 ST.E.128 [R2.64], R40 ;  /* 0x0000002802008985 */ /* 0x0003e4000c101d04 */
.L_x_33:
[----:B------:R-:W-:Y:S05]  /*cb80*/  BSYNC B0 ;  /* 0x0000000000007941 */ /* 0x000fea0003800000 */
.L_x_32:
[----:B------:R-:W-:Y:S01]  /*cb90*/  IADD3 R0, R10, 0x60, RZ ;  /* 0x000000600a007810 */ /* 0x000fe20007ffe0ff */
[----:B-1----:R1:W2:Y:S03]  /*cba0*/  SHFL.IDX PT, R3, R11, 0x3, 0x181f ;  /* 0x00781f000b037f89 */ /* 0x0022a600000e0000 */
[----:B------:R-:W-:Y:S01]  /*cbb0*/  ISETP.GE.AND P0, PT, R0, R24, PT ;  /* 0x000000180000720c */ /* 0x000fe20003f06270 */
[----:B---3--:R1:W3:-:S12]  /*cbc0*/  SHFL.IDX PT, R2, R25, 0x3, 0x181f ;  /* 0x00781f0019027f89 */ /* 0x0082d800000e0000 */
[----:B------:R-:W-:Y:S05]  /*cbd0*/  @P0 EXIT ;  /* 0x000000000000094d */ /* 0x000fea0003800000 */
[C---:B------:R-:W-:Y:S02]  /*cbe0*/  IADD3 R4, R6.reuse, 0x40, RZ ;  /* 0x0000004006047810 */ /* 0x040fe40007ffe0ff */
[----:B------:R-:W-:Y:S02]  /*cbf0*/  ISETP.GE.AND P1, PT, R6, c[0x0][0x3c8], PT ;  /* 0x0000f20006007a0c */ /* 0x000fe40003f26270 */
[----:B------:R-:W-:-:S11]  /*cc00*/  ISETP.GE.AND P0, PT, R4, c[0x0][0x3c8], PT ;  /* 0x0000f20004007a0c */ /* 0x000fd60003f06270 */
[----:B--23--:R-:W-:Y:S02]  /*cc10*/  @!P1 IMAD.WIDE R8, R6, 0x2, R2 ;  /* 0x0000000206089825 */ /* 0x00cfe400078e0202 */
[----:B------:R-:W-:-:S03]  /*cc20*/  @!P0 SHF.R.S32.HI R0, RZ, 0x1f, R4 ;  /* 0x0000001fff008819 */ /* 0x000fc60000011404 */
[----:B------:R2:W-:Y:S01]  /*cc30*/  @!P1 ST.E.128 [R8.64], R56 ;  /* 0x0000003808009985 */ /* 0x0005e2000c101d04 */
[----:B------:R-:W-:-:S04]  /*cc40*/  @!P0 LEA.HI R0, R0, R4, RZ, 0x3 ;  /* 0x0000000400008211 */ /* 0x000fc800078f18ff */
[----:B------:R-:W-:-:S05]  /*cc50*/  @!P0 LOP3.LUT R0, R0, 0xfffffff8, RZ, 0xc0, !PT ;  /* 0xfffffff800008812 */ /* 0x000fca00078ec0ff */
[----:B------:R-:W-:Y:S01]  /*cc60*/  @!P0 IMAD.WIDE R4, R0, 0x2, R2 ;  /* 0x0000000200048825 */ /* 0x000fe200078e0202 */
[----:B------:R-:W-:-:S04]  /*cc70*/  IADD3 R0, R6, 0x80, RZ ;  /* 0x0000008006007810 */ /* 0x000fc80007ffe0ff */
[----:B------:R2:W-:Y:S01]  /*cc80*/  @!P0 ST.E.128 [R4.64], R52 ;  /* 0x0000003404008985 */ /* 0x0005e2000c101d04 */
[----:B------:R-:W-:-:S13]  /*cc90*/  ISETP.GE.AND P0, PT, R0, c[0x0][0x3c8], PT ;  /* 0x0000f20000007a0c */ /* 0x000fda0003f06270 */
[----:B------:R-:W-:Y:S05]  /*cca0*/  @P0 EXIT ;  /* 0x000000000000094d */ /* 0x000fea0003800000 */
[----:B--2---:R-:W-:-:S04]  /*ccb0*/  SHF.R.S32.HI R4, RZ, 0x1f, R0 ;  /* 0x0000001fff047819 */ /* 0x004fc80000011400 */
[----:B------:R-:W-:-:S04]  /*ccc0*/  LEA.HI R0, R4, R0, RZ, 0x3 ;  /* 0x0000000004007211 */ /* 0x000fc800078f18ff */
[----:B------:R-:W-:-:S05]  /*ccd0*/  LOP3.LUT R0, R0, 0xfffffff8, RZ, 0xc0, !PT ;  /* 0xfffffff800007812 */ /* 0x000fca00078ec0ff */
[----:B------:R-:W-:-:S05]  /*cce0*/  IMAD.WIDE R2, R0, 0x2, R2 ;  /* 0x0000000200027825 */ /* 0x000fca00078e0202 */
[----:B------:R-:W-:Y:S01]  /*ccf0*/  ST.E.128 [R2.64], R60 ;  /* 0x0000003c02007985 */ /* 0x000fe2000c101d04 */
[----:B------:R-:W-:Y:S05]  /*cd00*/  EXIT ;  /* 0x000000000000794d */ /* 0x000fea0003800000 */
.L_x_26:
[----:B------:R-:W2:Y:S01]  /*cd10*/  LDL R8, [R1+0x20] ;  /* 0x0000200001087983 */ /* 0x000ea20000100800 */
[----:B------:R-:W-:Y:S01]  /*cd20*/  ISETP.NE.U32.AND P0, PT, RZ, c[0x0][0x508], PT ;  /* 0x00014200ff007a0c */ /* 0x000fe20003f05070 */
[----:B------:R-:W-:Y:S01]  /*cd30*/  IMAD.MOV.U32 R2, RZ, RZ, 0x4 ;  /* 0x00000004ff027424 */ /* 0x000fe200078e00ff */
[----:B------:R-:W-:Y:S02]  /*cd40*/  ISETP.NE.U32.AND P1, PT, RZ, c[0x0][0x500], PT ;  /* 0x00014000ff007a0c */ /* 0x000fe40003f25070 */
[----:B------:R-:W-:Y:S02]  /*cd50*/  ISETP.NE.AND.EX P0, PT, RZ, c[0x0][0x50c], PT, P0 ;  /* 0x00014300ff007a0c */ /* 0x000fe40003f05300 */
[----:B------:R-:W-:Y:S01]  /*cd60*/  ISETP.NE.AND.EX P1, PT, RZ, c[0x0][0x504], PT, P1 ;  /* 0x00014100ff007a0c */ /* 0x000fe20003f25310 */
[----:B------:R-:W-:Y:S02]  /*cd70*/  IMAD.MOV.U32 R13, RZ, RZ, c[0x0][0x388] ;  /* 0x0000e200ff0d7624 */ /* 0x000fe400078e00ff */
[----:B--2---:R-:W-:-:S08]  /*cd80*/  IMAD.WIDE R6, R8, R2, c[0x0][0x500] ;  /* 0x0001400008067625 */ /* 0x004fd000078e0202 */
[----:B------:R-:W-:Y:S02]  /*cd90*/  @P0 IMAD.WIDE R2, R8, R2, c[0x0][0x508] ;  /* 0x0001420008020625 */ /* 0x000fe400078e0202 */
[----:B------:R-:W2:Y:S04]  /*cda0*/  @P1 LDG.E R0, [R6.64] ;  /* 0x0000000406001981 */ /* 0x000ea8000c1e1900 */
[----:B------:R1:W5:Y:S01]  /*cdb0*/  @P0 LDG.E R13, [R2.64] ;  /* 0x00000004020d0981 */ /* 0x000362000c1e1900 */
[----:B------:R-:W-:Y:S02]  /*cdc0*/  CS2R R4, SRZ ;  /* 0x0000000000047805 */ /* 0x000fe4000001ff00 */
[--C-:B--2---:R-:W-:Y:S01]  /*cdd0*/  @P1 SHF.R.S32.HI R5, RZ, 0x1f, R0.reuse ;  /* 0x0000001fff051819 */ /* 0x104fe20000011400 */
[----:B------:R-:W-:Y:S01]  /*cde0*/  @P1 IMAD.MOV.U32 R4, RZ, RZ, R0 ;  /* 0x000000ffff041224 */ /* 0x000fe200078e0000 */
[----:B------:R-:W-:Y:S05]  /*cdf0*/  @P0 BRA `(.L_x_34) ;  /* 0x0000004000000947 */ /* 0x000fea0003800000 */
[----:B-1----:R-:W-:Y:S05]  /*ce00*/  @!P1 BRA `(.L_x_34) ;  /* 0x0000003000009947 */ /* 0x002fea0003800000 */
[----:B------:R1:W2:Y:S04]  /*ce10*/  LDG.E R0, [R6.64] ;  /* 0x0000000406007981 */ /* 0x0002a8000c1e1900 */
[----:B-1----:R-:W2:Y:S02]  /*ce20*/  LDG.E R6, [R6.64+0x4] ;  /* 0x0000040406067981 */ /* 0x002ea4000c1e1900 */
[----:B--2--5:R-:W-:-:S02]  /*ce30*/  IADD3 R13, -R0, R6, RZ ;  /* 0x00000006000d7210 */ /* 0x024fc40007ffe1ff */
.L_x_34:
[----:B-1----:R-:W1:Y:S01]  /*ce40*/  S2R R11, SR_TID.X ;  /* 0x00000000000b7919 */ /* 0x002e620000002100 */
[----:B------:R-:W-:Y:S01]  /*ce50*/  SHF.R.S32.HI R0, RZ, 0x1f, R8 ;  /* 0x0000001fff007819 */ /* 0x000fe20000011408 */
[----:B------:R-:W-:Y:S01]  /*ce60*/  BSSY B0, `(.L_x_35) ;  /* 0x0000028000007945 */ /* 0x000fe20003800000 */
[----:B------:R-:W-:-:S02]  /*ce70*/  SEL R10, R8, RZ, !P1 ;  /* 0x000000ff080a7207 */ /* 0x000fc40004800000 */
[----:B------:R-:W-:Y:S02]  /*ce80*/  SEL R12, R0, RZ, !P1 ;  /* 0x000000ff000c7207 */ /* 0x000fe40004800000 */
[----:B-1----:R-:W-:-:S13]  /*ce90*/  ISETP.GE.AND P0, PT, R11, 0x80, PT ;  /* 0x000000800b00780c */ /* 0x002fda0003f06270 */
[----:B------:R-:W-:Y:S05]  /*cea0*/  @P0 BRA `(.L_x_36) ;  /* 0x0000023000000947 */ /* 0x000fea0003800000 */
[----:B------:R-:W1:Y:S01]  /*ceb0*/  S2R R9, SR_CTAID.X ;  /* 0x0000000000097919 */ /* 0x000e620000002500 */
[----:B-----5:R-:W-:Y:S01]  /*cec0*/  IMAD R0, R13, c[0x0][0x4e8], RZ ;  /* 0x00013a000d007a24 */ /* 0x020fe200078e02ff */
[----:B-1----:R-:W-:-:S04]  /*ced0*/  LEA R9, R9, R11, 0x7 ;  /* 0x0000000b09097211 */ /* 0x002fc800078e38ff */
[----:B------:R-:W-:-:S13]  /*cee0*/  ISETP.GE.AND P0, PT, R9, R0, PT ;  /* 0x000000000900720c */ /* 0x000fda0003f06270 */
[----:B------:R-:W-:Y:S05]  /*cef0*/  @P0 BRA `(.L_x_36) ;  /* 0x000001e000000947 */ /* 0x000fea0003800000 */
[----:B------:R-:W1:Y:S01]  /*cf00*/  S2R R8, SR_CTAID.Y ;  /* 0x0000000000087919 */ /* 0x000e620000002600 */
[----:B------:R-:W-:Y:S01]  /*cf10*/  MOV R0, c[0x0][0x4e8] ;  /* 0x00013a0000007a02 */ /* 0x000fe20000000f00 */
[----:B------:R-:W-:Y:S01]  /*cf20*/  IMAD.MOV.U32 R3, RZ, RZ, R5 ;  /* 0x000000ffff037224 */ /* 0x000fe200078e0005 */
[----:B------:R-:W-:Y:S02]  /*cf30*/  MOV R2, R4 ;  /* 0x0000000400027202 */ /* 0x000fe40000000f00 */
[----:B------:R-:W-:-:S13]  /*cf40*/  ISETP.NE.AND P0, PT, R0, 0x1, PT ;  /* 0x000000010000780c */ /* 0x000fda0003f05270 */
[----:B------:R-:W-:Y:S01]  /*cf50*/  @P0 IMAD.HI.U32 R7, R9, c[0x0][0x4ec], RZ ;  /* 0x00013b0009070a27 */ /* 0x000fe200078e00ff */
[----:B-1----:R-:W-:-:S03]  /*cf60*/  SHF.R.S32.HI R0, RZ, 0x1f, R8 ;  /* 0x0000001fff007819 */ /* 0x002fc60000011408 */
[----:B------:R-:W-:-:S04]  /*cf70*/  IMAD.WIDE.U32 R2, R8, c[0x0][0x490], R2 ;  /* 0x0001240008027a25 */ /* 0x000fc800078e0002 */
[----:B------:R-:W-:Y:S02]  /*cf80*/  IMAD R6, R0, c[0x0][0x490], RZ ;  /* 0x0001240000067a24 */ /* 0x000fe400078e02ff */
[----:B------:R-:W-:Y:S01]  /*cf90*/  IMAD.MOV.U32 R0, RZ, RZ, R9 ;  /* 0x000000ffff007224 */ /* 0x000fe200078e0009 */
[----:B------:R-:W-:Y:S01]  /*cfa0*/  @P0 SHF.R.U32.HI R0, RZ, c[0x0][0x4f0], R7 ;  /* 0x00013c00ff000a19 */ /* 0x000fe20000011607 */
[----:B------:R-:W-:Y:S02]  /*cfb0*/  IMAD R6, R8, c[0x0][0x494], R6 ;  /* 0x0001250008067a24 */ /* 0x000fe400078e0206 */
[----:B------:R-:W-:Y:S01]  /*cfc0*/  IMAD R8, R12, c[0x0][0x498], RZ ;  /* 0x000126000c087a24 */ /* 0x000fe200078e02ff */
[----:B------:R-:W-:Y:S01]  /*cfd0*/  IADD3 R7, -R0, RZ, RZ ;  /* 0x000000ff00077210 */ /* 0x000fe20007ffe1ff */
[----:B------:R-:W-:Y:S02]  /*cfe0*/  IMAD.IADD R3, R6, 0x1, R3 ;  /* 0x0000000106037824 */ /* 0x000fe400078e0203 */
[----:B------:R-:W-:-:S02]  /*cff0*/  IMAD R8, R10, c[0x0][0x49c], R8 ;  /* 0x000127000a087a24 */ /* 0x000fc400078e0208 */
[----:B------:R-:W-:Y:S01]  /*d000*/  IMAD R6, R7, c[0x0][0x4e8], R9 ;  /* 0x00013a0007067a24 */ /* 0x000fe200078e0209 */
[----:B------:R-:W-:Y:S01]  /*d010*/  SHF.R.S32.HI R9, RZ, 0x1f, R0 ;  /* 0x0000001fff097819 */ /* 0x000fe20000011400 */
[----:B------:R-:W-:-:S03]  /*d020*/  IMAD.WIDE.U32 R2, R10, c[0x0][0x498], R2 ;  /* 0x000126000a027a25 */ /* 0x000fc600078e0002 */
[----:B------:R-:W-:Y:S02]  /*d030*/  SHF.R.S32.HI R7, RZ, 0x1f, R6 ;  /* 0x0000001fff077819 */ /* 0x000fe40000011406 */
[----:B------:R-:W-:-:S03]  /*d040*/  IADD3 R2, P0, R0, R2, RZ ;  /* 0x0000000200027210 */ /* 0x000fc60007f1e0ff */
[----:B------:R-:W-:Y:S01]  /*d050*/  IMAD R0, R7, c[0x0][0x488], RZ ;  /* 0x0001220007007a24 */ /* 0x000fe200078e02ff */
[----:B------:R-:W-:-:S03]  /*d060*/  IADD3.X R3, R9, R3, R8, P0, !PT ;  /* 0x0000000309037210 */ /* 0x000fc600007fe408 */
[C---:B------:R-:W-:Y:S02]  /*d070*/  IMAD R0, R6.reuse, c[0x0][0x48c], R0 ;  /* 0x0001230006007a24 */ /* 0x040fe400078e0200 */
[----:B------:R-:W-:-:S05]  /*d080*/  IMAD.WIDE.U32 R2, R6, c[0x0][0x488], R2 ;  /* 0x0001220006027a25 */ /* 0x000fca00078e0002 */
[----:B------:R-:W-:Y:S02]  /*d090*/  IADD3 R0, R3, R0, RZ ;  /* 0x0000000003007210 */ /* 0x000fe40007ffe0ff */
[----:B------:R-:W-:-:S04]  /*d0a0*/  LEA R6, P0, R2, c[0x0][0x450], 0x2 ;  /* 0x0001140002067a11 */ /* 0x000fc800078010ff */
[----:B------:R-:W-:Y:S02]  /*d0b0*/  LEA.HI.X R7, R2, c[0x0][0x454], R0, 0x2, P0 ;  /* 0x0001150002077a11 */ /* 0x000fe400000f1400 */
[----:B------:R-:W-:-:S05]  /*d0c0*/  MOV R0, 0xff800000 ;  /* 0xff80000000007802 */ /* 0x000fca0000000f00 */
[----:B------:R1:W-:Y:S02]  /*d0d0*/  STG.E [R6.64], R0 ;  /* 0x0000000006007986 */ /* 0x0003e4000c101904 */
.L_x_36:
[----:B------:R-:W-:Y:S05]  /*d0e0*/  BSYNC B0 ;  /* 0x0000000000007941 */ /* 0x000fea0003800000 */
.L_x_35:
[----:B-1----:R-:W1:Y:S01]  /*d0f0*/  S2R R6, SR_CTAID.Y ;  /* 0x0000000000067919 */ /* 0x002e620000002600 */
[----:B------:R-:W-:Y:S01]  /*d100*/  IMAD R0, R5, c[0x0][0x3a0], RZ ;  /* 0x0000e80005007a24 */ /* 0x000fe200078e02ff */
[----:B------:R-:W-:Y:S01]  /*d110*/  SHF.R.S32.HI R5, RZ, 0x1f, R11 ;  /* 0x0000001fff057819 */ /* 0x000fe2000001140b */
[C---:B------:R-:W-:Y:S01]  /*d120*/  IMAD.WIDE.U32 R2, R4.reuse, c[0x0][0x3a0], RZ ;  /* 0x0000e80004027a25 */ /* 0x040fe200078e00ff */
[----:B------:R-:W2:Y:S01]  /*d130*/  S2R R9, SR_CTAID.X ;  /* 0x0000000000097919 */ /* 0x000ea20000002500 */
[----:B------:R-:W-:Y:S01]  /*d140*/  MOV R8, c[0x0][0x4e8] ;  /* 0x00013a0000087a02 */ /* 0x000fe20000000f00 */
[----:B------:R-:W-:Y:S01]  /*d150*/  BSSY B0, `(.L_x_37) ;  /* 0x000003c000007945 */ /* 0x000fe20003800000 */
[----:B------:R-:W-:Y:S01]  /*d160*/  LEA.HI R5, R5, R11, RZ, 0x3 ;  /* 0x0000000b05057211 */ /* 0x000fe200078f18ff */
[----:B------:R-:W-:Y:S01]  /*d170*/  IMAD R0, R4, c[0x0][0x3a4], R0 ;  /* 0x0000e90004007a24 */ /* 0x000fe200078e0200 */
[----:B------:R-:W-:Y:S01]  /*d180*/  ISETP.NE.AND P0, PT, R8, 0x1, PT ;  /* 0x000000010800780c */ /* 0x000fe20003f05270 */
[----:B-----5:R-:W-:Y:S01]  /*d190*/  IMAD R13, R13, c[0x0][0x4e8], RZ ;  /* 0x00013a000d0d7a24 */ /* 0x020fe200078e02ff */
[----:B------:R-:W-:-:S02]  /*d1a0*/  LOP3.LUT R4, R5, 0xfffffff8, RZ, 0xc0, !PT ;  /* 0xfffffff805047812 */ /* 0x000fc400078ec0ff */
[----:B------:R-:W-:-:S03]  /*d1b0*/  IADD3 R3, R3, R0, RZ ;  /* 0x0000000003037210 */ /* 0x000fc60007ffe0ff */
[----:B------:R-:W-:Y:S01]  /*d1c0*/  IMAD.IADD R8, R11, 0x1, -R4 ;  /* 0x000000010b087824 */ /* 0x000fe200078e0a04 */
[----:B------:R-:W-:-:S04]  /*d1d0*/  SHF.R.S32.HI R11, RZ, 0x3, R5 ;  /* 0x00000003ff0b7819 */ /* 0x000fc80000011405 */
[-C--:B------:R-:W-:Y:S02]  /*d1e0*/  LEA R4, R8, R11.reuse, 0x5 ;  /* 0x0000000b08047211 */ /* 0x080fe400078e28ff */
[----:B-1----:R-:W-:Y:S01]  /*d1f0*/  SHF.R.S32.HI R7, RZ, 0x1f, R6 ;  /* 0x0000001fff077819 */ /* 0x002fe20000011406 */
[----:B------:R-:W-:Y:S01]  /*d200*/  IMAD.WIDE.U32 R2, R6, c[0x0][0x3e8], R2 ;  /* 0x0000fa0006027a25 */ /* 0x000fe200078e0002 */
[----:B--2---:R-:W-:-:S03]  /*d210*/  LEA R11, R9, R11, 0x7 ;  /* 0x0000000b090b7211 */ /* 0x004fc600078e38ff */
[----:B------:R-:W-:Y:S02]  /*d220*/  IMAD R0, R7, c[0x0][0x3e8], RZ ;  /* 0x0000fa0007007a24 */ /* 0x000fe400078e02ff */
[----:B------:R-:W-:Y:S02]  /*d230*/  IMAD R4, R9, 0x80, R4 ;  /* 0x0000008009047824 */ /* 0x000fe400078e0204 */
[----:B------:R-:W-:Y:S02]  /*d240*/  IMAD R0, R6, c[0x0][0x3ec], R0 ;  /* 0x0000fb0006007a24 */ /* 0x000fe400078e0200 */
[----:B------:R-:W-:-:S03]  /*d250*/  @P0 IMAD.HI.U32 R5, R4, c[0x0][0x4ec], RZ ;  /* 0x00013b0004050a27 */ /* 0x000fc600078e00ff */
[----:B------:R-:W-:Y:S01]  /*d260*/  IADD3 R3, R0, R3, RZ ;  /* 0x0000000300037210 */ /* 0x000fe20007ffe0ff */
[----:B------:R-:W-:Y:S01]  /*d270*/  IMAD R6, R12, c[0x0][0x3f0], RZ ;  /* 0x0000fc000c067a24 */ /* 0x000fe200078e02ff */
[----:B------:R-:W-:Y:S02]  /*d280*/  MOV R0, R4 ;  /* 0x0000000400007202 */ /* 0x000fe40000000f00 */
[----:B------:R-:W-:Y:S01]  /*d290*/  @P0 SHF.R.U32.HI R0, RZ, c[0x0][0x4f0], R5 ;  /* 0x00013c00ff000a19 */ /* 0x000fe20000011605 */
[C---:B------:R-:W-:Y:S02]  /*d2a0*/  IMAD R7, R10.reuse, c[0x0][0x3f4], R6 ;  /* 0x0000fd000a077a24 */ /* 0x040fe400078e0206 */
[----:B------:R-:W-:Y:S01]  /*d2b0*/  IMAD.WIDE.U32 R2, R10, c[0x0][0x3f0], R2 ;  /* 0x0000fc000a027a25 */ /* 0x000fe200078e0002 */
[----:B------:R-:W-:-:S03]  /*d2c0*/  SHF.R.S32.HI R6, RZ, 0x1f, R0 ;  /* 0x0000001fff067819 */ /* 0x000fc60000011400 */
[----:B------:R-:W-:Y:S01]  /*d2d0*/  IMAD.MOV R5, RZ, RZ, -R0 ;  /* 0x000000ffff057224 */ /* 0x000fe200078e0a00 */
[----:B------:R-:W-:Y:S01]  /*d2e0*/  IADD3 R3, R3, R7, RZ ;  /* 0x0000000703037210 */ /* 0x000fe20007ffe0ff */
[----:B------:R-:W-:Y:S02]  /*d2f0*/  IMAD R6, R6, c[0x0][0x3e0], RZ ;  /* 0x0000f80006067a24 */ /* 0x000fe400078e02ff */
[----:B------:R-:W-:Y:S02]  /*d300*/  IMAD R5, R5, c[0x0][0x4e8], R4 ;  /* 0x00013a0005057a24 */ /* 0x000fe400078e0204 */
[----:B------:R-:W-:-:S03]  /*d310*/  IMAD.WIDE.U32 R2, R0, c[0x0][0x3e0], R2 ;  /* 0x0000f80000027a25 */ /* 0x000fc600078e0002 */
[----:B------:R-:W-:Y:S01]  /*d320*/  SHF.R.S32.HI R4, RZ, 0x1f, R5 ;  /* 0x0000001fff047819 */ /* 0x000fe20000011405 */
[----:B------:R-:W-:-:S05]  /*d330*/  IMAD R0, R0, c[0x0][0x3e4], R6 ;  /* 0x0000f90000007a24 */ /* 0x000fca00078e0206 */
[----:B------:R-:W-:Y:S01]  /*d340*/  IADD3 R3, R3, R0, RZ ;  /* 0x0000000003037210 */ /* 0x000fe20007ffe0ff */
[----:B------:R-:W-:-:S04]  /*d350*/  IMAD R0, R4, c[0x0][0x3d8], RZ ;  /* 0x0000f60004007a24 */ /* 0x000fc800078e02ff */
[C---:B------:R-:W-:Y:S02]  /*d360*/  IMAD R0, R5.reuse, c[0x0][0x3dc], R0 ;  /* 0x0000f70005007a24 */ /* 0x040fe400078e0200 */
[----:B------:R-:W-:-:S04]  /*d370*/  IMAD.WIDE.U32 R2, R5, c[0x0][0x3d8], R2 ;  /* 0x0000f60005027a25 */ /* 0x000fc800078e0002 */
[----:B------:R-:W-:Y:S01]  /*d380*/  IMAD.IADD R0, R3, 0x1, R0 ;  /* 0x0000000103007824 */ /* 0x000fe200078e0200 */
[----:B------:R-:W-:-:S04]  /*d390*/  LEA R14, P0, R2, c[0x0][0x380], 0x1 ;  /* 0x0000e000020e7a11 */ /* 0x000fc800078008ff */
[----:B------:R-:W-:Y:S02]  /*d3a0*/  LEA.HI.X R12, R2, c[0x0][0x384], R0, 0x1, P0 ;  /* 0x0000e100020c7a11 */ /* 0x000fe400000f0c00 */
[----:B------:R-:W-:Y:S01]  /*d3b0*/  ISETP.GE.AND P0, PT, R11, R13, PT ;  /* 0x0000000d0b00720c */ /* 0x000fe20003f06270 */
[----:B------:R1:W2:Y:S01]  /*d3c0*/  SHFL.IDX PT, R2, R14, RZ, 0x181f ;  /* 0x00181fff0e027589 */ /* 0x0002a200000e0000 */
[----:B------:R-:W-:-:S03]  /*d3d0*/  SHF.L.U32 R0, R8, 0x3, RZ ;  /* 0x0000000308007819 */ /* 0x000fc600000006ff */
[----:B------:R1:W3:Y:S01]  /*d3e0*/  SHFL.IDX PT, R3, R12, RZ, 0x181f ;  /* 0x00181fff0c037589 */ /* 0x0002e200000e0000 */
[C---:B------:R-:W-:Y:S02]  /*d3f0*/  IADD3 R9, R0.reuse, 0x40, RZ ;  /* 0x0000004000097810 */ /* 0x040fe40007ffe0ff */
[----:B------:R-:W-:-:S05]  /*d400*/  IADD3 R10, R0, 0x80, RZ ;  /* 0x00000080000a7810 */ /* 0x000fca0007ffe0ff */
[----:B------:R-:W-:Y:S05]  /*d410*/  @P0 BRA `(.L_x_38) ;  /* 0x000000f000000947 */ /* 0x000fea0003800000 */
        /* <DEDUP_REMOVED lines=10> */
[----:B------:R2:W-:Y:S02]  /*d4c0*/  @!P2 ST.E.128 [R6.64], RZ ;  /* 0x000000ff0600a985 */ /* 0x0005e4000c101d04 */
[----:B------:R-:W-:-:S04]  /*d4d0*/  @!P1 IMAD.WIDE R4, R5, 0x2, R2 ;  /* 0x0000000205049825 */ /* 0x000fc800078e0202 */
[----:B------:R-:W-:Y:S01]  /*d4e0*/  @!P0 IMAD.WIDE R2, R8, 0x2, R2 ;  /* 0x0000000208028825 */ /* 0x000fe200078e0202 */
[----:B------:R2:W-:Y:S04]  /*d4f0*/  @!P1 ST.E.128 [R4.64], RZ ;  /* 0x000000ff04009985 */ /* 0x0005e8000c101d04 */
[----:B------:R2:W-:Y:S02]  /*d500*/  @!P0 ST.E.128 [R2.64], RZ ;  /* 0x000000ff02008985 */ /* 0x0005e4000c101d04 */
.L_x_38:
[----:B------:R-:W-:Y:S05]  /*d510*/  BSYNC B0 ;  /* 0x0000000000007941 */ /* 0x000fea0003800000 */
.L_x_37:
[----:B--2---:R-:W-:Y:S01]  /*d520*/  IADD3 R4, R11, 0x20, RZ ;  /* 0x000000200b047810 */ /* 0x004fe20007ffe0ff */
[----:B---3--:R2:W3:Y:S01]  /*d530*/  SHFL.IDX PT, R3, R12, 0x1, 0x181f ;  /* 0x00381f000c037f89 */ /* 0x0084e200000e0000 */
[----:B------:R-:W-:Y:S02]  /*d540*/  BSSY B0, `(.L_x_39) ;  /* 0x0000013000007945 */ /* 0x000fe40003800000 */
[----:B------:R-:W-:Y:S01]  /*d550*/  ISETP.GE.AND P0, PT, R4, R13, PT ;  /* 0x0000000d0400720c */ /* 0x000fe20003f06270 */
[----:B------:R2:W4:-:S12]  /*d560*/  SHFL.IDX PT, R2, R14, 0x1, 0x181f ;  /* 0x00381f000e027f89 */ /* 0x00051800000e0000 */
[----:B------:R-:W-:Y:S05]  /*d570*/  @P0 BRA `(.L_x_40) ;  /* 0x000000f000000947 */ /* 0x000fea0003800000 */
[----:B------:R-:W-:Y:S02]  /*d580*/  ISETP.GE.AND P1, PT, R9, c[0x0][0x3c8], PT ;  /* 0x0000f20009007a0c */ /* 0x000fe40003f26270 */
[----:B------:R-:W-:Y:S02]  /*d590*/  ISETP.GE.AND P0, PT, R10, c[0x0][0x3c8], PT ;  /* 0x0000f2000a007a0c */ /* 0x000fe40003f06270 */
[----:B------:R-:W-:-:S09]  /*d5a0*/  ISETP.GE.AND P2, PT, R0, c[0x0][0x3c8], PT ;  /* 0x0000f20000007a0c */ /* 0x000fd20003f46270 */
[----:B------:R-:W-:Y:S02]  /*d5b0*/  @!P1 SHF.R.S32.HI R5, RZ, 0x1f, R9 ;  /* 0x0000001fff059819 */ /* 0x000fe40000011409 */
[----:B------:R-:W-:Y:S02]  /*d5c0*/  @!P0 SHF.R.S32.HI R4, RZ, 0x1f, R10 ;  /* 0x0000001fff048819 */ /* 0x000fe4000001140a */
[----:B------:R-:W-:Y:S01]  /*d5d0*/  @!P1 LEA.HI R5, R5, R9, RZ, 0x3 ;  /* 0x0000000905059211 */ /* 0x000fe200078f18ff */
[--C-:B---34-:R-:W-:Y:S01]  /*d5e0*/  @!P2 IMAD.WIDE R6, R0, 0x2, R2.reuse ;  /* 0x000000020006a825 */ /* 0x118fe200078e0202 */
        /* <DEDUP_REMOVED lines=8> */
.L_x_40:
[----:B------:R-:W-:Y:S05]  /*d670*/  BSYNC B0 ;  /* 0x0000000000007941 */ /* 0x000fea0003800000 */
.L_x_39:
[----:B---3--:R-:W-:Y:S01]  /*d680*/  IADD3 R4, R11, 0x40, RZ ;  /* 0x000000400b047810 */ /* 0x008fe20007ffe0ff */
[----:B------:R3:W1:Y:S01]  /*d690*/  SHFL.IDX PT, R3, R12, 0x2, 0x181f ;  /* 0x00581f000c037f89 */ /* 0x00066200000e0000 */
[----:B------:R-:W-:Y:S02]  /*d6a0*/  BSSY B0, `(.L_x_41) ;  /* 0x0000013000007945 */ /* 0x000fe40003800000 */
[----:B------:R-:W-:Y:S01]  /*d6b0*/  ISETP.GE.AND P0, PT, R4, R13, PT ;  /* 0x0000000d0400720c */ /* 0x000fe20003f06270 */
[----:B----4-:R3:W4:-:S12]  /*d6c0*/  SHFL.IDX PT, R2, R14, 0x2, 0x181f ;  /* 0x00581f000e027f89 */ /* 0x01071800000e0000 */
[----:B------:R-:W-:Y:S05]  /*d6d0*/  @P0 BRA `(.L_x_42) ;  /* 0x000000f000000947 */ /* 0x000fea0003800000 */
[----:B------:R-:W-:Y:S02]  /*d6e0*/  ISETP.GE.AND P1, PT, R9, c[0x0][0x3c8], PT ;  /* 0x0000f20009007a0c */ /* 0x000fe40003f26270 */
        /* <DEDUP_REMOVED lines=14> */
.L_x_42:
[----:B------:R-:W-:Y:S05]  /*d7d0*/  BSYNC B0 ;  /* 0x0000000000007941 */ /* 0x000fea0003800000 */
.L_x_41:
[----:B-1----:R-:W-:Y:S01]  /*d7e0*/  IADD3 R4, R11, 0x60, RZ ;  /* 0x000000600b047810 */ /* 0x002fe20007ffe0ff */
[----:B------:R1:W2:Y:S03]  /*d7f0*/  SHFL.IDX PT, R3, R12, 0x3, 0x181f ;  /* 0x00781f000c037f89 */ /* 0x0002a600000e0000 */
[----:B------:R-:W-:Y:S01]  /*d800*/  ISETP.GE.AND P0, PT, R4, R13, PT ;  /* 0x0000000d0400720c */ /* 0x000fe20003f06270 */
[----:B----4-:R1:W4:-:S12]  /*d810*/  SHFL.IDX PT, R2, R14, 0x3, 0x181f ;  /* 0x00781f000e027f89 */ /* 0x01031800000e0000 */
[----:B------:R-:W-:Y:S05]  /*d820*/  @P0 EXIT ;  /* 0x000000000000094d */ /* 0x000fea0003800000 */
[----:B------:R-:W-:Y:S02]  /*d830*/  ISETP.GE.AND P0, PT, R9, c[0x0][0x3c8], PT ;  /* 0x0000f20009007a0c */ /* 0x000fe40003f06270 */
[----:B------:R-:W-:-:S11]  /*d840*/  ISETP.GE.AND P1, PT, R0, c[0x0][0x3c8], PT ;  /* 0x0000f20000007a0c */ /* 0x000fd60003f26270 */
[----:B------:R-:W-:Y:S02]  /*d850*/  @!P0 SHF.R.S32.HI R4, RZ, 0x1f, R9 ;  /* 0x0000001fff048819 */ /* 0x000fe40000011409 */
[----:B--2-4-:R-:W-:Y:S02]  /*d860*/  @!P1 IMAD.WIDE R6, R0, 0x2, R2 ;  /* 0x0000000200069825 */ /* 0x014fe400078e0202 */
[----:B------:R-:W-:-:S03]  /*d870*/  @!P0 LEA.HI R4, R4, R9, RZ, 0x3 ;  /* 0x0000000904048211 */ /* 0x000fc600078f18ff */
[----:B------:R2:W-:Y:S01]  /*d880*/  @!P1 ST.E.128 [R6.64], RZ ;  /* 0x000000ff06009985 */ /* 0x0005e2000c101d04 */
[----:B------:R-:W-:-:S05]  /*d890*/  @!P0 LOP3.LUT R4, R4, 0xfffffff8, RZ, 0xc0, !PT ;  /* 0xfffffff804048812 */ /* 0x000fca00078ec0ff */
[----:B------:R-:W-:-:S05]  /*d8a0*/  @!P0 IMAD.WIDE R4, R4, 0x2, R2 ;  /* 0x0000000204048825 */ /* 0x000fca00078e0202 */
[----:B------:R2:W-:Y:S01]  /*d8b0*/  @!P0 ST.E.128 [R4.64], RZ ;  /* 0x000000ff04008985 */ /* 0x0005e2000c101d04 */
[----:B------:R-:W-:-:S13]  /*d8c0*/  ISETP.GE.AND P0, PT, R10, c[0x0][0x3c8], PT ;  /* 0x0000f2000a007a0c */ /* 0x000fda0003f06270 */
[----:B------:R-:W-:Y:S05]  /*d8d0*/  @P0 EXIT ;  /* 0x000000000000094d */ /* 0x000fea0003800000 */
[----:B------:R-:W-:-:S04]  /*d8e0*/  SHF.R.S32.HI R0, RZ, 0x1f, R10 ;  /* 0x0000001fff007819 */ /* 0x000fc8000001140a */
[----:B------:R-:W-:-:S04]  /*d8f0*/  LEA.HI R0, R0, R10, RZ, 0x3 ;  /* 0x0000000a00007211 */ /* 0x000fc800078f18ff */
[----:B------:R-:W-:-:S05]  /*d900*/  LOP3.LUT R0, R0, 0xfffffff8, RZ, 0xc0, !PT ;  /* 0xfffffff800007812 */ /* 0x000fca00078ec0ff */
[----:B------:R-:W-:-:S05]  /*d910*/  IMAD.WIDE R2, R0, 0x2, R2 ;  /* 0x0000000200027825 */ /* 0x000fca00078e0202 */
[----:B------:R-:W-:Y:S01]  /*d920*/  ST.E.128 [R2.64], RZ ;  /* 0x000000ff02007985 */ /* 0x000fe2000c101d04 */
[----:B------:R-:W-:Y:S05]  /*d930*/  EXIT ;  /* 0x000000000000794d */ /* 0x000fea0003800000 */
.L_x_43:
        /* <DEDUP_REMOVED lines=12> */
.L_x_2567:


//--------------------- .text._ZN7cutlass13device_kernelIN5flash19enable_sm80_to_sm89INS1_16FlashAttnFwdSm80INS1_25CollectiveMainloopFwdSm80ILi8ELi1ELb0EN4cute5tupleIJNS5_1CILi128EEENS7_ILi64EEENS7_ILi192EEEEEELi192ENS_6half_tEfNS_4arch4Sm80ELb0ELb0ELb1ELb1ELb0ELb1ELb1ELb0EEENS1_21CollectiveEpilogueFwdINS6_IJS8_SA_S9_EEENS6_IJNS7_ILi1EEESI_SI_EEESC_SE_Li256ELb1ELb1ELb0ELb0EEENS1_19SingleTileSchedulerILb1ELb0ELb1ELi128EEEEEEEEEvNT_6ParamsE --------------------------
	.section	.text._ZN7cutlass13device_kernelIN5flash19enable_sm80_to_sm89INS1_16FlashAttnFwdSm80INS1_25CollectiveMainloopFwdSm80ILi8ELi1ELb0EN4cute5tupleIJNS5_1CILi128EEENS7_ILi64EEENS7_ILi192EEEEEELi192ENS_6half_tEfNS_4arch4Sm80ELb0ELb0ELb1ELb1ELb0ELb1ELb1ELb0EEENS1_21CollectiveEpilogueFwdINS6_IJS8_SA_S9_EEENS6_IJNS7_ILi1EEESI_SI_EEESC_SE_Li256ELb1ELb1ELb0ELb0EEENS1_19SingleTileSchedulerILb1ELb0ELb1ELi128EEEEEEEEEvNT_6ParamsE,"ax",@progbits
	.sectioninfo	@"SHI_REGISTERS=250"
	.align	128
.text._ZN7cutlass13device_kernelIN5flash19enable_sm80_to_sm89INS1_16FlashAttnFwdSm80INS1_25CollectiveMainloopFwdSm80ILi8ELi1ELb0EN4cute5tupleIJNS5_1CILi128EEENS7_ILi64EEENS7_ILi192EEEEEELi192ENS_6half_tEfNS_4arch4Sm80ELb0ELb0ELb1ELb1ELb0ELb1ELb1ELb0EEENS1_21CollectiveEpilogueFwdINS6_IJS8_SA_S9_EEENS6_IJNS7_ILi1EEESI_SI_EEESC_SE_Li256ELb1ELb1ELb0ELb0EEENS1_19SingleTileSchedulerILb1ELb0ELb1ELi128EEEEEEEEEvNT_6ParamsE:
        .type           _ZN7cutlass13device_kernelIN5flash19enable_sm80_to_sm89INS1_16FlashAttnFwdSm80INS1_25CollectiveMainloopFwdSm80ILi8ELi1ELb0EN4cute5tupleIJNS5_1CILi128EEENS7_ILi64EEENS7_ILi192EEEEEELi192ENS_6half_tEfNS_4arch4Sm80ELb0ELb0ELb1ELb1ELb0ELb1ELb1ELb0EEENS1_21CollectiveEpilogueFwdINS6_IJS8_SA_S9_EEENS6_IJNS7_ILi1EEESI_SI_EEESC_SE_Li256ELb1ELb1ELb0ELb0EEENS1_19SingleTileSchedulerILb1ELb0ELb1ELi128EEEEEEEEEvNT_6ParamsE,@function
        .size           _ZN7cutlass13device_kernelIN5flash19enable_sm80_to_sm89INS1_16FlashAttnFwdSm80INS1_25CollectiveMainloopFwdSm80ILi8ELi1ELb0EN4cute5tupleIJNS5_1CILi128EEENS7_ILi64EEENS7_ILi192EEEEEELi192ENS_6half_tEfNS_4arch4Sm80ELb0ELb0ELb1ELb1ELb0ELb1ELb1ELb0EEENS1_21CollectiveEpilogueFwdINS6_IJS8_SA_S9_EEENS6_IJNS7_ILi1EEESI_SI_EEESC_SE_Li256ELb1ELb1ELb0ELb0EEENS1_19SingleTileSchedulerILb1ELb0ELb1ELi128EEEEEEEEEvNT_6ParamsE,(.L_x_2568 - _ZN7cutlass13device_kernelIN5flash19enable_sm80_to_sm89INS1_16FlashAttnFwdSm80INS1_25CollectiveMainloopFwdSm80ILi8ELi1ELb0EN4cute5tupleIJNS5_1CILi128EEENS7_ILi64EEENS7_ILi192EEEEEELi192ENS_6half_tEfNS_4arch4Sm80ELb0ELb0ELb1ELb1ELb0ELb1ELb1ELb0EEENS1_21CollectiveEpilogueFwdINS6_IJS8_SA_S9_EEENS6_IJNS7_ILi1EEESI_SI_EEESC_SE_Li256ELb1ELb1ELb0ELb0EEENS1_19SingleTileSchedulerILb1ELb0ELb1ELi128EEEEEEEEEvNT_6ParamsE)
        .other          _ZN7cutlass13device_kernelIN5flash19enable_sm80_to_sm89INS1_16FlashAttnFwdSm80INS1_25CollectiveMainloopFwdSm80ILi8ELi1ELb0EN4cute5tupleIJNS5_1CILi128EEENS7_ILi64EEENS7_ILi192EEEEEELi192ENS_6half_tEfNS_4arch4Sm80ELb0ELb0ELb1ELb1ELb0ELb1ELb1ELb0EEENS1_21CollectiveEpilogueFwdINS6_IJS8_SA_S9_EEENS6_IJNS7_ILi1EEESI_SI_EEESC_SE_Li256ELb1ELb1ELb0ELb0EEENS1_19SingleTileSchedulerILb1ELb0ELb1ELi128EEEEEEEEEvNT_6ParamsE,@"STO_CUDA_ENTRY STV_DEFAULT"
_ZN7cutlass13device_kernelIN5flash19enable_sm80_to_sm89INS1_16FlashAttnFwdSm80INS1_25CollectiveMainloopFwdSm80ILi8ELi1ELb0EN4cute5tupleIJNS5_1CILi128EEENS7_ILi64EEENS7_ILi192EEEEEELi192ENS_6half_tEfNS_4arch4Sm80ELb0ELb0ELb1ELb1ELb0ELb1ELb1ELb0EEENS1_21CollectiveEpilogueFwdINS6_IJS8_SA_S9_EEENS6_IJNS7_ILi1EEESI_SI_EEESC_SE_Li256ELb1ELb1ELb0ELb0EEENS1_19SingleTileSchedulerILb1ELb0ELb1ELi128EEEEEEEEEvNT_6ParamsE:
[----:B------:R-:W-:Y:S02]  /*0000*/  MOV R1, c[0x0][0x28] ;  /* 0x00000a0000017a02 */ /* 0x000fe40000000f00 */
[----:B------:R-:W1:Y:S01]  /*0010*/  S2R R79, SR_TID.X ;  /* 0x00000000004f7919 */ /* 0x000e620000002100 */
[----:B------:R-:W-:Y:S01]  /*0020*/  MOV R5, 0x4 ;  /* 0x0000000400057802 */ /* 0x000fe20000000f00 */
[----:B------:R-:W-:Y:S02]  /*0030*/  ULDC.64 UR6, c[0x0][0x118] ;  /* 0x0000460000067ab9 */ /* 0x000fe40000000a00 */
        /* <DEDUP_REMOVED lines=12> */
.L_x_45:
        /* <DEDUP_REMOVED lines=8> */
.L_x_47:
[----:B------:R-:W-:-:S05]  /*0180*/  MOV R3, c[0x0][0x54c] ;  /* 0x0001530000037a02 */ /* 0x000fca0000000f00 */
.L_x_46:
[----:B-----5:R-:W-:Y:S01]  /*0190*/  IMAD R3, R3, c[0x0][0x548], RZ ;  /* 0x0001520003037a24 */ /* 0x020fe200078e02ff */
[----:B------:R-:W-:-:S04]  /*01a0*/  SHF.L.U32 R0, R80, 0x7, RZ ;  /* 0x0000000750007819 */ /* 0x000fc800000006ff */
[----:B------:R-:W-:-:S04]  /*01b0*/  ISETP.GE.AND P0, PT, R0, R3, PT ;  /* 0x000000030000720c */ /* 0x000fc80003f06270 */
[----:B------:R-:W-:Y:S01]  /*01c0*/  SEL R208, R208, 0xffffffff, !P0 ;  /* 0xffffffffd0d07807 */ /* 0x000fe20004000000 */
[----:B------:R-:W-:Y:S05]  /*01d0*/  BRA `(.L_x_48) ;  /* 0x0000012000007947 */ /* 0x000fea0003800000 */
.L_x_44:
[----:B---3--:R-:W-:-:S04]  /*01e0*/  ISETP.NE.U32.AND P0, PT, RZ, c[0x0][0x568], PT ;  /* 0x00015a00ff007a0c */ /* 0x008fc80003f05070 */
[----:B------:R-:W-:-:S13]  /*01f0*/  ISETP.NE.AND.EX P0, PT, RZ, c[0x0][0x56c], PT, P0 ;  /* 0x00015b00ff007a0c */ /* 0x000fda0003f05300 */
[----:B------:R-:W-:Y:S05]  /*0200*/  @!P0 BRA `(.L_x_49) ;  /* 0x0000002000008947 */ /* 0x000fea0003800000 */
[----:B------:R1:W5:Y:S01]  /*0210*/  LDG.E R3, [R2.64] ;  /* 0x0000000602037981 */ /* 0x000362000c1e1900 */
[----:B------:R-:W-:Y:S05]  /*0220*/  BRA `(.L_x_50) ;  /* 0x0000009000007947 */ /* 0x000fea0003800000 */
.L_x_49:
        /* <DEDUP_REMOVED lines=8> */
.L_x_51:
[----:B------:R-:W-:-:S05]  /*02b0*/  MOV R3, c[0x0][0x54c] ;  /* 0x0001530000037a02 */ /* 0x000fca0000000f00 */
.L_x_50:
[----:B-----5:R-:W-:Y:S01]  /*02c0*/  IMAD R3, R3, c[0x0][0x548], RZ ;  /* 0x0001520003037a24 */ /* 0x020fe200078e02ff */
[----:B------:R-:W-:-:S04]  /*02d0*/  SHF.L.U32 R0, R80, 0x7, RZ ;  /* 0x0000000750007819 */ /* 0x000fc800000006ff */
[----:B------:R-:W-:-:S04]  /*02e0*/  ISETP.GE.AND P0, PT, R0, R3, PT ;  /* 0x000000030000720c */ /* 0x000fc80003f06270 */
[----:B------:R-:W-:-:S04]  /*02f0*/  SEL R208, R208, 0xffffffff, !P0 ;  /* 0xffffffffd0d07807 */ /* 0x000fc80004000000 */
.L_x_48:
[----:B------:R-:W-:-:S13]  /*0300*/  ISETP.GE.AND P0, PT, R208, RZ, PT ;  /* 0x000000ffd000720c */ /* 0x000fda0003f06270 */
        /* <DEDUP_REMOVED lines=8> */
[----:B------:R-:W-:Y:S01]  /*0390*/  IMAD.MOV.U32 R98, RZ, RZ, RZ ;  /* 0x000000ffff627224 */ /* 0x000fe200078e00ff */
[----:B------:R-:W-:Y:S01]  /*03a0*/  ISETP.NE.U32.AND P1, PT, RZ, c[0x0][0x348], PT ;  /* 0x0000d200ff007a0c */ /* 0x000fe20003f25070 */
[----:B------:R-:W-:Y:S01]  /*03b0*/  IMAD.WIDE R10, R208, R5, c[0x0][0x348] ;  /* 0x0000d200d00a7625 */ /* 0x000fe200078e0205 */
[----:B------:R-:W-:-:S02]  /*03c0*/  ISETP.NE.U32.AND P6, PT, RZ, c[0x0][0x350], PT ;  /* 0x0000d400ff007a0c */ /* 0x000fc40003fc5070 */
[----:B------:R-:W-:Y:S01]  /*03d0*/  ISETP.NE.U32.AND P3, PT, RZ, c[0x0][0x358], PT ;  /* 0x0000d600ff007a0c */ /* 0x000fe20003f65070 */
[CC--:B------:R-:W-:Y:S01]  /*03e0*/  IMAD.WIDE R8, R208.reuse, R5.reuse, c[0x0][0x350] ;  /* 0x0000d400d0087625 */ /* 0x0c0fe200078e0205 */
[----:B------:R-:W-:Y:S02]  /*03f0*/  ISETP.NE.AND.EX P1, PT, RZ, c[0x0][0x34c], PT, P1 ;  /* 0x0000d300ff007a0c */ /* 0x000fe40003f25310 */
[----:B------:R-:W-:Y:S01]  /*0400*/  ISETP.NE.AND.EX P6, PT, RZ, c[0x0][0x354], PT, P6 ;  /* 0x0000d500ff007a0c */ /* 0x000fe20003fc5360 */
[----:B------:R-:W-:Y:S01]  /*0410*/  @P2 IMAD.WIDE R12, R208, R5, c[0x0][0x370] ;  /* 0x0000dc00d00c2625 */ /* 0x000fe200078e0205 */
[----:B------:R-:W-:-:S03]  /*0420*/  ISETP.NE.AND.EX P3, PT, RZ, c[0x0][0x35c], PT, P3 ;  /* 0x0000d700ff007a0c */ /* 0x000fc60003f65330 */
[CC--:B-1----:R-:W-:Y:S01]  /*0430*/  @P0 IMAD.WIDE R2, R208.reuse, R5.reuse, c[0x0][0x360] ;  /* 0x0000d800d0020625 */ /* 0x0c2fe200078e0205 */
[----:B------:R1:W5:Y:S03]  /*0440*/  @P2 LDG.E R141, [R12.64] ;  /* 0x000000060c8d2981 */ /* 0x000366000c1e1900 */
[----:B------:R-:W-:Y:S01]  /*0450*/  IMAD.WIDE R6, R208, R5, c[0x0][0x358] ;  /* 0x0000d600d0067625 */ /* 0x000fe200078e0205 */
[----:B------:R1:W5:Y:S04]  /*0460*/  @P0 LDG.E R83, [R2.64] ;  /* 0x0000000602530981 */ /* 0x000368000c1e1900 */
[----:B------:R1:W5:Y:S04]  /*0470*/  @P1 LDG.E R142, [R10.64] ;  /* 0x000000060a8e1981 */ /* 0x000368000c1e1900 */
[----:B------:R1:W5:Y:S04]  /*0480*/  @P6 LDG.E R140, [R8.64] ;  /* 0x00000006088c6981 */ /* 0x000368000c1e1900 */
[----:B------:R1:W5:Y:S04]  /*0490*/  @P3 LDG.E R98, [R6.64] ;  /* 0x0000000606623981 */ /* 0x000368000c1e1900 */
[----:B------:R-:W2:Y:S01]  /*04a0*/  S2R R207, SR_CTAID.Y ;  /* 0x0000000000cf7919 */ /* 0x000ea20000002600 */
[----:B------:R-:W-:-:S02]  /*04b0*/  IMAD.MOV.U32 R0, RZ, RZ, c[0x0][0x1d0] ;  /* 0x00007400ff007624 */ /* 0x000fc400078e00ff */
[----:B------:R-:W-:Y:S01]  /*04c0*/  IMAD.MOV.U32 R144, RZ, RZ, c[0x0][0x228] ;  /* 0x00008a00ff907624 */ /* 0x000fe200078e00ff */
[----:B--2---:R-:W-:Y:S01]  /*04d0*/  SHF.R.S32.HI R82, RZ, 0x1f, R207 ;  /* 0x0000001fff527819 */ /* 0x004fe200000114cf */
[----:B------:R-:W-:Y:S05]  /*04e0*/  @P0 BRA `(.L_x_52) ;  /* 0x0000004000000947 */ /* 0x000fea0003800000 */
[----:B-1----:R-:W-:Y:S05]  /*04f0*/  @!P1 BRA `(.L_x_52) ;  /* 0x0000003000009947 */ /* 0x002fea0003800000 */
[----:B-----5:R-:W2:Y:S04]  /*0500*/  LDG.E R83, [R10.64] ;  /* 0x000000060a537981 */ /* 0x020ea8000c1e1900 */
[----:B------:R-:W2:Y:S02]  /*0510*/  LDG.E R2, [R10.64+0x4] ;  /* 0x000004060a027981 */ /* 0x000ea4000c1e1900 */
[----:B--2---:R-:W-:Y:S02]  /*0520*/  IADD3 R83, -R83, R2, RZ ;  /* 0x0000000253537210 */ /* 0x004fe40007ffe1ff */
.L_x_52:
[----:B-1----:R-:W-:-:S04]  /*0530*/  ISETP.NE.U32.AND P0, PT, RZ, c[0x0][0x368], PT ;  /* 0x0000da00ff007a0c */ /* 0x002fc80003f05070 */
[----:B------:R-:W-:-:S13]  /*0540*/  ISETP.NE.AND.EX P0, PT, RZ, c[0x0][0x36c], PT, P0 ;  /* 0x0000db00ff007a0c */ /* 0x000fda0003f05300 */
[----:B------:R-:W-:Y:S05]  /*0550*/  @!P0 BRA `(.L_x_53) ;  /* 0x0000003000008947 */ /* 0x000fea0003800000 */
[----:B------:R-:W-:-:S05]  /*0560*/  IMAD.WIDE R2, R208, R5, c[0x0][0x368] ;  /* 0x0000da00d0027625 */ /* 0x000fca00078e0205 */
[----:B------:R1:W5:Y:S01]  /*0570*/  LDG.E R0, [R2.64] ;  /* 0x0000000602007981 */ /* 0x000362000c1e1900 */
[----:B------:R-:W-:Y:S05]  /*0580*/  BRA `(.L_x_54) ;  /* 0x0000004000007947 */ /* 0x000fea0003800000 */
.L_x_53:
[----:B------:R-:W-:Y:S05]  /*0590*/  @!P6 BRA `(.L_x_54) ;  /* 0x000000300000e947 */ /* 0x000fea0003800000 */
[----:B------:R-:W2:Y:S04]  /*05a0*/  LDG.E R0, [R8.64] ;  /* 0x0000000608007981 */ /* 0x000ea8000c1e1900 */
[----:B------:R-:W2:Y:S02]  /*05b0*/  LDG.E R3, [R8.64+0x4] ;  /* 0x0000040608037981 */ /* 0x000ea4000c1e1900 */
[----:B--2---:R-:W-:Y:S02]  /*05c0*/  IADD3 R0, -R0, R3, RZ ;  /* 0x0000000300007210 */ /* 0x004fe40007ffe1ff */
.L_x_54:
[----:B-1----:R-:W2:Y:S04]  /*05d0*/  @P3 LDG.E R2, [R6.64] ;  /* 0x0000000606023981 */ /* 0x002ea8000c1e1900 */
[----:B------:R-:W2:Y:S01]  /*05e0*/  @P3 LDG.E R9, [R6.64+0x4] ;  /* 0x0000040606093981 */ /* 0x000ea2000c1e1900 */
[----:B-----5:R-:W-:Y:S01]  /*05f0*/  IMAD.IADD R3, R0, 0x1, -R141 ;  /* 0x0000000100037824 */ /* 0x020fe200078e0a8d */
[----:B------:R-:W-:Y:S01]  /*0600*/  ISETP.NE.U32.AND P0, PT, RZ, c[0x0][0x378], PT ;  /* 0x0000de00ff007a0c */ /* 0x000fe20003f05070 */
[----:B------:R-:W-:-:S03]  /*0610*/  IMAD.MOV.U32 R81, RZ, RZ, R0 ;  /* 0x000000ffff517224 */ /* 0x000fc600078e0000 */
[----:B------:R-:W-:-:S13]  /*0620*/  ISETP.NE.AND.EX P0, PT, RZ, c[0x0][0x37c], PT, P0 ;  /* 0x0000df00ff007a0c */ /* 0x000fda0003f05300 */
[----:B------:R-:W-:-:S05]  /*0630*/  @P0 IMAD.WIDE R10, R208, R5, c[0x0][0x378] ;  /* 0x0000de00d00a0625 */ /* 0x000fca00078e0205 */
[----:B------:R1:W5:Y:S01]  /*0640*/  @P0 LDG.E R81, [R10.64] ;  /* 0x000000060a510981 */ /* 0x000362000c1e1900 */
[----:B--2---:R-:W-:-:S04]  /*0650*/  @P3 IMAD.IADD R144, R9, 0x1, -R2 ;  /* 0x0000000109903824 */ /* 0x004fc800078e0a02 */
[----:B------:R-:W-:-:S05]  /*0660*/  IMAD.IADD R78, R3, 0x1, R144 ;  /* 0x00000001034e7824 */ /* 0x000fca00078e0290 */
[----:B------:R-:W-:-:S04]  /*0670*/  IADD3 R2, R78, 0x3f, RZ ;  /* 0x0000003f4e027810 */ /* 0x000fc80007ffe0ff */
[----:B------:R-:W-:-:S04]  /*0680*/  SHF.R.S32.HI R133, RZ, 0x1f, R2 ;  /* 0x0000001fff857819 */ /* 0x000fc80000011402 */
[----:B------:R-:W-:Y:S01]  /*0690*/  LEA.HI R133, R133, R2, RZ, 0x6 ;  /* 0x0000000285857211 */ /* 0x000fe200078f30ff */
[----:B------:R-:W-:-:S03]  /*06a0*/  IMAD.MOV R2, RZ, RZ, -R3 ;  /* 0x000000ffff027224 */ /* 0x000fc600078e0a03 */
[----:B------:R-:W-:Y:S02]  /*06b0*/  LOP3.LUT R4, R133, 0xffffffc0, RZ, 0xc0, !PT ;  /* 0xffffffc085047812 */ /* 0x000fe400078ec0ff */
[----:B------:R-:W-:-:S03]  /*06c0*/  IMNMX R2, RZ, R2, !PT ;  /* 0x00000002ff027217 */ /* 0x000fc60007800200 */
[----:B------:R-:W-:Y:S01]  /*06d0*/  IMAD.IADD R3, R4, 0x1, -R3 ;  /* 0x0000000104037824 */ /* 0x000fe200078e0a03 */
[----:B------:R-:W-:-:S04]  /*06e0*/  SHF.R.U32.HI R100, RZ, 0x6, R2 ;  /* 0x00000006ff647819 */ /* 0x000fc80000011602 */
[----:B------:R-:W-:-:S04]  /*06f0*/  IMNMX R3, R3, R144, PT ;  /* 0x0000009003037217 */ /* 0x000fc80003800200 */
[----:B------:R-:W-:-:S13]  /*0700*/  ISETP.GT.AND P0, PT, R3, R2, PT ;  /* 0x000000020300720c */ /* 0x000fda0003f04270 */
[----:B------:R-:W-:Y:S01]  /*0710*/  @P0 IADD3 R7, R3, 0x3f, RZ ;  /* 0x0000003f03070810 */ /* 0x000fe20007ffe0ff */
[----:B------:R-:W-:-:S03]  /*0720*/  IMAD.MOV.U32 R3, RZ, RZ, R100 ;  /* 0x000000ffff037224 */ /* 0x000fc600078e0064 */
[----:B------:R-:W-:-:S04]  /*0730*/  @P0 SHF.R.S32.HI R2, RZ, 0x1f, R7 ;  /* 0x0000001fff020819 */ /* 0x000fc80000011407 */
[----:B------:R-:W-:-:S04]  /*0740*/  @P0 LEA.HI R2, R2, R7, RZ, 0x6 ;  /* 0x0000000702020211 */ /* 0x000fc800078f30ff */
[----:B------:R-:W-:-:S04]  /*0750*/  @P0 SHF.R.S32.HI R3, RZ, 0x6, R2 ;  /* 0x00000006ff030819 */ /* 0x000fc80000011402 */
[----:B------:R-:W-:-:S13]  /*0760*/  ISETP.GT.AND P0, PT, R3, R100, PT ;  /* 0x000000640300720c */ /* 0x000fda0003f04270 */
[----:B------:R-:W-:Y:S05]  /*0770*/  @!P0 BRA `(.L_x_55) ;  /* 0x0000518000008947 */ /* 0x000fea0003800000 */
[----:B-1----:R-:W-:-:S04]  /*0780*/  ISETP.NE.U32.AND P2, PT, RZ, c[0x0][0x340], PT ;  /* 0x0000d000ff007a0c */ /* 0x002fc80003f45070 */
[----:B------:R-:W-:-:S13]  /*0790*/  ISETP.NE.AND.EX P2, PT, RZ, c[0x0][0x344], PT, P2 ;  /* 0x0000d100ff007a0c */ /* 0x000fda0003f45320 */
[----:B------:R-:W-:-:S06]  /*07a0*/  @P2 IMAD.WIDE R10, R208, R5, c[0x0][0x340] ;  /* 0x0000d000d00a2625 */ /* 0x000fcc00078e0205 */
[----:B------:R-:W2:Y:S01]  /*07b0*/  @P2 LDG.E R10, [R10.64] ;  /* 0x000000060a0a2981 */ /* 0x000ea2000c1e1900 */
[----:B------:R-:W-:Y:S01]  /*07c0*/  SHF.R.S32.HI R8, RZ, 0x1f, R79 ;  /* 0x0000001fff087819 */ /* 0x000fe2000001144f */
[----:B------:R-:W-:Y:S01]  /*07d0*/  IMAD.IADD R0, R140, 0x1, R0 ;  /* 0x000000018c007824 */ /* 0x000fe200078e0200 */
[----:B------:R-:W-:Y:S01]  /*07e0*/  SHF.R.S32.HI R2, RZ, 0x1f, R98 ;  /* 0x0000001fff027819 */ /* 0x000fe20000011462 */
[----:B------:R-:W-:Y:S01]  /*07f0*/  IMAD R158, R82, c[0x0][0x240], RZ ;  /* 0x00009000529e7a24 */ /* 0x000fe200078e02ff */
[-C--:B------:R-:W-:Y:S01]  /*0800*/  LEA.HI R17, R8, R79.reuse, RZ, 0x3 ;  /* 0x0000004f08117211 */ /* 0x080fe200078f18ff */
[----:B------:R-:W-:Y:S01]  /*0810*/  IMAD.MOV.U32 R9, RZ, RZ, c[0x0][0x238] ;  /* 0x00008e00ff097624 */ /* 0x000fe200078e00ff */
[----:B------:R-:W-:Y:S01]  /*0820*/  IADD3 R135, R3, -0x1, RZ ;  /* 0xffffffff03877810 */ /* 0x000fe20007ffe0ff */
[----:B------:R-:W-:Y:S01]  /*0830*/  IMAD R158, R207, c[0x0][0x244], R158 ;  /* 0x00009100cf9e7a24 */ /* 0x000fe200078e029e */
[----:B------:R-:W-:Y:S01]  /*0840*/  LOP3.LUT R32, R17, 0x1ffffff8, RZ, 0xc0, !PT ;  /* 0x1ffffff811207812 */ /* 0x000fe200078ec0ff */
[----:B------:R-:W-:Y:S01]  /*0850*/  IMAD.MOV.U32 R108, RZ, RZ, 0x6 ;  /* 0x00000006ff6c7424 */ /* 0x000fe200078e00ff */
[----:B------:R-:W-:Y:S01]  /*0860*/  SHF.R.S32.HI R17, RZ, 0x3, R17 ;  /* 0x00000003ff117819 */ /* 0x000fe20000011411 */
[----:B------:R-:W-:Y:S01]  /*0870*/  IMAD.SHL.U32 R103, R9, 0x40, RZ ;  /* 0x0000004009677824 */ /* 0x000fe200078e00ff */
[----:B------:R-:W-:Y:S01]  /*0880*/  SEL R156, R208, RZ, !P3 ;  /* 0x000000ffd09c7207 */ /* 0x000fe20005800000 */
[----:B------:R-:W-:Y:S01]  /*0890*/  IMAD.IADD R32, R79, 0x1, -R32 ;  /* 0x000000014f207824 */ /* 0x000fe200078e0a20 */
[C---:B------:R-:W-:Y:S01]  /*08a0*/  IADD3 R98, P0, R17.reuse, R98, RZ ;  /* 0x0000006211627210 */ /* 0x040fe20007f1e0ff */
[----:B------:R-:W-:Y:S01]  /*08b0*/  IMAD.IADD R96, R144, 0x1, -R17 ;  /* 0x0000000190607824 */ /* 0x000fe200078e0a11 */
[----:B------:R-:W-:Y:S01]  /*08c0*/  LEA.HI R20, R8, R79, RZ, 0x2 ;  /* 0x0000004f08147211 */ /* 0x000fe200078f10ff */
[----:B------:R-:W-:Y:S01]  /*08d0*/  IMAD.SHL.U32 R32, R32, 0x8, RZ ;  /* 0x0000000820207824 */ /* 0x000fe200078e00ff */
[C---:B------:R-:W-:Y:S01]  /*08e0*/  LEA.HI.X.SX32 R97, R17.reuse, R2, 0x1, P0 ;  /* 0x0000000211617211 */ /* 0x040fe200000f0eff */
[----:B------:R-:W-:Y:S01]  /*08f0*/  IMAD.SHL.U32 R17, R17, 0x40, RZ ;  /* 0x0000004011117824 */ /* 0x000fe200078e00ff */
[----:B------:R-:W-:Y:S01]  /*0900*/  SHF.L.U64.HI R102, R9, R108, c[0x0][0x23c] ;  /* 0x00008f0009667619 */ /* 0x000fe2000001026c */
[----:B------:R-:W-:Y:S01]  /*0910*/  IMAD R2, R135, -0x40, R96 ;  /* 0xffffffc087027824 */ /* 0x000fe200078e0260 */
[----:B------:R-:W-:Y:S01]  /*0920*/  SHF.R.S32.HI R33, RZ, 0x1f, R32 ;  /* 0x0000001fff217819 */ /* 0x000fe20000011420 */
[----:B------:R-:W-:Y:S01]  /*0930*/  IMAD R3, R97, c[0x0][0x238], RZ ;  /* 0x00008e0061037a24 */ /* 0x000fe200078e02ff */
[----:B------:R-:W-:Y:S01]  /*0940*/  LOP3.LUT R17, R17, 0x1c0, RZ, 0xc0, !PT ;  /* 0x000001c011117812 */ /* 0x000fe200078ec0ff */
[----:B------:R-:W-:Y:S01]  /*0950*/  IMAD R4, R102, R135, RZ ;  /* 0x0000008766047224 */ /* 0x000fe200078e02ff */
[----:B------:R-:W-:Y:S01]  /*0960*/  LOP3.LUT R18, R20, 0xfffffffc, RZ, 0xc0, !PT ;  /* 0xfffffffc14127812 */ /* 0x000fe200078ec0ff */
[C---:B------:R-:W-:Y:S01]  /*0970*/  IMAD R12, R98.reuse, c[0x0][0x23c], R3 ;  /* 0x00008f00620c7a24 */ /* 0x040fe200078e0203 */
[----:B------:R-:W-:Y:S01]  /*0980*/  SHF.R.S32.HI R3, RZ, 0x1f, R0 ;  /* 0x0000001fff037819 */ /* 0x000fe20000011400 */
[----:B------:R-:W-:Y:S01]  /*0990*/  IMAD.WIDE.U32 R6, R98, c[0x0][0x238], R32 ;  /* 0x00008e0062067a25 */ /* 0x000fe200078e0020 */
[C---:B------:R-:W-:Y:S01]  /*09a0*/  ISETP.GE.AND P1, PT, R2.reuse, 0x1, PT ;  /* 0x000000010200780c */ /* 0x040fe20003f26270 */
[----:B------:R-:W-:Y:S01]  /*09b0*/  ULDC.U8 UR4, c[0x0][0x298] ;  /* 0x0000a60000047ab9 */ /* 0x000fe20000000000 */
[----:B------:R-:W-:Y:S01]  /*09c0*/  ISETP.GT.AND P0, PT, R2, 0x20, PT ;  /* 0x000000200200780c */ /* 0x000fe20003f04270 */
[----:B------:R-:W-:Y:S01]  /*09d0*/  IMAD.IADD R13, R7, 0x1, R12 ;  /* 0x00000001070d7824 */ /* 0x000fe200078e020c */
[----:B------:R-:W-:Y:S01]  /*09e0*/  SHF.R.S32.HI R5, RZ, 0x1f, R135 ;  /* 0x0000001fff057819 */ /* 0x000fe20000011487 */
[----:B------:R-:W-:Y:S01]  /*09f0*/  IMAD R7, R3, c[0x0][0x1e0], RZ ;  /* 0x0000780003077a24 */ /* 0x000fe200078e02ff */
[----:B------:R-:W-:Y:S01]  /*0a00*/  LOP3.LUT R2, R17, 0x38, R32, 0xf8, !PT ;  /* 0x0000003811027812 */ /* 0x000fe200078ef820 */
[----:B------:R-:W-:Y:S01]  /*0a10*/  IMAD.MOV.U32 R12, RZ, RZ, R6 ;  /* 0x000000ffff0c7224 */ /* 0x000fe200078e0006 */
[----:B------:R-:W-:Y:S01]  /*0a20*/  SHF.R.U32.HI R17, RZ, 0x3, R17 ;  /* 0x00000003ff117819 */ /* 0x000fe20000011611 */
[----:B------:R-:W-:Y:S01]  /*0a30*/  IMAD R34, R0, c[0x0][0x1e4], R7 ;  /* 0x0000790000227a24 */ /* 0x000fe200078e0207 */
[----:B------:R-:W-:Y:S01]  /*0a40*/  SHF.R.S32.HI R7, RZ, 0x1f, R208 ;  /* 0x0000001fff077819 */ /* 0x000fe200000114d0 */
[----:B------:R-:W-:Y:S01]  /*0a50*/  IMAD.WIDE.U32 R12, R207, c[0x0][0x240], R12 ;  /* 0x00009000cf0c7a25 */ /* 0x000fe200078e000c */
[----:B------:R-:W-:-:S02]  /*0a60*/  LOP3.LUT R17, R2, R17, RZ, 0x3c, !PT ;  /* 0x0000001102117212 */ /* 0x000fc400078e3cff */
[----:B------:R-:W-:Y:S01]  /*0a70*/  SEL R95, R7, RZ, !P3 ;  /* 0x000000ff075f7207 */ /* 0x000fe20005800000 */
[----:B------:R-:W-:Y:S01]  /*0a80*/  IMAD.IADD R159, R13, 0x1, R158 ;  /* 0x000000010d9f7824 */ /* 0x000fe200078e029e */
[----:B------:R-:W-:Y:S01]  /*0a90*/  IADD3 R2, R32, 0x80, RZ ;  /* 0x0000008020027810 */ /* 0x000fe20007ffe0ff */
[----:B------:R-:W-:Y:S01]  /*0aa0*/  IMAD.MOV.U32 R158, RZ, RZ, R12 ;  /* 0x000000ffff9e7224 */ /* 0x000fe200078e000c */
[----:B------:R-:W-:Y:S01]  /*0ab0*/  SHF.R.S32.HI R139, RZ, 0x2, R20 ;  /* 0x00000002ff8b7819 */ /* 0x000fe20000011414 */
[----:B------:R-:W-:Y:S01]  /*0ac0*/  IMAD R165, R95, c[0x0][0x248], RZ ;  /* 0x000092005fa57a24 */ /* 0x000fe200078e02ff */
[----:B------:R-:W-:Y:S01]  /*0ad0*/  ISETP.GE.AND P3, PT, R2, c[0x0][0x1d4], PT ;  /* 0x0000750002007a0c */ /* 0x000fe20003f66270 */
[----:B------:R-:W-:Y:S01]  /*0ae0*/  IMAD.WIDE.U32 R158, R156, c[0x0][0x248], R158 ;  /* 0x000092009c9e7a25 */ /* 0x000fe200078e009e */
[----:B------:R-:W-:Y:S02]  /*0af0*/  SHF.R.S32.HI R20, RZ, 0x1f, R20 ;  /* 0x0000001fff147819 */ /* 0x000fe40000011414 */
[----:B------:R-:W-:Y:S01]  /*0b00*/  ISETP.GE.AND P5, PT, R32, c[0x0][0x1d4], PT ;  /* 0x0000750020007a0c */ /* 0x000fe20003fa6270 */
[----:B------:R-:W-:Y:S01]  /*0b10*/  IMAD R165, R156, c[0x0][0x24c], R165 ;  /* 0x000093009ca57a24 */ /* 0x000fe200078e02a5 */
[----:B------:R-:W-:Y:S01]  /*0b20*/  LEA.HI R20, R20, R139, RZ, 0x3 ;  /* 0x0000008b14147211 */ /* 0x000fe200078f18ff */
[----:B------:R-:W-:Y:S01]  /*0b30*/  IMAD.MOV.U32 R101, RZ, RZ, c[0x0][0x27c] ;  /* 0x00009f00ff657624 */ /* 0x000fe200078e00ff */
[----:B------:R-:W-:Y:S01]  /*0b40*/  LEA.HI R134, R8, R79, RZ, 0x6 ;  /* 0x0000004f08867211 */ /* 0x000fe200078f30ff */
[----:B------:R-:W-:Y:S01]  /*0b50*/  IMAD.IADD R165, R159, 0x1, R165 ;  /* 0x000000019fa57824 */ /* 0x000fe200078e02a5 */
[----:B------:R-:W-:Y:S01]  /*0b60*/  LOP3.LUT R20, R20, 0xfffffff8, RZ, 0xc0, !PT ;  /* 0xfffffff814147812 */ /* 0x000fe200078ec0ff */
[----:B------:R-:W-:-:S02]  /*0b70*/  IMAD.IADD R18, R79, 0x1, -R18 ;  /* 0x000000014f127824 */ /* 0x000fc400078e0a12 */
[----:B------:R-:W-:Y:S02]  /*0b80*/  IMAD.MOV.U32 R164, RZ, RZ, R158 ;  /* 0x000000ffffa47224 */ /* 0x000fe400078e009e */
[----:B------:R-:W-:Y:S01]  /*0b90*/  IMAD R5, R5, R103, R4 ;  /* 0x0000006705057224 */ /* 0x000fe200078e0204 */
[----:B------:R-:W-:Y:S01]  /*0ba0*/  IADD3 R4, R32, 0x40, RZ ;  /* 0x0000004020047810 */ /* 0x000fe20007ffe0ff */
[----:B------:R-:W-:-:S03]  /*0bb0*/  IMAD.WIDE.U32 R14, R0, c[0x0][0x1e0], RZ ;  /* 0x00007800000e7a25 */ /* 0x000fc600078e00ff */
[----:B------:R-:W-:Y:S01]  /*0bc0*/  ISETP.GE.AND P4, PT, R4, c[0x0][0x1d4], PT ;  /* 0x0000750004007a0c */ /* 0x000fe20003f86270 */
[----:B------:R-:W-:-:S04]  /*0bd0*/  IMAD.WIDE.U32 R28, R135, R103, R164 ;  /* 0x00000067871c7225 */ /* 0x000fc800078e00a4 */
[----:B------:R-:W-:Y:S02]  /*0be0*/  IMAD.SHL.U32 R16, R18, 0x4, RZ ;  /* 0x0000000412107824 */ /* 0x000fe400078e00ff */
[----:B------:R-:W-:Y:S02]  /*0bf0*/  IMAD.IADD R35, R15, 0x1, R34 ;  /* 0x000000010f237824 */ /* 0x000fe400078e0222 */
[----:B------:R-:W-:Y:S01]  /*0c00*/  IMAD.IADD R22, R29, 0x1, R5 ;  /* 0x000000011d167824 */ /* 0x000fe200078e0205 */
[----:B------:R-:W-:Y:S01]  /*0c10*/  IADD3 R15, R16, 0x20, RZ ;  /* 0x00000020100f7810 */ /* 0x000fe20007ffe0ff */
[----:B------:R-:W-:Y:S02]  /*0c20*/  IMAD.SHL.U32 R18, R18, 0x8, RZ ;  /* 0x0000000812127824 */ /* 0x000fe400078e00ff */
[----:B------:R-:W-:Y:S01]  /*0c30*/  IMAD.MOV.U32 R34, RZ, RZ, R14 ;  /* 0x000000ffff227224 */ /* 0x000fe200078e000e */
[C---:B------:R-:W-:Y:S01]  /*0c40*/  IADD3 R14, R16.reuse, 0x40, RZ ;  /* 0x00000040100e7810 */ /* 0x040fe20007ffe0ff */
[----:B------:R-:W-:Y:S01]  /*0c50*/  IMAD.IADD R13, R16, 0x1, R15 ;  /* 0x00000001100d7824 */ /* 0x000fe200078e020f */
[----:B------:R-:W-:Y:S01]  /*0c60*/  SHF.R.S32.HI R19, RZ, 0x1f, R18 ;  /* 0x0000001fff137819 */ /* 0x000fe20000011412 */
[----:B------:R-:W-:Y:S01]  /*0c70*/  IMAD R24, R82, c[0x0][0x260], RZ ;  /* 0x0000980052187a24 */ /* 0x000fe200078e02ff */
[----:B------:R-:W-:Y:S01]  /*0c80*/  IADD3 R138, R18, 0x60, RZ ;  /* 0x00000060128a7810 */ /* 0x000fe20007ffe0ff */
[----:B------:R-:W-:Y:S01]  /*0c90*/  IMAD.IADD R12, R16, 0x1, R14 ;  /* 0x00000001100c7824 */ /* 0x000fe200078e020e */
[C---:B------:R-:W-:Y:S01]  /*0ca0*/  IADD3 R137, R18.reuse, 0x80, RZ ;  /* 0x0000008012897810 */ /* 0x040fe20007ffe0ff */
[----:B------:R-:W-:Y:S01]  /*0cb0*/  IMAD.IADD R113, R139, 0x1, -R20 ;  /* 0x000000018b717824 */ /* 0x000fe200078e0a14 */
[----:B------:R-:W-:Y:S01]  /*0cc0*/  IADD3 R136, R18, 0xa0, RZ ;  /* 0x000000a012887810 */ /* 0x000fe20007ffe0ff */
[----:B------:R-:W-:-:S02]  /*0cd0*/  IMAD R27, R207, c[0x0][0x264], R24 ;  /* 0x00009900cf1b7a24 */ /* 0x000fc400078e0218 */
[----:B------:R-:W-:-:S04]  /*0ce0*/  IMAD.WIDE.U32 R32, R207, c[0x0][0x260], R32 ;  /* 0x00009800cf207a25 */ /* 0x000fc800078e0020 */
[----:B------:R-:W-:Y:S02]  /*0cf0*/  IMAD R95, R95, c[0x0][0x268], RZ ;  /* 0x00009a005f5f7a24 */ /* 0x000fe400078e02ff */
[----:B------:R-:W-:Y:S02]  /*0d00*/  IMAD.IADD R27, R33, 0x1, R27 ;  /* 0x00000001211b7824 */ /* 0x000fe400078e021b */
[----:B------:R-:W-:Y:S02]  /*0d10*/  IMAD R95, R156, c[0x0][0x26c], R95 ;  /* 0x00009b009c5f7a24 */ /* 0x000fe400078e025f */
[----:B------:R-:W-:Y:S02]  /*0d20*/  IMAD.SHL.U32 R134, R134, 0x8, RZ ;  /* 0x0000000886867824 */ /* 0x000fe400078e00ff */
[----:B------:R-:W-:Y:S02]  /*0d30*/  IMAD.SHL.U32 R112, R9, 0x20, RZ ;  /* 0x0000002009707824 */ /* 0x000fe400078e00ff */
[----:B------:R-:W-:Y:S01]  /*0d40*/  IMAD R160, R82, c[0x0][0x1e8], RZ ;  /* 0x00007a0052a07a24 */ /* 0x000fe200078e02ff */
[----:B------:R-:W-:Y:S01]  /*0d50*/  LOP3.LUT R134, R17, 0xfffffe00, R134, 0xf8, !PT ;  /* 0xfffffe0011867812 */ /* 0x000fe200078ef886 */
[----:B------:R-:W-:Y:S01]  /*0d60*/  IMAD.WIDE.U32 R34, R207, c[0x0][0x1e8], R34 ;  /* 0x00007a00cf227a25 */ /* 0x000fe200078e0022 */
[----:B------:R-:W-:-:S03]  /*0d70*/  SHF.R.S32.HI R17, RZ, 0x1f, R16 ;  /* 0x0000001fff117819 */ /* 0x000fc60000011410 */
[----:B------:R-:W-:Y:S02]  /*0d80*/  IMAD.SHL.U32 R134, R134, 0x2, RZ ;  /* 0x0000000286867824 */ /* 0x000fe400078e00ff */
[----:B------:R-:W-:Y:S02]  /*0d90*/  IMAD R160, R207, c[0x0][0x1ec], R160 ;  /* 0x00007b00cfa07a24 */ /* 0x000fe400078e02a0 */
[----:B------:R-:W-:-:S04]  /*0da0*/  IMAD.WIDE.U32 R152, R139, c[0x0][0x280], R16 ;  /* 0x0000a0008b987a25 */ /* 0x000fc800078e0010 */
[----:B------:R-:W-:Y:S02]  /*0db0*/  IMAD.IADD R161, R35, 0x1, R160 ;  /* 0x0000000123a17824 */ /* 0x000fe400078e02a0 */
[----:B------:R-:W-:Y:S02]  /*0dc0*/  IMAD.MOV.U32 R160, RZ, RZ, R34 ;  /* 0x000000ffffa07224 */ /* 0x000fe400078e0022 */
[----:B------:R-:W-:-:S04]  /*0dd0*/  IMAD.WIDE.U32 R150, R139, c[0x0][0x290], R16 ;  /* 0x0000a4008b967a25 */ /* 0x000fc800078e0010 */
[----:B------:R-:W-:-:S04]  /*0de0*/  IMAD.WIDE.U32 R36, R139, c[0x0][0x280], R18 ;  /* 0x0000a0008b247a25 */ /* 0x000fc800078e0012 */
[----:B------:R-:W-:-:S04]  /*0df0*/  IMAD.WIDE.U32 R34, R139, c[0x0][0x290], R18 ;  /* 0x0000a4008b227a25 */ /* 0x000fc800078e0012 */
[----:B------:R-:W-:-:S04]  /*0e00*/  IMAD.WIDE.U32 R162, R139, c[0x0][0x1e0], RZ ;  /* 0x000078008ba27a25 */ /* 0x000fc800078e00ff */
[----:B------:R-:W-:Y:S02]  /*0e10*/  IMAD.MOV.U32 R105, RZ, RZ, c[0x0][0x1e0] ;  /* 0x00007800ff697624 */ /* 0x000fe400078e00ff */
[----:B------:R-:W-:Y:S02]  /*0e20*/  IMAD.MOV.U32 R107, RZ, RZ, c[0x0][0x280] ;  /* 0x0000a000ff6b7624 */ /* 0x000fe400078e00ff */
[----:B------:R-:W-:Y:S01]  /*0e30*/  IMAD.MOV.U32 R109, RZ, RZ, c[0x0][0x290] ;  /* 0x0000a400ff6d7624 */ /* 0x000fe200078e00ff */
[CC--:B------:R-:W-:Y:S01]  /*0e40*/  SHF.L.U64.HI R104, R105.reuse, R108.reuse, c[0x0][0x1e4] ;  /* 0x0000790069687619 */ /* 0x0c0fe2000001026c */
[----:B------:R-:W-:Y:S01]  /*0e50*/  IMAD.SHL.U32 R105, R105, 0x40, RZ ;  /* 0x0000004069697824 */ /* 0x000fe200078e00ff */
[CC--:B------:R-:W-:Y:S01]  /*0e60*/  SHF.L.U64.HI R106, R107.reuse, R108.reuse, c[0x0][0x284] ;  /* 0x0000a1006b6a7619 */ /* 0x0c0fe2000001026c */
[----:B------:R-:W-:Y:S01]  /*0e70*/  IMAD.SHL.U32 R107, R107, 0x40, RZ ;  /* 0x000000406b6b7824 */ /* 0x000fe200078e00ff */
[C---:B------:R-:W-:Y:S01]  /*0e80*/  SHF.L.U64.HI R108, R109.reuse, R108, c[0x0][0x294] ;  /* 0x0000a5006d6c7619 */ /* 0x040fe2000001026c */
[----:B------:R-:W-:Y:S01]  /*0e90*/  IMAD.SHL.U32 R109, R109, 0x40, RZ ;  /* 0x000000406d6d7824 */ /* 0x000fe200078e00ff */
[----:B--2---:R-:W-:Y:S01]  /*0ea0*/  @P2 SHF.R.S32.HI R11, RZ, 0x1f, R10 ;  /* 0x0000001fff0b2819 */ /* 0x004fe2000001140a */
[----:B------:R-:W-:-:S02]  /*0eb0*/  @!P2 IMAD.MOV.U32 R10, RZ, RZ, R208 ;  /* 0x000000ffff0aa224 */ /* 0x000fc400078e00d0 */
[----:B------:R-:W-:Y:S01]  /*0ec0*/  @!P2 IMAD.MOV.U32 R11, RZ, RZ, R7 ;  /* 0x000000ffff0ba224 */ /* 0x000fe200078e0007 */
[----:B------:R-:W-:Y:S02]  /*0ed0*/  ISETP.GE.AND P2, PT, R101, 0x1, PT ;  /* 0x000000016500780c */ /* 0x000fe40003f46270 */
[----:B------:R-:W-:Y:S02]  /*0ee0*/  SEL R154, R10, RZ, !P6 ;  /* 0x000000ff0a9a7207 */ /* 0x000fe40007000000 */
[----:B------:R-:W-:Y:S01]  /*0ef0*/  SEL R4, R11, RZ, !P6 ;  /* 0x000000ff0b047207 */ /* 0x000fe20007000000 */
[----:B------:R-:W-:Y:S01]  /*0f00*/  IMAD.SHL.U32 R11, R101, 0x2, RZ ;  /* 0x00000002650b7824 */ /* 0x000fe200078e00ff */
[----:B------:R-:W-:Y:S01]  /*0f10*/  P2R R2, PR, RZ, 0x4 ;  /* 0x00000004ff027803 */ /* 0x000fe20000000000 */
[----:B------:R-:W-:Y:S01]  /*0f20*/  IMAD.WIDE.U32 R160, R154, c[0x0][0x1f0], R160 ;  /* 0x00007c009aa07a25 */ /* 0x000fe200078e00a0 */
[----:B------:R-:W-:Y:S02]  /*0f30*/  @P1 LEA R30, P2, R28, c[0x0][0x220], 0x1 ;  /* 0x000088001c1e1a11 */ /* 0x000fe400078408ff */
[C---:B------:R-:W-:Y:S01]  /*0f40*/  IADD3 R10, -R11.reuse, c[0x0][0x1d4], RZ ;  /* 0x000075000b0a7a10 */ /* 0x040fe20007ffe1ff */
[----:B------:R-:W-:Y:S01]  /*0f50*/  IMAD R99, R4, c[0x0][0x1f0], RZ ;  /* 0x00007c0004637a24 */ /* 0x000fe200078e02ff */
[----:B------:R-:W-:Y:S01]  /*0f60*/  @P1 LEA.HI.X R31, R28, c[0x0][0x224], R22, 0x1, P2 ;  /* 0x000089001c1f1a11 */ /* 0x000fe200010f0c16 */
[----:B------:R-:W-:Y:S01]  /*0f70*/  IMAD R91, R4, c[0x0][0x218], RZ ;  /* 0x00008600045b7a24 */ /* 0x000fe200078e02ff */
[----:B------:R-:W-:Y:S01]  /*0f80*/  ISETP.GE.AND P2, PT, R18, c[0x0][0x27c], PT ;  /* 0x00009f0012007a0c */ /* 0x000fe20003f46270 */
[C---:B------:R-:W-:Y:S01]  /*0f90*/  IMAD R99, R154.reuse, c[0x0][0x1f4], R99 ;  /* 0x00007d009a637a24 */ /* 0x040fe200078e0263 */
[----:B------:R-:W-:Y:S01]  /*0fa0*/  SHF.R.S32.HI R2, RZ, 0x1f, R139 ;  /* 0x0000001fff027819 */ /* 0x000fe2000001148b */
[----:B------:R-:W-:Y:S01]  /*0fb0*/  @!PT LDS RZ, [RZ] ;  /* 0x00000000fffff984 */ /* 0x000fe20000000800 */
[----:B------:R-:W-:Y:S01]  /*0fc0*/  @!PT LDS RZ, [RZ] ;  /* 0x00000000fffff984 */ /* 0x000fe20000000800 */
[----:B------:R-:W-:Y:S01]  /*0fd0*/  @!PT LDS RZ, [RZ] ;  /* 0x00000000fffff984 */ /* 0x000fe20000000800 */
[----:B------:R1:W-:Y:S01]  /*0fe0*/  @P1 LDGSTS.E.BYPASS.LTC128B.128 [R134+0x6100], [R30.64], !P5 ;  /* 0x061000001e861fae */ /* 0x0003e2000e901d46 */
[----:B------:R-:W-:Y:S01]  /*0ff0*/  SEL R7, RZ, c[0x0][0x27c], !P2 ;  /* 0x00009f00ff077a07 */ /* 0x000fe20005000000 */
[----:B------:R-:W-:Y:S01]  /*1000*/  IMAD R91, R154, c[0x0][0x21c], R91 ;  /* 0x000087009a5b7a24 */ /* 0x000fe200078e025b */
[-C--:B------:R-:W-:Y:S01]  /*1010*/  SEL R26, R11, R10.reuse, !P2 ;  /* 0x0000000a0b1a7207 */ /* 0x080fe20005000000 */
[----:B------:R1:W-:Y:S01]  /*1020*/  @P1 LDGSTS.E.BYPASS.LTC128B.128 [R134+0x8100], [R30.64+0x80], !P4 ;  /* 0x081000801e861fae */ /* 0x0003e2000e101d46 */
[----:B------:R-:W-:Y:S01]  /*1030*/  ISETP.GE.AND P2, PT, R13, c[0x0][0x27c], PT ;  /* 0x00009f000d007a0c */ /* 0x000fe20003f46270 */
[----:B------:R-:W-:Y:S01]  /*1040*/  IMAD.IADD R24, R18, 0x1, R7 ;  /* 0x0000000112187824 */ /* 0x000fe200078e0207 */
[----:B------:R-:W-:Y:S01]  /*1050*/  SHF.R.S32.HI R129, RZ, 0x1f, R26 ;  /* 0x0000001fff817819 */ /* 0x000fe2000001141a */
[----:B------:R1:W-:Y:S01]  /*1060*/  @P1 LDGSTS.E.BYPASS.LTC128B.128 [R134+0xa100], [R30.64+0x100], !P3 ;  /* 0x0a1001001e861fae */ /* 0x0003e2000d901d46 */
[----:B------:R-:W-:Y:S01]  /*1070*/  SEL R6, RZ, c[0x0][0x27c], !P2 ;  /* 0x00009f00ff067a07 */ /* 0x000fe20005000000 */
[C---:B------:R-:W-:Y:S01]  /*1080*/  IMAD R148, R2.reuse, c[0x0][0x280], RZ ;  /* 0x0000a00002947a24 */ /* 0x040fe200078e02ff */
[-C--:B------:R-:W-:Y:S01]  /*1090*/  SEL R5, R11, R10.reuse, !P2 ;  /* 0x0000000a0b057207 */ /* 0x080fe20005000000 */
[----:B------:R-:W-:Y:S01]  /*10a0*/  IMAD R146, R2, c[0x0][0x290], RZ ;  /* 0x0000a40002927a24 */ /* 0x000fe200078e02ff */
[----:B------:R-:W-:Y:S01]  /*10b0*/  ISETP.GE.AND P2, PT, R12, c[0x0][0x27c], PT ;  /* 0x00009f000c007a0c */ /* 0x000fe20003f46270 */
[----:B------:R-:W-:Y:S01]  /*10c0*/  IMAD.IADD R6, R6, 0x1, R13 ;  /* 0x0000000106067824 */ /* 0x000fe200078e020d */
[----:B------:R-:W-:Y:S01]  /*10d0*/  SHF.R.S32.HI R123, RZ, 0x1f, R24 ;  /* 0x0000001fff7b7819 */ /* 0x000fe20000011418 */
[----:B------:R-:W-:Y:S01]  /*10e0*/  IMAD R148, R139, c[0x0][0x284], R148 ;  /* 0x0000a1008b947a24 */ /* 0x000fe200078e0294 */
[----:B------:R-:W-:Y:S01]  /*10f0*/  SEL R10, R11, R10, !P2 ;  /* 0x0000000a0b0a7207 */ /* 0x000fe20005000000 */
[----:B------:R-:W-:Y:S01]  /*1100*/  IMAD R146, R139, c[0x0][0x294], R146 ;  /* 0x0000a5008b927a24 */ /* 0x000fe200078e0292 */
[----:B------:R-:W-:Y:S01]  /*1110*/  SHF.R.S32.HI R119, RZ, 0x1f, R6 ;  /* 0x0000001fff777819 */ /* 0x000fe20000011406 */
[----:B------:R-:W-:Y:S01]  /*1120*/  IMAD.IADD R153, R153, 0x1, R148 ;  /* 0x0000000199997824 */ /* 0x000fe200078e0294 */
[----:B------:R-:W-:Y:S01]  /*1130*/  SEL R7, RZ, c[0x0][0x27c], !P2 ;  /* 0x00009f00ff077a07 */ /* 0x000fe20005000000 */
[----:B------:R-:W-:Y:S01]  /*1140*/  IMAD.IADD R151, R151, 0x1, R146 ;  /* 0x0000000197977824 */ /* 0x000fe200078e0292 */
[C---:B------:R-:W-:Y:S01]  /*1150*/  LOP3.LUT P2, RZ, R113.reuse, 0x4, RZ, 0xc0, !PT ;  /* 0x0000000471ff7812 */ /* 0x040fe2000784c0ff */
[----:B------:R-:W-:Y:S01]  /*1160*/  IMAD.SHL.U32 R113, R113, 0x40, RZ ;  /* 0x0000004071717824 */ /* 0x000fe200078e00ff */
[CC--:B------:R-:W-:Y:S01]  /*1170*/  LEA.HI R131, R119.reuse, R6.reuse, RZ, 0x3 ;  /* 0x0000000677837211 */ /* 0x0c0fe200078f18ff */
[----:B------:R-:W-:Y:S01]  /*1180*/  IMAD.IADD R149, R148, 0x1, R37 ;  /* 0x0000000194957824 */ /* 0x000fe200078e0225 */
[----:B------:R-:W-:Y:S01]  /*1190*/  LEA.HI R119, R119, R6, RZ, 0x6 ;  /* 0x0000000677777211 */ /* 0x000fe200078f30ff */
[----:B------:R-:W-:Y:S01]  /*11a0*/  IMAD.IADD R6, R7, 0x1, R12 ;  /* 0x0000000107067824 */ /* 0x000fe200078e020c */
[----:B------:R-:W-:Y:S01]  /*11b0*/  LEA.HI R129, R129, R26, RZ, 0x4 ;  /* 0x0000001a81817211 */ /* 0x000fe200078f20ff */
[----:B------:R-:W-:Y:S01]  /*11c0*/  IMAD.MOV.U32 R26, RZ, RZ, R32 ;  /* 0x000000ffff1a7224 */ /* 0x000fe200078e0020 */
[----:B------:R-:W-:Y:S01]  /*11d0*/  SHF.R.S32.HI R126, RZ, 0x1f, R5 ;  /* 0x0000001fff7e7819 */ /* 0x000fe20000011405 */
[----:B------:R-:W-:Y:S01]  /*11e0*/  IMAD.SHL.U32 R119, R119, 0x40, RZ ;  /* 0x0000004077777824 */ /* 0x000fe200078e00ff */
[----:B------:R-:W-:Y:S01]  /*11f0*/  LEA.HI R132, R123, R24, RZ, 0x3 ;  /* 0x000000187b847211 */ /* 0x000fe200078f18ff */
[----:B------:R-:W-:Y:S01]  /*1200*/  IMAD.WIDE.U32 R156, R156, c[0x0][0x268], R26 ;  /* 0x00009a009c9c7a25 */ /* 0x000fe200078e001a */
[----:B------:R-:W-:-:S02]  /*1210*/  LOP3.LUT R113, R113, 0x1c0, RZ, 0xc0, !PT ;  /* 0x000001c071717812 */ /* 0x000fc400078ec0ff */
[----:B------:R-:W-:Y:S01]  /*1220*/  LEA.HI R126, R126, R5, RZ, 0x4 ;  /* 0x000000057e7e7211 */ /* 0x000fe200078f20ff */
[----:B------:R-:W-:Y:S01]  /*1230*/  IMAD.WIDE.U32 R32, R207, c[0x0][0x210], R18 ;  /* 0x00008400cf207a25 */ /* 0x000fe200078e0012 */
[----:B------:R-:W-:Y:S02]  /*1240*/  LEA.HI R5, R8, R79, RZ, 0x5 ;  /* 0x0000004f08057211 */ /* 0x000fe400078f28ff */
[----:B------:R-:W-:Y:S01]  /*1250*/  SHF.R.S32.HI R115, RZ, 0x1f, R6 ;  /* 0x0000001fff737819 */ /* 0x000fe20000011406 */
[----:B------:R-:W-:Y:S01]  /*1260*/  IMAD.IADD R147, R146, 0x1, R35 ;  /* 0x0000000192937824 */ /* 0x000fe200078e0223 */
[----:B------:R-:W-:Y:S01]  /*1270*/  SHF.R.U32.HI R26, RZ, 0x3, R113 ;  /* 0x00000003ff1a7819 */ /* 0x000fe20000011671 */
[----:B------:R-:W-:Y:S01]  /*1280*/  IMAD.SHL.U32 R5, R5, 0x10, RZ ;  /* 0x0000001005057824 */ /* 0x000fe200078e00ff */
[----:B------:R-:W-:Y:S01]  /*1290*/  LOP3.LUT R7, R113, 0x38, R132, 0xf8, !PT ;  /* 0x0000003871077812 */ /* 0x000fe200078ef884 */
[----:B------:R-:W-:Y:S01]  /*12a0*/  IMAD.MOV.U32 R148, RZ, RZ, R36 ;  /* 0x000000ffff947224 */ /* 0x000fe200078e0024 */
[----:B------:R-:W-:Y:S01]  /*12b0*/  LEA.HI R130, R115, R6, RZ, 0x3 ;  /* 0x0000000673827211 */ /* 0x000fe200078f18ff */
[----:B------:R-:W-:Y:S01]  /*12c0*/  IMAD.MOV.U32 R146, RZ, RZ, R34 ;  /* 0x000000ffff927224 */ /* 0x000fe200078e0022 */
[----:B------:R-:W-:Y:S01]  /*12d0*/  LOP3.LUT R8, R7, R26, RZ, 0x3c, !PT ;  /* 0x0000001a07087212 */ /* 0x000fe200078e3cff */
[----:B------:R-:W-:Y:S01]  /*12e0*/  IMAD.IADD R99, R161, 0x1, R99 ;  /* 0x00000001a1637824 */ /* 0x000fe200078e0263 */
[----:B------:R-:W-:Y:S01]  /*12f0*/  LEA.HI R115, R115, R6, RZ, 0x6 ;  /* 0x0000000673737211 */ /* 0x000fe200078f30ff */
[----:B-----5:R-:W-:Y:S01]  /*1300*/  IMAD.WIDE.U32 R150, R81, c[0x0][0x290], R150 ;  /* 0x0000a40051967a25 */ /* 0x020fe200078e0096 */
[----:B------:R-:W-:-:S02]  /*1310*/  LOP3.LUT R7, R113, 0x38, R131, 0xf8, !PT ;  /* 0x0000003871077812 */ /* 0x000fc400078ef883 */
[----:B------:R-:W-:Y:S01]  /*1320*/  LEA.HI R123, R123, R24, RZ, 0x6 ;  /* 0x000000187b7b7211 */ /* 0x000fe200078f30ff */
[----:B------:R-:W-:Y:S01]  /*1330*/  IMAD.SHL.U32 R115, R115, 0x40, RZ ;  /* 0x0000004073737824 */ /* 0x000fe200078e00ff */
[----:B------:R-:W-:Y:S01]  /*1340*/  LOP3.LUT R5, R5, 0xfffffe00, RZ, 0xc0, !PT ;  /* 0xfffffe0005057812 */ /* 0x000fe200078ec0ff */
[----:B------:R-:W-:Y:S01]  /*1350*/  IMAD R24, R82, c[0x0][0x210], RZ ;  /* 0x0000840052187a24 */ /* 0x000fe200078e02ff */
[----:B------:R-:W-:Y:S01]  /*1360*/  LOP3.LUT R119, R119, 0x7ffff000, RZ, 0xc0, !PT ;  /* 0x7ffff00077777812 */ /* 0x000fe200078ec0ff */
[----:B------:R-:W-:Y:S01]  /*1370*/  IMAD.SHL.U32 R123, R123, 0x40, RZ ;  /* 0x000000407b7b7824 */ /* 0x000fe200078e00ff */
[----:B------:R-:W-:Y:S01]  /*1380*/  LOP3.LUT R6, R7, R26, RZ, 0x3c, !PT ;  /* 0x0000001a07067212 */ /* 0x000fe200078e3cff */
[----:B------:R-:W-:Y:S01]  /*1390*/  IMAD R24, R207, c[0x0][0x214], R24 ;  /* 0x00008500cf187a24 */ /* 0x000fe200078e0218 */
[----:B------:R-:W-:Y:S01]  /*13a0*/  LOP3.LUT R7, R113, 0x38, R130, 0xf8, !PT ;  /* 0x0000003871077812 */ /* 0x000fe200078ef882 */
[----:B------:R-:W-:Y:S01]  /*13b0*/  IMAD.WIDE.U32 R152, R81, c[0x0][0x280], R152 ;  /* 0x0000a00051987a25 */ /* 0x000fe200078e0098 */
[----:B------:R-:W-:-:S02]  /*13c0*/  SHF.R.S32.HI R129, RZ, 0x4, R129 ;  /* 0x00000004ff817819 */ /* 0x000fc40000011481 */
[----:B------:R-:W-:Y:S01]  /*13d0*/  IADD3 R119, R6, R119, R5 ;  /* 0x0000007706777210 */ /* 0x000fe20007ffe005 */
[----:B------:R-:W-:Y:S01]  /*13e0*/  IMAD.IADD R25, R33, 0x1, R24 ;  /* 0x0000000121197824 */ /* 0x000fe200078e0218 */
[----:B------:R-:W-:Y:S01]  /*13f0*/  LOP3.LUT R115, R115, 0x7ffff000, RZ, 0xc0, !PT ;  /* 0x7ffff00073737812 */ /* 0x000fe200078ec0ff */
[----:B------:R-:W-:Y:S01]  /*1400*/  IMAD.MOV.U32 R24, RZ, RZ, R32 ;  /* 0x000000ffff187224 */ /* 0x000fe200078e0020 */
[----:B------:R-:W-:Y:S01]  /*1410*/  LOP3.LUT R6, R7, R26, RZ, 0x3c, !PT ;  /* 0x0000001a07067212 */ /* 0x000fe200078e3cff */
[----:B------:R-:W-:Y:S01]  /*1420*/  IMAD.WIDE.U32 R148, R81, c[0x0][0x280], R148 ;  /* 0x0000a00051947a25 */ /* 0x000fe200078e0094 */
[----:B------:R-:W-:Y:S02]  /*1430*/  LEA.HI.SX32 R129, R132, R129, 0x1d ;  /* 0x0000008184817211 */ /* 0x000fe400078feaff */
[----:B------:R-:W-:Y:S01]  /*1440*/  LOP3.LUT R123, R123, 0x7ffff000, RZ, 0xc0, !PT ;  /* 0x7ffff0007b7b7812 */ /* 0x000fe200078ec0ff */
[----:B------:R-:W-:Y:S01]  /*1450*/  IMAD.WIDE.U32 R154, R154, c[0x0][0x218], R24 ;  /* 0x000086009a9a7a25 */ /* 0x000fe200078e0018 */
[----:B------:R-:W-:-:S02]  /*1460*/  IADD3 R115, R6, R115, R5 ;  /* 0x0000007306737210 */ /* 0x000fc40007ffe005 */
[----:B------:R-:W-:Y:S01]  /*1470*/  SHF.R.S32.HI R6, RZ, 0x1f, R129 ;  /* 0x0000001fff067819 */ /* 0x000fe20000011481 */
[----:B------:R-:W-:Y:S01]  /*1480*/  IMAD.WIDE.U32 R146, R81, c[0x0][0x290], R146 ;  /* 0x0000a40051927a25 */ /* 0x000fe200078e0092 */
[----:B------:R-:W-:Y:S02]  /*1490*/  IADD3 R123, R8, R123, R5 ;  /* 0x0000007b087b7210 */ /* 0x000fe40007ffe005 */
[----:B------:R-:W-:Y:S01]  /*14a0*/  LEA.HI R7, R6, R129, RZ, 0x3 ;  /* 0x0000008106077211 */ /* 0x000fe200078f18ff */
[----:B------:R-:W-:Y:S01]  /*14b0*/  IMAD.MOV.U32 R8, RZ, RZ, 0x5 ;  /* 0x00000005ff087424 */ /* 0x000fe200078e00ff */
[----:B------:R-:W-:Y:S01]  /*14c0*/  SHF.R.S32.HI R125, RZ, 0x1f, R10 ;  /* 0x0000001fff7d7819 */ /* 0x000fe2000001140a */
[----:B------:R-:W-:Y:S01]  /*14d0*/  IMAD.SHL.U32 R129, R129, 0x8, RZ ;  /* 0x0000000881817824 */ /* 0x000fe200078e00ff */
[----:B------:R-:W-:Y:S01]  /*14e0*/  SHF.R.S32.HI R126, RZ, 0x4, R126 ;  /* 0x00000004ff7e7819 */ /* 0x000fe2000001147e */
[----:B------:R-:W-:Y:S01]  /*14f0*/  IMAD.SHL.U32 R7, R7, 0x200, RZ ;  /* 0x0000020007077824 */ /* 0x000fe200078e00ff */
[----:B------:R-:W-:Y:S01]  /*1500*/  SHF.L.U64.HI R111, R9, R8, c[0x0][0x23c] ;  /* 0x00008f00096f7619 */ /* 0x000fe20000010208 */
[----:B------:R-:W-:Y:S01]  /*1510*/  IMAD.IADD R95, R157, 0x1, R95 ;  /* 0x000000019d5f7824 */ /* 0x000fe200078e025f */
[----:B------:R-:W-:Y:S01]  /*1520*/  @P0 IADD3 R8, P1, R112, R28, RZ ;  /* 0x0000001c70080210 */ /* 0x000fe20007f3e0ff */
[----:B------:R-:W-:Y:S01]  /*1530*/  IMAD.IADD R91, R155, 0x1, R91 ;  /* 0x000000019b5b7824 */ /* 0x000fe200078e025b */
[----:B------:R-:W-:Y:S01]  /*1540*/  LEA.HI R125, R125, R10, RZ, 0x4 ;  /* 0x0000000a7d7d7211 */ /* 0x000fe200078f20ff */
[----:B------:R-:W-:Y:S01]  /*1550*/  IMAD.SHL.U32 R123, R123, 0x2, RZ ;  /* 0x000000027b7b7824 */ /* 0x000fe200078e00ff */
[----:B------:R-:W-:Y:S01]  /*1560*/  LOP3.LUT R121, R7, 0x7ffff000, RZ, 0xc0, !PT ;  /* 0x7ffff00007797812 */ /* 0x000fe200078ec0ff */
[----:B------:R-:W-:Y:S01]  /*1570*/  @P0 IMAD.X R7, R111, 0x1, R22, P1 ;  /* 0x000000016f070824 */ /* 0x000fe200008e0616 */
[C---:B------:R-:W-:Y:S01]  /*1580*/  @P0 LEA R22, P1, R8.reuse, c[0x0][0x220], 0x1 ;  /* 0x0000880008160a11 */ /* 0x040fe200078208ff */
[----:B------:R-:W-:Y:S01]  /*1590*/  IMAD.SHL.U32 R119, R119, 0x2, RZ ;  /* 0x0000000277777824 */ /* 0x000fe200078e00ff */
[----:B------:R-:W-:Y:S01]  /*15a0*/  SHF.R.S32.HI R125, RZ, 0x4, R125 ;  /* 0x00000004ff7d7819 */ /* 0x000fe2000001147d */
[----:B------:R-:W-:Y:S01]  /*15b0*/  IMAD.SHL.U32 R115, R115, 0x2, RZ ;  /* 0x0000000273737824 */ /* 0x000fe200078e00ff */
[----:B------:R-:W-:-:S02]  /*15c0*/  @P0 LEA.HI.X R23, R8, c[0x0][0x224], R7, 0x1, P1 ;  /* 0x0000890008170a11 */ /* 0x000fc400008f0c07 */
[----:B------:R-:W-:Y:S02]  /*15d0*/  LEA.HI.SX32 R126, R131, R126, 0x1d ;  /* 0x0000007e837e7211 */ /* 0x000fe400078feaff */
[----:B------:R-:W-:Y:S01]  /*15e0*/  LEA.HI.SX32 R125, R130, R125, 0x1d ;  /* 0x0000007d827d7211 */ /* 0x000fe200078feaff */
[----:B------:R1:W-:Y:S01]  /*15f0*/  @P0 LDGSTS.E.BYPASS.LTC128B.128 [R134+0x7100], [R22.64], !P5 ;  /* 0x0710000016860fae */ /* 0x0003e2000e901d46 */
[----:B------:R-:W-:Y:S02]  /*1600*/  SHF.R.S32.HI R117, RZ, 0x1f, R126 ;  /* 0x0000001fff757819 */ /* 0x000fe4000001147e */
[----:B------:R-:W-:Y:S01]  /*1610*/  SHF.R.S32.HI R6, RZ, 0x1f, R125 ;  /* 0x0000001fff067819 */ /* 0x000fe2000001147d */
[----:B------:R1:W-:Y:S01]  /*1620*/  @P0 LDGSTS.E.BYPASS.LTC128B.128 [R134+0x9100], [R22.64+0x80], !P4 ;  /* 0x0910008016860fae */ /* 0x0003e2000e101d46 */
[----:B------:R-:W-:Y:S01]  /*1630*/  LEA.HI R117, R117, R126, RZ, 0x3 ;  /* 0x0000007e75757211 */ /* 0x000fe200078f18ff */
[----:B------:R-:W-:Y:S01]  /*1640*/  IMAD.SHL.U32 R126, R126, 0x8, RZ ;  /* 0x000000087e7e7824 */ /* 0x000fe200078e00ff */
[----:B------:R-:W-:Y:S01]  /*1650*/  LEA.HI R6, R6, R125, RZ, 0x3 ;  /* 0x0000007d06067211 */ /* 0x000fe200078f18ff */
[----:B------:R1:W-:Y:S01]  /*1660*/  @P0 LDGSTS.E.BYPASS.LTC128B.128 [R134+0xb100], [R22.64+0x100], !P3 ;  /* 0x0b10010016860fae */ /* 0x0003e2000d901d46 */
[----:B------:R-:W-:Y:S01]  /*1670*/  IADD3 R93, P0, R0, R139, RZ ;  /* 0x0000008b005d7210 */ /* 0x000fe20007f1e0ff */
[----:B------:R-:W-:Y:S01]  /*1680*/  IMAD.SHL.U32 R125, R125, 0x8, RZ ;  /* 0x000000087d7d7824 */ /* 0x000fe200078e00ff */
[----:B------:R-:W-:Y:S01]  /*1690*/  SHF.R.S32.HI R0, RZ, 0x1f, R81 ;  /* 0x0000001fff007819 */ /* 0x000fe20000011451 */
[----:B------:R-:W0:Y:S01]  /*16a0*/  LDGDEPBAR ;  /* 0x00000000000079af */ /* 0x000e220000000000 */
[----:B------:R-:W-:Y:S01]  /*16b0*/  LOP3.LUT R128, R113, 0x18, R18, 0xf8, !PT ;  /* 0x0000001871807812 */ /* 0x000fe200078ef812 */
[----:B------:R-:W-:Y:S01]  /*16c0*/  IMAD.X R92, R3, 0x1, R2, P0 ;  /* 0x00000001035c7824 */ /* 0x000fe200000e0602 */
[C---:B------:R-:W-:Y:S01]  /*16d0*/  LOP3.LUT R21, R113.reuse, 0x38, R129, 0xf8, !PT ;  /* 0x0000003871157812 */ /* 0x040fe200078ef881 */
[----:B------:R-:W-:Y:S01]  /*16e0*/  IMAD R2, R2, c[0x0][0x1e0], RZ ;  /* 0x0000780002027a24 */ /* 0x000fe200078e02ff */
[----:B------:R-:W-:Y:S01]  /*16f0*/  LOP3.LUT R11, R113, 0x38, R126, 0xf8, !PT ;  /* 0x00000038710b7812 */ /* 0x000fe200078ef87e */
[----:B------:R-:W-:Y:S01]  /*1700*/  IMAD.SHL.U32 R117, R117, 0x200, RZ ;  /* 0x0000020075757824 */ /* 0x000fe200078e00ff */
[----:B------:R-:W-:Y:S01]  /*1710*/  LOP3.LUT R113, R113, 0x38, R125, 0xf8, !PT ;  /* 0x0000003871717812 */ /* 0x000fe200078ef87d */
[----:B------:R-:W-:Y:S01]  /*1720*/  IMAD.SHL.U32 R6, R6, 0x200, RZ ;  /* 0x0000020006067824 */ /* 0x000fe200078e00ff */
[----:B------:R-:W-:Y:S01]  /*1730*/  LOP3.LUT R128, R5, R128, R26, 0xf6, !PT ;  /* 0x0000008005807212 */ /* 0x000fe200078ef61a */
[----:B------:R-:W-:Y:S01]  /*1740*/  IMAD R3, R139, c[0x0][0x1e4], R2 ;  /* 0x000079008b037a24 */ /* 0x000fe200078e0202 */
[-C--:B------:R-:W-:Y:S01]  /*1750*/  LOP3.LUT R20, R21, R26.reuse, RZ, 0x3c, !PT ;  /* 0x0000001a15147212 */ /* 0x080fe200078e3cff */
[C---:B------:R-:W-:Y:S01]  /*1760*/  IMAD R2, R0.reuse, c[0x0][0x280], RZ ;  /* 0x0000a00000027a24 */ /* 0x040fe200078e02ff */
[-C--:B------:R-:W-:Y:S01]  /*1770*/  LOP3.LUT R10, R11, R26.reuse, RZ, 0x3c, !PT ;  /* 0x0000001a0b0a7212 */ /* 0x080fe200078e3cff */
[----:B------:R-:W-:Y:S01]  /*1780*/  IMAD R0, R0, c[0x0][0x290], RZ ;  /* 0x0000a40000007a24 */ /* 0x000fe200078e02ff */
[----:B------:R-:W-:Y:S01]  /*1790*/  LOP3.LUT R113, R113, R26, RZ, 0x3c, !PT ;  /* 0x0000001a71717212 */ /* 0x000fe200078e3cff */
[----:B------:R-:W-:Y:S01]  /*17a0*/  IMAD.IADD R110, R163, 0x1, R3 ;  /* 0x00000001a36e7824 */ /* 0x000fe200078e0203 */
[----:B------:R-:W-:Y:S01]  /*17b0*/  LOP3.LUT R117, R117, 0x7ffff000, RZ, 0xc0, !PT ;  /* 0x7ffff00075757812 */ /* 0x000fe200078ec0ff */
[C---:B------:R-:W-:Y:S01]  /*17c0*/  IMAD R87, R81.reuse, c[0x0][0x294], R0 ;  /* 0x0000a50051577a24 */ /* 0x040fe200078e0200 */
[----:B------:R-:W-:Y:S01]  /*17d0*/  LOP3.LUT R6, R6, 0x7ffff000, RZ, 0xc0, !PT ;  /* 0x7ffff00006067812 */ /* 0x000fe200078ec0ff */
[----:B------:R-:W-:Y:S01]  /*17e0*/  IMAD R3, R81, c[0x0][0x284], R2 ;  /* 0x0000a10051037a24 */ /* 0x000fe200078e0202 */
[----:B------:R-:W-:Y:S01]  /*17f0*/  IADD3 R121, R20, R121, R5 ;  /* 0x0000007914797210 */ /* 0x000fe20007ffe005 */
[----:B------:R-:W-:Y:S01]  /*1800*/  IMAD.IADD R89, R151, 0x1, R87 ;  /* 0x0000000197597824 */ /* 0x000fe200078e0257 */
[----:B------:R-:W-:Y:S01]  /*1810*/  IADD3 R117, R10, R117, R5 ;  /* 0x000000750a757210 */ /* 0x000fe20007ffe005 */
[----:B------:R-:W-:Y:S01]  /*1820*/  IMAD.IADD R90, R153, 0x1, R3 ;  /* 0x00000001995a7824 */ /* 0x000fe200078e0203 */
[----:B------:R-:W-:Y:S01]  /*1830*/  IADD3 R113, R113, R6, R5 ;  /* 0x0000000671717210 */ /* 0x000fe20007ffe005 */
[----:B------:R-:W-:Y:S01]  /*1840*/  IMAD.IADD R88, R3, 0x1, R149 ;  /* 0x0000000103587824 */ /* 0x000fe200078e0295 */
[----:B------:R-:W-:Y:S01]  /*1850*/  LEA R128, R128, 0x100, 0x1 ;  /* 0x0000010080807811 */ /* 0x000fe200078e08ff */
[----:B------:R-:W-:Y:S01]  /*1860*/  IMAD.IADD R87, R87, 0x1, R147 ;  /* 0x0000000157577824 */ /* 0x000fe200078e0293 */
[----:B------:R-:W-:Y:S01]  /*1870*/  IADD3 R86, P1, P0, R160, R162, R18 ;  /* 0x000000a2a0567210 */ /* 0x000fe2000783e012 */
[----:B------:R-:W-:Y:S01]  /*1880*/  IMAD.SHL.U32 R121, R121, 0x2, RZ ;  /* 0x0000000279797824 */ /* 0x000fe200078e00ff */
[----:B------:R-:W-:Y:S01]  /*1890*/  LOP3.LUT R132, R132, 0xfffffff8, RZ, 0xc0, !PT ;  /* 0xfffffff884847812 */ /* 0x000fe200078ec0ff */
[----:B------:R-:W-:Y:S01]  /*18a0*/  IMAD.SHL.U32 R117, R117, 0x2, RZ ;  /* 0x0000000275757824 */ /* 0x000fe200078e00ff */
[----:B------:R-:W-:Y:S01]  /*18b0*/  LOP3.LUT R131, R131, 0xfffffff8, RZ, 0xc0, !PT ;  /* 0xfffffff883837812 */ /* 0x000fe200078ec0ff */
[----:B------:R-:W-:Y:S01]  /*18c0*/  IMAD.SHL.U32 R113, R113, 0x2, RZ ;  /* 0x0000000271717824 */ /* 0x000fe200078e00ff */
[----:B------:R-:W-:-:S02]  /*18d0*/  LOP3.LUT R130, R130, 0xfffffff8, RZ, 0xc0, !PT ;  /* 0xfffffff882827812 */ /* 0x000fc400078ec0ff */
[----:B------:R-:W-:Y:S02]  /*18e0*/  IADD3 R127, R128, 0x40, RZ ;  /* 0x00000040807f7810 */ /* 0x000fe40007ffe0ff */
[----:B------:R-:W-:Y:S02]  /*18f0*/  IADD3.X R85, R99, R110, R19, P1, P0 ;  /* 0x0000006e63557210 */ /* 0x000fe40000fe0413 */
[----:B------:R-:W-:Y:S02]  /*1900*/  ISETP.NE.AND P6, PT, RZ, UR4, PT ;  /* 0x00000004ff007c0c */ /* 0x000fe4000bfc5270 */
[C---:B------:R-:W-:Y:S02]  /*1910*/  IADD3 R11, R16.reuse, 0x30, RZ ;  /* 0x00000030100b7810 */ /* 0x040fe40007ffe0ff */
[C---:B------:R-:W-:Y:S02]  /*1920*/  IADD3 R10, R16.reuse, 0x50, RZ ;  /* 0x00000050100a7810 */ /* 0x040fe40007ffe0ff */
[----:B------:R-:W-:-:S02]  /*1930*/  IADD3 R9, R16, 0x10, RZ ;  /* 0x0000001010097810 */ /* 0x000fc40007ffe0ff */
[----:B------:R-:W-:Y:S02]  /*1940*/  SHF.R.S32.HI R124, RZ, 0x1f, R132 ;  /* 0x0000001fff7c7819 */ /* 0x000fe40000011484 */
[----:B------:R-:W-:Y:S02]  /*1950*/  @P2 IADD3 R127, R128, -0x40, RZ ;  /* 0xffffffc0807f2810 */ /* 0x000fe40007ffe0ff */
[----:B------:R-:W-:Y:S02]  /*1960*/  SHF.R.S32.HI R118, RZ, 0x1f, R129 ;  /* 0x0000001fff767819 */ /* 0x000fe40000011481 */
[----:B------:R-:W-:Y:S02]  /*1970*/  SHF.R.S32.HI R122, RZ, 0x1f, R131 ;  /* 0x0000001fff7a7819 */ /* 0x000fe40000011483 */
[----:B------:R-:W-:Y:S02]  /*1980*/  SHF.R.S32.HI R120, RZ, 0x1f, R130 ;  /* 0x0000001fff787819 */ /* 0x000fe40000011482 */
[----:B------:R-:W-:-:S02]  /*1990*/  SHF.R.S32.HI R116, RZ, 0x1f, R126 ;  /* 0x0000001fff747819 */ /* 0x000fc4000001147e */
[----:B------:R-:W-:Y:S01]  /*19a0*/  SHF.R.S32.HI R114, RZ, 0x1f, R125 ;  /* 0x0000001fff727819 */ /* 0x000fe2000001147d */
[----:B-1----:R-:W-:Y:S06]  /*19b0*/  BAR.SYNC.DEFER_BLOCKING 0x0 ;  /* 0x0000000000007b1d */ /* 0x002fec0000010000 */
.L_x_80:
[-C--:B------:R-:W-:Y:S01]  /*19c0*/  IMAD R5, R104, R135.reuse, RZ ;  /* 0x0000008768057224 */ /* 0x080fe200078e02ff */
[----:B------:R-:W-:Y:S01]  /*19d0*/  SHF.R.S32.HI R84, RZ, 0x1f, R135 ;  /* 0x0000001fff547819 */ /* 0x000fe20000011487 */
[----:B------:R-:W-:Y:S01]  /*19e0*/  IMAD.WIDE.U32 R24, R105, R135, RZ ;  /* 0x0000008769187225 */ /* 0x000fe200078e00ff */
[----:B------:R-:W-:Y:S04]  /*19f0*/  DEPBAR.LE SB0, 0x0 ;  /* 0x000080000000791a */ /* 0x000fe80000000000 */
[----:B------:R-:W-:Y:S01]  /*1a00*/  BAR.SYNC.DEFER_BLOCKING 0x0 ;  /* 0x0000000000007b1d */ /* 0x000fe20000010000 */
[----:B------:R-:W-:Y:S01]  /*1a10*/  ISETP.GE.AND P2, PT, R101, 0x1, PT ;  /* 0x000000016500780c */ /* 0x000fe20003f46270 */
[----:B------:R-:W-:Y:S01]  /*1a20*/  IMAD R5, R84, R105, R5 ;  /* 0x0000006954057224 */ /* 0x000fe200078e0205 */
[----:B-1----:R-:W-:Y:S03]  /*1a30*/  IADD3 R3, P1, R86, R24, RZ ;  /* 0x0000001856037210 */ /* 0x002fe60007f3e0ff */
[----:B------:R-:W-:Y:S01]  /*1a40*/  IMAD.IADD R94, R25, 0x1, R5 ;  /* 0x00000001195e7824 */ /* 0x000fe200078e0205 */
[C---:B------:R-:W-:Y:S03]  /*1a50*/  LEA R64, P0, R3.reuse, c[0x0][0x1c8], 0x1 ;  /* 0x0000720003407a11 */ /* 0x040fe600078008ff */
[----:B------:R-:W-:Y:S05]  /*1a60*/  IMAD.X R0, R94, 0x1, R85, P1 ;  /* 0x000000015e007824 */ /* 0x000fea00008e0655 */
[----:B------:R-:W-:Y:S01]  /*1a70*/  LEA.HI.X R65, R3, c[0x0][0x1cc], R0, 0x1, P0 ;  /* 0x0000730003417a11 */ /* 0x000fe200000f0c00 */
[----:B------:R-:W-:Y:S01]  /*1a80*/  BSSY B1, `(.L_x_56) ;  /* 0x0000383000017945 */ /* 0x000fe20003800000 */
[----:B------:R-:W-:-:S05]  /*1a90*/  @!P2 BRA `(.L_x_57) ;  /* 0x000036a00000a947 */ /* 0x000fca0003800000 */
[-C--:B------:R-:W-:Y:S02]  /*1aa0*/  IMAD R3, R106, R135.reuse, RZ ;  /* 0x000000876a037224 */ /* 0x080fe400078e02ff */
[-C--:B------:R-:W-:Y:S02]  /*1ab0*/  IMAD R21, R108, R135.reuse, RZ ;  /* 0x000000876c157224 */ /* 0x080fe400078e02ff */
[----:B------:R-:W-:Y:S02]  /*1ac0*/  IMAD R2, R135, -0x40, R144 ;  /* 0xffffffc087027824 */ /* 0x000fe400078e0290 */
[-C--:B------:R-:W-:Y:S03]  /*1ad0*/  IMAD.WIDE.U32 R6, R107, R135.reuse, RZ ;  /* 0x000000876b067225 */ /* 0x080fe600078e00ff */
[----:B------:R-:W-:Y:S01]  /*1ae0*/  IMNMX R2, R2, 0x40, PT ;  /* 0x0000004002027817 */ /* 0x000fe20003800200 */
[----:B------:R-:W-:Y:S04]  /*1af0*/  IMAD.WIDE.U32 R4, R109, R135, RZ ;  /* 0x000000876d047225 */ /* 0x000fe800078e00ff */
[C---:B------:R-:W-:Y:S02]  /*1b00*/  IMAD R3, R84.reuse, R107, R3 ;  /* 0x0000006b54037224 */ /* 0x040fe400078e0203 */
[----:B------:R-:W-:Y:S03]  /*1b10*/  IMAD R21, R84, R109, R21 ;  /* 0x0000006d54157224 */ /* 0x000fe600078e0215 */
[----:B------:R-:W-:Y:S02]  /*1b20*/  IADD3 R3, R7, R3, RZ ;  /* 0x0000000307037210 */ /* 0x000fe40007ffe0ff */
[----:B------:R-:W-:Y:S01]  /*1b30*/  IADD3 R0, R5, R21, RZ ;  /* 0x0000001505007210 */ /* 0x000fe20007ffe0ff */
[----:B------:R-:W-:-:S05]  /*1b40*/  @!P6 BRA `(.L_x_58) ;  /* 0x00001b200000e947 */ /* 0x000fca0003800000 */
[----:B------:R-:W-:Y:S01]  /*1b50*/  ISETP.GE.AND P1, PT, R139, R2, PT ;  /* 0x000000028b00720c */ /* 0x000fe20003f26270 */
[----:B------:R-:W-:Y:S01]  /*1b60*/  BSSY B0, `(.L_x_59) ;  /* 0x000003a000007945 */ /* 0x000fe20003800000 */
[----:B------:R-:W-:Y:S01]  /*1b70*/  CS2R R50, SRZ ;  /* 0x0000000000327805 */ /* 0x000fe2000001ff00 */
        /* <DEDUP_REMOVED lines=11> */
[----:B------:R-:W-:-:S05]  /*1c30*/  @P1 BRA `(.L_x_60) ;  /* 0x000002c000001947 */ /* 0x000fca0003800000 */
[----:B------:R-:W-:Y:S01]  /*1c40*/  IADD3 R6, P0, R152, R6, RZ ;  /* 0x0000000698067210 */ /* 0x000fe20007f1e0ff */
[----:B------:R-:W-:Y:S01]  /*1c50*/  CS2R R62, SRZ ;  /* 0x00000000003e7805 */ /* 0x000fe2000001ff00 */
[----:B------:R-:W-:Y:S01]  /*1c60*/  CS2R R34, SRZ ;  /* 0x0000000000227805 */ /* 0x000fe2000001ff00 */
[----:B------:R-:W-:Y:S01]  /*1c70*/  CS2R R60, SRZ ;  /* 0x00000000003c7805 */ /* 0x000fe2000001ff00 */
[----:B------:R-:W-:Y:S01]  /*1c80*/  CS2R R38, SRZ ;  /* 0x0000000000267805 */ /* 0x000fe2000001ff00 */
[----:B------:R-:W-:Y:S01]  /*1c90*/  IMAD.X R3, R3, 0x1, R90, P0 ;  /* 0x0000000103037824 */ /* 0x000fe200000e065a */
[----:B------:R-:W-:Y:S01]  /*1ca0*/  IADD3 R4, P0, R150, R4, RZ ;  /* 0x0000000496047210 */ /* 0x000fe20007f1e0ff */
[----:B------:R-:W-:Y:S01]  /*1cb0*/  CS2R R58, SRZ ;  /* 0x00000000003a7805 */ /* 0x000fe2000001ff00 */
[----:B------:R-:W-:Y:S01]  /*1cc0*/  CS2R R32, SRZ ;  /* 0x0000000000207805 */ /* 0x000fe2000001ff00 */
[----:B------:R-:W-:Y:S01]  /*1cd0*/  CS2R R54, SRZ ;  /* 0x0000000000367805 */ /* 0x000fe2000001ff00 */
[----:B------:R-:W-:Y:S01]  /*1ce0*/  CS2R R28, SRZ ;  /* 0x00000000001c7805 */ /* 0x000fe2000001ff00 */
[----:B------:R-:W-:Y:S01]  /*1cf0*/  IMAD.X R5, R0, 0x1, R89, P0 ;  /* 0x0000000100057824 */ /* 0x000fe200000e0659 */
[C---:B------:R-:W-:Y:S01]  /*1d00*/  LEA R20, P0, R6.reuse, c[0x0][0x270], 0x1 ;  /* 0x00009c0006147a11 */ /* 0x040fe200078008ff */
[----:B------:R-:W-:Y:S01]  /*1d10*/  CS2R R52, SRZ ;  /* 0x0000000000347805 */ /* 0x000fe2000001ff00 */
[----:B------:R-:W-:Y:S01]  /*1d20*/  CS2R R26, SRZ ;  /* 0x00000000001a7805 */ /* 0x000fe2000001ff00 */
[----:B------:R-:W-:Y:S01]  /*1d30*/  CS2R R50, SRZ ;  /* 0x0000000000327805 */ /* 0x000fe2000001ff00 */
[----:B------:R-:W-:Y:S01]  /*1d40*/  LEA.HI.X R21, R6, c[0x0][0x274], R3, 0x1, P0 ;  /* 0x00009d0006157a11 */ /* 0x000fe200000f0c03 */
[----:B------:R-:W-:Y:S01]  /*1d50*/  CS2R R24, SRZ ;  /* 0x0000000000187805 */ /* 0x000fe2000001ff00 */
[C---:B------:R-:W-:Y:S04]  /*1d60*/  LEA R2, P0, R4.reuse, c[0x0][0x288], 0x1 ;  /* 0x0000a20004027a11 */ /* 0x040fe800078008ff */
[----:B------:R-:W-:Y:S02]  /*1d70*/  LEA.HI.X R3, R4, c[0x0][0x28c], R5, 0x1, P0 ;  /* 0x0000a30004037a11 */ /* 0x000fe400000f0c05 */
[----:B------:R-:W-:Y:S11]  /*1d80*/  ISETP.GE.AND P0, PT, R16, c[0x0][0x27c], PT ;  /* 0x00009f0010007a0c */ /* 0x000ff60003f06270 */
[----:B------:R-:W-:Y:S02]  /*1d90*/  @!UPT UIADD3 URZ, URZ, URZ, URZ ;  /* 0x0000003f3f3ff290 */ /* 0x000fe4000fffe03f */
[----:B------:R1:W5:Y:S04]  /*1da0*/  @!P0 LDG.E.64 R62, [R20.64] ;  /* 0x00000006143e8981 */ /* 0x000368000c1e1b00 */
[----:B------:R1:W5:Y:S01]  /*1db0*/  @!P0 LDG.E.64 R34, [R2.64] ;  /* 0x0000000602228981 */ /* 0x000362000c1e1b00 */
[----:B------:R-:W-:Y:S11]  /*1dc0*/  ISETP.GE.AND P0, PT, R9, c[0x0][0x27c], PT ;  /* 0x00009f0009007a0c */ /* 0x000ff60003f06270 */
[----:B------:R-:W-:Y:S02]  /*1dd0*/  @!UPT UIADD3 URZ, URZ, URZ, URZ ;  /* 0x0000003f3f3ff290 */ /* 0x000fe4000fffe03f */
[----:B------:R1:W5:Y:S04]  /*1de0*/  @!P0 LDG.E.64 R60, [R20.64+0x20] ;  /* 0x00002006143c8981 */ /* 0x000368000c1e1b00 */
[----:B------:R1:W5:Y:S01]  /*1df0*/  @!P0 LDG.E.64 R38, [R2.64+0x20] ;  /* 0x0000200602268981 */ /* 0x000362000c1e1b00 */
        /* <DEDUP_REMOVED lines=15> */
[----:B------:R1:W5:Y:S02]  /*1ef0*/  @!P0 LDG.E.64 R24, [R2.64+0xa0] ;  /* 0x0000a00602188981 */ /* 0x000364000c1e1b00 */
.L_x_60:
[----:B------:R-:W-:Y:S05]  /*1f00*/  BSYNC B0 ;  /* 0x0000000000007941 */ /* 0x000fea0003800000 */
.L_x_59:
[----:B------:R-:W-:-:S05]  /*1f10*/  @P1 BRA `(.L_x_61) ;  /* 0x0000339000001947 */ /* 0x000fca0003800000 */
[----:B------:R-:W-:Y:S01]  /*1f20*/  ISETP.GE.AND P0, PT, R18, c[0x0][0x1d4], PT ;  /* 0x0000750012007a0c */ /* 0x000fe20003f06270 */
[----:B-1---5:R-:W-:Y:S01]  /*1f30*/  IMAD.MOV.U32 R21, RZ, RZ, R52 ;  /* 0x000000ffff157224 */ /* 0x022fe200078e0034 */
[----:B------:R-:W-:Y:S01]  /*1f40*/  MOV R20, R53 ;  /* 0x0000003500147202 */ /* 0x000fe20000000f00 */
[----:B------:R-:W-:Y:S01]  /*1f50*/  IMAD.MOV.U32 R2, RZ, RZ, R24 ;  /* 0x000000ffff027224 */ /* 0x000fe200078e0018 */
[----:B------:R-:W-:Y:S01]  /*1f60*/  MOV R4, R26 ;  /* 0x0000001a00047202 */ /* 0x000fe20000000f00 */
[----:B------:R-:W-:Y:S01]  /*1f70*/  IMAD.MOV.U32 R0, RZ, RZ, R25 ;  /* 0x000000ffff007224 */ /* 0x000fe200078e0019 */
[----:B------:R-:W-:Y:S01]  /*1f80*/  PRMT R48, R20, 0x5410, R21 ;  /* 0x0000541014307816 */ /* 0x000fe20000000015 */
        /* <DEDUP_REMOVED lines=9> */
[----:B------:R-:W-:Y:S01]  /*2020*/  PRMT R56, R20, 0x5410, R21 ;  /* 0x0000541014387816 */ /* 0x000fe20000000015 */
[----:B------:R-:W-:Y:S01]  /*2030*/  IMAD.MOV.U32 R23, RZ, RZ, R54 ;  /* 0x000000ffff177224 */ /* 0x000fe200078e0036 */
[----:B------:R-:W-:Y:S01]  /*2040*/  PRMT R6, R3, 0x5410, R4 ;  /* 0x0000541003067816 */ /* 0x000fe20000000004 */
[----:B------:R-:W-:Y:S01]  /*2050*/  IMAD.MOV.U32 R22, RZ, RZ, R55 ;  /* 0x000000ffff167224 */ /* 0x000fe200078e0037 */
[----:B------:R-:W-:Y:S01]  /*2060*/  PRMT R7, R0, 0x5410, R2 ;  /* 0x0000541000077816 */ /* 0x000fe20000000002 */
[----:B------:R-:W-:Y:S01]  /*2070*/  IMAD.MOV.U32 R21, RZ, RZ, R60 ;  /* 0x000000ffff157224 */ /* 0x000fe200078e003c */
[----:B------:R-:W-:Y:S01]  /*2080*/  MOV R20, R61 ;  /* 0x0000003d00147202 */ /* 0x000fe20000000f00 */
[----:B------:R-:W-:Y:S01]  /*2090*/  IMAD.MOV.U32 R4, RZ, RZ, R32 ;  /* 0x000000ffff047224 */ /* 0x000fe200078e0020 */
[----:B------:R-:W-:Y:S01]  /*20a0*/  MOV R2, R38 ;  /* 0x0000002600027202 */ /* 0x000fe20000000f00 */
[----:B------:R-:W-:Y:S01]  /*20b0*/  IMAD.MOV.U32 R3, RZ, RZ, R33 ;  /* 0x000000ffff037224 */ /* 0x000fe200078e0021 */
[----:B------:R-:W-:Y:S01]  /*20c0*/  PRMT R49, R22, 0x5410, R23 ;  /* 0x0000541016317816 */ /* 0x000fe20000000017 */
[----:B------:R-:W-:Y:S01]  /*20d0*/  IMAD.MOV.U32 R0, RZ, RZ, R39 ;  /* 0x000000ffff007224 */ /* 0x000fe200078e0027 */
[----:B------:R-:W-:Y:S01]  /*20e0*/  PRMT R57, R20, 0x5410, R21 ;  /* 0x0000541014397816 */ /* 0x000fe20000000015 */
[----:B------:R-:W-:Y:S01]  /*20f0*/  BSSY B0, `(.L_x_62) ;  /* 0x000003b000007945 */ /* 0x000fe20003800000 */
[----:B------:R-:W-:Y:S02]  /*2100*/  PRMT R8, R3, 0x5410, R4 ;  /* 0x0000541003087816 */ /* 0x000fe40000000004 */
[----:B------:R-:W-:Y:S01]  /*2110*/  PRMT R30, R0, 0x5410, R2 ;  /* 0x00005410001e7816 */ /* 0x000fe20000000002 */
[----:B------:R-:W-:-:S05]  /*2120*/  @P0 BRA `(.L_x_63) ;  /* 0x0000037000000947 */ /* 0x000fca0003800000 */
[----:B------:R-:W-:Y:S01]  /*2130*/  ISETP.GE.AND P0, PT, R16, c[0x0][0x27c], PT ;  /* 0x00009f0010007a0c */ /* 0x000fe20003f06270 */
[----:B------:R-:W1:Y:S01]  /*2140*/  LDS.128 R20, [R128+0x6000] ;  /* 0x0060000080147984 */ /* 0x000e620000000c00 */
[----:B------:R-:W-:Y:S02]  /*2150*/  MOV R40, R34 ;  /* 0x0000002200287202 */ /* 0x000fe40000000f00 */
[----:B------:R-:W-:Y:S02]  /*2160*/  MOV R42, R62 ;  /* 0x0000003e002a7202 */ /* 0x000fe40000000f00 */
[----:B------:R-:W-:Y:S02]  /*2170*/  MOV R37, R35 ;  /* 0x0000002300257202 */ /* 0x000fe40000000f00 */
[----:B------:R-:W-:Y:S05]  /*2180*/  MOV R45, R63 ;  /* 0x0000003f002d7202 */ /* 0x000fea0000000f00 */
[--C-:B------:R-:W-:Y:S01]  /*2190*/  @!P0 SHF.R.U64 R36, R34, 0x10, R35.reuse ;  /* 0x0000001022248819 */ /* 0x100fe20000001223 */
[----:B------:R-:W-:Y:S01]  /*21a0*/  @!P0 HADD2.F32 R40, -RZ, R40.H0_H0 ;  /* 0x20000028ff288230 */ /* 0x000fe20000004100 */
[----:B------:R-:W-:Y:S01]  /*21b0*/  @!P0 SHF.R.U32.HI R34, RZ, 0x10, R35 ;  /* 0x00000010ff228819 */ /* 0x000fe20000011623 */
[----:B------:R-:W-:Y:S01]  /*21c0*/  @!P0 HADD2.F32 R42, -RZ, R42.H0_H0 ;  /* 0x2000002aff2a8230 */ /* 0x000fe20000004100 */
[--C-:B------:R-:W-:Y:S01]  /*21d0*/  @!P0 SHF.R.U64 R44, R62, 0x10, R63.reuse ;  /* 0x000000103e2c8819 */ /* 0x100fe2000000123f */
[----:B------:R-:W-:Y:S01]  /*21e0*/  @!P0 HADD2.F32 R36, -RZ, R36.H0_H0 ;  /* 0x20000024ff248230 */ /* 0x000fe20000004100 */
[----:B------:R-:W-:Y:S01]  /*21f0*/  @!P0 SHF.R.U32.HI R46, RZ, 0x10, R63 ;  /* 0x00000010ff2e8819 */ /* 0x000fe2000001163f */
[----:B------:R-:W-:Y:S02]  /*2200*/  @!P0 HADD2.F32 R34, -RZ, R34.H0_H0 ;  /* 0x20000022ff228230 */ /* 0x000fe40000004100 */
[----:B------:R-:W-:Y:S02]  /*2210*/  @!P0 HADD2.F32 R44, -RZ, R44.H0_H0 ;  /* 0x2000002cff2c8230 */ /* 0x000fe40000004100 */
[----:B------:R-:W-:Y:S01]  /*2220*/  @!P0 HADD2.F32 R46, -RZ, R46.H0_H0 ;  /* 0x2000002eff2e8230 */ /* 0x000fe20000004100 */
[----:B-1----:R-:W-:Y:S01]  /*2230*/  @!P0 IMAD.MOV.U32 R35, RZ, RZ, R21 ;  /* 0x000000ffff238224 */ /* 0x002fe200078e0015 */
[----:B------:R-:W-:Y:S04]  /*2240*/  @!P0 MOV R31, R20 ;  /* 0x00000014001f8202 */ /* 0x000fe80000000f00 */
[----:B------:R-:W-:Y:S02]  /*2250*/  @!P0 HADD2.F32 R43, -RZ, R35.H1_H1 ;  /* 0x30000023ff2b8230 */ /* 0x000fe40000004100 */
[--C-:B------:R-:W-:Y:S02]  /*2260*/  @!P0 HADD2.F32 R41, -RZ, R31.reuse.H1_H1 ;  /* 0x3000001fff298230 */ /* 0x100fe40000004100 */
[----:B------:R-:W-:Y:S01]  /*2270*/  @!P0 HADD2.F32 R31, -RZ, R31.H0_H0 ;  /* 0x2000001fff1f8230 */ /* 0x000fe20000004100 */
[----:B------:R-:W-:Y:S02]  /*2280*/  @!P0 FMUL.FTZ R69, R43, R36 ;  /* 0x000000242b458220 */ /* 0x000fe40000410000 */
[-C--:B------:R-:W-:Y:S02]  /*2290*/  @!P0 FMUL.FTZ R67, R41, R40.reuse ;  /* 0x0000002829438220 */ /* 0x080fe40000410000 */
[C---:B------:R-:W-:Y:S02]  /*22a0*/  @!P0 FMUL.FTZ R0, R31.reuse, R40 ;  /* 0x000000281f008220 */ /* 0x040fe40000410000 */
[-C--:B------:R-:W-:Y:S01]  /*22b0*/  @!P0 FFMA.FTZ R67, R31, R42.reuse, -R67 ;  /* 0x0000002a1f438223 */ /* 0x080fe20000010843 */
[----:B------:R-:W-:Y:S01]  /*22c0*/  @!P0 HADD2.F32 R31, -RZ, R35.H0_H0 ;  /* 0x20000023ff1f8230 */ /* 0x000fe20000004100 */
[----:B------:R-:W-:Y:S01]  /*22d0*/  @!P0 FFMA.FTZ R0, R41, R42, R0 ;  /* 0x0000002a29008223 */ /* 0x000fe20000010000 */
[----:B------:R-:W-:Y:S01]  /*22e0*/  @!P0 MOV R35, R22 ;  /* 0x0000001600238202 */ /* 0x000fe20000000f00 */
[----:B------:R-:W-:Y:S02]  /*22f0*/  @!P0 HADD2.F32 R42, -RZ, R45.H0_H0 ;  /* 0x2000002dff2a8230 */ /* 0x000fe40000004100 */
[C---:B------:R-:W-:Y:S01]  /*2300*/  @!P0 FMUL.FTZ R2, R31.reuse, R36 ;  /* 0x000000241f028220 */ /* 0x040fe20000410000 */
[----:B------:R-:W-:Y:S01]  /*2310*/  @!P0 F2FP.PACK_AB R67, R0, R67 ;  /* 0x000000430043823e */ /* 0x000fe200000000ff */
[-C--:B------:R-:W-:Y:S01]  /*2320*/  @!P0 FFMA.FTZ R69, R31, R44.reuse, -R69 ;  /* 0x0000002c1f458223 */ /* 0x080fe20000010845 */
[----:B------:R-:W-:Y:S01]  /*2330*/  @!P0 MOV R31, R23 ;  /* 0x00000017001f8202 */ /* 0x000fe20000000f00 */
[----:B------:R-:W-:Y:S01]  /*2340*/  @!P0 FFMA.FTZ R2, R43, R44, R2 ;  /* 0x0000002c2b028223 */ /* 0x000fe20000010002 */
[--C-:B------:R-:W-:Y:S01]  /*2350*/  @!P0 HADD2.F32 R41, -RZ, R35.reuse.H1_H1 ;  /* 0x30000023ff298230 */ /* 0x100fe20000004100 */
[----:B------:R-:W-:Y:S01]  /*2360*/  @!P0 IMAD.MOV.U32 R20, RZ, RZ, R67 ;  /* 0x000000ffff148224 */ /* 0x000fe200078e0043 */
[----:B------:R-:W-:Y:S02]  /*2370*/  @!P0 HADD2.F32 R35, -RZ, R35.H0_H0 ;  /* 0x20000023ff238230 */ /* 0x000fe40000004100 */
[----:B------:R-:W-:Y:S01]  /*2380*/  @!P0 HADD2.F32 R36, -RZ, R37.H0_H0 ;  /* 0x20000025ff248230 */ /* 0x000fe20000004100 */
[----:B------:R-:W-:Y:S01]  /*2390*/  @!P0 F2FP.PACK_AB R70, R2, R69 ;  /* 0x000000450246823e */ /* 0x000fe200000000ff */
[--C-:B------:R-:W-:Y:S02]  /*23a0*/  @!P0 HADD2.F32 R45, -RZ, R31.reuse.H1_H1 ;  /* 0x3000001fff2d8230 */ /* 0x100fe40000004100 */
[----:B------:R-:W-:Y:S01]  /*23b0*/  @!P0 HADD2.F32 R31, -RZ, R31.H0_H0 ;  /* 0x2000001fff1f8230 */ /* 0x000fe20000004100 */
[----:B------:R-:W-:Y:S01]  /*23c0*/  @!P0 FMUL.FTZ R3, R35, R36 ;  /* 0x0000002423038220 */ /* 0x000fe20000410000 */
[----:B------:R-:W-:Y:S01]  /*23d0*/  @!P0 MOV R21, R70 ;  /* 0x0000004600158202 */ /* 0x000fe20000000f00 */
[----:B------:R-:W-:Y:S02]  /*23e0*/  @!P0 FMUL.FTZ R66, R41, R36 ;  /* 0x0000002429428220 */ /* 0x000fe40000410000 */
[-C--:B------:R-:W-:Y:S02]  /*23f0*/  @!P0 FMUL.FTZ R68, R45, R34.reuse ;  /* 0x000000222d448220 */ /* 0x080fe40000410000 */
[----:B------:R-:W-:Y:S02]  /*2400*/  @!P0 FMUL.FTZ R4, R31, R34 ;  /* 0x000000221f048220 */ /* 0x000fe40000410000 */
[-C--:B------:R-:W-:Y:S02]  /*2410*/  @!P0 FFMA.FTZ R3, R41, R42.reuse, R3 ;  /* 0x0000002a29038223 */ /* 0x080fe40000010003 */
[----:B------:R-:W-:Y:S02]  /*2420*/  @!P0 FFMA.FTZ R66, R35, R42, -R66 ;  /* 0x0000002a23428223 */ /* 0x000fe40000010842 */
[-C--:B------:R-:W-:Y:S02]  /*2430*/  @!P0 FFMA.FTZ R68, R31, R46.reuse, -R68 ;  /* 0x0000002e1f448223 */ /* 0x080fe40000010844 */
[----:B------:R-:W-:Y:S01]  /*2440*/  @!P0 FFMA.FTZ R4, R45, R46, R4 ;  /* 0x0000002e2d048223 */ /* 0x000fe20000010004 */
[----:B------:R-:W-:Y:S04]  /*2450*/  @!P0 F2FP.PACK_AB R66, R3, R66 ;  /* 0x000000420342823e */ /* 0x000fe800000000ff */
[----:B------:R-:W-:Y:S02]  /*2460*/  @!P0 F2FP.PACK_AB R69, R4, R68 ;  /* 0x000000440445823e */ /* 0x000fe400000000ff */
[----:B------:R-:W-:Y:S02]  /*2470*/  @!P0 MOV R22, R66 ;  /* 0x0000004200168202 */ /* 0x000fe40000000f00 */
[----:B------:R-:W-:Y:S05]  /*2480*/  @!P0 MOV R23, R69 ;  /* 0x0000004500178202 */ /* 0x000fea0000000f00 */
[----:B------:R1:W-:Y:S02]  /*2490*/  STG.E.128 [R64.64], R20 ;  /* 0x0000001440007986 */ /* 0x0003e4000c101d06 */
.L_x_63:
[----:B------:R-:W-:Y:S05]  /*24a0*/  BSYNC B0 ;  /* 0x0000000000007941 */ /* 0x000fea0003800000 */
.L_x_62:
[----:B------:R-:W-:Y:S01]  /*24b0*/  ISETP.GE.AND P0, PT, R13, c[0x0][0x1d4], PT ;  /* 0x000075000d007a0c */ /* 0x000fe20003f06270 */
[----:B------:R-:W-:Y:S01]  /*24c0*/  @!UPT UIADD3 URZ, URZ, URZ, URZ ;  /* 0x0000003f3f3ff290 */ /* 0x000fe2000fffe03f */
[----:B------:R-:W-:Y:S11]  /*24d0*/  BSSY B0, `(.L_x_64) ;  /* 0x0000036000007945 */ /* 0x000ff60003800000 */
[----:B------:R-:W-:-:S05]  /*24e0*/  @P0 BRA `(.L_x_65) ;  /* 0x0000034000000947 */ /* 0x000fca0003800000 */
[----:B------:R-:W-:Y:S01]  /*24f0*/  ISETP.GE.AND P0, PT, R9, c[0x0][0x27c], PT ;  /* 0x00009f0009007a0c */ /* 0x000fe20003f06270 */
[----:B-1----:R-:W1:Y:S11]  /*2500*/  LDS.128 R20, [R127+0x6000] ;  /* 0x006000007f147984 */ /* 0x002e760000000c00 */
[----:B------:R-:W-:Y:S01]  /*2510*/  @!UPT UIADD3 URZ, URZ, URZ, URZ ;  /* 0x0000003f3f3ff290 */ /* 0x000fe2000fffe03f */
[--C-:B------:R-:W-:Y:S01]  /*2520*/  @!P0 HADD2.F32 R36, -RZ, R30.reuse.H1_H1 ;  /* 0x3000001eff248230 */ /* 0x100fe20000004100 */
[----:B------:R-:W-:Y:S01]  /*2530*/  @!P0 SHF.R.U64 R31, R38, 0x10, R39 ;  /* 0x00000010261f8819 */ /* 0x000fe20000001227 */
[----:B------:R-:W-:Y:S01]  /*2540*/  @!P0 HADD2.F32 R40, -RZ, R57.H1_H1 ;  /* 0x30000039ff288230 */ /* 0x000fe20000004100 */
[----:B------:R-:W-:Y:S01]  /*2550*/  @!P0 SHF.R.U64 R43, R60, 0x10, R61 ;  /* 0x000000103c2b8819 */ /* 0x000fe2000000123d */
[----:B------:R-:W-:Y:S01]  /*2560*/  @!P0 HADD2.F32 R30, -RZ, R30.H0_H0 ;  /* 0x2000001eff1e8230 */ /* 0x000fe20000004100 */
[----:B------:R-:W-:Y:S01]  /*2570*/  @!P0 SHF.R.U32.HI R38, RZ, 0x10, R39 ;  /* 0x00000010ff268819 */ /* 0x000fe20000011627 */
[----:B------:R-:W-:Y:S01]  /*2580*/  @!P0 HADD2.F32 R31, -RZ, R31.H0_H0 ;  /* 0x2000001fff1f8230 */ /* 0x000fe20000004100 */
[----:B------:R-:W-:Y:S01]  /*2590*/  @!P0 SHF.R.U32.HI R46, RZ, 0x10, R61 ;  /* 0x00000010ff2e8819 */ /* 0x000fe2000001163d */
[----:B------:R-:W-:Y:S02]  /*25a0*/  @!P0 HADD2.F32 R43, -RZ, R43.H0_H0 ;  /* 0x2000002bff2b8230 */ /* 0x000fe40000004100 */
[----:B------:R-:W-:Y:S02]  /*25b0*/  @!P0 HADD2.F32 R38, -RZ, R38.H0_H0 ;  /* 0x20000026ff268230 */ /* 0x000fe40000004100 */
[----:B------:R-:W-:Y:S02]  /*25c0*/  @!P0 HADD2.F32 R44, -RZ, R57.H0_H0 ;  /* 0x20000039ff2c8230 */ /* 0x000fe40000004100 */
[----:B------:R-:W-:Y:S01]  /*25d0*/  @!P0 HADD2.F32 R46, -RZ, R46.H0_H0 ;  /* 0x2000002eff2e8230 */ /* 0x000fe20000004100 */
[----:B-1----:R-:W-:Y:S02]  /*25e0*/  @!P0 MOV R34, R20 ;  /* 0x0000001400228202 */ /* 0x002fe40000000f00 */
[----:B------:R-:W-:Y:S03]  /*25f0*/  @!P0 MOV R35, R21 ;  /* 0x0000001500238202 */ /* 0x000fe60000000f00 */
[--C-:B------:R-:W-:Y:S02]  /*2600*/  @!P0 HADD2.F32 R41, -RZ, R34.reuse.H1_H1 ;  /* 0x30000022ff298230 */ /* 0x100fe40000004100 */
[----:B------:R-:W-:Y:S01]  /*2610*/  @!P0 HADD2.F32 R37, -RZ, R34.H0_H0 ;  /* 0x20000022ff258230 */ /* 0x000fe20000004100 */
[----:B------:R-:W-:Y:S01]  /*2620*/  @!P0 MOV R34, R22 ;  /* 0x0000001600228202 */ /* 0x000fe20000000f00 */
[--C-:B------:R-:W-:Y:S01]  /*2630*/  @!P0 HADD2.F32 R42, -RZ, R35.reuse.H1_H1 ;  /* 0x30000023ff2a8230 */ /* 0x100fe20000004100 */
[-C--:B------:R-:W-:Y:S02]  /*2640*/  @!P0 FMUL.FTZ R45, R41, R36.reuse ;  /* 0x00000024292d8220 */ /* 0x080fe40000410000 */
[C---:B------:R-:W-:Y:S01]  /*2650*/  @!P0 FMUL.FTZ R0, R37.reuse, R36 ;  /* 0x0000002425008220 */ /* 0x040fe20000410000 */
[----:B------:R-:W-:Y:S01]  /*2660*/  @!P0 HADD2.F32 R36, -RZ, R35.H0_H0 ;  /* 0x20000023ff248230 */ /* 0x000fe20000004100 */
[-C--:B------:R-:W-:Y:S01]  /*2670*/  @!P0 FMUL.FTZ R63, R42, R31.reuse ;  /* 0x0000001f2a3f8220 */ /* 0x080fe20000410000 */
[--C-:B------:R-:W-:Y:S01]  /*2680*/  @!P0 HADD2.F32 R35, -RZ, R34.reuse.H0_H0 ;  /* 0x20000022ff238230 */ /* 0x100fe20000004100 */
[-C--:B------:R-:W-:Y:S02]  /*2690*/  @!P0 FFMA.FTZ R45, R37, R40.reuse, -R45 ;  /* 0x00000028252d8223 */ /* 0x080fe4000001082d */
[----:B------:R-:W-:Y:S01]  /*26a0*/  @!P0 FMUL.FTZ R2, R36, R31 ;  /* 0x0000001f24028220 */ /* 0x000fe20000410000 */
[----:B------:R-:W-:Y:S01]  /*26b0*/  @!P0 MOV R31, R23 ;  /* 0x00000017001f8202 */ /* 0x000fe20000000f00 */
[----:B------:R-:W-:Y:S01]  /*26c0*/  @!P0 FFMA.FTZ R0, R41, R40, R0 ;  /* 0x0000002829008223 */ /* 0x000fe20000010000 */
[----:B------:R-:W-:Y:S01]  /*26d0*/  @!P0 HADD2.F32 R40, -RZ, R34.H1_H1 ;  /* 0x30000022ff288230 */ /* 0x000fe20000004100 */
[-C--:B------:R-:W-:Y:S02]  /*26e0*/  @!P0 FMUL.FTZ R3, R35, R30.reuse ;  /* 0x0000001e23038220 */ /* 0x080fe40000410000 */
[----:B------:R-:W-:Y:S01]  /*26f0*/  @!P0 FFMA.FTZ R2, R42, R43, R2 ;  /* 0x0000002b2a028223 */ /* 0x000fe20000010002 */
[----:B------:R-:W-:Y:S01]  /*2700*/  @!P0 F2FP.PACK_AB R45, R0, R45 ;  /* 0x0000002d002d823e */ /* 0x000fe200000000ff */
[C---:B------:R-:W-:Y:S01]  /*2710*/  @!P0 FMUL.FTZ R62, R40.reuse, R30 ;  /* 0x0000001e283e8220 */ /* 0x040fe20000410000 */
[--C-:B------:R-:W-:Y:S01]  /*2720*/  @!P0 HADD2.F32 R41, -RZ, R31.reuse.H1_H1 ;  /* 0x3000001fff298230 */ /* 0x100fe20000004100 */
[----:B------:R-:W-:Y:S01]  /*2730*/  @!P0 FFMA.FTZ R3, R40, R44, R3 ;  /* 0x0000002c28038223 */ /* 0x000fe20000010003 */
[----:B------:R-:W-:Y:S01]  /*2740*/  @!P0 MOV R20, R45 ;  /* 0x0000002d00148202 */ /* 0x000fe20000000f00 */
[----:B------:R-:W-:Y:S01]  /*2750*/  @!P0 HADD2.F32 R31, -RZ, R31.H0_H0 ;  /* 0x2000001fff1f8230 */ /* 0x000fe20000004100 */
[----:B------:R-:W-:Y:S02]  /*2760*/  @!P0 FFMA.FTZ R63, R36, R43, -R63 ;  /* 0x0000002b243f8223 */ /* 0x000fe4000001083f */
[-C--:B------:R-:W-:Y:S02]  /*2770*/  @!P0 FMUL.FTZ R66, R41, R38.reuse ;  /* 0x0000002629428220 */ /* 0x080fe40000410000 */
[----:B------:R-:W-:Y:S01]  /*2780*/  @!P0 FMUL.FTZ R4, R31, R38 ;  /* 0x000000261f048220 */ /* 0x000fe20000410000 */
[----:B------:R-:W-:Y:S01]  /*2790*/  @!P0 F2FP.PACK_AB R68, R2, R63 ;  /* 0x0000003f0244823e */ /* 0x000fe200000000ff */
[----:B------:R-:W-:Y:S02]  /*27a0*/  @!P0 FFMA.FTZ R62, R35, R44, -R62 ;  /* 0x0000002c233e8223 */ /* 0x000fe4000001083e */
[----:B------:R-:W-:Y:S01]  /*27b0*/  @!P0 FFMA.FTZ R66, R31, R46, -R66 ;  /* 0x0000002e1f428223 */ /* 0x000fe20000010842 */
[----:B------:R-:W-:Y:S01]  /*27c0*/  @!P0 MOV R21, R68 ;  /* 0x0000004400158202 */ /* 0x000fe20000000f00 */
[----:B------:R-:W-:Y:S01]  /*27d0*/  @!P0 FFMA.FTZ R4, R41, R46, R4 ;  /* 0x0000002e29048223 */ /* 0x000fe20000010004 */
[----:B------:R-:W-:Y:S04]  /*27e0*/  @!P0 F2FP.PACK_AB R62, R3, R62 ;  /* 0x0000003e033e823e */ /* 0x000fe800000000ff */
[----:B------:R-:W-:Y:S02]  /*27f0*/  @!P0 F2FP.PACK_AB R63, R4, R66 ;  /* 0x00000042043f823e */ /* 0x000fe400000000ff */
[----:B------:R-:W-:Y:S02]  /*2800*/  @!P0 MOV R22, R62 ;  /* 0x0000003e00168202 */ /* 0x000fe40000000f00 */
[----:B------:R-:W-:Y:S05]  /*2810*/  @!P0 MOV R23, R63 ;  /* 0x0000003f00178202 */ /* 0x000fea0000000f00 */
[----:B------:R1:W-:Y:S02]  /*2820*/  STG.E.128 [R64.64+0x40], R20 ;  /* 0x0000401440007986 */ /* 0x0003e4000c101d06 */
.L_x_65:
[----:B------:R-:W-:Y:S05]  /*2830*/  BSYNC B0 ;  /* 0x0000000000007941 */ /* 0x000fea0003800000 */
.L_x_64:
[----:B------:R-:W-:Y:S01]  /*2840*/  ISETP.GE.AND P0, PT, R12, c[0x0][0x1d4], PT ;  /* 0x000075000c007a0c */ /* 0x000fe20003f06270 */
[----:B------:R-:W-:Y:S01]  /*2850*/  @!UPT UIADD3 URZ, URZ, URZ, URZ ;  /* 0x0000003f3f3ff290 */ /* 0x000fe2000fffe03f */
[----:B------:R-:W-:Y:S11]  /*2860*/  BSSY B0, `(.L_x_66) ;  /* 0x0000036000007945 */ /* 0x000ff60003800000 */
[----:B------:R-:W-:-:S05]  /*2870*/  @P0 BRA `(.L_x_67) ;  /* 0x0000034000000947 */ /* 0x000fca0003800000 */
[----:B------:R-:W-:Y:S01]  /*2880*/  ISETP.GE.AND P0, PT, R15, c[0x0][0x27c], PT ;  /* 0x00009f000f007a0c */ /* 0x000fe20003f06270 */
[----:B-1----:R-:W1:Y:S11]  /*2890*/  LDS.128 R20, [R128+0x8000] ;  /* 0x0080000080147984 */ /* 0x002e760000000c00 */
[----:B------:R-:W-:Y:S01]  /*28a0*/  @!UPT UIADD3 URZ, URZ, URZ, URZ ;  /* 0x0000003f3f3ff290 */ /* 0x000fe2000fffe03f */
[----:B------:R-:W-:Y:S01]  /*28b0*/  @!P0 HADD2.F32 R34, -RZ, R8.H1_H1 ;  /* 0x30000008ff228230 */ /* 0x000fe20000004100 */
[--C-:B------:R-:W-:Y:S01]  /*28c0*/  @!P0 SHF.R.U64 R30, R32, 0x10, R33.reuse ;  /* 0x00000010201e8819 */ /* 0x100fe20000001221 */
[----:B------:R-:W-:Y:S01]  /*28d0*/  @!P0 HADD2.F32 R36, -RZ, R56.H1_H1 ;  /* 0x30000038ff248230 */ /* 0x000fe20000004100 */
        /* <DEDUP_REMOVED lines=8> */
[----:B-1----:R-:W-:Y:S02]  /*2960*/  @!P0 MOV R31, R20 ;  /* 0x00000014001f8202 */ /* 0x002fe40000000f00 */
[----:B------:R-:W-:Y:S03]  /*2970*/  @!P0 MOV R33, R21 ;  /* 0x0000001500218202 */ /* 0x000fe60000000f00 */
[--C-:B------:R-:W-:Y:S02]  /*2980*/  @!P0 HADD2.F32 R35, -RZ, R31.reuse.H1_H1 ;  /* 0x3000001fff238230 */ /* 0x100fe40000004100 */
[----:B------:R-:W-:Y:S02]  /*2990*/  @!P0 HADD2.F32 R31, -RZ, R31.H0_H0 ;  /* 0x2000001fff1f8230 */ /* 0x000fe40000004100 */
[--C-:B------:R-:W-:Y:S01]  /*29a0*/  @!P0 HADD2.F32 R37, -RZ, R33.reuse.H1_H1 ;  /* 0x30000021ff258230 */ /* 0x100fe20000004100 */
[-C--:B------:R-:W-:Y:S01]  /*29b0*/  @!P0 FMUL.FTZ R41, R35, R34.reuse ;  /* 0x0000002223298220 */ /* 0x080fe20000410000 */
[----:B------:R-:W-:Y:S01]  /*29c0*/  @!P0 HADD2.F32 R33, -RZ, R33.H0_H0 ;  /* 0x20000021ff218230 */ /* 0x000fe20000004100 */
[C---:B------:R-:W-:Y:S02]  /*29d0*/  @!P0 FMUL.FTZ R0, R31.reuse, R34 ;  /* 0x000000221f008220 */ /* 0x040fe40000410000 */
[----:B------:R-:W-:Y:S01]  /*29e0*/  @!P0 FFMA.FTZ R41, R31, R36, -R41 ;  /* 0x000000241f298223 */ /* 0x000fe20000010829 */
[----:B------:R-:W-:Y:S01]  /*29f0*/  @!P0 MOV R31, R22 ;  /* 0x00000016001f8202 */ /* 0x000fe20000000f00 */
[-C--:B------:R-:W-:Y:S02]  /*2a00*/  @!P0 FMUL.FTZ R43, R37, R30.reuse ;  /* 0x0000001e252b8220 */ /* 0x080fe40000410000 */
[C---:B------:R-:W-:Y:S01]  /*2a10*/  @!P0 FMUL.FTZ R2, R33.reuse, R30 ;  /* 0x0000001e21028220 */ /* 0x040fe20000410000 */
[----:B------:R-:W-:Y:S01]  /*2a20*/  @!P0 MOV R30, R23 ;  /* 0x00000017001e8202 */ /* 0x000fe20000000f00 */
[----:B------:R-:W-:Y:S01]  /*2a30*/  @!P0 FFMA.FTZ R43, R33, R38, -R43 ;  /* 0x00000026212b8223 */ /* 0x000fe2000001082b */
[--C-:B------:R-:W-:Y:S01]  /*2a40*/  @!P0 HADD2.F32 R33, -RZ, R31.reuse.H0_H0 ;  /* 0x2000001fff218230 */ /* 0x100fe20000004100 */
[----:B------:R-:W-:Y:S01]  /*2a50*/  @!P0 FFMA.FTZ R0, R35, R36, R0 ;  /* 0x0000002423008223 */ /* 0x000fe20000010000 */
[----:B------:R-:W-:Y:S01]  /*2a60*/  @!P0 HADD2.F32 R35, -RZ, R31.H1_H1 ;  /* 0x3000001fff238230 */ /* 0x000fe20000004100 */
[----:B------:R-:W-:Y:S01]  /*2a70*/  @!P0 FFMA.FTZ R2, R37, R38, R2 ;  /* 0x0000002625028223 */ /* 0x000fe20000010002 */
[--C-:B------:R-:W-:Y:S01]  /*2a80*/  @!P0 HADD2.F32 R39, -RZ, R30.reuse.H1_H1 ;  /* 0x3000001eff278230 */ /* 0x100fe20000004100 */
[-C--:B------:R-:W-:Y:S01]  /*2a90*/  @!P0 FMUL.FTZ R3, R33, R8.reuse ;  /* 0x0000000821038220 */ /* 0x080fe20000410000 */
[----:B------:R-:W-:Y:S01]  /*2aa0*/  @!P0 F2FP.PACK_AB R41, R0, R41 ;  /* 0x000000290029823e */ /* 0x000fe200000000ff */
[----:B------:R-:W-:Y:S01]  /*2ab0*/  @!P0 HADD2.F32 R31, -RZ, R30.H0_H0 ;  /* 0x2000001eff1f8230 */ /* 0x000fe20000004100 */
[----:B------:R-:W-:Y:S01]  /*2ac0*/  @!P0 F2FP.PACK_AB R46, R2, R43 ;  /* 0x0000002b022e823e */ /* 0x000fe200000000ff */
[----:B------:R-:W-:Y:S01]  /*2ad0*/  @!P0 FMUL.FTZ R42, R35, R8 ;  /* 0x00000008232a8220 */ /* 0x000fe20000410000 */
[----:B------:R-:W-:Y:S01]  /*2ae0*/  @!P0 MOV R20, R41 ;  /* 0x0000002900148202 */ /* 0x000fe20000000f00 */
[----:B------:R-:W-:Y:S01]  /*2af0*/  @!P0 FMUL.FTZ R44, R39, R32 ;  /* 0x00000020272c8220 */ /* 0x000fe20000410000 */
[----:B------:R-:W-:Y:S01]  /*2b00*/  @!P0 MOV R21, R46 ;  /* 0x0000002e00158202 */ /* 0x000fe20000000f00 */
[C---:B------:R-:W-:Y:S01]  /*2b10*/  @!P0 FMUL.FTZ R4, R31.reuse, R32 ;  /* 0x000000201f048220 */ /* 0x040fe20000410000 */
[----:B------:R-:W-:Y:S01]  /*2b20*/  @!P0 HADD2.F32 R36, -RZ, R56.H0_H0 ;  /* 0x20000038ff248230 */ /* 0x000fe20000004100 */
[----:B------:R-:W-:Y:S04]  /*2b30*/  @!P0 FFMA.FTZ R44, R31, R40, -R44 ;  /* 0x000000281f2c8223 */ /* 0x000fe8000001082c */
[-C--:B------:R-:W-:Y:S02]  /*2b40*/  @!P0 FFMA.FTZ R3, R35, R36.reuse, R3 ;  /* 0x0000002423038223 */ /* 0x080fe40000010003 */
[----:B------:R-:W-:Y:S02]  /*2b50*/  @!P0 FFMA.FTZ R42, R33, R36, -R42 ;  /* 0x00000024212a8223 */ /* 0x000fe4000001082a */
[----:B------:R-:W-:Y:S03]  /*2b60*/  @!P0 FFMA.FTZ R4, R39, R40, R4 ;  /* 0x0000002827048223 */ /* 0x000fe60000010004 */
[----:B------:R-:W-:Y:S02]  /*2b70*/  @!P0 F2FP.PACK_AB R42, R3, R42 ;  /* 0x0000002a032a823e */ /* 0x000fe400000000ff */
[----:B------:R-:W-:Y:S02]  /*2b80*/  @!P0 F2FP.PACK_AB R43, R4, R44 ;  /* 0x0000002c042b823e */ /* 0x000fe400000000ff */
[----:B------:R-:W-:Y:S02]  /*2b90*/  @!P0 MOV R22, R42 ;  /* 0x0000002a00168202 */ /* 0x000fe40000000f00 */
[----:B------:R-:W-:Y:S05]  /*2ba0*/  @!P0 MOV R23, R43 ;  /* 0x0000002b00178202 */ /* 0x000fea0000000f00 */
[----:B------:R1:W-:Y:S02]  /*2bb0*/  STG.E.128 [R64.64+0x80], R20 ;  /* 0x0000801440007986 */ /* 0x0003e4000c101d06 */
.L_x_67:
[----:B------:R-:W-:Y:S05]  /*2bc0*/  BSYNC B0 ;  /* 0x0000000000007941 */ /* 0x000fea0003800000 */
.L_x_66:
        /* <DEDUP_REMOVED lines=23> */
[-C--:B------:R-:W-:Y:S02]  /*2d40*/  @!P0 FMUL.FTZ R39, R32, R31.reuse ;  /* 0x0000001f20278220 */ /* 0x080fe40000410000 */
[C---:B------:R-:W-:Y:S01]  /*2d50*/  @!P0 FMUL.FTZ R0, R30.reuse, R31 ;  /* 0x0000001f1e008220 */ /* 0x040fe20000410000 */
[----:B------:R-:W-:Y:S01]  /*2d60*/  @!P0 HADD2.F32 R31, -RZ, R29.H0_H0 ;  /* 0x2000001dff1f8230 */ /* 0x000fe20000004100 */
[----:B------:R-:W-:Y:S01]  /*2d70*/  @!P0 FMUL.FTZ R41, R35, R8 ;  /* 0x0000000823298220 */ /* 0x000fe20000410000 */
[----:B------:R-:W-:Y:S01]  /*2d80*/  @!P0 MOV R29, R22 ;  /* 0x00000016001d8202 */ /* 0x000fe20000000f00 */
[----:B------:R-:W-:Y:S02]  /*2d90*/  @!P0 FFMA.FTZ R39, R30, R33, -R39 ;  /* 0x000000211e278223 */ /* 0x000fe40000010827 */
[----:B------:R-:W-:Y:S01]  /*2da0*/  @!P0 FMUL.FTZ R2, R31, R8 ;  /* 0x000000081f028220 */ /* 0x000fe20000410000 */
[----:B------:R-:W-:Y:S01]  /*2db0*/  @!P0 MOV R8, R23 ;  /* 0x0000001700088202 */ /* 0x000fe20000000f00 */
[----:B------:R-:W-:Y:S01]  /*2dc0*/  @!P0 FFMA.FTZ R0, R32, R33, R0 ;  /* 0x0000002120008223 */ /* 0x000fe20000010000 */
[--C-:B------:R-:W-:Y:S01]  /*2dd0*/  @!P0 HADD2.F32 R30, -RZ, R29.reuse.H0_H0 ;  /* 0x2000001dff1e8230 */ /* 0x100fe20000004100 */
[-C--:B------:R-:W-:Y:S01]  /*2de0*/  @!P0 FFMA.FTZ R2, R35, R34.reuse, R2 ;  /* 0x0000002223028223 */ /* 0x080fe20000010002 */
[----:B------:R-:W-:Y:S01]  /*2df0*/  @!P0 HADD2.F32 R32, -RZ, R29.H1_H1 ;  /* 0x3000001dff208230 */ /* 0x000fe20000004100 */
[----:B------:R-:W-:Y:S01]  /*2e00*/  @!P0 FFMA.FTZ R41, R31, R34, -R41 ;  /* 0x000000221f298223 */ /* 0x000fe20000010829 */
[----:B------:R-:W-:Y:S01]  /*2e10*/  @!P0 F2FP.PACK_AB R39, R0, R39 ;  /* 0x000000270027823e */ /* 0x000fe200000000ff */
[-C--:B------:R-:W-:Y:S01]  /*2e20*/  @!P0 FMUL.FTZ R3, R30, R7.reuse ;  /* 0x000000071e038220 */ /* 0x080fe20000410000 */
[--C-:B------:R-:W-:Y:S01]  /*2e30*/  @!P0 HADD2.F32 R37, -RZ, R8.reuse.H1_H1 ;  /* 0x30000008ff258230 */ /* 0x100fe20000004100 */
[----:B------:R-:W-:Y:S01]  /*2e40*/  @!P0 FMUL.FTZ R38, R32, R7 ;  /* 0x0000000720268220 */ /* 0x000fe20000410000 */
[----:B------:R-:W-:Y:S01]  /*2e50*/  @!P0 F2FP.PACK_AB R42, R2, R41 ;  /* 0x00000029022a823e */ /* 0x000fe200000000ff */
[----:B------:R-:W-:Y:S01]  /*2e60*/  @!P0 HADD2.F32 R29, -RZ, R8.H0_H0 ;  /* 0x20000008ff1d8230 */ /* 0x000fe20000004100 */
[----:B------:R-:W-:Y:S01]  /*2e70*/  @!P0 MOV R20, R39 ;  /* 0x0000002700148202 */ /* 0x000fe20000000f00 */
[----:B------:R-:W-:Y:S01]  /*2e80*/  @!P0 FMUL.FTZ R40, R37, R28 ;  /* 0x0000001c25288220 */ /* 0x000fe20000410000 */
[----:B------:R-:W-:Y:S01]  /*2e90*/  @!P0 MOV R21, R42 ;  /* 0x0000002a00158202 */ /* 0x000fe20000000f00 */
[----:B------:R-:W-:Y:S01]  /*2ea0*/  @!P0 HADD2.F32 R33, -RZ, R49.H0_H0 ;  /* 0x20000031ff218230 */ /* 0x000fe20000004100 */
[C---:B------:R-:W-:Y:S02]  /*2eb0*/  @!P0 FMUL.FTZ R4, R29.reuse, R28 ;  /* 0x0000001c1d048220 */ /* 0x040fe40000410000 */
[-C--:B------:R-:W-:Y:S02]  /*2ec0*/  @!P0 FFMA.FTZ R40, R29, R36.reuse, -R40 ;  /* 0x000000241d288223 */ /* 0x080fe40000010828 */
        /* <DEDUP_REMOVED lines=8> */
.L_x_69:
[----:B------:R-:W-:Y:S05]  /*2f50*/  BSYNC B0 ;  /* 0x0000000000007941 */ /* 0x000fea0003800000 */
.L_x_68:
        /* <DEDUP_REMOVED lines=56> */
.L_x_71:
[----:B------:R-:W-:Y:S05]  /*32e0*/  BSYNC B0 ;  /* 0x0000000000007941 */ /* 0x000fea0003800000 */
.L_x_70:
[----:B------:R-:W-:Y:S11]  /*32f0*/  ISETP.GE.AND P0, PT, R136, c[0x0][0x1d4], PT ;  /* 0x0000750088007a0c */ /* 0x000ff60003f06270 */
[----:B------:R-:W-:Y:S02]  /*3300*/  @!UPT UIADD3 URZ, URZ, URZ, URZ ;  /* 0x0000003f3f3ff290 */ /* 0x000fe4000fffe03f */
[----:B------:R-:W-:-:S05]  /*3310*/  @P0 BRA `(.L_x_61) ;  /* 0x00001f9000000947 */ /* 0x000fca0003800000 */
[----:B------:R-:W-:Y:S01]  /*3320*/  ISETP.GE.AND P0, PT, R10, c[0x0][0x27c], PT ;  /* 0x00009f000a007a0c */ /* 0x000fe20003f06270 */
[----:B-1----:R-:W1:Y:S11]  /*3330*/  LDS.128 R20, [R127+0xa000] ;  /* 0x00a000007f147984 */ /* 0x002e760000000c00 */
[----:B------:R-:W-:Y:S01]  /*3340*/  @!UPT UIADD3 URZ, URZ, URZ, URZ ;  /* 0x0000003f3f3ff290 */ /* 0x000fe2000fffe03f */
[----:B------:R-:W-:Y:S01]  /*3350*/  @!P0 HADD2.F32 R29, -RZ, R47.H1_H1 ;  /* 0x3000002fff1d8230 */ /* 0x000fe20000004100 */
[--C-:B------:R-:W-:Y:S02]  /*3360*/  @!P0 SHF.R.U64 R6, R24, 0x10, R25.reuse ;  /* 0x0000001018068819 */ /* 0x100fe40000001219 */
[----:B------:R-:W-:Y:S01]  /*3370*/  @!P0 SHF.R.U32.HI R24, RZ, 0x10, R25 ;  /* 0x00000010ff188819 */ /* 0x000fe20000011619 */
[--C-:B------:R-:W-:Y:S01]  /*3380*/  @!P0 HADD2.F32 R25, -RZ, R5.reuse.H1_H1 ;  /* 0x30000005ff198230 */ /* 0x100fe20000004100 */
        /* <DEDUP_REMOVED lines=18> */
[----:B------:R-:W-:Y:S01]  /*34b0*/  @!P0 FFMA.FTZ R33, R26, R29, -R33 ;  /* 0x0000001d1a218223 */ /* 0x000fe20000010821 */
[----:B------:R-:W-:Y:S01]  /*34c0*/  @!P0 HADD2.F32 R30, -RZ, R7.H1_H1 ;  /* 0x30000007ff1e8230 */ /* 0x000fe20000004100 */
[----:B------:R-:W-:Y:S01]  /*34d0*/  @!P0 FMUL.FTZ R2, R25, R6 ;  /* 0x0000000619028220 */ /* 0x000fe20000410000 */
[----:B------:R-:W-:Y:S01]  /*34e0*/  @!P0 MOV R6, R23 ;  /* 0x0000001700068202 */ /* 0x000fe20000000f00 */
[----:B------:R-:W-:Y:S01]  /*34f0*/  @!P0 FFMA.FTZ R0, R27, R29, R0 ;  /* 0x0000001d1b008223 */ /* 0x000fe20000010000 */
[----:B------:R-:W-:Y:S01]  /*3500*/  @!P0 HADD2.F32 R27, -RZ, R47.H0_H0 ;  /* 0x2000002fff1b8230 */ /* 0x000fe20000004100 */
[-C--:B------:R-:W-:Y:S02]  /*3510*/  @!P0 FMUL.FTZ R3, R8, R5.reuse ;  /* 0x0000000508038220 */ /* 0x080fe40000410000 */
[----:B------:R-:W-:Y:S01]  /*3520*/  @!P0 FMUL.FTZ R34, R30, R5 ;  /* 0x000000051e228220 */ /* 0x000fe20000410000 */
[----:B------:R-:W-:Y:S01]  /*3530*/  @!P0 F2FP.PACK_AB R33, R0, R33 ;  /* 0x000000210021823e */ /* 0x000fe200000000ff */
[-C--:B------:R-:W-:Y:S01]  /*3540*/  @!P0 FFMA.FTZ R2, R31, R28.reuse, R2 ;  /* 0x0000001c1f028223 */ /* 0x080fe20000010002 */
[--C-:B------:R-:W-:Y:S01]  /*3550*/  @!P0 HADD2.F32 R29, -RZ, R6.reuse.H1_H1 ;  /* 0x30000006ff1d8230 */ /* 0x100fe20000004100 */
[----:B------:R-:W-:Y:S01]  /*3560*/  @!P0 FFMA.FTZ R3, R30, R27, R3 ;  /* 0x0000001b1e038223 */ /* 0x000fe20000010003 */
[----:B------:R-:W-:Y:S01]  /*3570*/  @!P0 MOV R20, R33 ;  /* 0x0000002100148202 */ /* 0x000fe20000000f00 */
[----:B------:R-:W-:Y:S01]  /*3580*/  @!P0 HADD2.F32 R7, -RZ, R6.H0_H0 ;  /* 0x20000006ff078230 */ /* 0x000fe20000004100 */
[----:B------:R-:W-:Y:S02]  /*3590*/  @!P0 FFMA.FTZ R35, R25, R28, -R35 ;  /* 0x0000001c19238223 */ /* 0x000fe40000010823 */
[-C--:B------:R-:W-:Y:S02]  /*35a0*/  @!P0 FMUL.FTZ R36, R29, R24.reuse ;  /* 0x000000181d248220 */ /* 0x080fe40000410000 */
[C---:B------:R-:W-:Y:S01]  /*35b0*/  @!P0 FMUL.FTZ R4, R7.reuse, R24 ;  /* 0x0000001807048220 */ /* 0x040fe20000410000 */
        /* <DEDUP_REMOVED lines=9> */
[----:B------:R1:W-:Y:S01]  /*3650*/  STG.E.128 [R64.64+0x140], R20 ;  /* 0x0001401440007986 */ /* 0x0003e2000c101d06 */
[----:B------:R-:W-:-:S05]  /*3660*/  BRA `(.L_x_61) ;  /* 0x00001c4000007947 */ /* 0x000fca0003800000 */
.L_x_58:
        /* <DEDUP_REMOVED lines=37> */
[----:B------:R1:W5:Y:S04]  /*38c0*/  @!P0 LDG.E.128 R52, [R2.64] ;  /* 0x0000000602348981 */ /* 0x000368000c1e1d00 */
[----:B------:R1:W5:Y:S01]  /*38d0*/  @!P0 LDG.E.128 R36, [R6.64] ;  /* 0x0000000606248981 */ /* 0x000362000c1e1d00 */
[----:B------:R-:W-:Y:S11]  /*38e0*/  ISETP.GE.AND P0, PT, R13, c[0x0][0x27c], PT ;  /* 0x00009f000d007a0c */ /* 0x000ff60003f06270 */
[----:B------:R-:W-:Y:S02]  /*38f0*/  @!UPT UIADD3 URZ, URZ, URZ, URZ ;  /* 0x0000003f3f3ff290 */ /* 0x000fe4000fffe03f */
[----:B------:R1:W5:Y:S04]  /*3900*/  @!P0 LDG.E.128 R68, [R2.64+0x40] ;  /* 0x0000400602448981 */ /* 0x000368000c1e1d00 */
[----:B------:R1:W5:Y:S01]  /*3910*/  @!P0 LDG.E.128 R28, [R6.64+0x40] ;  /* 0x00004006061c8981 */ /* 0x000362000c1e1d00 */
[----:B------:R-:W-:Y:S11]  /*3920*/  ISETP.GE.AND P0, PT, R12, c[0x0][0x27c], PT ;  /* 0x00009f000c007a0c */ /* 0x000ff60003f06270 */
[----:B------:R-:W-:Y:S02]  /*3930*/  @!UPT UIADD3 URZ, URZ, URZ, URZ ;  /* 0x0000003f3f3ff290 */ /* 0x000fe4000fffe03f */
[----:B------:R1:W5:Y:S04]  /*3940*/  @!P0 LDG.E.128 R64, [R2.64+0x80] ;  /* 0x0000800602408981 */ /* 0x000368000c1e1d00 */
[----:B------:R1:W5:Y:S02]  /*3950*/  @!P0 LDG.E.128 R20, [R6.64+0x80] ;  /* 0x0000800606148981 */ /* 0x000364000c1e1d00 */
.L_x_73:
[----:B------:R-:W-:Y:S05]  /*3960*/  BSYNC B0 ;  /* 0x0000000000007941 */ /* 0x000fea0003800000 */
.L_x_72:
[----:B------:R-:W-:Y:S04]  /*3970*/  IADD3 R143, P0, R162, R24, RZ ;  /* 0x00000018a28f7210 */ /* 0x000fe80007f1e0ff */
[----:B------:R-:W-:Y:S01]  /*3980*/  IADD3.X R94, R110, R94, RZ, P0, !PT ;  /* 0x0000005e6e5e7210 */ /* 0x000fe200007fe4ff */
[----:B------:R-:W-:-:S05]  /*3990*/  @P1 BRA `(.L_x_61) ;  /* 0x0000191000001947 */ /* 0x000fca0003800000 */
[----:B------:R-:W-:Y:S01]  /*39a0*/  ISETP.GE.AND P0, PT, R18, c[0x0][0x1d4], PT ;  /* 0x0000750012007a0c */ /* 0x000fe20003f06270 */
[----:B-----5:R-:W-:Y:S01]  /*39b0*/  IMAD.MOV.U32 R8, RZ, RZ, R66 ;  /* 0x000000ffff087224 */ /* 0x020fe200078e0042 */
[----:B------:R-:W-:Y:S01]  /*39c0*/  MOV R5, R65 ;  /* 0x0000004100057202 */ /* 0x000fe20000000f00 */
[----:B-1----:R-:W-:Y:S01]  /*39d0*/  IMAD.MOV.U32 R7, RZ, RZ, R67 ;  /* 0x000000ffff077224 */ /* 0x002fe200078e0043 */
[----:B------:R-:W-:Y:S01]  /*39e0*/  MOV R3, R23 ;  /* 0x0000001700037202 */ /* 0x000fe20000000f00 */
[----:B------:R-:W-:Y:S01]  /*39f0*/  IMAD.MOV.U32 R6, RZ, RZ, R64 ;  /* 0x000000ffff067224 */ /* 0x000fe200078e0040 */
[----:B------:R-:W-:Y:S01]  /*3a00*/  BSSY B0, `(.L_x_74) ;  /* 0x000008c000007945 */ /* 0x000fe20003800000 */
        /* <DEDUP_REMOVED lines=13> */
[----:B------:R-:W-:Y:S01]  /*3ae0*/  MOV R0, R29 ;  /* 0x0000001d00007202 */ /* 0x000fe20000000f00 */
[----:B------:R-:W-:Y:S01]  /*3af0*/  IMAD.MOV.U32 R2, RZ, RZ, R28 ;  /* 0x000000ffff027224 */ /* 0x000fe200078e001c */
[----:B------:R-:W-:Y:S02]  /*3b00*/  PRMT R76, R8, 0x5410, R7 ;  /* 0x00005410084c7816 */ /* 0x000fe40000000007 */
[----:B------:R-:W-:Y:S02]  /*3b10*/  PRMT R77, R5, 0x5410, R6 ;  /* 0x00005410054d7816 */ /* 0x000fe40000000006 */
[----:B------:R-:W-:Y:S02]  /*3b20*/  PRMT R34, R4, 0x5410, R3 ;  /* 0x0000541004227816 */ /* 0x000fe40000000003 */
[----:B------:R-:W-:Y:S01]  /*3b30*/  PRMT R35, R0, 0x5410, R2 ;  /* 0x0000541000237816 */ /* 0x000fe20000000002 */
[----:B------:R-:W-:-:S05]  /*3b40*/  @P0 BRA `(.L_x_75) ;  /* 0x0000077000000947 */ /* 0x000fca0003800000 */
[----:B------:R-:W-:Y:S01]  /*3b50*/  IMAD.MOV.U32 R59, RZ, RZ, R55 ;  /* 0x000000ffff3b7224 */ /* 0x000fe200078e0037 */
[----:B------:R-:W-:Y:S01]  /*3b60*/  ISETP.GE.AND P2, PT, R129, c[0x0][0x1d4], PT ;  /* 0x0000750081007a0c */ /* 0x000fe20003f46270 */
[----:B------:R-:W-:Y:S01]  /*3b70*/  LDS.128 R72, [R121+0x6100] ;  /* 0x0061000079487984 */ /* 0x000fe20000000c00 */
[CC--:B------:R-:W-:Y:S01]  /*3b80*/  IADD3 R168, P1, P0, R160.reuse, R143.reuse, R132 ;  /* 0x0000008fa0a87210 */ /* 0x0c0fe2000783e084 */
[----:B------:R-:W-:Y:S01]  /*3b90*/  IMAD.MOV.U32 R41, RZ, RZ, R37 ;  /* 0x000000ffff297224 */ /* 0x000fe200078e0025 */
[----:B------:R-:W-:Y:S01]  /*3ba0*/  MOV R43, R36 ;  /* 0x00000024002b7202 */ /* 0x000fe20000000f00 */
[----:B------:R-:W-:Y:S01]  /*3bb0*/  IMAD.MOV.U32 R58, RZ, RZ, R53 ;  /* 0x000000ffff3a7224 */ /* 0x000fe200078e0035 */
[C---:B------:R-:W-:Y:S02]  /*3bc0*/  IADD3.X R167, R99.reuse, R94, R124, P1, P0 ;  /* 0x0000005e63a77210 */ /* 0x040fe40000fe047c */
[----:B------:R-:W-:Y:S01]  /*3bd0*/  MOV R49, R52 ;  /* 0x0000003400317202 */ /* 0x000fe20000000f00 */
[----:B------:R-:W1:Y:S04]  /*3be0*/  LDS.128 R24, [R123+0x6100] ;  /* 0x006100007b187984 */ /* 0x000e680000000c00 */
[----:B------:R-:W-:Y:S04]  /*3bf0*/  @!P2 IADD3 R166, P1, P0, R160, R143, R129 ;  /* 0x0000008fa0a6a210 */ /* 0x000fe8000783e081 */
[----:B------:R-:W-:Y:S02]  /*3c00*/  @!P2 IADD3.X R145, R99, R94, R118, P1, P0 ;  /* 0x0000005e6391a210 */ /* 0x000fe40000fe0476 */
[C---:B------:R-:W-:Y:S04]  /*3c10*/  LEA R170, P0, R168.reuse, c[0x0][0x1c8], 0x1 ;  /* 0x00007200a8aa7a11 */ /* 0x040fe800078008ff */
[----:B------:R-:W-:Y:S02]  /*3c20*/  LEA.HI.X R171, R168, c[0x0][0x1cc], R167, 0x1, P0 ;  /* 0x00007300a8ab7a11 */ /* 0x000fe400000f0ca7 */
[C---:B------:R-:W-:Y:S04]  /*3c30*/  @!P2 LEA R168, P0, R166.reuse, c[0x0][0x1c8], 0x1 ;  /* 0x00007200a6a8aa11 */ /* 0x040fe800078008ff */
[----:B------:R-:W-:Y:S02]  /*3c40*/  @!P2 LEA.HI.X R169, R166, c[0x0][0x1cc], R145, 0x1, P0 ;  /* 0x00007300a6a9aa11 */ /* 0x000fe400000f0c91 */
[----:B------:R-:W-:Y:S11]  /*3c50*/  ISETP.GE.AND P0, PT, R18, c[0x0][0x27c], PT ;  /* 0x00009f0012007a0c */ /* 0x000ff60003f06270 */
[----:B------:R-:W-:Y:S02]  /*3c60*/  @!UPT UIADD3 URZ, URZ, URZ, URZ ;  /* 0x0000003f3f3ff290 */ /* 0x000fe4000fffe03f */
[--C-:B------:R-:W-:Y:S01]  /*3c70*/  @!P0 SHF.R.U64 R57, R54, 0x10, R55.reuse ;  /* 0x0000001036398819 */ /* 0x100fe20000001237 */
[----:B------:R-:W-:Y:S01]  /*3c80*/  @!P0 HADD2.F32 R45, -RZ, R43.H0_H0 ;  /* 0x2000002bff2d8230 */ /* 0x000fe20000004100 */
[----:B------:R-:W-:Y:S01]  /*3c90*/  @!P0 SHF.R.U32.HI R61, RZ, 0x10, R55 ;  /* 0x00000010ff3d8819 */ /* 0x000fe20000011637 */
[----:B------:R-:W-:Y:S01]  /*3ca0*/  @!P0 HADD2.F32 R49, -RZ, R49.H0_H0 ;  /* 0x20000031ff318230 */ /* 0x000fe20000004100 */
[--C-:B------:R-:W-:Y:S01]  /*3cb0*/  @!P0 SHF.R.U32.HI R56, RZ, 0x10, R53.reuse ;  /* 0x00000010ff388819 */ /* 0x100fe20000011635 */
[----:B-1----:R-:W-:Y:S01]  /*3cc0*/  @!P0 IMAD.MOV.U32 R43, RZ, RZ, R24 ;  /* 0x000000ffff2b8224 */ /* 0x002fe200078e0018 */
[----:B------:R-:W-:Y:S01]  /*3cd0*/  @!P0 MOV R55, R72 ;  /* 0x0000004800378202 */ /* 0x000fe20000000f00 */
[----:B------:R-:W-:Y:S01]  /*3ce0*/  @!P0 HADD2.F32 R46, -RZ, R41.H0_H0 ;  /* 0x20000029ff2e8230 */ /* 0x000fe20000004100 */
[----:B------:R-:W-:Y:S01]  /*3cf0*/  @!P0 SHF.R.U64 R50, R52, 0x10, R53 ;  /* 0x0000001034328819 */ /* 0x000fe20000001235 */
[----:B------:R-:W-:Y:S01]  /*3d00*/  @!P0 HADD2.F32 R52, -RZ, R58.H0_H0 ;  /* 0x2000003aff348230 */ /* 0x000fe20000004100 */
[----:B------:R-:W-:Y:S01]  /*3d10*/  MOV R53, R54 ;  /* 0x0000003600357202 */ /* 0x000fe20000000f00 */
[----:B------:R-:W-:Y:S01]  /*3d20*/  @!P0 HADD2.F32 R47, -RZ, R55.H0_H0 ;  /* 0x20000037ff2f8230 */ /* 0x000fe20000004100 */
[----:B------:R-:W-:Y:S01]  /*3d30*/  @!P0 MOV R54, R73 ;  /* 0x0000004900368202 */ /* 0x000fe20000000f00 */
[----:B------:R-:W-:Y:S01]  /*3d40*/  @!P0 HADD2.F32 R48, -RZ, R43.H0_H0 ;  /* 0x2000002bff308230 */ /* 0x000fe20000004100 */
[----:B------:R-:W-:Y:S01]  /*3d50*/  @!P0 MOV R44, R25 ;  /* 0x00000019002c8202 */ /* 0x000fe20000000f00 */
[----:B------:R-:W-:Y:S01]  /*3d60*/  @!P0 HADD2.F32 R50, -RZ, R50.H0_H0 ;  /* 0x20000032ff328230 */ /* 0x000fe20000004100 */
[-C--:B------:R-:W-:Y:S01]  /*3d70*/  @!P0 FMUL.FTZ R145, R47, R45.reuse ;  /* 0x0000002d2f918220 */ /* 0x080fe20000410000 */
[----:B------:R-:W-:Y:S01]  /*3d80*/  @!P0 HADD2.F32 R51, -RZ, R54.H0_H0 ;  /* 0x20000036ff338230 */ /* 0x000fe20000004100 */
[C---:B------:R-:W-:Y:S01]  /*3d90*/  @!P0 FMUL.FTZ R0, R48.reuse, R45 ;  /* 0x0000002d30008220 */ /* 0x040fe20000410000 */
[----:B------:R-:W-:Y:S01]  /*3da0*/  @!P0 SHF.R.U32.HI R40, RZ, 0x10, R37 ;  /* 0x00000010ff288819 */ /* 0x000fe20000011625 */
[----:B------:R-:W-:Y:S01]  /*3db0*/  @!P0 FFMA.FTZ R145, R48, R49, -R145 ;  /* 0x0000003130918223 */ /* 0x000fe20000010891 */
[----:B------:R-:W-:Y:S01]  /*3dc0*/  @!P0 HADD2.F32 R41, -RZ, R44.H0_H0 ;  /* 0x2000002cff298230 */ /* 0x000fe20000004100 */
[-C--:B------:R-:W-:Y:S01]  /*3dd0*/  @!P0 FMUL.FTZ R166, R51, R46.reuse ;  /* 0x0000002e33a68220 */ /* 0x080fe20000410000 */
[----:B------:R-:W-:Y:S01]  /*3de0*/  @!P0 MOV R60, R75 ;  /* 0x0000004b003c8202 */ /* 0x000fe20000000f00 */
[----:B------:R-:W-:Y:S01]  /*3df0*/  @!P0 FFMA.FTZ R0, R47, R49, R0 ;  /* 0x000000312f008223 */ /* 0x000fe20000010000 */
[----:B------:R-:W-:Y:S01]  /*3e00*/  @!P0 SHF.R.U64 R42, R36, 0x10, R37 ;  /* 0x00000010242a8819 */ /* 0x000fe20000001225 */
[C---:B------:R-:W-:Y:S01]  /*3e10*/  @!P0 FMUL.FTZ R3, R41.reuse, R46 ;  /* 0x0000002e29038220 */ /* 0x040fe20000410000 */
[----:B------:R-:W-:Y:S01]  /*3e20*/  @!P0 HADD2.F32 R40, -RZ, R40.H0_H0 ;  /* 0x20000028ff288230 */ /* 0x000fe20000004100 */
[----:B------:R-:W-:Y:S01]  /*3e30*/  @!P0 FFMA.FTZ R166, R41, R52, -R166 ;  /* 0x0000003429a68223 */ /* 0x000fe200000108a6 */
[----:B------:R-:W-:Y:S01]  /*3e40*/  @!P0 HADD2.F32 R49, -RZ, R54.H1_H1 ;  /* 0x30000036ff318230 */ /* 0x000fe20000004100 */
[----:B------:R-:W-:Y:S01]  /*3e50*/  IMAD.MOV.U32 R36, RZ, RZ, R39 ;  /* 0x000000ffff247224 */ /* 0x000fe200078e0027 */
[----:B------:R-:W-:Y:S01]  /*3e60*/  @!P0 HADD2.F32 R54, -RZ, R56.H0_H0 ;  /* 0x20000038ff368230 */ /* 0x000fe20000004100 */
[----:B------:R-:W-:Y:S01]  /*3e70*/  @!P0 IMAD.MOV.U32 R56, RZ, RZ, R74 ;  /* 0x000000ffff388224 */ /* 0x000fe200078e004a */
[----:B------:R-:W-:Y:S01]  /*3e80*/  @!P0 HADD2.F32 R41, -RZ, R44.H1_H1 ;  /* 0x3000002cff298230 */ /* 0x000fe20000004100 */
[----:B------:R-:W-:Y:S01]  /*3e90*/  @!P0 FMUL.FTZ R167, R49, R40 ;  /* 0x0000002831a78220 */ /* 0x000fe20000410000 */
[----:B------:R-:W-:Y:S01]  /*3ea0*/  @!P0 HADD2.F32 R47, -RZ, R55.H1_H1 ;  /* 0x30000037ff2f8230 */ /* 0x000fe20000004100 */
[----:B------:R-:W-:Y:S01]  /*3eb0*/  MOV R37, R38 ;  /* 0x0000002600257202 */ /* 0x000fe20000000f00 */
[----:B------:R-:W-:Y:S01]  /*3ec0*/  @!P0 HADD2.F32 R42, -RZ, R42.H0_H0 ;  /* 0x2000002aff2a8230 */ /* 0x000fe20000004100 */
[C---:B------:R-:W-:Y:S01]  /*3ed0*/  @!P0 FMUL.FTZ R4, R41.reuse, R40 ;  /* 0x0000002829048220 */ /* 0x040fe20000410000 */
[----:B------:R-:W-:Y:S01]  /*3ee0*/  @!P0 HADD2.F32 R43, -RZ, R43.H1_H1 ;  /* 0x3000002bff2b8230 */ /* 0x000fe20000004100 */
[----:B------:R-:W-:Y:S01]  /*3ef0*/  @!P0 FFMA.FTZ R167, R41, R54, -R167 ;  /* 0x0000003629a78223 */ /* 0x000fe200000108a7 */
[----:B------:R-:W-:Y:S01]  /*3f00*/  @!P0 MOV R41, R26 ;  /* 0x0000001a00298202 */ /* 0x000fe20000000f00 */
[-C--:B------:R-:W-:Y:S01]  /*3f10*/  @!P0 FMUL.FTZ R172, R47, R42.reuse ;  /* 0x0000002a2fac8220 */ /* 0x080fe20000410000 */
[----:B------:R-:W-:Y:S01]  /*3f20*/  @!P0 SHF.R.U64 R38, R38, 0x10, R39 ;  /* 0x0000001026268819 */ /* 0x000fe20000001227 */
[----:B------:R-:W-:Y:S01]  /*3f30*/  @!P0 FMUL.FTZ R2, R43, R42 ;  /* 0x0000002a2b028220 */ /* 0x000fe20000410000 */
[----:B------:R-:W-:Y:S01]  /*3f40*/  @!P0 F2FP.PACK_AB R166, R167, R166 ;  /* 0x000000a6a7a6823e */ /* 0x000fe200000000ff */
[-C--:B------:R-:W-:Y:S01]  /*3f50*/  @!P0 FFMA.FTZ R172, R43, R50.reuse, -R172 ;  /* 0x000000322bac8223 */ /* 0x080fe200000108ac */
[----:B------:R-:W-:Y:S01]  /*3f60*/  @!P0 HADD2.F32 R37, -RZ, R37.H0_H0 ;  /* 0x20000025ff258230 */ /* 0x000fe20000004100 */
[----:B------:R-:W-:Y:S01]  /*3f70*/  @!P0 FFMA.FTZ R2, R47, R50, R2 ;  /* 0x000000322f028223 */ /* 0x000fe20000010002 */
[--C-:B------:R-:W-:Y:S01]  /*3f80*/  @!P0 HADD2.F32 R55, -RZ, R56.reuse.H1_H1 ;  /* 0x30000038ff378230 */ /* 0x100fe20000004100 */
[----:B------:R-:W-:Y:S01]  /*3f90*/  @!P0 FFMA.FTZ R3, R51, R52, R3 ;  /* 0x0000003433038223 */ /* 0x000fe20000010003 */
[----:B------:R-:W-:Y:S01]  /*3fa0*/  @!P0 HADD2.F32 R56, -RZ, R56.H0_H0 ;  /* 0x20000038ff388230 */ /* 0x000fe20000004100 */
[----:B------:R-:W-:Y:S01]  /*3fb0*/  @!P0 FFMA.FTZ R4, R49, R54, R4 ;  /* 0x0000003631048223 */ /* 0x000fe20000010004 */
[----:B------:R-:W-:Y:S01]  /*3fc0*/  @!P0 HADD2.F32 R43, -RZ, R38.H0_H0 ;  /* 0x20000026ff2b8230 */ /* 0x000fe20000004100 */
[----:B------:R-:W-:Y:S01]  /*3fd0*/  @!P0 SHF.R.U32.HI R39, RZ, 0x10, R39 ;  /* 0x00000010ff278819 */ /* 0x000fe20000011627 */
[----:B------:R-:W-:Y:S01]  /*3fe0*/  @!P0 HADD2.F32 R38, -RZ, R41.H0_H0 ;  /* 0x20000029ff268230 */ /* 0x000fe20000004100 */
[----:B------:R-:W-:Y:S01]  /*3ff0*/  @!P0 FMUL.FTZ R174, R56, R37 ;  /* 0x0000002538ae8220 */ /* 0x000fe20000410000 */
[----:B------:R-:W-:Y:S01]  /*4000*/  @!P0 MOV R25, R166 ;  /* 0x000000a600198202 */ /* 0x000fe20000000f00 */
[C---:B------:R-:W-:Y:S01]  /*4010*/  @!P0 FMUL.FTZ R173, R55.reuse, R43 ;  /* 0x0000002b37ad8220 */ /* 0x040fe20000410000 */
[----:B------:R-:W-:Y:S01]  /*4020*/  @!P0 F2FP.PACK_AB R145, R172, R145 ;  /* 0x00000091ac91823e */ /* 0x000fe200000000ff */
[----:B------:R-:W-:Y:S01]  /*4030*/  @!P0 FMUL.FTZ R5, R38, R37 ;  /* 0x0000002526058220 */ /* 0x000fe20000410000 */
[----:B------:R-:W-:Y:S01]  /*4040*/  @!P0 HADD2.F32 R37, -RZ, R36.H0_H0 ;  /* 0x20000024ff258230 */ /* 0x000fe20000004100 */
[----:B------:R-:W-:Y:S01]  /*4050*/  @!P0 IMAD.MOV.U32 R36, RZ, RZ, R27 ;  /* 0x000000ffff248224 */ /* 0x000fe200078e001b */
[----:B------:R-:W-:Y:S01]  /*4060*/  @!P0 HADD2.F32 R53, -RZ, R53.H0_H0 ;  /* 0x20000035ff358230 */ /* 0x000fe20000004100 */
[----:B------:R-:W-:Y:S01]  /*4070*/  @!P0 MOV R24, R145 ;  /* 0x0000009100188202 */ /* 0x000fe20000000f00 */
[--C-:B------:R-:W-:Y:S01]  /*4080*/  @!P0 HADD2.F32 R58, -RZ, R60.reuse.H0_H0 ;  /* 0x2000003cff3a8230 */ /* 0x100fe20000004100 */
[----:B------:R-:W-:Y:S01]  /*4090*/  @!P0 F2FP.PACK_AB R166, R4, R3 ;  /* 0x0000000304a6823e */ /* 0x000fe200000000ff */
[----:B------:R-:W-:Y:S01]  /*40a0*/  @!P0 HADD2.F32 R60, -RZ, R60.H1_H1 ;  /* 0x3000003cff3c8230 */ /* 0x000fe20000004100 */
[----:B------:R-:W-:Y:S01]  /*40b0*/  @!P0 FFMA.FTZ R174, R38, R53, -R174 ;  /* 0x0000003526ae8223 */ /* 0x000fe200000108ae */
[----:B------:R-:W-:Y:S01]  /*40c0*/  @!P0 HADD2.F32 R39, -RZ, R39.H0_H0 ;  /* 0x20000027ff278230 */ /* 0x000fe20000004100 */
[----:B------:R-:W-:Y:S01]  /*40d0*/  @!P0 FMUL.FTZ R176, R58, R37 ;  /* 0x000000253ab08220 */ /* 0x000fe20000410000 */
[----:B------:R-:W-:Y:S01]  /*40e0*/  @!P0 HADD2.F32 R40, -RZ, R41.H1_H1 ;  /* 0x30000029ff288230 */ /* 0x000fe20000004100 */
[----:B------:R-:W-:Y:S01]  /*40f0*/  @!P0 FFMA.FTZ R5, R56, R53, R5 ;  /* 0x0000003538058223 */ /* 0x000fe20000010005 */
[----:B------:R-:W-:Y:S01]  /*4100*/  @!P0 HADD2.F32 R57, -RZ, R57.H0_H0 ;  /* 0x20000039ff398230 */ /* 0x000fe20000004100 */
[----:B------:R-:W-:Y:S01]  /*4110*/  @!P0 FMUL.FTZ R175, R60, R39 ;  /* 0x000000273caf8220 */ /* 0x000fe20000410000 */
[----:B------:R-:W-:Y:S01]  /*4120*/  @!P0 HADD2.F32 R59, -RZ, R59.H0_H0 ;  /* 0x2000003bff3b8230 */ /* 0x000fe20000004100 */
[C---:B------:R-:W-:Y:S01]  /*4130*/  @!P0 FMUL.FTZ R6, R40.reuse, R43 ;  /* 0x0000002b28068220 */ /* 0x040fe20000410000 */
[--C-:B------:R-:W-:Y:S01]  /*4140*/  @!P0 HADD2.F32 R38, -RZ, R36.reuse.H0_H0 ;  /* 0x20000024ff268230 */ /* 0x100fe20000004100 */
[-C--:B------:R-:W-:Y:S01]  /*4150*/  @!P0 FFMA.FTZ R173, R40, R57.reuse, -R173 ;  /* 0x0000003928ad8223 */ /* 0x080fe200000108ad */
[----:B------:R-:W-:Y:S01]  /*4160*/  @!P0 F2FP.PACK_AB R145, R2, R0 ;  /* 0x000000000291823e */ /* 0x000fe200000000ff */
[----:B------:R-:W-:Y:S01]  /*4170*/  @!P0 FFMA.FTZ R6, R55, R57, R6 ;  /* 0x0000003937068223 */ /* 0x000fe20000010006 */
[----:B------:R-:W-:Y:S01]  /*4180*/  @!P0 HADD2.F32 R36, -RZ, R36.H1_H1 ;  /* 0x30000024ff248230 */ /* 0x000fe20000004100 */
[C---:B------:R-:W-:Y:S01]  /*4190*/  @!P0 FFMA.FTZ R176, R38.reuse, R59, -R176 ;  /* 0x0000003b26b08223 */ /* 0x040fe200000108b0 */
[----:B------:R-:W-:Y:S01]  /*41a0*/  @!P0 HADD2.F32 R61, -RZ, R61.H0_H0 ;  /* 0x2000003dff3d8230 */ /* 0x000fe20000004100 */
[----:B------:R-:W-:Y:S01]  /*41b0*/  @!P0 FMUL.FTZ R7, R38, R37 ;  /* 0x0000002526078220 */ /* 0x000fe20000410000 */
[----:B------:R-:W-:Y:S01]  /*41c0*/  @!P0 F2FP.PACK_AB R173, R173, R174 ;  /* 0x000000aeadad823e */ /* 0x000fe200000000ff */
[----:B------:R-:W-:Y:S01]  /*41d0*/  @!P0 FMUL.FTZ R8, R36, R39 ;  /* 0x0000002724088220 */ /* 0x000fe20000410000 */
[----:B------:R-:W-:Y:S01]  /*41e0*/  @!P0 F2FP.PACK_AB R167, R6, R5 ;  /* 0x0000000506a7823e */ /* 0x000fe200000000ff */
[----:B------:R-:W-:Y:S01]  /*41f0*/  @!P0 FFMA.FTZ R175, R36, R61, -R175 ;  /* 0x0000003d24af8223 */ /* 0x000fe200000108af */
[----:B------:R-:W-:Y:S01]  /*4200*/  @!P0 MOV R72, R145 ;  /* 0x0000009100488202 */ /* 0x000fe20000000f00 */
[----:B------:R-:W-:Y:S01]  /*4210*/  @!P0 FFMA.FTZ R7, R58, R59, R7 ;  /* 0x0000003b3a078223 */ /* 0x000fe20000010007 */
[----:B------:R-:W-:Y:S01]  /*4220*/  @!P0 MOV R74, R167 ;  /* 0x000000a7004a8202 */ /* 0x000fe20000000f00 */
[----:B------:R-:W-:Y:S01]  /*4230*/  @!P0 FFMA.FTZ R8, R60, R61, R8 ;  /* 0x0000003d3c088223 */ /* 0x000fe20000010008 */
[----:B------:R-:W-:Y:S01]  /*4240*/  @!P0 F2FP.PACK_AB R176, R175, R176 ;  /* 0x000000b0afb0823e */ /* 0x000fe200000000ff */
[----:B------:R-:W-:Y:S02]  /*4250*/  @!P0 IMAD.MOV.U32 R26, RZ, RZ, R173 ;  /* 0x000000ffff1a8224 */ /* 0x000fe400078e00ad */
[----:B------:R-:W-:Y:S01]  /*4260*/  @!P0 IMAD.MOV.U32 R73, RZ, RZ, R166 ;  /* 0x000000ffff498224 */ /* 0x000fe200078e00a6 */
[----:B------:R-:W-:Y:S02]  /*4270*/  @!P0 MOV R27, R176 ;  /* 0x000000b0001b8202 */ /* 0x000fe40000000f00 */
[----:B------:R-:W-:Y:S03]  /*4280*/  @!P0 F2FP.PACK_AB R172, R8, R7 ;  /* 0x0000000708ac823e */ /* 0x000fe600000000ff */
[----:B------:R1:W-:Y:S01]  /*4290*/  STG.E.128 [R170.64], R24 ;  /* 0x00000018aa007986 */ /* 0x0003e2000c101d06 */
[----:B------:R-:W-:Y:S07]  /*42a0*/  @!P0 MOV R75, R172 ;  /* 0x000000ac004b8202 */ /* 0x000fee0000000f00 */
[----:B------:R1:W-:Y:S02]  /*42b0*/  @!P2 STG.E.128 [R168.64], R72 ;  /* 0x00000048a800a986 */ /* 0x0003e4000c101d06 */
.L_x_75:
[----:B------:R-:W-:Y:S05]  /*42c0*/  BSYNC B0 ;  /* 0x0000000000007941 */ /* 0x000fea0003800000 */
.L_x_74:
[----:B------:R-:W-:Y:S01]  /*42d0*/  ISETP.GE.AND P0, PT, R13, c[0x0][0x1d4], PT ;  /* 0x000075000d007a0c */ /* 0x000fe20003f06270 */
[----:B------:R-:W-:Y:S01]  /*42e0*/  @!UPT UIADD3 URZ, URZ, URZ, URZ ;  /* 0x0000003f3f3ff290 */ /* 0x000fe2000fffe03f */
[----:B------:R-:W-:Y:S11]  /*42f0*/  BSSY B0, `(.L_x_76) ;  /* 0x0000071000007945 */ /* 0x000ff60003800000 */
[----:B------:R-:W-:-:S05]  /*4300*/  @P0 BRA `(.L_x_77) ;  /* 0x000006f000000947 */ /* 0x000fca0003800000 */
[----:B------:R-:W2:Y:S01]  /*4310*/  LDS.128 R56, [R117+0x6100] ;  /* 0x0061000075387984 */ /* 0x000ea20000000c00 */
[----:B------:R-:W-:Y:S02]  /*4320*/  ISETP.GE.AND P2, PT, R126, c[0x0][0x1d4], PT ;  /* 0x000075007e007a0c */ /* 0x000fe40003f46270 */
[CC--:B------:R-:W-:Y:S04]  /*4330*/  IADD3 R61, P1, P0, R160.reuse, R143.reuse, R131 ;  /* 0x0000008fa03d7210 */ /* 0x0c0fe8000783e083 */
[CC--:B------:R-:W-:Y:S01]  /*4340*/  IADD3.X R54, R99.reuse, R94.reuse, R122, P1, P0 ;  /* 0x0000005e63367210 */ /* 0x0c0fe20000fe047a */
[----:B-1----:R-:W1:Y:S06]  /*4350*/  LDS.128 R24, [R119+0x6100] ;  /* 0x0061000077187984 */ /* 0x002e6c0000000c00 */
        /* <DEDUP_REMOVED lines=8> */
[----:B--2---:R-:W-:Y:S01]  /*43e0*/  @!P0 IMAD.MOV.U32 R43, RZ, RZ, R57 ;  /* 0x000000ffff2b8224 */ /* 0x004fe200078e0039 */
[----:B------:R-:W-:Y:S01]  /*43f0*/  @!P0 MOV R41, R56 ;  /* 0x0000003800298202 */ /* 0x000fe20000000f00 */
[----:B------:R-:W-:Y:S01]  /*4400*/  @!P0 IMAD.MOV.U32 R45, RZ, RZ, R59 ;  /* 0x000000ffff2d8224 */ /* 0x000fe200078e003b */
[----:B------:R-:W-:Y:S01]  /*4410*/  @!P0 SHF.R.U64 R30, R30, 0x10, R31 ;  /* 0x000000101e1e8819 */ /* 0x000fe2000000121f */
[----:B------:R-:W-:Y:S01]  /*4420*/  @!P0 HADD2.F32 R38, -RZ, R35.H1_H1 ;  /* 0x30000023ff268230 */ /* 0x000fe20000004100 */
[----:B------:R-:W-:Y:S01]  /*4430*/  @!P0 SHF.R.U64 R36, R28, 0x10, R29 ;  /* 0x000000101c248819 */ /* 0x000fe2000000121d */
[----:B------:R-:W-:Y:S01]  /*4440*/  @!P0 HADD2.F32 R39, -RZ, R41.H0_H0 ;  /* 0x20000029ff278230 */ /* 0x000fe20000004100 */
[----:B------:R-:W-:Y:S01]  /*4450*/  @!P0 SHF.R.U32.HI R28, RZ, 0x10, R31 ;  /* 0x00000010ff1c8819 */ /* 0x000fe2000001161f */
[----:B------:R-:W-:Y:S01]  /*4460*/  @!P0 HADD2.F32 R40, -RZ, R77.H1_H1 ;  /* 0x3000004dff288230 */ /* 0x000fe20000004100 */
[----:B-1----:R-:W-:Y:S01]  /*4470*/  @!P0 MOV R31, R24 ;  /* 0x00000018001f8202 */ /* 0x002fe20000000f00 */
[----:B------:R-:W-:Y:S01]  /*4480*/  @!P0 HADD2.F32 R41, -RZ, R41.H1_H1 ;  /* 0x30000029ff298230 */ /* 0x000fe20000004100 */
[----:B------:R-:W-:Y:S01]  /*4490*/  @!P0 FMUL.FTZ R52, R39, R38 ;  /* 0x0000002627348220 */ /* 0x000fe20000410000 */
[----:B------:R-:W-:Y:S01]  /*44a0*/  @!P0 SHF.R.U32.HI R29, RZ, 0x10, R29 ;  /* 0x00000010ff1d8819 */ /* 0x000fe2000001161d */
[----:B------:R-:W-:Y:S01]  /*44b0*/  @!P0 HADD2.F32 R36, -RZ, R36.H0_H0 ;  /* 0x20000024ff248230 */ /* 0x000fe20000004100 */
[--C-:B------:R-:W-:Y:S01]  /*44c0*/  @!P0 SHF.R.U64 R42, R68, 0x10, R69.reuse ;  /* 0x00000010442a8819 */ /* 0x100fe20000001245 */
[--C-:B------:R-:W-:Y:S01]  /*44d0*/  @!P0 HADD2.F32 R37, -RZ, R31.reuse.H0_H0 ;  /* 0x2000001fff258230 */ /* 0x100fe20000004100 */
[----:B------:R-:W-:Y:S01]  /*44e0*/  @!P0 MOV R47, R58 ;  /* 0x0000003a002f8202 */ /* 0x000fe20000000f00 */
[----:B------:R-:W-:Y:S01]  /*44f0*/  @!P0 HADD2.F32 R31, -RZ, R31.H1_H1 ;  /* 0x3000001fff1f8230 */ /* 0x000fe20000004100 */
[----:B------:R-:W-:Y:S01]  /*4500*/  @!P0 FMUL.FTZ R73, R41, R36 ;  /* 0x0000002429498220 */ /* 0x000fe20000410000 */
[----:B------:R-:W-:Y:S01]  /*4510*/  @!P0 HADD2.F32 R42, -RZ, R42.H0_H0 ;  /* 0x2000002aff2a8230 */ /* 0x000fe20000004100 */
[C---:B------:R-:W-:Y:S01]  /*4520*/  @!P0 FMUL.FTZ R0, R37.reuse, R38 ;  /* 0x0000002625008220 */ /* 0x040fe20000410000 */
[----:B------:R-:W-:Y:S01]  /*4530*/  @!P0 HADD2.F32 R50, -RZ, R45.H1_H1 ;  /* 0x3000002dff328230 */ /* 0x000fe20000004100 */
[-C--:B------:R-:W-:Y:S01]  /*4540*/  @!P0 FFMA.FTZ R52, R37, R40.reuse, -R52 ;  /* 0x0000002825348223 */ /* 0x080fe20000010834 */
[----:B------:R-:W-:Y:S01]  /*4550*/  @!P0 MOV R37, R25 ;  /* 0x0000001900258202 */ /* 0x000fe20000000f00 */
[----:B------:R-:W-:Y:S01]  /*4560*/  @!P0 FFMA.FTZ R0, R39, R40, R0 ;  /* 0x0000002827008223 */ /* 0x000fe20000010000 */
[----:B------:R-:W-:Y:S01]  /*4570*/  @!P0 SHF.R.U32.HI R44, RZ, 0x10, R69 ;  /* 0x00000010ff2c8819 */ /* 0x000fe20000011645 */
[C---:B------:R-:W-:Y:S01]  /*4580*/  @!P0 FMUL.FTZ R2, R31.reuse, R36 ;  /* 0x000000241f028220 */ /* 0x040fe20000410000 */
[--C-:B------:R-:W-:Y:S01]  /*4590*/  @!P0 HADD2.F32 R40, -RZ, R43.reuse.H0_H0 ;  /* 0x2000002bff288230 */ /* 0x100fe20000004100 */
[-C--:B------:R-:W-:Y:S01]  /*45a0*/  @!P0 FFMA.FTZ R73, R31, R42.reuse, -R73 ;  /* 0x0000002a1f498223 */ /* 0x080fe20000010849 */
[----:B------:R-:W-:Y:S01]  /*45b0*/  @!P0 HADD2.F32 R43, -RZ, R43.H1_H1 ;  /* 0x3000002bff2b8230 */ /* 0x000fe20000004100 */
[----:B------:R-:W-:Y:S01]  /*45c0*/  @!P0 FFMA.FTZ R2, R41, R42, R2 ;  /* 0x0000002a29028223 */ /* 0x000fe20000010002 */
[----:B------:R-:W-:Y:S01]  /*45d0*/  @!P0 HADD2.F32 R36, -RZ, R29.H0_H0 ;  /* 0x2000001dff248230 */ /* 0x000fe20000004100 */
[----:B------:R-:W-:Y:S01]  /*45e0*/  @!P0 SHF.R.U32.HI R53, RZ, 0x10, R71 ;  /* 0x00000010ff358819 */ /* 0x000fe20000011647 */
[----:B------:R-:W-:Y:S01]  /*45f0*/  @!P0 HADD2.F32 R44, -RZ, R44.H0_H0 ;  /* 0x2000002cff2c8230 */ /* 0x000fe20000004100 */
[----:B------:R-:W-:Y:S01]  /*4600*/  @!P0 F2FP.PACK_AB R52, R73, R52 ;  /* 0x000000344934823e */ /* 0x000fe200000000ff */
[----:B------:R-:W-:Y:S01]  /*4610*/  @!P0 HADD2.F32 R29, -RZ, R37.H1_H1 ;  /* 0x30000025ff1d8230 */ /* 0x000fe20000004100 */
[-C--:B------:R-:W-:Y:S01]  /*4620*/  @!P0 FMUL.FTZ R75, R43, R36.reuse ;  /* 0x000000242b4b8220 */ /* 0x080fe20000410000 */
[----:B------:R-:W-:Y:S01]  /*4630*/  @!P0 HADD2.F32 R31, -RZ, R35.H0_H0 ;  /* 0x20000023ff1f8230 */ /* 0x000fe20000004100 */
[----:B------:R-:W-:Y:S01]  /*4640*/  @!P0 MOV R35, R27 ;  /* 0x0000001b00238202 */ /* 0x000fe20000000f00 */
[----:B------:R-:W-:Y:S01]  /*4650*/  @!P0 HADD2.F32 R38, -RZ, R37.H0_H0 ;  /* 0x20000025ff268230 */ /* 0x000fe20000004100 */
[C---:B------:R-:W-:Y:S01]  /*4660*/  @!P0 FMUL.FTZ R4, R29.reuse, R36 ;  /* 0x000000241d048220 */ /* 0x040fe20000410000 */
[----:B------:R-:W-:Y:S01]  /*4670*/  @!P0 MOV R24, R52 ;  /* 0x0000003400188202 */ /* 0x000fe20000000f00 */
[----:B------:R-:W-:Y:S01]  /*4680*/  @!P0 FFMA.FTZ R75, R29, R44, -R75 ;  /* 0x0000002c1d4b8223 */ /* 0x000fe2000001084b */
[----:B------:R-:W-:Y:S01]  /*4690*/  @!P0 HADD2.F32 R29, -RZ, R28.H0_H0 ;  /* 0x2000001cff1d8230 */ /* 0x000fe20000004100 */
[-C--:B------:R-:W-:Y:S01]  /*46a0*/  @!P0 FMUL.FTZ R72, R40, R31.reuse ;  /* 0x0000001f28488220 */ /* 0x080fe20000410000 */
[----:B------:R-:W-:Y:S01]  /*46b0*/  @!P0 HADD2.F32 R28, -RZ, R35.H1_H1 ;  /* 0x30000023ff1c8230 */ /* 0x000fe20000004100 */
[----:B------:R-:W-:Y:S01]  /*46c0*/  @!P0 FMUL.FTZ R3, R38, R31 ;  /* 0x0000001f26038220 */ /* 0x000fe20000410000 */
[----:B------:R-:W-:Y:S01]  /*46d0*/  @!P0 HADD2.F32 R53, -RZ, R53.H0_H0 ;  /* 0x20000035ff358230 */ /* 0x000fe20000004100 */
[-C--:B------:R-:W-:Y:S01]  /*46e0*/  @!P0 FMUL.FTZ R145, R50, R29.reuse ;  /* 0x0000001d32918220 */ /* 0x080fe20000410000 */
[----:B------:R-:W-:Y:S01]  /*46f0*/  @!P0 HADD2.F32 R48, -RZ, R45.H0_H0 ;  /* 0x2000002dff308230 */ /* 0x000fe20000004100 */
[C---:B------:R-:W-:Y:S01]  /*4700*/  @!P0 FMUL.FTZ R8, R28.reuse, R29 ;  /* 0x0000001d1c088220 */ /* 0x040fe20000410000 */
[----:B------:R-:W-:Y:S01]  /*4710*/  @!P0 HADD2.F32 R36, -RZ, R35.H0_H0 ;  /* 0x20000023ff248230 */ /* 0x000fe20000004100 */
[----:B------:R-:W-:Y:S01]  /*4720*/  @!P0 FFMA.FTZ R145, R28, R53, -R145 ;  /* 0x000000351c918223 */ /* 0x000fe20000010891 */
[--C-:B------:R-:W-:Y:S01]  /*4730*/  @!P0 HADD2.F32 R31, -RZ, R34.reuse.H1_H1 ;  /* 0x30000022ff1f8230 */ /* 0x100fe20000004100 */
[----:B------:R-:W-:Y:S01]  /*4740*/  @!P0 IMAD.MOV.U32 R28, RZ, RZ, R26 ;  /* 0x000000ffff1c8224 */ /* 0x000fe200078e001a */
[----:B------:R-:W-:Y:S01]  /*4750*/  @!P0 SHF.R.U64 R49, R70, 0x10, R71 ;  /* 0x0000001046318819 */ /* 0x000fe20000001247 */
[--C-:B------:R-:W-:Y:S01]  /*4760*/  @!P0 HADD2.F32 R46, -RZ, R47.reuse.H0_H0 ;  /* 0x2000002fff2e8230 */ /* 0x100fe20000004100 */
[----:B------:R-:W-:Y:S01]  /*4770*/  @!P0 F2FP.PACK_AB R52, R2, R0 ;  /* 0x000000000234823e */ /* 0x000fe200000000ff */
[-C--:B------:R-:W-:Y:S01]  /*4780*/  @!P0 FMUL.FTZ R74, R48, R31.reuse ;  /* 0x0000001f304a8220 */ /* 0x080fe20000410000 */
[----:B------:R-:W-:Y:S01]  /*4790*/  @!P0 HADD2.F32 R47, -RZ, R47.H1_H1 ;  /* 0x3000002fff2f8230 */ /* 0x000fe20000004100 */
[----:B------:R-:W-:Y:S01]  /*47a0*/  @!P0 FMUL.FTZ R7, R36, R31 ;  /* 0x0000001f24078220 */ /* 0x000fe20000410000 */
[----:B------:R-:W-:Y:S01]  /*47b0*/  @!P0 HADD2.F32 R31, -RZ, R34.H0_H0 ;  /* 0x20000022ff1f8230 */ /* 0x000fe20000004100 */
[----:B------:R-:W-:Y:S01]  /*47c0*/  @!P0 MOV R56, R52 ;  /* 0x0000003400388202 */ /* 0x000fe20000000f00 */
[----:B------:R-:W-:Y:S02]  /*47d0*/  @!P0 HADD2.F32 R29, -RZ, R30.H0_H0 ;  /* 0x2000001eff1d8230 */ /* 0x000fe40000004100 */
[----:B------:R-:W-:Y:S01]  /*47e0*/  @!P0 HADD2.F32 R39, -RZ, R77.H0_H0 ;  /* 0x2000004dff278230 */ /* 0x000fe20000004100 */
[----:B------:R-:W-:Y:S01]  /*47f0*/  @!P0 FMUL.FTZ R167, R46, R31 ;  /* 0x0000001f2ea78220 */ /* 0x000fe20000410000 */
[----:B------:R-:W-:Y:S01]  /*4800*/  @!P0 HADD2.F32 R30, -RZ, R28.H0_H0 ;  /* 0x2000001cff1e8230 */ /* 0x000fe20000004100 */
[----:B------:R-:W-:Y:S01]  /*4810*/  @!P0 FMUL.FTZ R166, R47, R29 ;  /* 0x0000001d2fa68220 */ /* 0x000fe20000410000 */
[----:B------:R-:W-:Y:S01]  /*4820*/  @!P0 HADD2.F32 R45, -RZ, R76.H0_H0 ;  /* 0x2000004cff2d8230 */ /* 0x000fe20000004100 */
[----:B------:R-:W-:Y:S01]  /*4830*/  @!P0 FFMA.FTZ R3, R40, R39, R3 ;  /* 0x0000002728038223 */ /* 0x000fe20000010003 */
[----:B------:R-:W-:Y:S01]  /*4840*/  @!P0 HADD2.F32 R28, -RZ, R28.H1_H1 ;  /* 0x3000001cff1c8230 */ /* 0x000fe20000004100 */
[C---:B------:R-:W-:Y:S01]  /*4850*/  @!P0 FMUL.FTZ R5, R30.reuse, R31 ;  /* 0x0000001f1e058220 */ /* 0x040fe20000410000 */
[----:B------:R-:W-:Y:S01]  /*4860*/  @!P0 HADD2.F32 R49, -RZ, R49.H0_H0 ;  /* 0x20000031ff318230 */ /* 0x000fe20000004100 */
[----:B------:R-:W-:Y:S01]  /*4870*/  @!P0 FFMA.FTZ R167, R30, R45, -R167 ;  /* 0x0000002d1ea78223 */ /* 0x000fe200000108a7 */
[----:B------:R-:W-:Y:S01]  /*4880*/  @!P0 HADD2.F32 R51, -RZ, R76.H1_H1 ;  /* 0x3000004cff338230 */ /* 0x000fe20000004100 */
[----:B------:R-:W-:Y:S02]  /*4890*/  @!P0 FFMA.FTZ R72, R38, R39, -R72 ;  /* 0x0000002726488223 */ /* 0x000fe40000010848 */
[----:B------:R-:W-:Y:S02]  /*48a0*/  @!P0 FFMA.FTZ R166, R28, R49, -R166 ;  /* 0x000000311ca68223 */ /* 0x000fe400000108a6 */
[----:B------:R-:W-:Y:S01]  /*48b0*/  @!P0 FFMA.FTZ R74, R36, R51, -R74 ;  /* 0x00000033244a8223 */ /* 0x000fe2000001084a */
[----:B------:R-:W-:Y:S01]  /*48c0*/  @!P0 F2FP.PACK_AB R75, R75, R72 ;  /* 0x000000484b4b823e */ /* 0x000fe200000000ff */
[----:B------:R-:W-:Y:S01]  /*48d0*/  @!P0 FFMA.FTZ R4, R43, R44, R4 ;  /* 0x0000002c2b048223 */ /* 0x000fe20000010004 */
[----:B------:R-:W-:Y:S01]  /*48e0*/  @!P0 F2FP.PACK_AB R167, R166, R167 ;  /* 0x000000a7a6a7823e */ /* 0x000fe200000000ff */
[----:B------:R-:W-:Y:S01]  /*48f0*/  @!P0 FMUL.FTZ R6, R28, R29 ;  /* 0x0000001d1c068220 */ /* 0x000fe20000410000 */
[----:B------:R-:W-:Y:S01]  /*4900*/  @!P0 F2FP.PACK_AB R74, R145, R74 ;  /* 0x0000004a914a823e */ /* 0x000fe200000000ff */
[----:B------:R-:W-:Y:S01]  /*4910*/  @!P0 FFMA.FTZ R5, R46, R45, R5 ;  /* 0x0000002d2e058223 */ /* 0x000fe20000010005 */
[----:B------:R-:W-:Y:S01]  /*4920*/  @!P0 MOV R25, R75 ;  /* 0x0000004b00198202 */ /* 0x000fe20000000f00 */
[----:B------:R-:W-:Y:S01]  /*4930*/  @!P0 FFMA.FTZ R6, R47, R49, R6 ;  /* 0x000000312f068223 */ /* 0x000fe20000010006 */
[----:B------:R-:W-:Y:S01]  /*4940*/  @!P0 MOV R27, R74 ;  /* 0x0000004a001b8202 */ /* 0x000fe20000000f00 */
[----:B------:R-:W-:Y:S01]  /*4950*/  @!P0 FFMA.FTZ R7, R48, R51, R7 ;  /* 0x0000003330078223 */ /* 0x000fe20000010007 */
[----:B------:R-:W-:Y:S01]  /*4960*/  @!P0 F2FP.PACK_AB R73, R4, R3 ;  /* 0x000000030449823e */ /* 0x000fe200000000ff */
[----:B------:R-:W-:Y:S01]  /*4970*/  @!P0 FFMA.FTZ R8, R50, R53, R8 ;  /* 0x0000003532088223 */ /* 0x000fe20000010008 */
[----:B------:R-:W-:Y:S01]  /*4980*/  @!P0 F2FP.PACK_AB R72, R6, R5 ;  /* 0x000000050648823e */ /* 0x000fe200000000ff */
[----:B------:R-:W-:Y:S02]  /*4990*/  @!P0 IMAD.MOV.U32 R26, RZ, RZ, R167 ;  /* 0x000000ffff1a8224 */ /* 0x000fe400078e00a7 */
[----:B------:R-:W-:Y:S01]  /*49a0*/  @!P0 IMAD.MOV.U32 R57, RZ, RZ, R73 ;  /* 0x000000ffff398224 */ /* 0x000fe200078e0049 */
[----:B------:R-:W-:Y:S02]  /*49b0*/  @!P0 F2FP.PACK_AB R75, R8, R7 ;  /* 0x00000007084b823e */ /* 0x000fe400000000ff */
[----:B------:R1:W-:Y:S01]  /*49c0*/  STG.E.128 [R60.64], R24 ;  /* 0x000000183c007986 */ /* 0x0003e2000c101d06 */
[----:B------:R-:W-:Y:S02]  /*49d0*/  @!P0 MOV R58, R72 ;  /* 0x00000048003a8202 */ /* 0x000fe40000000f00 */
[----:B------:R-:W-:Y:S05]  /*49e0*/  @!P0 MOV R59, R75 ;  /* 0x0000004b003b8202 */ /* 0x000fea0000000f00 */
[----:B------:R1:W-:Y:S02]  /*49f0*/  @!P2 STG.E.128 [R54.64], R56 ;  /* 0x000000383600a986 */ /* 0x0003e4000c101d06 */
.L_x_77:
[----:B------:R-:W-:Y:S05]  /*4a00*/  BSYNC B0 ;  /* 0x0000000000007941 */ /* 0x000fea0003800000 */
.L_x_76:
[----:B------:R-:W-:Y:S11]  /*4a10*/  ISETP.GE.AND P0, PT, R12, c[0x0][0x1d4], PT ;  /* 0x000075000c007a0c */ /* 0x000ff60003f06270 */
[----:B------:R-:W-:Y:S02]  /*4a20*/  @!UPT UIADD3 URZ, URZ, URZ, URZ ;  /* 0x0000003f3f3ff290 */ /* 0x000fe4000fffe03f */
[----:B------:R-:W-:-:S05]  /*4a30*/  @P0 BRA `(.L_x_61) ;  /* 0x0000087000000947 */ /* 0x000fca0003800000 */
[----:B-1----:R-:W-:Y:S01]  /*4a40*/  LDS.128 R52, [R113+0x6100] ;  /* 0x0061000071347984 */ /* 0x002fe20000000c00 */
[----:B------:R-:W-:Y:S04]  /*4a50*/  IADD3 R57, P1, P0, R160, R143, R130 ;  /* 0x0000008fa0397210 */ /* 0x000fe8000783e082 */
[----:B------:R-:W-:Y:S02]  /*4a60*/  IADD3.X R56, R99, R94, R120, P1, P0 ;  /* 0x0000005e63387210 */ /* 0x000fe40000fe0478 */
[----:B------:R-:W-:Y:S01]  /*4a70*/  ISETP.GE.AND P0, PT, R12, c[0x0][0x27c], PT ;  /* 0x00009f000c007a0c */ /* 0x000fe20003f06270 */
[----:B------:R-:W1:Y:S01]  /*4a80*/  LDS.128 R24, [R115+0x6100] ;  /* 0x0061000073187984 */ /* 0x000e620000000c00 */
[C---:B------:R-:W-:Y:S04]  /*4a90*/  LEA R58, P1, R57.reuse, c[0x0][0x1c8], 0x1 ;  /* 0x00007200393a7a11 */ /* 0x040fe800078208ff */
[----:B------:R-:W-:Y:S02]  /*4aa0*/  LEA.HI.X R59, R57, c[0x0][0x1cc], R56, 0x1, P1 ;  /* 0x00007300393b7a11 */ /* 0x000fe400008f0c38 */
[----:B------:R-:W-:Y:S05]  /*4ab0*/  ISETP.GE.AND P1, PT, R125, c[0x0][0x1d4], PT ;  /* 0x000075007d007a0c */ /* 0x000fea0003f26270 */
[----:B------:R-:W-:Y:S01]  /*4ac0*/  @!P0 HADD2.F32 R30, -RZ, R33.H1_H1 ;  /* 0x30000021ff1e8230 */ /* 0x000fe20000004100 */
[----:B------:R-:W-:Y:S01]  /*4ad0*/  @!P0 SHF.R.U64 R29, R20, 0x10, R21 ;  /* 0x00000010141d8819 */ /* 0x000fe20000001215 */
[--C-:B------:R-:W-:Y:S01]  /*4ae0*/  @!P0 HADD2.F32 R40, -RZ, R63.reuse.H1_H1 ;  /* 0x3000003fff288230 */ /* 0x100fe20000004100 */
[----:B------:R-:W-:Y:S01]  /*4af0*/  @!P0 SHF.R.U64 R22, R22, 0x10, R23 ;  /* 0x0000001016168819 */ /* 0x000fe20000001217 */
[----:B------:R-:W-:Y:S01]  /*4b00*/  @!P0 HADD2.F32 R37, -RZ, R63.H0_H0 ;  /* 0x2000003fff258230 */ /* 0x000fe20000004100 */
[----:B------:R-:W-:Y:S01]  /*4b10*/  @!P0 SHF.R.U32.HI R20, RZ, 0x10, R21 ;  /* 0x00000010ff148819 */ /* 0x000fe20000011615 */
[--C-:B------:R-:W-:Y:S01]  /*4b20*/  @!P0 HADD2.F32 R49, -RZ, R62.reuse.H1_H1 ;  /* 0x3000003eff318230 */ /* 0x100fe20000004100 */
[----:B------:R-:W-:Y:S01]  /*4b30*/  @!P0 SHF.R.U32.HI R21, RZ, 0x10, R23 ;  /* 0x00000010ff158819 */ /* 0x000fe20000011617 */
[----:B------:R-:W-:Y:S01]  /*4b40*/  @!P0 HADD2.F32 R45, -RZ, R62.H0_H0 ;  /* 0x2000003eff2d8230 */ /* 0x000fe20000004100 */
[--C-:B------:R-:W-:Y:S01]  /*4b50*/  @!P0 SHF.R.U64 R36, R64, 0x10, R65.reuse ;  /* 0x0000001040248819 */ /* 0x100fe20000001241 */
[----:B------:R-:W-:Y:S01]  /*4b60*/  @!P0 HADD2.F32 R31, -RZ, R33.H0_H0 ;  /* 0x20000021ff1f8230 */ /* 0x000fe20000004100 */
[----:B------:R-:W-:Y:S01]  /*4b70*/  @!P0 SHF.R.U32.HI R43, RZ, 0x10, R65 ;  /* 0x00000010ff2b8819 */ /* 0x000fe20000011641 */
[----:B------:R-:W-:Y:S01]  /*4b80*/  @!P0 HADD2.F32 R21, -RZ, R21.H0_H0 ;  /* 0x20000015ff158230 */ /* 0x000fe20000004100 */
[--C-:B------:R-:W-:Y:S01]  /*4b90*/  @!P0 SHF.R.U32.HI R51, RZ, 0x10, R67.reuse ;  /* 0x00000010ff338819 */ /* 0x100fe20000011643 */
[----:B------:R-:W-:Y:S01]  /*4ba0*/  @!P0 HADD2.F32 R36, -RZ, R36.H0_H0 ;  /* 0x20000024ff248230 */ /* 0x000fe20000004100 */
[----:B------:R-:W-:Y:S01]  /*4bb0*/  @!P0 SHF.R.U64 R44, R66, 0x10, R67 ;  /* 0x00000010422c8819 */ /* 0x000fe20000001243 */
[----:B------:R-:W-:Y:S02]  /*4bc0*/  @!P0 HADD2.F32 R43, -RZ, R43.H0_H0 ;  /* 0x2000002bff2b8230 */ /* 0x000fe40000004100 */
[----:B------:R-:W-:Y:S02]  /*4bd0*/  @!P0 HADD2.F32 R51, -RZ, R51.H0_H0 ;  /* 0x20000033ff338230 */ /* 0x000fe40000004100 */
[----:B------:R-:W-:Y:S02]  /*4be0*/  @!P0 HADD2.F32 R44, -RZ, R44.H0_H0 ;  /* 0x2000002cff2c8230 */ /* 0x000fe40000004100 */
[----:B------:R-:W-:Y:S01]  /*4bf0*/  @!P0 HADD2.F32 R22, -RZ, R22.H0_H0 ;  /* 0x20000016ff168230 */ /* 0x000fe20000004100 */
[----:B-1----:R-:W-:Y:S02]  /*4c00*/  @!P0 MOV R28, R25 ;  /* 0x00000019001c8202 */ /* 0x002fe40000000f00 */
[----:B------:R-:W-:Y:S02]  /*4c10*/  @!P0 MOV R41, R53 ;  /* 0x0000003500298202 */ /* 0x000fe40000000f00 */
[----:B------:R-:W-:Y:S01]  /*4c20*/  @!P0 MOV R39, R52 ;  /* 0x0000003400278202 */ /* 0x000fe20000000f00 */
[----:B------:R-:W-:Y:S01]  /*4c30*/  @!P0 HADD2.F32 R23, -RZ, R28.H0_H0 ;  /* 0x2000001cff178230 */ /* 0x000fe20000004100 */
[----:B------:R-:W-:Y:S01]  /*4c40*/  @!P0 MOV R42, R55 ;  /* 0x00000037002a8202 */ /* 0x000fe20000000f00 */
[----:B------:R-:W-:Y:S01]  /*4c50*/  @!P0 HADD2.F32 R38, -RZ, R41.H0_H0 ;  /* 0x20000029ff268230 */ /* 0x000fe20000004100 */
[----:B------:R-:W-:Y:S01]  /*4c60*/  @!P0 MOV R47, R54 ;  /* 0x00000036002f8202 */ /* 0x000fe20000000f00 */
[--C-:B------:R-:W-:Y:S01]  /*4c70*/  @!P0 HADD2.F32 R35, -RZ, R39.reuse.H0_H0 ;  /* 0x20000027ff238230 */ /* 0x100fe20000004100 */
[-C--:B------:R-:W-:Y:S01]  /*4c80*/  @!P0 FMUL.FTZ R3, R23, R30.reuse ;  /* 0x0000001e17038220 */ /* 0x080fe20000410000 */
[----:B------:R-:W-:Y:S01]  /*4c90*/  @!P0 HADD2.F32 R39, -RZ, R39.H1_H1 ;  /* 0x30000027ff278230 */ /* 0x000fe20000004100 */
[----:B------:R-:W-:Y:S01]  /*4ca0*/  @!P0 FMUL.FTZ R50, R38, R30 ;  /* 0x0000001e26328220 */ /* 0x000fe20000410000 */
[----:B------:R-:W-:Y:S01]  /*4cb0*/  @!P0 HADD2.F32 R30, -RZ, R29.H0_H0 ;  /* 0x2000001dff1e8230 */ /* 0x000fe20000004100 */
[-C--:B------:R-:W-:Y:S01]  /*4cc0*/  @!P0 FMUL.FTZ R56, R35, R31.reuse ;  /* 0x0000001f23388220 */ /* 0x080fe20000410000 */
[----:B------:R-:W-:Y:S01]  /*4cd0*/  @!P0 HADD2.F32 R29, -RZ, R32.H1_H1 ;  /* 0x30000020ff1d8230 */ /* 0x000fe20000004100 */
[----:B------:R-:W-:Y:S01]  /*4ce0*/  @!P0 FFMA.FTZ R50, R23, R40, -R50 ;  /* 0x0000002817328223 */ /* 0x000fe20000010832 */
[----:B------:R-:W-:Y:S01]  /*4cf0*/  @!P0 MOV R23, R24 ;  /* 0x0000001800178202 */ /* 0x000fe20000000f00 */
[-C--:B------:R-:W-:Y:S01]  /*4d00*/  @!P0 FMUL.FTZ R57, R39, R30.reuse ;  /* 0x0000001e27398220 */ /* 0x080fe20000410000 */
[----:B------:R-:W-:Y:S02]  /*4d10*/  @!P0 HADD2.F32 R41, -RZ, R41.H1_H1 ;  /* 0x30000029ff298230 */ /* 0x000fe40000004100 */
[--C-:B------:R-:W-:Y:S02]  /*4d20*/  @!P0 HADD2.F32 R46, -RZ, R42.reuse.H0_H0 ;  /* 0x2000002aff2e8230 */ /* 0x100fe40000004100 */
[--C-:B------:R-:W-:Y:S02]  /*4d30*/  @!P0 HADD2.F32 R34, -RZ, R23.reuse.H0_H0 ;  /* 0x20000017ff228230 */ /* 0x100fe40000004100 */
[----:B------:R-:W-:Y:S02]  /*4d40*/  @!P0 HADD2.F32 R23, -RZ, R23.H1_H1 ;  /* 0x30000017ff178230 */ /* 0x000fe40000004100 */
[----:B------:R-:W-:Y:S01]  /*4d50*/  @!P0 HADD2.F32 R48, -RZ, R42.H1_H1 ;  /* 0x3000002aff308230 */ /* 0x000fe20000004100 */
[C---:B------:R-:W-:Y:S01]  /*4d60*/  @!P0 FMUL.FTZ R0, R34.reuse, R31 ;  /* 0x0000001f22008220 */ /* 0x040fe20000410000 */
[----:B------:R-:W-:Y:S01]  /*4d70*/  @!P0 HADD2.F32 R31, -RZ, R20.H0_H0 ;  /* 0x20000014ff1f8230 */ /* 0x000fe20000004100 */
[C---:B------:R-:W-:Y:S01]  /*4d80*/  @!P0 FMUL.FTZ R2, R23.reuse, R30 ;  /* 0x0000001e17028220 */ /* 0x040fe20000410000 */
[----:B------:R-:W-:Y:S01]  /*4d90*/  @!P0 MOV R30, R26 ;  /* 0x0000001a001e8202 */ /* 0x000fe20000000f00 */
[----:B------:R-:W-:Y:S01]  /*4da0*/  @!P0 FFMA.FTZ R57, R23, R36, -R57 ;  /* 0x0000002417398223 */ /* 0x000fe20000010839 */
[----:B------:R-:W-:Y:S01]  /*4db0*/  @!P0 HADD2.F32 R23, -RZ, R32.H0_H0 ;  /* 0x20000020ff178230 */ /* 0x000fe20000004100 */
[----:B------:R-:W-:Y:S01]  /*4dc0*/  @!P0 IMAD.MOV.U32 R32, RZ, RZ, R27 ;  /* 0x000000ffff208224 */ /* 0x000fe200078e001b */
[--C-:B------:R-:W-:Y:S01]  /*4dd0*/  @!P0 HADD2.F32 R42, -RZ, R47.reuse.H0_H0 ;  /* 0x2000002fff2a8230 */ /* 0x100fe20000004100 */
[----:B------:R-:W-:Y:S01]  /*4de0*/  @!P0 FFMA.FTZ R56, R34, R37, -R56 ;  /* 0x0000002522388223 */ /* 0x000fe20000010838 */
[----:B------:R-:W-:Y:S01]  /*4df0*/  @!P0 HADD2.F32 R47, -RZ, R47.H1_H1 ;  /* 0x3000002fff2f8230 */ /* 0x000fe20000004100 */
[----:B------:R-:W-:Y:S01]  /*4e00*/  @!P0 FMUL.FTZ R71, R41, R31 ;  /* 0x0000001f29478220 */ /* 0x000fe20000410000 */
[----:B------:R-:W-:Y:S01]  /*4e10*/  @!P0 HADD2.F32 R34, -RZ, R28.H1_H1 ;  /* 0x3000001cff228230 */ /* 0x000fe20000004100 */
[----:B------:R-:W-:Y:S01]  /*4e20*/  @!P0 FMUL.FTZ R61, R46, R23 ;  /* 0x000000172e3d8220 */ /* 0x000fe20000410000 */
[--C-:B------:R-:W-:Y:S01]  /*4e30*/  @!P0 HADD2.F32 R28, -RZ, R32.reuse.H0_H0 ;  /* 0x20000020ff1c8230 */ /* 0x100fe20000004100 */
[----:B------:R-:W-:Y:S01]  /*4e40*/  @!P0 FMUL.FTZ R60, R48, R21 ;  /* 0x00000015303c8220 */ /* 0x000fe20000410000 */
[----:B------:R-:W-:Y:S01]  /*4e50*/  @!P0 HADD2.F32 R20, -RZ, R32.H1_H1 ;  /* 0x30000020ff148230 */ /* 0x000fe20000004100 */
[----:B------:R-:W-:Y:S01]  /*4e60*/  @!P0 FMUL.FTZ R69, R42, R29 ;  /* 0x0000001d2a458220 */ /* 0x000fe20000410000 */
[--C-:B------:R-:W-:Y:S01]  /*4e70*/  @!P0 HADD2.F32 R32, -RZ, R30.reuse.H0_H0 ;  /* 0x2000001eff208230 */ /* 0x100fe20000004100 */
[----:B------:R-:W-:Y:S01]  /*4e80*/  @!P0 FMUL.FTZ R68, R47, R22 ;  /* 0x000000162f448220 */ /* 0x000fe20000410000 */
[----:B------:R-:W-:Y:S01]  /*4e90*/  @!P0 HADD2.F32 R33, -RZ, R30.H1_H1 ;  /* 0x3000001eff218230 */ /* 0x000fe20000004100 */
[----:B------:R-:W-:Y:S01]  /*4ea0*/  @!P0 FFMA.FTZ R71, R34, R43, -R71 ;  /* 0x0000002b22478223 */ /* 0x000fe20000010847 */
[----:B------:R-:W-:Y:S01]  /*4eb0*/  @!P0 F2FP.PACK_AB R57, R57, R56 ;  /* 0x000000383939823e */ /* 0x000fe200000000ff */
[----:B------:R-:W-:Y:S02]  /*4ec0*/  @!P0 FFMA.FTZ R61, R28, R49, -R61 ;  /* 0x000000311c3d8223 */ /* 0x000fe4000001083d */
[----:B------:R-:W-:Y:S01]  /*4ed0*/  @!P0 FFMA.FTZ R60, R20, R51, -R60 ;  /* 0x00000033143c8223 */ /* 0x000fe2000001083c */
[----:B------:R-:W-:Y:S01]  /*4ee0*/  @!P0 F2FP.PACK_AB R50, R71, R50 ;  /* 0x000000324732823e */ /* 0x000fe200000000ff */
[----:B------:R-:W-:Y:S02]  /*4ef0*/  @!P0 FFMA.FTZ R69, R32, R45, -R69 ;  /* 0x0000002d20458223 */ /* 0x000fe40000010845 */
[----:B------:R-:W-:Y:S01]  /*4f00*/  @!P0 FFMA.FTZ R68, R33, R44, -R68 ;  /* 0x0000002c21448223 */ /* 0x000fe20000010844 */
[----:B------:R-:W-:Y:S01]  /*4f10*/  @!P0 F2FP.PACK_AB R60, R60, R61 ;  /* 0x0000003d3c3c823e */ /* 0x000fe200000000ff */
[----:B------:R-:W-:Y:S01]  /*4f20*/  @!P0 IMAD.MOV.U32 R24, RZ, RZ, R57 ;  /* 0x000000ffff188224 */ /* 0x000fe200078e0039 */
[----:B------:R-:W-:Y:S01]  /*4f30*/  @!P0 MOV R25, R50 ;  /* 0x0000003200198202 */ /* 0x000fe20000000f00 */
[----:B------:R-:W-:Y:S01]  /*4f40*/  @!P0 FFMA.FTZ R0, R35, R37, R0 ;  /* 0x0000002523008223 */ /* 0x000fe20000010000 */
[----:B------:R-:W-:Y:S01]  /*4f50*/  @!P0 F2FP.PACK_AB R69, R68, R69 ;  /* 0x000000454445823e */ /* 0x000fe200000000ff */
[----:B------:R-:W-:Y:S01]  /*4f60*/  @!P0 FMUL.FTZ R4, R34, R31 ;  /* 0x0000001f22048220 */ /* 0x000fe20000410000 */
[----:B------:R-:W-:Y:S01]  /*4f70*/  @!P0 MOV R27, R60 ;  /* 0x0000003c001b8202 */ /* 0x000fe20000000f00 */
[----:B------:R-:W-:Y:S01]  /*4f80*/  @!P0 FFMA.FTZ R2, R39, R36, R2 ;  /* 0x0000002427028223 */ /* 0x000fe20000010002 */
[----:B------:R-:W-:Y:S01]  /*4f90*/  @!P0 MOV R26, R69 ;  /* 0x00000045001a8202 */ /* 0x000fe20000000f00 */
[----:B------:R-:W-:Y:S02]  /*4fa0*/  @!P0 FMUL.FTZ R5, R32, R29 ;  /* 0x0000001d20058220 */ /* 0x000fe40000410000 */
[----:B------:R-:W-:Y:S01]  /*4fb0*/  @!P0 FFMA.FTZ R3, R38, R40, R3 ;  /* 0x0000002826038223 */ /* 0x000fe20000010003 */
[----:B------:R-:W-:Y:S01]  /*4fc0*/  @!P0 F2FP.PACK_AB R50, R2, R0 ;  /* 0x000000000232823e */ /* 0x000fe200000000ff */
[----:B------:R-:W-:Y:S01]  /*4fd0*/  @!P0 FMUL.FTZ R6, R33, R22 ;  /* 0x0000001621068220 */ /* 0x000fe20000410000 */
[----:B------:R1:W-:Y:S01]  /*4fe0*/  STG.E.128 [R58.64], R24 ;  /* 0x000000183a007986 */ /* 0x0003e2000c101d06 */
[----:B------:R-:W-:Y:S02]  /*4ff0*/  @!P0 FFMA.FTZ R4, R41, R43, R4 ;  /* 0x0000002b29048223 */ /* 0x000fe40000010004 */
[----:B------:R-:W-:Y:S02]  /*5000*/  @!P0 FMUL.FTZ R7, R28, R23 ;  /* 0x000000171c078220 */ /* 0x000fe40000410000 */
[----:B------:R-:W-:Y:S01]  /*5010*/  @!P0 FFMA.FTZ R5, R42, R45, R5 ;  /* 0x0000002d2a058223 */ /* 0x000fe20000010005 */
[----:B------:R-:W-:Y:S01]  /*5020*/  @!P0 F2FP.PACK_AB R57, R4, R3 ;  /* 0x000000030439823e */ /* 0x000fe200000000ff */
[----:B------:R-:W-:Y:S02]  /*5030*/  @!P0 FMUL.FTZ R8, R20, R21 ;  /* 0x0000001514088220 */ /* 0x000fe40000410000 */
[----:B------:R-:W-:Y:S01]  /*5040*/  @!P0 FFMA.FTZ R6, R47, R44, R6 ;  /* 0x0000002c2f068223 */ /* 0x000fe20000010006 */
[----:B------:R-:W-:Y:S01]  /*5050*/  @!P0 MOV R53, R57 ;  /* 0x0000003900358202 */ /* 0x000fe20000000f00 */
[----:B------:R-:W-:Y:S02]  /*5060*/  @!P0 FFMA.FTZ R7, R46, R49, R7 ;  /* 0x000000312e078223 */ /* 0x000fe40000010007 */
[----:B------:R-:W-:Y:S01]  /*5070*/  @!P0 FFMA.FTZ R8, R48, R51, R8 ;  /* 0x0000003330088223 */ /* 0x000fe20000010008 */
[----:B------:R-:W-:Y:S01]  /*5080*/  @!P0 F2FP.PACK_AB R56, R6, R5 ;  /* 0x000000050638823e */ /* 0x000fe200000000ff */
[----:B------:R-:W-:Y:S03]  /*5090*/  @!P0 IMAD.MOV.U32 R52, RZ, RZ, R50 ;  /* 0x000000ffff348224 */ /* 0x000fe600078e0032 */
[----:B------:R-:W-:Y:S02]  /*50a0*/  @!P0 MOV R54, R56 ;  /* 0x0000003800368202 */ /* 0x000fe40000000f00 */
[----:B-1----:R-:W-:Y:S04]  /*50b0*/  @!P0 F2FP.PACK_AB R59, R8, R7 ;  /* 0x00000007083b823e */ /* 0x002fe800000000ff */
[----:B------:R-:W-:Y:S01]  /*50c0*/  @!P0 MOV R55, R59 ;  /* 0x0000003b00378202 */ /* 0x000fe20000000f00 */
[----:B------:R-:W-:-:S05]  /*50d0*/  @P1 BRA `(.L_x_61) ;  /* 0x000001d000001947 */ /* 0x000fca0003800000 */
[----:B------:R-:W-:Y:S04]  /*50e0*/  IADD3 R143, P1, P0, R160, R143, R125 ;  /* 0x0000008fa08f7210 */ /* 0x000fe8000783e07d */
[----:B------:R-:W-:Y:S02]  /*50f0*/  IADD3.X R94, R99, R94, R114, P1, P0 ;  /* 0x0000005e635e7210 */ /* 0x000fe40000fe0472 */
[C---:B------:R-:W-:Y:S04]  /*5100*/  LEA R2, P0, R143.reuse, c[0x0][0x1c8], 0x1 ;  /* 0x000072008f027a11 */ /* 0x040fe800078008ff */
[----:B------:R-:W-:Y:S05]  /*5110*/  LEA.HI.X R3, R143, c[0x0][0x1cc], R94, 0x1, P0 ;  /* 0x000073008f037a11 */ /* 0x000fea00000f0c5e */
[----:B------:R1:W-:Y:S01]  /*5120*/  STG.E.128 [R2.64], R52 ;  /* 0x0000003402007986 */ /* 0x0003e2000c101d06 */
[----:B------:R-:W-:-:S05]  /*5130*/  BRA `(.L_x_61) ;  /* 0x0000017000007947 */ /* 0x000fca0003800000 */
.L_x_57:
[----:B------:R-:W-:Y:S05]  /*5140*/  IMAD R0, R135, -0x40, R144 ;  /* 0xffffffc087007824 */ /* 0x000fea00078e0290 */
[----:B------:R-:W-:Y:S04]  /*5150*/  IMNMX R0, R0, 0x40, PT ;  /* 0x0000004000007817 */ /* 0x000fe80003800200 */
[----:B------:R-:W-:Y:S11]  /*5160*/  ISETP.GE.AND P0, PT, R139, R0, PT ;  /* 0x000000008b00720c */ /* 0x000ff60003f06270 */
[----:B------:R-:W-:Y:S02]  /*5170*/  @!UPT UIADD3 URZ, URZ, URZ, URZ ;  /* 0x0000003f3f3ff290 */ /* 0x000fe4000fffe03f */
[----:B------:R-:W-:-:S05]  /*5180*/  @P0 BRA `(.L_x_61) ;  /* 0x0000012000000947 */ /* 0x000fca0003800000 */
[----:B------:R-:W-:Y:S02]  /*5190*/  ISETP.GE.AND P0, PT, R18, c[0x0][0x1d4], PT ;  /* 0x0000750012007a0c */ /* 0x000fe40003f06270 */
[----:B------:R-:W-:Y:S02]  /*51a0*/  ISETP.GE.AND P1, PT, R12, c[0x0][0x1d4], PT ;  /* 0x000075000c007a0c */ /* 0x000fe40003f26270 */
[----:B------:R-:W-:Y:S09]  /*51b0*/  ISETP.GE.AND P2, PT, R13, c[0x0][0x1d4], PT ;  /* 0x000075000d007a0c */ /* 0x000ff20003f46270 */
[----:B------:R-:W1:Y:S04]  /*51c0*/  @!P0 LDS.128 R4, [R128+0x6000] ;  /* 0x0060000080048984 */ /* 0x000e680000000c00 */
[----:B------:R-:W2:Y:S04]  /*51d0*/  @!P1 LDS.128 R28, [R128+0x8000] ;  /* 0x00800000801c9984 */ /* 0x000ea80000000c00 */
[----:B------:R-:W3:Y:S04]  /*51e0*/  @!P2 LDS.128 R32, [R127+0x6000] ;  /* 0x006000007f20a984 */ /* 0x000ee80000000c00 */
[----:B-1----:R-:W-:Y:S01]  /*51f0*/  @!P0 STG.E.128 [R64.64], R4 ;  /* 0x0000000440008986 */ /* 0x002fe2000c101d06 */
[----:B------:R-:W-:Y:S03]  /*5200*/  ISETP.GE.AND P0, PT, R138, c[0x0][0x1d4], PT ;  /* 0x000075008a007a0c */ /* 0x000fe60003f06270 */
[----:B--2---:R-:W-:Y:S01]  /*5210*/  @!P1 STG.E.128 [R64.64+0x80], R28 ;  /* 0x0000801c40009986 */ /* 0x004fe2000c101d06 */
[----:B------:R-:W-:Y:S03]  /*5220*/  ISETP.GE.AND P1, PT, R137, c[0x0][0x1d4], PT ;  /* 0x0000750089007a0c */ /* 0x000fe60003f26270 */
[----:B---3--:R-:W-:Y:S06]  /*5230*/  @!P2 STG.E.128 [R64.64+0x40], R32 ;  /* 0x000040204000a986 */ /* 0x008fec000c101d06 */
[----:B------:R-:W1:Y:S04]  /*5240*/  @!P0 LDS.128 R24, [R127+0x8000] ;  /* 0x008000007f188984 */ /* 0x000e680000000c00 */
[----:B------:R-:W2:Y:S04]  /*5250*/  @!P1 LDS.128 R20, [R128+0xa000] ;  /* 0x00a0000080149984 */ /* 0x000ea80000000c00 */
[----:B-1----:R-:W-:Y:S01]  /*5260*/  @!P0 STG.E.128 [R64.64+0xc0], R24 ;  /* 0x0000c01840008986 */ /* 0x002fe2000c101d06 */
[----:B------:R-:W-:Y:S03]  /*5270*/  ISETP.GE.AND P0, PT, R136, c[0x0][0x1d4], PT ;  /* 0x0000750088007a0c */ /* 0x000fe60003f06270 */
[----:B--2---:R-:W-:Y:S10]  /*5280*/  @!P1 STG.E.128 [R64.64+0x100], R20 ;  /* 0x0001001440009986 */ /* 0x004ff4000c101d06 */
[----:B------:R-:W1:Y:S04]  /*5290*/  @!P0 LDS.128 R4, [R127+0xa000] ;  /* 0x00a000007f048984 */ /* 0x000e680000000c00 */
[----:B-1----:R1:W-:Y:S02]  /*52a0*/  @!P0 STG.E.128 [R64.64+0x140], R4 ;  /* 0x0001400440008986 */ /* 0x0023e4000c101d06 */
.L_x_61:
[----:B------:R-:W-:Y:S05]  /*52b0*/  BSYNC B1 ;  /* 0x0000000000017941 */ /* 0x000fea0003800000 */
.L_x_56:
[C---:B-1----:R-:W-:Y:S01]  /*52c0*/  IMAD.SHL.U32 R3, R135.reuse, 0x40, RZ ;  /* 0x0000004087037824 */ /* 0x042fe200078e00ff */
[----:B------:R-:W-:Y:S01]  /*52d0*/  SHF.L.U64.HI R84, R135, 0x6, R84 ;  /* 0x0000000687547819 */ /* 0x000fe20000010254 */
[----:B------:R-:W-:Y:S02]  /*52e0*/  BSSY B0, `(.L_x_78) ;  /* 0x0000048000007945 */ /* 0x000fe40003800000 */
[----:B------:R-:W-:Y:S01]  /*52f0*/  IMAD.IADD R0, R96, 0x1, -R3 ;  /* 0x0000000160007824 */ /* 0x000fe200078e0a03 */
[----:B------:R-:W-:Y:S04]  /*5300*/  IADD3 R5, P1, R3, R98, RZ ;  /* 0x0000006203057210 */ /* 0x000fe80007f3e0ff */
[----:B------:R-:W-:Y:S01]  /*5310*/  ISETP.GE.AND P0, PT, R0, 0x21, PT ;  /* 0x000000210000780c */ /* 0x000fe20003f06270 */
[----:B------:R-:W-:Y:S11]  /*5320*/  IMAD.X R2, R84, 0x1, R97, P1 ;  /* 0x0000000154027824 */ /* 0x000ff600008e0661 */
[----:B------:R-:W-:Y:S01]  /*5330*/  @!UPT UIADD3 URZ, URZ, URZ, URZ ;  /* 0x0000003f3f3ff290 */ /* 0x000fe2000fffe03f */
[----:B------:R-:W-:Y:S04]  /*5340*/  @P0 IADD3 R7, P1, R5, 0x20, RZ ;  /* 0x0000002005070810 */ /* 0x000fe80007f3e0ff */
[----:B------:R-:W-:Y:S02]  /*5350*/  @P0 IADD3.X R4, RZ, R2, RZ, P1, !PT ;  /* 0x00000002ff040210 */ /* 0x000fe40000ffe4ff */
[----:B------:R-:W-:Y:S02]  /*5360*/  ISETP.GE.AND P1, PT, R0, 0x1, PT ;  /* 0x000000010000780c */ /* 0x000fe40003f26270 */
[----:B------:R-:W-:Y:S01]  /*5370*/  IADD3 R0, -R3, R144, RZ ;  /* 0x0000009003007210 */ /* 0x000fe20007ffe1ff */
[----:B------:R-:W-:Y:S03]  /*5380*/  @P0 IMAD R4, R4, c[0x0][0x258], RZ ;  /* 0x0000960004040a24 */ /* 0x000fe600078e02ff */
[----:B------:R-:W-:Y:S01]  /*5390*/  IMNMX R0, R0, 0x40, PT ;  /* 0x0000004000007817 */ /* 0x000fe20003800200 */
[----:B------:R-:W-:Y:S06]  /*53a0*/  @P0 IMAD R4, R7, c[0x0][0x25c], R4 ;  /* 0x0000970007040a24 */ /* 0x000fec00078e0204 */
[----:B------:R-:W-:Y:S02]  /*53b0*/  @P1 IMAD.MOV.U32 R94, RZ, RZ, R156 ;  /* 0x000000ffff5e1224 */ /* 0x000fe400078e009c */
[----:B------:R-:W-:Y:S02]  /*53c0*/  @P1 IMAD R2, R2, c[0x0][0x258], RZ ;  /* 0x0000960002021a24 */ /* 0x000fe400078e02ff */
[C---:B-----5:R-:W-:Y:S01]  /*53d0*/  @P1 IMAD.WIDE.U32 R20, R5.reuse, c[0x0][0x258], R94 ;  /* 0x0000960005141a25 */ /* 0x060fe200078e005e */
[----:B------:R-:W-:Y:S03]  /*53e0*/  @P0 MOV R94, R156 ;  /* 0x0000009c005e0202 */ /* 0x000fe60000000f00 */
[----:B------:R-:W-:Y:S01]  /*53f0*/  @P1 IMAD R2, R5, c[0x0][0x25c], R2 ;  /* 0x0000970005021a24 */ /* 0x000fe200078e0202 */
[C---:B------:R-:W-:Y:S03]  /*5400*/  @P1 LEA R22, P2, R20.reuse, c[0x0][0x250], 0x1 ;  /* 0x0000940014161a11 */ /* 0x040fe600078408ff */
[----:B------:R-:W-:Y:S05]  /*5410*/  @P1 IMAD.IADD R2, R21, 0x1, R2 ;  /* 0x0000000115021824 */ /* 0x000fea00078e0202 */
[----:B------:R-:W-:Y:S01]  /*5420*/  @P1 LEA.HI.X R23, R20, c[0x0][0x254], R2, 0x1, P2 ;  /* 0x0000950014171a11 */ /* 0x000fe200010f0c02 */
[----:B------:R-:W-:Y:S04]  /*5430*/  @P0 IMAD.WIDE.U32 R20, R7, c[0x0][0x258], R94 ;  /* 0x0000960007140a25 */ /* 0x000fe800078e005e */
[----:B------:R-:W-:Y:S01]  /*5440*/  @!PT LDS RZ, [RZ] ;  /* 0x00000000fffff984 */ /* 0x000fe20000000800 */
[----:B------:R-:W-:Y:S01]  /*5450*/  @!PT LDS RZ, [RZ] ;  /* 0x00000000fffff984 */ /* 0x000fe20000000800 */
[----:B------:R-:W-:Y:S01]  /*5460*/  @!PT LDS RZ, [RZ] ;  /* 0x00000000fffff984 */ /* 0x000fe20000000800 */
[----:B------:R1:W-:Y:S01]  /*5470*/  @P1 LDGSTS.E.BYPASS.LTC128B.128 [R134+0x100], [R22.64], !P5 ;  /* 0x0010000016861fae */ /* 0x0003e2000e901d46 */
[----:B------:R-:W-:Y:S01]  /*5480*/  @P0 IMAD.IADD R4, R21, 0x1, R4 ;  /* 0x0000000115040824 */ /* 0x000fe200078e0204 */
[C---:B------:R-:W-:Y:S02]  /*5490*/  @P0 LEA R6, P2, R20.reuse, c[0x0][0x250], 0x1 ;  /* 0x0000940014060a11 */ /* 0x040fe400078408ff */
[----:B------:R1:W-:Y:S02]  /*54a0*/  @P1 LDGSTS.E.BYPASS.LTC128B.128 [R134+0x2100], [R22.64+0x80], !P4 ;  /* 0x0210008016861fae */ /* 0x0003e4000e101d46 */
[----:B------:R-:W-:Y:S02]  /*54b0*/  @P0 LEA.HI.X R7, R20, c[0x0][0x254], R4, 0x1, P2 ;  /* 0x0000950014070a11 */ /* 0x000fe400010f0c04 */
[----:B------:R1:W-:Y:S04]  /*54c0*/  @P1 LDGSTS.E.BYPASS.LTC128B.128 [R134+0x4100], [R22.64+0x100], !P3 ;  /* 0x0410010016861fae */ /* 0x0003e8000d901d46 */
[----:B------:R1:W-:Y:S04]  /*54d0*/  @P0 LDGSTS.E.BYPASS.LTC128B.128 [R134+0x1100], [R6.64], !P5 ;  /* 0x0110000006860fae */ /* 0x0003e8000e901d46 */
[----:B------:R1:W-:Y:S04]  /*54e0*/  @P0 LDGSTS.E.BYPASS.LTC128B.128 [R134+0x3100], [R6.64+0x80], !P4 ;  /* 0x0310008006860fae */ /* 0x0003e8000e101d46 */
[----:B------:R1:W-:Y:S01]  /*54f0*/  @P0 LDGSTS.E.BYPASS.LTC128B.128 [R134+0x5100], [R6.64+0x100], !P3 ;  /* 0x0510010006860fae */ /* 0x0003e2000d901d46 */
[----:B------:R-:W-:Y:S03]  /*5500*/  ISETP.GE.AND P0, PT, R139, R0, PT ;  /* 0x000000008b00720c */ /* 0x000fe60003f06270 */
[----:B------:R-:W0:Y:S01]  /*5510*/  LDGDEPBAR ;  /* 0x00000000000079af */ /* 0x000e220000000000 */
[----:B------:R-:W-:Y:S04]  /*5520*/  DEPBAR.LE SB0, 0x0 ;  /* 0x000080000000791a */ /* 0x000fe80000000000 */
[----:B------:R-:W-:Y:S06]  /*5530*/  BAR.SYNC.DEFER_BLOCKING 0x0 ;  /* 0x0000000000007b1d */ /* 0x000fec0000010000 */
[----:B------:R-:W-:-:S05]  /*5540*/  @P0 BRA `(.L_x_79) ;  /* 0x0000021000000947 */ /* 0x000fca0003800000 */
[----:B-1----:R-:W-:Y:S01]  /*5550*/  IADD3 R3, P0, R3, R93, RZ ;  /* 0x0000005d03037210 */ /* 0x002fe20007f1e0ff */
[----:B------:R-:W-:Y:S01]  /*5560*/  IMAD.MOV.U32 R20, RZ, RZ, R154 ;  /* 0x000000ffff147224 */ /* 0x000fe200078e009a */
[----:B------:R-:W-:Y:S01]  /*5570*/  ISETP.GE.AND P1, PT, R18, c[0x0][0x1d4], PT ;  /* 0x0000750012007a0c */ /* 0x000fe20003f26270 */
[----:B------:R-:W-:Y:S02]  /*5580*/  IMAD.MOV.U32 R21, RZ, RZ, R91 ;  /* 0x000000ffff157224 */ /* 0x000fe400078e005b */
[----:B------:R-:W-:Y:S02]  /*5590*/  IMAD.X R0, R84, 0x1, R92, P0 ;  /* 0x0000000154007824 */ /* 0x000fe400000e065c */
[C---:B------:R-:W-:Y:S04]  /*55a0*/  IMAD.WIDE.U32 R20, R3.reuse, c[0x0][0x208], R20 ;  /* 0x0000820003147a25 */ /* 0x040fe800078e0014 */
[----:B------:R-:W-:Y:S01]  /*55b0*/  IMAD R0, R0, c[0x0][0x208], RZ ;  /* 0x0000820000007a24 */ /* 0x000fe200078e02ff */
[C---:B------:R-:W-:Y:S03]  /*55c0*/  LEA R2, P0, R20.reuse, c[0x0][0x1f8], 0x1 ;  /* 0x00007e0014027a11 */ /* 0x040fe600078008ff */
[----:B------:R-:W1:Y:S01]  /*55d0*/  @!P1 LDS.128 R4, [R128] ;  /* 0x0000000080049984 */ /* 0x000e620000000c00 */
[----:B------:R-:W-:Y:S04]  /*55e0*/  IMAD R0, R3, c[0x0][0x20c], R0 ;  /* 0x0000830003007a24 */ /* 0x000fe800078e0200 */
[----:B------:R-:W-:Y:S05]  /*55f0*/  IMAD.IADD R0, R21, 0x1, R0 ;  /* 0x0000000115007824 */ /* 0x000fea00078e0200 */
[----:B------:R-:W-:Y:S02]  /*5600*/  LEA.HI.X R3, R20, c[0x0][0x1fc], R0, 0x1, P0 ;  /* 0x00007f0014037a11 */ /* 0x000fe400000f0c00 */
[----:B------:R-:W-:Y:S11]  /*5610*/  ISETP.GE.AND P0, PT, R13, c[0x0][0x1d4], PT ;  /* 0x000075000d007a0c */ /* 0x000ff60003f06270 */
[----:B------:R-:W-:Y:S02]  /*5620*/  @!UPT UIADD3 URZ, URZ, URZ, URZ ;  /* 0x0000003f3f3ff290 */ /* 0x000fe4000fffe03f */
[----:B------:R-:W2:Y:S04]  /*5630*/  @!P0 LDS.128 R32, [R127] ;  /* 0x000000007f208984 */ /* 0x000ea80000000c00 */
[----:B-1----:R-:W-:Y:S01]  /*5640*/  @!P1 STG.E.128 [R2.64], R4 ;  /* 0x0000000402009986 */ /* 0x002fe2000c101d06 */
[----:B------:R-:W-:Y:S11]  /*5650*/  ISETP.GE.AND P1, PT, R12, c[0x0][0x1d4], PT ;  /* 0x000075000c007a0c */ /* 0x000ff60003f26270 */
[----:B------:R-:W-:Y:S02]  /*5660*/  @!UPT UIADD3 URZ, URZ, URZ, URZ ;  /* 0x0000003f3f3ff290 */ /* 0x000fe4000fffe03f */
[----:B------:R-:W1:Y:S04]  /*5670*/  @!P1 LDS.128 R28, [R128+0x2000] ;  /* 0x00200000801c9984 */ /* 0x000e680000000c00 */
[----:B--2---:R-:W-:Y:S01]  /*5680*/  @!P0 STG.E.128 [R2.64+0x40], R32 ;  /* 0x0000402002008986 */ /* 0x004fe2000c101d06 */
[----:B------:R-:W-:Y:S11]  /*5690*/  ISETP.GE.AND P0, PT, R138, c[0x0][0x1d4], PT ;  /* 0x000075008a007a0c */ /* 0x000ff60003f06270 */
[----:B------:R-:W-:Y:S02]  /*56a0*/  @!UPT UIADD3 URZ, URZ, URZ, URZ ;  /* 0x0000003f3f3ff290 */ /* 0x000fe4000fffe03f */
[----:B------:R-:W2:Y:S04]  /*56b0*/  @!P0 LDS.128 R24, [R127+0x2000] ;  /* 0x002000007f188984 */ /* 0x000ea80000000c00 */
[----:B-1----:R-:W-:Y:S01]  /*56c0*/  @!P1 STG.E.128 [R2.64+0x80], R28 ;  /* 0x0000801c02009986 */ /* 0x002fe2000c101d06 */
[----:B------:R-:W-:Y:S11]  /*56d0*/  ISETP.GE.AND P1, PT, R137, c[0x0][0x1d4], PT ;  /* 0x0000750089007a0c */ /* 0x000ff60003f26270 */
[----:B------:R-:W-:Y:S02]  /*56e0*/  @!UPT UIADD3 URZ, URZ, URZ, URZ ;  /* 0x0000003f3f3ff290 */ /* 0x000fe4000fffe03f */
[----:B------:R-:W1:Y:S04]  /*56f0*/  @!P1 LDS.128 R20, [R128+0x4000] ;  /* 0x0040000080149984 */ /* 0x000e680000000c00 */
[----:B--2---:R-:W-:Y:S01]  /*5700*/  @!P0 STG.E.128 [R2.64+0xc0], R24 ;  /* 0x0000c01802008986 */ /* 0x004fe2000c101d06 */
[----:B------:R-:W-:Y:S11]  /*5710*/  ISETP.GE.AND P0, PT, R136, c[0x0][0x1d4], PT ;  /* 0x0000750088007a0c */ /* 0x000ff60003f06270 */
[----:B------:R-:W-:Y:S02]  /*5720*/  @!UPT UIADD3 URZ, URZ, URZ, URZ ;  /* 0x0000003f3f3ff290 */ /* 0x000fe4000fffe03f */
[----:B------:R-:W2:Y:S04]  /*5730*/  @!P0 LDS.128 R4, [R127+0x4000] ;  /* 0x004000007f048984 */ /* 0x000ea80000000c00 */
[----:B-1----:R1:W-:Y:S04]  /*5740*/  @!P1 STG.E.128 [R2.64+0x100], R20 ;  /* 0x0001001402009986 */ /* 0x0023e8000c101d06 */
[----:B--2---:R1:W-:Y:S02]  /*5750*/  @!P0 STG.E.128 [R2.64+0x140], R4 ;  /* 0x0001400402008986 */ /* 0x0043e4000c101d06 */
.L_x_79:
[----:B-1----:R-:W-:Y:S05]  /*5760*/  BSYNC B0 ;  /* 0x0000000000007941 */ /* 0x002fea0003800000 */
.L_x_78:
[C---:B------:R-:W-:Y:S02]  /*5770*/  ISETP.GT.AND P0, PT, R135.reuse, R100, PT ;  /* 0x000000648700720c */ /* 0x040fe40003f04270 */
[----:B------:R-:W-:Y:S11]  /*5780*/  IADD3 R135, R135, -0x1, RZ ;  /* 0xffffffff87877810 */ /* 0x000ff60007ffe0ff */
[----:B------:R-:W-:Y:S01]  /*5790*/  @P0 SHF.R.S32.HI R2, RZ, 0x1f, R135 ;  /* 0x0000001fff020819 */ /* 0x000fe20000011487 */
[----:B------:R-:W-:Y:S02]  /*57a0*/  @P0 IMAD R0, R102, R135, RZ ;  /* 0x0000008766000224 */ /* 0x000fe400078e02ff */
[----:B------:R-:W-:Y:S02]  /*57b0*/  @P0 IMAD.MOV.U32 R4, RZ, RZ, R158 ;  /* 0x000000ffff040224 */ /* 0x000fe400078e009e */
[----:B------:R-:W-:Y:S02]  /*57c0*/  @P0 IMAD.MOV.U32 R5, RZ, RZ, R165 ;  /* 0x000000ffff050224 */ /* 0x000fe400078e00a5 */
[-C--:B------:R-:W-:Y:S02]  /*57d0*/  @P0 IMAD R0, R2, R103.reuse, R0 ;  /* 0x0000006702000224 */ /* 0x080fe400078e0200 */
[----:B------:R-:W-:Y:S04]  /*57e0*/  @P0 IMAD.WIDE.U32 R4, R135, R103, R4 ;  /* 0x0000006787040225 */ /* 0x000fe800078e0004 */
[----:B------:R-:W-:Y:S01]  /*57f0*/  @P0 IMAD.IADD R0, R5, 0x1, R0 ;  /* 0x0000000105000824 */ /* 0x000fe200078e0200 */
[C---:B------:R-:W-:Y:S04]  /*5800*/  @P0 LEA R6, P1, R4.reuse, c[0x0][0x220], 0x1 ;  /* 0x0000880004060a11 */ /* 0x040fe800078208ff */
[----:B------:R-:W-:Y:S02]  /*5810*/  @P0 LEA.HI.X R7, R4, c[0x0][0x224], R0, 0x1, P1 ;  /* 0x0000890004070a11 */ /* 0x000fe400008f0c00 */
[C---:B------:R-:W-:Y:S03]  /*5820*/  @P0 LEA R2, P1, R112.reuse, R6, 0x1 ;  /* 0x0000000670020211 */ /* 0x040fe600078208ff */
[----:B------:R-:W-:Y:S01]  /*5830*/  @!PT LDS RZ, [RZ] ;  /* 0x00000000fffff984 */ /* 0x000fe20000000800 */
[----:B------:R-:W-:Y:S01]  /*5840*/  @!PT LDS RZ, [RZ] ;  /* 0x00000000fffff984 */ /* 0x000fe20000000800 */
[----:B------:R-:W-:Y:S01]  /*5850*/  @!PT LDS RZ, [RZ] ;  /* 0x00000000fffff984 */ /* 0x000fe20000000800 */
[----:B------:R1:W-:Y:S01]  /*5860*/  @P0 LDGSTS.E.BYPASS.LTC128B.128 [R134+0x6100], [R6.64], !P5 ;  /* 0x0610000006860fae */ /* 0x0003e2000e901d46 */
[----:B------:R-:W-:Y:S03]  /*5870*/  @P0 LEA.HI.X R3, R112, R7, R111, 0x1, P1 ;  /* 0x0000000770030211 */ /* 0x000fe600008f0c6f */
[----:B------:R1:W-:Y:S04]  /*5880*/  @P0 LDGSTS.E.BYPASS.LTC128B.128 [R134+0x8100], [R6.64+0x80], !P4 ;  /* 0x0810008006860fae */ /* 0x0003e8000e101d46 */
[----:B------:R1:W-:Y:S04]  /*5890*/  @P0 LDGSTS.E.BYPASS.LTC128B.128 [R134+0xa100], [R6.64+0x100], !P3 ;  /* 0x0a10010006860fae */ /* 0x0003e8000d901d46 */
[----:B------:R1:W-:Y:S04]  /*58a0*/  @P0 LDGSTS.E.BYPASS.LTC128B.128 [R134+0x7100], [R2.64], !P5 ;  /* 0x0710000002860fae */ /* 0x0003e8000e901d46 */
[----:B------:R1:W-:Y:S04]  /*58b0*/  @P0 LDGSTS.E.BYPASS.LTC128B.128 [R134+0x9100], [R2.64+0x80], !P4 ;  /* 0x0910008002860fae */ /* 0x0003e8000e101d46 */
[----:B------:R1:W-:Y:S04]  /*58c0*/  @P0 LDGSTS.E.BYPASS.LTC128B.128 [R134+0xb100], [R2.64+0x100], !P3 ;  /* 0x0b10010002860fae */ /* 0x0003e8000d901d46 */
[----:B------:R-:W0:Y:S01]  /*58d0*/  LDGDEPBAR ;  /* 0x00000000000079af */ /* 0x000e220000000000 */
[----:B------:R-:W-:-:S05]  /*58e0*/  @P0 BRA `(.L_x_80) ;  /* 0xffffc0d000000947 */ /* 0x000fca000383ffff */
[----:B------:R-:W-:Y:S06]  /*58f0*/  BAR.SYNC.DEFER_BLOCKING 0x0 ;  /* 0x0000000000007b1d */ /* 0x000fec0000010000 */
.L_x_55:
[----:B-1----:R-:W-:Y:S01]  /*5900*/  ISETP.GE.AND P0, PT, R78, 0x1, PT ;  /* 0x000000014e00780c */ /* 0x002fe20003f06270 */
[----:B------:R-:W-:Y:S01]  /*5910*/  IMAD.IADD R140, R140, 0x1, R141 ;  /* 0x000000018c8c7824 */ /* 0x000fe200078e028d */
[----:B------:R-:W-:Y:S01]  /*5920*/  PLOP3.LUT P2, PT, PT, PT, PT, 0x80, 0x0 ;  /* 0x000000000000781c */ /* 0x000fe20003f4f070 */
        /* <DEDUP_REMOVED lines=11> */
[----:B------:R-:W-:Y:S01]  /*59e0*/  MOV R4, RZ ;  /* 0x000000ff00047202 */ /* 0x000fe20000000f00 */
        /* <DEDUP_REMOVED lines=37> */
[----:B------:R-:W-:Y:S01]  /*5c40*/  IMAD.MOV.U32 R12, RZ, RZ, RZ ;  /* 0x000000ffff0c7224 */ /* 0x000fe200078e00ff */
[----:B------:R-:W-:Y:S05]  /*5c50*/  @!P0 BRA `(.L_x_81) ;  /* 0x0000cc7000008947 */ /* 0x000fea0003800000 */
[----:B------:R-:W-:-:S04]  /*5c60*/  ISETP.NE.U32.AND P0, PT, RZ, c[0x0][0x340], PT ;  /* 0x0000d000ff007a0c */ /* 0x000fc80003f05070 */
[----:B------:R-:W-:-:S13]  /*5c70*/  ISETP.NE.AND.EX P1, PT, RZ, c[0x0][0x344], PT, P0 ;  /* 0x0000d100ff007a0c */ /* 0x000fda0003f25300 */
[----:B------:R-:W-:-:S04]  /*5c80*/  @P1 IMAD.MOV.U32 R7, RZ, RZ, 0x4 ;  /* 0x00000004ff071424 */ /* 0x000fc800078e00ff */
[----:B------:R-:W-:-:S05]  /*5c90*/  @P1 IMAD.WIDE R6, R208, R7, c[0x0][0x340] ;  /* 0x0000d000d0061625 */ /* 0x000fca00078e0207 */
[----:B------:R1:W2:Y:S01]  /*5ca0*/  @P1 LDG.E R0, [R6.64] ;  /* 0x0000000606001981 */ /* 0x0002a2000c1e1900 */
[----:B------:R-:W-:Y:S01]  /*5cb0*/  SHF.R.S32.HI R3, RZ, 0x1f, R142 ;  /* 0x0000001fff037819 */ /* 0x000fe2000001148e */
[----:B------:R-:W-:Y:S01]  /*5cc0*/  IMAD.WIDE.U32 R12, R142, c[0x0][0x178], RZ ;  /* 0x00005e008e0c7a25 */ /* 0x000fe200078e00ff */
[----:B------:R-:W-:Y:S01]  /*5cd0*/  SHF.R.S32.HI R8, RZ, 0x1f, R79 ;  /* 0x0000001fff087819 */ /* 0x000fe2000001144f */
[----:B------:R-:W-:Y:S01]  /*5ce0*/  BSSY B0, `(.L_x_82) ;  /* 0x0000094000007945 */ /* 0x000fe20003800000 */
[----:B------:R-:W-:Y:S01]  /*5cf0*/  ISETP.NE.U32.AND P0, PT, RZ, c[0x0][0x348], PT ;  /* 0x0000d200ff007a0c */ /* 0x000fe20003f05070 */
[----:B------:R-:W-:Y:S01]  /*5d00*/  IMAD R3, R3, c[0x0][0x178], RZ ;  /* 0x00005e0003037a24 */ /* 0x000fe200078e02ff */
[CC--:B------:R-:W-:Y:S01]  /*5d10*/  LEA.HI R4, R8.reuse, R79.reuse, RZ, 0x3 ;  /* 0x0000004f08047211 */ /* 0x0c0fe200078f18ff */
[----:B------:R-:W-:Y:S01]  /*5d20*/  IMAD.MOV.U32 R2, RZ, RZ, c[0x0][0x2c4] ;  /* 0x0000b100ff027624 */ /* 0x000fe200078e00ff */
[----:B------:R-:W-:Y:S01]  /*5d30*/  LEA.HI R10, R8, R79, RZ, 0x4 ;  /* 0x0000004f080a7211 */ /* 0x000fe200078f20ff */
[----:B------:R-:W-:Y:S01]  /*5d40*/  IMAD R3, R142, c[0x0][0x17c], R3 ;  /* 0x00005f008e037a24 */ /* 0x000fe200078e0203 */
[----:B------:R-:W-:Y:S01]  /*5d50*/  SHF.R.S32.HI R17, RZ, 0x3, R4 ;  /* 0x00000003ff117819 */ /* 0x000fe20000011404 */
[----:B------:R-:W-:Y:S01]  /*5d60*/  IMAD R71, R83, c[0x0][0x2c4], RZ ;  /* 0x0000b10053477a24 */ /* 0x000fe200078e02ff */
[----:B------:R-:W-:Y:S01]  /*5d70*/  LOP3.LUT R4, R4, 0xfffffff8, RZ, 0xc0, !PT ;  /* 0xfffffff804047812 */ /* 0x000fe200078ec0ff */
[----:B------:R-:W-:Y:S01]  /*5d80*/  IMAD.IADD R13, R13, 0x1, R3 ;  /* 0x000000010d0d7824 */ /* 0x000fe200078e0203 */
[----:B------:R-:W-:Y:S01]  /*5d90*/  SHF.R.S32.HI R5, RZ, 0x4, R10 ;  /* 0x00000004ff057819 */ /* 0x000fe2000001140a */
[----:B------:R-:W-:Y:S01]  /*5da0*/  IMAD.SHL.U32 R9, R17, 0x40, RZ ;  /* 0x0000004011097824 */ /* 0x000fe200078e00ff */
[----:B------:R-:W-:Y:S01]  /*5db0*/  ISETP.NE.AND P2, PT, R2, 0x1, PT ;  /* 0x000000010200780c */ /* 0x000fe20003f45270 */
[----:B------:R-:W-:Y:S01]  /*5dc0*/  IMAD.IADD R3, R79, 0x1, -R4 ;  /* 0x000000014f037824 */ /* 0x000fe200078e0a04 */
[----:B------:R-:W-:Y:S01]  /*5dd0*/  LEA.HI R18, R10, R5, RZ, 0x1 ;  /* 0x000000050a127211 */ /* 0x000fe200078f08ff */
[----:B------:R-:W-:Y:S01]  /*5de0*/  IMAD R2, R82, c[0x0][0x1b8], RZ ;  /* 0x00006e0052027a24 */ /* 0x000fe200078e02ff */
[----:B------:R-:W-:Y:S01]  /*5df0*/  LOP3.LUT R9, R9, 0x1c0, RZ, 0xc0, !PT ;  /* 0x000001c009097812 */ /* 0x000fe200078ec0ff */
[----:B------:R-:W-:Y:S01]  /*5e00*/  IMAD.SHL.U32 R20, R3, 0x8, RZ ;  /* 0x0000000803147824 */ /* 0x000fe200078e00ff */
[----:B------:R-:W-:Y:S01]  /*5e10*/  LOP3.LUT R18, R18, 0xfffffffe, RZ, 0xc0, !PT ;  /* 0xfffffffe12127812 */ /* 0x000fe200078ec0ff */
[----:B------:R-:W-:Y:S01]  /*5e20*/  IMAD.WIDE.U32 R12, R207, c[0x0][0x1b8], R12 ;  /* 0x00006e00cf0c7a25 */ /* 0x000fe200078e000c */
[----:B------:R-:W-:-:S02]  /*5e30*/  SHF.R.U32.HI R16, RZ, 0x3, R9 ;  /* 0x00000003ff107819 */ /* 0x000fc40000011609 */
[----:B-1----:R-:W-:Y:S01]  /*5e40*/  LOP3.LUT R7, R9, 0x38, R20, 0xf8, !PT ;  /* 0x0000003809077812 */ /* 0x002fe200078ef814 */
[----:B------:R-:W-:Y:S01]  /*5e50*/  IMAD.IADD R18, R5, 0x1, -R18 ;  /* 0x0000000105127824 */ /* 0x000fe200078e0a12 */
[----:B------:R-:W-:Y:S01]  /*5e60*/  ISETP.NE.AND.EX P0, PT, RZ, c[0x0][0x34c], PT, P0 ;  /* 0x0000d300ff007a0c */ /* 0x000fe20003f05300 */
[----:B------:R-:W-:Y:S01]  /*5e70*/  IMAD R5, R207, c[0x0][0x1bc], R2 ;  /* 0x00006f00cf057a24 */ /* 0x000fe200078e0202 */
[----:B------:R-:W-:Y:S02]  /*5e80*/  LOP3.LUT R16, R7, R16, RZ, 0x3c, !PT ;  /* 0x0000001007107212 */ /* 0x000fe400078e3cff */
[----:B------:R-:W-:Y:S01]  /*5e90*/  LEA R7, R3, R17, 0x5 ;  /* 0x0000001103077211 */ /* 0x000fe200078e28ff */
[----:B------:R-:W-:Y:S01]  /*5ea0*/  IMAD.IADD R13, R13, 0x1, R5 ;  /* 0x000000010d0d7824 */ /* 0x000fe200078e0205 */
[----:B------:R-:W-:Y:S02]  /*5eb0*/  SHF.R.S32.HI R5, RZ, 0x1f, R208 ;  /* 0x0000001fff057819 */ /* 0x000fe400000114d0 */
[----:B------:R-:W-:Y:S01]  /*5ec0*/  LOP3.LUT R10, R10, 0xfffffff0, RZ, 0xc0, !PT ;  /* 0xfffffff00a0a7812 */ /* 0x000fe200078ec0ff */
[----:B------:R-:W-:Y:S01]  /*5ed0*/  IMAD R4, R80, 0x80, R7 ;  /* 0x0000008050047824 */ /* 0x000fe200078e0207 */
[----:B------:R-:W-:-:S02]  /*5ee0*/  SEL R7, R5, RZ, !P0 ;  /* 0x000000ff05077207 */ /* 0x000fc40004000000 */
[----:B------:R-:W-:Y:S01]  /*5ef0*/  SEL R22, R208, RZ, !P0 ;  /* 0x000000ffd0167207 */ /* 0x000fe20004000000 */
[----:B------:R-:W-:Y:S01]  /*5f00*/  IMAD.IADD R19, R79, 0x1, -R10 ;  /* 0x000000014f137824 */ /* 0x000fe200078e0a0a */
[----:B------:R-:W-:Y:S01]  /*5f10*/  SHF.R.S32.HI R6, RZ, 0x1f, R140 ;  /* 0x0000001fff067819 */ /* 0x000fe2000001148c */
[----:B------:R-:W-:Y:S01]  /*5f20*/  @P2 IMAD.HI.U32 R9, R4, c[0x0][0x2c8], RZ ;  /* 0x0000b20004092a27 */ /* 0x000fe200078e00ff */
[----:B------:R-:W-:Y:S02]  /*5f30*/  IADD3 R15, P0, R17, R140, RZ ;  /* 0x0000008c110f7210 */ /* 0x000fe40007f1e0ff */
[----:B------:R-:W-:Y:S01]  /*5f40*/  IADD3 R2, R20, 0x80, RZ ;  /* 0x0000008014027810 */ /* 0x000fe20007ffe0ff */
[----:B------:R-:W-:Y:S01]  /*5f50*/  IMAD R7, R7, c[0x0][0x1c0], RZ ;  /* 0x0000700007077a24 */ /* 0x000fe200078e02ff */
[----:B------:R-:W-:Y:S02]  /*5f60*/  LEA.HI.X.SX32 R6, R17, R6, 0x1, P0 ;  /* 0x0000000611067211 */ /* 0x000fe400000f0eff */
[----:B------:R-:W-:Y:S01]  /*5f70*/  ISETP.GE.AND P3, PT, R2, c[0x0][0x1d4], PT ;  /* 0x0000750002007a0c */ /* 0x000fe20003f66270 */
[----:B------:R-:W-:Y:S01]  /*5f80*/  IMAD.MOV.U32 R2, RZ, RZ, R4 ;  /* 0x000000ffff027224 */ /* 0x000fe200078e0004 */
[----:B------:R-:W-:Y:S01]  /*5f90*/  SHF.R.S32.HI R14, RZ, 0x1f, R19 ;  /* 0x0000001fff0e7819 */ /* 0x000fe20000011413 */
[C---:B------:R-:W-:Y:S01]  /*5fa0*/  IMAD R10, R22.reuse, c[0x0][0x1c4], R7 ;  /* 0x00007100160a7a24 */ /* 0x040fe200078e0207 */
[----:B------:R-:W-:Y:S01]  /*5fb0*/  @P2 SHF.R.U32.HI R2, RZ, c[0x0][0x2cc], R9 ;  /* 0x0000b300ff022a19 */ /* 0x000fe20000011609 */
[----:B------:R-:W-:Y:S01]  /*5fc0*/  IMAD.WIDE.U32 R22, R22, c[0x0][0x1c0], R12 ;  /* 0x0000700016167a25 */ /* 0x000fe200078e000c */
[----:B------:R-:W-:-:S02]  /*5fd0*/  LEA.HI R13, R14, R19, RZ, 0x3 ;  /* 0x000000130e0d7211 */ /* 0x000fc400078f18ff */
[----:B------:R-:W-:Y:S01]  /*5fe0*/  LEA.HI R11, R8, R79, RZ, 0x6 ;  /* 0x0000004f080b7211 */ /* 0x000fe200078f30ff */
[----:B------:R-:W-:Y:S01]  /*5ff0*/  IMAD R12, R6, c[0x0][0x1e0], RZ ;  /* 0x00007800060c7a24 */ /* 0x000fe200078e02ff */
[----:B------:R-:W-:Y:S01]  /*6000*/  IADD3 R7, -R2, RZ, RZ ;  /* 0x000000ff02077210 */ /* 0x000fe20007ffe1ff */
[----:B------:R-:W-:Y:S01]  /*6010*/  IMAD R6, R6, c[0x0][0x208], RZ ;  /* 0x0000820006067a24 */ /* 0x000fe200078e02ff */
[----:B------:R-:W-:Y:S01]  /*6020*/  SHF.R.S32.HI R21, RZ, 0x1f, R20 ;  /* 0x0000001fff157819 */ /* 0x000fe20000011414 */
[----:B------:R-:W-:Y:S01]  /*6030*/  IMAD R9, R15, c[0x0][0x1e4], R12 ;  /* 0x000079000f097a24 */ /* 0x000fe200078e020c */
[----:B------:R-:W-:Y:S01]  /*6040*/  LOP3.LUT R12, R13, 0xfffffff8, RZ, 0xc0, !PT ;  /* 0xfffffff80d0c7812 */ /* 0x000fe200078ec0ff */
[----:B------:R-:W-:Y:S01]  /*6050*/  IMAD.SHL.U32 R11, R11, 0x8, RZ ;  /* 0x000000080b0b7824 */ /* 0x000fe200078e00ff */
[----:B------:R-:W-:Y:S01]  /*6060*/  P2R R211, PR, RZ, 0x8 ;  /* 0x00000008ffd37803 */ /* 0x000fe20000000000 */
[----:B------:R-:W-:Y:S01]  /*6070*/  IMAD R7, R7, c[0x0][0x2c4], R4 ;  /* 0x0000b10007077a24 */ /* 0x000fe200078e0204 */
[----:B------:R-:W-:Y:S01]  /*6080*/  SHF.R.S32.HI R4, RZ, 0x1f, R2 ;  /* 0x0000001fff047819 */ /* 0x000fe20000011402 */
[C---:B------:R-:W-:Y:S01]  /*6090*/  IMAD R6, R15.reuse, c[0x0][0x20c], R6 ;  /* 0x000083000f067a24 */ /* 0x040fe200078e0206 */
[----:B------:R-:W-:Y:S01]  /*60a0*/  LOP3.LUT R16, R16, 0xfffffe00, R11, 0xf8, !PT ;  /* 0xfffffe0010107812 */ /* 0x000fe200078ef80b */
[----:B------:R-:W-:Y:S01]  /*60b0*/  IMAD.WIDE.U32 R24, R15, c[0x0][0x1e0], R20 ;  /* 0x000078000f187a25 */ /* 0x000fe200078e0014 */
[----:B------:R-:W-:-:S02]  /*60c0*/  ISETP.NE.U32.AND P2, PT, RZ, c[0x0][0x350], PT ;  /* 0x0000d400ff007a0c */ /* 0x000fc40003f45070 */
[----:B------:R-:W-:Y:S01]  /*60d0*/  ISETP.GE.AND P6, PT, R20, c[0x0][0x1d4], PT ;  /* 0x0000750014007a0c */ /* 0x000fe20003fc6270 */
[----:B------:R-:W-:Y:S01]  /*60e0*/  IMAD.IADD R12, R19, 0x1, -R12 ;  /* 0x00000001130c7824 */ /* 0x000fe200078e0a0c */
[----:B------:R-:W-:Y:S01]  /*60f0*/  ISETP.NE.AND.EX P2, PT, RZ, c[0x0][0x354], PT, P2 ;  /* 0x0000d500ff007a0c */ /* 0x000fe20003f45320 */
[----:B------:R-:W-:-:S03]  /*6100*/  IMAD.WIDE.U32 R14, R15, c[0x0][0x208], R20 ;  /* 0x000082000f0e7a25 */ /* 0x000fc600078e0014 */
[C---:B------:R-:W-:Y:S01]  /*6110*/  LOP3.LUT P5, RZ, R12.reuse, 0x4, RZ, 0xc0, !PT ;  /* 0x000000040cff7812 */ /* 0x040fe200078ac0ff */
[----:B------:R-:W-:Y:S01]  /*6120*/  IMAD.IADD R23, R23, 0x1, R10 ;  /* 0x0000000117177824 */ /* 0x000fe200078e020a */
[----:B------:R-:W-:Y:S01]  /*6130*/  LOP3.LUT P3, RZ, R12, 0x2, RZ, 0xc0, !PT ;  /* 0x000000020cff7812 */ /* 0x000fe2000786c0ff */
[----:B------:R-:W-:Y:S01]  /*6140*/  IMAD R11, R4, c[0x0][0x1b0], RZ ;  /* 0x00006c00040b7a24 */ /* 0x000fe200078e02ff */
[----:B------:R-:W-:Y:S01]  /*6150*/  IADD3 R15, R15, R6, RZ ;  /* 0x000000060f0f7210 */ /* 0x000fe20007ffe0ff */
[----:B------:R-:W-:Y:S01]  /*6160*/  IMAD.SHL.U32 R12, R12, 0x40, RZ ;  /* 0x000000400c0c7824 */ /* 0x000fe200078e00ff */
[----:B------:R-:W-:Y:S01]  /*6170*/  SHF.R.S32.HI R6, RZ, 0x1f, R7 ;  /* 0x0000001fff067819 */ /* 0x000fe20000011407 */
[C---:B------:R-:W-:Y:S02]  /*6180*/  IMAD R11, R2.reuse, c[0x0][0x1b4], R11 ;  /* 0x00006d00020b7a24 */ /* 0x040fe400078e020b */
[----:B------:R-:W-:-:S04]  /*6190*/  IMAD.WIDE.U32 R22, R2, c[0x0][0x1b0], R22 ;  /* 0x00006c0002167a25 */ /* 0x000fc800078e0016 */
[----:B------:R-:W-:Y:S02]  /*61a0*/  IMAD.SHL.U32 R10, R18, 0x8, RZ ;  /* 0x00000008120a7824 */ /* 0x000fe400078e00ff */
[----:B------:R-:W-:Y:S01]  /*61b0*/  IMAD.IADD R25, R25, 0x1, R9 ;  /* 0x0000000119197824 */ /* 0x000fe200078e0209 */
[----:B------:R-:W-:Y:S01]  /*61c0*/  LOP3.LUT R9, R12, 0x1c0, RZ, 0xc0, !PT ;  /* 0x000001c00c097812 */ /* 0x000fe200078ec0ff */
[----:B------:R-:W-:Y:S02]  /*61d0*/  IMAD R4, R82, c[0x0][0x1e8], RZ ;  /* 0x00007a0052047a24 */ /* 0x000fe400078e02ff */
[----:B------:R-:W-:Y:S01]  /*61e0*/  IMAD.IADD R23, R23, 0x1, R11 ;  /* 0x0000000117177824 */ /* 0x000fe200078e020b */
[----:B------:R-:W-:Y:S01]  /*61f0*/  LOP3.LUT R2, R9, 0x8, R10, 0xf8, !PT ;  /* 0x0000000809027812 */ /* 0x000fe200078ef80a */
[----:B------:R-:W-:Y:S01]  /*6200*/  IMAD R6, R6, c[0x0][0x1a8], RZ ;  /* 0x00006a0006067a24 */ /* 0x000fe200078e02ff */
[----:B------:R-:W-:Y:S01]  /*6210*/  SHF.R.U32.HI R9, RZ, 0x3, R9 ;  /* 0x00000003ff097819 */ /* 0x000fe20000011609 */
[----:B------:R-:W-:-:S02]  /*6220*/  IMAD R4, R207, c[0x0][0x1ec], R4 ;  /* 0x00007b00cf047a24 */ /* 0x000fc400078e0204 */
[----:B------:R-:W-:Y:S01]  /*6230*/  IMAD.WIDE.U32 R216, R207, c[0x0][0x1e8], R24 ;  /* 0x00007a00cfd87a25 */ /* 0x000fe200078e0018 */
[----:B------:R-:W-:-:S03]  /*6240*/  LOP3.LUT R2, R2, R9, RZ, 0x3c, !PT ;  /* 0x0000000902027212 */ /* 0x000fc600078e3cff */
[C---:B------:R-:W-:Y:S02]  /*6250*/  IMAD R6, R7.reuse, c[0x0][0x1ac], R6 ;  /* 0x00006b0007067a24 */ /* 0x040fe400078e0206 */
[----:B------:R-:W-:-:S04]  /*6260*/  IMAD.WIDE.U32 R10, R7, c[0x0][0x1a8], R22 ;  /* 0x00006a00070a7a25 */ /* 0x000fc800078e0016 */
[----:B------:R-:W-:Y:S01]  /*6270*/  IMAD.IADD R217, R4, 0x1, R217 ;  /* 0x0000000104d97824 */ /* 0x000fe200078e02d9 */
[----:B------:R-:W-:Y:S01]  /*6280*/  LEA R9, P0, R10, c[0x0][0x160], 0x1 ;  /* 0x000058000a097a11 */ /* 0x000fe200078008ff */
[----:B------:R-:W-:Y:S01]  /*6290*/  IMAD.IADD R4, R11, 0x1, R6 ;  /* 0x000000010b047824 */ /* 0x000fe200078e0206 */
[----:B------:R-:W-:Y:S01]  /*62a0*/  SHF.L.U32 R11, R3, 0x3, RZ ;  /* 0x00000003030b7819 */ /* 0x000fe200000006ff */
[----:B------:R-:W-:Y:S02]  /*62b0*/  IMAD R82, R82, c[0x0][0x210], RZ ;  /* 0x0000840052527a24 */ /* 0x000fe400078e02ff */
[----:B------:R-:W-:Y:S01]  /*62c0*/  IMAD.WIDE.U32 R14, R207, c[0x0][0x210], R14 ;  /* 0x00008400cf0e7a25 */ /* 0x000fe200078e000e */
[----:B------:R-:W-:Y:S01]  /*62d0*/  LEA.HI.X R4, R10, c[0x0][0x164], R4, 0x1, P0 ;  /* 0x000059000a047a11 */ /* 0x000fe200000f0c04 */
[----:B------:R1:W3:Y:S02]  /*62e0*/  SHFL.IDX PT, R24, R9, RZ, 0x181f ;  /* 0x00181fff09187589 */ /* 0x0002e400000e0000 */
[----:B------:R-:W-:-:S02]  /*62f0*/  IMAD R10, R80, 0x80, R17 ;  /* 0x00000080500a7824 */ /* 0x000fc400078e0211 */
[----:B------:R-:W-:Y:S01]  /*6300*/  IMAD R82, R207, c[0x0][0x214], R82 ;  /* 0x00008500cf527a24 */ /* 0x000fe200078e0252 */
[----:B------:R1:W4:Y:S01]  /*6310*/  SHFL.IDX PT, R25, R4, RZ, 0x181f ;  /* 0x00181fff04197589 */ /* 0x00032200000e0000 */
[----:B------:R-:W-:Y:S01]  /*6320*/  IMAD.MOV.U32 R22, RZ, RZ, R14 ;  /* 0x000000ffff167224 */ /* 0x000fe200078e000e */
[----:B------:R-:W-:Y:S01]  /*6330*/  ISETP.GE.AND P0, PT, R10, R71, PT ;  /* 0x000000470a00720c */ /* 0x000fe20003f06270 */
[----:B------:R-:W-:Y:S01]  /*6340*/  IMAD.IADD R23, R82, 0x1, R15 ;  /* 0x0000000152177824 */ /* 0x000fe200078e020f */
[----:B------:R-:W-:Y:S01]  /*6350*/  IADD3 R14, R20, 0x40, RZ ;  /* 0x00000040140e7810 */ /* 0x000fe20007ffe0ff */
[----:B------:R-:W-:-:S05]  /*6360*/  IMAD.SHL.U32 R13, R13, 0x40, RZ ;  /* 0x000000400d0d7824 */ /* 0x000fca00078e00ff */
[----:B------:R-:W-:Y:S02]  /*6370*/  LOP3.LUT R2, R2, 0xfffffe00, R13, 0xf8, !PT ;  /* 0xfffffe0002027812 */ /* 0x000fe400078ef80d */
[----:B--2---:R-:W-:Y:S01]  /*6380*/  @P1 SHF.R.S32.HI R7, RZ, 0x1f, R0 ;  /* 0x0000001fff071819 */ /* 0x004fe20000011400 */
[----:B------:R-:W-:Y:S01]  /*6390*/  @!P1 IMAD.MOV.U32 R7, RZ, RZ, R5 ;  /* 0x000000ffff079224 */ /* 0x000fe200078e0005 */
[----:B------:R-:W-:Y:S01]  /*63a0*/  @P1 MOV R6, R0 ;  /* 0x0000000000061202 */ /* 0x000fe20000000f00 */
[----:B------:R-:W-:Y:S01]  /*63b0*/  @!P1 IMAD.MOV.U32 R6, RZ, RZ, R208 ;  /* 0x000000ffff069224 */ /* 0x000fe200078e00d0 */
[----:B------:R-:W-:Y:S01]  /*63c0*/  ISETP.GE.AND P1, PT, R11, c[0x0][0x198], PT ;  /* 0x000066000b007a0c */ /* 0x000fe20003f26270 */
[----:B------:R-:W-:Y:S01]  /*63d0*/  IMAD.MOV.U32 R0, RZ, RZ, 0x10 ;  /* 0x00000010ff007424 */ /* 0x000fe200078e00ff */
[----:B------:R-:W-:Y:S01]  /*63e0*/  SEL R209, R7, RZ, !P2 ;  /* 0x000000ff07d17207 */ /* 0x000fe20005000000 */
[----:B------:R-:W-:Y:S01]  /*63f0*/  IMAD.MOV.U32 R5, RZ, RZ, 0x20 ;  /* 0x00000020ff057424 */ /* 0x000fe200078e00ff */
[----:B------:R-:W-:-:S02]  /*6400*/  SEL R214, R6, RZ, !P2 ;  /* 0x000000ff06d67207 */ /* 0x000fc40005000000 */
[----:B------:R-:W-:Y:S01]  /*6410*/  IADD3 R7, R11, 0x80, RZ ;  /* 0x000000800b077810 */ /* 0x000fe20007ffe0ff */
[C---:B------:R-:W-:Y:S01]  /*6420*/  IMAD R219, R209.reuse, c[0x0][0x1f0], RZ ;  /* 0x00007c00d1db7a24 */ /* 0x040fe200078e02ff */
[----:B------:R-:W-:Y:S01]  /*6430*/  ISETP.GE.AND P2, PT, R14, c[0x0][0x1d4], PT ;  /* 0x000075000e007a0c */ /* 0x000fe20003f46270 */
[----:B------:R-:W-:Y:S01]  /*6440*/  IMAD R209, R209, c[0x0][0x218], RZ ;  /* 0x00008600d1d17a24 */ /* 0x000fe200078e02ff */
[----:B------:R-:W-:Y:S01]  /*6450*/  SEL R0, R0, 0xfffffff0, !P3 ;  /* 0xfffffff000007807 */ /* 0x000fe20005800000 */
[C---:B------:R-:W-:Y:S01]  /*6460*/  IMAD R219, R214.reuse, c[0x0][0x1f4], R219 ;  /* 0x00007d00d6db7a24 */ /* 0x040fe200078e02db */
[----:B------:R-:W-:Y:S01]  /*6470*/  ISETP.GE.AND P4, PT, R7, c[0x0][0x198], PT ;  /* 0x0000660007007a0c */ /* 0x000fe20003f86270 */
[C---:B------:R-:W-:Y:S01]  /*6480*/  IMAD R209, R214.reuse, c[0x0][0x21c], R209 ;  /* 0x00008700d6d17a24 */ /* 0x040fe200078e02d1 */
[----:B------:R-:W-:Y:S01]  /*6490*/  P2R R212, PR, RZ, 0x4 ;  /* 0x00000004ffd47803 */ /* 0x000fe20000000000 */
[----:B------:R-:W-:Y:S01]  /*64a0*/  IMAD.WIDE.U32 R216, R214, c[0x0][0x1f0], R216 ;  /* 0x00007c00d6d87a25 */ /* 0x000fe200078e00d8 */
[----:B------:R-:W-:-:S02]  /*64b0*/  SEL R5, R5, 0xffffffe0, !P5 ;  /* 0xffffffe005057807 */ /* 0x000fc40006800000 */
[----:B------:R-:W-:Y:S01]  /*64c0*/  ISETP.GE.AND P3, PT, R14, c[0x0][0x198], PT ;  /* 0x000066000e007a0c */ /* 0x000fe20003f66270 */
[----:B------:R-:W-:Y:S01]  /*64d0*/  IMAD.WIDE.U32 R214, R214, c[0x0][0x218], R22 ;  /* 0x00008600d6d67a25 */ /* 0x000fe200078e0016 */
[----:B------:R-:W-:Y:S02]  /*64e0*/  LEA.HI R6, R8, R79, RZ, 0x5 ;  /* 0x0000004f08067211 */ /* 0x000fe400078f28ff */
[----:B------:R-:W-:Y:S01]  /*64f0*/  SEL R22, RZ, 0x1, P6 ;  /* 0x00000001ff167807 */ /* 0x000fe20003000000 */
[----:B------:R-:W-:Y:S02]  /*6500*/  IMAD.IADD R219, R217, 0x1, R219 ;  /* 0x00000001d9db7824 */ /* 0x000fe400078e02db */
[----:B------:R-:W-:Y:S01]  /*6510*/  IMAD.IADD R209, R215, 0x1, R209 ;  /* 0x00000001d7d17824 */ /* 0x000fe200078e02d1 */
[----:B------:R-:W-:Y:S05]  /*6520*/  @P0 BRA `(.L_x_83) ;  /* 0x000000f000000947 */ /* 0x000fea0003800000 */
[----:B-1-34-:R-:W-:Y:S02]  /*6530*/  SHF.R.S32.HI R13, RZ, 0x1f, R14 ;  /* 0x0000001fff0d7819 */ /* 0x01afe4000001140e */
[----:B------:R-:W-:-:S02]  /*6540*/  SHF.R.S32.HI R12, RZ, 0x1f, R7 ;  /* 0x0000001fff0c7819 */ /* 0x000fc40000011407 */
[----:B------:R-:W-:Y:S02]  /*6550*/  LEA.HI R13, R13, R14, RZ, 0x3 ;  /* 0x0000000e0d0d7211 */ /* 0x000fe400078f18ff */
[----:B------:R-:W-:Y:S02]  /*6560*/  LEA.HI R12, R12, R7, RZ, 0x3 ;  /* 0x000000070c0c7211 */ /* 0x000fe400078f18ff */
[----:B------:R-:W-:Y:S02]  /*6570*/  LEA R26, P0, R11, R24, 0x1 ;  /* 0x000000180b1a7211 */ /* 0x000fe400078008ff */
[----:B------:R-:W-:Y:S02]  /*6580*/  LOP3.LUT R13, R13, 0xfffffff8, RZ, 0xc0, !PT ;  /* 0xfffffff80d0d7812 */ /* 0x000fe400078ec0ff */
[----:B------:R-:W-:Y:S01]  /*6590*/  LOP3.LUT R7, R12, 0xfffffff8, RZ, 0xc0, !PT ;  /* 0xfffffff80c077812 */ /* 0x000fe200078ec0ff */
[----:B------:R-:W-:Y:S01]  /*65a0*/  IMAD.SHL.U32 R12, R16, 0x2, RZ ;  /* 0x00000002100c7824 */ /* 0x000fe200078e00ff */
[----:B------:R-:W-:Y:S01]  /*65b0*/  LEA.HI.X R27, R11, R25, R21, 0x1, P0 ;  /* 0x000000190b1b7211 */ /* 0x000fe200000f0c15 */
[----:B------:R-:W-:-:S04]  /*65c0*/  IMAD.WIDE R28, R13, 0x2, R24 ;  /* 0x000000020d1c7825 */ /* 0x000fc800078e0218 */
[----:B------:R-:W-:Y:S01]  /*65d0*/  IMAD.WIDE R24, R7, 0x2, R24 ;  /* 0x0000000207187825 */ /* 0x000fe200078e0218 */
[----:B------:R-:W-:Y:S01]  /*65e0*/  @!PT LDS RZ, [RZ] ;  /* 0x00000000fffff984 */ /* 0x000fe20000000800 */
[----:B------:R1:W-:Y:S04]  /*65f0*/  LDGSTS.E.BYPASS.LTC128B.128 [R12+0xc100], [R26.64], !P1 ;  /* 0x0c1000001a0c7fae */ /* 0x0003e8000c901d46 */
[----:B------:R1:W-:Y:S04]  /*6600*/  LDGSTS.E.BYPASS.LTC128B.128 [R12+0x10100], [R28.64], !P3 ;  /* 0x101000001c0c7fae */ /* 0x0003e8000d901d46 */
[----:B------:R1:W-:Y:S02]  /*6610*/  LDGSTS.E.BYPASS.LTC128B.128 [R12+0x14100], [R24.64], !P4 ;  /* 0x14100000180c7fae */ /* 0x0003e4000e101d46 */
.L_x_83:
[----:B-1-34-:R-:W-:Y:S05]  /*6620*/  BSYNC B0 ;  /* 0x0000000000007941 */ /* 0x01afea0003800000 */
.L_x_82:
[----:B------:R-:W-:Y:S01]  /*6630*/  IADD3 R12, R10, 0x20, RZ ;  /* 0x000000200a0c7810 */ /* 0x000fe20007ffe0ff */
[----:B------:R1:W2:Y:S01]  /*6640*/  SHFL.IDX PT, R25, R4, 0x1, 0x181f ;  /* 0x00381f0004197f89 */ /* 0x0002a200000e0000 */
[----:B------:R-:W-:Y:S02]  /*6650*/  BSSY B0, `(.L_x_84) ;  /* 0x0000014000007945 */ /* 0x000fe40003800000 */
[----:B------:R-:W-:Y:S01]  /*6660*/  ISETP.GE.AND P0, PT, R12, R71, PT ;  /* 0x000000470c00720c */ /* 0x000fe20003f06270 */
[----:B------:R1:W3:-:S12]  /*6670*/  SHFL.IDX PT, R24, R9, 0x1, 0x181f ;  /* 0x00381f0009187f89 */ /* 0x0002d800000e0000 */
[----:B------:R-:W-:Y:S05]  /*6680*/  @P0 BRA `(.L_x_85) ;  /* 0x0000010000000947 */ /* 0x000fea0003800000 */
[----:B------:R-:W-:Y:S02]  /*6690*/  IADD3 R12, R11, 0x80, RZ ;  /* 0x000000800b0c7810 */ /* 0x000fe40007ffe0ff */
[----:B------:R-:W-:Y:S02]  /*66a0*/  SHF.R.S32.HI R13, RZ, 0x1f, R14 ;  /* 0x0000001fff0d7819 */ /* 0x000fe4000001140e */
[----:B------:R-:W-:Y:S02]  /*66b0*/  SHF.R.S32.HI R7, RZ, 0x1f, R12 ;  /* 0x0000001fff077819 */ /* 0x000fe4000001140c */
[----:B------:R-:W-:Y:S02]  /*66c0*/  LEA.HI R13, R13, R14, RZ, 0x3 ;  /* 0x0000000e0d0d7211 */ /* 0x000fe400078f18ff */
[----:B------:R-:W-:Y:S01]  /*66d0*/  LEA.HI R7, R7, R12, RZ, 0x3 ;  /* 0x0000000c07077211 */ /* 0x000fe200078f18ff */
[----:B------:R-:W-:Y:S01]  /*66e0*/  IMAD.SHL.U32 R12, R16, 0x2, RZ ;  /* 0x00000002100c7824 */ /* 0x000fe200078e00ff */
[----:B---3--:R-:W-:-:S02]  /*66f0*/  LEA R26, P0, R11, R24, 0x1 ;  /* 0x000000180b1a7211 */ /* 0x008fc400078008ff */
[----:B------:R-:W-:Y:S02]  /*6700*/  LOP3.LUT R13, R13, 0xfffffff8, RZ, 0xc0, !PT ;  /* 0xfffffff80d0d7812 */ /* 0x000fe400078ec0ff */
[----:B------:R-:W-:Y:S02]  /*6710*/  LOP3.LUT R7, R7, 0xfffffff8, RZ, 0xc0, !PT ;  /* 0xfffffff807077812 */ /* 0x000fe400078ec0ff */
[----:B--2---:R-:W-:Y:S01]  /*6720*/  LEA.HI.X R27, R11, R25, R21, 0x1, P0 ;  /* 0x000000190b1b7211 */ /* 0x004fe200000f0c15 */
[----:B------:R-:W-:-:S04]  /*6730*/  IMAD.WIDE R28, R13, 0x2, R24 ;  /* 0x000000020d1c7825 */ /* 0x000fc800078e0218 */
[----:B------:R-:W-:Y:S01]  /*6740*/  IMAD.WIDE R24, R7, 0x2, R24 ;  /* 0x0000000207187825 */ /* 0x000fe200078e0218 */
[----:B------:R-:W-:Y:S01]  /*6750*/  @!PT LDS RZ, [RZ] ;  /* 0x00000000fffff984 */ /* 0x000fe20000000800 */
[----:B------:R2:W-:Y:S04]  /*6760*/  LDGSTS.E.BYPASS.LTC128B.128 [R12+0xd100], [R26.64], !P1 ;  /* 0x0d1000001a0c7fae */ /* 0x0005e8000c901d46 */
[----:B------:R2:W-:Y:S04]  /*6770*/  LDGSTS.E.BYPASS.LTC128B.128 [R12+0x11100], [R28.64], !P3 ;  /* 0x111000001c0c7fae */ /* 0x0005e8000d901d46 */
[----:B------:R2:W-:Y:S02]  /*6780*/  LDGSTS.E.BYPASS.LTC128B.128 [R12+0x15100], [R24.64], !P4 ;  /* 0x15100000180c7fae */ /* 0x0005e4000e101d46 */
.L_x_85:
[----:B------:R-:W-:Y:S05]  /*6790*/  BSYNC B0 ;  /* 0x0000000000007941 */ /* 0x000fea0003800000 */
.L_x_84:
[----:B--2---:R-:W-:Y:S01]  /*67a0*/  IADD3 R12, R10, 0x40, RZ ;  /* 0x000000400a0c7810 */ /* 0x004fe20007ffe0ff */
[----:B------:R2:W4:Y:S01]  /*67b0*/  SHFL.IDX PT, R25, R4, 0x2, 0x181f ;  /* 0x00581f0004197f89 */ /* 0x00052200000e0000 */
[----:B------:R-:W-:Y:S02]  /*67c0*/  BSSY B0, `(.L_x_86) ;  /* 0x0000014000007945 */ /* 0x000fe40003800000 */
[----:B------:R-:W-:Y:S01]  /*67d0*/  ISETP.GE.AND P0, PT, R12, R71, PT ;  /* 0x000000470c00720c */ /* 0x000fe20003f06270 */
[----:B---3--:R2:W3:-:S12]  /*67e0*/  SHFL.IDX PT, R24, R9, 0x2, 0x181f ;  /* 0x00581f0009187f89 */ /* 0x0084d800000e0000 */
        /* <DEDUP_REMOVED lines=10> */
[----:B----4-:R-:W-:Y:S01]  /*6890*/  LEA.HI.X R27, R11, R25, R21, 0x1, P0 ;  /* 0x000000190b1b7211 */ /* 0x010fe200000f0c15 */
[----:B------:R-:W-:-:S04]  /*68a0*/  IMAD.WIDE R28, R13, 0x2, R24 ;  /* 0x000000020d1c7825 */ /* 0x000fc800078e0218 */
[----:B------:R-:W-:Y:S01]  /*68b0*/  IMAD.WIDE R24, R7, 0x2, R24 ;  /* 0x0000000207187825 */ /* 0x000fe200078e0218 */
[----:B------:R-:W-:Y:S01]  /*68c0*/  @!PT LDS RZ, [RZ] ;  /* 0x00000000fffff984 */ /* 0x000fe20000000800 */
[----:B------:R3:W-:Y:S04]  /*68d0*/  LDGSTS.E.BYPASS.LTC128B.128 [R12+0xe100], [R26.64], !P1 ;  /* 0x0e1000001a0c7fae */ /* 0x0007e8000c901d46 */
[----:B------:R3:W-:Y:S04]  /*68e0*/  LDGSTS.E.BYPASS.LTC128B.128 [R12+0x12100], [R28.64], !P3 ;  /* 0x121000001c0c7fae */ /* 0x0007e8000d901d46 */
[----:B------:R3:W-:Y:S02]  /*68f0*/  LDGSTS.E.BYPASS.LTC128B.128 [R12+0x16100], [R24.64], !P4 ;  /* 0x16100000180c7fae */ /* 0x0007e4000e101d46 */
.L_x_87:
[----:B------:R-:W-:Y:S05]  /*6900*/  BSYNC B0 ;  /* 0x0000000000007941 */ /* 0x000fea0003800000 */
.L_x_86:
[----:B---3--:R-:W3:Y:S01]  /*6910*/  SHFL.IDX PT, R24, R9, 0x3, 0x181f ;  /* 0x00781f0009187f89 */ /* 0x008ee200000e0000 */
[----:B------:R-:W-:Y:S01]  /*6920*/  IADD3 R10, R10, 0x60, RZ ;  /* 0x000000600a0a7810 */ /* 0x000fe20007ffe0ff */
[----:B------:R-:W-:Y:S01]  /*6930*/  IMAD.IADD R12, R78, 0x1, -R17 ;  /* 0x000000014e0c7824 */ /* 0x000fe200078e0a11 */
[----:B------:R-:W-:Y:S01]  /*6940*/  LEA.HI.SX32 R19, R133, 0xffffffff, 0x1a ;  /* 0xffffffff85137811 */ /* 0x000fe200078fd2ff */
[----:B----4-:R4:W1:Y:S01]  /*6950*/  SHFL.IDX PT, R25, R4, 0x3, 0x181f ;  /* 0x00781f0004197f89 */ /* 0x01086200000e0000 */
[----:B------:R-:W-:Y:S01]  /*6960*/  ISETP.GE.AND P0, PT, R10, R71, PT ;  /* 0x000000470a00720c */ /* 0x000fe20003f06270 */
[----:B------:R-:W-:-:S02]  /*6970*/  IMAD.MOV.U32 R7, RZ, RZ, c[0x0][0x1e0] ;  /* 0x00007800ff077624 */ /* 0x000fc400078e00ff */
[----:B------:R-:W-:Y:S02]  /*6980*/  IMAD.MOV.U32 R20, RZ, RZ, 0x6 ;  /* 0x00000006ff147424 */ /* 0x000fe400078e00ff */
[----:B------:R-:W-:Y:S02]  /*6990*/  IMAD R12, R19, -0x40, R12 ;  /* 0xffffffc0130c7824 */ /* 0x000fe400078e020c */
[----:B------:R-:W-:Y:S02]  /*69a0*/  IMAD.SHL.U32 R77, R7, 0x40, RZ ;  /* 0x00000040074d7824 */ /* 0x000fe400078e00ff */
[----:B------:R-:W-:Y:S02]  /*69b0*/  IMAD.MOV.U32 R218, RZ, RZ, R216 ;  /* 0x000000ffffda7224 */ /* 0x000fe400078e00d8 */
[----:B------:R-:W-:Y:S02]  /*69c0*/  IMAD.MOV.U32 R210, RZ, RZ, 0x5 ;  /* 0x00000005ffd27424 */ /* 0x000fe400078e00ff */
[----:B------:R-:W-:-:S02]  /*69d0*/  @!P0 IMAD.SHL.U32 R10, R16, 0x2, RZ ;  /* 0x00000002100a8824 */ /* 0x000fc400078e00ff */
[----:B------:R-:W-:Y:S01]  /*69e0*/  IMAD.WIDE.U32 R28, R19, R77, R218 ;  /* 0x0000004d131c7225 */ /* 0x000fe200078e00da */
[----:B------:R-:W-:Y:S02]  /*69f0*/  SHF.L.U64.HI R210, R7, R210, c[0x0][0x1e4] ;  /* 0x0000790007d27619 */ /* 0x000fe400000102d2 */
[----:B---3--:R-:W-:Y:S02]  /*6a00*/  @!P0 LEA R30, P2, R11, R24, 0x1 ;  /* 0x000000180b1e8211 */ /* 0x008fe400078408ff */
[C---:B-12-4-:R-:W-:Y:S01]  /*6a10*/  SHF.L.U64.HI R4, R7.reuse, R20, c[0x0][0x1e4] ;  /* 0x0000790007047619 */ /* 0x056fe20000010214 */
[----:B------:R-:W-:Y:S01]  /*6a20*/  IMAD.SHL.U32 R7, R7, 0x20, RZ ;  /* 0x0000002007077824 */ /* 0x000fe200078e00ff */
[----:B------:R-:W-:Y:S02]  /*6a30*/  @!P0 LEA.HI.X R31, R11, R25, R21, 0x1, P2 ;  /* 0x000000190b1f8211 */ /* 0x000fe400010f0c15 */
[----:B------:R-:W-:Y:S01]  /*6a40*/  ISETP.GE.AND P2, PT, R12, 0x1, PT ;  /* 0x000000010c00780c */ /* 0x000fe20003f46270 */
[----:B------:R-:W-:Y:S01]  /*6a50*/  IMAD R9, R4, R19, RZ ;  /* 0x0000001304097224 */ /* 0x000fe200078e02ff */
[----:B------:R-:W-:Y:S01]  /*6a60*/  SHF.R.S32.HI R20, RZ, 0x1f, R19 ;  /* 0x0000001fff147819 */ /* 0x000fe20000011413 */
[----:B------:R-:W-:Y:S01]  /*6a70*/  @!PT LDS RZ, [RZ] ;  /* 0x00000000fffff984 */ /* 0x000fe20000000800 */
[----:B------:R1:W-:Y:S01]  /*6a80*/  @!P0 LDGSTS.E.BYPASS.LTC128B.128 [R10+0xf100], [R30.64], !P1 ;  /* 0x0f1000001e0a8fae */ /* 0x0003e2000c901d46 */
[----:B------:R-:W-:-:S03]  /*6a90*/  SHF.R.S32.HI R21, RZ, 0x5, R6 ;  /* 0x00000005ff157819 */ /* 0x000fc60000011406 */
[----:B------:R-:W-:-:S04]  /*6aa0*/  IMAD R9, R20, R77, R9 ;  /* 0x0000004d14097224 */ /* 0x000fc800078e0209 */
[----:B------:R-:W-:Y:S02]  /*6ab0*/  IMAD.IADD R9, R29, 0x1, R9 ;  /* 0x000000011d097824 */ /* 0x000fe400078e0209 */
[----:B------:R-:W-:-:S04]  /*6ac0*/  @P2 LEA R26, P1, R28, c[0x0][0x1c8], 0x1 ;  /* 0x000072001c1a2a11 */ /* 0x000fc800078208ff */
[----:B------:R-:W-:Y:S02]  /*6ad0*/  @P2 LEA.HI.X R27, R28, c[0x0][0x1cc], R9, 0x1, P1 ;  /* 0x000073001c1b2a11 */ /* 0x000fe400008f0c09 */
[----:B------:R-:W-:-:S13]  /*6ae0*/  ISETP.GE.AND P1, PT, R12, 0x21, PT ;  /* 0x000000210c00780c */ /* 0x000fda0003f26270 */
[----:B------:R-:W-:-:S05]  /*6af0*/  @P1 IADD3 R13, P5, R7, R28, RZ ;  /* 0x0000001c070d1210 */ /* 0x000fca0007fbe0ff */
[----:B------:R-:W-:Y:S01]  /*6b00*/  @P1 IMAD.X R12, R210, 0x1, R9, P5 ;  /* 0x00000001d20c1824 */ /* 0x000fe200028e0609 */
[----:B------:R-:W-:Y:S02]  /*6b10*/  @!P0 SHF.R.S32.HI R9, RZ, 0x1f, R14 ;  /* 0x0000001fff098819 */ /* 0x000fe4000001140e */
[----:B------:R-:W-:Y:S02]  /*6b20*/  ISETP.NE.AND P5, PT, R211, RZ, PT ;  /* 0x000000ffd300720c */ /* 0x000fe40003fa5270 */
[----:B------:R-:W-:-:S04]  /*6b30*/  @!P0 LEA.HI R9, R9, R14, RZ, 0x3 ;  /* 0x0000000e09098211 */ /* 0x000fc800078f18ff */
[----:B------:R-:W-:-:S05]  /*6b40*/  @!P0 LOP3.LUT R9, R9, 0xfffffff8, RZ, 0xc0, !PT ;  /* 0xfffffff809098812 */ /* 0x000fca00078ec0ff */
[----:B------:R-:W-:-:S05]  /*6b50*/  @!P0 IMAD.WIDE R28, R9, 0x2, R24 ;  /* 0x00000002091c8825 */ /* 0x000fca00078e0218 */
[----:B------:R1:W-:Y:S01]  /*6b60*/  @!P0 LDGSTS.E.BYPASS.LTC128B.128 [R10+0x13100], [R28.64], !P3 ;  /* 0x131000001c0a8fae */ /* 0x0003e2000d901d46 */
[----:B------:R-:W-:-:S04]  /*6b70*/  @P1 LEA R14, P3, R13, c[0x0][0x1c8], 0x1 ;  /* 0x000072000d0e1a11 */ /* 0x000fc800078608ff */
[----:B------:R-:W-:Y:S02]  /*6b80*/  @P1 LEA.HI.X R15, R13, c[0x0][0x1cc], R12, 0x1, P3 ;  /* 0x000073000d0f1a11 */ /* 0x000fe400018f0c0c */
[----:B------:R-:W-:Y:S01]  /*6b90*/  @!P0 IADD3 R12, R11, 0x80, RZ ;  /* 0x000000800b0c8810 */ /* 0x000fe20007ffe0ff */
[----:B------:R-:W-:-:S03]  /*6ba0*/  @P2 IMAD.SHL.U32 R11, R16, 0x2, RZ ;  /* 0x00000002100b2824 */ /* 0x000fc600078e00ff */
[----:B------:R-:W-:-:S04]  /*6bb0*/  @!P0 SHF.R.S32.HI R9, RZ, 0x1f, R12 ;  /* 0x0000001fff098819 */ /* 0x000fc8000001140c */
[----:B------:R-:W-:-:S04]  /*6bc0*/  @!P0 LEA.HI R9, R9, R12, RZ, 0x3 ;  /* 0x0000000c09098211 */ /* 0x000fc800078f18ff */
[----:B------:R-:W-:-:S05]  /*6bd0*/  @!P0 LOP3.LUT R9, R9, 0xfffffff8, RZ, 0xc0, !PT ;  /* 0xfffffff809098812 */ /* 0x000fca00078ec0ff */
[----:B------:R-:W-:-:S04]  /*6be0*/  @!P0 IMAD.WIDE R24, R9, 0x2, R24 ;  /* 0x0000000209188825 */ /* 0x000fc800078e0218 */
[----:B------:R-:W-:Y:S01]  /*6bf0*/  @P1 IMAD.SHL.U32 R9, R16, 0x2, RZ ;  /* 0x0000000210091824 */ /* 0x000fe200078e00ff */
[----:B------:R1:W-:Y:S01]  /*6c00*/  @!P0 LDGSTS.E.BYPASS.LTC128B.128 [R10+0x17100], [R24.64], !P4 ;  /* 0x17100000180a8fae */ /* 0x0003e2000e101d46 */
[----:B------:R-:W-:Y:S02]  /*6c10*/  ISETP.NE.AND P4, PT, R212, RZ, PT ;  /* 0x000000ffd400720c */ /* 0x000fe40003f85270 */
[----:B------:R-:W-:Y:S01]  /*6c20*/  ISETP.LT.AND P0, PT, RZ, c[0x0][0x27c], PT ;  /* 0x00009f00ff007a0c */ /* 0x000fe20003f01270 */
[----:B------:R-:W0:Y:S04]  /*6c30*/  LDGDEPBAR ;  /* 0x00000000000079af */ /* 0x000e280000000000 */
[----:B------:R-:W-:Y:S06]  /*6c40*/  BAR.SYNC.DEFER_BLOCKING 0x0 ;  /* 0x0000000000007b1d */ /* 0x000fec0000010000 */
[----:B------:R-:W-:Y:S01]  /*6c50*/  @!PT LDS RZ, [RZ] ;  /* 0x00000000fffff984 */ /* 0x000fe20000000800 */
[----:B------:R-:W-:Y:S01]  /*6c60*/  @!PT LDS RZ, [RZ] ;  /* 0x00000000fffff984 */ /* 0x000fe20000000800 */
[----:B------:R-:W-:Y:S01]  /*6c70*/  @!PT LDS RZ, [RZ] ;  /* 0x00000000fffff984 */ /* 0x000fe20000000800 */
[----:B------:R1:W-:Y:S04]  /*6c80*/  @P2 LDGSTS.E.BYPASS.LTC128B.128 [R11+0x6100], [R26.64], !P6 ;  /* 0x061000001a0b2fae */ /* 0x0003e8000f101d46 */
[----:B------:R1:W-:Y:S04]  /*6c90*/  @P2 LDGSTS.E.BYPASS.LTC128B.128 [R11+0x8100], [R26.64+0x80], !P4 ;  /* 0x081000801a0b2fae */ /* 0x0003e8000e101d46 */
[----:B------:R1:W-:Y:S04]  /*6ca0*/  @P2 LDGSTS.E.BYPASS.LTC128B.128 [R11+0xa100], [R26.64+0x100], !P5 ;  /* 0x0a1001001a0b2fae */ /* 0x0003e8000e901d46 */
[----:B------:R1:W-:Y:S04]  /*6cb0*/  @P1 LDGSTS.E.BYPASS.LTC128B.128 [R9+0x7100], [R14.64], !P6 ;  /* 0x071000000e091fae */ /* 0x0003e8000f101d46 */
[----:B------:R1:W-:Y:S04]  /*6cc0*/  @P1 LDGSTS.E.BYPASS.LTC128B.128 [R9+0x9100], [R14.64+0x80], !P4 ;  /* 0x091000800e091fae */ /* 0x0003e8000e101d46 */
[----:B------:R1:W-:Y:S04]  /*6cd0*/  @P1 LDGSTS.E.BYPASS.LTC128B.128 [R9+0xb100], [R14.64+0x100], !P5 ;  /* 0x0b1001000e091fae */ /* 0x0003e8000e901d46 */
[----:B------:R-:W0:Y:S01]  /*6ce0*/  LDGDEPBAR ;  /* 0x00000000000079af */ /* 0x000e220000000000 */
[----:B------:R-:W-:Y:S05]  /*6cf0*/  @P0 BRA `(.L_x_88) ;  /* 0x0000002000000947 */ /* 0x000fea0003800000 */
[----:B------:R-:W-:-:S04]  /*6d00*/  DEPBAR.LE SB0, 0x1 ;  /* 0x000080400000791a */ /* 0x000fc80000000000 */
[----:B------:R-:W-:Y:S05]  /*6d10*/  BRA `(.L_x_89) ;  /* 0x00005c2000007947 */ /* 0x000fea0003800000 */
.L_x_88:
[----:B-1---5:R-:W-:Y:S01]  /*6d20*/  SHF.R.S32.HI R14, RZ, 0x1f, R81 ;  /* 0x0000001fff0e7819 */ /* 0x022fe20000011451 */
[----:B------:R-:W-:Y:S01]  /*6d30*/  ULDC.U8 UR4, c[0x0][0x298] ;  /* 0x0000a60000047ab9 */ /* 0x000fe20000000000 */
[-C--:B------:R-:W-:Y:S01]  /*6d40*/  LEA.HI R23, R8, R79.reuse, RZ, 0x2 ;  /* 0x0000004f08177211 */ /* 0x080fe200078f10ff */
[----:B------:R-:W-:Y:S01]  /*6d50*/  IMAD.WIDE.U32 R12, R81, c[0x0][0x280], RZ ;  /* 0x0000a000510c7a25 */ /* 0x000fe200078e00ff */
[----:B------:R-:W-:Y:S01]  /*6d60*/  ISETP.NE.AND P2, PT, RZ, UR4, PT ;  /* 0x00000004ff007c0c */ /* 0x000fe2000bf45270 */
[----:B------:R-:W-:Y:S01]  /*6d70*/  BSSY B2, `(.L_x_89) ;  /* 0x00005bc000027945 */ /* 0x000fe20003800000 */
[----:B------:R-:W-:Y:S01]  /*6d80*/  LOP3.LUT R8, R23, 0xfffffffc, RZ, 0xc0, !PT ;  /* 0xfffffffc17087812 */ /* 0x000fe200078ec0ff */
[C---:B------:R-:W-:Y:S01]  /*6d90*/  IMAD R10, R14.reuse, c[0x0][0x280], RZ ;  /* 0x0000a0000e0a7a24 */ /* 0x040fe200078e02ff */
[----:B------:R-:W-:Y:S01]  /*6da0*/  SHF.R.S32.HI R23, RZ, 0x2, R23 ;  /* 0x00000002ff177819 */ /* 0x000fe20000011417 */
[----:B------:R-:W-:Y:S01]  /*6db0*/  IMAD R14, R14, c[0x0][0x290], RZ ;  /* 0x0000a4000e0e7a24 */ /* 0x000fe200078e02ff */
[----:B------:R-:W-:Y:S01]  /*6dc0*/  LEA R40, P1, R12, c[0x0][0x270], 0x1 ;  /* 0x00009c000c287a11 */ /* 0x000fe200078208ff */
[C---:B------:R-:W-:Y:S01]  /*6dd0*/  IMAD R10, R81.reuse, c[0x0][0x284], R10 ;  /* 0x0000a100510a7a24 */ /* 0x040fe200078e020a */
[----:B------:R-:W-:Y:S01]  /*6de0*/  IADD3 R49, -R8, R79, RZ ;  /* 0x0000004f08317210 */ /* 0x000fe20007ffe1ff */
[----:B------:R-:W-:-:S02]  /*6df0*/  IMAD R9, R81, c[0x0][0x294], R14 ;  /* 0x0000a50051097a24 */ /* 0x000fc400078e020e */
[----:B------:R-:W-:Y:S01]  /*6e00*/  IMAD.WIDE.U32 R14, R81, c[0x0][0x290], RZ ;  /* 0x0000a400510e7a25 */ /* 0x000fe200078e00ff */
[----:B------:R-:W-:-:S03]  /*6e10*/  SHF.L.U32 R32, R49, 0x3, RZ ;  /* 0x0000000331207819 */ /* 0x000fc600000006ff */
[----:B------:R-:W-:Y:S01]  /*6e20*/  IMAD.IADD R10, R10, 0x1, R13 ;  /* 0x000000010a0a7824 */ /* 0x000fe200078e020d */
[----:B------:R-:W-:Y:S01]  /*6e30*/  LEA R34, P0, R14, c[0x0][0x288], 0x1 ;  /* 0x0000a2000e227a11 */ /* 0x000fe200078008ff */
[----:B------:R-:W-:Y:S02]  /*6e40*/  IMAD.IADD R9, R9, 0x1, R15 ;  /* 0x0000000109097824 */ /* 0x000fe400078e020f */
[----:B------:R-:W-:Y:S01]  /*6e50*/  IMAD R8, R80, 0x80, R23 ;  /* 0x0000008050087824 */ /* 0x000fe200078e0217 */
[----:B------:R-:W-:Y:S02]  /*6e60*/  LEA.HI.X R41, R12, c[0x0][0x274], R10, 0x1, P1 ;  /* 0x00009d000c297a11 */ /* 0x000fe400008f0c0a */
[----:B------:R-:W-:Y:S01]  /*6e70*/  LEA.HI.X R35, R14, c[0x0][0x28c], R9, 0x1, P0 ;  /* 0x0000a3000e237a11 */ /* 0x000fe200000f0c09 */
[----:B------:R-:W-:Y:S05]  /*6e80*/  @!P2 BRA `(.L_x_90) ;  /* 0x00002b100000a947 */ /* 0x000fea0003800000 */
[----:B------:R-:W-:Y:S01]  /*6e90*/  ISETP.GE.AND P0, PT, R8, R71, PT ;  /* 0x000000470800720c */ /* 0x000fe20003f06270 */
[----:B------:R-:W-:Y:S01]  /*6ea0*/  BSSY B0, `(.L_x_91) ;  /* 0x000004d000007945 */ /* 0x000fe20003800000 */
[----:B------:R-:W-:Y:S01]  /*6eb0*/  SHF.L.U32 R25, R49, 0x2, RZ ;  /* 0x0000000231197819 */ /* 0x000fe200000006ff */
        /* <DEDUP_REMOVED lines=12> */
[----:B------:R-:W-:Y:S05]  /*6f80*/  @P0 BRA `(.L_x_92) ;  /* 0x000003e000000947 */ /* 0x000fea0003800000 */
[C---:B------:R-:W-:Y:S01]  /*6f90*/  IADD3 R9, R25.reuse, 0x10, RZ ;  /* 0x0000001019097810 */ /* 0x040fe20007ffe0ff */
[----:B------:R-:W-:Y:S01]  /*6fa0*/  CS2R R38, SRZ ;  /* 0x0000000000267805 */ /* 0x000fe2000001ff00 */
[----:B------:R-:W-:Y:S01]  /*6fb0*/  ISETP.GE.AND P1, PT, R25, c[0x0][0x27c], PT ;  /* 0x00009f0019007a0c */ /* 0x000fe20003f26270 */
[----:B------:R-:W-:Y:S01]  /*6fc0*/  CS2R R50, SRZ ;  /* 0x0000000000327805 */ /* 0x000fe2000001ff00 */
[----:B------:R-:W-:Y:S01]  /*6fd0*/  ISETP.GE.AND P0, PT, R9, c[0x0][0x27c], PT ;  /* 0x00009f0009007a0c */ /* 0x000fe20003f06270 */
[----:B------:R-:W-:Y:S01]  /*6fe0*/  CS2R R36, SRZ ;  /* 0x0000000000247805 */ /* 0x000fe2000001ff00 */
[----:B------:R-:W-:Y:S01]  /*6ff0*/  CS2R R48, SRZ ;  /* 0x0000000000307805 */ /* 0x000fe2000001ff00 */
[----:B------:R-:W-:-:S02]  /*7000*/  IADD3 R15, R25, 0x20, RZ ;  /* 0x00000020190f7810 */ /* 0x000fc40007ffe0ff */
[C---:B------:R-:W-:Y:S02]  /*7010*/  IADD3 R13, R25.reuse, 0x30, RZ ;  /* 0x00000030190d7810 */ /* 0x040fe40007ffe0ff */
[----:B------:R-:W-:-:S04]  /*7020*/  IADD3 R11, R25, 0x40, RZ ;  /* 0x00000040190b7810 */ /* 0x000fc80007ffe0ff */
[C---:B------:R-:W-:Y:S02]  /*7030*/  @!P1 IMAD.WIDE R30, R25.reuse, 0x2, R40 ;  /* 0x00000002191e9825 */ /* 0x040fe400078e0228 */
[----:B------:R-:W-:Y:S02]  /*7040*/  @!P0 SHF.R.S32.HI R8, RZ, 0x1f, R9 ;  /* 0x0000001fff088819 */ /* 0x000fe40000011409 */
[----:B------:R-:W-:Y:S01]  /*7050*/  @!P1 IMAD.WIDE R28, R25, 0x2, R34 ;  /* 0x00000002191c9825 */ /* 0x000fe200078e0222 */
[----:B------:R1:W5:Y:S01]  /*7060*/  @!P1 LD.E.64 R38, [R30.64] ;  /* 0x000000061e269980 */ /* 0x000362000c101b00 */
[----:B------:R-:W-:Y:S02]  /*7070*/  @!P0 LEA.HI R9, R8, R9, RZ, 0x2 ;  /* 0x0000000908098211 */ /* 0x000fe400078f10ff */
[----:B------:R-:W-:Y:S01]  /*7080*/  ISETP.GE.AND P3, PT, R15, c[0x0][0x27c], PT ;  /* 0x00009f000f007a0c */ /* 0x000fe20003f66270 */
[----:B------:R2:W5:Y:S01]  /*7090*/  @!P1 LD.E.64 R50, [R28.64] ;  /* 0x000000061c329980 */ /* 0x000562000c101b00 */
[----:B------:R-:W-:-:S05]  /*70a0*/  @!P0 LOP3.LUT R9, R9, 0xfffffffc, RZ, 0xc0, !PT ;  /* 0xfffffffc09098812 */ /* 0x000fca00078ec0ff */
[----:B------:R-:W-:-:S04]  /*70b0*/  @!P0 IMAD.WIDE R26, R9, 0x2, R40 ;  /* 0x00000002091a8825 */ /* 0x000fc800078e0228 */
[----:B------:R-:W-:Y:S01]  /*70c0*/  @!P0 IMAD.WIDE R42, R9, 0x2, R34 ;  /* 0x00000002092a8825 */ /* 0x000fe200078e0222 */
[----:B------:R-:W-:Y:S01]  /*70d0*/  IADD3 R9, R25, 0x50, RZ ;  /* 0x0000005019097810 */ /* 0x000fe20007ffe0ff */
[----:B------:R3:W5:Y:S01]  /*70e0*/  @!P0 LD.E.64 R36, [R26.64] ;  /* 0x000000061a248980 */ /* 0x000762000c101b00 */
[----:B------:R-:W-:Y:S02]  /*70f0*/  ISETP.GE.AND P2, PT, R13, c[0x0][0x27c], PT ;  /* 0x00009f000d007a0c */ /* 0x000fe40003f46270 */
[----:B------:R-:W-:Y:S01]  /*7100*/  ISETP.GE.AND P1, PT, R11, c[0x0][0x27c], PT ;  /* 0x00009f000b007a0c */ /* 0x000fe20003f26270 */
[----:B------:R4:W5:Y:S01]  /*7110*/  @!P0 LD.E.64 R48, [R42.64] ;  /* 0x000000062a308980 */ /* 0x000962000c101b00 */
[----:B------:R-:W-:Y:S02]  /*7120*/  ISETP.GE.AND P0, PT, R9, c[0x0][0x27c], PT ;  /* 0x00009f0009007a0c */ /* 0x000fe40003f06270 */
[----:B------:R-:W-:-:S07]  /*7130*/  @!P3 SHF.R.S32.HI R14, RZ, 0x1f, R15 ;  /* 0x0000001fff0eb819 */ /* 0x000fce000001140f */
[----:B------:R-:W-:Y:S02]  /*7140*/  @!P2 SHF.R.S32.HI R12, RZ, 0x1f, R13 ;  /* 0x0000001fff0ca819 */ /* 0x000fe4000001140d */
[----:B------:R-:W-:Y:S02]  /*7150*/  @!P1 SHF.R.S32.HI R10, RZ, 0x1f, R11 ;  /* 0x0000001fff0a9819 */ /* 0x000fe4000001140b */
[----:B------:R-:W-:Y:S02]  /*7160*/  @!P0 SHF.R.S32.HI R8, RZ, 0x1f, R9 ;  /* 0x0000001fff088819 */ /* 0x000fe40000011409 */
[----:B------:R-:W-:Y:S02]  /*7170*/  @!P3 LEA.HI R15, R14, R15, RZ, 0x2 ;  /* 0x0000000f0e0fb211 */ /* 0x000fe400078f10ff */
[----:B------:R-:W-:Y:S02]  /*7180*/  @!P2 LEA.HI R13, R12, R13, RZ, 0x2 ;  /* 0x0000000d0c0da211 */ /* 0x000fe400078f10ff */
[----:B------:R-:W-:-:S02]  /*7190*/  @!P1 LEA.HI R11, R10, R11, RZ, 0x2 ;  /* 0x0000000b0a0b9211 */ /* 0x000fc400078f10ff */
[----:B------:R-:W-:Y:S02]  /*71a0*/  @!P0 LEA.HI R9, R8, R9, RZ, 0x2 ;  /* 0x0000000908098211 */ /* 0x000fe400078f10ff */
[----:B------:R-:W-:Y:S02]  /*71b0*/  @!P3 LOP3.LUT R15, R15, 0xfffffffc, RZ, 0xc0, !PT ;  /* 0xfffffffc0f0fb812 */ /* 0x000fe400078ec0ff */
[----:B------:R-:W-:Y:S02]  /*71c0*/  @!P2 LOP3.LUT R13, R13, 0xfffffffc, RZ, 0xc0, !PT ;  /* 0xfffffffc0d0da812 */ /* 0x000fe400078ec0ff */
[----:B------:R-:W-:Y:S02]  /*71d0*/  @!P1 LOP3.LUT R11, R11, 0xfffffffc, RZ, 0xc0, !PT ;  /* 0xfffffffc0b0b9812 */ /* 0x000fe400078ec0ff */
[----:B------:R-:W-:Y:S01]  /*71e0*/  @!P0 LOP3.LUT R9, R9, 0xfffffffc, RZ, 0xc0, !PT ;  /* 0xfffffffc09098812 */ /* 0x000fe200078ec0ff */
[----:B------:R-:W-:Y:S01]  /*71f0*/  @!P3 IMAD.WIDE R54, R15, 0x2, R40 ;  /* 0x000000020f36b825 */ /* 0x000fe200078e0228 */
[----:B--2---:R-:W-:Y:S01]  /*7200*/  CS2R R28, SRZ ;  /* 0x00000000001c7805 */ /* 0x004fe2000001ff00 */
[----:B-1----:R-:W-:-:S02]  /*7210*/  CS2R R30, SRZ ;  /* 0x00000000001e7805 */ /* 0x002fc4000001ff00 */
[--C-:B------:R-:W-:Y:S01]  /*7220*/  @!P2 IMAD.WIDE R52, R13, 0x2, R40.reuse ;  /* 0x000000020d34a825 */ /* 0x100fe200078e0228 */
[----:B---3--:R-:W-:Y:S01]  /*7230*/  CS2R R26, SRZ ;  /* 0x00000000001a7805 */ /* 0x008fe2000001ff00 */
[----:B------:R-:W-:Y:S01]  /*7240*/  CS2R R68, SRZ ;  /* 0x0000000000447805 */ /* 0x000fe2000001ff00 */
[----:B------:R1:W5:Y:S01]  /*7250*/  @!P3 LD.E.64 R28, [R54.64] ;  /* 0x00000006361cb980 */ /* 0x000362000c101b00 */
[----:B----4-:R-:W-:-:S03]  /*7260*/  @!P1 IMAD.WIDE R42, R11, 0x2, R40 ;  /* 0x000000020b2a9825 */ /* 0x010fc600078e0228 */
[----:B------:R1:W5:Y:S01]  /*7270*/  @!P2 LD.E.64 R26, [R52.64] ;  /* 0x00000006341aa980 */ /* 0x000362000c101b00 */
[--C-:B------:R-:W-:Y:S02]  /*7280*/  @!P3 IMAD.WIDE R56, R15, 0x2, R34.reuse ;  /* 0x000000020f38b825 */ /* 0x100fe400078e0222 */
[----:B------:R-:W-:Y:S02]  /*7290*/  CS2R R14, SRZ ;  /* 0x00000000000e7805 */ /* 0x000fe4000001ff00 */
[--C-:B------:R-:W-:Y:S01]  /*72a0*/  @!P2 IMAD.WIDE R44, R13, 0x2, R34.reuse ;  /* 0x000000020d2ca825 */ /* 0x100fe200078e0222 */
[----:B------:R1:W5:Y:S01]  /*72b0*/  @!P3 LD.E.64 R30, [R56.64] ;  /* 0x00000006381eb980 */ /* 0x000362000c101b00 */
[----:B------:R-:W-:Y:S02]  /*72c0*/  CS2R R12, SRZ ;  /* 0x00000000000c7805 */ /* 0x000fe4000001ff00 */
[----:B------:R-:W-:Y:S01]  /*72d0*/  @!P1 IMAD.WIDE R46, R11, 0x2, R34 ;  /* 0x000000020b2e9825 */ /* 0x000fe200078e0222 */
[----:B------:R1:W5:Y:S01]  /*72e0*/  @!P1 LD.E.64 R14, [R42.64] ;  /* 0x000000062a0e9980 */ /* 0x000362000c101b00 */
[----:B------:R-:W-:-:S02]  /*72f0*/  CS2R R10, SRZ ;  /* 0x00000000000a7805 */ /* 0x000fc4000001ff00 */
[----:B------:R-:W-:-:S04]  /*7300*/  @!P0 IMAD.WIDE R40, R9, 0x2, R40 ;  /* 0x0000000209288825 */ /* 0x000fc800078e0228 */
[----:B------:R-:W-:Y:S01]  /*7310*/  @!P0 IMAD.WIDE R34, R9, 0x2, R34 ;  /* 0x0000000209228825 */ /* 0x000fe200078e0222 */
[----:B------:R1:W5:Y:S01]  /*7320*/  @!P2 LD.E.64 R10, [R44.64] ;  /* 0x000000062c0aa980 */ /* 0x000362000c101b00 */
[----:B------:R-:W-:-:S03]  /*7330*/  CS2R R8, SRZ ;  /* 0x0000000000087805 */ /* 0x000fc6000001ff00 */
[----:B------:R1:W5:Y:S04]  /*7340*/  @!P0 LD.E.64 R12, [R40.64] ;  /* 0x00000006280c8980 */ /* 0x000368000c101b00 */
[----:B------:R1:W5:Y:S04]  /*7350*/  @!P1 LD.E.64 R8, [R46.64] ;  /* 0x000000062e089980 */ /* 0x000368000c101b00 */
[----:B------:R1:W5:Y:S02]  /*7360*/  @!P0 LD.E.64 R68, [R34.64] ;  /* 0x0000000622448980 */ /* 0x000364000c101b00 */
.L_x_92:
[----:B------:R-:W-:Y:S05]  /*7370*/  BSYNC B0 ;  /* 0x0000000000007941 */ /* 0x000fea0003800000 */
.L_x_91:
[--C-:B-----5:R-:W-:Y:S01]  /*7380*/  IMAD.MOV.U32 R61, RZ, RZ, R27.reuse ;  /* 0x000000ffff3d7224 */ /* 0x120fe200078e001b */
[--C-:B------:R-:W-:Y:S01]  /*7390*/  SHF.R.U64 R33, R26, 0x10, R27.reuse ;  /* 0x000000101a217819 */ /* 0x100fe2000000121b */
[----:B------:R-:W-:Y:S01]  /*73a0*/  IMAD.MOV.U32 R64, RZ, RZ, R36 ;  /* 0x000000ffff407224 */ /* 0x000fe200078e0024 */
[----:B------:R-:W-:Y:S01]  /*73b0*/  SHF.R.U32.HI R58, RZ, 0x10, R27 ;  /* 0x00000010ff3a7819 */ /* 0x000fe2000001161b */
[----:B------:R-:W-:Y:S01]  /*73c0*/  IMAD.MOV.U32 R60, RZ, RZ, R26 ;  /* 0x000000ffff3c7224 */ /* 0x000fe200078e001a */
[----:B-1----:R-:W-:Y:S01]  /*73d0*/  SHF.R.U64 R54, R14, 0x10, R15 ;  /* 0x000000100e367819 */ /* 0x002fe2000000120f */
[----:B------:R-:W-:Y:S01]  /*73e0*/  IMAD.MOV.U32 R67, RZ, RZ, R39 ;  /* 0x000000ffff437224 */ /* 0x000fe200078e0027 */
[----:B------:R-:W-:Y:S01]  /*73f0*/  SHF.R.U32.HI R27, RZ, 0x10, R15 ;  /* 0x00000010ff1b7819 */ /* 0x000fe2000001160f */
[----:B------:R-:W-:Y:S01]  /*7400*/  IMAD.MOV.U32 R55, RZ, RZ, R51 ;  /* 0x000000ffff377224 */ /* 0x000fe200078e0033 */
[----:B------:R-:W-:Y:S01]  /*7410*/  SHF.R.U32.HI R43, RZ, 0x10, R39 ;  /* 0x00000010ff2b7819 */ /* 0x000fe20000011627 */
[----:B------:R-:W-:Y:S01]  /*7420*/  IMAD.MOV.U32 R65, RZ, RZ, R37 ;  /* 0x000000ffff417224 */ /* 0x000fe200078e0025 */
[----:B------:R-:W-:Y:S01]  /*7430*/  PRMT R27, R27, 0x5410, R54 ;  /* 0x000054101b1b7816 */ /* 0x000fe20000000036 */
[----:B------:R-:W-:Y:S01]  /*7440*/  IMAD.MOV.U32 R42, RZ, RZ, R48 ;  /* 0x000000ffff2a7224 */ /* 0x000fe200078e0030 */
[----:B------:R-:W-:Y:S01]  /*7450*/  SHF.R.S32.HI R54, RZ, 0x1f, R23 ;  /* 0x0000001fff367819 */ /* 0x000fe20000011417 */
[----:B------:R-:W-:Y:S01]  /*7460*/  IMAD.MOV.U32 R62, RZ, RZ, R28 ;  /* 0x000000ffff3e7224 */ /* 0x000fe200078e001c */
[--C-:B------:R-:W-:Y:S01]  /*7470*/  SHF.R.U64 R44, R50, 0x10, R51.reuse ;  /* 0x00000010322c7819 */ /* 0x100fe20000001233 */
[----:B------:R-:W-:Y:S01]  /*7480*/  IMAD.MOV.U32 R46, RZ, RZ, R50 ;  /* 0x000000ffff2e7224 */ /* 0x000fe200078e0032 */
[----:B------:R-:W-:Y:S01]  /*7490*/  SHF.R.U32.HI R26, RZ, 0x10, R51 ;  /* 0x00000010ff1a7819 */ /* 0x000fe20000011633 */
[----:B------:R-:W-:Y:S01]  /*74a0*/  IMAD.MOV.U32 R51, RZ, RZ, R31 ;  /* 0x000000ffff337224 */ /* 0x000fe200078e001f */
[----:B------:R-:W-:Y:S01]  /*74b0*/  LEA.HI R54, R54, R23, RZ, 0x3 ;  /* 0x0000001736367211 */ /* 0x000fe200078f18ff */
[----:B------:R-:W-:Y:S01]  /*74c0*/  IMAD.MOV.U32 R53, RZ, RZ, R49 ;  /* 0x000000ffff357224 */ /* 0x000fe200078e0031 */
[----:B------:R-:W-:Y:S01]  /*74d0*/  PRMT R44, R44, 0x5410, R43 ;  /* 0x000054102c2c7816 */ /* 0x000fe2000000002b */
[----:B------:R-:W-:Y:S01]  /*74e0*/  IMAD.MOV.U32 R66, RZ, RZ, R38 ;  /* 0x000000ffff427224 */ /* 0x000fe200078e0026 */
[----:B------:R-:W-:Y:S01]  /*74f0*/  PRMT R43, R64, 0x5410, R26 ;  /* 0x00005410402b7816 */ /* 0x000fe2000000001a */
[----:B------:R-:W-:Y:S01]  /*7500*/  IMAD.MOV.U32 R63, RZ, RZ, R29 ;  /* 0x000000ffff3f7224 */ /* 0x000fe200078e001d */
[----:B------:R-:W-:Y:S01]  /*7510*/  LOP3.LUT R26, R54, 0xfffffff8, RZ, 0xc0, !PT ;  /* 0xfffffff8361a7812 */ /* 0x000fe200078ec0ff */
[----:B------:R-:W-:Y:S01]  /*7520*/  IMAD.MOV.U32 R34, RZ, RZ, R10 ;  /* 0x000000ffff227224 */ /* 0x000fe200078e000a */
[----:B------:R-:W-:Y:S01]  /*7530*/  SHF.R.U64 R45, R38, 0x10, R39 ;  /* 0x00000010262d7819 */ /* 0x000fe20000001227 */
[----:B------:R-:W-:Y:S01]  /*7540*/  IMAD.MOV.U32 R38, RZ, RZ, R30 ;  /* 0x000000ffff267224 */ /* 0x000fe200078e001e */
[--C-:B------:R-:W-:Y:S01]  /*7550*/  SHF.R.U64 R41, R36, 0x10, R37.reuse ;  /* 0x0000001024297819 */ /* 0x100fe20000001225 */
[----:B------:R-:W-:Y:S01]  /*7560*/  IMAD.IADD R26, R23, 0x1, -R26 ;  /* 0x00000001171a7824 */ /* 0x000fe200078e0a1a */
[----:B------:R-:W-:Y:S01]  /*7570*/  SHF.R.U32.HI R39, RZ, 0x10, R37 ;  /* 0x00000010ff277819 */ /* 0x000fe20000011625 */
[----:B------:R-:W-:Y:S01]  /*7580*/  IMAD.MOV.U32 R59, RZ, RZ, R15 ;  /* 0x000000ffff3b7224 */ /* 0x000fe200078e000f */
[----:B------:R-:W-:Y:S01]  /*7590*/  SHF.R.U64 R37, R28, 0x10, R29 ;  /* 0x000000101c257819 */ /* 0x000fe2000000121d */
[----:B------:R-:W-:Y:S01]  /*75a0*/  IMAD.MOV.U32 R28, RZ, RZ, R14 ;  /* 0x000000ffff1c7224 */ /* 0x000fe200078e000e */
[----:B------:R-:W-:Y:S01]  /*75b0*/  SHF.R.U64 R40, R48, 0x10, R49 ;  /* 0x0000001030287819 */ /* 0x000fe20000001231 */
[----:B------:R-:W-:Y:S01]  /*75c0*/  IMAD R48, R80, -0x80, R71 ;  /* 0xffffff8050307824 */ /* 0x000fe200078e0247 */
[----:B------:R-:W-:Y:S01]  /*75d0*/  PRMT R37, R37, 0x5410, R51 ;  /* 0x0000541025257816 */ /* 0x000fe20000000033 */
[C---:B------:R-:W-:Y:S01]  /*75e0*/  IMAD.SHL.U32 R51, R26.reuse, 0x40, RZ ;  /* 0x000000401a337824 */ /* 0x040fe200078e00ff */
[----:B------:R-:W-:Y:S01]  /*75f0*/  LOP3.LUT P1, RZ, R26, 0x4, RZ, 0xc0, !PT ;  /* 0x000000041aff7812 */ /* 0x000fe2000782c0ff */
[----:B------:R-:W-:Y:S01]  /*7600*/  IMAD.MOV.U32 R14, RZ, RZ, R12 ;  /* 0x000000ffff0e7224 */ /* 0x000fe200078e000c */
[----:B------:R-:W-:Y:S01]  /*7610*/  IMNMX R48, R48, 0x80, PT ;  /* 0x0000008030307817 */ /* 0x000fe20003800200 */
[----:B------:R-:W-:Y:S01]  /*7620*/  IMAD.MOV.U32 R57, RZ, RZ, R13 ;  /* 0x000000ffff397224 */ /* 0x000fe200078e000d */
[----:B------:R-:W-:Y:S01]  /*7630*/  LOP3.LUT R51, R51, 0x1c0, RZ, 0xc0, !PT ;  /* 0x000001c033337812 */ /* 0x000fe200078ec0ff */
[----:B------:R-:W-:Y:S01]  /*7640*/  IMAD.MOV.U32 R24, RZ, RZ, R68 ;  /* 0x000000ffff187224 */ /* 0x000fe200078e0044 */
[----:B------:R-:W-:Y:S01]  /*7650*/  ISETP.GE.AND P0, PT, R23, R48, PT ;  /* 0x000000301700720c */ /* 0x000fe20003f06270 */
[----:B------:R-:W-:-:S04]  /*7660*/  DEPBAR.LE SB0, 0x1 ;  /* 0x000080400000791a */ /* 0x000fc80000000000 */
[----:B------:R-:W-:Y:S01]  /*7670*/  LOP3.LUT R26, R51, 0x18, R32, 0xf8, !PT ;  /* 0x00000018331a7812 */ /* 0x000fe200078ef820 */
[----:B------:R-:W-:Y:S01]  /*7680*/  BSSY B1, `(.L_x_93) ;  /* 0x000012e000017945 */ /* 0x000fe20003800000 */
[----:B------:R-:W-:Y:S02]  /*7690*/  SHF.R.U32.HI R51, RZ, 0x3, R51 ;  /* 0x00000003ff337819 */ /* 0x000fe40000011633 */
[----:B------:R-:W-:Y:S02]  /*76a0*/  SHF.R.U64 R56, R12, 0x10, R13 ;  /* 0x000000100c387819 */ /* 0x000fe4000000120d */
[----:B------:R-:W-:Y:S02]  /*76b0*/  LOP3.LUT R26, R26, R51, RZ, 0x3c, !PT ;  /* 0x000000331a1a7212 */ /* 0x000fe400078e3cff */
[----:B------:R-:W-:Y:S02]  /*76c0*/  SHF.R.U32.HI R12, RZ, 0x10, R11 ;  /* 0x00000010ff0c7819 */ /* 0x000fe4000001160b */
[----:B------:R-:W-:Y:S01]  /*76d0*/  SHF.R.U32.HI R52, RZ, 0x10, R49 ;  /* 0x00000010ff347819 */ /* 0x000fe20000011631 */
[----:B------:R-:W-:Y:S01]  /*76e0*/  IMAD R26, R21, 0x200, R26 ;  /* 0x00000200151a7824 */ /* 0x000fe200078e021a */
[----:B------:R-:W-:Y:S01]  /*76f0*/  SHF.R.U64 R36, R30, 0x10, R31 ;  /* 0x000000101e247819 */ /* 0x000fe2000000121f */
[----:B------:R-:W-:Y:S01]  /*7700*/  IMAD.MOV.U32 R49, RZ, RZ, R11 ;  /* 0x000000ffff317224 */ /* 0x000fe200078e000b */
[----:B------:R-:W-:Y:S01]  /*7710*/  SHF.R.U32.HI R50, RZ, 0x10, R31 ;  /* 0x00000010ff327819 */ /* 0x000fe2000001161f */
[----:B------:R-:W-:Y:S01]  /*7720*/  IMAD.MOV.U32 R30, RZ, RZ, R8 ;  /* 0x000000ffff1e7224 */ /* 0x000fe200078e0008 */
[----:B------:R-:W-:-:S02]  /*7730*/  SHF.R.U32.HI R35, RZ, 0x10, R29 ;  /* 0x00000010ff237819 */ /* 0x000fc4000001161d */
[----:B------:R-:W-:Y:S01]  /*7740*/  SHF.R.U64 R31, R10, 0x10, R11 ;  /* 0x000000100a1f7819 */ /* 0x000fe2000000120b */
[--C-:B------:R-:W-:Y:S01]  /*7750*/  IMAD.MOV.U32 R11, RZ, RZ, R9.reuse ;  /* 0x000000ffff0b7224 */ /* 0x100fe200078e0009 */
[--C-:B------:R-:W-:Y:S02]  /*7760*/  SHF.R.U64 R10, R8, 0x10, R9.reuse ;  /* 0x00000010080a7819 */ /* 0x100fe40000001209 */
[----:B------:R-:W-:Y:S01]  /*7770*/  SHF.R.U32.HI R29, RZ, 0x10, R9 ;  /* 0x00000010ff1d7819 */ /* 0x000fe20000011609 */
[----:B------:R-:W-:Y:S01]  /*7780*/  IMAD.MOV.U32 R9, RZ, RZ, R69 ;  /* 0x000000ffff097224 */ /* 0x000fe200078e0045 */
[----:B------:R-:W-:Y:S02]  /*7790*/  PRMT R32, R12, 0x7610, R32 ;  /* 0x000076100c207816 */ /* 0x000fe40000000020 */
[----:B------:R-:W-:Y:S02]  /*77a0*/  IADD3 R12, R26, 0x20, RZ ;  /* 0x000000201a0c7810 */ /* 0x000fe40007ffe0ff */
[----:B------:R-:W-:-:S02]  /*77b0*/  SHF.R.U32.HI R13, RZ, 0x10, R13 ;  /* 0x00000010ff0d7819 */ /* 0x000fc4000001160d */
[--C-:B------:R-:W-:Y:S02]  /*77c0*/  SHF.R.U64 R8, R68, 0x10, R69.reuse ;  /* 0x0000001044087819 */ /* 0x100fe40000001245 */
[----:B------:R-:W-:Y:S02]  /*77d0*/  SHF.R.U32.HI R15, RZ, 0x10, R69 ;  /* 0x00000010ff0f7819 */ /* 0x000fe40000011645 */
[----:B------:R-:W-:Y:S02]  /*77e0*/  @P1 IADD3 R12, R26, -0x20, RZ ;  /* 0xffffffe01a0c1810 */ /* 0x000fe40007ffe0ff */
[----:B------:R-:W-:Y:S02]  /*77f0*/  PRMT R40, R40, 0x5410, R39 ;  /* 0x0000541028287816 */ /* 0x000fe40000000027 */
[----:B------:R-:W-:Y:S02]  /*7800*/  PRMT R36, R36, 0x5410, R35 ;  /* 0x0000541024247816 */ /* 0x000fe40000000023 */
[----:B------:R-:W-:-:S02]  /*7810*/  PRMT R47, R66, 0x7610, R47 ;  /* 0x00007610422f7816 */ /* 0x000fc4000000002f */
[----:B------:R-:W-:Y:S02]  /*7820*/  PRMT R46, R46, 0x5410, R67 ;  /* 0x000054102e2e7816 */ /* 0x000fe40000000043 */
[----:B------:R-:W-:Y:S02]  /*7830*/  PRMT R42, R42, 0x5410, R65 ;  /* 0x000054102a2a7816 */ /* 0x000fe40000000041 */
[----:B------:R-:W-:Y:S02]  /*7840*/  PRMT R39, R62, 0x5410, R52 ;  /* 0x000054103e277816 */ /* 0x000fe40000000034 */
        /* <DEDUP_REMOVED lines=14> */
[----:B------:R-:W-:-:S02]  /*7930*/  LEA R26, R26, 0xc100, 0x1 ;  /* 0x0000c1001a1a7811 */ /* 0x000fc400078e08ff */
[----:B------:R-:W-:Y:S01]  /*7940*/  LEA R12, R12, 0xc100, 0x1 ;  /* 0x0000c1000c0c7811 */ /* 0x000fe200078e08ff */
[----:B------:R-:W-:Y:S06]  /*7950*/  BAR.SYNC.DEFER_BLOCKING 0x0 ;  /* 0x0000000000007b1d */ /* 0x000fec0000010000 */
[----:B------:R-:W-:Y:S05]  /*7960*/  @P0 BRA `(.L_x_94) ;  /* 0x00000ff000000947 */ /* 0x000fea0003800000 */
[----:B------:R-:W-:Y:S01]  /*7970*/  ISETP.GE.AND P0, PT, R25, c[0x0][0x27c], PT ;  /* 0x00009f0019007a0c */ /* 0x000fe20003f06270 */
[----:B------:R-:W-:-:S12]  /*7980*/  BSSY B0, `(.L_x_95) ;  /* 0x0000028000007945 */ /* 0x000fd80003800000 */
[----:B------:R-:W-:Y:S05]  /*7990*/  @P0 BRA `(.L_x_96) ;  /* 0x0000026000000947 */ /* 0x000fea0003800000 */
[----:B------:R-:W1:Y:S01]  /*79a0*/  LDS.128 R8, [R26] ;  /* 0x000000001a087984 */ /* 0x000e620000000c00 */
[----:B------:R-:W-:Y:S02]  /*79b0*/  HADD2.F32 R49, -RZ, R46.H0_H0 ;  /* 0x2000002eff317230 */ /* 0x000fe40000004100 */
[----:B------:R-:W-:Y:S02]  /*79c0*/  HADD2.F32 R54, -RZ, R44.H0_H0 ;  /* 0x2000002cff367230 */ /* 0x000fe40000004100 */
[----:B------:R-:W-:Y:S02]  /*79d0*/  HADD2.F32 R55, -RZ, R45.H0_H0 ;  /* 0x2000002dff377230 */ /* 0x000fe40000004100 */
[----:B------:R-:W-:Y:S02]  /*79e0*/  HADD2.F32 R57, -RZ, R47.H0_H0 ;  /* 0x2000002fff397230 */ /* 0x000fe40000004100 */
[----:B------:R-:W-:Y:S02]  /*79f0*/  HADD2.F32 R60, -RZ, R46.H1_H1 ;  /* 0x3000002eff3c7230 */ /* 0x000fe40000004100 */
[----:B-1----:R-:W-:-:S02]  /*7a00*/  HADD2.F32 R50, -RZ, R8.H0_H0 ;  /* 0x20000008ff327230 */ /* 0x002fc40000004100 */
[----:B------:R-:W-:Y:S02]  /*7a10*/  HADD2.F32 R52, -RZ, R8.H1_H1 ;  /* 0x30000008ff347230 */ /* 0x000fe40000004100 */
[--C-:B------:R-:W-:Y:S01]  /*7a20*/  HADD2.F32 R51, -RZ, R9.reuse.H1_H1 ;  /* 0x30000009ff337230 */ /* 0x100fe20000004100 */
[----:B------:R-:W-:Y:S01]  /*7a30*/  FMUL.FTZ R58, R50, R49 ;  /* 0x00000031323a7220 */ /* 0x000fe20000410000 */
[----:B------:R-:W-:Y:S02]  /*7a40*/  HADD2.F32 R8, -RZ, R9.H0_H0 ;  /* 0x20000009ff087230 */ /* 0x000fe40000004100 */
[--C-:B------:R-:W-:Y:S01]  /*7a50*/  HADD2.F32 R9, -RZ, R10.reuse.H0_H0 ;  /* 0x2000000aff097230 */ /* 0x100fe20000004100 */
[----:B------:R-:W-:Y:S01]  /*7a60*/  FFMA.FTZ R58, R52, R57, R58 ;  /* 0x00000039343a7223 */ /* 0x000fe2000001003a */
[----:B------:R-:W-:Y:S02]  /*7a70*/  HADD2.F32 R53, -RZ, R10.H1_H1 ;  /* 0x3000000aff357230 */ /* 0x000fe40000004100 */
[----:B------:R-:W-:-:S02]  /*7a80*/  HADD2.F32 R10, -RZ, R11.H0_H0 ;  /* 0x2000000bff0a7230 */ /* 0x000fc40000004100 */
[----:B------:R-:W-:Y:S01]  /*7a90*/  HADD2.F32 R56, -RZ, R11.H1_H1 ;  /* 0x3000000bff387230 */ /* 0x000fe20000004100 */
[----:B------:R-:W-:Y:S01]  /*7aa0*/  FMUL.FTZ R11, R52, R49 ;  /* 0x00000031340b7220 */ /* 0x000fe20000410000 */
[----:B------:R-:W-:Y:S01]  /*7ab0*/  HADD2.F32 R52, -RZ, R44.H1_H1 ;  /* 0x3000002cff347230 */ /* 0x000fe20000004100 */
[CC--:B------:R-:W-:Y:S02]  /*7ac0*/  FMUL.FTZ R49, R51.reuse, R54.reuse ;  /* 0x0000003633317220 */ /* 0x0c0fe40000410000 */
[C---:B------:R-:W-:Y:S02]  /*7ad0*/  FMUL.FTZ R54, R8.reuse, R54 ;  /* 0x0000003608367220 */ /* 0x040fe40000410000 */
[-C--:B------:R-:W-:Y:S01]  /*7ae0*/  FFMA.FTZ R49, R8, R55.reuse, -R49 ;  /* 0x0000003708317223 */ /* 0x080fe20000010831 */
[----:B------:R-:W-:Y:S01]  /*7af0*/  HADD2.F32 R8, -RZ, R45.H1_H1 ;  /* 0x3000002dff087230 */ /* 0x000fe20000004100 */
[----:B------:R-:W-:Y:S01]  /*7b00*/  FFMA.FTZ R54, R51, R55, R54 ;  /* 0x0000003733367223 */ /* 0x000fe20000010036 */
[----:B------:R-:W-:Y:S01]  /*7b10*/  HADD2.F32 R51, -RZ, R43.H1_H1 ;  /* 0x3000002bff337230 */ /* 0x000fe20000004100 */
[----:B------:R-:W-:-:S02]  /*7b20*/  FFMA.FTZ R11, R50, R57, -R11 ;  /* 0x00000039320b7223 */ /* 0x000fc4000001080b */
[-C--:B------:R-:W-:Y:S02]  /*7b30*/  FMUL.FTZ R50, R53, R8.reuse ;  /* 0x0000000835327220 */ /* 0x080fe40000410000 */
[-C--:B------:R-:W-:Y:S02]  /*7b40*/  FMUL.FTZ R55, R56, R51.reuse ;  /* 0x0000003338377220 */ /* 0x080fe40000410000 */
[C---:B------:R-:W-:Y:S02]  /*7b50*/  FMUL.FTZ R8, R9.reuse, R8 ;  /* 0x0000000809087220 */ /* 0x040fe40000410000 */
[C---:B------:R-:W-:Y:S02]  /*7b60*/  FMUL.FTZ R51, R10.reuse, R51 ;  /* 0x000000330a337220 */ /* 0x040fe40000410000 */
[----:B------:R-:W-:Y:S02]  /*7b70*/  FFMA.FTZ R55, R10, R52, -R55 ;  /* 0x000000340a377223 */ /* 0x000fe40000010837 */
[-C--:B------:R-:W-:Y:S01]  /*7b80*/  FFMA.FTZ R50, R9, R60.reuse, -R50 ;  /* 0x0000003c09327223 */ /* 0x080fe20000010832 */
[----:B------:R-:W-:Y:S01]  /*7b90*/  F2FP.PACK_AB R9, R54, R49 ;  /* 0x000000313609723e */ /* 0x000fe200000000ff */
[----:B------:R-:W-:Y:S01]  /*7ba0*/  FFMA.FTZ R53, R53, R60, R8 ;  /* 0x0000003c35357223 */ /* 0x000fe20000010008 */
[----:B------:R-:W-:Y:S01]  /*7bb0*/  F2FP.PACK_AB R8, R58, R11 ;  /* 0x0000000b3a08723e */ /* 0x000fe200000000ff */
[----:B------:R-:W-:-:S03]  /*7bc0*/  FFMA.FTZ R52, R56, R52, R51 ;  /* 0x0000003438347223 */ /* 0x000fc60000010033 */
[----:B------:R-:W-:Y:S02]  /*7bd0*/  F2FP.PACK_AB R10, R53, R50 ;  /* 0x00000032350a723e */ /* 0x000fe400000000ff */
[----:B------:R-:W-:-:S05]  /*7be0*/  F2FP.PACK_AB R11, R52, R55 ;  /* 0x00000037340b723e */ /* 0x000fca00000000ff */
[----:B------:R1:W-:Y:S02]  /*7bf0*/  STS.128 [R26], R8 ;  /* 0x000000081a007388 */ /* 0x0003e40000000c00 */
.L_x_96:
[----:B------:R-:W-:Y:S05]  /*7c00*/  BSYNC B0 ;  /* 0x0000000000007941 */ /* 0x000fea0003800000 */
.L_x_95:
[----:B-1----:R-:W-:Y:S01]  /*7c10*/  IADD3 R8, R25, 0x10, RZ ;  /* 0x0000001019087810 */ /* 0x002fe20007ffe0ff */
[----:B------:R-:W-:Y:S03]  /*7c20*/  BSSY B0, `(.L_x_97) ;  /* 0x0000029000007945 */ /* 0x000fe60003800000 */
[----:B------:R-:W-:-:S13]  /*7c30*/  ISETP.GE.AND P0, PT, R8, c[0x0][0x27c], PT ;  /* 0x00009f0008007a0c */ /* 0x000fda0003f06270 */
        /* <DEDUP_REMOVED lines=39> */
.L_x_98:
[----:B------:R-:W-:Y:S05]  /*7eb0*/  BSYNC B0 ;  /* 0x0000000000007941 */ /* 0x000fea0003800000 */
.L_x_97:
[----:B-1----:R-:W-:Y:S01]  /*7ec0*/  IADD3 R8, R25, 0x20, RZ ;  /* 0x0000002019087810 */ /* 0x002fe20007ffe0ff */
[----:B------:R-:W-:Y:S03]  /*7ed0*/  BSSY B0, `(.L_x_99) ;  /* 0x0000029000007945 */ /* 0x000fe60003800000 */
[----:B------:R-:W-:-:S13]  /*7ee0*/  ISETP.GE.AND P0, PT, R8, c[0x0][0x27c], PT ;  /* 0x00009f0008007a0c */ /* 0x000fda0003f06270 */
[----:B------:R-:W-:Y:S05]  /*7ef0*/  @P0 BRA `(.L_x_100) ;  /* 0x0000026000000947 */ /* 0x000fea0003800000 */
[----:B------:R-:W1:Y:S01]  /*7f00*/  LDS.128 R8, [R26+0x4000] ;  /* 0x004000001a087984 */ /* 0x000e620000000c00 */
        /* <DEDUP_REMOVED lines=36> */
[----:B------:R1:W-:Y:S02]  /*8150*/  STS.128 [R26+0x4000], R8 ;  /* 0x004000081a007388 */ /* 0x0003e40000000c00 */
.L_x_100:
[----:B------:R-:W-:Y:S05]  /*8160*/  BSYNC B0 ;  /* 0x0000000000007941 */ /* 0x000fea0003800000 */
.L_x_99:
[----:B-1----:R-:W-:Y:S01]  /*8170*/  IADD3 R8, R25, 0x30, RZ ;  /* 0x0000003019087810 */ /* 0x002fe20007ffe0ff */
[----:B------:R-:W-:Y:S03]  /*8180*/  BSSY B0, `(.L_x_101) ;  /* 0x0000029000007945 */ /* 0x000fe60003800000 */
[----:B------:R-:W-:-:S13]  /*8190*/  ISETP.GE.AND P0, PT, R8, c[0x0][0x27c], PT ;  /* 0x00009f0008007a0c */ /* 0x000fda0003f06270 */
[----:B------:R-:W-:Y:S05]  /*81a0*/  @P0 BRA `(.L_x_102) ;  /* 0x0000026000000947 */ /* 0x000fea0003800000 */
[----:B------:R-:W1:Y:S01]  /*81b0*/  LDS.128 R8, [R12+0x4000] ;  /* 0x004000000c087984 */ /* 0x000e620000000c00 */
[--C-:B------:R-:W-:Y:S02]  /*81c0*/  HADD2.F32 R49, -RZ, R34.reuse.H0_H0 ;  /* 0x20000022ff317230 */ /* 0x100fe40000004100 */
        /* <DEDUP_REMOVED lines=21> */
[----:B------:R-:W-:Y:S01]  /*8320*/  HADD2.F32 R51, -RZ, R32.H0_H0 ;  /* 0x20000020ff337230 */ /* 0x000fe20000004100 */
        /* <DEDUP_REMOVED lines=14> */
.L_x_102:
[----:B------:R-:W-:Y:S05]  /*8410*/  BSYNC B0 ;  /* 0x0000000000007941 */ /* 0x000fea0003800000 */
.L_x_101:
[----:B-1----:R-:W-:Y:S01]  /*8420*/  IADD3 R8, R25, 0x40, RZ ;  /* 0x0000004019087810 */ /* 0x002fe20007ffe0ff */
[----:B------:R-:W-:Y:S03]  /*8430*/  BSSY B0, `(.L_x_103) ;  /* 0x0000029000007945 */ /* 0x000fe60003800000 */
[----:B------:R-:W-:-:S13]  /*8440*/  ISETP.GE.AND P0, PT, R8, c[0x0][0x27c], PT ;  /* 0x00009f0008007a0c */ /* 0x000fda0003f06270 */
[----:B------:R-:W-:Y:S05]  /*8450*/  @P0 BRA `(.L_x_104) ;  /* 0x0000026000000947 */ /* 0x000fea0003800000 */
[----:B------:R-:W1:Y:S01]  /*8460*/  LDS.128 R8, [R26+0x8000] ;  /* 0x008000001a087984 */ /* 0x000e620000000c00 */
[----:B------:R-:W-:Y:S02]  /*8470*/  HADD2.F32 R49, -RZ, R30.H1_H1 ;  /* 0x3000001eff317230 */ /* 0x000fe40000004100 */
[----:B------:R-:W-:Y:S02]  /*8480*/  HADD2.F32 R54, -RZ, R29.H1_H1 ;  /* 0x3000001dff367230 */ /* 0x000fe40000004100 */
[----:B------:R-:W-:Y:S02]  /*8490*/  HADD2.F32 R55, -RZ, R27.H1_H1 ;  /* 0x3000001bff377230 */ /* 0x000fe40000004100 */
[--C-:B------:R-:W-:Y:S02]  /*84a0*/  HADD2.F32 R57, -RZ, R28.reuse.H1_H1 ;  /* 0x3000001cff397230 */ /* 0x100fe40000004100 */
[----:B------:R-:W-:Y:S02]  /*84b0*/  HADD2.F32 R60, -RZ, R28.H0_H0 ;  /* 0x2000001cff3c7230 */ /* 0x000fe40000004100 */
        /* <DEDUP_REMOVED lines=11> */
[----:B------:R-:W-:Y:S01]  /*8570*/  HADD2.F32 R52, -RZ, R27.H0_H0 ;  /* 0x2000001bff347230 */ /* 0x000fe20000004100 */
[CC--:B------:R-:W-:Y:S02]  /*8580*/  FMUL.FTZ R49, R51.reuse, R54.reuse ;  /* 0x0000003633317220 */ /* 0x0c0fe40000410000 */
[C---:B------:R-:W-:Y:S02]  /*8590*/  FMUL.FTZ R54, R8.reuse, R54 ;  /* 0x0000003608367220 */ /* 0x040fe40000410000 */
[-C--:B------:R-:W-:Y:S01]  /*85a0*/  FFMA.FTZ R49, R8, R55.reuse, -R49 ;  /* 0x0000003708317223 */ /* 0x080fe20000010831 */
[----:B------:R-:W-:Y:S01]  /*85b0*/  HADD2.F32 R8, -RZ, R30.H0_H0 ;  /* 0x2000001eff087230 */ /* 0x000fe20000004100 */
        /* <DEDUP_REMOVED lines=16> */
.L_x_104:
[----:B------:R-:W-:Y:S05]  /*86c0*/  BSYNC B0 ;  /* 0x0000000000007941 */ /* 0x000fea0003800000 */
.L_x_103:
[----:B-1----:R-:W-:-:S04]  /*86d0*/  IADD3 R8, R25, 0x50, RZ ;  /* 0x0000005019087810 */ /* 0x002fc80007ffe0ff */
        /* <DEDUP_REMOVED lines=40> */
.L_x_94:
[----:B------:R-:W-:Y:S05]  /*8960*/  BSYNC B1 ;  /* 0x0000000000017941 */ /* 0x000fea0003800000 */
.L_x_93:
[----:B------:R-:W-:-:S04]  /*8970*/  IADD3 R23, R23, 0x40, RZ ;  /* 0x0000004017177810 */ /* 0x000fc80007ffe0ff */
[----:B------:R-:W-:-:S13]  /*8980*/  ISETP.GE.AND P0, PT, R23, R48, PT ;  /* 0x000000301700720c */ /* 0x000fda0003f06270 */
[----:B------:R-:W-:Y:S05]  /*8990*/  @P0 BRA `(.L_x_105) ;  /* 0x00003f9000000947 */ /* 0x000fea0003800000 */
[----:B------:R-:W-:Y:S01]  /*89a0*/  ISETP.GE.AND P0, PT, R25, c[0x0][0x27c], PT ;  /* 0x00009f0019007a0c */ /* 0x000fe20003f06270 */
[----:B------:R-:W-:-:S12]  /*89b0*/  BSSY B0, `(.L_x_106) ;  /* 0x0000028000007945 */ /* 0x000fd80003800000 */
[----:B------:R-:W-:Y:S05]  /*89c0*/  @P0 BRA `(.L_x_107) ;  /* 0x0000026000000947 */ /* 0x000fea0003800000 */
[----:B-1----:R-:W1:Y:S01]  /*89d0*/  LDS.128 R8, [R26+0x2000] ;  /* 0x002000001a087984 */ /* 0x002e620000000c00 */
[----:B------:R-:W-:Y:S02]  /*89e0*/  HADD2.F32 R23, -RZ, R46.H0_H0 ;  /* 0x2000002eff177230 */ /* 0x000fe40000004100 */
[----:B------:R-:W-:Y:S02]  /*89f0*/  HADD2.F32 R52, -RZ, R44.H0_H0 ;  /* 0x2000002cff347230 */ /* 0x000fe40000004100 */
[----:B------:R-:W-:Y:S02]  /*8a00*/  HADD2.F32 R54, -RZ, R45.H0_H0 ;  /* 0x2000002dff367230 */ /* 0x000fe40000004100 */
[----:B------:R-:W-:Y:S02]  /*8a10*/  HADD2.F32 R47, -RZ, R47.H0_H0 ;  /* 0x2000002fff2f7230 */ /* 0x000fe40000004100 */
[----:B------:R-:W-:Y:S02]  /*8a20*/  HADD2.F32 R46, -RZ, R46.H1_H1 ;  /* 0x3000002eff2e7230 */ /* 0x000fe40000004100 */
[----:B------:R-:W-:-:S02]  /*8a30*/  HADD2.F32 R44, -RZ, R44.H1_H1 ;  /* 0x3000002cff2c7230 */ /* 0x000fc40000004100 */
[--C-:B-1----:R-:W-:Y:S02]  /*8a40*/  HADD2.F32 R48, -RZ, R8.reuse.H0_H0 ;  /* 0x20000008ff307230 */ /* 0x102fe40000004100 */
[----:B------:R-:W-:Y:S02]  /*8a50*/  HADD2.F32 R50, -RZ, R8.H1_H1 ;  /* 0x30000008ff327230 */ /* 0x000fe40000004100 */
[--C-:B------:R-:W-:Y:S01]  /*8a60*/  HADD2.F32 R49, -RZ, R9.reuse.H1_H1 ;  /* 0x30000009ff317230 */ /* 0x100fe20000004100 */
[C---:B------:R-:W-:Y:S01]  /*8a70*/  FMUL.FTZ R55, R23.reuse, R48 ;  /* 0x0000003017377220 */ /* 0x040fe20000410000 */
[----:B------:R-:W-:Y:S01]  /*8a80*/  HADD2.F32 R8, -RZ, R9.H0_H0 ;  /* 0x20000009ff087230 */ /* 0x000fe20000004100 */
[----:B------:R-:W-:Y:S01]  /*8a90*/  FMUL.FTZ R53, R23, R50 ;  /* 0x0000003217357220 */ /* 0x000fe20000410000 */
[--C-:B------:R-:W-:Y:S01]  /*8aa0*/  HADD2.F32 R9, -RZ, R10.reuse.H0_H0 ;  /* 0x2000000aff097230 */ /* 0x100fe20000004100 */
[CC--:B------:R-:W-:Y:S01]  /*8ab0*/  FMUL.FTZ R23, R52.reuse, R49.reuse ;  /* 0x0000003134177220 */ /* 0x0c0fe20000410000 */
[----:B------:R-:W-:Y:S01]  /*8ac0*/  HADD2.F32 R51, -RZ, R10.H1_H1 ;  /* 0x3000000aff337230 */ /* 0x000fe20000004100 */
[-C--:B------:R-:W-:Y:S01]  /*8ad0*/  FMUL.FTZ R52, R52, R8.reuse ;  /* 0x0000000834347220 */ /* 0x080fe20000410000 */
[----:B------:R-:W-:Y:S01]  /*8ae0*/  HADD2.F32 R10, -RZ, R11.H0_H0 ;  /* 0x2000000bff0a7230 */ /* 0x000fe20000004100 */
[C---:B------:R-:W-:Y:S01]  /*8af0*/  FFMA.FTZ R23, R54.reuse, R8, -R23 ;  /* 0x0000000836177223 */ /* 0x040fe20000010817 */
[----:B------:R-:W-:Y:S01]  /*8b00*/  HADD2.F32 R8, -RZ, R45.H1_H1 ;  /* 0x3000002dff087230 */ /* 0x000fe20000004100 */
[C---:B------:R-:W-:Y:S01]  /*8b10*/  FFMA.FTZ R53, R47.reuse, R48, -R53 ;  /* 0x000000302f357223 */ /* 0x040fe20000010835 */
[----:B------:R-:W-:Y:S01]  /*8b20*/  HADD2.F32 R11, -RZ, R11.H1_H1 ;  /* 0x3000000bff0b7230 */ /* 0x000fe20000004100 */
[----:B------:R-:W-:Y:S01]  /*8b30*/  FFMA.FTZ R50, R47, R50, R55 ;  /* 0x000000322f327223 */ /* 0x000fe20000010037 */
[----:B------:R-:W-:Y:S01]  /*8b40*/  HADD2.F32 R45, -RZ, R43.H1_H1 ;  /* 0x3000002bff2d7230 */ /* 0x000fe20000004100 */
[----:B------:R-:W-:-:S02]  /*8b50*/  FFMA.FTZ R52, R54, R49, R52 ;  /* 0x0000003136347223 */ /* 0x000fc40000010034 */
[C---:B------:R-:W-:Y:S02]  /*8b60*/  FMUL.FTZ R47, R8.reuse, R51 ;  /* 0x00000033082f7220 */ /* 0x040fe40000410000 */
[C---:B------:R-:W-:Y:S02]  /*8b70*/  FMUL.FTZ R49, R45.reuse, R11 ;  /* 0x0000000b2d317220 */ /* 0x040fe40000410000 */
[-C--:B------:R-:W-:Y:S02]  /*8b80*/  FMUL.FTZ R8, R8, R9.reuse ;  /* 0x0000000908087220 */ /* 0x080fe40000410000 */
[-C--:B------:R-:W-:Y:S02]  /*8b90*/  FMUL.FTZ R45, R45, R10.reuse ;  /* 0x0000000a2d2d7220 */ /* 0x080fe40000410000 */
[----:B------:R-:W-:Y:S01]  /*8ba0*/  FFMA.FTZ R47, R46, R9, -R47 ;  /* 0x000000092e2f7223 */ /* 0x000fe2000001082f */
[----:B------:R-:W-:Y:S01]  /*8bb0*/  F2FP.PACK_AB R9, R52, R23 ;  /* 0x000000173409723e */ /* 0x000fe200000000ff */
[----:B------:R-:W-:-:S02]  /*8bc0*/  FFMA.FTZ R49, R44, R10, -R49 ;  /* 0x0000000a2c317223 */ /* 0x000fc40000010831 */
[----:B------:R-:W-:Y:S01]  /*8bd0*/  FFMA.FTZ R46, R46, R51, R8 ;  /* 0x000000332e2e7223 */ /* 0x000fe20000010008 */
[----:B------:R-:W-:Y:S01]  /*8be0*/  F2FP.PACK_AB R8, R50, R53 ;  /* 0x000000353208723e */ /* 0x000fe200000000ff */
[----:B------:R-:W-:-:S03]  /*8bf0*/  FFMA.FTZ R44, R44, R11, R45 ;  /* 0x0000000b2c2c7223 */ /* 0x000fc6000001002d */
[----:B------:R-:W-:Y:S02]  /*8c00*/  F2FP.PACK_AB R10, R46, R47 ;  /* 0x0000002f2e0a723e */ /* 0x000fe400000000ff */
[----:B------:R-:W-:-:S05]  /*8c10*/  F2FP.PACK_AB R11, R44, R49 ;  /* 0x000000312c0b723e */ /* 0x000fca00000000ff */
[----:B------:R1:W-:Y:S02]  /*8c20*/  STS.128 [R26+0x2000], R8 ;  /* 0x002000081a007388 */ /* 0x0003e40000000c00 */
.L_x_107:
[----:B------:R-:W-:Y:S05]  /*8c30*/  BSYNC B0 ;  /* 0x0000000000007941 */ /* 0x000fea0003800000 */
.L_x_106:
        /* <DEDUP_REMOVED lines=42> */
.L_x_109:
[----:B------:R-:W-:Y:S05]  /*8ee0*/  BSYNC B0 ;  /* 0x0000000000007941 */ /* 0x000fea0003800000 */
.L_x_108:
        /* <DEDUP_REMOVED lines=42> */
.L_x_111:
[----:B------:R-:W-:Y:S05]  /*9190*/  BSYNC B0 ;  /* 0x0000000000007941 */ /* 0x000fea0003800000 */
.L_x_110:
        /* <DEDUP_REMOVED lines=9> */
[----:B------:R-:W-:Y:S02]  /*9230*/  HADD2.F32 R32, -RZ, R32.H0_H0 ;  /* 0x20000020ff207230 */ /* 0x000fe40000004100 */
[----:B------:R-:W-:-:S02]  /*9240*/  HADD2.F32 R34, -RZ, R34.H1_H1 ;  /* 0x30000022ff227230 */ /* 0x000fc40000004100 */
[----:B------:R-:W-:Y:S02]  /*9250*/  HADD2.F32 R31, -RZ, R31.H1_H1 ;  /* 0x3000001fff1f7230 */ /* 0x000fe40000004100 */
[--C-:B-1----:R-:W-:Y:S02]  /*9260*/  HADD2.F32 R36, -RZ, R8.reuse.H0_H0 ;  /* 0x20000008ff247230 */ /* 0x102fe40000004100 */
[----:B------:R-:W-:Y:S02]  /*9270*/  HADD2.F32 R38, -RZ, R8.H1_H1 ;  /* 0x30000008ff267230 */ /* 0x000fe40000004100 */
[--C-:B------:R-:W-:Y:S01]  /*9280*/  HADD2.F32 R37, -RZ, R9.reuse.H1_H1 ;  /* 0x30000009ff257230 */ /* 0x100fe20000004100 */
[C---:B------:R-:W-:Y:S01]  /*9290*/  FMUL.FTZ R43, R23.reuse, R36 ;  /* 0x00000024172b7220 */ /* 0x040fe20000410000 */
[----:B------:R-:W-:Y:S01]  /*92a0*/  HADD2.F32 R8, -RZ, R9.H0_H0 ;  /* 0x20000009ff087230 */ /* 0x000fe20000004100 */
[----:B------:R-:W-:Y:S01]  /*92b0*/  FMUL.FTZ R41, R23, R38 ;  /* 0x0000002617297220 */ /* 0x000fe20000410000 */
[--C-:B------:R-:W-:Y:S01]  /*92c0*/  HADD2.F32 R9, -RZ, R10.reuse.H0_H0 ;  /* 0x2000000aff097230 */ /* 0x100fe20000004100 */
[C---:B------:R-:W-:Y:S01]  /*92d0*/  FMUL.FTZ R23, R40.reuse, R37 ;  /* 0x0000002528177220 */ /* 0x040fe20000410000 */
[----:B------:R-:W-:Y:S01]  /*92e0*/  HADD2.F32 R39, -RZ, R10.H1_H1 ;  /* 0x3000000aff277230 */ /* 0x000fe20000004100 */
[-C--:B------:R-:W-:Y:S01]  /*92f0*/  FMUL.FTZ R40, R40, R8.reuse ;  /* 0x0000000828287220 */ /* 0x080fe20000410000 */
[----:B------:R-:W-:Y:S01]  /*9300*/  HADD2.F32 R10, -RZ, R11.H0_H0 ;  /* 0x2000000bff0a7230 */ /* 0x000fe20000004100 */
[----:B------:R-:W-:Y:S01]  /*9310*/  FFMA.FTZ R23, R42, R8, -R23 ;  /* 0x000000082a177223 */ /* 0x000fe20000010817 */
[----:B------:R-:W-:Y:S01]  /*9320*/  HADD2.F32 R8, -RZ, R33.H1_H1 ;  /* 0x30000021ff087230 */ /* 0x000fe20000004100 */
[C---:B------:R-:W-:Y:S01]  /*9330*/  FFMA.FTZ R41, R35.reuse, R36, -R41 ;  /* 0x0000002423297223 */ /* 0x040fe20000010829 */
[----:B------:R-:W-:Y:S01]  /*9340*/  HADD2.F32 R11, -RZ, R11.H1_H1 ;  /* 0x3000000bff0b7230 */ /* 0x000fe20000004100 */
[----:B------:R-:W-:-:S02]  /*9350*/  FFMA.FTZ R38, R35, R38, R43 ;  /* 0x0000002623267223 */ /* 0x000fc4000001002b */
[C---:B------:R-:W-:Y:S02]  /*9360*/  FMUL.FTZ R33, R8.reuse, R39 ;  /* 0x0000002708217220 */ /* 0x040fe40000410000 */
[----:B------:R-:W-:Y:S02]  /*9370*/  FMUL.FTZ R35, R8, R9 ;  /* 0x0000000908237220 */ /* 0x000fe40000410000 */
[C---:B------:R-:W-:Y:S02]  /*9380*/  FMUL.FTZ R8, R32.reuse, R11 ;  /* 0x0000000b20087220 */ /* 0x040fe40000410000 */
[----:B------:R-:W-:Y:S02]  /*9390*/  FMUL.FTZ R32, R32, R10 ;  /* 0x0000000a20207220 */ /* 0x000fe40000410000 */
[C---:B------:R-:W-:Y:S02]  /*93a0*/  FFMA.FTZ R33, R34.reuse, R9, -R33 ;  /* 0x0000000922217223 */ /* 0x040fe40000010821 */
[----:B------:R-:W-:-:S02]  /*93b0*/  FFMA.FTZ R34, R34, R39, R35 ;  /* 0x0000002722227223 */ /* 0x000fc40000010023 */
[----:B------:R-:W-:Y:S02]  /*93c0*/  FFMA.FTZ R40, R42, R37, R40 ;  /* 0x000000252a287223 */ /* 0x000fe40000010028 */
[C---:B------:R-:W-:Y:S01]  /*93d0*/  FFMA.FTZ R35, R31.reuse, R10, -R8 ;  /* 0x0000000a1f237223 */ /* 0x040fe20000010808 */
[----:B------:R-:W-:Y:S01]  /*93e0*/  F2FP.PACK_AB R8, R38, R41 ;  /* 0x000000292608723e */ /* 0x000fe200000000ff */
[----:B------:R-:W-:Y:S01]  /*93f0*/  FFMA.FTZ R32, R31, R11, R32 ;  /* 0x0000000b1f207223 */ /* 0x000fe20000010020 */
[----:B------:R-:W-:Y:S02]  /*9400*/  F2FP.PACK_AB R9, R40, R23 ;  /* 0x000000172809723e */ /* 0x000fe400000000ff */
[----:B------:R-:W-:Y:S02]  /*9410*/  F2FP.PACK_AB R10, R34, R33 ;  /* 0x00000021220a723e */ /* 0x000fe400000000ff */
[----:B------:R-:W-:-:S05]  /*9420*/  F2FP.PACK_AB R11, R32, R35 ;  /* 0x00000023200b723e */ /* 0x000fca00000000ff */
[----:B------:R1:W-:Y:S02]  /*9430*/  STS.128 [R12+0x6000], R8 ;  /* 0x006000080c007388 */ /* 0x0003e40000000c00 */
.L_x_113:
[----:B------:R-:W-:Y:S05]  /*9440*/  BSYNC B0 ;  /* 0x0000000000007941 */ /* 0x000fea0003800000 */
.L_x_112:
        /* <DEDUP_REMOVED lines=8> */
[----:B------:R-:W-:Y:S02]  /*94d0*/  HADD2.F32 R37, -RZ, R28.H1_H1 ;  /* 0x3000001cff257230 */ /* 0x000fe40000004100 */
[----:B------:R-:W-:Y:S02]  /*94e0*/  HADD2.F32 R30, -RZ, R30.H0_H0 ;  /* 0x2000001eff1e7230 */ /* 0x000fe40000004100 */
[----:B------:R-:W-:-:S02]  /*94f0*/  HADD2.F32 R29, -RZ, R29.H0_H0 ;  /* 0x2000001dff1d7230 */ /* 0x000fc40000004100 */
[----:B------:R-:W-:Y:S02]  /*9500*/  HADD2.F32 R28, -RZ, R28.H0_H0 ;  /* 0x2000001cff1c7230 */ /* 0x000fe40000004100 */
[----:B------:R-:W-:Y:S02]  /*9510*/  HADD2.F32 R27, -RZ, R27.H0_H0 ;  /* 0x2000001bff1b7230 */ /* 0x000fe40000004100 */
        /* <DEDUP_REMOVED lines=10> */
[--C-:B------:R-:W-:Y:S01]  /*95c0*/  HADD2.F32 R10, -RZ, R11.reuse.H0_H0 ;  /* 0x2000000bff0a7230 */ /* 0x100fe20000004100 */
[C---:B------:R-:W-:Y:S01]  /*95d0*/  FFMA.FTZ R23, R38.reuse, R8, -R23 ;  /* 0x0000000826177223 */ /* 0x040fe20000010817 */
[----:B------:R-:W-:Y:S01]  /*95e0*/  HADD2.F32 R11, -RZ, R11.H1_H1 ;  /* 0x3000000bff0b7230 */ /* 0x000fe20000004100 */
[----:B------:R-:W-:-:S02]  /*95f0*/  FFMA.FTZ R38, R38, R31, R35 ;  /* 0x0000001f26267223 */ /* 0x000fc40000010023 */
[----:B------:R-:W-:Y:S02]  /*9600*/  FFMA.FTZ R36, R37, R32, -R36 ;  /* 0x0000002025247223 */ /* 0x000fe40000010824 */
[C---:B------:R-:W-:Y:S02]  /*9610*/  FMUL.FTZ R8, R30.reuse, R33 ;  /* 0x000000211e087220 */ /* 0x040fe40000410000 */
[----:B------:R-:W-:Y:S02]  /*9620*/  FMUL.FTZ R31, R30, R9 ;  /* 0x000000091e1f7220 */ /* 0x000fe40000410000 */
[C---:B------:R-:W-:Y:S02]  /*9630*/  FMUL.FTZ R30, R29.reuse, R11 ;  /* 0x0000000b1d1e7220 */ /* 0x040fe40000410000 */
[----:B------:R-:W-:Y:S02]  /*9640*/  FMUL.FTZ R32, R29, R10 ;  /* 0x0000000a1d207220 */ /* 0x000fe40000410000 */
[----:B------:R-:W-:Y:S01]  /*9650*/  FFMA.FTZ R29, R28, R9, -R8 ;  /* 0x000000091c1d7223 */ /* 0x000fe20000010808 */
[----:B------:R-:W-:Y:S01]  /*9660*/  F2FP.PACK_AB R9, R38, R23 ;  /* 0x000000172609723e */ /* 0x000fe200000000ff */
[----:B------:R-:W-:-:S02]  /*9670*/  FFMA.FTZ R39, R37, R34, R39 ;  /* 0x0000002225277223 */ /* 0x000fc40000010027 */
[----:B------:R-:W-:Y:S02]  /*9680*/  FFMA.FTZ R28, R28, R33, R31 ;  /* 0x000000211c1c7223 */ /* 0x000fe4000001001f */
[----:B------:R-:W-:Y:S01]  /*9690*/  FFMA.FTZ R30, R27, R10, -R30 ;  /* 0x0000000a1b1e7223 */ /* 0x000fe2000001081e */
[----:B------:R-:W-:Y:S01]  /*96a0*/  F2FP.PACK_AB R8, R39, R36 ;  /* 0x000000242708723e */ /* 0x000fe200000000ff */
[----:B------:R-:W-:Y:S01]  /*96b0*/  FFMA.FTZ R11, R27, R11, R32 ;  /* 0x0000000b1b0b7223 */ /* 0x000fe20000010020 */
[----:B------:R-:W-:-:S04]  /*96c0*/  F2FP.PACK_AB R10, R28, R29 ;  /* 0x0000001d1c0a723e */ /* 0x000fc800000000ff */
[----:B------:R-:W-:-:S05]  /*96d0*/  F2FP.PACK_AB R11, R11, R30 ;  /* 0x0000001e0b0b723e */ /* 0x000fca00000000ff */
[----:B------:R1:W-:Y:S02]  /*96e0*/  STS.128 [R26+0xa000], R8 ;  /* 0x00a000081a007388 */ /* 0x0003e40000000c00 */
.L_x_115:
[----:B------:R-:W-:Y:S05]  /*96f0*/  BSYNC B0 ;  /* 0x0000000000007941 */ /* 0x000fea0003800000 */
.L_x_114:
[----:B------:R-:W-:-:S04]  /*9700*/  IADD3 R25, R25, 0x50, RZ ;  /* 0x0000005019197810 */ /* 0x000fc80007ffe0ff */
[----:B------:R-:W-:-:S13]  /*9710*/  ISETP.GE.AND P0, PT, R25, c[0x0][0x27c], PT ;  /* 0x00009f0019007a0c */ /* 0x000fda0003f06270 */
[----:B------:R-:W-:Y:S05]  /*9720*/  @P0 BRA `(.L_x_105) ;  /* 0x0000320000000947 */ /* 0x000fea0003800000 */
[----:B-1----:R-:W1:Y:S01]  /*9730*/  LDS.128 R8, [R12+0xa000] ;  /* 0x00a000000c087984 */ /* 0x002e620000000c00 */
        /* <DEDUP_REMOVED lines=36> */
[----:B------:R1:W-:Y:S01]  /*9980*/  STS.128 [R12+0xa000], R8 ;  /* 0x00a000080c007388 */ /* 0x0003e20000000c00 */
[----:B------:R-:W-:Y:S05]  /*9990*/  BRA `(.L_x_105) ;  /* 0x00002f9000007947 */ /* 0x000fea0003800000 */
.L_x_90:
        /* <DEDUP_REMOVED lines=17> */
[----:B------:R-:W-:Y:S01]  /*9ab0*/  IADD3 R9, R32, 0x40, RZ ;  /* 0x0000004020097810 */ /* 0x000fe20007ffe0ff */
[----:B------:R-:W-:Y:S01]  /*9ac0*/  CS2R R36, SRZ ;  /* 0x0000000000247805 */ /* 0x000fe2000001ff00 */
[----:B------:R-:W-:-:S02]  /*9ad0*/  ISETP.GE.AND P1, PT, R8, c[0x0][0x27c], PT ;  /* 0x00009f0008007a0c */ /* 0x000fc40003f26270 */
[----:B------:R-:W-:Y:S02]  /*9ae0*/  ISETP.GE.AND P0, PT, R9, c[0x0][0x27c], PT ;  /* 0x00009f0009007a0c */ /* 0x000fe40003f06270 */
[----:B------:R-:W-:-:S09]  /*9af0*/  ISETP.GE.AND P2, PT, R32, c[0x0][0x27c], PT ;  /* 0x00009f0020007a0c */ /* 0x000fd20003f46270 */
[----:B------:R-:W-:Y:S02]  /*9b00*/  @!P1 SHF.R.S32.HI R25, RZ, 0x1f, R8 ;  /* 0x0000001fff199819 */ /* 0x000fe40000011408 */
[----:B------:R-:W-:Y:S02]  /*9b10*/  @!P0 SHF.R.S32.HI R24, RZ, 0x1f, R9 ;  /* 0x0000001fff188819 */ /* 0x000fe40000011409 */
[----:B------:R-:W-:Y:S01]  /*9b20*/  @!P1 LEA.HI R25, R25, R8, RZ, 0x3 ;  /* 0x0000000819199211 */ /* 0x000fe200078f18ff */
[--C-:B------:R-:W-:Y:S01]  /*9b30*/  @!P2 IMAD.WIDE R26, R32, 0x2, R40.reuse ;  /* 0x00000002201aa825 */ /* 0x100fe200078e0228 */
[----:B------:R-:W-:Y:S02]  /*9b40*/  @!P0 LEA.HI R24, R24, R9, RZ, 0x3 ;  /* 0x0000000918188211 */ /* 0x000fe400078f18ff */
[----:B------:R-:W-:Y:S02]  /*9b50*/  @!P1 LOP3.LUT R25, R25, 0xfffffff8, RZ, 0xc0, !PT ;  /* 0xfffffff819199812 */ /* 0x000fe400078ec0ff */
[----:B------:R-:W-:Y:S01]  /*9b60*/  @!P0 LOP3.LUT R24, R24, 0xfffffff8, RZ, 0xc0, !PT ;  /* 0xfffffff818188812 */ /* 0x000fe200078ec0ff */
[----:B------:R1:W5:Y:S01]  /*9b70*/  @!P2 LD.E.128 R36, [R26.64] ;  /* 0x000000061a24a980 */ /* 0x000362000c101d00 */
[----:B------:R-:W-:Y:S01]  /*9b80*/  CS2R R14, SRZ ;  /* 0x00000000000e7805 */ /* 0x000fe2000001ff00 */
[C-C-:B------:R-:W-:Y:S01]  /*9b90*/  @!P1 IMAD.WIDE R42, R25.reuse, 0x2, R40.reuse ;  /* 0x00000002192a9825 */ /* 0x140fe200078e0228 */
[----:B------:R-:W-:Y:S01]  /*9ba0*/  CS2R R12, SRZ ;  /* 0x00000000000c7805 */ /* 0x000fe2000001ff00 */
[----:B------:R-:W-:Y:S01]  /*9bb0*/  CS2R R30, SRZ ;  /* 0x00000000001e7805 */ /* 0x000fe2000001ff00 */
[----:B------:R-:W-:Y:S01]  /*9bc0*/  CS2R R28, SRZ ;  /* 0x00000000001c7805 */ /* 0x000fe2000001ff00 */
[C---:B------:R-:W-:Y:S01]  /*9bd0*/  @!P0 IMAD.WIDE R40, R24.reuse, 0x2, R40 ;  /* 0x0000000218288825 */ /* 0x040fe200078e0228 */
[----:B------:R-:W-:Y:S01]  /*9be0*/  CS2R R10, SRZ ;  /* 0x00000000000a7805 */ /* 0x000fe2000001ff00 */
[----:B------:R-:W-:Y:S01]  /*9bf0*/  CS2R R8, SRZ ;  /* 0x0000000000087805 */ /* 0x000fe2000001ff00 */
[----:B------:R-:W-:Y:S01]  /*9c00*/  CS2R R46, SRZ ;  /* 0x00000000002e7805 */ /* 0x000fe2000001ff00 */
[--C-:B------:R-:W-:Y:S01]  /*9c10*/  @!P1 IMAD.WIDE R50, R25, 0x2, R34.reuse ;  /* 0x0000000219329825 */ /* 0x100fe200078e0222 */
[----:B------:R-:W-:Y:S01]  /*9c20*/  CS2R R44, SRZ ;  /* 0x00000000002c7805 */ /* 0x000fe2000001ff00 */
[----:B------:R2:W5:Y:S02]  /*9c30*/  @!P1 LD.E.128 R28, [R42.64] ;  /* 0x000000062a1c9980 */ /* 0x000564000c101d00 */
[----:B------:R-:W-:-:S02]  /*9c40*/  @!P0 IMAD.WIDE R52, R24, 0x2, R34 ;  /* 0x0000000218348825 */ /* 0x000fc400078e0222 */
[----:B------:R-:W-:Y:S01]  /*9c50*/  CS2R R24, SRZ ;  /* 0x0000000000187805 */ /* 0x000fe2000001ff00 */
[----:B------:R2:W5:Y:S01]  /*9c60*/  @!P1 LD.E.128 R8, [R50.64] ;  /* 0x0000000632089980 */ /* 0x000562000c101d00 */
[----:B------:R-:W-:-:S03]  /*9c70*/  @!P2 IMAD.WIDE R34, R32, 0x2, R34 ;  /* 0x000000022022a825 */ /* 0x000fc600078e0222 */
[----:B------:R2:W5:Y:S01]  /*9c80*/  @!P0 LD.E.128 R44, [R40.64] ;  /* 0x00000006282c8980 */ /* 0x000562000c101d00 */
[----:B-1----:R-:W-:-:S03]  /*9c90*/  CS2R R26, SRZ ;  /* 0x00000000001a7805 */ /* 0x002fc6000001ff00 */
[----:B------:R2:W5:Y:S04]  /*9ca0*/  @!P2 LD.E.128 R12, [R34.64] ;  /* 0x00000006220ca980 */ /* 0x000568000c101d00 */
[----:B------:R2:W5:Y:S02]  /*9cb0*/  @!P0 LD.E.128 R24, [R52.64] ;  /* 0x0000000634188980 */ /* 0x000564000c101d00 */
.L_x_117:
[----:B------:R-:W-:Y:S05]  /*9cc0*/  BSYNC B0 ;  /* 0x0000000000007941 */ /* 0x000fea0003800000 */
.L_x_116:
[----:B--2---:R-:W-:Y:S01]  /*9cd0*/  IMAD R50, R80, -0x80, R71 ;  /* 0xffffff8050327824 */ /* 0x004fe200078e0247 */
[--C-:B-----5:R-:W-:Y:S01]  /*9ce0*/  SHF.R.U64 R68, R36, 0x10, R37.reuse ;  /* 0x0000001024447819 */ /* 0x120fe20000001225 */
[--C-:B------:R-:W-:Y:S01]  /*9cf0*/  IMAD.MOV.U32 R69, RZ, RZ, R37.reuse ;  /* 0x000000ffff457224 */ /* 0x100fe200078e0025 */
[----:B------:R-:W-:Y:S01]  /*9d00*/  SHF.R.U32.HI R66, RZ, 0x10, R37 ;  /* 0x00000010ff427819 */ /* 0x000fe20000011625 */
[----:B------:R-:W-:Y:S01]  /*9d10*/  IMAD.MOV.U32 R48, RZ, RZ, R38 ;  /* 0x000000ffff307224 */ /* 0x000fe200078e0026 */
[----:B------:R-:W-:Y:S01]  /*9d20*/  IMNMX R50, R50, 0x80, PT ;  /* 0x0000008032327817 */ /* 0x000fe20003800200 */
[----:B------:R-:W-:Y:S01]  /*9d30*/  IMAD.MOV.U32 R61, RZ, RZ, R45 ;  /* 0x000000ffff3d7224 */ /* 0x000fe200078e002d */
[----:B------:R-:W-:Y:S01]  /*9d40*/  SHF.R.U64 R65, R38, 0x10, R39 ;  /* 0x0000001026417819 */ /* 0x000fe20000001227 */
[----:B------:R-:W-:Y:S01]  /*9d50*/  IMAD.MOV.U32 R58, RZ, RZ, R46 ;  /* 0x000000ffff3a7224 */ /* 0x000fe200078e002e */
[----:B------:R-:W-:Y:S01]  /*9d60*/  ISETP.GE.AND P0, PT, R23, R50, PT ;  /* 0x000000321700720c */ /* 0x000fe20003f06270 */
[----:B------:R-:W-:Y:S01]  /*9d70*/  IMAD.MOV.U32 R70, RZ, RZ, R36 ;  /* 0x000000ffff467224 */ /* 0x000fe200078e0024 */
[----:B------:R-:W-:Y:S01]  /*9d80*/  SHF.R.U64 R59, R44, 0x10, R45 ;  /* 0x000000102c3b7819 */ /* 0x000fe2000000122d */
[----:B------:R-:W-:Y:S01]  /*9d90*/  IMAD.MOV.U32 R67, RZ, RZ, R39 ;  /* 0x000000ffff437224 */ /* 0x000fe200078e0027 */
[----:B------:R-:W-:Y:S01]  /*9da0*/  SHF.R.U32.HI R57, RZ, 0x10, R45 ;  /* 0x00000010ff397819 */ /* 0x000fe2000001162d */
[----:B------:R-:W-:Y:S01]  /*9db0*/  IMAD.MOV.U32 R64, RZ, RZ, R28 ;  /* 0x000000ffff407224 */ /* 0x000fe200078e001c */
[----:B------:R-:W-:Y:S01]  /*9dc0*/  SHF.R.U64 R56, R46, 0x10, R47 ;  /* 0x000000102e387819 */ /* 0x000fe2000000122f */
[----:B------:R-:W-:Y:S01]  /*9dd0*/  IMAD.MOV.U32 R45, RZ, RZ, R13 ;  /* 0x000000ffff2d7224 */ /* 0x000fe200078e000d */
[----:B------:R-:W-:Y:S01]  /*9de0*/  SHF.R.U32.HI R43, RZ, 0x10, R39 ;  /* 0x00000010ff2b7819 */ /* 0x000fe20000011627 */
[----:B------:R-:W-:Y:S01]  /*9df0*/  IMAD.MOV.U32 R46, RZ, RZ, R14 ;  /* 0x000000ffff2e7224 */ /* 0x000fe200078e000e */
[----:B------:R-:W-:Y:S01]  /*9e00*/  SHF.R.U64 R62, R28, 0x10, R29 ;  /* 0x000000101c3e7819 */ /* 0x000fe2000000121d */
[----:B------:R-:W-:Y:S01]  /*9e10*/  IMAD.MOV.U32 R53, RZ, RZ, R15 ;  /* 0x000000ffff357224 */ /* 0x000fe200078e000f */
[--C-:B------:R-:W-:Y:S01]  /*9e20*/  SHF.R.U64 R52, R12, 0x10, R13.reuse ;  /* 0x000000100c347819 */ /* 0x100fe2000000120d */
[----:B------:R-:W-:Y:S01]  /*9e30*/  IMAD.MOV.U32 R38, RZ, RZ, R8 ;  /* 0x000000ffff267224 */ /* 0x000fe200078e0008 */
[----:B------:R-:W-:Y:S01]  /*9e40*/  SHF.R.U32.HI R42, RZ, 0x10, R13 ;  /* 0x00000010ff2a7819 */ /* 0x000fe2000001160d */
[----:B------:R-:W-:Y:S01]  /*9e50*/  IMAD.MOV.U32 R37, RZ, RZ, R9 ;  /* 0x000000ffff257224 */ /* 0x000fe200078e0009 */
[----:B------:R-:W-:Y:S01]  /*9e60*/  SHF.R.U64 R51, R14, 0x10, R15 ;  /* 0x000000100e337819 */ /* 0x000fe2000000120f */
[----:B------:R-:W-:Y:S01]  /*9e70*/  IMAD.MOV.U32 R39, RZ, RZ, R29 ;  /* 0x000000ffff277224 */ /* 0x000fe200078e001d */
[----:B------:R-:W-:Y:S01]  /*9e80*/  SHF.R.U32.HI R41, RZ, 0x10, R15 ;  /* 0x00000010ff297819 */ /* 0x000fe2000001160f */
[----:B------:R-:W-:Y:S01]  /*9e90*/  IMAD.MOV.U32 R40, RZ, RZ, R30 ;  /* 0x000000ffff287224 */ /* 0x000fe200078e001e */
[----:B------:R-:W-:Y:S01]  /*9ea0*/  SHF.R.U32.HI R36, RZ, 0x10, R29 ;  /* 0x00000010ff247819 */ /* 0x000fe2000001161d */
[--C-:B------:R-:W-:Y:S01]  /*9eb0*/  IMAD.MOV.U32 R63, RZ, RZ, R31.reuse ;  /* 0x000000ffff3f7224 */ /* 0x100fe200078e001f */
        /* <DEDUP_REMOVED lines=12> */
[--C-:B------:R-:W-:Y:S01]  /*9f80*/  SHF.R.U64 R9, R24, 0x10, R25.reuse ;  /* 0x0000001018097819 */ /* 0x100fe20000001219 */
[----:B------:R-:W-:Y:S01]  /*9f90*/  IMAD.MOV.U32 R11, RZ, RZ, R25 ;  /* 0x000000ffff0b7224 */ /* 0x000fe200078e0019 */
[----:B------:R-:W-:Y:S01]  /*9fa0*/  SHF.R.U32.HI R55, RZ, 0x10, R47 ;  /* 0x00000010ff377819 */ /* 0x000fe2000001162f */
[----:B------:R-:W-:Y:S01]  /*9fb0*/  IMAD.MOV.U32 R10, RZ, RZ, R26 ;  /* 0x000000ffff0a7224 */ /* 0x000fe200078e001a */
[----:B------:R-:W-:Y:S01]  /*9fc0*/  SHF.R.U32.HI R25, RZ, 0x10, R25 ;  /* 0x00000010ff197819 */ /* 0x000fe20000011619 */
[--C-:B------:R-:W-:Y:S01]  /*9fd0*/  IMAD.MOV.U32 R29, RZ, RZ, R27.reuse ;  /* 0x000000ffff1d7224 */ /* 0x100fe200078e001b */
[----:B------:R-:W-:Y:S01]  /*9fe0*/  SHF.R.U64 R8, R26, 0x10, R27 ;  /* 0x000000101a087819 */ /* 0x000fe2000000121b */
[----:B------:R-:W-:-:S04]  /*9ff0*/  DEPBAR.LE SB0, 0x1 ;  /* 0x000080400000791a */ /* 0x000fc80000000000 */
[----:B------:R-:W-:Y:S01]  /*a000*/  SHF.R.U32.HI R24, RZ, 0x10, R27 ;  /* 0x00000010ff187819 */ /* 0x000fe2000001161b */
[----:B------:R-:W-:Y:S01]  /*a010*/  BSSY B1, `(.L_x_118) ;  /* 0x0000151000017945 */ /* 0x000fe20003800000 */
        /* <DEDUP_REMOVED lines=23> */
[----:B------:R-:W-:Y:S01]  /*a190*/  PRMT R24, R24, 0x5410, R8 ;  /* 0x0000541018187816 */ /* 0x000fe20000000008 */
[----:B------:R-:W-:Y:S06]  /*a1a0*/  BAR.SYNC.DEFER_BLOCKING 0x0 ;  /* 0x0000000000007b1d */ /* 0x000fec0000010000 */
[----:B------:R-:W-:Y:S05]  /*a1b0*/  @P0 BRA `(.L_x_119) ;  /* 0x0000136000000947 */ /* 0x000fea0003800000 */
[----:B------:R-:W-:Y:S01]  /*a1c0*/  ISETP.GE.AND P0, PT, R32, c[0x0][0x27c], PT ;  /* 0x00009f0020007a0c */ /* 0x000fe20003f06270 */
[----:B------:R-:W-:-:S12]  /*a1d0*/  BSSY B0, `(.L_x_120) ;  /* 0x0000060000007945 */ /* 0x000fd80003800000 */
[----:B------:R-:W-:Y:S05]  /*a1e0*/  @P0 BRA `(.L_x_121) ;  /* 0x000005e000000947 */ /* 0x000fea0003800000 */
[----:B------:R-:W-:Y:S01]  /*a1f0*/  MOV R12, c[0x0][0x27c] ;  /* 0x00009f00000c7a02 */ /* 0x000fe20000000f00 */
[----:B------:R-:W-:Y:S01]  /*a200*/  HADD2.F32 R68, -RZ, R45.H1_H1 ;  /* 0x3000002dff447230 */ /* 0x000fe20000004100 */
[----:B------:R-:W-:Y:S01]  /*a210*/  SHF.L.U32 R13, R23, 0x6, RZ ;  /* 0x00000006170d7819 */ /* 0x000fe200000006ff */
[----:B------:R-:W-:Y:S01]  /*a220*/  HADD2.F32 R66, -RZ, R42.H1_H1 ;  /* 0x3000002aff427230 */ /* 0x000fe20000004100 */
[----:B------:R-:W-:Y:S01]  /*a230*/  LEA.HI R12, R12, R49, RZ, 0x1d ;  /* 0x000000310c0c7211 */ /* 0x000fe200078fe8ff */
[----:B------:R-:W-:Y:S01]  /*a240*/  HADD2.F32 R76, -RZ, R47.H1_H1 ;  /* 0x3000002fff4c7230 */ /* 0x000fe20000004100 */
[----:B------:R-:W-:Y:S01]  /*a250*/  LOP3.LUT R13, R13, 0x1c0, RZ, 0xc0, !PT ;  /* 0x000001c00d0d7812 */ /* 0x000fe200078ec0ff */
[----:B------:R-:W-:Y:S01]  /*a260*/  HADD2.F32 R75, -RZ, R44.H1_H1 ;  /* 0x3000002cff4b7230 */ /* 0x000fe20000004100 */
[----:B------:R-:W-:Y:S01]  /*a270*/  SHF.R.S32.HI R9, RZ, 0x1f, R12 ;  /* 0x0000001fff097819 */ /* 0x000fe2000001140c */
[----:B------:R-:W-:Y:S01]  /*a280*/  HADD2.F32 R65, -RZ, R45.H0_H0 ;  /* 0x2000002dff417230 */ /* 0x000fe20000004100 */
[----:B------:R-:W-:Y:S01]  /*a290*/  SHF.L.U32 R8, R12, 0x3, RZ ;  /* 0x000000030c087819 */ /* 0x000fe200000006ff */
[----:B------:R-:W-:Y:S01]  /*a2a0*/  HADD2.F32 R63, -RZ, R42.H0_H0 ;  /* 0x2000002aff3f7230 */ /* 0x000fe20000004100 */
[----:B------:R-:W-:Y:S01]  /*a2b0*/  LEA.HI R9, R9, R12, RZ, 0x3 ;  /* 0x0000000c09097211 */ /* 0x000fe200078f18ff */
[----:B------:R-:W-:Y:S01]  /*a2c0*/  HADD2.F32 R62, -RZ, R46.H1_H1 ;  /* 0x3000002eff3e7230 */ /* 0x000fe20000004100 */
[----:B------:R-:W-:Y:S01]  /*a2d0*/  SHF.R.U32.HI R11, RZ, 0x3, R13 ;  /* 0x00000003ff0b7819 */ /* 0x000fe2000001160d */
[----:B------:R-:W-:Y:S01]  /*a2e0*/  HADD2.F32 R74, -RZ, R47.H0_H0 ;  /* 0x2000002fff4a7230 */ /* 0x000fe20000004100 */
[----:B------:R-:W-:Y:S01]  /*a2f0*/  LOP3.LUT R8, R13, 0x38, R8, 0xf8, !PT ;  /* 0x000000380d087812 */ /* 0x000fe200078ef808 */
[----:B------:R-:W-:Y:S01]  /*a300*/  HADD2.F32 R73, -RZ, R44.H0_H0 ;  /* 0x2000002cff497230 */ /* 0x000fe20000004100 */
[----:B------:R-:W-:Y:S01]  /*a310*/  SHF.L.U32 R9, R9, 0xa, RZ ;  /* 0x0000000a09097819 */ /* 0x000fe200000006ff */
[--C-:B------:R-:W-:Y:S01]  /*a320*/  HADD2.F32 R72, -RZ, R48.reuse.H1_H1 ;  /* 0x30000030ff487230 */ /* 0x100fe20000004100 */
[----:B------:R-:W-:Y:S01]  /*a330*/  SHF.L.U32 R10, R21, 0x9, RZ ;  /* 0x00000009150a7819 */ /* 0x000fe200000006ff */
[----:B------:R-:W-:Y:S01]  /*a340*/  HADD2.F32 R60, -RZ, R41.H1_H1 ;  /* 0x30000029ff3c7230 */ /* 0x000fe20000004100 */
[----:B------:R-:W-:Y:S01]  /*a350*/  LOP3.LUT R52, R13, 0x38, R32, 0xf8, !PT ;  /* 0x000000380d347812 */ /* 0x000fe200078ef820 */
[--C-:B------:R-:W-:Y:S01]  /*a360*/  HADD2.F32 R71, -RZ, R43.reuse.H1_H1 ;  /* 0x3000002bff477230 */ /* 0x100fe20000004100 */
[----:B------:R-:W-:Y:S01]  /*a370*/  LOP3.LUT R8, R8, R11, RZ, 0x3c, !PT ;  /* 0x0000000b08087212 */ /* 0x000fe200078e3cff */
[----:B------:R-:W-:Y:S01]  /*a380*/  HADD2.F32 R70, -RZ, R48.H0_H0 ;  /* 0x20000030ff467230 */ /* 0x000fe20000004100 */
[----:B------:R-:W-:Y:S01]  /*a390*/  LOP3.LUT R9, R9, 0x7fffe000, RZ, 0xc0, !PT ;  /* 0x7fffe00009097812 */ /* 0x000fe200078ec0ff */
[----:B------:R-:W-:Y:S01]  /*a3a0*/  HADD2.F32 R69, -RZ, R43.H0_H0 ;  /* 0x2000002bff457230 */ /* 0x000fe20000004100 */
[----:B------:R-:W-:-:S02]  /*a3b0*/  LOP3.LUT R52, R10, R52, R11, 0xf6, !PT ;  /* 0x000000340a347212 */ /* 0x000fc400078ef60b */
[----:B------:R-:W-:Y:S02]  /*a3c0*/  IADD3 R8, R8, R9, R10 ;  /* 0x0000000908087210 */ /* 0x000fe40007ffe00a */
[----:B------:R-:W-:Y:S02]  /*a3d0*/  SHF.L.U32 R52, R52, 0x1, RZ ;  /* 0x0000000134347819 */ /* 0x000fe400000006ff */
[----:B------:R-:W-:-:S03]  /*a3e0*/  SHF.L.U32 R51, R8, 0x1, RZ ;  /* 0x0000000108337819 */ /* 0x000fc600000006ff */
[----:B------:R-:W1:Y:S04]  /*a3f0*/  LDS.128 R12, [R52+0xc100] ;  /* 0x00c10000340c7984 */ /* 0x000e680000000c00 */
[----:B------:R-:W2:Y:S01]  /*a400*/  LDS.128 R8, [R51+0xc100] ;  /* 0x00c1000033087984 */ /* 0x000ea20000000c00 */
[--C-:B-1----:R-:W-:Y:S02]  /*a410*/  HADD2.F32 R53, -RZ, R12.reuse.H0_H0 ;  /* 0x2000000cff357230 */ /* 0x102fe40000004100 */
[----:B------:R-:W-:Y:S02]  /*a420*/  HADD2.F32 R55, -RZ, R12.H1_H1 ;  /* 0x3000000cff377230 */ /* 0x000fe40000004100 */
[----:B--2---:R-:W-:Y:S02]  /*a430*/  HADD2.F32 R67, -RZ, R8.H0_H0 ;  /* 0x20000008ff437230 */ /* 0x004fe40000004100 */
[--C-:B------:R-:W-:Y:S01]  /*a440*/  HADD2.F32 R12, -RZ, R13.reuse.H0_H0 ;  /* 0x2000000dff0c7230 */ /* 0x100fe20000004100 */
[----:B------:R-:W-:Y:S01]  /*a450*/  FMUL.FTZ R64, R55, R66 ;  /* 0x0000004237407220 */ /* 0x000fe20000410000 */
[----:B------:R-:W-:-:S02]  /*a460*/  HADD2.F32 R56, -RZ, R13.H1_H1 ;  /* 0x3000000dff387230 */ /* 0x000fc40000004100 */
[----:B------:R-:W-:Y:S01]  /*a470*/  HADD2.F32 R8, -RZ, R8.H1_H1 ;  /* 0x30000008ff087230 */ /* 0x000fe20000004100 */
[----:B------:R-:W-:Y:S01]  /*a480*/  FMUL.FTZ R58, R12, R65 ;  /* 0x000000410c3a7220 */ /* 0x000fe20000410000 */
[--C-:B------:R-:W-:Y:S02]  /*a490*/  HADD2.F32 R61, -RZ, R9.reuse.H0_H0 ;  /* 0x20000009ff3d7230 */ /* 0x100fe40000004100 */
[----:B------:R-:W-:Y:S01]  /*a4a0*/  HADD2.F32 R54, -RZ, R9.H1_H1 ;  /* 0x30000009ff367230 */ /* 0x000fe20000004100 */
[-C--:B------:R-:W-:Y:S01]  /*a4b0*/  FMUL.FTZ R9, R53, R68.reuse ;  /* 0x0000004435097220 */ /* 0x080fe20000410000 */
[----:B------:R-:W-:Y:S01]  /*a4c0*/  HADD2.F32 R13, -RZ, R14.H0_H0 ;  /* 0x2000000eff0d7230 */ /* 0x000fe20000004100 */
[C---:B------:R-:W-:Y:S01]  /*a4d0*/  FMUL.FTZ R68, R67.reuse, R68 ;  /* 0x0000004443447220 */ /* 0x040fe20000410000 */
[----:B------:R-:W-:Y:S01]  /*a4e0*/  HADD2.F32 R59, -RZ, R10.H0_H0 ;  /* 0x2000000aff3b7230 */ /* 0x000fe20000004100 */
[----:B------:R-:W-:Y:S01]  /*a4f0*/  FFMA.FTZ R67, R67, R76, R9 ;  /* 0x0000004c43437223 */ /* 0x000fe20000010009 */
[----:B------:R-:W-:Y:S01]  /*a500*/  HADD2.F32 R57, -RZ, R14.H1_H1 ;  /* 0x3000000eff397230 */ /* 0x000fe20000004100 */
[C---:B------:R-:W-:Y:S01]  /*a510*/  FMUL.FTZ R66, R8.reuse, R66 ;  /* 0x0000004208427220 */ /* 0x040fe20000410000 */
[----:B------:R-:W-:Y:S01]  /*a520*/  HADD2.F32 R10, -RZ, R10.H1_H1 ;  /* 0x3000000aff0a7230 */ /* 0x000fe20000004100 */
[----:B------:R-:W-:Y:S01]  /*a530*/  FFMA.FTZ R64, R8, R75, R64 ;  /* 0x0000004b08407223 */ /* 0x000fe20000010040 */
[--C-:B------:R-:W-:Y:S01]  /*a540*/  HADD2.F32 R14, -RZ, R15.reuse.H0_H0 ;  /* 0x2000000fff0e7230 */ /* 0x100fe20000004100 */
[----:B------:R-:W-:Y:S01]  /*a550*/  FMUL.FTZ R9, R56, R63 ;  /* 0x0000003f38097220 */ /* 0x000fe20000410000 */
[----:B------:R-:W-:Y:S01]  /*a560*/  HADD2.F32 R15, -RZ, R15.H1_H1 ;  /* 0x3000000fff0f7230 */ /* 0x000fe20000004100 */
[-C--:B------:R-:W-:Y:S01]  /*a570*/  FMUL.FTZ R8, R13, R62.reuse ;  /* 0x0000003e0d087220 */ /* 0x080fe20000410000 */
[--C-:B------:R-:W-:Y:S01]  /*a580*/  HADD2.F32 R81, -RZ, R11.reuse.H0_H0 ;  /* 0x2000000bff517230 */ /* 0x100fe20000004100 */
[----:B------:R-:W-:Y:S01]  /*a590*/  FMUL.FTZ R62, R59, R62 ;  /* 0x0000003e3b3e7220 */ /* 0x000fe20000410000 */
[----:B------:R-:W-:Y:S01]  /*a5a0*/  HADD2.F32 R11, -RZ, R11.H1_H1 ;  /* 0x3000000bff0b7230 */ /* 0x000fe20000004100 */
[----:B------:R-:W-:-:S02]  /*a5b0*/  FMUL.FTZ R65, R61, R65 ;  /* 0x000000413d417220 */ /* 0x000fc40000410000 */
[----:B------:R-:W-:Y:S01]  /*a5c0*/  FFMA.FTZ R58, R61, R74, R58 ;  /* 0x0000004a3d3a7223 */ /* 0x000fe2000001003a */
[----:B------:R-:W-:Y:S01]  /*a5d0*/  HADD2.F32 R61, -RZ, R46.H0_H0 ;  /* 0x2000002eff3d7230 */ /* 0x000fe20000004100 */
[C---:B------:R-:W-:Y:S02]  /*a5e0*/  FMUL.FTZ R63, R54.reuse, R63 ;  /* 0x0000003f363f7220 */ /* 0x040fe40000410000 */
[----:B------:R-:W-:Y:S02]  /*a5f0*/  FFMA.FTZ R9, R54, R73, R9 ;  /* 0x0000004936097223 */ /* 0x000fe40000010009 */
[----:B------:R-:W-:Y:S01]  /*a600*/  FFMA.FTZ R59, R59, R72, R8 ;  /* 0x000000483b3b7223 */ /* 0x000fe20000010008 */
[----:B------:R-:W-:Y:S01]  /*a610*/  HADD2.F32 R8, -RZ, R41.H0_H0 ;  /* 0x20000029ff087230 */ /* 0x000fe20000004100 */
[----:B------:R-:W-:Y:S01]  /*a620*/  FMUL.FTZ R54, R57, R60 ;  /* 0x0000003c39367220 */ /* 0x000fe20000410000 */
[----:B------:R-:W-:Y:S01]  /*a630*/  F2FP.PACK_AB R9, R9, R58 ;  /* 0x0000003a0909723e */ /* 0x000fe200000000ff */
[----:B------:R-:W-:-:S02]  /*a640*/  FMUL.FTZ R60, R10, R60 ;  /* 0x0000003c0a3c7220 */ /* 0x000fc40000410000 */
[----:B------:R-:W-:Y:S02]  /*a650*/  FFMA.FTZ R10, R10, R71, R54 ;  /* 0x000000470a0a7223 */ /* 0x000fe40000010036 */
[----:B------:R-:W-:Y:S02]  /*a660*/  FMUL.FTZ R54, R14, R61 ;  /* 0x0000003d0e367220 */ /* 0x000fe40000410000 */
[-C--:B------:R-:W-:Y:S01]  /*a670*/  FMUL.FTZ R80, R15, R8.reuse ;  /* 0x000000080f507220 */ /* 0x080fe20000410000 */
[----:B------:R-:W-:Y:S01]  /*a680*/  F2FP.PACK_AB R10, R10, R59 ;  /* 0x0000003b0a0a723e */ /* 0x000fe200000000ff */
[----:B------:R-:W-:Y:S02]  /*a690*/  FMUL.FTZ R61, R81, R61 ;  /* 0x0000003d513d7220 */ /* 0x000fe40000410000 */
[----:B------:R-:W-:Y:S02]  /*a6a0*/  FMUL.FTZ R8, R11, R8 ;  /* 0x000000080b087220 */ /* 0x000fe40000410000 */
[----:B------:R-:W-:-:S02]  /*a6b0*/  FFMA.FTZ R57, R57, R71, -R60 ;  /* 0x0000004739397223 */ /* 0x000fc4000001083c */
[----:B------:R-:W-:Y:S02]  /*a6c0*/  FFMA.FTZ R68, R53, R76, -R68 ;  /* 0x0000004c35447223 */ /* 0x000fe40000010844 */
[----:B------:R-:W-:Y:S02]  /*a6d0*/  FFMA.FTZ R55, R55, R75, -R66 ;  /* 0x0000004b37377223 */ /* 0x000fe40000010842 */
[----:B------:R-:W-:Y:S02]  /*a6e0*/  FFMA.FTZ R65, R12, R74, -R65 ;  /* 0x0000004a0c417223 */ /* 0x000fe40000010841 */
[----:B------:R-:W-:Y:S01]  /*a6f0*/  FFMA.FTZ R56, R56, R73, -R63 ;  /* 0x0000004938387223 */ /* 0x000fe2000001083f */
[----:B------:R-:W-:Y:S01]  /*a700*/  F2FP.PACK_AB R12, R55, R68 ;  /* 0x00000044370c723e */ /* 0x000fe200000000ff */
[----:B------:R-:W-:Y:S02]  /*a710*/  FFMA.FTZ R62, R13, R72, -R62 ;  /* 0x000000480d3e7223 */ /* 0x000fe4000001083e */
[----:B------:R-:W-:Y:S01]  /*a720*/  FFMA.FTZ R61, R14, R70, -R61 ;  /* 0x000000460e3d7223 */ /* 0x000fe2000001083d */
[----:B------:R-:W-:Y:S01]  /*a730*/  F2FP.PACK_AB R13, R56, R65 ;  /* 0x00000041380d723e */ /* 0x000fe200000000ff */
[----:B------:R-:W-:Y:S01]  /*a740*/  FFMA.FTZ R60, R15, R69, -R8 ;  /* 0x000000450f3c7223 */ /* 0x000fe20000010808 */
[----:B------:R-:W-:Y:S01]  /*a750*/  F2FP.PACK_AB R14, R57, R62 ;  /* 0x0000003e390e723e */ /* 0x000fe200000000ff */
[----:B------:R-:W-:Y:S01]  /*a760*/  FFMA.FTZ R54, R81, R70, R54 ;  /* 0x0000004651367223 */ /* 0x000fe20000010036 */
[----:B------:R-:W-:Y:S01]  /*a770*/  F2FP.PACK_AB R8, R64, R67 ;  /* 0x000000434008723e */ /* 0x000fe200000000ff */
[----:B------:R-:W-:Y:S01]  /*a780*/  FFMA.FTZ R11, R11, R69, R80 ;  /* 0x000000450b0b7223 */ /* 0x000fe20000010050 */
[----:B------:R-:W-:-:S04]  /*a790*/  F2FP.PACK_AB R15, R60, R61 ;  /* 0x0000003d3c0f723e */ /* 0x000fc800000000ff */
[----:B------:R-:W-:Y:S01]  /*a7a0*/  F2FP.PACK_AB R11, R11, R54 ;  /* 0x000000360b0b723e */ /* 0x000fe200000000ff */
[----:B------:R1:W-:Y:S04]  /*a7b0*/  STS.128 [R52+0xc100], R12 ;  /* 0x00c1000c34007388 */ /* 0x0003e80000000c00 */
[----:B------:R1:W-:Y:S02]  /*a7c0*/  STS.128 [R51+0xc100], R8 ;  /* 0x00c1000833007388 */ /* 0x0003e40000000c00 */
.L_x_121:
[----:B------:R-:W-:Y:S05]  /*a7d0*/  BSYNC B0 ;  /* 0x0000000000007941 */ /* 0x000fea0003800000 */
.L_x_120:
[----:B-1----:R-:W-:Y:S01]  /*a7e0*/  IADD3 R12, R32, 0x20, RZ ;  /* 0x00000020200c7810 */ /* 0x002fe20007ffe0ff */
[----:B------:R-:W-:Y:S03]  /*a7f0*/  BSSY B0, `(.L_x_122) ;  /* 0x0000069000007945 */ /* 0x000fe60003800000 */
[----:B------:R-:W-:-:S13]  /*a800*/  ISETP.GE.AND P0, PT, R12, c[0x0][0x27c], PT ;  /* 0x00009f000c007a0c */ /* 0x000fda0003f06270 */
[----:B------:R-:W-:Y:S05]  /*a810*/  @P0 BRA `(.L_x_123) ;  /* 0x0000066000000947 */ /* 0x000fea0003800000 */
[----:B------:R-:W-:Y:S01]  /*a820*/  SHF.R.S32.HI R11, RZ, 0x1f, R12 ;  /* 0x0000001fff0b7819 */ /* 0x000fe2000001140c */
[----:B------:R-:W-:Y:S01]  /*a830*/  HADD2.F32 R68, -RZ, R37.H1_H1 ;  /* 0x30000025ff447230 */ /* 0x000fe20000004100 */
[----:B------:R-:W-:Y:S01]  /*a840*/  MOV R8, c[0x0][0x27c] ;  /* 0x00009f0000087a02 */ /* 0x000fe20000000f00 */
[----:B------:R-:W-:Y:S01]  /*a850*/  HADD2.F32 R66, -RZ, R34.H1_H1 ;  /* 0x30000022ff427230 */ /* 0x000fe20000004100 */
[-C--:B------:R-:W-:Y:S01]  /*a860*/  LEA.HI R10, R11, R12.reuse, RZ, 0x3 ;  /* 0x0000000c0b0a7211 */ /* 0x080fe200078f18ff */
[----:B------:R-:W-:Y:S01]  /*a870*/  HADD2.F32 R76, -RZ, R39.H1_H1 ;  /* 0x30000027ff4c7230 */ /* 0x000fe20000004100 */
[----:B------:R-:W-:Y:S01]  /*a880*/  SHF.L.U32 R9, R23, 0x6, RZ ;  /* 0x0000000617097819 */ /* 0x000fe200000006ff */
[----:B------:R-:W-:Y:S01]  /*a890*/  HADD2.F32 R75, -RZ, R36.H1_H1 ;  /* 0x30000024ff4b7230 */ /* 0x000fe20000004100 */
[----:B------:R-:W-:Y:S01]  /*a8a0*/  SHF.R.S32.HI R13, RZ, 0x3, R10 ;  /* 0x00000003ff0d7819 */ /* 0x000fe2000001140a */
[----:B------:R-:W-:Y:S01]  /*a8b0*/  HADD2.F32 R65, -RZ, R37.H0_H0 ;  /* 0x20000025ff417230 */ /* 0x000fe20000004100 */
[----:B------:R-:W-:Y:S01]  /*a8c0*/  LEA.HI R11, R11, R12, RZ, 0x6 ;  /* 0x0000000c0b0b7211 */ /* 0x000fe200078f30ff */
[----:B------:R-:W-:Y:S01]  /*a8d0*/  HADD2.F32 R63, -RZ, R34.H0_H0 ;  /* 0x20000022ff3f7230 */ /* 0x000fe20000004100 */
[----:B------:R-:W-:Y:S01]  /*a8e0*/  LEA.HI R8, R8, R13, RZ, 0x1d ;  /* 0x0000000d08087211 */ /* 0x000fe200078fe8ff */
[----:B------:R-:W-:Y:S01]  /*a8f0*/  HADD2.F32 R62, -RZ, R38.H1_H1 ;  /* 0x30000026ff3e7230 */ /* 0x000fe20000004100 */
[----:B------:R-:W-:Y:S01]  /*a900*/  LOP3.LUT R9, R9, 0x1c0, RZ, 0xc0, !PT ;  /* 0x000001c009097812 */ /* 0x000fe200078ec0ff */
[----:B------:R-:W-:Y:S01]  /*a910*/  HADD2.F32 R74, -RZ, R39.H0_H0 ;  /* 0x20000027ff4a7230 */ /* 0x000fe20000004100 */
[----:B------:R-:W-:Y:S01]  /*a920*/  SHF.R.S32.HI R13, RZ, 0x1f, R8 ;  /* 0x0000001fff0d7819 */ /* 0x000fe20000011408 */
[----:B------:R-:W-:Y:S01]  /*a930*/  HADD2.F32 R73, -RZ, R36.H0_H0 ;  /* 0x20000024ff497230 */ /* 0x000fe20000004100 */
[----:B------:R-:W-:Y:S01]  /*a940*/  SHF.L.U32 R11, R11, 0x7, RZ ;  /* 0x000000070b0b7819 */ /* 0x000fe200000006ff */
[--C-:B------:R-:W-:Y:S01]  /*a950*/  HADD2.F32 R72, -RZ, R40.reuse.H1_H1 ;  /* 0x30000028ff487230 */ /* 0x100fe20000004100 */
[----:B------:R-:W-:Y:S01]  /*a960*/  LEA.HI R13, R13, R8, RZ, 0x3 ;  /* 0x000000080d0d7211 */ /* 0x000fe200078f18ff */
[----:B------:R-:W-:Y:S01]  /*a970*/  HADD2.F32 R60, -RZ, R33.H1_H1 ;  /* 0x30000021ff3c7230 */ /* 0x000fe20000004100 */
[----:B------:R-:W-:Y:S01]  /*a980*/  SHF.L.U32 R8, R8, 0x3, RZ ;  /* 0x0000000308087819 */ /* 0x000fe200000006ff */
[--C-:B------:R-:W-:Y:S01]  /*a990*/  HADD2.F32 R71, -RZ, R35.reuse.H1_H1 ;  /* 0x30000023ff477230 */ /* 0x100fe20000004100 */
[----:B------:R-:W-:Y:S01]  /*a9a0*/  LOP3.LUT R15, R9, 0x38, R10, 0xf8, !PT ;  /* 0x00000038090f7812 */ /* 0x000fe200078ef80a */
[----:B------:R-:W-:Y:S01]  /*a9b0*/  HADD2.F32 R70, -RZ, R40.H0_H0 ;  /* 0x20000028ff467230 */ /* 0x000fe20000004100 */
[----:B------:R-:W-:Y:S01]  /*a9c0*/  SHF.L.U32 R13, R13, 0xa, RZ ;  /* 0x0000000a0d0d7819 */ /* 0x000fe200000006ff */
[----:B------:R-:W-:Y:S01]  /*a9d0*/  HADD2.F32 R69, -RZ, R35.H0_H0 ;  /* 0x20000023ff457230 */ /* 0x000fe20000004100 */
[----:B------:R-:W-:-:S02]  /*a9e0*/  SHF.R.U32.HI R10, RZ, 0x3, R9 ;  /* 0x00000003ff0a7819 */ /* 0x000fc40000011609 */
[----:B------:R-:W-:Y:S02]  /*a9f0*/  LOP3.LUT R12, R11, 0x7fffe000, RZ, 0xc0, !PT ;  /* 0x7fffe0000b0c7812 */ /* 0x000fe400078ec0ff */
[----:B------:R-:W-:Y:S02]  /*aa00*/  LOP3.LUT R9, R9, 0x38, R8, 0xf8, !PT ;  /* 0x0000003809097812 */ /* 0x000fe400078ef808 */
[----:B------:R-:W-:Y:S02]  /*aa10*/  LOP3.LUT R14, R13, 0x7fffe000, RZ, 0xc0, !PT ;  /* 0x7fffe0000d0e7812 */ /* 0x000fe400078ec0ff */
[----:B------:R-:W-:Y:S02]  /*aa20*/  LOP3.LUT R15, R15, R10, RZ, 0x3c, !PT ;  /* 0x0000000a0f0f7212 */ /* 0x000fe400078e3cff */
[----:B------:R-:W-:Y:S02]  /*aa30*/  LEA R12, R21, R12, 0x9 ;  /* 0x0000000c150c7211 */ /* 0x000fe400078e48ff */
[----:B------:R-:W-:-:S02]  /*aa40*/  LOP3.LUT R8, R9, R10, RZ, 0x3c, !PT ;  /* 0x0000000a09087212 */ /* 0x000fc400078e3cff */
[----:B------:R-:W-:Y:S02]  /*aa50*/  LEA R9, R21, R14, 0x9 ;  /* 0x0000000e15097211 */ /* 0x000fe400078e48ff */
[----:B------:R-:W-:Y:S02]  /*aa60*/  IADD3 R12, R12, R15, RZ ;  /* 0x0000000f0c0c7210 */ /* 0x000fe40007ffe0ff */
[----:B------:R-:W-:Y:S02]  /*aa70*/  IADD3 R8, R9, R8, RZ ;  /* 0x0000000809087210 */ /* 0x000fe40007ffe0ff */
        /* <DEDUP_REMOVED lines=64> */
.L_x_123:
[----:B------:R-:W-:Y:S05]  /*ae80*/  BSYNC B0 ;  /* 0x0000000000007941 */ /* 0x000fea0003800000 */
.L_x_122:
[----:B-1----:R-:W-:-:S04]  /*ae90*/  IADD3 R12, R32, 0x40, RZ ;  /* 0x00000040200c7810 */ /* 0x002fc80007ffe0ff */
        /* <DEDUP_REMOVED lines=104> */
.L_x_119:
[----:B------:R-:W-:Y:S05]  /*b520*/  BSYNC B1 ;  /* 0x0000000000017941 */ /* 0x000fea0003800000 */
.L_x_118:
[----:B------:R-:W-:-:S04]  /*b530*/  IADD3 R23, R23, 0x40, RZ ;  /* 0x0000004017177810 */ /* 0x000fc80007ffe0ff */
[----:B------:R-:W-:-:S13]  /*b540*/  ISETP.GE.AND P0, PT, R23, R50, PT ;  /* 0x000000321700720c */ /* 0x000fda0003f06270 */
[----:B------:R-:W-:Y:S05]  /*b550*/  @P0 BRA `(.L_x_105) ;  /* 0x000013d000000947 */ /* 0x000fea0003800000 */
[----:B------:R-:W-:Y:S01]  /*b560*/  ISETP.GE.AND P0, PT, R32, c[0x0][0x27c], PT ;  /* 0x00009f0020007a0c */ /* 0x000fe20003f06270 */
[----:B------:R-:W-:-:S12]  /*b570*/  BSSY B0, `(.L_x_124) ;  /* 0x0000063000007945 */ /* 0x000fd80003800000 */
[----:B------:R-:W-:Y:S05]  /*b580*/  @P0 BRA `(.L_x_125) ;  /* 0x0000061000000947 */ /* 0x000fea0003800000 */
[----:B-1----:R-:W-:Y:S01]  /*b590*/  MOV R10, c[0x0][0x27c] ;  /* 0x00009f00000a7a02 */ /* 0x002fe20000000f00 */
[--C-:B------:R-:W-:Y:S01]  /*b5a0*/  HADD2.F32 R56, -RZ, R45.reuse.H1_H1 ;  /* 0x3000002dff387230 */ /* 0x100fe20000004100 */
[----:B------:R-:W-:Y:S01]  /*b5b0*/  SHF.R.S32.HI R8, RZ, 0x1f, R23 ;  /* 0x0000001fff087819 */ /* 0x000fe20000011417 */
[----:B------:R-:W-:Y:S01]  /*b5c0*/  HADD2.F32 R45, -RZ, R45.H0_H0 ;  /* 0x2000002dff2d7230 */ /* 0x000fe20000004100 */
[----:B------:R-:W-:Y:S01]  /*b5d0*/  LEA.HI R49, R10, R49, RZ, 0x1d ;  /* 0x000000310a317211 */ /* 0x000fe200078fe8ff */
[--C-:B------:R-:W-:Y:S01]  /*b5e0*/  HADD2.F32 R60, -RZ, R47.reuse.H1_H1 ;  /* 0x3000002fff3c7230 */ /* 0x100fe20000004100 */
[----:B------:R-:W-:Y:S01]  /*b5f0*/  SHF.L.U32 R9, R23, 0x6, RZ ;  /* 0x0000000617097819 */ /* 0x000fe200000006ff */
[----:B------:R-:W-:Y:S01]  /*b600*/  HADD2.F32 R47, -RZ, R47.H0_H0 ;  /* 0x2000002fff2f7230 */ /* 0x000fe20000004100 */
[----:B------:R-:W-:Y:S01]  /*b610*/  LEA.HI R8, R8, R23, RZ, 0x3 ;  /* 0x0000001708087211 */ /* 0x000fe200078f18ff */
[--C-:B------:R-:W-:Y:S01]  /*b620*/  HADD2.F32 R61, -RZ, R42.reuse.H1_H1 ;  /* 0x3000002aff3d7230 */ /* 0x100fe20000004100 */
[----:B------:R-:W-:Y:S01]  /*b630*/  SHF.R.S32.HI R10, RZ, 0x1f, R49 ;  /* 0x0000001fff0a7819 */ /* 0x000fe20000011431 */
[----:B------:R-:W-:Y:S01]  /*b640*/  HADD2.F32 R42, -RZ, R42.H0_H0 ;  /* 0x2000002aff2a7230 */ /* 0x000fe20000004100 */
[----:B------:R-:W-:Y:S01]  /*b650*/  LOP3.LUT R9, R9, 0x1c0, RZ, 0xc0, !PT ;  /* 0x000001c009097812 */ /* 0x000fe200078ec0ff */
[----:B------:R-:W-:Y:S01]  /*b660*/  HADD2.F32 R66, -RZ, R48.H1_H1 ;  /* 0x30000030ff427230 */ /* 0x000fe20000004100 */
[----:B------:R-:W-:-:S02]  /*b670*/  SHF.L.U32 R8, R8, 0x6, RZ ;  /* 0x0000000608087819 */ /* 0x000fc400000006ff */
[----:B------:R-:W-:Y:S02]  /*b680*/  SHF.L.U32 R12, R49, 0x3, RZ ;  /* 0x00000003310c7819 */ /* 0x000fe400000006ff */
[----:B------:R-:W-:Y:S02]  /*b690*/  LEA.HI R10, R10, R49, RZ, 0x3 ;  /* 0x000000310a0a7211 */ /* 0x000fe400078f18ff */
[C---:B------:R-:W-:Y:S02]  /*b6a0*/  LOP3.LUT R13, R9.reuse, 0x38, R32, 0xf8, !PT ;  /* 0x00000038090d7812 */ /* 0x040fe400078ef820 */
[----:B------:R-:W-:Y:S02]  /*b6b0*/  SHF.R.U32.HI R11, RZ, 0x3, R9 ;  /* 0x00000003ff0b7819 */ /* 0x000fe40000011609 */
[----:B------:R-:W-:Y:S02]  /*b6c0*/  LOP3.LUT R8, R8, 0xfffffe00, RZ, 0xc0, !PT ;  /* 0xfffffe0008087812 */ /* 0x000fe400078ec0ff */
[----:B------:R-:W-:-:S02]  /*b6d0*/  LOP3.LUT R12, R9, 0x38, R12, 0xf8, !PT ;  /* 0x00000038090c7812 */ /* 0x000fc400078ef80c */
[----:B------:R-:W-:Y:S02]  /*b6e0*/  SHF.L.U32 R10, R10, 0xa, RZ ;  /* 0x0000000a0a0a7819 */ /* 0x000fe400000006ff */
[----:B------:R-:W-:Y:S02]  /*b6f0*/  LOP3.LUT R13, R8, R13, R11, 0xf6, !PT ;  /* 0x0000000d080d7212 */ /* 0x000fe400078ef60b */
[----:B------:R-:W-:Y:S02]  /*b700*/  LOP3.LUT R49, R12, R11, RZ, 0x3c, !PT ;  /* 0x0000000b0c317212 */ /* 0x000fe400078e3cff */
[----:B------:R-:W-:Y:S02]  /*b710*/  LOP3.LUT R10, R10, 0x7fffe000, RZ, 0xc0, !PT ;  /* 0x7fffe0000a0a7812 */ /* 0x000fe400078ec0ff */
[----:B------:R-:W-:Y:S02]  /*b720*/  SHF.L.U32 R50, R13, 0x1, RZ ;  /* 0x000000010d327819 */ /* 0x000fe400000006ff */
[----:B------:R-:W-:-:S03]  /*b730*/  IADD3 R49, R49, R10, R8 ;  /* 0x0000000a31317210 */ /* 0x000fc60007ffe008 */
[----:B------:R-:W1:Y:S01]  /*b740*/  LDS.128 R12, [R50+0xc100] ;  /* 0x00c10000320c7984 */ /* 0x000e620000000c00 */
[----:B------:R-:W-:-:S05]  /*b750*/  SHF.L.U32 R49, R49, 0x1, RZ ;  /* 0x0000000131317819 */ /* 0x000fca00000006ff */
[----:B------:R-:W2:Y:S01]  /*b760*/  LDS.128 R8, [R49+0xc100] ;  /* 0x00c1000031087984 */ /* 0x000ea20000000c00 */
[--C-:B-1----:R-:W-:Y:S02]  /*b770*/  HADD2.F32 R51, -RZ, R12.reuse.H0_H0 ;  /* 0x2000000cff337230 */ /* 0x102fe40000004100 */
[----:B------:R-:W-:Y:S02]  /*b780*/  HADD2.F32 R52, -RZ, R12.H1_H1 ;  /* 0x3000000cff347230 */ /* 0x000fe40000004100 */
[----:B------:R-:W-:Y:S01]  /*b790*/  HADD2.F32 R12, -RZ, R13.H0_H0 ;  /* 0x2000000dff0c7230 */ /* 0x000fe20000004100 */
[C---:B------:R-:W-:Y:S01]  /*b7a0*/  FMUL.FTZ R62, R56.reuse, R51 ;  /* 0x00000033383e7220 */ /* 0x040fe20000410000 */
[--C-:B--2---:R-:W-:Y:S01]  /*b7b0*/  HADD2.F32 R55, -RZ, R8.reuse.H0_H0 ;  /* 0x20000008ff377230 */ /* 0x104fe20000004100 */
[----:B------:R-:W-:Y:S01]  /*b7c0*/  FMUL.FTZ R64, R61, R52 ;  /* 0x000000343d407220 */ /* 0x000fe20000410000 */
[----:B------:R-:W-:Y:S01]  /*b7d0*/  HADD2.F32 R57, -RZ, R8.H1_H1 ;  /* 0x30000008ff397230 */ /* 0x000fe20000004100 */
[C---:B------:R-:W-:Y:S01]  /*b7e0*/  FMUL.FTZ R63, R45.reuse, R12 ;  /* 0x0000000c2d3f7220 */ /* 0x040fe20000410000 */
[----:B------:R-:W-:Y:S01]  /*b7f0*/  HADD2.F32 R8, -RZ, R9.H0_H0 ;  /* 0x20000009ff087230 */ /* 0x000fe20000004100 */
[-C--:B------:R-:W-:Y:S01]  /*b800*/  FMUL.FTZ R56, R56, R55.reuse ;  /* 0x0000003738387220 */ /* 0x080fe20000410000 */
[----:B------:R-:W-:Y:S01]  /*b810*/  HADD2.F32 R53, -RZ, R13.H1_H1 ;  /* 0x3000000dff357230 */ /* 0x000fe20000004100 */
[----:B------:R-:W-:Y:S01]  /*b820*/  FFMA.FTZ R55, R60, R55, R62 ;  /* 0x000000373c377223 */ /* 0x000fe2000001003e */
[----:B------:R-:W-:Y:S01]  /*b830*/  HADD2.F32 R13, -RZ, R14.H0_H0 ;  /* 0x2000000eff0d7230 */ /* 0x000fe20000004100 */
[-C--:B------:R-:W-:Y:S01]  /*b840*/  FMUL.FTZ R45, R45, R8.reuse ;  /* 0x000000082d2d7220 */ /* 0x080fe20000410000 */
[----:B------:R-:W-:Y:S01]  /*b850*/  HADD2.F32 R62, -RZ, R44.H1_H1 ;  /* 0x3000002cff3e7230 */ /* 0x000fe20000004100 */
[----:B------:R-:W-:Y:S01]  /*b860*/  FFMA.FTZ R63, R47, R8, R63 ;  /* 0x000000082f3f7223 */ /* 0x000fe2000001003f */
[----:B------:R-:W-:Y:S01]  /*b870*/  HADD2.F32 R8, -RZ, R46.H1_H1 ;  /* 0x3000002eff087230 */ /* 0x000fe20000004100 */
[-C--:B------:R-:W-:Y:S01]  /*b880*/  FMUL.FTZ R61, R61, R57.reuse ;  /* 0x000000393d3d7220 */ /* 0x080fe20000410000 */
[----:B------:R-:W-:Y:S01]  /*b890*/  HADD2.F32 R58, -RZ, R9.H1_H1 ;  /* 0x30000009ff3a7230 */ /* 0x000fe20000004100 */
[----:B------:R-:W-:Y:S01]  /*b8a0*/  FFMA.FTZ R64, R62, R57, R64 ;  /* 0x000000393e407223 */ /* 0x000fe20000010040 */
[----:B------:R-:W-:Y:S01]  /*b8b0*/  HADD2.F32 R9, -RZ, R10.H0_H0 ;  /* 0x2000000aff097230 */ /* 0x000fe20000004100 */
[----:B------:R-:W-:Y:S01]  /*b8c0*/  FMUL.FTZ R65, R8, R13 ;  /* 0x0000000d08417220 */ /* 0x000fe20000410000 */
[----:B------:R-:W-:Y:S01]  /*b8d0*/  HADD2.F32 R54, -RZ, R14.H1_H1 ;  /* 0x3000000eff367230 */ /* 0x000fe20000004100 */
[----:B------:R-:W-:Y:S01]  /*b8e0*/  FMUL.FTZ R67, R42, R53 ;  /* 0x000000352a437220 */ /* 0x000fe20000410000 */
        /* <DEDUP_REMOVED lines=8> */
[--C-:B------:R-:W-:Y:S01]  /*b970*/  HADD2.F32 R14, -RZ, R15.reuse.H0_H0 ;  /* 0x2000000fff0e7230 */ /* 0x100fe20000004100 */
[C---:B------:R-:W-:Y:S01]  /*b980*/  FMUL.FTZ R68, R57.reuse, R54 ;  /* 0x0000003639447220 */ /* 0x040fe20000410000 */
[----:B------:R-:W-:Y:S01]  /*b990*/  HADD2.F32 R67, -RZ, R46.H0_H0 ;  /* 0x2000002eff437230 */ /* 0x000fe20000004100 */
[-C--:B------:R-:W-:Y:S01]  /*b9a0*/  FMUL.FTZ R57, R57, R59.reuse ;  /* 0x0000003b39397220 */ /* 0x080fe20000410000 */
[----:B------:R-:W-:Y:S01]  /*b9b0*/  HADD2.F32 R15, -RZ, R15.H1_H1 ;  /* 0x3000000fff0f7230 */ /* 0x000fe20000004100 */
[----:B------:R-:W-:Y:S01]  /*b9c0*/  FFMA.FTZ R68, R9, R59, R68 ;  /* 0x0000003b09447223 */ /* 0x000fe20000010044 */
[----:B------:R-:W-:Y:S01]  /*b9d0*/  HADD2.F32 R10, -RZ, R11.H0_H0 ;  /* 0x2000000bff0a7230 */ /* 0x000fe20000004100 */
[----:B------:R-:W-:Y:S01]  /*b9e0*/  FFMA.FTZ R56, R60, R51, -R56 ;  /* 0x000000333c387223 */ /* 0x000fe20000010838 */
[----:B------:R-:W-:Y:S01]  /*b9f0*/  HADD2.F32 R46, -RZ, R41.H0_H0 ;  /* 0x20000029ff2e7230 */ /* 0x000fe20000004100 */
[C---:B------:R-:W-:Y:S01]  /*ba00*/  FMUL.FTZ R41, R67.reuse, R14 ;  /* 0x0000000e43297220 */ /* 0x040fe20000410000 */
[----:B------:R-:W-:Y:S01]  /*ba10*/  HADD2.F32 R59, -RZ, R48.H0_H0 ;  /* 0x20000030ff3b7230 */ /* 0x000fe20000004100 */
[----:B------:R-:W-:Y:S01]  /*ba20*/  FMUL.FTZ R67, R67, R10 ;  /* 0x0000000a43437220 */ /* 0x000fe20000410000 */
[----:B------:R-:W-:Y:S01]  /*ba30*/  HADD2.F32 R11, -RZ, R11.H1_H1 ;  /* 0x3000000bff0b7230 */ /* 0x000fe20000004100 */
[----:B------:R-:W-:Y:S01]  /*ba40*/  FFMA.FTZ R61, R62, R52, -R61 ;  /* 0x000000343e3d7223 */ /* 0x000fe2000001083d */
[----:B------:R-:W-:Y:S01]  /*ba50*/  HADD2.F32 R48, -RZ, R43.H0_H0 ;  /* 0x2000002bff307230 */ /* 0x000fe20000004100 */
[----:B------:R-:W-:-:S02]  /*ba60*/  FMUL.FTZ R43, R46, R15 ;  /* 0x0000000f2e2b7220 */ /* 0x000fc40000410000 */
[----:B------:R-:W-:Y:S02]  /*ba70*/  FFMA.FTZ R41, R59, R10, R41 ;  /* 0x0000000a3b297223 */ /* 0x000fe40000010029 */
[-C--:B------:R-:W-:Y:S02]  /*ba80*/  FMUL.FTZ R10, R46, R11.reuse ;  /* 0x0000000b2e0a7220 */ /* 0x080fe40000410000 */
[----:B------:R-:W-:Y:S02]  /*ba90*/  FFMA.FTZ R46, R48, R11, R43 ;  /* 0x0000000b302e7223 */ /* 0x000fe4000001002b */
[----:B------:R-:W-:Y:S01]  /*baa0*/  FFMA.FTZ R45, R47, R12, -R45 ;  /* 0x0000000c2f2d7223 */ /* 0x000fe2000001082d */
[----:B------:R-:W-:Y:S01]  /*bab0*/  F2FP.PACK_AB R12, R61, R56 ;  /* 0x000000383d0c723e */ /* 0x000fe200000000ff */
        /* <DEDUP_REMOVED lines=9> */
[----:B------:R-:W-:-:S02]  /*bb50*/  F2FP.PACK_AB R14, R57, R66 ;  /* 0x00000042390e723e */ /* 0x000fc400000000ff */
[----:B------:R-:W-:Y:S02]  /*bb60*/  F2FP.PACK_AB R10, R68, R65 ;  /* 0x00000041440a723e */ /* 0x000fe400000000ff */
[----:B------:R-:W-:-:S05]  /*bb70*/  F2FP.PACK_AB R15, R48, R67 ;  /* 0x00000043300f723e */ /* 0x000fca00000000ff */
[----:B------:R1:W-:Y:S04]  /*bb80*/  STS.128 [R50+0xc100], R12 ;  /* 0x00c1000c32007388 */ /* 0x0003e80000000c00 */
[----:B------:R1:W-:Y:S02]  /*bb90*/  STS.128 [R49+0xc100], R8 ;  /* 0x00c1000831007388 */ /* 0x0003e40000000c00 */
.L_x_125:
[----:B------:R-:W-:Y:S05]  /*bba0*/  BSYNC B0 ;  /* 0x0000000000007941 */ /* 0x000fea0003800000 */
.L_x_124:
[----:B-1----:R-:W-:Y:S01]  /*bbb0*/  IADD3 R9, R32, 0x20, RZ ;  /* 0x0000002020097810 */ /* 0x002fe20007ffe0ff */
[----:B------:R-:W-:Y:S03]  /*bbc0*/  BSSY B0, `(.L_x_126) ;  /* 0x000006b000007945 */ /* 0x000fe60003800000 */
[----:B------:R-:W-:-:S13]  /*bbd0*/  ISETP.GE.AND P0, PT, R9, c[0x0][0x27c], PT ;  /* 0x00009f0009007a0c */ /* 0x000fda0003f06270 */
[----:B------:R-:W-:Y:S05]  /*bbe0*/  @P0 BRA `(.L_x_127) ;  /* 0x0000068000000947 */ /* 0x000fea0003800000 */
[----:B------:R-:W-:Y:S01]  /*bbf0*/  SHF.R.S32.HI R12, RZ, 0x1f, R9 ;  /* 0x0000001fff0c7819 */ /* 0x000fe20000011409 */
[--C-:B------:R-:W-:Y:S01]  /*bc00*/  HADD2.F32 R48, -RZ, R37.reuse.H1_H1 ;  /* 0x30000025ff307230 */ /* 0x100fe20000004100 */
[----:B------:R-:W-:Y:S01]  /*bc10*/  MOV R13, c[0x0][0x27c] ;  /* 0x00009f00000d7a02 */ /* 0x000fe20000000f00 */
[----:B------:R-:W-:Y:S01]  /*bc20*/  HADD2.F32 R37, -RZ, R37.H0_H0 ;  /* 0x20000025ff257230 */ /* 0x000fe20000004100 */
[CC--:B------:R-:W-:Y:S01]  /*bc30*/  LEA.HI R15, R12.reuse, R9.reuse, RZ, 0x3 ;  /* 0x000000090c0f7211 */ /* 0x0c0fe200078f18ff */
[--C-:B------:R-:W-:Y:S01]  /*bc40*/  HADD2.F32 R52, -RZ, R39.reuse.H1_H1 ;  /* 0x30000027ff347230 */ /* 0x100fe20000004100 */
[----:B------:R-:W-:Y:S01]  /*bc50*/  SHF.R.S32.HI R8, RZ, 0x1f, R23 ;  /* 0x0000001fff087819 */ /* 0x000fe20000011417 */
[----:B------:R-:W-:Y:S01]  /*bc60*/  HADD2.F32 R39, -RZ, R39.H0_H0 ;  /* 0x20000027ff277230 */ /* 0x000fe20000004100 */
[----:B------:R-:W-:Y:S01]  /*bc70*/  SHF.R.S32.HI R10, RZ, 0x3, R15 ;  /* 0x00000003ff0a7819 */ /* 0x000fe2000001140f */
[--C-:B------:R-:W-:Y:S01]  /*bc80*/  HADD2.F32 R53, -RZ, R34.reuse.H1_H1 ;  /* 0x30000022ff357230 */ /* 0x100fe20000004100 */
[----:B------:R-:W-:Y:S01]  /*bc90*/  SHF.L.U32 R14, R23, 0x6, RZ ;  /* 0x00000006170e7819 */ /* 0x000fe200000006ff */
[----:B------:R-:W-:Y:S01]  /*bca0*/  HADD2.F32 R34, -RZ, R34.H0_H0 ;  /* 0x20000022ff227230 */ /* 0x000fe20000004100 */
[----:B------:R-:W-:Y:S01]  /*bcb0*/  LEA.HI R13, R13, R10, RZ, 0x1d ;  /* 0x0000000a0d0d7211 */ /* 0x000fe200078fe8ff */
[----:B------:R-:W-:Y:S01]  /*bcc0*/  HADD2.F32 R58, -RZ, R40.H1_H1 ;  /* 0x30000028ff3a7230 */ /* 0x000fe20000004100 */
[----:B------:R-:W-:-:S02]  /*bcd0*/  LEA.HI R12, R12, R9, RZ, 0x6 ;  /* 0x000000090c0c7211 */ /* 0x000fc400078f30ff */
[----:B------:R-:W-:Y:S02]  /*bce0*/  LEA.HI R9, R8, R23, RZ, 0x3 ;  /* 0x0000001708097211 */ /* 0x000fe400078f18ff */
[----:B------:R-:W-:Y:S02]  /*bcf0*/  SHF.R.S32.HI R8, RZ, 0x1f, R13 ;  /* 0x0000001fff087819 */ /* 0x000fe4000001140d */
[----:B------:R-:W-:Y:S01]  /*bd00*/  LOP3.LUT R14, R14, 0x1c0, RZ, 0xc0, !PT ;  /* 0x000001c00e0e7812 */ /* 0x000fe200078ec0ff */
[----:B------:R-:W-:Y:S01]  /*bd10*/  IMAD.SHL.U32 R9, R9, 0x40, RZ ;  /* 0x0000004009097824 */ /* 0x000fe200078e00ff */
[----:B------:R-:W-:Y:S02]  /*bd20*/  LEA.HI R8, R8, R13, RZ, 0x3 ;  /* 0x0000000d08087211 */ /* 0x000fe400078f18ff */
[----:B------:R-:W-:Y:S02]  /*bd30*/  SHF.L.U32 R12, R12, 0x7, RZ ;  /* 0x000000070c0c7819 */ /* 0x000fe400000006ff */
[----:B------:R-:W-:Y:S01]  /*bd40*/  LOP3.LUT R15, R14, 0x38, R15, 0xf8, !PT ;  /* 0x000000380e0f7812 */ /* 0x000fe200078ef80f */
[----:B------:R-:W-:Y:S01]  /*bd50*/  IMAD.SHL.U32 R8, R8, 0x400, RZ ;  /* 0x0000040008087824 */ /* 0x000fe200078e00ff */
[----:B------:R-:W-:-:S02]  /*bd60*/  SHF.R.U32.HI R10, RZ, 0x3, R14 ;  /* 0x00000003ff0a7819 */ /* 0x000fc4000001160e */
[----:B------:R-:W-:Y:S02]  /*bd70*/  SHF.L.U32 R11, R13, 0x3, RZ ;  /* 0x000000030d0b7819 */ /* 0x000fe400000006ff */
[----:B------:R-:W-:Y:S02]  /*bd80*/  LOP3.LUT R12, R12, 0x7fffe000, RZ, 0xc0, !PT ;  /* 0x7fffe0000c0c7812 */ /* 0x000fe400078ec0ff */
[----:B------:R-:W-:Y:S02]  /*bd90*/  LOP3.LUT R15, R15, R10, RZ, 0x3c, !PT ;  /* 0x0000000a0f0f7212 */ /* 0x000fe400078e3cff */
[----:B------:R-:W-:Y:S02]  /*bda0*/  LOP3.LUT R9, R9, 0xfffffe00, RZ, 0xc0, !PT ;  /* 0xfffffe0009097812 */ /* 0x000fe400078ec0ff */
[----:B------:R-:W-:Y:S02]  /*bdb0*/  LOP3.LUT R11, R14, 0x38, R11, 0xf8, !PT ;  /* 0x000000380e0b7812 */ /* 0x000fe400078ef80b */
[----:B------:R-:W-:-:S02]  /*bdc0*/  IADD3 R12, R15, R12, R9 ;  /* 0x0000000c0f0c7210 */ /* 0x000fc40007ffe009 */
        /* <DEDUP_REMOVED lines=74> */
.L_x_127:
[----:B------:R-:W-:Y:S05]  /*c270*/  BSYNC B0 ;  /* 0x0000000000007941 */ /* 0x000fea0003800000 */
.L_x_126:
[----:B------:R-:W-:-:S04]  /*c280*/  IADD3 R32, R32, 0x40, RZ ;  /* 0x0000004020207810 */ /* 0x000fc80007ffe0ff */
[----:B------:R-:W-:-:S13]  /*c290*/  ISETP.GE.AND P0, PT, R32, c[0x0][0x27c], PT ;  /* 0x00009f0020007a0c */ /* 0x000fda0003f06270 */
[----:B------:R-:W-:Y:S05]  /*c2a0*/  @P0 BRA `(.L_x_105) ;  /* 0x0000068000000947 */ /* 0x000fea0003800000 */
[----:B-1----:R-:W-:Y:S01]  /*c2b0*/  SHF.R.S32.HI R13, RZ, 0x1f, R32 ;  /* 0x0000001fff0d7819 */ /* 0x002fe20000011420 */
[--C-:B------:R-:W-:Y:S01]  /*c2c0*/  HADD2.F32 R45, -RZ, R28.reuse.H0_H0 ;  /* 0x2000001cff2d7230 */ /* 0x100fe20000004100 */
[----:B------:R-:W-:Y:S01]  /*c2d0*/  MOV R11, c[0x0][0x27c] ;  /* 0x00009f00000b7a02 */ /* 0x000fe20000000f00 */
[----:B------:R-:W-:Y:S01]  /*c2e0*/  HADD2.F32 R38, -RZ, R28.H1_H1 ;  /* 0x3000001cff267230 */ /* 0x000fe20000004100 */
[----:B------:R-:W-:Y:S01]  /*c2f0*/  LEA.HI R9, R13, R32, RZ, 0x3 ;  /* 0x000000200d097211 */ /* 0x000fe200078f18ff */
        /* <DEDUP_REMOVED lines=8> */
[--C-:B------:R-:W-:Y:S01]  /*c380*/  HADD2.F32 R28, -RZ, R27.reuse.H1_H1 ;  /* 0x3000001bff1c7230 */ /* 0x100fe20000004100 */
[----:B------:R-:W-:Y:S01]  /*c390*/  LEA.HI R8, R8, R23, RZ, 0x3 ;  /* 0x0000001708087211 */ /* 0x000fe200078f18ff */
[----:B------:R-:W-:Y:S01]  /*c3a0*/  HADD2.F32 R27, -RZ, R27.H0_H0 ;  /* 0x2000001bff1b7230 */ /* 0x000fe20000004100 */
[----:B------:R-:W-:Y:S01]  /*c3b0*/  SHF.R.S32.HI R10, RZ, 0x1f, R11 ;  /* 0x0000001fff0a7819 */ /* 0x000fe2000001140b */
[--C-:B------:R-:W-:Y:S01]  /*c3c0*/  HADD2.F32 R46, -RZ, R31.reuse.H1_H1 ;  /* 0x3000001fff2e7230 */ /* 0x100fe20000004100 */
[----:B------:R-:W-:Y:S01]  /*c3d0*/  LOP3.LUT R12, R12, 0x1c0, RZ, 0xc0, !PT ;  /* 0x000001c00c0c7812 */ /* 0x000fe200078ec0ff */
[----:B------:R-:W-:Y:S01]  /*c3e0*/  IMAD.SHL.U32 R8, R8, 0x40, RZ ;  /* 0x0000004008087824 */ /* 0x000fe200078e00ff */
[----:B------:R-:W-:Y:S01]  /*c3f0*/  LEA.HI R13, R13, R32, RZ, 0x6 ;  /* 0x000000200d0d7211 */ /* 0x000fe200078f30ff */
[----:B------:R-:W-:Y:S01]  /*c400*/  HADD2.F32 R31, -RZ, R31.H0_H0 ;  /* 0x2000001fff1f7230 */ /* 0x000fe20000004100 */
[----:B------:R-:W-:-:S02]  /*c410*/  LEA.HI R10, R10, R11, RZ, 0x3 ;  /* 0x0000000b0a0a7211 */ /* 0x000fc400078f18ff */
[----:B------:R-:W-:Y:S02]  /*c420*/  LOP3.LUT R14, R12, 0x38, R9, 0xf8, !PT ;  /* 0x000000380c0e7812 */ /* 0x000fe400078ef809 */
[----:B------:R-:W-:Y:S01]  /*c430*/  SHF.L.U32 R15, R11, 0x3, RZ ;  /* 0x000000030b0f7819 */ /* 0x000fe200000006ff */
[----:B------:R-:W-:Y:S01]  /*c440*/  IMAD.SHL.U32 R11, R10, 0x400, RZ ;  /* 0x000004000a0b7824 */ /* 0x000fe200078e00ff */
[----:B------:R-:W-:Y:S02]  /*c450*/  SHF.L.U32 R13, R13, 0x7, RZ ;  /* 0x000000070d0d7819 */ /* 0x000fe400000006ff */
[----:B------:R-:W-:Y:S02]  /*c460*/  SHF.R.U32.HI R9, RZ, 0x3, R12 ;  /* 0x00000003ff097819 */ /* 0x000fe4000001160c */
[----:B------:R-:W-:Y:S02]  /*c470*/  LOP3.LUT R12, R12, 0x38, R15, 0xf8, !PT ;  /* 0x000000380c0c7812 */ /* 0x000fe400078ef80f */
[----:B------:R-:W-:-:S02]  /*c480*/  LOP3.LUT R13, R13, 0x7fffe000, RZ, 0xc0, !PT ;  /* 0x7fffe0000d0d7812 */ /* 0x000fc400078ec0ff */
[----:B------:R-:W-:Y:S02]  /*c490*/  LOP3.LUT R8, R8, 0xfffffe00, RZ, 0xc0, !PT ;  /* 0xfffffe0008087812 */ /* 0x000fe400078ec0ff */
[-C--:B------:R-:W-:Y:S02]  /*c4a0*/  LOP3.LUT R14, R14, R9.reuse, RZ, 0x3c, !PT ;  /* 0x000000090e0e7212 */ /* 0x080fe400078e3cff */
[----:B------:R-:W-:Y:S02]  /*c4b0*/  LOP3.LUT R10, R12, R9, RZ, 0x3c, !PT ;  /* 0x000000090c0a7212 */ /* 0x000fe400078e3cff */
[----:B------:R-:W-:Y:S02]  /*c4c0*/  IADD3 R13, R14, R13, R8 ;  /* 0x0000000d0e0d7210 */ /* 0x000fe40007ffe008 */
[----:B------:R-:W-:Y:S02]  /*c4d0*/  LOP3.LUT R9, R11, 0x7fffe000, RZ, 0xc0, !PT ;  /* 0x7fffe0000b097812 */ /* 0x000fe400078ec0ff */
[----:B------:R-:W-:-:S02]  /*c4e0*/  SHF.L.U32 R32, R13, 0x1, RZ ;  /* 0x000000010d207819 */ /* 0x000fc400000006ff */
        /* <DEDUP_REMOVED lines=8> */
[--C-:B--2---:R-:W-:Y:S02]  /*c570*/  HADD2.F32 R37, -RZ, R8.reuse.H0_H0 ;  /* 0x20000008ff257230 */ /* 0x104fe40000004100 */
[----:B------:R-:W-:Y:S01]  /*c580*/  HADD2.F32 R39, -RZ, R8.H1_H1 ;  /* 0x30000008ff277230 */ /* 0x000fe20000004100 */
[C---:B------:R-:W-:Y:S01]  /*c590*/  FMUL.FTZ R30, R45.reuse, R12 ;  /* 0x0000000c2d1e7220 */ /* 0x040fe20000410000 */
[----:B------:R-:W-:Y:S01]  /*c5a0*/  HADD2.F32 R8, -RZ, R9.H0_H0 ;  /* 0x20000009ff087230 */ /* 0x000fe20000004100 */
[-C--:B------:R-:W-:Y:S01]  /*c5b0*/  FMUL.FTZ R38, R38, R37.reuse ;  /* 0x0000002526267220 */ /* 0x080fe20000410000 */
[----:B------:R-:W-:Y:S01]  /*c5c0*/  HADD2.F32 R35, -RZ, R13.H1_H1 ;  /* 0x3000000dff237230 */ /* 0x000fe20000004100 */
[----:B------:R-:W-:Y:S01]  /*c5d0*/  FFMA.FTZ R37, R42, R37, R44 ;  /* 0x000000252a257223 */ /* 0x000fe2000001002c */
[----:B------:R-:W-:Y:S01]  /*c5e0*/  HADD2.F32 R40, -RZ, R9.H1_H1 ;  /* 0x30000009ff287230 */ /* 0x000fe20000004100 */
[-C--:B------:R-:W-:Y:S01]  /*c5f0*/  FMUL.FTZ R45, R45, R8.reuse ;  /* 0x000000082d2d7220 */ /* 0x080fe20000410000 */
[--C-:B------:R-:W-:Y:S01]  /*c600*/  HADD2.F32 R13, -RZ, R14.reuse.H0_H0 ;  /* 0x2000000eff0d7230 */ /* 0x100fe20000004100 */
[----:B------:R-:W-:Y:S01]  /*c610*/  FFMA.FTZ R30, R47, R8, R30 ;  /* 0x000000082f1e7223 */ /* 0x000fe2000001001e */
[----:B------:R-:W-:Y:S01]  /*c620*/  HADD2.F32 R8, -RZ, R29.H1_H1 ;  /* 0x3000001dff087230 */ /* 0x000fe20000004100 */
[----:B------:R-:W-:Y:S01]  /*c630*/  FMUL.FTZ R44, R43, R34 ;  /* 0x000000222b2c7220 */ /* 0x000fe20000410000 */
[----:B------:R-:W-:Y:S01]  /*c640*/  HADD2.F32 R36, -RZ, R14.H1_H1 ;  /* 0x3000000eff247230 */ /* 0x000fe20000004100 */
[C---:B------:R-:W-:Y:S01]  /*c650*/  FMUL.FTZ R50, R25.reuse, R35 ;  /* 0x0000002319327220 */ /* 0x040fe20000410000 */
[--C-:B------:R-:W-:Y:S01]  /*c660*/  HADD2.F32 R9, -RZ, R10.reuse.H0_H0 ;  /* 0x2000000aff097230 */ /* 0x100fe20000004100 */
[-C--:B------:R-:W-:Y:S01]  /*c670*/  FMUL.FTZ R48, R25, R40.reuse ;  /* 0x0000002819307220 */ /* 0x080fe20000410000 */
[--C-:B------:R-:W-:Y:S01]  /*c680*/  HADD2.F32 R14, -RZ, R15.reuse.H0_H0 ;  /* 0x2000000fff0e7230 */ /* 0x100fe20000004100 */
[-C--:B------:R-:W-:Y:S01]  /*c690*/  FMUL.FTZ R43, R43, R39.reuse ;  /* 0x000000272b2b7220 */ /* 0x080fe20000410000 */
[----:B------:R-:W-:Y:S01]  /*c6a0*/  HADD2.F32 R41, -RZ, R10.H1_H1 ;  /* 0x3000000aff297230 */ /* 0x000fe20000004100 */
[----:B------:R-:W-:Y:S01]  /*c6b0*/  FFMA.FTZ R44, R28, R39, R44 ;  /* 0x000000271c2c7223 */ /* 0x000fe2000001002c */
[----:B------:R-:W-:Y:S01]  /*c6c0*/  HADD2.F32 R15, -RZ, R15.H1_H1 ;  /* 0x3000000fff0f7230 */ /* 0x000fe20000004100 */
[C---:B------:R-:W-:Y:S01]  /*c6d0*/  FMUL.FTZ R49, R8.reuse, R13 ;  /* 0x0000000d08317220 */ /* 0x040fe20000410000 */
[----:B------:R-:W-:Y:S01]  /*c6e0*/  HADD2.F32 R10, -RZ, R11.H0_H0 ;  /* 0x2000000bff0a7230 */ /* 0x000fe20000004100 */
[----:B------:R-:W-:Y:S01]  /*c6f0*/  FFMA.FTZ R25, R27, R40, R50 ;  /* 0x000000281b197223 */ /* 0x000fe20000010032 */
[--C-:B------:R-:W-:Y:S01]  /*c700*/  HADD2.F32 R39, -RZ, R24.reuse.H1_H1 ;  /* 0x30000018ff277230 */ /* 0x100fe20000004100 */
[-C--:B------:R-:W-:Y:S01]  /*c710*/  FMUL.FTZ R8, R8, R9.reuse ;  /* 0x0000000908087220 */ /* 0x080fe20000410000 */
[----:B------:R-:W-:Y:S01]  /*c720*/  HADD2.F32 R29, -RZ, R29.H0_H0 ;  /* 0x2000001dff1d7230 */ /* 0x000fe20000004100 */
[----:B------:R-:W-:Y:S01]  /*c730*/  FFMA.FTZ R40, R46, R9, R49 ;  /* 0x000000092e287223 */ /* 0x000fe20000010031 */
[----:B------:R-:W-:Y:S01]  /*c740*/  HADD2.F32 R50, -RZ, R24.H0_H0 ;  /* 0x20000018ff327230 */ /* 0x000fe20000004100 */
[----:B------:R-:W-:Y:S01]  /*c750*/  FMUL.FTZ R52, R39, R36 ;  /* 0x0000002427347220 */ /* 0x000fe20000410000 */
[----:B------:R-:W-:Y:S01]  /*c760*/  HADD2.F32 R11, -RZ, R11.H1_H1 ;  /* 0x3000000bff0b7230 */ /* 0x000fe20000004100 */
[----:B------:R-:W-:Y:S01]  /*c770*/  FMUL.FTZ R24, R29, R14 ;  /* 0x0000000e1d187220 */ /* 0x000fe20000410000 */
[--C-:B------:R-:W-:Y:S01]  /*c780*/  HADD2.F32 R9, -RZ, R26.reuse.H1_H1 ;  /* 0x3000001aff097230 */ /* 0x100fe20000004100 */
[----:B------:R-:W-:Y:S01]  /*c790*/  FMUL.FTZ R49, R50, R15 ;  /* 0x0000000f32317220 */ /* 0x000fe20000410000 */
[----:B------:R-:W-:Y:S01]  /*c7a0*/  HADD2.F32 R26, -RZ, R26.H0_H0 ;  /* 0x2000001aff1a7230 */ /* 0x000fe20000004100 */
[----:B------:R-:W-:-:S02]  /*c7b0*/  FMUL.FTZ R39, R39, R41 ;  /* 0x0000002927277220 */ /* 0x000fc40000410000 */
[----:B------:R-:W-:Y:S02]  /*c7c0*/  FMUL.FTZ R29, R29, R10 ;  /* 0x0000000a1d1d7220 */ /* 0x000fe40000410000 */
[----:B------:R-:W-:Y:S02]  /*c7d0*/  FMUL.FTZ R50, R50, R11 ;  /* 0x0000000b32327220 */ /* 0x000fe40000410000 */
[----:B------:R-:W-:Y:S02]  /*c7e0*/  FFMA.FTZ R38, R42, R33, -R38 ;  /* 0x000000212a267223 */ /* 0x000fe40000010826 */
[----:B------:R-:W-:Y:S02]  /*c7f0*/  FFMA.FTZ R43, R28, R34, -R43 ;  /* 0x000000221c2b7223 */ /* 0x000fe4000001082b */
[----:B------:R-:W-:Y:S02]  /*c800*/  FFMA.FTZ R45, R47, R12, -R45 ;  /* 0x0000000c2f2d7223 */ /* 0x000fe4000001082d */
[----:B------:R-:W-:Y:S01]  /*c810*/  FFMA.FTZ R48, R27, R35, -R48 ;  /* 0x000000231b307223 */ /* 0x000fe20000010830 */
[----:B------:R-:W-:Y:S01]  /*c820*/  F2FP.PACK_AB R12, R43, R38 ;  /* 0x000000262b0c723e */ /* 0x000fe200000000ff */
[----:B------:R-:W-:Y:S01]  /*c830*/  FFMA.FTZ R46, R46, R13, -R8 ;  /* 0x0000000d2e2e7223 */ /* 0x000fe20000010808 */
[----:B------:R-:W-:Y:S01]  /*c840*/  F2FP.PACK_AB R8, R44, R37 ;  /* 0x000000252c08723e */ /* 0x000fe200000000ff */
[----:B------:R-:W-:Y:S01]  /*c850*/  FFMA.FTZ R39, R9, R36, -R39 ;  /* 0x0000002409277223 */ /* 0x000fe20000010827 */
[----:B------:R-:W-:Y:S01]  /*c860*/  F2FP.PACK_AB R13, R48, R45 ;  /* 0x0000002d300d723e */ /* 0x000fe200000000ff */
[----:B------:R-:W-:-:S02]  /*c870*/  FFMA.FTZ R29, R31, R14, -R29 ;  /* 0x0000000e1f1d7223 */ /* 0x000fc4000001081d */
[----:B------:R-:W-:Y:S01]  /*c880*/  FFMA.FTZ R50, R26, R15, -R50 ;  /* 0x0000000f1a327223 */ /* 0x000fe20000010832 */
[----:B------:R-:W-:Y:S01]  /*c890*/  F2FP.PACK_AB R14, R39, R46 ;  /* 0x0000002e270e723e */ /* 0x000fe200000000ff */
[----:B------:R-:W-:Y:S01]  /*c8a0*/  FFMA.FTZ R41, R9, R41, R52 ;  /* 0x0000002909297223 */ /* 0x000fe20000010034 */
[----:B------:R-:W-:Y:S01]  /*c8b0*/  F2FP.PACK_AB R9, R25, R30 ;  /* 0x0000001e1909723e */ /* 0x000fe200000000ff */
[----:B------:R-:W-:Y:S01]  /*c8c0*/  FFMA.FTZ R24, R31, R10, R24 ;  /* 0x0000000a1f187223 */ /* 0x000fe20000010018 */
[----:B------:R-:W-:Y:S01]  /*c8d0*/  F2FP.PACK_AB R15, R50, R29 ;  /* 0x0000001d320f723e */ /* 0x000fe200000000ff */
[----:B------:R-:W-:Y:S01]  /*c8e0*/  FFMA.FTZ R11, R26, R11, R49 ;  /* 0x0000000b1a0b7223 */ /* 0x000fe20000010031 */
[----:B------:R-:W-:-:S03]  /*c8f0*/  F2FP.PACK_AB R10, R41, R40 ;  /* 0x00000028290a723e */ /* 0x000fc600000000ff */
[----:B------:R1:W-:Y:S01]  /*c900*/  STS.128 [R32+0xc100], R12 ;  /* 0x00c1000c20007388 */ /* 0x0003e20000000c00 */
[----:B------:R-:W-:-:S05]  /*c910*/  F2FP.PACK_AB R11, R11, R24 ;  /* 0x000000180b0b723e */ /* 0x000fca00000000ff */
[----:B------:R1:W-:Y:S02]  /*c920*/  STS.128 [R23+0xc100], R8 ;  /* 0x00c1000817007388 */ /* 0x0003e40000000c00 */
.L_x_105:
[----:B------:R-:W-:Y:S05]  /*c930*/  BSYNC B2 ;  /* 0x0000000000027941 */ /* 0x000fea0003800000 */
.L_x_89:
[----:B------:R-:W-:Y:S01]  /*c940*/  IMAD.SHL.U32 R205, R3, 0x40, RZ ;  /* 0x0000004003cd7824 */ /* 0x000fe200078e00ff */
[----:B------:R-:W-:-:S04]  /*c950*/  DEPBAR.LE SB0, 0x0 ;  /* 0x000080000000791a */ /* 0x000fc80000000000 */
[----:B-1----:R-:W-:Y:S01]  /*c960*/  IMAD.SHL.U32 R12, R17, 0x8, RZ ;  /* 0x00000008110c7824 */ /* 0x002fe200078e00ff */
[----:B------:R-:W-:Y:S01]  /*c970*/  LOP3.LUT R205, R205, 0x1c0, RZ, 0xc0, !PT ;  /* 0x000001c0cdcd7812 */ /* 0x000fe200078ec0ff */
[----:B------:R-:W-:Y:S01]  /*c980*/  IMAD R8, R20, c[0x0][0x208], RZ ;  /* 0x0000820014087a24 */ /* 0x000fe200078e02ff */
[----:B------:R-:W-:Y:S01]  /*c990*/  SEL R10, RZ, 0x2, P4 ;  /* 0x00000002ff0a7807 */ /* 0x000fe20002000000 */
[----:B------:R-:W-:Y:S01]  /*c9a0*/  IMAD.WIDE.U32 R14, R19, c[0x0][0x208], RZ ;  /* 0x00008200130e7a25 */ /* 0x000fe200078e00ff */
[----:B------:R-:W-:Y:S02]  /*c9b0*/  LOP3.LUT R12, R205, 0x8, R12, 0xf8, !PT ;  /* 0x00000008cd0c7812 */ /* 0x000fe400078ef80c */
[----:B------:R-:W-:Y:S01]  /*c9c0*/  SHF.R.U32.HI R205, RZ, 0x3, R205 ;  /* 0x00000003ffcd7819 */ /* 0x000fe200000116cd */
[----:B------:R-:W-:Y:S01]  /*c9d0*/  IMAD R8, R19, c[0x0][0x20c], R8 ;  /* 0x0000830013087a24 */ /* 0x000fe200078e0208 */
[----:B------:R-:W-:Y:S01]  /*c9e0*/  LEA R11, P0, R14, R214, 0x6 ;  /* 0x000000d60e0b7211 */ /* 0x000fe200078030ff */
[----:B------:R-:W-:Y:S01]  /*c9f0*/  IMAD R206, R21, 0x400, R2 ;  /* 0x0000040015ce7824 */ /* 0x000fe200078e0202 */
[----:B------:R-:W-:Y:S01]  /*ca00*/  LOP3.LUT R205, R12, R205, RZ, 0x3c, !PT ;  /* 0x000000cd0ccd7212 */ /* 0x000fe200078e3cff */
[----:B------:R-:W-:Y:S01]  /*ca10*/  IMAD.IADD R8, R15, 0x1, R8 ;  /* 0x000000010f087824 */ /* 0x000fe200078e0208 */
[----:B------:R-:W-:Y:S01]  /*ca20*/  SEL R9, RZ, 0x4, P5 ;  /* 0x00000004ff097807 */ /* 0x000fe20002800000 */
[----:B------:R-:W-:Y:S01]  /*ca30*/  IMAD.SHL.U32 R206, R206, 0x2, RZ ;  /* 0x00000002cece7824 */ /* 0x000fe200078e00ff */
[----:B------:R-:W-:Y:S01]  /*ca40*/  BAR.SYNC.DEFER_BLOCKING 0x0 ;  /* 0x0000000000007b1d */ /* 0x000fe20000010000 */
[----:B------:R-:W-:Y:S01]  /*ca50*/  IMAD R205, R18, 0x200, R205 ;  /* 0x0000020012cd7824 */ /* 0x000fe200078e02cd */
[----:B------:R-:W-:Y:S01]  /*ca60*/  LEA.HI.X R8, R14, R209, R8, 0x6, P0 ;  /* 0x000000d10e087211 */ /* 0x000fe200000f3408 */
[----:B------:R-:W-:Y:S01]  /*ca70*/  IMAD R76, R19, -0x40, R78 ;  /* 0xffffffc0134c7824 */ /* 0x000fe200078e024e */
[----:B------:R-:W-:Y:S01]  /*ca80*/  LEA R12, P0, R11, c[0x0][0x1f8], 0x1 ;  /* 0x00007e000b0c7a11 */ /* 0x000fe200078008ff */
[----:B------:R-:W-:Y:S01]  /*ca90*/  IMAD.SHL.U32 R205, R205, 0x2, RZ ;  /* 0x00000002cdcd7824 */ /* 0x000fe200078e00ff */
[----:B------:R-:W-:Y:S01]  /*caa0*/  IADD3 R9, R9, R10, R22 ;  /* 0x0000000a09097210 */ /* 0x000fe20007ffe016 */
[----:B------:R-:W-:Y:S01]  /*cab0*/  IMAD.MOV.U32 R15, RZ, RZ, c[0x0][0x208] ;  /* 0x00008200ff0f7624 */ /* 0x000fe200078e00ff */
[----:B------:R-:W-:Y:S01]  /*cac0*/  LEA.HI.X R13, R11, c[0x0][0x1fc], R8, 0x1, P0 ;  /* 0x00007f000b0d7a11 */ /* 0x000fe200000f0c08 */
[----:B------:R-:W-:Y:S01]  /*cad0*/  IMAD.MOV.U32 R11, RZ, RZ, c[0x0][0x20c] ;  /* 0x00008300ff0b7624 */ /* 0x000fe200078e00ff */
[----:B------:R-:W-:Y:S01]  /*cae0*/  LOP3.LUT P0, RZ, R3, 0x2, RZ, 0xc0, !PT ;  /* 0x0000000203ff7812 */ /* 0x000fe2000780c0ff */
[--C-:B------:R-:W-:Y:S01]  /*caf0*/  IMAD R202, R0, 0x2, R206.reuse ;  /* 0x0000000200ca7824 */ /* 0x100fe200078e02ce */
[C---:B------:R-:W-:Y:S01]  /*cb00*/  IADD3 R8, R205.reuse, 0x6100, RZ ;  /* 0x00006100cd087810 */ /* 0x040fe20007ffe0ff */
[----:B------:R-:W-:Y:S01]  /*cb10*/  IMAD.SHL.U32 R213, R16, 0x2, RZ ;  /* 0x0000000210d57824 */ /* 0x000fe200078e00ff */
[----:B------:R-:W-:Y:S01]  /*cb20*/  IADD3 R204, R205, 0x6120, RZ ;  /* 0x00006120cdcc7810 */ /* 0x000fe20007ffe0ff */
[----:B------:R-:W-:Y:S01]  /*cb30*/  IMAD R201, R5, 0x2, R206 ;  /* 0x0000000205c97824 */ /* 0x000fe200078e02ce */
[----:B------:R-:W-:Y:S01]  /*cb40*/  LOP3.LUT P1, RZ, R9, 0x2, RZ, 0xc0, !PT ;  /* 0x0000000209ff7812 */ /* 0x000fe2000782c0ff */
[----:B------:R-:W-:Y:S01]  /*cb50*/  IMAD R199, R5, 0x2, R202 ;  /* 0x0000000205c77824 */ /* 0x000fe200078e02ca */
[----:B------:R-:W-:Y:S01]  /*cb60*/  LEA R24, P2, R15, R12, 0x6 ;  /* 0x0000000c0f187211 */ /* 0x000fe200078430ff */
[----:B------:R-:W-:Y:S01]  /*cb70*/  IMAD.SHL.U32 R203, R2, 0x2, RZ ;  /* 0x0000000202cb7824 */ /* 0x000fe200078e00ff */
[----:B------:R-:W-:-:S02]  /*cb80*/  LOP3.LUT R6, R6, 0xffffffe0, RZ, 0xc0, !PT ;  /* 0xffffffe006067812 */ /* 0x000fc400078ec0ff */
[----:B------:R-:W-:Y:S01]  /*cb90*/  LEA.HI.X R25, R15, R13, R11, 0x6, P2 ;  /* 0x0000000d0f197211 */ /* 0x000fe200010f340b */
[----:B------:R-:W-:Y:S01]  /*cba0*/  IMAD R197, R5, 0x2, R203 ;  /* 0x0000000205c57824 */ /* 0x000fe200078e02cb */
[----:B------:R-:W-:Y:S01]  /*cbb0*/  LDSM.16.M88.4 R48, [R206+0xc100] ;  /* 0x00c10000ce30783b */ /* 0x000fe20000000200 */
[----:B------:R-:W-:Y:S01]  /*cbc0*/  @P0 IADD3 R204, R8, -0x20, RZ ;  /* 0xffffffe008cc0810 */ /* 0x000fe20007ffe0ff */
[----:B------:R-:W-:Y:S01]  /*cbd0*/  IMAD.IADD R8, R76, 0x1, -R17 ;  /* 0x000000014c087824 */ /* 0x000fe200078e0a11 */
[----:B------:R-:W-:Y:S01]  /*cbe0*/  LOP3.LUT P0, RZ, R9, 0x4, RZ, 0xc0, !PT ;  /* 0x0000000409ff7812 */ /* 0x000fe2000780c0ff */
[----:B------:R-:W1:Y:S01]  /*cbf0*/  LDSM.16.M88.4 R20, [R205+0x6100] ;  /* 0x00610000cd14783b */ /* 0x000e620000000200 */
[----:B------:R-:W-:Y:S02]  /*cc00*/  IMAD.IADD R79, R79, 0x1, -R6 ;  /* 0x000000014f4f7824 */ /* 0x000fe400078e0a06 */
[C---:B------:R-:W-:Y:S01]  /*cc10*/  ISETP.LT.OR P4, PT, R8.reuse, 0x1, P6 ;  /* 0x000000010800780c */ /* 0x040fe20003781670 */
[----:B------:R-:W-:Y:S01]  /*cc20*/  LDSM.16.M88.4 R36, [R202+0xc100] ;  /* 0x00c10000ca24783b */ /* 0x000fe20000000200 */
[----:B------:R-:W-:Y:S01]  /*cc30*/  ISETP.LT.OR P3, PT, R8, 0x1, !P1 ;  /* 0x000000010800780c */ /* 0x000fe20004f61670 */
[----:B------:R-:W-:Y:S01]  /*cc40*/  IMAD R198, R0, 0x2, R203 ;  /* 0x0000000200c67824 */ /* 0x000fe200078e02cb */
[C---:B------:R-:W-:Y:S01]  /*cc50*/  ISETP.LT.OR P2, PT, R8.reuse, 0x1, !P0 ;  /* 0x000000010800780c */ /* 0x040fe20004741670 */
[----:B-----5:R-:W-:Y:S01]  /*cc60*/  LDSM.16.M88.4 R80, [R204] ;  /* 0x00000000cc50783b */ /* 0x020fe20000000200 */
[C---:B------:R-:W-:Y:S01]  /*cc70*/  ISETP.LT.OR P1, PT, R8.reuse, 0x21, !P1 ;  /* 0x000000210800780c */ /* 0x040fe20004f21670 */
[----:B------:R-:W-:Y:S01]  /*cc80*/  IMAD R196, R5, 0x2, R198 ;  /* 0x0000000205c47824 */ /* 0x000fe200078e02c6 */
[----:B------:R-:W-:Y:S01]  /*cc90*/  ISETP.LT.OR P0, PT, R8, 0x21, !P0 ;  /* 0x000000210800780c */ /* 0x000fe20004701670 */
[----:B------:R-:W2:Y:S01]  /*cca0*/  LDSM.16.M88.4 R44, [R205+0x6900] ;  /* 0x00690000cd2c783b */ /* 0x000ea20000000200 */
[----:B------:R-:W-:-:S03]  /*ccb0*/  SHF.R.S32.HI R6, RZ, 0x1f, R79 ;  /* 0x0000001fff067819 */ /* 0x000fc6000001144f */
[----:B------:R-:W3:Y:S01]  /*ccc0*/  LDSM.16.M88.4 R60, [R205+0x7100] ;  /* 0x00710000cd3c783b */ /* 0x000ee20000000200 */
[----:B------:R-:W-:-:S03]  /*ccd0*/  LEA.HI R6, R6, R79, RZ, 0x2 ;  /* 0x0000004f06067211 */ /* 0x000fc600078f10ff */
[----:B------:R-:W4:Y:S01]  /*cce0*/  LDSM.16.M88.4 R68, [R205+0x7900] ;  /* 0x00790000cd44783b */ /* 0x000f220000000200 */
[----:B------:R-:W-:-:S03]  /*ccf0*/  LOP3.LUT R6, R6, 0x7ffffffc, RZ, 0xc0, !PT ;  /* 0x7ffffffc06067812 */ /* 0x000fc600078ec0ff */
[----:B------:R-:W-:Y:S02]  /*cd00*/  LDSM.16.M88.4 R16, [R204+0x800] ;  /* 0x00080000cc10783b */ /* 0x000fe40000000200 */
[----:B------:R-:W-:Y:S02]  /*cd10*/  IMAD.IADD R79, R79, 0x1, -R6 ;  /* 0x000000014f4f7824 */ /* 0x000fe400078e0a06 */
[----:B------:R-:W-:Y:S02]  /*cd20*/  LDSM.16.M88.4 R28, [R204+0x1000] ;  /* 0x00100000cc1c783b */ /* 0x000fe40000000200 */
[----:B------:R-:W-:Y:S02]  /*cd30*/  IMAD R76, R79, -0x2, R76 ;  /* 0xfffffffe4f4c7824 */ /* 0x000fe400078e024c */
[----:B------:R-:W-:Y:S04]  /*cd40*/  LDSM.16.M88.4 R52, [R204+0x1800] ;  /* 0x00180000cc34783b */ /* 0x000fe80000000200 */
[----:B------:R-:W-:Y:S01]  /*cd50*/  @!PT LDS RZ, [RZ] ;  /* 0x00000000fffff984 */ /* 0x000fe20000000800 */
[----:B------:R-:W-:Y:S01]  /*cd60*/  @!PT LDS RZ, [RZ] ;  /* 0x00000000fffff984 */ /* 0x000fe20000000800 */
[----:B------:R-:W-:Y:S01]  /*cd70*/  @!PT LDS RZ, [RZ] ;  /* 0x00000000fffff984 */ /* 0x000fe20000000800 */
[----:B------:R2:W-:Y:S01]  /*cd80*/  LDGSTS.E.BYPASS.LTC128B.128 [R213+0x100], [R12.64], !P4 ;  /* 0x001000000cd57fae */ /* 0x0005e2000e101d46 */
[----:B------:R-:W-:-:S03]  /*cd90*/  ISETP.GT.AND P4, PT, R76, 0x9, PT ;  /* 0x000000094c00780c */ /* 0x000fc60003f84270 */
[----:B------:R3:W-:Y:S01]  /*cda0*/  LDGSTS.E.BYPASS.LTC128B.128 [R213+0x2100], [R12.64+0x80], !P3 ;  /* 0x021000800cd57fae */ /* 0x0007e2000d901d46 */
[----:B------:R-:W-:Y:S01]  /*cdb0*/  LOP3.LUT P3, RZ, R3, 0x4, RZ, 0xc0, !PT ;  /* 0x0000000403ff7812 */ /* 0x000fe2000786c0ff */
[----:B------:R-:W-:Y:S02]  /*cdc0*/  IMAD.MOV.U32 R3, RZ, RZ, 0x40 ;  /* 0x00000040ff037424 */ /* 0x000fe400078e00ff */
[----:B------:R3:W-:Y:S01]  /*cdd0*/  LDGSTS.E.BYPASS.LTC128B.128 [R213+0x4100], [R12.64+0x100], !P2 ;  /* 0x041001000cd57fae */ /* 0x0007e2000d101d46 */
[----:B------:R-:W-:Y:S02]  /*cde0*/  ISETP.LT.OR P2, PT, R8, 0x21, P6 ;  /* 0x000000210800780c */ /* 0x000fe40003741670 */
[----:B------:R-:W-:Y:S01]  /*cdf0*/  SEL R3, R3, 0xffffffc0, !P3 ;  /* 0xffffffc003037807 */ /* 0x000fe20005800000 */
[----:B-1----:R-:W-:Y:S01]  /*ce00*/  HMMA.16816.F32 R8, R48, R20, RZ ;  /* 0x000000143008723c */ /* 0x002fe200000018ff */
[----:B------:R-:W-:-:S03]  /*ce10*/  ISETP.GT.AND P3, PT, R76, 0x8, PT ;  /* 0x000000084c00780c */ /* 0x000fc60003f64270 */
[----:B------:R-:W-:Y:S02]  /*ce20*/  IMAD.IADD R200, R205, 0x1, R3 ;  /* 0x00000001cdc87824 */ /* 0x000fe400078e0203 */
[----:B------:R-:W-:Y:S02]  /*ce30*/  IMAD.IADD R192, R3, 0x1, R204 ;  /* 0x0000000103c07824 */ /* 0x000fe400078e02cc */
[----:B------:R-:W-:Y:S02]  /*ce40*/  HMMA.16816.F32 R20, R48, R22, RZ ;  /* 0x000000163014723c */ /* 0x000fe400000018ff */
[----:B------:R1:W-:Y:S01]  /*ce50*/  LDGSTS.E.BYPASS.LTC128B.128 [R213+0x1100], [R24.64], !P2 ;  /* 0x0110000018d57fae */ /* 0x0003e2000d101d46 */
[----:B------:R-:W-:-:S03]  /*ce60*/  ISETP.GT.AND P2, PT, R76, 0x1, PT ;  /* 0x000000014c00780c */ /* 0x000fc60003f44270 */
[----:B------:R1:W-:Y:S01]  /*ce70*/  LDGSTS.E.BYPASS.LTC128B.128 [R213+0x3100], [R24.64+0x80], !P1 ;  /* 0x0310008018d57fae */ /* 0x0003e2000c901d46 */
[C---:B------:R-:W-:Y:S01]  /*ce80*/  ISETP.GT.AND P1, PT, R76.reuse, 0x10, PT ;  /* 0x000000104c00780c */ /* 0x040fe20003f24270 */
[----:B--2---:R-:W-:Y:S02]  /*ce90*/  HMMA.16816.F32 R32, R48, R44, RZ ;  /* 0x0000002c3020723c */ /* 0x004fe400000018ff */
[----:B------:R1:W-:Y:S01]  /*cea0*/  LDGSTS.E.BYPASS.LTC128B.128 [R213+0x5100], [R24.64+0x100], !P0 ;  /* 0x0510010018d57fae */ /* 0x0003e2000c101d46 */
[----:B------:R-:W-:-:S03]  /*ceb0*/  ISETP.GT.AND P0, PT, R76, RZ, PT ;  /* 0x000000ff4c00720c */ /* 0x000fc60003f04270 */
[----:B------:R-:W-:Y:S02]  /*cec0*/  LDSM.16.M88.4 R84, [R201+0xc100] ;  /* 0x00c10000c954783b */ /* 0x000fe40000000200 */
[----:B------:R-:W-:Y:S02]  /*ced0*/  HMMA.16816.F32 R8, R36, R80, R8 ;  /* 0x000000502408723c */ /* 0x000fe40000001808 */
[----:B------:R-:W2:Y:S04]  /*cee0*/  LDSM.16.M88.4 R72, [R200+0x6100] ;  /* 0x00610000c848783b */ /* 0x000ea80000000200 */
[----:B------:R-:W-:Y:S02]  /*cef0*/  LDSM.16.M88.4 R40, [R199+0xc100] ;  /* 0x00c10000c728783b */ /* 0x000fe40000000200 */
[----:B---3--:R-:W-:Y:S02]  /*cf00*/  HMMA.16816.F32 R64, R48, R60, RZ ;  /* 0x0000003c3040723c */ /* 0x008fe400000018ff */
[----:B------:R-:W3:Y:S04]  /*cf10*/  LDSM.16.M88.4 R92, [R192] ;  /* 0x00000000c05c783b */ /* 0x000ee80000000200 */
[----:B------:R-:W3:Y:S02]  /*cf20*/  LDSM.16.M88.4 R12, [R200+0x6900] ;  /* 0x00690000c80c783b */ /* 0x000ee40000000200 */
[----:B------:R-:W-:Y:S02]  /*cf30*/  HMMA.16816.F32 R20, R36, R82, R20 ;  /* 0x000000522414723c */ /* 0x000fe40000001814 */
[----:B------:R-:W-:Y:S04]  /*cf40*/  LDSM.16.M88.4 R80, [R205+0x8100] ;  /* 0x00810000cd50783b */ /* 0x000fe80000000200 */
[----:B-1----:R-:W1:Y:S02]  /*cf50*/  LDSM.16.M88.4 R24, [R200+0x7100] ;  /* 0x00710000c818783b */ /* 0x002e640000000200 */
[C---:B------:R-:W-:Y:S02]  /*cf60*/  HMMA.16816.F32 R44, R48.reuse, R46, RZ ;  /* 0x0000002e302c723c */ /* 0x040fe400000018ff */
[----:B------:R-:W-:Y:S04]  /*cf70*/  LDSM.16.M88.4 R88, [R200+0x7900] ;  /* 0x00790000c858783b */ /* 0x000fe80000000200 */
[----:B------:R-:W-:Y:S02]  /*cf80*/  LDSM.16.M88.4 R100, [R205+0xa900] ;  /* 0x00a90000cd64783b */ /* 0x000fe40000000200 */
[C---:B------:R-:W-:Y:S02]  /*cf90*/  HMMA.16816.F32 R60, R48.reuse, R62, RZ ;  /* 0x0000003e303c723c */ /* 0x040fe400000018ff */
[----:B------:R-:W-:Y:S04]  /*cfa0*/  LDSM.16.M88.4 R96, [R200+0xa100] ;  /* 0x00a10000c860783b */ /* 0x000fe80000000200 */
[----:B------:R-:W0:Y:S02]  /*cfb0*/  LDGDEPBAR ;  /* 0x00000000000079af */ /* 0x000e240000000000 */
[----:B----4-:R-:W-:Y:S08]  /*cfc0*/  HMMA.16816.F32 R56, R48, R68, RZ ;  /* 0x000000443038723c */ /* 0x010ff000000018ff */
[----:B--2---:R-:W-:Y:S08]  /*cfd0*/  HMMA.16816.F32 R8, R84, R72, R8 ;  /* 0x000000485408723c */ /* 0x004ff00000001808 */
[----:B------:R-:W-:Y:S01]  /*cfe0*/  HMMA.16816.F32 R48, R48, R70, RZ ;  /* 0x000000463030723c */ /* 0x000fe200000018ff */
[----:B------:R-:W-:Y:S07]  /*cff0*/  LDSM.16.M88.4 R68, [R192+0x1000] ;  /* 0x00100000c044783b */ /* 0x000fee0000000200 */
[----:B------:R-:W-:Y:S01]  /*d000*/  HMMA.16816.F32 R20, R84, R74, R20 ;  /* 0x0000004a5414723c */ /* 0x000fe20000001814 */
[----:B------:R-:W-:Y:S07]  /*d010*/  LDSM.16.M88.4 R72, [R192+0x1800] ;  /* 0x00180000c048783b */ /* 0x000fee0000000200 */
[C---:B------:R-:W-:Y:S08]  /*d020*/  HMMA.16816.F32 R32, R36.reuse, R16, R32 ;  /* 0x000000102420723c */ /* 0x040ff00000001820 */
[C---:B------:R-:W-:Y:S01]  /*d030*/  HMMA.16816.F32 R44, R36.reuse, R18, R44 ;  /* 0x00000012242c723c */ /* 0x040fe2000000182c */
[----:B------:R-:W-:Y:S07]  /*d040*/  LDSM.16.M88.4 R16, [R192+0x800] ;  /* 0x00080000c010783b */ /* 0x000fee0000000200 */
[C---:B------:R-:W-:Y:S08]  /*d050*/  HMMA.16816.F32 R64, R36.reuse, R28, R64 ;  /* 0x0000001c2440723c */ /* 0x040ff00000001840 */
[----:B------:R-:W-:Y:S01]  /*d060*/  HMMA.16816.F32 R60, R36, R30, R60 ;  /* 0x0000001e243c723c */ /* 0x000fe2000000183c */
[----:B------:R-:W2:Y:S07]  /*d070*/  LDSM.16.M88.4 R28, [R206+0x10100] ;  /* 0x01010000ce1c783b */ /* 0x000eae0000000200 */
[----:B---3--:R-:W-:Y:S08]  /*d080*/  HMMA.16816.F32 R8, R40, R92, R8 ;  /* 0x0000005c2808723c */ /* 0x008ff00000001808 */
[C---:B------:R-:W-:Y:S08]  /*d090*/  HMMA.16816.F32 R56, R36.reuse, R52, R56 ;  /* 0x000000342438723c */ /* 0x040ff00000001838 */
[----:B------:R-:W-:Y:S01]  /*d0a0*/  HMMA.16816.F32 R36, R36, R54, R48 ;  /* 0x000000362424723c */ /* 0x000fe20000001830 */
[----:B------:R-:W-:Y:S04]  /*d0b0*/  LDSM.16.M88.4 R52, [R204+0x2000] ;  /* 0x00200000cc34783b */ /* 0x000fe80000000200 */
[----:B------:R-:W-:Y:S03]  /*d0c0*/  LDSM.16.M88.4 R48, [R205+0x9100] ;  /* 0x00910000cd30783b */ /* 0x000fe60000000200 */
[----:B------:R-:W-:Y:S01]  /*d0d0*/  HMMA.16816.F32 R20, R40, R94, R20 ;  /* 0x0000005e2814723c */ /* 0x000fe20000001814 */
[----:B------:R-:W-:Y:S07]  /*d0e0*/  LDSM.16.M88.4 R92, [R200+0x9900] ;  /* 0x00990000c85c783b */ /* 0x000fee0000000200 */
[C---:B------:R-:W-:Y:S08]  /*d0f0*/  HMMA.16816.F32 R32, R84.reuse, R12, R32 ;  /* 0x0000000c5420723c */ /* 0x040ff00000001820 */
[C---:B------:R-:W-:Y:S01]  /*d100*/  HMMA.16816.F32 R44, R84.reuse, R14, R44 ;  /* 0x0000000e542c723c */ /* 0x040fe2000000182c */
[----:B------:R-:W-:Y:S07]  /*d110*/  LDSM.16.M88.4 R12, [R205+0x8900] ;  /* 0x00890000cd0c783b */ /* 0x000fee0000000200 */
[C---:B-1----:R-:W-:Y:S08]  /*d120*/  HMMA.16816.F32 R64, R84.reuse, R24, R64 ;  /* 0x000000185440723c */ /* 0x042ff00000001840 */
[----:B------:R-:W-:Y:S01]  /*d130*/  HMMA.16816.F32 R60, R84, R26, R60 ;  /* 0x0000001a543c723c */ /* 0x000fe2000000183c */
[----:B------:R-:W1:Y:S07]  /*d140*/  LDSM.16.M88.4 R24, [R202+0x10100] ;  /* 0x01010000ca18783b */ /* 0x000e6e0000000200 */
[----:B--2---:R-:W-:Y:S08]  /*d150*/  HMMA.16816.F32 R8, R28, R80, R8 ;  /* 0x000000501c08723c */ /* 0x004ff00000001808 */
        /* <DEDUP_REMOVED lines=12> */
[----:B-1----:R-:W-:Y:S08]  /*d220*/  HMMA.16816.F32 R8, R24, R52, R8 ;  /* 0x000000341808723c */ /* 0x002ff00000001808 */
        /* <DEDUP_REMOVED lines=11> */
[----:B------:R-:W1:Y:S07]  /*d2e0*/  LDSM.16.M88.4 R48, [R192+0x2000] ;  /* 0x00200000c030783b */ /* 0x000e6e0000000200 */
[----:B--2---:R-:W-:Y:S08]  /*d2f0*/  HMMA.16816.F32 R8, R88, R68, R8 ;  /* 0x000000445808723c */ /* 0x004ff00000001808 */
[C---:B------:R-:W-:Y:S08]  /*d300*/  HMMA.16816.F32 R56, R28.reuse, R36, R56 ;  /* 0x000000241c38723c */ /* 0x040ff00000001838 */
[----:B------:R-:W-:Y:S01]  /*d310*/  HMMA.16816.F32 R84, R28, R38, R84 ;  /* 0x000000261c54723c */ /* 0x000fe20000001854 */
[----:B------:R-:W2:Y:S04]  /*d320*/  LDSM.16.M88.4 R36, [R200+0x8900] ;  /* 0x00890000c824783b */ /* 0x000ea80000000200 */
[----:B------:R-:W-:Y:S03]  /*d330*/  LDSM.16.M88.4 R28, [R200+0x9100] ;  /* 0x00910000c81c783b */ /* 0x000fe60000000200 */
[----:B------:R-:W-:Y:S01]  /*d340*/  HMMA.16816.F32 R20, R88, R70, R20 ;  /* 0x000000465814723c */ /* 0x000fe20000001814 */
[----:B------:R-:W-:Y:S07]  /*d350*/  LDSM.16.M88.4 R68, [R192+0x3800] ;  /* 0x00380000c044783b */ /* 0x000fee0000000200 */
[C---:B------:R-:W-:Y:S08]  /*d360*/  HMMA.16816.F32 R32, R24.reuse, R16, R32 ;  /* 0x000000101820723c */ /* 0x040ff00000001820 */
[----:B------:R-:W-:Y:S01]  /*d370*/  HMMA.16816.F32 R44, R24, R18, R44 ;  /* 0x00000012182c723c */ /* 0x000fe2000000182c */
[----:B------:R-:W3:Y:S07]  /*d380*/  LDSM.16.M88.4 R16, [R205+0xa100] ;  /* 0x00a10000cd10783b */ /* 0x000eee0000000200 */
[----:B-1----:R-:W-:Y:S08]  /*d390*/  HMMA.16816.F32 R8, R80, R48, R8 ;  /* 0x000000305008723c */ /* 0x002ff00000001808 */
[C---:B------:R-:W-:Y:S08]  /*d3a0*/  HMMA.16816.F32 R64, R24.reuse, R12, R64 ;  /* 0x0000000c1840723c */ /* 0x040ff00000001840 */
[----:B------:R-:W-:Y:S01]  /*d3b0*/  HMMA.16816.F32 R60, R24, R14, R60 ;  /* 0x0000000e183c723c */ /* 0x000fe2000000183c */
[----:B------:R-:W1:Y:S07]  /*d3c0*/  LDSM.16.M88.4 R12, [R192+0x2800] ;  /* 0x00280000c00c783b */ /* 0x000e6e0000000200 */
[----:B------:R-:W-:Y:S01]  /*d3d0*/  HMMA.16816.F32 R20, R80, R50, R20 ;  /* 0x000000325014723c */ /* 0x000fe20000001814 */
[----:B------:R-:W-:Y:S07]  /*d3e0*/  LDSM.16.M88.4 R48, [R205+0xb100] ;  /* 0x00b10000cd30783b */ /* 0x000fee0000000200 */
[C---:B------:R-:W-:Y:S08]  /*d3f0*/  HMMA.16816.F32 R56, R24.reuse, R40, R56 ;  /* 0x000000281838723c */ /* 0x040ff00000001838 */
[----:B------:R-:W-:Y:S01]  /*d400*/  HMMA.16816.F32 R84, R24, R42, R84 ;  /* 0x0000002a1854723c */ /* 0x000fe20000001854 */
[----:B------:R-:W-:Y:S04]  /*d410*/  LDSM.16.M88.4 R40, [R202+0x14100] ;  /* 0x01410000ca28783b */ /* 0x000fe80000000200 */
[----:B------:R-:W4:Y:S03]  /*d420*/  LDSM.16.M88.4 R24, [R204+0x4000] ;  /* 0x00400000cc18783b */ /* 0x000f260000000200 */
[C---:B--2---:R-:W-:Y:S08]  /*d430*/  HMMA.16816.F32 R32, R88.reuse, R36, R32 ;  /* 0x000000245820723c */ /* 0x044ff00000001820 */
[----:B------:R-:W-:Y:S01]  /*d440*/  HMMA.16816.F32 R44, R88, R38, R44 ;  /* 0x00000026582c723c */ /* 0x000fe2000000182c */
[----:B------:R-:W-:Y:S07]  /*d450*/  LDSM.16.M88.4 R36, [R204+0x4800] ;  /* 0x00480000cc24783b */ /* 0x000fee0000000200 */
[C---:B---3--:R-:W-:Y:S08]  /*d460*/  HMMA.16816.F32 R8, R52.reuse, R16, R8 ;  /* 0x000000103408723c */ /* 0x048ff00000001808 */
[----:B------:R-:W-:Y:S01]  /*d470*/  HMMA.16816.F32 R20, R52, R18, R20 ;  /* 0x000000123414723c */ /* 0x000fe20000001814 */
[----:B------:R-:W-:Y:S07]  /*d480*/  LDSM.16.M88.4 R16, [R199+0x14100] ;  /* 0x01410000c710783b */ /* 0x000fee0000000200 */
[C---:B------:R-:W-:Y:S08]  /*d490*/  HMMA.16816.F32 R64, R88.reuse, R28, R64 ;  /* 0x0000001c5840723c */ /* 0x040ff00000001840 */
[----:B------:R-:W-:Y:S01]  /*d4a0*/  HMMA.16816.F32 R60, R88, R30, R60 ;  /* 0x0000001e583c723c */ /* 0x000fe2000000183c */
[----:B------:R-:W2:Y:S07]  /*d4b0*/  LDSM.16.M88.4 R28, [R201+0x14100] ;  /* 0x01410000c91c783b */ /* 0x000eae0000000200 */
[----:B-1----:R-:W-:Y:S08]  /*d4c0*/  HMMA.16816.F32 R32, R80, R12, R32 ;  /* 0x0000000c5020723c */ /* 0x002ff00000001820 */
[----:B----4-:R-:W-:Y:S08]  /*d4d0*/  HMMA.16816.F32 R8, R40, R24, R8 ;  /* 0x000000182808723c */ /* 0x010ff00000001808 */
[----:B------:R-:W-:Y:S01]  /*d4e0*/  HMMA.16816.F32 R44, R80, R14, R44 ;  /* 0x0000000e502c723c */ /* 0x000fe2000000182c */
[----:B------:R-:W1:Y:S07]  /*d4f0*/  LDSM.16.M88.4 R12, [R192+0x4000] ;  /* 0x00400000c00c783b */ /* 0x000e6e0000000200 */
[----:B------:R-:W-:Y:S01]  /*d500*/  HMMA.16816.F32 R20, R40, R26, R20 ;  /* 0x0000001a2814723c */ /* 0x000fe20000001814 */
[----:B------:R-:W3:Y:S07]  /*d510*/  LDSM.16.M88.4 R24, [R200+0xa900] ;  /* 0x00a90000c818783b */ /* 0x000eee0000000200 */
[----:B------:R-:W-:Y:S08]  /*d520*/  HMMA.16816.F32 R32, R52, R100, R32 ;  /* 0x000000643420723c */ /* 0x000ff00000001820 */
[----:B------:R-:W-:Y:S08]  /*d530*/  HMMA.16816.F32 R64, R80, R72, R64 ;  /* 0x000000485040723c */ /* 0x000ff00000001840 */
[----:B--2---:R-:W-:Y:S08]  /*d540*/  HMMA.16816.F32 R8, R28, R96, R8 ;  /* 0x000000601c08723c */ /* 0x004ff00000001808 */
[----:B------:R-:W-:Y:S08]  /*d550*/  HMMA.16816.F32 R44, R52, R102, R44 ;  /* 0x00000066342c723c */ /* 0x000ff0000000182c */
[----:B------:R-:W-:Y:S08]  /*d560*/  HMMA.16816.F32 R56, R88, R92, R56 ;  /* 0x0000005c5838723c */ /* 0x000ff00000001838 */
[----:B------:R-:W-:Y:S01]  /*d570*/  HMMA.16816.F32 R60, R80, R74, R60 ;  /* 0x0000004a503c723c */ /* 0x000fe2000000183c */
[----:B------:R-:W2:Y:S07]  /*d580*/  LDSM.16.M88.4 R72, [R204+0x5000] ;  /* 0x00500000cc48783b */ /* 0x000eae0000000200 */
[----:B------:R-:W-:Y:S08]  /*d590*/  HMMA.16816.F32 R20, R28, R98, R20 ;  /* 0x000000621c14723c */ /* 0x000ff00000001814 */
[----:B------:R-:W-:Y:S08]  /*d5a0*/  HMMA.16816.F32 R84, R88, R94, R84 ;  /* 0x0000005e5854723c */ /* 0x000ff00000001854 */
[----:B------:R-:W-:Y:S08]  /*d5b0*/  HMMA.16816.F32 R32, R40, R36, R32 ;  /* 0x000000242820723c */ /* 0x000ff00000001820 */
[----:B------:R-:W-:Y:S08]  /*d5c0*/  HMMA.16816.F32 R64, R52, R48, R64 ;  /* 0x000000303440723c */ /* 0x000ff00000001840 */
[----:B-1----:R-:W-:Y:S08]  /*d5d0*/  HMMA.16816.F32 R8, R16, R12, R8 ;  /* 0x0000000c1008723c */ /* 0x002ff00000001808 */
[----:B------:R-:W-:Y:S01]  /*d5e0*/  HMMA.16816.F32 R44, R40, R38, R44 ;  /* 0x00000026282c723c */ /* 0x000fe2000000182c */
[----:B------:R-:W1:Y:S07]  /*d5f0*/  LDSM.16.M88.4 R36, [R205+0xb900] ;  /* 0x00b90000cd24783b */ /* 0x000e6e0000000200 */
[----:B------:R-:W-:Y:S01]  /*d600*/  HMMA.16816.F32 R88, R80, R68, R56 ;  /* 0x000000445058723c */ /* 0x000fe20000001838 */
[----:B------:R-:W4:Y:S07]  /*d610*/  LDSM.16.M88.4 R56, [R192+0x4800] ;  /* 0x00480000c038783b */ /* 0x000f2e0000000200 */
[----:B------:R-:W-:Y:S01]  /*d620*/  HMMA.16816.F32 R20, R16, R14, R20 ;  /* 0x0000000e1014723c */ /* 0x000fe20000001814 */
[----:B------:R-:W4:Y:S01]  /*d630*/  LDSM.16.M88.4 R12, [R200+0xb100] ;  /* 0x00b10000c80c783b */ /* 0x000f220000000200 */
[----:B------:R-:W-:-:S02]  /*d640*/  FMUL.FTZ R3, R8, c[0x0][0x320] ;  /* 0x0000c80008037a20 */ /* 0x000fc40000410000 */
[----:B------:R-:W-:Y:S02]  /*d650*/  FMUL.FTZ R48, R9, c[0x0][0x320] ;  /* 0x0000c80009307a20 */ /* 0x000fe40000410000 */
[----:B------:R-:W-:Y:S02]  /*d660*/  FMUL.FTZ R49, R10, c[0x0][0x320] ;  /* 0x0000c8000a317a20 */ /* 0x000fe40000410000 */
[----:B------:R-:W-:Y:S01]  /*d670*/  HMMA.16816.F32 R84, R80, R70, R84 ;  /* 0x000000465054723c */ /* 0x000fe20000001854 */
[----:B------:R-:W-:Y:S01]  /*d680*/  FMUL.FTZ R68, R11, c[0x0][0x320] ;  /* 0x0000c8000b447a20 */ /* 0x000fe20000410000 */
[----:B------:R-:W1:Y:S01]  /*d690*/  MUFU.TANH R3, R3 ;  /* 0x0000000300037308 */ /* 0x000e620000002400 */
[----:B------:R-:W4:Y:S05]  /*d6a0*/  LDSM.16.M88.4 R8, [R204+0x5800] ;  /* 0x00580000cc08783b */ /* 0x000f2a0000000200 */
[----:B---3--:R-:W-:Y:S02]  /*d6b0*/  HMMA.16816.F32 R32, R28, R24, R32 ;  /* 0x000000181c20723c */ /* 0x008fe40000001820 */
[----:B------:R-:W3:Y:S06]  /*d6c0*/  MUFU.TANH R48, R48 ;  /* 0x0000003000307308 */ /* 0x000eec0000002400 */
[----:B--2---:R-:W-:Y:S01]  /*d6d0*/  HMMA.16816.F32 R64, R40, R72, R64 ;  /* 0x000000482840723c */ /* 0x004fe20000001840 */
[----:B------:R-:W-:Y:S01]  /*d6e0*/  FMUL.FTZ R20, R20, c[0x0][0x320] ;  /* 0x0000c80014147a20 */ /* 0x000fe20000410000 */
[----:B------:R-:W2:Y:S01]  /*d6f0*/  MUFU.TANH R49, R49 ;  /* 0x0000003100317308 */ /* 0x000ea20000002400 */
[----:B------:R-:W-:Y:S01]  /*d700*/  FMUL.FTZ R21, R21, c[0x0][0x320] ;  /* 0x0000c80015157a20 */ /* 0x000fe20000410000 */
[----:B-1----:R-:W-:-:S04]  /*d710*/  FSEL R3, R3, -INF , P0 ;  /* 0xff80000003037808 */ /* 0x002fc80000000000 */
[----:B------:R-:W-:Y:S02]  /*d720*/  HMMA.16816.F32 R60, R52, R50, R60 ;  /* 0x00000032343c723c */ /* 0x000fe4000000183c */
[----:B------:R-:W-:Y:S01]  /*d730*/  MUFU.TANH R50, R21 ;  /* 0x0000001500327308 */ /* 0x000fe20000002400 */
[----:B---3--:R-:W-:-:S05]  /*d740*/  FSEL R48, R48, -INF , P2 ;  /* 0xff80000030307808 */ /* 0x008fca0001000000 */
[C---:B------:R-:W-:Y:S02]  /*d750*/  HMMA.16816.F32 R88, R52.reuse, R36, R88 ;  /* 0x000000243458723c */ /* 0x040fe40000001858 */
[----:B------:R-:W1:Y:S01]  /*d760*/  MUFU.TANH R68, R68 ;  /* 0x0000004400447308 */ /* 0x000e620000002400 */
[----:B--2---:R-:W-:Y:S02]  /*d770*/  FSEL R49, R49, -INF , P0 ;  /* 0xff80000031317808 */ /* 0x004fe40000000000 */
[----:B------:R-:W-:Y:S02]  /*d780*/  ISETP.GT.AND P0, PT, R76, 0x11, PT ;  /* 0x000000114c00780c */ /* 0x000fe40003f04270 */
[----:B------:R-:W-:Y:S01]  /*d790*/  FMUL.FTZ R36, R22, c[0x0][0x320] ;  /* 0x0000c80016247a20 */ /* 0x000fe20000410000 */
[----:B------:R-:W-:Y:S05]  /*d7a0*/  HMMA.16816.F32 R84, R52, R38, R84 ;  /* 0x000000263454723c */ /* 0x000fea0000001854 */
[----:B------:R-:W2:Y:S03]  /*d7b0*/  MUFU.TANH R36, R36 ;  /* 0x0000002400247308 */ /* 0x000ea60000002400 */
[----:B----4-:R-:W-:Y:S01]  /*d7c0*/  HMMA.16816.F32 R32, R16, R56, R32 ;  /* 0x000000381020723c */ /* 0x010fe20000001820 */
[----:B-1----:R-:W-:-:S02]  /*d7d0*/  FSEL R68, R68, -INF , P2 ;  /* 0xff80000044447808 */ /* 0x002fc40001000000 */
[----:B------:R-:W-:Y:S02]  /*d7e0*/  ISETP.GT.AND P2, PT, R76, 0x20, PT ;  /* 0x000000204c00780c */ /* 0x000fe40003f44270 */
[----:B------:R1:W-:Y:S03]  /*d7f0*/  MUFU.TANH R56, R20 ;  /* 0x0000001400387308 */ /* 0x0003e60000002400 */
[----:B------:R-:W-:Y:S01]  /*d800*/  HMMA.16816.F32 R64, R28, R12, R64 ;  /* 0x0000000c1c40723c */ /* 0x000fe20000001840 */
[----:B--2---:R-:W-:-:S06]  /*d810*/  FSEL R36, R36, -INF , P3 ;  /* 0xff80000024247808 */ /* 0x004fcc0001800000 */
[----:B------:R-:W-:Y:S01]  /*d820*/  FMUL.FTZ R12, R23, c[0x0][0x320] ;  /* 0x0000c800170c7a20 */ /* 0x000fe20000410000 */
[----:B------:R-:W-:Y:S01]  /*d830*/  HMMA.16816.F32 R44, R28, R26, R44 ;  /* 0x0000001a1c2c723c */ /* 0x000fe2000000182c */
[----:B------:R-:W-:Y:S04]  /*d840*/  LDSM.16.M88.4 R24, [R192+0x5000] ;  /* 0x00500000c018783b */ /* 0x000fe80000000200 */
[----:B-1----:R-:W1:Y:S01]  /*d850*/  LDSM.16.M88.4 R20, [R200+0xb900] ;  /* 0x00b90000c814783b */ /* 0x002e620000000200 */
[----:B------:R-:W2:Y:S02]  /*d860*/  MUFU.TANH R12, R12 ;  /* 0x0000000c000c7308 */ /* 0x000ea40000002400 */
[----:B------:R-:W-:Y:S01]  /*d870*/  HMMA.16816.F32 R60, R40, R74, R60 ;  /* 0x0000004a283c723c */ /* 0x000fe2000000183c */
[----:B------:R-:W-:-:S02]  /*d880*/  FMUL.FTZ R13, R32, c[0x0][0x320] ;  /* 0x0000c800200d7a20 */ /* 0x000fc40000410000 */
[----:B------:R-:W-:Y:S02]  /*d890*/  FMUL.FTZ R32, R33, c[0x0][0x320] ;  /* 0x0000c80021207a20 */ /* 0x000fe40000410000 */
[----:B------:R-:W-:Y:S02]  /*d8a0*/  FMUL.FTZ R33, R34, c[0x0][0x320] ;  /* 0x0000c80022217a20 */ /* 0x000fe40000410000 */
[----:B------:R-:W3:Y:S01]  /*d8b0*/  MUFU.TANH R13, R13 ;  /* 0x0000000d000d7308 */ /* 0x000ee20000002400 */
[----:B------:R-:W-:Y:S01]  /*d8c0*/  HMMA.16816.F32 R88, R40, R8, R88 ;  /* 0x000000082858723c */ /* 0x000fe20000001858 */
[----:B------:R-:W-:Y:S01]  /*d8d0*/  FMUL.FTZ R34, R35, c[0x0][0x320] ;  /* 0x0000c80023227a20 */ /* 0x000fe20000410000 */
[----:B--2---:R-:W-:-:S05]  /*d8e0*/  FSEL R6, R12, -INF , P4 ;  /* 0xff8000000c067808 */ /* 0x004fca0002000000 */
[----:B------:R-:W2:Y:S01]  /*d8f0*/  MUFU.TANH R32, R32 ;  /* 0x0000002000207308 */ /* 0x000ea20000002400 */
[----:B------:R-:W-:Y:S01]  /*d900*/  HMMA.16816.F32 R84, R40, R10, R84 ;  /* 0x0000000a2854723c */ /* 0x000fe20000001854 */
[----:B------:R-:W4:Y:S01]  /*d910*/  LDSM.16.M88.4 R8, [R192+0x5800] ;  /* 0x00580000c008783b */ /* 0x000f220000000200 */
[----:B------:R-:W-:-:S05]  /*d920*/  DEPBAR.LE SB0, 0x0 ;  /* 0x000080000000791a */ /* 0x000fca0000000000 */
[----:B------:R-:W1:Y:S01]  /*d930*/  MUFU.TANH R33, R33 ;  /* 0x0000002100217308 */ /* 0x000e620000002400 */
[----:B------:R-:W-:Y:S07]  /*d940*/  HMMA.16816.F32 R60, R28, R14, R60 ;  /* 0x0000000e1c3c723c */ /* 0x000fee000000183c */
[----:B---3--:R-:W-:Y:S01]  /*d950*/  FSEL R15, R13, -INF , P1 ;  /* 0xff8000000d0f7808 */ /* 0x008fe20000800000 */
[----:B------:R-:W-:Y:S01]  /*d960*/  HMMA.16816.F32 R44, R16, R58, R44 ;  /* 0x0000003a102c723c */ /* 0x000fe2000000182c */
[----:B------:R-:W3:Y:S01]  /*d970*/  MUFU.TANH R34, R34 ;  /* 0x0000002200227308 */ /* 0x000ee20000002400 */
[----:B--2---:R-:W-:-:S02]  /*d980*/  FSEL R13, R32, -INF , P0 ;  /* 0xff800000200d7808 */ /* 0x004fc40000000000 */
[----:B-1----:R-:W-:-:S04]  /*d990*/  FSEL R14, R33, -INF , P1 ;  /* 0xff800000210e7808 */ /* 0x002fc80000800000 */
[----:B------:R-:W-:Y:S01]  /*d9a0*/  HMMA.16816.F32 R88, R28, R20, R88 ;  /* 0x000000141c58723c */ /* 0x000fe20000001858 */
[----:B------:R-:W-:-:S06]  /*d9b0*/  ISETP.GT.AND P1, PT, R76, 0x21, PT ;  /* 0x000000214c00780c */ /* 0x000fcc0003f24270 */
[----:B------:R-:W-:Y:S01]  /*d9c0*/  FMNMX.FTZ R21, R49, R68, !PT ;  /* 0x0000004431157209 */ /* 0x000fe20007810000 */
[----:B------:R-:W-:Y:S01]  /*d9d0*/  HMMA.16816.F32 R84, R28, R22, R84 ;  /* 0x000000161c54723c */ /* 0x000fe20000001854 */
[----:B---3--:R-:W-:Y:S02]  /*d9e0*/  FSEL R12, R34, -INF , P0 ;  /* 0xff800000220c7808 */ /* 0x008fe40000000000 */
[----:B------:R-:W-:Y:S02]  /*d9f0*/  ISETP.GT.AND P0, PT, R76, 0x28, PT ;  /* 0x000000284c00780c */ /* 0x000fe40003f04270 */
[----:B------:R-:W-:-:S03]  /*da00*/  FMNMX.FTZ R21, R36, R21, !PT ;  /* 0x0000001524157209 */ /* 0x000fc60007810000 */
[----:B------:R-:W-:Y:S01]  /*da10*/  HMMA.16816.F32 R64, R16, R24, R64 ;  /* 0x000000181040723c */ /* 0x000fe20000001840 */
[----:B------:R-:W-:Y:S01]  /*da20*/  FMUL.FTZ R35, R47, c[0x0][0x320] ;  /* 0x0000c8002f237a20 */ /* 0x000fe20000410000 */
[----:B------:R-:W-:Y:S01]  /*da30*/  FMNMX.FTZ R21, R6, R21, !PT ;  /* 0x0000001506157209 */ /* 0x000fe20007810000 */
[----:B------:R-:W-:-:S03]  /*da40*/  FMUL.FTZ R37, R46, c[0x0][0x320] ;  /* 0x0000c8002e257a20 */ /* 0x000fc60000410000 */
[----:B------:R-:W-:Y:S01]  /*da50*/  FMNMX.FTZ R21, R14, R21, !PT ;  /* 0x000000150e157209 */ /* 0x000fe20007810000 */
[----:B------:R-:W-:Y:S01]  /*da60*/  FMUL.FTZ R24, R44, c[0x0][0x320] ;  /* 0x0000c8002c187a20 */ /* 0x000fe20000410000 */
[----:B------:R-:W-:Y:S01]  /*da70*/  HMMA.16816.F32 R60, R16, R26, R60 ;  /* 0x0000001a103c723c */ /* 0x000fe2000000183c */
[----:B------:R-:W-:Y:S01]  /*da80*/  FMUL.FTZ R25, R45, c[0x0][0x320] ;  /* 0x0000c8002d197a20 */ /* 0x000fe20000410000 */
[----:B------:R-:W-:Y:S01]  /*da90*/  MUFU.TANH R35, R35 ;  /* 0x0000002300237308 */ /* 0x000fe20000002400 */
[----:B------:R-:W-:-:S05]  /*daa0*/  FMNMX.FTZ R21, R12, R21, !PT ;  /* 0x000000150c157209 */ /* 0x000fca0007810000 */
[C---:B----4-:R-:W-:Y:S02]  /*dab0*/  HMMA.16816.F32 R88, R16.reuse, R8, R88 ;  /* 0x000000081058723c */ /* 0x050fe40000001858 */
[----:B------:R-:W1:Y:S06]  /*dac0*/  MUFU.TANH R24, R24 ;  /* 0x0000001800187308 */ /* 0x000e6c0000002400 */
[----:B------:R-:W-:Y:S01]  /*dad0*/  HMMA.16816.F32 R84, R16, R10, R84 ;  /* 0x0000000a1054723c */ /* 0x000fe20000001854 */
[----:B------:R-:W-:Y:S01]  /*dae0*/  FMUL.FTZ R64, R64, c[0x0][0x320] ;  /* 0x0000c80040407a20 */ /* 0x000fe20000410000 */
[----:B------:R-:W2:Y:S01]  /*daf0*/  MUFU.TANH R25, R25 ;  /* 0x0000001900197308 */ /* 0x000ea20000002400 */
[----:B------:R-:W-:-:S02]  /*db00*/  FMUL.FTZ R65, R65, c[0x0][0x320] ;  /* 0x0000c80041417a20 */ /* 0x000fc40000410000 */
[----:B------:R-:W-:Y:S02]  /*db10*/  FMUL.FTZ R66, R66, c[0x0][0x320] ;  /* 0x0000c80042427a20 */ /* 0x000fe40000410000 */
[----:B------:R-:W-:Y:S01]  /*db20*/  FSEL R19, R56, -INF , P3 ;  /* 0xff80000038137808 */ /* 0x000fe20001800000 */
[----:B------:R-:W-:Y:S01]  /*db30*/  FMUL.FTZ R60, R60, c[0x0][0x320] ;  /* 0x0000c8003c3c7a20 */ /* 0x000fe20000410000 */
[----:B------:R-:W-:Y:S01]  /*db40*/  FMNMX.FTZ R16, R3, R48, !PT ;  /* 0x0000003003107209 */ /* 0x000fe20007810000 */
[----:B------:R-:W3:Y:S01]  /*db50*/  MUFU.TANH R167, R64 ;  /* 0x0000004000a77308 */ /* 0x000ee20000002400 */
[----:B------:R-:W-:Y:S01]  /*db60*/  FSEL R17, R50, -INF , P4 ;  /* 0xff80000032117808 */ /* 0x000fe20002000000 */
[----:B------:R-:W-:Y:S01]  /*db70*/  FMUL.FTZ R61, R61, c[0x0][0x320] ;  /* 0x0000c8003d3d7a20 */ /* 0x000fe20000410000 */
[----:B------:R-:W-:Y:S01]  /*db80*/  FMNMX.FTZ R16, R19, R16, !PT ;  /* 0x0000001013107209 */ /* 0x000fe20007810000 */
[----:B------:R-:W-:Y:S01]  /*db90*/  FMUL.FTZ R67, R67, c[0x0][0x320] ;  /* 0x0000c80043437a20 */ /* 0x000fe20000410000 */
[----:B------:R-:W-:Y:S01]  /*dba0*/  ISETP.GT.AND P3, PT, R76, 0x18, PT ;  /* 0x000000184c00780c */ /* 0x000fe20003f64270 */
[----:B------:R-:W-:Y:S01]  /*dbb0*/  FMUL.FTZ R88, R88, c[0x0][0x320] ;  /* 0x0000c80058587a20 */ /* 0x000fe20000410000 */
[----:B------:R-:W-:Y:S01]  /*dbc0*/  FMNMX.FTZ R16, R17, R16, !PT ;  /* 0x0000001011107209 */ /* 0x000fe20007810000 */
[----:B------:R-:W4:Y:S01]  /*dbd0*/  MUFU.TANH R159, R65 ;  /* 0x00000041009f7308 */ /* 0x000f220000002400 */
[----:B------:R-:W-:Y:S01]  /*dbe0*/  ISETP.GT.AND P4, PT, R76, 0x19, PT ;  /* 0x000000194c00780c */ /* 0x000fe20003f84270 */
[----:B------:R-:W-:Y:S01]  /*dbf0*/  FMUL.FTZ R89, R89, c[0x0][0x320] ;  /* 0x0000c80059597a20 */ /* 0x000fe20000410000 */
[----:B------:R-:W-:Y:S01]  /*dc00*/  FMNMX.FTZ R16, R15, R16, !PT ;  /* 0x000000100f107209 */ /* 0x000fe20007810000 */
[----:B------:R-:W-:Y:S01]  /*dc10*/  FMUL.FTZ R62, R62, c[0x0][0x320] ;  /* 0x0000c8003e3e7a20 */ /* 0x000fe20000410000 */
[----:B-1----:R-:W-:Y:S01]  /*dc20*/  FSEL R11, R24, -INF , P3 ;  /* 0xff800000180b7808 */ /* 0x002fe20001800000 */
[----:B------:R-:W-:Y:S01]  /*dc30*/  FMUL.FTZ R84, R84, c[0x0][0x320] ;  /* 0x0000c80054547a20 */ /* 0x000fe20000410000 */
[----:B------:R-:W-:Y:S01]  /*dc40*/  FMNMX.FTZ R16, R13, R16, !PT ;  /* 0x000000100d107209 */ /* 0x000fe20007810000 */
[----:B------:R-:W1:Y:S01]  /*dc50*/  MUFU.TANH R165, R60 ;  /* 0x0000003c00a57308 */ /* 0x000e620000002400 */
[----:B--2---:R-:W-:Y:S01]  /*dc60*/  FSEL R9, R25, -INF , P4 ;  /* 0xff80000019097808 */ /* 0x004fe20002000000 */
[----:B------:R-:W-:Y:S01]  /*dc70*/  FMUL.FTZ R85, R85, c[0x0][0x320] ;  /* 0x0000c80055557a20 */ /* 0x000fe20000410000 */
[----:B------:R-:W-:Y:S01]  /*dc80*/  FMNMX.FTZ R16, R11, R16, !PT ;  /* 0x000000100b107209 */ /* 0x000fe20007810000 */
[----:B------:R-:W-:Y:S01]  /*dc90*/  FMUL.FTZ R63, R63, c[0x0][0x320] ;  /* 0x0000c8003f3f7a20 */ /* 0x000fe20000410000 */
[----:B---3--:R-:W-:Y:S01]  /*dca0*/  FSEL R167, R167, -INF , P2 ;  /* 0xff800000a7a77808 */ /* 0x008fe20001000000 */
[----:B------:R-:W-:Y:S01]  /*dcb0*/  FMUL.FTZ R90, R90, c[0x0][0x320] ;  /* 0x0000c8005a5a7a20 */ /* 0x000fe20000410000 */
[----:B------:R-:W-:Y:S01]  /*dcc0*/  FMNMX.FTZ R16, R9, R16, !PT ;  /* 0x0000001009107209 */ /* 0x000fe20007810000 */
[----:B------:R-:W2:Y:S01]  /*dcd0*/  MUFU.TANH R37, R37 ;  /* 0x0000002500257308 */ /* 0x000ea20000002400 */
[----:B----4-:R-:W-:Y:S01]  /*dce0*/  FSEL R159, R159, -INF , P1 ;  /* 0xff8000009f9f7808 */ /* 0x010fe20000800000 */
[----:B------:R-:W-:Y:S01]  /*dcf0*/  FMUL.FTZ R91, R91, c[0x0][0x320] ;  /* 0x0000c8005b5b7a20 */ /* 0x000fe20000410000 */
[----:B------:R-:W-:Y:S01]  /*dd00*/  FMNMX.FTZ R16, R167, R16, !PT ;  /* 0x00000010a7107209 */ /* 0x000fe20007810000 */
[----:B------:R-:W-:Y:S01]  /*dd10*/  FMUL.FTZ R86, R86, c[0x0][0x320] ;  /* 0x0000c80056567a20 */ /* 0x000fe20000410000 */
[----:B------:R-:W-:Y:S01]  /*dd20*/  FSEL R8, R35, -INF , P4 ;  /* 0xff80000023087808 */ /* 0x000fe20002000000 */
[----:B------:R-:W-:Y:S01]  /*dd30*/  FMUL.FTZ R87, R87, c[0x0][0x320] ;  /* 0x0000c80057577a20 */ /* 0x000fe20000410000 */
[----:B------:R-:W-:Y:S01]  /*dd40*/  ISETP.GT.AND P4, PT, R76, 0x29, PT ;  /* 0x000000294c00780c */ /* 0x000fe20003f84270 */
[----:B------:R-:W3:Y:S01]  /*dd50*/  MUFU.TANH R161, R61 ;  /* 0x0000003d00a17308 */ /* 0x000ee20000002400 */
[----:B-1----:R-:W-:-:S02]  /*dd60*/  FSEL R165, R165, -INF , P0 ;  /* 0xff800000a5a57808 */ /* 0x002fc40000000000 */
[----:B------:R-:W-:-:S04]  /*dd70*/  FMNMX.FTZ R16, R159, R16, !PT ;  /* 0x000000109f107209 */ /* 0x000fc80007810000 */
[----:B------:R-:W-:Y:S01]  /*dd80*/  FMNMX.FTZ R16, R165, R16, !PT ;  /* 0x00000010a5107209 */ /* 0x000fe20007810000 */
[----:B------:R-:W1:Y:S01]  /*dd90*/  MUFU.TANH R160, R66 ;  /* 0x0000004200a07308 */ /* 0x000e620000002400 */
[----:B--2---:R-:W-:Y:S02]  /*dda0*/  FSEL R10, R37, -INF , P3 ;  /* 0xff800000250a7808 */ /* 0x004fe40001800000 */
[----:B------:R-:W-:Y:S02]  /*ddb0*/  ISETP.GT.AND P3, PT, R76, 0x30, PT ;  /* 0x000000304c00780c */ /* 0x000fe40003f64270 */
[----:B------:R-:W-:-:S03]  /*ddc0*/  FMNMX.FTZ R21, R10, R21, !PT ;  /* 0x000000150a157209 */ /* 0x000fc60007810000 */
[----:B------:R-:W2:Y:S01]  /*ddd0*/  MUFU.TANH R171, R88 ;  /* 0x0000005800ab7308 */ /* 0x000ea20000002400 */
[----:B---3--:R-:W-:Y:S02]  /*dde0*/  FSEL R161, R161, -INF , P4 ;  /* 0xff800000a1a17808 */ /* 0x008fe40002000000 */
[----:B------:R-:W-:Y:S02]  /*ddf0*/  FMNMX.FTZ R21, R8, R21, !PT ;  /* 0x0000001508157209 */ /* 0x000fe40007810000 */
[----:B------:R-:W-:-:S03]  /*de00*/  FMNMX.FTZ R16, R161, R16, !PT ;  /* 0x00000010a1107209 */ /* 0x000fc60007810000 */
[----:B------:R-:W3:Y:S01]  /*de10*/  MUFU.TANH R170, R67 ;  /* 0x0000004300aa7308 */ /* 0x000ee20000002400 */
[----:B-1----:R-:W-:Y:S02]  /*de20*/  FSEL R160, R160, -INF , P2 ;  /* 0xff800000a0a07808 */ /* 0x002fe40001000000 */
[----:B------:R-:W-:Y:S02]  /*de30*/  ISETP.GT.AND P2, PT, R76, 0x31, PT ;  /* 0x000000314c00780c */ /* 0x000fe40003f44270 */
[----:B------:R-:W-:-:S03]  /*de40*/  FMNMX.FTZ R21, R160, R21, !PT ;  /* 0x00000015a0157209 */ /* 0x000fc60007810000 */
[----:B------:R-:W1:Y:S01]  /*de50*/  MUFU.TANH R169, R89 ;  /* 0x0000005900a97308 */ /* 0x000e620000002400 */
[----:B--2---:R-:W-:-:S04]  /*de60*/  FSEL R171, R171, -INF , P3 ;  /* 0xff800000abab7808 */ /* 0x004fc80001800000 */
[----:B------:R-:W-:-:S03]  /*de70*/  FMNMX.FTZ R16, R171, R16, !PT ;  /* 0x00000010ab107209 */ /* 0x000fc60007810000 */
[----:B------:R-:W2:Y:S01]  /*de80*/  MUFU.TANH R162, R62 ;  /* 0x0000003e00a27308 */ /* 0x000ea20000002400 */
[----:B---3--:R-:W-:Y:S02]  /*de90*/  FSEL R170, R170, -INF , P1 ;  /* 0xff800000aaaa7808 */ /* 0x008fe40000800000 */
[----:B------:R-:W-:Y:S02]  /*dea0*/  ISETP.GT.AND P1, PT, R76, 0x38, PT ;  /* 0x000000384c00780c */ /* 0x000fe40003f24270 */
[----:B------:R-:W-:-:S03]  /*deb0*/  FMNMX.FTZ R23, R170, R21, !PT ;  /* 0x00000015aa177209 */ /* 0x000fc60007810000 */
[----:B------:R-:W3:Y:S01]  /*dec0*/  MUFU.TANH R143, R84 ;  /* 0x00000054008f7308 */ /* 0x000ee20000002400 */
[----:B-1----:R-:W-:-:S04]  /*ded0*/  FSEL R169, R169, -INF , P2 ;  /* 0xff800000a9a97808 */ /* 0x002fc80001000000 */
[----:B------:R-:W-:-:S03]  /*dee0*/  FMNMX.FTZ R16, R169, R16, !PT ;  /* 0x00000010a9107209 */ /* 0x000fc60007810000 */
[----:B------:R-:W1:Y:S01]  /*def0*/  MUFU.TANH R141, R85 ;  /* 0x00000055008d7308 */ /* 0x000e620000002400 */
[----:B--2---:R-:W-:Y:S02]  /*df00*/  FSEL R162, R162, -INF , P0 ;  /* 0xff800000a2a27808 */ /* 0x004fe40000000000 */
[----:B------:R-:W-:Y:S02]  /*df10*/  ISETP.GT.AND P0, PT, R76, 0x39, PT ;  /* 0x000000394c00780c */ /* 0x000fe40003f04270 */
[----:B------:R-:W-:-:S03]  /*df20*/  FMNMX.FTZ R23, R162, R23, !PT ;  /* 0x00000017a2177209 */ /* 0x000fc60007810000 */
[----:B------:R-:W2:Y:S01]  /*df30*/  MUFU.TANH R168, R63 ;  /* 0x0000003f00a87308 */ /* 0x000ea20000002400 */
[----:B---3--:R-:W-:-:S04]  /*df40*/  FSEL R143, R143, -INF , P1 ;  /* 0xff8000008f8f7808 */ /* 0x008fc80000800000 */
[----:B------:R-:W-:-:S03]  /*df50*/  FMNMX.FTZ R16, R143, R16, !PT ;  /* 0x000000108f107209 */ /* 0x000fc60007810000 */
[----:B------:R-:W3:Y:S01]  /*df60*/  MUFU.TANH R164, R90 ;  /* 0x0000005a00a47308 */ /* 0x000ee20000002400 */
[----:B-1----:R-:W-:-:S04]  /*df70*/  FSEL R141, R141, -INF , P0 ;  /* 0xff8000008d8d7808 */ /* 0x002fc80000000000 */
[----:B------:R-:W-:-:S03]  /*df80*/  FMNMX.FTZ R16, R141, R16, !PT ;  /* 0x000000108d107209 */ /* 0x000fc60007810000 */
[----:B------:R-:W1:Y:S01]  /*df90*/  MUFU.TANH R142, R91 ;  /* 0x0000005b008e7308 */ /* 0x000e620000002400 */
[----:B--2---:R-:W-:Y:S01]  /*dfa0*/  FSEL R168, R168, -INF , P4 ;  /* 0xff800000a8a87808 */ /* 0x004fe20002000000 */
[----:B------:R-:W2:Y:S04]  /*dfb0*/  SHFL.BFLY PT, R21, R16, 0x2, 0x1f ;  /* 0x0c401f0010157f89 */ /* 0x000ea800000e0000 */
[----:B------:R-:W-:Y:S01]  /*dfc0*/  BAR.SYNC.DEFER_BLOCKING 0x0 ;  /* 0x0000000000007b1d */ /* 0x000fe20000010000 */
[----:B------:R-:W-:Y:S02]  /*dfd0*/  FMNMX.FTZ R23, R168, R23, !PT ;  /* 0x00000017a8177209 */ /* 0x000fe40007810000 */
[----:B---3--:R-:W-:Y:S02]  /*dfe0*/  FSEL R164, R164, -INF , P3 ;  /* 0xff800000a4a47808 */ /* 0x008fe40001800000 */
[----:B------:R-:W-:Y:S01]  /*dff0*/  ISETP.NE.AND P4, PT, R212, RZ, PT ;  /* 0x000000ffd400720c */ /* 0x000fe20003f85270 */
[----:B------:R-:W3:Y:S01]  /*e000*/  MUFU.TANH R140, R86 ;  /* 0x00000056008c7308 */ /* 0x000ee20000002400 */
[----:B------:R-:W-:-:S02]  /*e010*/  FMNMX.FTZ R23, R164, R23, !PT ;  /* 0x00000017a4177209 */ /* 0x000fc40007810000 */
[----:B-1----:R-:W-:-:S05]  /*e020*/  FSEL R142, R142, -INF , P2 ;  /* 0xff8000008e8e7808 */ /* 0x002fca0001000000 */
[----:B------:R-:W1:Y:S01]  /*e030*/  MUFU.TANH R158, R87 ;  /* 0x00000057009e7308 */ /* 0x000e620000002400 */
[----:B------:R-:W-:Y:S02]  /*e040*/  FMNMX.FTZ R23, R142, R23, !PT ;  /* 0x000000178e177209 */ /* 0x000fe40007810000 */
[----:B---3--:R-:W-:-:S04]  /*e050*/  FSEL R140, R140, -INF , P1 ;  /* 0xff8000008c8c7808 */ /* 0x008fc80000800000 */
[----:B------:R-:W-:Y:S02]  /*e060*/  FMNMX.FTZ R23, R140, R23, !PT ;  /* 0x000000178c177209 */ /* 0x000fe40007810000 */
[----:B-1----:R-:W-:Y:S02]  /*e070*/  FSEL R158, R158, -INF , P0 ;  /* 0xff8000009e9e7808 */ /* 0x002fe40000000000 */
[----:B------:R-:W-:Y:S02]  /*e080*/  ISETP.GE.AND P0, PT, R78, 0x41, PT ;  /* 0x000000414e00780c */ /* 0x000fe40003f06270 */
[----:B------:R-:W-:Y:S02]  /*e090*/  FMNMX.FTZ R18, R158, R23, !PT ;  /* 0x000000179e127209 */ /* 0x000fe40007810000 */
[----:B--2---:R-:W-:-:S03]  /*e0a0*/  FMNMX.FTZ R23, R16, R21, !PT ;  /* 0x0000001510177209 */ /* 0x004fc60007810000 */
[----:B------:R-:W1:Y:S04]  /*e0b0*/  SHFL.BFLY PT, R21, R18, 0x2, 0x1f ;  /* 0x0c401f0012157f89 */ /* 0x000e6800000e0000 */
[----:B------:R-:W2:Y:S02]  /*e0c0*/  SHFL.BFLY PT, R132, R23, 0x1, 0x1f ;  /* 0x0c201f0017847f89 */ /* 0x000ea400000e0000 */
[----:B------:R-:W-:-:S05]  /*e0d0*/  @P0 LEA.HI.SX32 R25, R133, 0xfffffffe, 0x1a ;  /* 0xfffffffe85190811 */ /* 0x000fca00078fd2ff */
[----:B------:R-:W-:Y:S01]  /*e0e0*/  @P0 IMAD R4, R4, R25, RZ ;  /* 0x0000001904040224 */ /* 0x000fe200078e02ff */
[----:B-1----:R-:W-:Y:S02]  /*e0f0*/  FMNMX.FTZ R21, R18, R21, !PT ;  /* 0x0000001512157209 */ /* 0x002fe40007810000 */
[----:B------:R-:W-:Y:S01]  /*e100*/  @P0 SHF.R.S32.HI R18, RZ, 0x1f, R25 ;  /* 0x0000001fff120819 */ /* 0x000fe20000011419 */
[-C--:B------:R-:W-:Y:S01]  /*e110*/  @P0 IMAD.WIDE.U32 R24, R25, R77.reuse, R218 ;  /* 0x0000004d19180225 */ /* 0x080fe200078e00da */
[----:B--2---:R-:W-:Y:S01]  /*e120*/  FMNMX.FTZ R132, R23, R132, !PT ;  /* 0x0000008417847209 */ /* 0x004fe20007810000 */
[----:B------:R-:W1:Y:S02]  /*e130*/  SHFL.BFLY PT, R16, R21, 0x1, 0x1f ;  /* 0x0c201f0015107f89 */ /* 0x000e6400000e0000 */
[----:B------:R-:W-:Y:S01]  /*e140*/  @P0 IMAD R77, R18, R77, R4 ;  /* 0x0000004d124d0224 */ /* 0x000fe200078e0204 */
[C---:B------:R-:W-:Y:S01]  /*e150*/  FSETP.NEU.FTZ.AND P1, PT, R132.reuse, -INF , PT ;  /* 0xff8000008400780b */ /* 0x040fe20003f3d000 */
[----:B------:R-:W-:-:S02]  /*e160*/  FMUL.FTZ R166, R132, c[0x0][0x2d0] ;  /* 0x0000b40084a67a20 */ /* 0x000fc40000410000 */
[----:B------:R-:W-:-:S03]  /*e170*/  @P0 IMAD.IADD R77, R25, 0x1, R77 ;  /* 0x00000001194d0824 */ /* 0x000fc600078e024d */
[----:B------:R-:W-:Y:S02]  /*e180*/  FSEL R166, R166, RZ, P1 ;  /* 0x000000ffa6a67208 */ /* 0x000fe40000800000 */
[----:B------:R-:W-:-:S03]  /*e190*/  @P0 LEA R22, P1, R24, c[0x0][0x1c8], 0x1 ;  /* 0x0000720018160a11 */ /* 0x000fc600078208ff */
[--C-:B------:R-:W-:Y:S01]  /*e1a0*/  FFMA.FTZ R151, R19, c[0x0][0x2d0], -R166.reuse ;  /* 0x0000b40013977a23 */ /* 0x100fe200000108a6 */
[----:B------:R-:W-:Y:S01]  /*e1b0*/  @P0 LEA.HI.X R23, R24, c[0x0][0x1cc], R77, 0x1, P1 ;  /* 0x0000730018170a11 */ /* 0x000fe200008f0c4d */
[--C-:B------:R-:W-:Y:S01]  /*e1c0*/  FFMA.FTZ R153, R3, c[0x0][0x2d0], -R166.reuse ;  /* 0x0000b40003997a23 */ /* 0x100fe200000108a6 */
[C---:B------:R-:W-:Y:S01]  /*e1d0*/  @P0 LEA R18, P1, R7.reuse, R22, 0x1 ;  /* 0x0000001607120211 */ /* 0x040fe200078208ff */
[----:B------:R-:W-:Y:S02]  /*e1e0*/  FFMA.FTZ R150, R48, c[0x0][0x2d0], -R166 ;  /* 0x0000b40030967a23 */ /* 0x000fe400000108a6 */
[----:B------:R2:W-:Y:S01]  /*e1f0*/  @P0 LDGSTS.E.BYPASS.LTC128B.128 [R213+0x6100], [R22.64], !P6 ;  /* 0x0610000016d50fae */ /* 0x0005e2000f101d46 */
[----:B------:R-:W-:Y:S01]  /*e200*/  @P0 LEA.HI.X R19, R7, R23, R210, 0x1, P1 ;  /* 0x0000001707130211 */ /* 0x000fe200008f0cd2 */
[--C-:B------:R-:W-:Y:S01]  /*e210*/  FFMA.FTZ R146, R17, c[0x0][0x2d0], -R166.reuse ;  /* 0x0000b40011927a23 */ /* 0x100fe200000108a6 */
[----:B------:R-:W-:Y:S01]  /*e220*/  MUFU.EX2 R153, R153 ;  /* 0x0000009900997308 */ /* 0x000fe20000000800 */
[----:B------:R2:W-:Y:S01]  /*e230*/  @P0 LDGSTS.E.BYPASS.LTC128B.128 [R213+0x8100], [R22.64+0x80], !P4 ;  /* 0x0810008016d50fae */ /* 0x0005e2000e101d46 */
[----:B-1----:R-:W-:Y:S01]  /*e240*/  FMNMX.FTZ R3, R21, R16, !PT ;  /* 0x0000001015037209 */ /* 0x002fe20007810000 */
[----:B------:R-:W-:-:S02]  /*e250*/  FFMA.FTZ R145, R11, c[0x0][0x2d0], -R166 ;  /* 0x0000b4000b917a23 */ /* 0x000fc400000108a6 */
[----:B------:R2:W-:Y:S01]  /*e260*/  @P0 LDGSTS.E.BYPASS.LTC128B.128 [R213+0xa100], [R22.64+0x100], !P5 ;  /* 0x0a10010016d50fae */ /* 0x0005e2000e901d46 */
[C---:B------:R-:W-:Y:S01]  /*e270*/  FSETP.NEU.FTZ.AND P1, PT, R3.reuse, -INF , PT ;  /* 0xff8000000300780b */ /* 0x040fe20003f3d000 */
[----:B------:R-:W-:Y:S01]  /*e280*/  FMUL.FTZ R163, R3, c[0x0][0x2d0] ;  /* 0x0000b40003a37a20 */ /* 0x000fe20000410000 */
[----:B------:R-:W1:Y:S01]  /*e290*/  MUFU.EX2 R150, R150 ;  /* 0x0000009600967308 */ /* 0x000e620000000800 */
[----:B------:R3:W-:Y:S01]  /*e2a0*/  @P0 LDGSTS.E.BYPASS.LTC128B.128 [R213+0x7100], [R18.64], !P6 ;  /* 0x0710000012d50fae */ /* 0x0007e2000f101d46 */
[--C-:B------:R-:W-:Y:S02]  /*e2b0*/  FFMA.FTZ R2, R9, c[0x0][0x2d0], -R166.reuse ;  /* 0x0000b40009027a23 */ /* 0x100fe400000108a6 */
[----:B------:R-:W-:Y:S01]  /*e2c0*/  FSEL R163, R163, RZ, P1 ;  /* 0x000000ffa3a37208 */ /* 0x000fe20000800000 */
[----:B------:R3:W-:Y:S01]  /*e2d0*/  @P0 LDGSTS.E.BYPASS.LTC128B.128 [R213+0x9100], [R18.64+0x80], !P4 ;  /* 0x0910008012d50fae */ /* 0x0007e2000e101d46 */
[----:B------:R-:W-:Y:S02]  /*e2e0*/  FFMA.FTZ R149, R15, c[0x0][0x2d0], -R166 ;  /* 0x0000b4000f957a23 */ /* 0x000fe400000108a6 */
[----:B------:R-:W-:Y:S01]  /*e2f0*/  MUFU.EX2 R151, R151 ;  /* 0x0000009700977308 */ /* 0x000fe20000000800 */
[----:B------:R3:W-:Y:S01]  /*e300*/  @P0 LDGSTS.E.BYPASS.LTC128B.128 [R213+0xb100], [R18.64+0x100], !P5 ;  /* 0x0b10010012d50fae */ /* 0x0007e2000e901d46 */
[----:B------:R-:W-:-:S02]  /*e310*/  FFMA.FTZ R152, R49, c[0x0][0x2d0], -R163 ;  /* 0x0000b40031987a23 */ /* 0x000fc400000108a3 */
[--C-:B------:R-:W-:Y:S01]  /*e320*/  FFMA.FTZ R155, R68, c[0x0][0x2d0], -R163.reuse ;  /* 0x0000b400449b7a23 */ /* 0x100fe200000108a3 */
[----:B------:R-:W4:Y:S01]  /*e330*/  LDSM.16.MT88.4 R40, [R203+0x2100] ;  /* 0x00210000cb28783b */ /* 0x000f220000004200 */
[--C-:B------:R-:W-:Y:S02]  /*e340*/  FFMA.FTZ R157, R36, c[0x0][0x2d0], -R163.reuse ;  /* 0x0000b400249d7a23 */ /* 0x100fe400000108a3 */
[--C-:B------:R-:W-:Y:S01]  /*e350*/  FFMA.FTZ R148, R6, c[0x0][0x2d0], -R163.reuse ;  /* 0x0000b40006947a23 */ /* 0x100fe200000108a3 */
[----:B------:R-:W2:Y:S01]  /*e360*/  LDSM.16.MT88.4 R56, [R197+0x2100] ;  /* 0x00210000c538783b */ /* 0x000ea20000004200 */
[----:B------:R-:W3:Y:S01]  /*e370*/  MUFU.EX2 R146, R146 ;  /* 0x0000009200927308 */ /* 0x000ee20000000800 */
[--C-:B------:R-:W-:Y:S01]  /*e380*/  FFMA.FTZ R135, R10, c[0x0][0x2d0], -R163.reuse ;  /* 0x0000b4000a877a23 */ /* 0x100fe200000108a3 */
[----:B-1----:R-:W-:Y:S01]  /*e390*/  F2FP.PACK_AB R96, R150, R153 ;  /* 0x000000999660723e */ /* 0x002fe200000000ff */
[----:B------:R-:W1:Y:S01]  /*e3a0*/  LDSM.16.MT88.4 R124, [R203+0x100] ;  /* 0x00010000cb7c783b */ /* 0x000e620000004200 */
[----:B------:R-:W-:-:S02]  /*e3b0*/  FFMA.FTZ R0, R8, c[0x0][0x2d0], -R163 ;  /* 0x0000b40008007a23 */ /* 0x000fc400000108a3 */
[--C-:B------:R-:W-:Y:S01]  /*e3c0*/  FFMA.FTZ R144, R13, c[0x0][0x2d0], -R166.reuse ;  /* 0x0000b4000d907a23 */ /* 0x100fe200000108a6 */
[----:B------:R-:W1:Y:S01]  /*e3d0*/  LDSM.16.MT88.4 R116, [R198+0x100] ;  /* 0x00010000c674783b */ /* 0x000e620000004200 */
[----:B------:R-:W-:Y:S01]  /*e3e0*/  MUFU.EX2 R152, R152 ;  /* 0x0000009800987308 */ /* 0x000fe20000000800 */
[--C-:B------:R-:W-:Y:S02]  /*e3f0*/  FFMA.FTZ R147, R14, c[0x0][0x2d0], -R163.reuse ;  /* 0x0000b4000e937a23 */ /* 0x100fe400000108a3 */
[----:B------:R-:W1:Y:S01]  /*e400*/  LDSM.16.MT88.4 R108, [R197+0x100] ;  /* 0x00010000c56c783b */ /* 0x000e620000004200 */
[----:B------:R-:W-:Y:S02]  /*e410*/  FFMA.FTZ R134, R12, c[0x0][0x2d0], -R163 ;  /* 0x0000b4000c867a23 */ /* 0x000fe400000108a3 */
[--C-:B------:R-:W-:Y:S01]  /*e420*/  FFMA.FTZ R154, R167, c[0x0][0x2d0], -R166.reuse ;  /* 0x0000b400a79a7a23 */ /* 0x100fe200000108a6 */
[----:B------:R-:W1:Y:S01]  /*e430*/  LDSM.16.MT88.4 R100, [R196+0x100] ;  /* 0x00010000c464783b */ /* 0x000e620000004200 */
[----:B------:R-:W4:Y:S01]  /*e440*/  MUFU.EX2 R155, R155 ;  /* 0x0000009b009b7308 */ /* 0x000f220000000800 */
[----:B---3--:R-:W-:Y:S01]  /*e450*/  F2FP.PACK_AB R98, R146, R151 ;  /* 0x000000979262723e */ /* 0x008fe200000000ff */
[--C-:B------:R-:W-:Y:S01]  /*e460*/  FFMA.FTZ R156, R165, c[0x0][0x2d0], -R166.reuse ;  /* 0x0000b400a59c7a23 */ /* 0x100fe200000108a6 */
[----:B------:R-:W3:Y:S01]  /*e470*/  LDSM.16.MT88.4 R48, [R198+0x2100] ;  /* 0x00210000c630783b */ /* 0x000ee20000004200 */
[----:B------:R-:W-:-:S02]  /*e480*/  FFMA.FTZ R159, R159, c[0x0][0x2d0], -R166 ;  /* 0x0000b4009f9f7a23 */ /* 0x000fc400000108a6 */
[--C-:B------:R-:W-:Y:S01]  /*e490*/  FFMA.FTZ R161, R161, c[0x0][0x2d0], -R166.reuse ;  /* 0x0000b400a1a17a23 */ /* 0x100fe200000108a6 */
[----:B------:R-:W1:Y:S01]  /*e4a0*/  LDSM.16.MT88.4 R64, [R196+0x2100] ;  /* 0x00210000c440783b */ /* 0x000e620000004200 */
[----:B------:R-:W-:Y:S01]  /*e4b0*/  MUFU.EX2 R157, R157 ;  /* 0x0000009d009d7308 */ /* 0x000fe20000000800 */
[--C-:B------:R-:W-:Y:S02]  /*e4c0*/  FFMA.FTZ R160, R160, c[0x0][0x2d0], -R163.reuse ;  /* 0x0000b400a0a07a23 */ /* 0x100fe400000108a3 */
[----:B------:R-:W1:Y:S01]  /*e4d0*/  LDSM.16.MT88.4 R72, [R203+0x4100] ;  /* 0x00410000cb48783b */ /* 0x000e620000004200 */
[--C-:B------:R-:W-:Y:S02]  /*e4e0*/  FFMA.FTZ R165, R170, c[0x0][0x2d0], -R163.reuse ;  /* 0x0000b400aaa57a23 */ /* 0x100fe400000108a3 */
[--C-:B------:R-:W-:Y:S01]  /*e4f0*/  FFMA.FTZ R162, R162, c[0x0][0x2d0], -R163.reuse ;  /* 0x0000b400a2a27a23 */ /* 0x100fe200000108a3 */
[----:B------:R-:W1:Y:S01]  /*e500*/  LDSM.16.MT88.4 R80, [R198+0x4100] ;  /* 0x00410000c650783b */ /* 0x000e620000004200 */
[----:B------:R-:W2:Y:S01]  /*e510*/  MUFU.EX2 R148, R148 ;  /* 0x0000009400947308 */ /* 0x000ea20000000800 */
[----:B----4-:R-:W-:Y:S01]  /*e520*/  F2FP.PACK_AB R97, R155, R152 ;  /* 0x000000989b61723e */ /* 0x010fe200000000ff */
[----:B------:R-:W-:Y:S01]  /*e530*/  FFMA.FTZ R167, R168, c[0x0][0x2d0], -R163 ;  /* 0x0000b400a8a77a23 */ /* 0x000fe200000108a3 */
[----:B------:R-:W4:Y:S01]  /*e540*/  LDSM.16.MT88.4 R88, [R197+0x4100] ;  /* 0x00410000c558783b */ /* 0x000f220000004200 */
        /* <DEDUP_REMOVED lines=9> */
[----:B--2---:R-:W-:Y:S01]  /*e5e0*/  F2FP.PACK_AB R99, R148, R157 ;  /* 0x0000009d9463723e */ /* 0x004fe200000000ff */
[----:B------:R-:W2:Y:S01]  /*e5f0*/  MUFU.EX2 R144, R144 ;  /* 0x0000009000907308 */ /* 0x000ea20000000800 */
[--C-:B------:R-:W-:Y:S01]  /*e600*/  FFMA.FTZ R171, R142, c[0x0][0x2d0], -R163.reuse ;  /* 0x0000b4008eab7a23 */ /* 0x100fe200000108a3 */
[----:B------:R-:W2:Y:S01]  /*e610*/  LDSM.16.MT88.4 R20, [R203+0x900] ;  /* 0x00090000cb14783b */ /* 0x000ea20000004200 */
[----:B------:R-:W-:-:S02]  /*e620*/  FFMA.FTZ R166, R140, c[0x0][0x2d0], -R163 ;  /* 0x0000b4008ca67a23 */ /* 0x000fc400000108a3 */
[----:B------:R-:W-:Y:S01]  /*e630*/  FFMA.FTZ R233, R158, c[0x0][0x2d0], -R163 ;  /* 0x0000b4009ee97a23 */ /* 0x000fe200000108a3 */
[C---:B------:R-:W-:Y:S01]  /*e640*/  HMMA.16816.F32 R36, R96.reuse, R40, RZ ;  /* 0x000000286024723c */ /* 0x040fe200000018ff */
[----:B------:R-:W2:Y:S01]  /*e650*/  LDSM.16.MT88.4 R12, [R196+0x2900] ;  /* 0x00290000c40c783b */ /* 0x000ea20000004200 */
[----:B------:R-:W-:Y:S01]  /*e660*/  MUFU.EX2 R145, R145 ;  /* 0x0000009100917308 */ /* 0x000fe20000000800 */
[----:B------:R-:W-:Y:S02]  /*e670*/  FADD.FTZ R150, R153, R150 ;  /* 0x0000009699967221 */ /* 0x000fe40000010000 */
[----:B------:R-:W-:Y:S01]  /*e680*/  LDSM.16.MT88.4 R136, [R198+0x900] ;  /* 0x00090000c688783b */ /* 0x000fe20000004200 */
[----:B------:R-:W-:Y:S02]  /*e690*/  FADD.FTZ R152, R152, R155 ;  /* 0x0000009b98987221 */ /* 0x000fe40000010000 */
[----:B------:R-:W-:Y:S01]  /*e6a0*/  HMMA.16816.F32 R52, R96, R56, RZ ;  /* 0x000000386034723c */ /* 0x000fe200000018ff */
[----:B------:R-:W-:Y:S01]  /*e6b0*/  LDSM.16.MT88.4 R32, [R197+0x900] ;  /* 0x00090000c520783b */ /* 0x000fe20000004200 */
[----:B------:R-:W-:Y:S01]  /*e6c0*/  MUFU.EX2 R2, R2 ;  /* 0x0000000200027308 */ /* 0x000fe20000000800 */
[----:B------:R-:W-:-:S02]  /*e6d0*/  FADD.FTZ R151, R151, R150 ;  /* 0x0000009697977221 */ /* 0x000fc40000010000 */
[----:B------:R-:W-:Y:S01]  /*e6e0*/  LDSM.16.MT88.4 R28, [R196+0x900] ;  /* 0x00090000c41c783b */ /* 0x000fe20000004200 */
[----:B------:R-:W-:Y:S02]  /*e6f0*/  FADD.FTZ R157, R157, R152 ;  /* 0x000000989d9d7221 */ /* 0x000fe40000010000 */
[C---:B------:R-:W-:Y:S01]  /*e700*/  HMMA.16816.F32 R40, R96.reuse, R42, RZ ;  /* 0x0000002a6028723c */ /* 0x040fe200000018ff */
[----:B------:R-:W-:Y:S01]  /*e710*/  LDSM.16.MT88.4 R24, [R198+0x2900] ;  /* 0x00290000c618783b */ /* 0x000fe20000004200 */
[----:B------:R-:W-:Y:S01]  /*e720*/  MUFU.EX2 R147, R147 ;  /* 0x0000009300937308 */ /* 0x000fe20000000800 */
[----:B------:R-:W-:Y:S02]  /*e730*/  FADD.FTZ R146, R146, R151 ;  /* 0x0000009792927221 */ /* 0x000fe40000010000 */
[----:B------:R-:W-:Y:S01]  /*e740*/  FADD.FTZ R148, R148, R157 ;  /* 0x0000009d94947221 */ /* 0x000fe20000010000 */
[----:B------:R-:W-:Y:S02]  /*e750*/  LDSM.16.MT88.4 R140, [R198+0x1900] ;  /* 0x00190000c68c783b */ /* 0x000fe40000004200 */
[C---:B------:R-:W-:Y:S02]  /*e760*/  HMMA.16816.F32 R56, R96.reuse, R58, RZ ;  /* 0x0000003a6038723c */ /* 0x040fe400000018ff */
[----:B------:R-:W2:Y:S01]  /*e770*/  MUFU.EX2 R134, R134 ;  /* 0x0000008600867308 */ /* 0x000ea20000000800 */
[----:B------:R-:W0:Y:S05]  /*e780*/  LDGDEPBAR ;  /* 0x00000000000079af */ /* 0x000e2a0000000000 */
[C---:B-1----:R-:W-:Y:S02]  /*e790*/  HMMA.16816.F32 R128, R96.reuse, R124, RZ ;  /* 0x0000007c6080723c */ /* 0x042fe400000018ff */
[----:B------:R-:W-:Y:S06]  /*e7a0*/  MUFU.EX2 R135, R135 ;  /* 0x0000008700877308 */ /* 0x000fec0000000800 */
[C---:B------:R-:W-:Y:S02]  /*e7b0*/  HMMA.16816.F32 R120, R96.reuse, R116, RZ ;  /* 0x000000746078723c */ /* 0x040fe400000018ff */
[----:B------:R-:W1:Y:S06]  /*e7c0*/  MUFU.EX2 R0, R0 ;  /* 0x0000000000007308 */ /* 0x000e6c0000000800 */
[C---:B------:R-:W-:Y:S02]  /*e7d0*/  HMMA.16816.F32 R112, R96.reuse, R108, RZ ;  /* 0x0000006c6070723c */ /* 0x040fe400000018ff */
[----:B------:R-:W-:Y:S06]  /*e7e0*/  MUFU.EX2 R154, R154 ;  /* 0x0000009a009a7308 */ /* 0x000fec0000000800 */
[C---:B------:R-:W-:Y:S02]  /*e7f0*/  HMMA.16816.F32 R104, R96.reuse, R100, RZ ;  /* 0x000000646068723c */ /* 0x040fe400000018ff */
[----:B------:R-:W1:Y:S06]  /*e800*/  MUFU.EX2 R159, R159 ;  /* 0x0000009f009f7308 */ /* 0x000e6c0000000800 */
[C---:B---3--:R-:W-:Y:S02]  /*e810*/  HMMA.16816.F32 R44, R96.reuse, R48, RZ ;  /* 0x00000030602c723c */ /* 0x048fe400000018ff */
[----:B------:R-:W-:Y:S06]  /*e820*/  MUFU.EX2 R156, R156 ;  /* 0x0000009c009c7308 */ /* 0x000fec0000000800 */
[C---:B------:R-:W-:Y:S02]  /*e830*/  HMMA.16816.F32 R60, R96.reuse, R64, RZ ;  /* 0x00000040603c723c */ /* 0x040fe400000018ff */
[----:B------:R-:W3:Y:S06]  /*e840*/  MUFU.EX2 R161, R161 ;  /* 0x000000a100a17308 */ /* 0x000eec0000000800 */
[C---:B------:R-:W-:Y:S02]  /*e850*/  HMMA.16816.F32 R68, R96.reuse, R72, RZ ;  /* 0x000000486044723c */ /* 0x040fe400000018ff */
[----:B------:R-:W-:Y:S06]  /*e860*/  MUFU.EX2 R160, R160 ;  /* 0x000000a000a07308 */ /* 0x000fec0000000800 */
[C---:B------:R-:W-:Y:S02]  /*e870*/  HMMA.16816.F32 R76, R96.reuse, R80, RZ ;  /* 0x00000050604c723c */ /* 0x040fe400000018ff */
[----:B------:R-:W1:Y:S06]  /*e880*/  MUFU.EX2 R165, R165 ;  /* 0x000000a500a57308 */ /* 0x000e6c0000000800 */
[C---:B----4-:R-:W-:Y:S02]  /*e890*/  HMMA.16816.F32 R84, R96.reuse, R88, RZ ;  /* 0x000000586054723c */ /* 0x050fe400000018ff */
[----:B------:R-:W-:Y:S06]  /*e8a0*/  MUFU.EX2 R162, R162 ;  /* 0x000000a200a27308 */ /* 0x000fec0000000800 */
[C---:B------:R-:W-:Y:S02]  /*e8b0*/  HMMA.16816.F32 R124, R96.reuse, R126, RZ ;  /* 0x0000007e607c723c */ /* 0x040fe400000018ff */
[----:B------:R-:W4:Y:S06]  /*e8c0*/  MUFU.EX2 R167, R167 ;  /* 0x000000a700a77308 */ /* 0x000f2c0000000800 */
[C---:B------:R-:W-:Y:S02]  /*e8d0*/  HMMA.16816.F32 R116, R96.reuse, R118, RZ ;  /* 0x000000766074723c */ /* 0x040fe400000018ff */
[----:B------:R-:W-:Y:S06]  /*e8e0*/  MUFU.EX2 R168, R168 ;  /* 0x000000a800a87308 */ /* 0x000fec0000000800 */
[C---:B------:R-:W-:Y:S02]  /*e8f0*/  HMMA.16816.F32 R108, R96.reuse, R110, RZ ;  /* 0x0000006e606c723c */ /* 0x040fe400000018ff */
[----:B------:R-:W1:Y:S06]  /*e900*/  MUFU.EX2 R169, R169 ;  /* 0x000000a900a97308 */ /* 0x000e6c0000000800 */
        /* <DEDUP_REMOVED lines=12> */
[C---:B------:R-:W-:Y:S07]  /*e9d0*/  HMMA.16816.F32 R92, R96.reuse, R4, RZ ;  /* 0x00000004605c723c */ /* 0x040fee00000018ff */
[----:B--2---:R-:W-:Y:S01]  /*e9e0*/  F2FP.PACK_AB R4, R144, R149 ;  /* 0x000000959004723e */ /* 0x004fe200000000ff */
[----:B------:R-:W-:Y:S01]  /*e9f0*/  HMMA.16816.F32 R96, R96, R6, RZ ;  /* 0x000000066060723c */ /* 0x000fe200000018ff */
[----:B------:R-:W-:Y:S01]  /*ea00*/  F2FP.PACK_AB R5, R134, R147 ;  /* 0x000000938605723e */ /* 0x000fe200000000ff */
[----:B------:R-:W-:-:S02]  /*ea10*/  FADD.FTZ R149, R149, R146 ;  /* 0x0000009295957221 */ /* 0x000fc40000010000 */
[----:B------:R-:W-:Y:S02]  /*ea20*/  FADD.FTZ R147, R147, R148 ;  /* 0x0000009493937221 */ /* 0x000fe40000010000 */
[----:B------:R-:W-:Y:S01]  /*ea30*/  FADD.FTZ R144, R144, R149 ;  /* 0x0000009590907221 */ /* 0x000fe20000010000 */
[----:B------:R-:W-:Y:S01]  /*ea40*/  F2FP.PACK_AB R6, R2, R145 ;  /* 0x000000910206723e */ /* 0x000fe200000000ff */
[----:B------:R-:W-:Y:S01]  /*ea50*/  FADD.FTZ R134, R134, R147 ;  /* 0x0000009386867221 */ /* 0x000fe20000010000 */
[----:B-1----:R-:W-:Y:S01]  /*ea60*/  F2FP.PACK_AB R7, R0, R135 ;  /* 0x000000870007723e */ /* 0x002fe200000000ff */
[----:B------:R-:W-:Y:S02]  /*ea70*/  FADD.FTZ R145, R145, R144 ;  /* 0x0000009091917221 */ /* 0x000fe40000010000 */
[----:B------:R-:W-:Y:S02]  /*ea80*/  FADD.FTZ R135, R135, R134 ;  /* 0x0000008687877221 */ /* 0x000fe40000010000 */
[----:B------:R-:W-:-:S02]  /*ea90*/  FADD.FTZ R145, R2, R145 ;  /* 0x0000009102917221 */ /* 0x000fc40000010000 */
[----:B------:R-:W-:Y:S01]  /*eaa0*/  HMMA.16816.F32 R36, R4, R8, R36 ;  /* 0x000000080424723c */ /* 0x000fe20000001824 */
[----:B------:R-:W-:-:S07]  /*eab0*/  FADD.FTZ R135, R0, R135 ;  /* 0x0000008700877221 */ /* 0x000fce0000010000 */
[C---:B------:R-:W-:Y:S01]  /*eac0*/  HMMA.16816.F32 R40, R4.reuse, R10, R40 ;  /* 0x0000000a0428723c */ /* 0x040fe20000001828 */
[----:B------:R-:W1:Y:S07]  /*ead0*/  LDSM.16.MT88.4 R8, [R198+0x4900] ;  /* 0x00490000c608783b */ /* 0x000e6e0000004200 */
[C---:B------:R-:W-:Y:S08]  /*eae0*/  HMMA.16816.F32 R52, R4.reuse, R16, R52 ;  /* 0x000000100434723c */ /* 0x040ff00000001834 */
[C---:B------:R-:W-:Y:S01]  /*eaf0*/  HMMA.16816.F32 R56, R4.reuse, R18, R56 ;  /* 0x000000120438723c */ /* 0x040fe20000001838 */
[----:B------:R-:W2:Y:S07]  /*eb00*/  LDSM.16.MT88.4 R16, [R197+0x4900] ;  /* 0x00490000c510783b */ /* 0x000eae0000004200 */
[C---:B------:R-:W-:Y:S08]  /*eb10*/  HMMA.16816.F32 R128, R4.reuse, R20, R128 ;  /* 0x000000140480723c */ /* 0x040ff00000001880 */
[C---:B------:R-:W-:Y:S01]  /*eb20*/  HMMA.16816.F32 R124, R4.reuse, R22, R124 ;  /* 0x00000016047c723c */ /* 0x040fe2000000187c */
[----:B------:R-:W3:Y:S07]  /*eb30*/  LDSM.16.MT88.4 R20, [R203+0x4900] ;  /* 0x00490000cb14783b */ /* 0x000eee0000004200 */
[C---:B------:R-:W-:Y:S08]  /*eb40*/  HMMA.16816.F32 R60, R4.reuse, R12, R60 ;  /* 0x0000000c043c723c */ /* 0x040ff0000000183c */
        /* <DEDUP_REMOVED lines=8> */
[C---:B------:R-:W-:Y:S08]  /*ebd0*/  HMMA.16816.F32 R120, R4.reuse, R136, R120 ;  /* 0x000000880478723c */ /* 0x040ff00000001878 */
[C---:B------:R-:W-:Y:S01]  /*ebe0*/  HMMA.16816.F32 R116, R4.reuse, R138, R116 ;  /* 0x0000008a0474723c */ /* 0x040fe20000001874 */
[----:B------:R-:W-:Y:S07]  /*ebf0*/  LDSM.16.MT88.4 R136, [R197+0x1900] ;  /* 0x00190000c588783b */ /* 0x000fee0000004200 */
        /* <DEDUP_REMOVED lines=9> */
[C---:B---3--:R-:W-:Y:S08]  /*ec90*/  HMMA.16816.F32 R68, R4.reuse, R20, R68 ;  /* 0x000000140444723c */ /* 0x048ff00000001844 */
[C---:B------:R-:W-:Y:S01]  /*eca0*/  HMMA.16816.F32 R72, R4.reuse, R22, R72 ;  /* 0x000000160448723c */ /* 0x040fe20000001848 */
[----:B------:R-:W-:Y:S07]  /*ecb0*/  LDSM.16.MT88.4 R20, [R203+0x5100] ;  /* 0x00510000cb14783b */ /* 0x000fee0000004200 */
[C---:B------:R-:W-:Y:S08]  /*ecc0*/  HMMA.16816.F32 R92, R4.reuse, R12, R92 ;  /* 0x0000000c045c723c */ /* 0x040ff0000000185c */
[----:B------:R-:W-:Y:S01]  /*ecd0*/  HMMA.16816.F32 R96, R4, R14, R96 ;  /* 0x0000000e0460723c */ /* 0x000fe20000001860 */
[----:B------:R-:W3:Y:S06]  /*ece0*/  LDSM.16.MT88.4 R12, [R203+0x3100] ;  /* 0x00310000cb0c783b */ /* 0x000eec0000004200 */
[----:B------:R-:W-:Y:S01]  /*ecf0*/  F2FP.PACK_AB R4, R159, R154 ;  /* 0x0000009a9f04723e */ /* 0x000fe200000000ff */
[----:B------:R-:W-:Y:S01]  /*ed00*/  FADD.FTZ R154, R154, R145 ;  /* 0x000000919a9a7221 */ /* 0x000fe20000010000 */
[----:B------:R-:W-:-:S02]  /*ed10*/  F2FP.PACK_AB R6, R161, R156 ;  /* 0x0000009ca106723e */ /* 0x000fc400000000ff */
[----:B------:R-:W-:Y:S01]  /*ed20*/  F2FP.PACK_AB R5, R165, R160 ;  /* 0x000000a0a505723e */ /* 0x000fe200000000ff */
[----:B------:R-:W-:Y:S01]  /*ed30*/  FADD.FTZ R160, R160, R135 ;  /* 0x00000087a0a07221 */ /* 0x000fe20000010000 */
[----:B----4-:R-:W-:Y:S01]  /*ed40*/  F2FP.PACK_AB R7, R167, R162 ;  /* 0x000000a2a707723e */ /* 0x010fe200000000ff */
[----:B------:R-:W-:Y:S02]  /*ed50*/  FADD.FTZ R159, R159, R154 ;  /* 0x0000009a9f9f7221 */ /* 0x000fe40000010000 */
[----:B------:R-:W-:Y:S02]  /*ed60*/  FADD.FTZ R165, R165, R160 ;  /* 0x000000a0a5a57221 */ /* 0x000fe40000010000 */
[----:B------:R-:W-:Y:S02]  /*ed70*/  FADD.FTZ R156, R156, R159 ;  /* 0x0000009f9c9c7221 */ /* 0x000fe40000010000 */
[----:B-1----:R-:W-:Y:S01]  /*ed80*/  HMMA.16816.F32 R128, R4, R8, R128 ;  /* 0x000000080480723c */ /* 0x002fe20000001880 */
[----:B------:R-:W-:-:S02]  /*ed90*/  FADD.FTZ R162, R162, R165 ;  /* 0x000000a5a2a27221 */ /* 0x000fc40000010000 */
[----:B------:R-:W-:Y:S02]  /*eda0*/  FADD.FTZ R161, R161, R156 ;  /* 0x0000009ca1a17221 */ /* 0x000fe40000010000 */
[----:B------:R-:W-:-:S03]  /*edb0*/  FADD.FTZ R167, R167, R162 ;  /* 0x000000a2a7a77221 */ /* 0x000fc60000010000 */
[C---:B------:R-:W-:Y:S01]  /*edc0*/  HMMA.16816.F32 R124, R4.reuse, R10, R124 ;  /* 0x0000000a047c723c */ /* 0x040fe2000000187c */
[----:B------:R-:W1:Y:S07]  /*edd0*/  LDSM.16.MT88.4 R8, [R197+0x3100] ;  /* 0x00310000c508783b */ /* 0x000e6e0000004200 */
[C---:B--2---:R-:W-:Y:S08]  /*ede0*/  HMMA.16816.F32 R120, R4.reuse, R16, R120 ;  /* 0x000000100478723c */ /* 0x044ff00000001878 */
[C---:B------:R-:W-:Y:S01]  /*edf0*/  HMMA.16816.F32 R116, R4.reuse, R18, R116 ;  /* 0x000000120474723c */ /* 0x040fe20000001874 */
[----:B------:R-:W2:Y:S07]  /*ee00*/  LDSM.16.MT88.4 R16, [R196+0x3100] ;  /* 0x00310000c410783b */ /* 0x000eae0000004200 */
[C---:B---3--:R-:W-:Y:S08]  /*ee10*/  HMMA.16816.F32 R36, R4.reuse, R12, R36 ;  /* 0x0000000c0424723c */ /* 0x048ff00000001824 */
[C---:B------:R-:W-:Y:S01]  /*ee20*/  HMMA.16816.F32 R40, R4.reuse, R14, R40 ;  /* 0x0000000e0428723c */ /* 0x040fe20000001828 */
[----:B------:R-:W3:Y:S07]  /*ee30*/  LDSM.16.MT88.4 R12, [R198+0x5100] ;  /* 0x00510000c60c783b */ /* 0x000eee0000004200 */
[C---:B------:R-:W-:Y:S08]  /*ee40*/  HMMA.16816.F32 R68, R4.reuse, R20, R68 ;  /* 0x000000140444723c */ /* 0x040ff00000001844 */
[C---:B-1----:R-:W-:Y:S08]  /*ee50*/  HMMA.16816.F32 R52, R4.reuse, R8, R52 ;  /* 0x000000080434723c */ /* 0x042ff00000001834 */
        /* <DEDUP_REMOVED lines=8> */
[C---:B------:R-:W-:Y:S01]  /*eee0*/  HMMA.16816.F32 R72, R4.reuse, R22, R72 ;  /* 0x000000160448723c */ /* 0x040fe20000001848 */
[----:B------:R-:W-:Y:S07]  /*eef0*/  LDSM.16.MT88.4 R20, [R196+0x3900] ;  /* 0x00390000c414783b */ /* 0x000fee0000004200 */
        /* <DEDUP_REMOVED lines=8> */
[----:B------:R-:W4:Y:S07]  /*ef80*/  LDSM.16.MT88.4 R32, [R196+0x1900] ;  /* 0x00190000c420783b */ /* 0x000f2e0000004200 */
[C---:B------:R-:W-:Y:S08]  /*ef90*/  HMMA.16816.F32 R104, R4.reuse, R28, R104 ;  /* 0x0000001c0468723c */ /* 0x040ff00000001868 */
[C---:B------:R-:W-:Y:S01]  /*efa0*/  HMMA.16816.F32 R100, R4.reuse, R30, R100 ;  /* 0x0000001e0464723c */ /* 0x040fe20000001864 */
[----:B------:R-:W1:Y:S07]  /*efb0*/  LDSM.16.MT88.4 R28, [R198+0x3900] ;  /* 0x00390000c61c783b */ /* 0x000e6e0000004200 */
[C---:B------:R-:W-:Y:S08]  /*efc0*/  HMMA.16816.F32 R44, R4.reuse, R24, R44 ;  /* 0x00000018042c723c */ /* 0x040ff0000000182c */
[----:B------:R-:W-:Y:S01]  /*efd0*/  HMMA.16816.F32 R48, R4, R26, R48 ;  /* 0x0000001a0430723c */ /* 0x000fe20000001830 */
[----:B------:R-:W2:Y:S06]  /*efe0*/  LDSM.16.MT88.4 R24, [R197+0x3900] ;  /* 0x00390000c518783b */ /* 0x000eac0000004200 */
[----:B------:R-:W-:Y:S01]  /*eff0*/  F2FP.PACK_AB R4, R169, R168 ;  /* 0x000000a8a904723e */ /* 0x000fe200000000ff */
[----:B------:R-:W-:Y:S01]  /*f000*/  FADD.FTZ R168, R168, R161 ;  /* 0x000000a1a8a87221 */ /* 0x000fe20000010000 */
[----:B------:R-:W-:-:S02]  /*f010*/  F2FP.PACK_AB R6, R235, R170 ;  /* 0x000000aaeb06723e */ /* 0x000fc400000000ff */
[----:B------:R-:W-:Y:S01]  /*f020*/  F2FP.PACK_AB R5, R171, R164 ;  /* 0x000000a4ab05723e */ /* 0x000fe200000000ff */
[----:B------:R-:W-:Y:S01]  /*f030*/  FADD.FTZ R164, R164, R167 ;  /* 0x000000a7a4a47221 */ /* 0x000fe20000010000 */
[----:B------:R-:W-:Y:S01]  /*f040*/  F2FP.PACK_AB R7, R233, R166 ;  /* 0x000000a6e907723e */ /* 0x000fe200000000ff */
[----:B------:R-:W-:Y:S02]  /*f050*/  FADD.FTZ R169, R169, R168 ;  /* 0x000000a8a9a97221 */ /* 0x000fe40000010000 */
[----:B------:R-:W-:Y:S02]  /*f060*/  FADD.FTZ R171, R171, R164 ;  /* 0x000000a4abab7221 */ /* 0x000fe40000010000 */
[----:B------:R-:W-:Y:S02]  /*f070*/  FADD.FTZ R170, R170, R169 ;  /* 0x000000a9aaaa7221 */ /* 0x000fe40000010000 */
[----:B---3--:R-:W-:Y:S01]  /*f080*/  HMMA.16816.F32 R128, R4, R12, R128 ;  /* 0x0000000c0480723c */ /* 0x008fe20000001880 */
[----:B------:R-:W-:-:S02]  /*f090*/  FADD.FTZ R166, R166, R171 ;  /* 0x000000aba6a67221 */ /* 0x000fc40000010000 */
[----:B------:R-:W-:Y:S02]  /*f0a0*/  FADD.FTZ R235, R235, R170 ;  /* 0x000000aaebeb7221 */ /* 0x000fe40000010000 */
[----:B------:R-:W-:-:S03]  /*f0b0*/  FADD.FTZ R233, R233, R166 ;  /* 0x000000a6e9e97221 */ /* 0x000fc60000010000 */
        /* <DEDUP_REMOVED lines=9> */
[C---:B------:R-:W-:Y:S08]  /*f150*/  HMMA.16816.F32 R116, R4.reuse, R142, R116 ;  /* 0x0000008e0474723c */ /* 0x040ff00000001874 */
[C---:B------:R-:W-:Y:S08]  /*f160*/  HMMA.16816.F32 R112, R4.reuse, R136, R112 ;  /* 0x000000880470723c */ /* 0x040ff00000001870 */
[C---:B------:R-:W-:Y:S08]  /*f170*/  HMMA.16816.F32 R108, R4.reuse, R138, R108 ;  /* 0x0000008a046c723c */ /* 0x040ff0000000186c */
[C---:B----4-:R-:W-:Y:S08]  /*f180*/  HMMA.16816.F32 R104, R4.reuse, R32, R104 ;  /* 0x000000200468723c */ /* 0x050ff00000001868 */
[C---:B------:R-:W-:Y:S08]  /*f190*/  HMMA.16816.F32 R100, R4.reuse, R34, R100 ;  /* 0x000000220464723c */ /* 0x040ff00000001864 */
[C---:B------:R-:W-:Y:S08]  /*f1a0*/  HMMA.16816.F32 R44, R4.reuse, R28, R44 ;  /* 0x0000001c042c723c */ /* 0x040ff0000000182c */
[C---:B------:R-:W-:Y:S08]  /*f1b0*/  HMMA.16816.F32 R48, R4.reuse, R30, R48 ;  /* 0x0000001e0430723c */ /* 0x040ff00000001830 */
[C---:B------:R-:W-:Y:S08]  /*f1c0*/  HMMA.16816.F32 R52, R4.reuse, R24, R52 ;  /* 0x000000180434723c */ /* 0x040ff00000001834 */
[C---:B------:R-:W-:Y:S08]  /*f1d0*/  HMMA.16816.F32 R56, R4.reuse, R26, R56 ;  /* 0x0000001a0438723c */ /* 0x040ff00000001838 */
[C---:B------:R-:W-:Y:S08]  /*f1e0*/  HMMA.16816.F32 R60, R4.reuse, R20, R60 ;  /* 0x00000014043c723c */ /* 0x040ff0000000183c */
[C---:B------:R-:W-:Y:S08]  /*f1f0*/  HMMA.16816.F32 R64, R4.reuse, R22, R64 ;  /* 0x000000160440723c */ /* 0x040ff00000001840 */
[C---:B---3--:R-:W-:Y:S08]  /*f200*/  HMMA.16816.F32 R76, R4.reuse, R12, R76 ;  /* 0x0000000c044c723c */ /* 0x048ff0000000184c */
[C---:B------:R-:W-:Y:S08]  /*f210*/  HMMA.16816.F32 R80, R4.reuse, R14, R80 ;  /* 0x0000000e0450723c */ /* 0x040ff00000001850 */
[C---:B-1----:R-:W-:Y:S08]  /*f220*/  HMMA.16816.F32 R84, R4.reuse, R8, R84 ;  /* 0x000000080454723c */ /* 0x042ff00000001854 */
[C---:B------:R-:W-:Y:S08]  /*f230*/  HMMA.16816.F32 R88, R4.reuse, R10, R88 ;  /* 0x0000000a0458723c */ /* 0x040ff00000001858 */
[C---:B--2---:R-:W-:Y:S08]  /*f240*/  HMMA.16816.F32 R92, R4.reuse, R16, R92 ;  /* 0x00000010045c723c */ /* 0x044ff0000000185c */
[----:B------:R-:W-:Y:S01]  /*f250*/  HMMA.16816.F32 R96, R4, R18, R96 ;  /* 0x000000120460723c */ /* 0x000fe20000001860 */
[----:B------:R-:W-:Y:S07]  /*f260*/  @!P0 BRA `(.L_x_128) ;  /* 0x00002eb000008947 */ /* 0x000fee0003800000 */
[C---:B------:R-:W-:Y:S01]  /*f270*/  IADD3 RZ, P3, R214.reuse, 0x40, RZ ;  /* 0x00000040d6ff7810 */ /* 0x040fe20007f7e0ff */
[----:B------:R-:W-:Y:S01]  /*f280*/  IMAD.MOV.U32 R224, RZ, RZ, c[0x0][0x1e0] ;  /* 0x00007800ffe07624 */ /* 0x000fe200078e00ff */
[----:B------:R-:W-:Y:S01]  /*f290*/  IADD3 RZ, P2, R214, 0x80, RZ ;  /* 0x00000080d6ff7810 */ /* 0x000fe20007f5e0ff */
[----:B------:R-:W-:Y:S01]  /*f2a0*/  IMAD.MOV.U32 R0, RZ, RZ, R3 ;  /* 0x000000ffff007224 */ /* 0x000fe200078e0003 */
[C---:B------:R-:W-:Y:S01]  /*f2b0*/  IADD3 RZ, P1, R216.reuse, 0x40, RZ ;  /* 0x00000040d8ff7810 */ /* 0x040fe20007f3e0ff */
[----:B------:R-:W-:Y:S01]  /*f2c0*/  IMAD.MOV.U32 R135, RZ, RZ, R132 ;  /* 0x000000ffff877224 */ /* 0x000fe200078e0084 */
[----:B------:R-:W-:Y:S01]  /*f2d0*/  IADD3 RZ, P0, R216, 0x80, RZ ;  /* 0x00000080d8ff7810 */ /* 0x000fe20007f1e0ff */
[--C-:B------:R-:W-:Y:S01]  /*f2e0*/  IMAD.X R230, RZ, RZ, R209.reuse, P3 ;  /* 0x000000ffffe67224 */ /* 0x100fe200018e06d1 */
[----:B------:R-:W-:Y:S01]  /*f2f0*/  LEA.HI.SX32 R231, R133, 0xfffffffe, 0x1a ;  /* 0xfffffffe85e77811 */ /* 0x000fe200078fd2ff */
[----:B------:R-:W-:Y:S01]  /*f300*/  IMAD.X R229, RZ, RZ, R209, P2 ;  /* 0x000000ffffe57224 */ /* 0x000fe200010e06d1 */
[C---:B------:R-:W-:Y:S01]  /*f310*/  IADD3 R195, R204.reuse, 0x800, RZ ;  /* 0x00000800ccc37810 */ /* 0x040fe20007ffe0ff */
[--C-:B------:R-:W-:Y:S01]  /*f320*/  IMAD.X R228, RZ, RZ, R219.reuse, P1 ;  /* 0x000000ffffe47224 */ /* 0x100fe200008e06db */
[C---:B------:R-:W-:Y:S01]  /*f330*/  IADD3 R194, R204.reuse, 0x1000, RZ ;  /* 0x00001000ccc27810 */ /* 0x040fe20007ffe0ff */
[----:B------:R-:W-:Y:S01]  /*f340*/  IMAD.X R227, RZ, RZ, R219, P0 ;  /* 0x000000ffffe37224 */ /* 0x000fe200000e06db */
[C---:B------:R-:W-:Y:S01]  /*f350*/  IADD3 R193, R204.reuse, 0x1800, RZ ;  /* 0x00001800ccc17810 */ /* 0x040fe20007ffe0ff */
[----:B------:R-:W-:Y:S01]  /*f360*/  IMAD.MOV.U32 R226, RZ, RZ, c[0x0][0x208] ;  /* 0x00008200ffe27624 */ /* 0x000fe200078e00ff */
[C---:B------:R-:W-:Y:S01]  /*f370*/  IADD3 R191, R204.reuse, 0x2000, RZ ;  /* 0x00002000ccbf7810 */ /* 0x040fe20007ffe0ff */
[----:B------:R-:W-:Y:S01]  /*f380*/  IMAD.MOV.U32 R225, RZ, RZ, c[0x0][0x20c] ;  /* 0x00008300ffe17624 */ /* 0x000fe200078e00ff */
[----:B------:R-:W-:Y:S01]  /*f390*/  IADD3 R190, R204, 0x2800, RZ ;  /* 0x00002800ccbe7810 */ /* 0x000fe20007ffe0ff */
[----:B------:R-:W-:Y:S01]  /*f3a0*/  IMAD.SHL.U32 R224, R224, 0x20, RZ ;  /* 0x00000020e0e07824 */ /* 0x000fe200078e00ff */
[C---:B------:R-:W-:Y:S01]  /*f3b0*/  IADD3 R189, R204.reuse, 0x3000, RZ ;  /* 0x00003000ccbd7810 */ /* 0x040fe20007ffe0ff */
[----:B------:R-:W-:Y:S01]  /*f3c0*/  ULDC.64 UR4, c[0x0][0x118] ;  /* 0x0000460000047ab9 */ /* 0x000fe20000000a00 */
[----:B------:R-:W-:-:S02]  /*f3d0*/  IADD3 R188, R204, 0x3800, RZ ;  /* 0x00003800ccbc7810 */ /* 0x000fc40007ffe0ff */
[C---:B------:R-:W-:Y:S02]  /*f3e0*/  IADD3 R187, R204.reuse, 0x4000, RZ ;  /* 0x00004000ccbb7810 */ /* 0x040fe40007ffe0ff */
[C---:B------:R-:W-:Y:S02]  /*f3f0*/  IADD3 R186, R204.reuse, 0x4800, RZ ;  /* 0x00004800ccba7810 */ /* 0x040fe40007ffe0ff */
[C---:B------:R-:W-:Y:S02]  /*f400*/  IADD3 R185, R204.reuse, 0x5000, RZ ;  /* 0x00005000ccb97810 */ /* 0x040fe40007ffe0ff */
[----:B------:R-:W-:Y:S02]  /*f410*/  IADD3 R184, R204, 0x5800, RZ ;  /* 0x00005800ccb87810 */ /* 0x000fe40007ffe0ff */
[C---:B------:R-:W-:Y:S02]  /*f420*/  IADD3 R223, R214.reuse, 0x40, RZ ;  /* 0x00000040d6df7810 */ /* 0x040fe40007ffe0ff */
[----:B------:R-:W-:-:S02]  /*f430*/  IADD3 R222, R214, 0x80, RZ ;  /* 0x00000080d6de7810 */ /* 0x000fc40007ffe0ff */
[C---:B------:R-:W-:Y:S02]  /*f440*/  IADD3 R221, R216.reuse, 0x40, RZ ;  /* 0x00000040d8dd7810 */ /* 0x040fe40007ffe0ff */
[----:B------:R-:W-:Y:S02]  /*f450*/  IADD3 R220, R216, 0x80, RZ ;  /* 0x00000080d8dc7810 */ /* 0x000fe40007ffe0ff */
.L_x_129:
[----:B------:R-:W-:Y:S04]  /*f460*/  DEPBAR.LE SB0, 0x0 ;  /* 0x000080000000791a */ /* 0x000fe80000000000 */
[----:B------:R-:W-:Y:S01]  /*f470*/  BAR.SYNC.DEFER_BLOCKING 0x0 ;  /* 0x0000000000007b1d */ /* 0x000fe20000010000 */
[----:B------:R-:W-:Y:S01]  /*f480*/  SHF.R.S32.HI R12, RZ, 0x1f, R231 ;  /* 0x0000001fff0c7819 */ /* 0x000fe200000114e7 */
[C---:B------:R-:W-:Y:S04]  /*f490*/  IMAD.WIDE.U32 R2, R231.reuse, c[0x0][0x208], RZ ;  /* 0x00008200e7027a25 */ /* 0x040fe800078e00ff */
[----:B------:R-:W-:Y:S01]  /*f4a0*/  IMAD R12, R12, c[0x0][0x208], RZ ;  /* 0x000082000c0c7a24 */ /* 0x000fe200078e02ff */
[C---:B------:R-:W-:Y:S03]  /*f4b0*/  SHF.L.U32 R5, R2.reuse, 0x6, RZ ;  /* 0x0000000602057819 */ /* 0x040fe600000006ff */
[----:B------:R-:W-:Y:S01]  /*f4c0*/  IMAD R12, R231, c[0x0][0x20c], R12 ;  /* 0x00008300e70c7a24 */ /* 0x000fe200078e020c */
[----:B------:R-:W-:Y:S04]  /*f4d0*/  IADD3 R7, P1, R5, R223, RZ ;  /* 0x000000df05077210 */ /* 0x000fe80007f3e0ff */
[----:B------:R-:W-:Y:S02]  /*f4e0*/  IADD3 R12, R3, R12, RZ ;  /* 0x0000000c030c7210 */ /* 0x000fe40007ffe0ff */
[----:B------:R-:W-:Y:S02]  /*f4f0*/  IADD3 R3, P3, R5, R214, RZ ;  /* 0x000000d605037210 */ /* 0x000fe40007f7e0ff */
[----:B------:R-:W-:Y:S02]  /*f500*/  SHF.L.U64.HI R12, R2, 0x6, R12 ;  /* 0x00000006020c7819 */ /* 0x000fe4000001020c */
[C---:B------:R-:W-:Y:S02]  /*f510*/  LEA R16, P2, R3.reuse, c[0x0][0x1f8], 0x1 ;  /* 0x00007e0003107a11 */ /* 0x040fe400078408ff */
[C---:B------:R-:W-:Y:S01]  /*f520*/  IADD3.X R2, R12.reuse, R209, RZ, P3, !PT ;  /* 0x000000d10c027210 */ /* 0x040fe20001ffe4ff */
[----:B------:R-:W-:Y:S01]  /*f530*/  LDSM.16.M88.4 R136, [R206+0xc100] ;  /* 0x00c10000ce88783b */ /* 0x000fe20000000200 */
[----:B------:R-:W-:Y:S02]  /*f540*/  IADD3.X R4, R12, R230, RZ, P1, !PT ;  /* 0x000000e60c047210 */ /* 0x000fe40000ffe4ff */
[----:B------:R-:W-:Y:S02]  /*f550*/  LEA.HI.X R17, R3, c[0x0][0x1fc], R2, 0x1, P2 ;  /* 0x00007f0003117a11 */ /* 0x000fe400010f0c02 */
[C---:B------:R-:W-:Y:S02]  /*f560*/  LEA R3, P1, R226.reuse, R5, 0x5 ;  /* 0x00000005e2037211 */ /* 0x040fe400078228ff */
[----:B------:R-:W-:Y:S01]  /*f570*/  LEA R20, P0, R7, c[0x0][0x1f8], 0x1 ;  /* 0x00007e0007147a11 */ /* 0x000fe200078008ff */
[----:B------:R-:W1:Y:S01]  /*f580*/  LDSM.16.M88.4 R140, [R205+0x6100] ;  /* 0x00610000cd8c783b */ /* 0x000e620000000200 */
[----:B------:R-:W-:Y:S02]  /*f590*/  IADD3 R8, P4, R3, R223, RZ ;  /* 0x000000df03087210 */ /* 0x000fe40007f9e0ff */
[----:B------:R-:W-:Y:S02]  /*f5a0*/  LEA.HI.X R2, R226, R12, R225, 0x5, P1 ;  /* 0x0000000ce2027211 */ /* 0x000fe400008f2ce1 */
[----:B------:R-:W-:Y:S02]  /*f5b0*/  LEA.HI.X R21, R7, c[0x0][0x1fc], R4, 0x1, P0 ;  /* 0x00007f0007157a11 */ /* 0x000fe400000f0c04 */
[----:B------:R-:W-:Y:S01]  /*f5c0*/  IADD3 R4, P2, R5, R222, RZ ;  /* 0x000000de05047210 */ /* 0x000fe20007f5e0ff */
[----:B------:R-:W2:Y:S01]  /*f5d0*/  LDSM.16.M88.4 R144, [R205+0x6900] ;  /* 0x00690000cd90783b */ /* 0x000ea20000000200 */
[C---:B------:R-:W-:Y:S02]  /*f5e0*/  IADD3 R6, P0, R3.reuse, R214, RZ ;  /* 0x000000d603067210 */ /* 0x040fe40007f1e0ff */
[----:B------:R-:W-:Y:S02]  /*f5f0*/  IADD3.X R7, R2, R230, RZ, P4, !PT ;  /* 0x000000e602077210 */ /* 0x000fe400027fe4ff */
[----:B------:R-:W-:Y:S02]  /*f600*/  ISETP.NE.AND P4, PT, R212, RZ, PT ;  /* 0x000000ffd400720c */ /* 0x000fe40003f85270 */
[----:B------:R-:W-:Y:S01]  /*f610*/  LEA R24, P5, R4, c[0x0][0x1f8], 0x1 ;  /* 0x00007e0004187a11 */ /* 0x000fe200078a08ff */
[----:B------:R-:W3:Y:S01]  /*f620*/  LDSM.16.M88.4 R148, [R205+0x7100] ;  /* 0x00710000cd94783b */ /* 0x000ee20000000200 */
[----:B------:R-:W-:Y:S02]  /*f630*/  LEA R132, P1, R8, c[0x0][0x1f8], 0x1 ;  /* 0x00007e0008847a11 */ /* 0x000fe400078208ff */
[----:B------:R-:W-:Y:S02]  /*f640*/  IADD3 R10, P3, R3, R222, RZ ;  /* 0x000000de030a7210 */ /* 0x000fe40007f7e0ff */
[----:B------:R-:W-:Y:S02]  /*f650*/  IADD3.X R3, R12, R229, RZ, P2, !PT ;  /* 0x000000e50c037210 */ /* 0x000fe400017fe4ff */
[----:B------:R-:W-:Y:S01]  /*f660*/  LEA R32, P2, R6, c[0x0][0x1f8], 0x1 ;  /* 0x00007e0006207a11 */ /* 0x000fe200078408ff */
[----:B------:R-:W4:Y:S01]  /*f670*/  LDSM.16.M88.4 R152, [R205+0x7900] ;  /* 0x00790000cd98783b */ /* 0x000f220000000200 */
[----:B------:R-:W-:Y:S02]  /*f680*/  IADD3.X R5, R2, R209, RZ, P0, !PT ;  /* 0x000000d102057210 */ /* 0x000fe400007fe4ff */
[----:B------:R-:W-:Y:S02]  /*f690*/  LEA.HI.X R25, R4, c[0x0][0x1fc], R3, 0x1, P5 ;  /* 0x00007f0004197a11 */ /* 0x000fe400028f0c03 */
[----:B------:R-:W-:Y:S02]  /*f6a0*/  LEA.HI.X R33, R6, c[0x0][0x1fc], R5, 0x1, P2 ;  /* 0x00007f0006217a11 */ /* 0x000fe400010f0c05 */
[----:B------:R-:W-:Y:S01]  /*f6b0*/  LEA.HI.X R133, R8, c[0x0][0x1fc], R7, 0x1, P1 ;  /* 0x00007f0008857a11 */ /* 0x000fe200008f0c07 */
[----:B------:R-:W-:Y:S01]  /*f6c0*/  LDSM.16.M88.4 R156, [R202+0xc100] ;  /* 0x00c10000ca9c783b */ /* 0x000fe20000000200 */
[----:B------:R-:W-:Y:S02]  /*f6d0*/  ISETP.NE.AND P5, PT, R211, RZ, PT ;  /* 0x000000ffd300720c */ /* 0x000fe40003fa5270 */
[----:B------:R-:W-:Y:S02]  /*f6e0*/  IADD3.X R9, R2, R229, RZ, P3, !PT ;  /* 0x000000e502097210 */ /* 0x000fe40001ffe4ff */
[C---:B------:R-:W-:Y:S01]  /*f6f0*/  LEA R2, P0, R10.reuse, c[0x0][0x1f8], 0x1 ;  /* 0x00007e000a027a11 */ /* 0x040fe200078008ff */
[C---:B-1----:R-:W-:Y:S02]  /*f700*/  HMMA.16816.F32 R4, R136.reuse, R140, RZ ;  /* 0x0000008c8804723c */ /* 0x042fe400000018ff */
[----:B------:R-:W1:Y:S01]  /*f710*/  LDSM.16.M88.4 R160, [R204] ;  /* 0x00000000cca0783b */ /* 0x000e620000000200 */
[----:B------:R-:W-:Y:S02]  /*f720*/  LEA.HI.X R3, R10, c[0x0][0x1fc], R9, 0x1, P0 ;  /* 0x00007f000a037a11 */ /* 0x000fe400000f0c09 */
[C---:B------:R-:W-:Y:S02]  /*f730*/  ISETP.GT.AND P0, PT, R231.reuse, RZ, PT ;  /* 0x000000ffe700720c */ /* 0x040fe40003f04270 */
[----:B------:R-:W-:Y:S01]  /*f740*/  IADD3 R231, R231, -0x1, RZ ;  /* 0xffffffffe7e77810 */ /* 0x000fe20007ffe0ff */
[C---:B------:R-:W-:Y:S02]  /*f750*/  HMMA.16816.F32 R8, R136.reuse, R142, RZ ;  /* 0x0000008e8808723c */ /* 0x040fe400000018ff */
[----:B------:R-:W5:Y:S06]  /*f760*/  LDSM.16.M88.4 R164, [R195] ;  /* 0x00000000c3a4783b */ /* 0x000f6c0000000200 */
[C---:B--2---:R-:W-:Y:S02]  /*f770*/  HMMA.16816.F32 R12, R136.reuse, R144, RZ ;  /* 0x00000090880c723c */ /* 0x044fe400000018ff */
[----:B------:R-:W2:Y:S08]  /*f780*/  LDSM.16.M88.4 R168, [R194] ;  /* 0x00000000c2a8783b */ /* 0x000eb00000000200 */
[----:B------:R-:W1:Y:S08]  /*f790*/  LDSM.16.M88.4 R172, [R193] ;  /* 0x00000000c1ac783b */ /* 0x000e700000000200 */
[----:B------:R-:W-:Y:S01]  /*f7a0*/  @!PT LDS RZ, [RZ] ;  /* 0x00000000fffff984 */ /* 0x000fe20000000800 */
[----:B------:R-:W-:Y:S01]  /*f7b0*/  @!PT LDS RZ, [RZ] ;  /* 0x00000000fffff984 */ /* 0x000fe20000000800 */
[----:B------:R-:W-:Y:S01]  /*f7c0*/  @!PT LDS RZ, [RZ] ;  /* 0x00000000fffff984 */ /* 0x000fe20000000800 */
[----:B------:R2:W-:Y:S08]  /*f7d0*/  LDGSTS.E.BYPASS.LTC128B.128 [R213+0x100], [R16.64], !P6 ;  /* 0x0010000010d57fae */ /* 0x0005f0000f101d44 */
[----:B------:R3:W-:Y:S08]  /*f7e0*/  LDGSTS.E.BYPASS.LTC128B.128 [R213+0x2100], [R20.64], !P4 ;  /* 0x0210000014d57fae */ /* 0x0007f0000e101d44 */
[----:B------:R1:W-:Y:S08]  /*f7f0*/  LDGSTS.E.BYPASS.LTC128B.128 [R213+0x4100], [R24.64], !P5 ;  /* 0x0410000018d57fae */ /* 0x0003f0000e901d44 */
[----:B------:R4:W-:Y:S01]  /*f800*/  LDGSTS.E.BYPASS.LTC128B.128 [R213+0x1100], [R32.64], !P6 ;  /* 0x0110000020d57fae */ /* 0x0009e2000f101d44 */
[C---:B--2---:R-:W-:Y:S07]  /*f810*/  HMMA.16816.F32 R16, R136.reuse, R146, RZ ;  /* 0x000000928810723c */ /* 0x044fee00000018ff */
[----:B------:R2:W-:Y:S01]  /*f820*/  LDGSTS.E.BYPASS.LTC128B.128 [R213+0x3100], [R132.64], !P4 ;  /* 0x0310000084d57fae */ /* 0x0005e2000e101d44 */
[C---:B---3--:R-:W-:Y:S07]  /*f830*/  HMMA.16816.F32 R20, R136.reuse, R148, RZ ;  /* 0x000000948814723c */ /* 0x048fee00000018ff */
[----:B------:R3:W-:Y:S01]  /*f840*/  LDGSTS.E.BYPASS.LTC128B.128 [R213+0x5100], [R2.64], !P5 ;  /* 0x0510000002d57fae */ /* 0x0007e2000e901d44 */
[C---:B-1----:R-:W-:Y:S07]  /*f850*/  HMMA.16816.F32 R24, R136.reuse, R150, RZ ;  /* 0x000000968818723c */ /* 0x042fee00000018ff */
[----:B------:R-:W-:Y:S01]  /*f860*/  LDSM.16.M88.4 R176, [R201+0xc100] ;  /* 0x00c10000c9b0783b */ /* 0x000fe20000000200 */
[C---:B----4-:R-:W-:Y:S07]  /*f870*/  HMMA.16816.F32 R28, R136.reuse, R152, RZ ;  /* 0x00000098881c723c */ /* 0x050fee00000018ff */
[----:B------:R-:W0:Y:S01]  /*f880*/  LDGDEPBAR ;  /* 0x00000000000079af */ /* 0x000e220000000000 */
[----:B------:R-:W-:Y:S07]  /*f890*/  HMMA.16816.F32 R32, R136, R154, RZ ;  /* 0x0000009a8820723c */ /* 0x000fee00000018ff */
[----:B------:R-:W1:Y:S01]  /*f8a0*/  LDSM.16.M88.4 R180, [R200+0x6100] ;  /* 0x00610000c8b4783b */ /* 0x000e620000000200 */
[C---:B------:R-:W-:Y:S07]  /*f8b0*/  HMMA.16816.F32 R4, R156.reuse, R160, R4 ;  /* 0x000000a09c04723c */ /* 0x040fee0000001804 */
[----:B------:R-:W4:Y:S01]  /*f8c0*/  LDSM.16.M88.4 R136, [R200+0x6900] ;  /* 0x00690000c888783b */ /* 0x000f220000000200 */
[C---:B------:R-:W-:Y:S07]  /*f8d0*/  HMMA.16816.F32 R8, R156.reuse, R162, R8 ;  /* 0x000000a29c08723c */ /* 0x040fee0000001808 */
[----:B------:R-:W1:Y:S01]  /*f8e0*/  LDSM.16.M88.4 R140, [R200+0x7100] ;  /* 0x00710000c88c783b */ /* 0x000e620000000200 */
[C---:B-----5:R-:W-:Y:S07]  /*f8f0*/  HMMA.16816.F32 R12, R156.reuse, R164, R12 ;  /* 0x000000a49c0c723c */ /* 0x060fee000000180c */
[----:B------:R-:W5:Y:S01]  /*f900*/  LDSM.16.M88.4 R144, [R200+0x7900] ;  /* 0x00790000c890783b */ /* 0x000f620000000200 */
[C---:B------:R-:W-:Y:S07]  /*f910*/  HMMA.16816.F32 R16, R156.reuse, R166, R16 ;  /* 0x000000a69c10723c */ /* 0x040fee0000001810 */
[----:B------:R-:W-:Y:S01]  /*f920*/  LDSM.16.M88.4 R148, [R199+0xc100] ;  /* 0x00c10000c794783b */ /* 0x000fe20000000200 */
[C---:B------:R-:W-:Y:S07]  /*f930*/  HMMA.16816.F32 R20, R156.reuse, R168, R20 ;  /* 0x000000a89c14723c */ /* 0x040fee0000001814 */
[----:B------:R-:W2:Y:S01]  /*f940*/  LDSM.16.M88.4 R152, [R192] ;  /* 0x00000000c098783b */ /* 0x000ea20000000200 */
[C---:B------:R-:W-:Y:S07]  /*f950*/  HMMA.16816.F32 R24, R156.reuse, R170, R24 ;  /* 0x000000aa9c18723c */ /* 0x040fee0000001818 */
[----:B------:R-:W-:Y:S01]  /*f960*/  LDSM.16.M88.4 R160, [R192+0x1000] ;  /* 0x00100000c0a0783b */ /* 0x000fe20000000200 */
[C---:B------:R-:W-:Y:S07]  /*f970*/  HMMA.16816.F32 R28, R156.reuse, R172, R28 ;  /* 0x000000ac9c1c723c */ /* 0x040fee000000181c */
[----:B------:R-:W-:Y:S01]  /*f980*/  LDSM.16.M88.4 R164, [R192+0x1800] ;  /* 0x00180000c0a4783b */ /* 0x000fe20000000200 */
[----:B------:R-:W-:Y:S07]  /*f990*/  HMMA.16816.F32 R32, R156, R174, R32 ;  /* 0x000000ae9c20723c */ /* 0x000fee0000001820 */
[----:B------:R-:W2:Y:S01]  /*f9a0*/  LDSM.16.M88.4 R156, [R192+0x800] ;  /* 0x00080000c09c783b */ /* 0x000ea20000000200 */
[C---:B-1----:R-:W-:Y:S07]  /*f9b0*/  HMMA.16816.F32 R4, R176.reuse, R180, R4 ;  /* 0x000000b4b004723c */ /* 0x042fee0000001804 */
[----:B------:R-:W-:Y:S01]  /*f9c0*/  LDSM.16.M88.4 R168, [R206+0x10100] ;  /* 0x01010000cea8783b */ /* 0x000fe20000000200 */
[C---:B------:R-:W-:Y:S07]  /*f9d0*/  HMMA.16816.F32 R8, R176.reuse, R182, R8 ;  /* 0x000000b6b008723c */ /* 0x040fee0000001808 */
[----:B------:R-:W1:Y:S01]  /*f9e0*/  LDSM.16.M88.4 R172, [R205+0x8100] ;  /* 0x00810000cdac783b */ /* 0x000e620000000200 */
[C---:B----4-:R-:W-:Y:S07]  /*f9f0*/  HMMA.16816.F32 R12, R176.reuse, R136, R12 ;  /* 0x00000088b00c723c */ /* 0x050fee000000180c */
[----:B------:R-:W-:Y:S01]  /*fa00*/  LDSM.16.M88.4 R180, [R191] ;  /* 0x00000000bfb4783b */ /* 0x000fe20000000200 */
[C---:B------:R-:W-:Y:S07]  /*fa10*/  HMMA.16816.F32 R16, R176.reuse, R138, R16 ;  /* 0x0000008ab010723c */ /* 0x040fee0000001810 */
[----:B------:R-:W4:Y:S01]  /*fa20*/  LDSM.16.M88.4 R136, [R205+0x8900] ;  /* 0x00890000cd88783b */ /* 0x000f220000000200 */
[C---:B------:R-:W-:Y:S08]  /*fa30*/  HMMA.16816.F32 R20, R176.reuse, R140, R20 ;  /* 0x0000008cb014723c */ /* 0x040ff00000001814 */
[C---:B------:R-:W-:Y:S01]  /*fa40*/  HMMA.16816.F32 R24, R176.reuse, R142, R24 ;  /* 0x0000008eb018723c */ /* 0x040fe20000001818 */
[----:B------:R-:W1:Y:S07]  /*fa50*/  LDSM.16.M88.4 R140, [R205+0x9100] ;  /* 0x00910000cd8c783b */ /* 0x000e6e0000000200 */
[C---:B-----5:R-:W-:Y:S08]  /*fa60*/  HMMA.16816.F32 R28, R176.reuse, R144, R28 ;  /* 0x00000090b01c723c */ /* 0x060ff0000000181c */
[----:B------:R-:W-:Y:S01]  /*fa70*/  HMMA.16816.F32 R32, R176, R146, R32 ;  /* 0x00000092b020723c */ /* 0x000fe20000001820 */
[----:B------:R-:W5:Y:S07]  /*fa80*/  LDSM.16.M88.4 R144, [R205+0x9900] ;  /* 0x00990000cd90783b */ /* 0x000f6e0000000200 */
[C---:B--2---:R-:W-:Y:S01]  /*fa90*/  HMMA.16816.F32 R4, R148.reuse, R152, R4 ;  /* 0x000000989404723c */ /* 0x044fe20000001804 */
[----:B------:R-:W2:Y:S07]  /*faa0*/  LDSM.16.M88.4 R176, [R202+0x10100] ;  /* 0x01010000cab0783b */ /* 0x000eae0000000200 */
[C---:B------:R-:W-:Y:S01]  /*fab0*/  HMMA.16816.F32 R8, R148.reuse, R154, R8 ;  /* 0x0000009a9408723c */ /* 0x040fe20000001808 */
[----:B------:R-:W-:Y:S07]  /*fac0*/  LDSM.16.M88.4 R152, [R189] ;  /* 0x00000000bd98783b */ /* 0x000fee0000000200 */
[C---:B------:R-:W-:Y:S08]  /*fad0*/  HMMA.16816.F32 R12, R148.reuse, R156, R12 ;  /* 0x0000009c940c723c */ /* 0x040ff0000000180c */
[C---:B------:R-:W-:Y:S01]  /*fae0*/  HMMA.16816.F32 R16, R148.reuse, R158, R16 ;  /* 0x0000009e9410723c */ /* 0x040fe20000001810 */
[----:B------:R-:W-:Y:S07]  /*faf0*/  LDSM.16.M88.4 R156, [R188] ;  /* 0x00000000bc9c783b */ /* 0x000fee0000000200 */
[C---:B------:R-:W-:Y:S08]  /*fb00*/  HMMA.16816.F32 R20, R148.reuse, R160, R20 ;  /* 0x000000a09414723c */ /* 0x040ff00000001814 */
[C---:B------:R-:W-:Y:S01]  /*fb10*/  HMMA.16816.F32 R24, R148.reuse, R162, R24 ;  /* 0x000000a29418723c */ /* 0x040fe20000001818 */
[----:B------:R-:W-:Y:S07]  /*fb20*/  LDSM.16.M88.4 R160, [R201+0x10100] ;  /* 0x01010000c9a0783b */ /* 0x000fee0000000200 */
[C---:B------:R-:W-:Y:S08]  /*fb30*/  HMMA.16816.F32 R28, R148.reuse, R164, R28 ;  /* 0x000000a4941c723c */ /* 0x040ff0000000181c */
[----:B------:R-:W-:Y:S01]  /*fb40*/  HMMA.16816.F32 R32, R148, R166, R32 ;  /* 0x000000a69420723c */ /* 0x000fe20000001820 */
[----:B------:R-:W2:Y:S07]  /*fb50*/  LDSM.16.M88.4 R148, [R190] ;  /* 0x00000000be94783b */ /* 0x000eae0000000200 */
[C---:B-1----:R-:W-:Y:S01]  /*fb60*/  HMMA.16816.F32 R4, R168.reuse, R172, R4 ;  /* 0x000000aca804723c */ /* 0x042fe20000001804 */
[----:B------:R-:W1:Y:S07]  /*fb70*/  LDSM.16.M88.4 R164, [R200+0x8100] ;  /* 0x00810000c8a4783b */ /* 0x000e6e0000000200 */
[C---:B------:R-:W-:Y:S01]  /*fb80*/  HMMA.16816.F32 R8, R168.reuse, R174, R8 ;  /* 0x000000aea808723c */ /* 0x040fe20000001808 */
[----:B------:R-:W-:Y:S07]  /*fb90*/  LDSM.16.M88.4 R172, [R192+0x2000] ;  /* 0x00200000c0ac783b */ /* 0x000fee0000000200 */
[C---:B----4-:R-:W-:Y:S08]  /*fba0*/  HMMA.16816.F32 R12, R168.reuse, R136, R12 ;  /* 0x00000088a80c723c */ /* 0x050ff0000000180c */
[C---:B------:R-:W-:Y:S01]  /*fbb0*/  HMMA.16816.F32 R16, R168.reuse, R138, R16 ;  /* 0x0000008aa810723c */ /* 0x040fe20000001810 */
[----:B------:R-:W4:Y:S07]  /*fbc0*/  LDSM.16.M88.4 R136, [R200+0x8900] ;  /* 0x00890000c888783b */ /* 0x000f2e0000000200 */
        /* <DEDUP_REMOVED lines=9> */
[----:B------:R-:W-:Y:S07]  /*fc60*/  LDSM.16.M88.4 R180, [R205+0xa100] ;  /* 0x00a10000cdb4783b */ /* 0x000fee0000000200 */
[C---:B------:R-:W-:Y:S08]  /*fc70*/  HMMA.16816.F32 R12, R176.reuse, R148, R12 ;  /* 0x00000094b00c723c */ /* 0x040ff0000000180c */
[C---:B------:R-:W-:Y:S01]  /*fc80*/  HMMA.16816.F32 R16, R176.reuse, R150, R16 ;  /* 0x00000096b010723c */ /* 0x040fe20000001810 */
[----:B------:R-:W2:Y:S07]  /*fc90*/  LDSM.16.M88.4 R148, [R192+0x2800] ;  /* 0x00280000c094783b */ /* 0x000eae0000000200 */
[C---:B------:R-:W-:Y:S08]  /*fca0*/  HMMA.16816.F32 R20, R176.reuse, R152, R20 ;  /* 0x00000098b014723c */ /* 0x040ff00000001814 */
[C---:B------:R-:W-:Y:S01]  /*fcb0*/  HMMA.16816.F32 R24, R176.reuse, R154, R24 ;  /* 0x0000009ab018723c */ /* 0x040fe20000001818 */
[----:B------:R-:W2:Y:S07]  /*fcc0*/  LDSM.16.M88.4 R152, [R192+0x3000] ;  /* 0x00300000c098783b */ /* 0x000eae0000000200 */
[C---:B------:R-:W-:Y:S08]  /*fcd0*/  HMMA.16816.F32 R28, R176.reuse, R156, R28 ;  /* 0x0000009cb01c723c */ /* 0x040ff0000000181c */
[----:B------:R-:W-:Y:S01]  /*fce0*/  HMMA.16816.F32 R32, R176, R158, R32 ;  /* 0x0000009eb020723c */ /* 0x000fe20000001820 */
[----:B------:R-:W2:Y:S07]  /*fcf0*/  LDSM.16.M88.4 R156, [R192+0x3800] ;  /* 0x00380000c09c783b */ /* 0x000eae0000000200 */
[C---:B-1----:R-:W-:Y:S01]  /*fd00*/  HMMA.16816.F32 R4, R160.reuse, R164, R4 ;  /* 0x000000a4a004723c */ /* 0x042fe20000001804 */
[----:B------:R-:W1:Y:S07]  /*fd10*/  LDSM.16.M88.4 R176, [R206+0x14100] ;  /* 0x01410000ceb0783b */ /* 0x000e6e0000000200 */
[C---:B------:R-:W-:Y:S01]  /*fd20*/  HMMA.16816.F32 R8, R160.reuse, R166, R8 ;  /* 0x000000a6a008723c */ /* 0x040fe20000001808 */
[----:B------:R-:W-:Y:S07]  /*fd30*/  LDSM.16.M88.4 R164, [R187] ;  /* 0x00000000bba4783b */ /* 0x000fee0000000200 */
        /* <DEDUP_REMOVED lines=15> */
[----:B------:R-:W2:Y:S07]  /*fe30*/  LDSM.16.M88.4 R148, [R186] ;  /* 0x00000000ba94783b */ /* 0x000eae0000000200 */
[C---:B------:R-:W-:Y:S08]  /*fe40*/  HMMA.16816.F32 R20, R168.reuse, R152, R20 ;  /* 0x00000098a814723c */ /* 0x040ff00000001814 */
[C---:B------:R-:W-:Y:S01]  /*fe50*/  HMMA.16816.F32 R24, R168.reuse, R154, R24 ;  /* 0x0000009aa818723c */ /* 0x040fe20000001818 */
[----:B------:R-:W2:Y:S07]  /*fe60*/  LDSM.16.M88.4 R152, [R185] ;  /* 0x00000000b998783b */ /* 0x000eae0000000200 */
        /* <DEDUP_REMOVED lines=18> */
[C---:B------:R-:W-:Y:S08]  /*ff90*/  HMMA.16816.F32 R8, R160.reuse, R166, R8 ;  /* 0x000000a6a008723c */ /* 0x040ff00000001808 */
[C---:B------:R-:W-:Y:S08]  /*ffa0*/  HMMA.16816.F32 R12, R160.reuse, R148, R12 ;  /* 0x00000094a00c723c */ /* 0x040ff0000000180c */
[C---:B------:R-:W-:Y:S08]  /*ffb0*/  HMMA.16816.F32 R16, R160.reuse, R150, R16 ;  /* 0x00000096a010723c */ /* 0x040ff00000001810 */
[C---:B------:R-:W-:Y:S08]  /*ffc0*/  HMMA.16816.F32 R20, R160.reuse, R152, R20 ;  /* 0x00000098a014723c */ /* 0x040ff00000001814 */
[C---:B------:R-:W-:Y:S08]  /*ffd0*/  HMMA.16816.F32 R24, R160.reuse, R154, R24 ;  /* 0x0000009aa018723c */ /* 0x040ff00000001818 */
[C---:B------:R-:W-:Y:S08]  /*ffe0*/  HMMA.16816.F32 R28, R160.reuse, R156, R28 ;  /* 0x0000009ca01c723c */ /* 0x040ff0000000181c */
[----:B------:R-:W-:Y:S08]  /*fff0*/  HMMA.16816.F32 R32, R160, R158, R32 ;  /* 0x0000009ea020723c */ /* 0x000ff00000001820 */
[C---:B-1----:R-:W-:Y:S08]  /*10000*/  HMMA.16816.F32 R4, R168.reuse, R172, R4 ;  /* 0x000000aca804723c */ /* 0x042ff00000001804 */
[C---:B------:R-:W-:Y:S08]  /*10010*/  HMMA.16816.F32 R8, R168.reuse, R174, R8 ;  /* 0x000000aea808723c */ /* 0x040ff00000001808 */
[C---:B----4-:R-:W-:Y:S08]  /*10020*/  HMMA.16816.F32 R12, R168.reuse, R136, R12 ;  /* 0x00000088a80c723c */ /* 0x050ff0000000180c */
[C---:B------:R-:W-:Y:S01]  /*10030*/  HMMA.16816.F32 R16, R168.reuse, R138, R16 ;  /* 0x0000008aa810723c */ /* 0x040fe20000001810 */
[----:B------:R-:W1:Y:S07]  /*10040*/  LDSM.16.M88.4 R136, [R192+0x4800] ;  /* 0x00480000c088783b */ /* 0x000e6e0000000200 */
[C---:B------:R-:W-:Y:S08]  /*10050*/  HMMA.16816.F32 R20, R168.reuse, R140, R20 ;  /* 0x0000008ca814723c */ /* 0x040ff00000001814 */
[C---:B------:R-:W-:Y:S08]  /*10060*/  HMMA.16816.F32 R24, R168.reuse, R142, R24 ;  /* 0x0000008ea818723c */ /* 0x040ff00000001818 */
[C---:B-----5:R-:W-:Y:S08]  /*10070*/  HMMA.16816.F32 R28, R168.reuse, R144, R28 ;  /* 0x00000090a81c723c */ /* 0x060ff0000000181c */
[----:B------:R-:W-:Y:S08]  /*10080*/  HMMA.16816.F32 R32, R168, R146, R32 ;  /* 0x00000092a820723c */ /* 0x000ff00000001820 */
[C---:B--2---:R-:W-:Y:S08]  /*10090*/  HMMA.16816.F32 R4, R176.reuse, R180, R4 ;  /* 0x000000b4b004723c */ /* 0x044ff00000001804 */
[C---:B------:R-:W-:Y:S08]  /*100a0*/  HMMA.16816.F32 R8, R176.reuse, R182, R8 ;  /* 0x000000b6b008723c */ /* 0x040ff00000001808 */
[C---:B-1----:R-:W-:Y:S08]  /*100b0*/  HMMA.16816.F32 R12, R176.reuse, R136, R12 ;  /* 0x00000088b00c723c */ /* 0x042ff0000000180c */
[C---:B------:R-:W-:Y:S04]  /*100c0*/  HMMA.16816.F32 R16, R176.reuse, R138, R16 ;  /* 0x0000008ab010723c */ /* 0x040fe80000001810 */
[----:B------:R-:W-:Y:S02]  /*100d0*/  FMUL.FTZ R166, R4, c[0x0][0x320] ;  /* 0x0000c80004a67a20 */ /* 0x000fe40000410000 */
[----:B------:R-:W-:Y:S02]  /*100e0*/  FMUL.FTZ R161, R5, c[0x0][0x320] ;  /* 0x0000c80005a17a20 */ /* 0x000fe40000410000 */
[----:B------:R-:W-:Y:S02]  /*100f0*/  FMUL.FTZ R9, R9, c[0x0][0x320] ;  /* 0x0000c80009097a20 */ /* 0x000fe40000410000 */
[----:B------:R-:W3:Y:S02]  /*10100*/  MUFU.TANH R166, R166 ;  /* 0x000000a600a67308 */ /* 0x000ee40000002400 */
[----:B------:R-:W-:Y:S02]  /*10110*/  FMUL.FTZ R10, R10, c[0x0][0x320] ;  /* 0x0000c8000a0a7a20 */ /* 0x000fe40000410000 */
[----:B------:R-:W-:Y:S02]  /*10120*/  FMUL.FTZ R11, R11, c[0x0][0x320] ;  /* 0x0000c8000b0b7a20 */ /* 0x000fe40000410000 */
[----:B------:R-:W-:Y:S02]  /*10130*/  FMUL.FTZ R165, R6, c[0x0][0x320] ;  /* 0x0000c80006a57a20 */ /* 0x000fe40000410000 */
[----:B------:R-:W-:Y:S02]  /*10140*/  FMUL.FTZ R164, R7, c[0x0][0x320] ;  /* 0x0000c80007a47a20 */ /* 0x000fe40000410000 */
[----:B------:R-:W-:Y:S01]  /*10150*/  MUFU.TANH R247, R9 ;  /* 0x0000000900f77308 */ /* 0x000fe20000002400 */
[----:B------:R-:W1:Y:S01]  /*10160*/  LDSM.16.M88.4 R4, [R192+0x5000] ;  /* 0x00500000c004783b */ /* 0x000e620000000200 */
[----:B------:R-:W-:Y:S02]  /*10170*/  FMUL.FTZ R167, R8, c[0x0][0x320] ;  /* 0x0000c80008a77a20 */ /* 0x000fe40000410000 */
[----:B------:R-:W-:Y:S02]  /*10180*/  FMUL.FTZ R171, R12, c[0x0][0x320] ;  /* 0x0000c8000cab7a20 */ /* 0x000fe40000410000 */
[----:B------:R-:W-:Y:S02]  /*10190*/  FMUL.FTZ R14, R14, c[0x0][0x320] ;  /* 0x0000c8000e0e7a20 */ /* 0x000fe40000410000 */
[----:B------:R-:W-:Y:S02]  /*101a0*/  FMUL.FTZ R15, R15, c[0x0][0x320] ;  /* 0x0000c8000f0f7a20 */ /* 0x000fe40000410000 */
[----:B------:R-:W-:Y:S01]  /*101b0*/  MUFU.TANH R246, R10 ;  /* 0x0000000a00f67308 */ /* 0x000fe20000002400 */
[----:B------:R-:W-:Y:S02]  /*101c0*/  FMUL.FTZ R16, R16, c[0x0][0x320] ;  /* 0x0000c80010107a20 */ /* 0x000fe40000410000 */
[----:B------:R-:W-:Y:S01]  /*101d0*/  FMUL.FTZ R13, R13, c[0x0][0x320] ;  /* 0x0000c8000d0d7a20 */ /* 0x000fe20000410000 */
[----:B---3--:R-:W-:Y:S01]  /*101e0*/  FMNMX.FTZ R2, R166, R135, !PT ;  /* 0x00000087a6027209 */ /* 0x008fe20007810000 */
[----:B------:R-:W-:Y:S02]  /*101f0*/  FMUL.FTZ R17, R17, c[0x0][0x320] ;  /* 0x0000c80011117a20 */ /* 0x000fe40000410000 */
[----:B------:R-:W-:Y:S02]  /*10200*/  FMUL.FTZ R18, R18, c[0x0][0x320] ;  /* 0x0000c80012127a20 */ /* 0x000fe40000410000 */
[----:B------:R-:W-:Y:S01]  /*10210*/  FMUL.FTZ R19, R19, c[0x0][0x320] ;  /* 0x0000c80013137a20 */ /* 0x000fe20000410000 */
[----:B------:R2:W-:Y:S10]  /*10220*/  MUFU.TANH R244, R11 ;  /* 0x0000000b00f47308 */ /* 0x0005f40000002400 */
[----:B------:R-:W-:Y:S10]  /*10230*/  MUFU.TANH R242, R14 ;  /* 0x0000000e00f27308 */ /* 0x000ff40000002400 */
[----:B------:R-:W-:Y:S01]  /*10240*/  MUFU.TANH R180, R15 ;  /* 0x0000000f00b47308 */ /* 0x000fe20000002400 */
[C---:B-1----:R-:W-:Y:S01]  /*10250*/  HMMA.16816.F32 R20, R176.reuse, R4, R20 ;  /* 0x00000004b014723c */ /* 0x042fe20000001814 */
[----:B--2---:R-:W1:Y:S01]  /*10260*/  LDSM.16.M88.4 R8, [R192+0x5800] ;  /* 0x00580000c008783b */ /* 0x004e620000000200 */
[----:B------:R-:W-:Y:S06]  /*10270*/  DEPBAR.LE SB0, 0x0 ;  /* 0x000080000000791a */ /* 0x000fec0000000000 */
[C---:B------:R-:W-:Y:S01]  /*10280*/  HMMA.16816.F32 R24, R176.reuse, R6, R24 ;  /* 0x00000006b018723c */ /* 0x040fe20000001818 */
[----:B------:R-:W2:Y:S01]  /*10290*/  MUFU.TANH R161, R161 ;  /* 0x000000a100a17308 */ /* 0x000ea20000002400 */
[----:B------:R-:W-:Y:S11]  /*102a0*/  BAR.SYNC.DEFER_BLOCKING 0x0 ;  /* 0x0000000000007b1d */ /* 0x000ff60000010000 */
[----:B------:R-:W-:Y:S03]  /*102b0*/  @!UPT UIADD3 URZ, URZ, URZ, URZ ;  /* 0x0000003f3f3ff290 */ /* 0x000fe6000fffe03f */
[----:B------:R-:W-:Y:S02]  /*102c0*/  FMUL.FTZ R20, R20, c[0x0][0x320] ;  /* 0x0000c80014147a20 */ /* 0x000fe40000410000 */
[----:B------:R-:W-:Y:S02]  /*102d0*/  FMUL.FTZ R21, R21, c[0x0][0x320] ;  /* 0x0000c80015157a20 */ /* 0x000fe40000410000 */
[----:B------:R-:W-:Y:S02]  /*102e0*/  FMUL.FTZ R22, R22, c[0x0][0x320] ;  /* 0x0000c80016167a20 */ /* 0x000fe40000410000 */
[----:B------:R-:W-:Y:S02]  /*102f0*/  FMUL.FTZ R23, R23, c[0x0][0x320] ;  /* 0x0000c80017177a20 */ /* 0x000fe40000410000 */
[----:B------:R-:W-:Y:S01]  /*10300*/  FMUL.FTZ R24, R24, c[0x0][0x320] ;  /* 0x0000c80018187a20 */ /* 0x000fe20000410000 */
[----:B--2---:R-:W-:Y:S01]  /*10310*/  FMNMX.FTZ R2, R161, R2, !PT ;  /* 0x00000002a1027209 */ /* 0x004fe20007810000 */
[----:B------:R-:W-:Y:S01]  /*10320*/  FMUL.FTZ R25, R25, c[0x0][0x320] ;  /* 0x0000c80019197a20 */ /* 0x000fe20000410000 */
[----:B------:R-:W2:Y:S01]  /*10330*/  MUFU.TANH R165, R165 ;  /* 0x000000a500a57308 */ /* 0x000ea20000002400 */
[----:B------:R-:W-:Y:S02]  /*10340*/  FMUL.FTZ R26, R26, c[0x0][0x320] ;  /* 0x0000c8001a1a7a20 */ /* 0x000fe40000410000 */
[----:B------:R-:W-:Y:S01]  /*10350*/  FMUL.FTZ R27, R27, c[0x0][0x320] ;  /* 0x0000c8001b1b7a20 */ /* 0x000fe20000410000 */
[C---:B-1----:R-:W-:Y:S06]  /*10360*/  HMMA.16816.F32 R28, R176.reuse, R8, R28 ;  /* 0x00000008b01c723c */ /* 0x042fec000000181c */
[----:B------:R-:W1:Y:S02]  /*10370*/  MUFU.TANH R167, R167 ;  /* 0x000000a700a77308 */ /* 0x000e640000002400 */
[----:B------:R-:W-:Y:S08]  /*10380*/  HMMA.16816.F32 R32, R176, R10, R32 ;  /* 0x0000000ab020723c */ /* 0x000ff00000001820 */
[----:B------:R-:W3:Y:S01]  /*10390*/  MUFU.TANH R164, R164 ;  /* 0x000000a400a47308 */ /* 0x000ee20000002400 */
[----:B--2---:R-:W-:Y:S09]  /*103a0*/  FMNMX.FTZ R3, R165, R0, !PT ;  /* 0x00000000a5037209 */ /* 0x004ff20007810000 */
[----:B------:R-:W2:Y:S01]  /*103b0*/  MUFU.TANH R171, R171 ;  /* 0x000000ab00ab7308 */ /* 0x000ea20000002400 */
[----:B------:R-:W-:Y:S01]  /*103c0*/  FMUL.FTZ R28, R28, c[0x0][0x320] ;  /* 0x0000c8001c1c7a20 */ /* 0x000fe20000410000 */
[----:B-1----:R-:W-:Y:S01]  /*103d0*/  FMNMX.FTZ R2, R167, R2, !PT ;  /* 0x00000002a7027209 */ /* 0x002fe20007810000 */
[----:B------:R-:W-:Y:S02]  /*103e0*/  FMUL.FTZ R29, R29, c[0x0][0x320] ;  /* 0x0000c8001d1d7a20 */ /* 0x000fe40000410000 */
[----:B------:R-:W-:Y:S01]  /*103f0*/  FMUL.FTZ R30, R30, c[0x0][0x320] ;  /* 0x0000c8001e1e7a20 */ /* 0x000fe20000410000 */
[----:B------:R-:W-:Y:S01]  /*10400*/  FMNMX.FTZ R2, R247, R2, !PT ;  /* 0x00000002f7027209 */ /* 0x000fe20007810000 */
[----:B------:R-:W-:Y:S03]  /*10410*/  FMUL.FTZ R31, R31, c[0x0][0x320] ;  /* 0x0000c8001f1f7a20 */ /* 0x000fe60000410000 */
[----:B------:R-:W1:Y:S01]  /*10420*/  MUFU.TANH R245, R13 ;  /* 0x0000000d00f57308 */ /* 0x000e620000002400 */
[----:B------:R-:W-:Y:S02]  /*10430*/  FMUL.FTZ R32, R32, c[0x0][0x320] ;  /* 0x0000c80020207a20 */ /* 0x000fe40000410000 */
[----:B------:R-:W-:Y:S01]  /*10440*/  FMUL.FTZ R33, R33, c[0x0][0x320] ;  /* 0x0000c80021217a20 */ /* 0x000fe20000410000 */
[----:B---3--:R-:W-:Y:S01]  /*10450*/  FMNMX.FTZ R3, R164, R3, !PT ;  /* 0x00000003a4037209 */ /* 0x008fe20007810000 */
[----:B------:R-:W-:Y:S02]  /*10460*/  FMUL.FTZ R34, R34, c[0x0][0x320] ;  /* 0x0000c80022227a20 */ /* 0x000fe40000410000 */
[----:B------:R-:W-:Y:S01]  /*10470*/  FMUL.FTZ R35, R35, c[0x0][0x320] ;  /* 0x0000c80023237a20 */ /* 0x000fe20000410000 */
[----:B------:R-:W-:Y:S02]  /*10480*/  FMNMX.FTZ R3, R246, R3, !PT ;  /* 0x00000003f6037209 */ /* 0x000fe40007810000 */
[----:B------:R-:W3:Y:S02]  /*10490*/  MUFU.TANH R243, R16 ;  /* 0x0000001000f37308 */ /* 0x000ee40000002400 */
[----:B------:R-:W-:Y:S02]  /*104a0*/  FMNMX.FTZ R3, R244, R3, !PT ;  /* 0x00000003f4037209 */ /* 0x000fe40007810000 */
[----:B--2---:R-:W-:Y:S02]  /*104b0*/  FMNMX.FTZ R2, R171, R2, !PT ;  /* 0x00000002ab027209 */ /* 0x004fe40007810000 */
[----:B------:R-:W-:Y:S04]  /*104c0*/  FMNMX.FTZ R3, R242, R3, !PT ;  /* 0x00000003f2037209 */ /* 0x000fe80007810000 */
[----:B------:R-:W2:Y:S01]  /*104d0*/  MUFU.TANH R181, R17 ;  /* 0x0000001100b57308 */ /* 0x000ea20000002400 */
[----:B------:R-:W-:Y:S02]  /*104e0*/  FMNMX.FTZ R3, R180, R3, !PT ;  /* 0x00000003b4037209 */ /* 0x000fe40007810000 */
[----:B-1----:R-:W-:Y:S07]  /*104f0*/  FMNMX.FTZ R2, R245, R2, !PT ;  /* 0x00000002f5027209 */ /* 0x002fee0007810000 */
[----:B------:R-:W1:Y:S01]  /*10500*/  MUFU.TANH R240, R18 ;  /* 0x0000001200f07308 */ /* 0x000e620000002400 */
[----:B---3--:R-:W-:Y:S09]  /*10510*/  FMNMX.FTZ R2, R243, R2, !PT ;  /* 0x00000002f3027209 */ /* 0x008ff20007810000 */
[----:B------:R-:W3:Y:S01]  /*10520*/  MUFU.TANH R239, R20 ;  /* 0x0000001400ef7308 */ /* 0x000ee20000002400 */
[----:B--2---:R-:W-:Y:S09]  /*10530*/  FMNMX.FTZ R2, R181, R2, !PT ;  /* 0x00000002b5027209 */ /* 0x004ff20007810000 */
[----:B------:R-:W2:Y:S01]  /*10540*/  MUFU.TANH R182, R19 ;  /* 0x0000001300b67308 */ /* 0x000ea20000002400 */
[----:B-1----:R-:W-:Y:S09]  /*10550*/  FMNMX.FTZ R3, R240, R3, !PT ;  /* 0x00000003f0037209 */ /* 0x002ff20007810000 */
        /* <DEDUP_REMOVED lines=25> */
[----:B---3--:R-:W-:Y:S01]  /*106f0*/  FMNMX.FTZ R2, R172, R9, !PT ;  /* 0x00000009ac027209 */ /* 0x008fe20007810000 */
[----:B------:R-:W-:Y:S08]  /*10700*/  @P0 IMAD.WIDE.U32 R8, R231, c[0x0][0x1e0], RZ ;  /* 0x00007800e7080a25 */ /* 0x000ff000078e00ff */
[----:B------:R-:W3:Y:S01]  /*10710*/  MUFU.TANH R134, R34 ;  /* 0x0000002200867308 */ /* 0x000ee20000002400 */
[----:B--2---:R-:W-:Y:S09]  /*10720*/  FMNMX.FTZ R3, R160, R3, !PT ;  /* 0x00000003a0037209 */ /* 0x004ff20007810000 */
[----:B------:R-:W2:Y:S01]  /*10730*/  MUFU.TANH R133, R35 ;  /* 0x0000002300857308 */ /* 0x000ea20000002400 */
[----:B-1----:R-:W-:Y:S02]  /*10740*/  FMNMX.FTZ R6, R163, R2, !PT ;  /* 0x00000002a3067209 */ /* 0x002fe40007810000 */
[----:B---3--:R-:W-:Y:S03]  /*10750*/  FMNMX.FTZ R2, R134, R3, !PT ;  /* 0x0000000386027209 */ /* 0x008fe60007810000 */
[----:B------:R-:W1:Y:S01]  /*10760*/  SHFL.BFLY PT, R3, R6, 0x2, 0x1f ;  /* 0x0c401f0006037f89 */ /* 0x000e6200000e0000 */
[----:B--2---:R-:W-:Y:S07]  /*10770*/  FMNMX.FTZ R5, R133, R2, !PT ;  /* 0x0000000285057209 */ /* 0x004fee0007810000 */
[----:B------:R-:W2:Y:S01]  /*10780*/  SHFL.BFLY PT, R2, R5, 0x2, 0x1f ;  /* 0x0c401f0005027f89 */ /* 0x000ea200000e0000 */
[----:B-1----:R-:W-:Y:S07]  /*10790*/  FMNMX.FTZ R7, R6, R3, !PT ;  /* 0x0000000306077209 */ /* 0x002fee0007810000 */
[----:B------:R-:W1:Y:S01]  /*107a0*/  SHFL.BFLY PT, R132, R7, 0x1, 0x1f ;  /* 0x0c201f0007847f89 */ /* 0x000e6200000e0000 */
[----:B--2---:R-:W-:Y:S07]  /*107b0*/  FMNMX.FTZ R4, R5, R2, !PT ;  /* 0x0000000205047209 */ /* 0x004fee0007810000 */
[----:B------:R-:W2:Y:S01]  /*107c0*/  SHFL.BFLY PT, R3, R4, 0x1, 0x1f ;  /* 0x0c201f0004037f89 */ /* 0x000ea200000e0000 */
[----:B-1----:R-:W-:Y:S02]  /*107d0*/  FMNMX.FTZ R132, R7, R132, !PT ;  /* 0x0000008407847209 */ /* 0x002fe40007810000 */
[----:B------:R-:W-:Y:S03]  /*107e0*/  @P0 SHF.R.S32.HI R7, RZ, 0x1f, R231 ;  /* 0x0000001fff070819 */ /* 0x000fe600000114e7 */
[C---:B------:R-:W-:Y:S02]  /*107f0*/  FADD.FTZ R2, -R132.reuse, R135 ;  /* 0x0000008784027221 */ /* 0x040fe40000010100 */
[----:B------:R-:W-:Y:S02]  /*10800*/  FMUL.FTZ R174, R132, c[0x0][0x2d0] ;  /* 0x0000b40084ae7a20 */ /* 0x000fe40000410000 */
[----:B------:R-:W-:Y:S02]  /*10810*/  FMUL.FTZ R6, R2, c[0x0][0x2d0] ;  /* 0x0000b40002067a20 */ /* 0x000fe40000410000 */
[--C-:B------:R-:W-:Y:S02]  /*10820*/  FFMA.FTZ R169, R161, c[0x0][0x2d0], -R174.reuse ;  /* 0x0000b400a1a97a23 */ /* 0x100fe400000108ae */
[----:B------:R1:W3:Y:S01]  /*10830*/  MUFU.EX2 R2, R6 ;  /* 0x0000000600027308 */ /* 0x0002e20000000800 */
[----:B--2---:R-:W-:Y:S01]  /*10840*/  FMNMX.FTZ R3, R4, R3, !PT ;  /* 0x0000000304037209 */ /* 0x004fe20007810000 */
[--C-:B------:R-:W-:Y:S02]  /*10850*/  FFMA.FTZ R170, R166, c[0x0][0x2d0], -R174.reuse ;  /* 0x0000b400a6aa7a23 */ /* 0x100fe400000108ae */
[----:B------:R-:W-:Y:S02]  /*10860*/  FFMA.FTZ R168, R167, c[0x0][0x2d0], -R174 ;  /* 0x0000b400a7a87a23 */ /* 0x000fe400000108ae */
[C---:B------:R-:W-:Y:S02]  /*10870*/  FADD.FTZ R5, -R3.reuse, R0 ;  /* 0x0000000003057221 */ /* 0x040fe40000010100 */
[----:B------:R-:W-:Y:S02]  /*10880*/  FMUL.FTZ R161, R3, c[0x0][0x2d0] ;  /* 0x0000b40003a17a20 */ /* 0x000fe40000410000 */
[----:B------:R-:W-:Y:S01]  /*10890*/  FMUL.FTZ R0, R5, c[0x0][0x2d0] ;  /* 0x0000b40005007a20 */ /* 0x000fe20000410000 */
[----:B------:R-:W-:Y:S01]  /*108a0*/  MUFU.EX2 R170, R170 ;  /* 0x000000aa00aa7308 */ /* 0x000fe20000000800 */
[----:B------:R-:W-:Y:S01]  /*108b0*/  @P0 IMAD R5, R7, c[0x0][0x1e0], RZ ;  /* 0x0000780007050a24 */ /* 0x000fe200078e02ff */
[----:B------:R-:W-:Y:S01]  /*108c0*/  @P0 SHF.L.U32 R7, R8, 0x6, RZ ;  /* 0x0000000608070819 */ /* 0x000fe200000006ff */
[----:B------:R-:W-:Y:S02]  /*108d0*/  FFMA.FTZ R167, R247, c[0x0][0x2d0], -R174 ;  /* 0x0000b400f7a77a23 */ /* 0x000fe400000108ae */
[----:B------:R-:W-:Y:S01]  /*108e0*/  @P0 IMAD R5, R231, c[0x0][0x1e4], R5 ;  /* 0x00007900e7050a24 */ /* 0x000fe200078e0205 */
[----:B------:R-:W-:Y:S01]  /*108f0*/  @P0 IADD3 R4, P3, R7, R220, RZ ;  /* 0x000000dc07040210 */ /* 0x000fe20007f7e0ff */
[--C-:B------:R-:W-:Y:S02]  /*10900*/  FFMA.FTZ R166, R165, c[0x0][0x2d0], -R161.reuse ;  /* 0x0000b400a5a67a23 */ /* 0x100fe400000108a1 */
[--C-:B------:R-:W-:Y:S01]  /*10910*/  FFMA.FTZ R165, R164, c[0x0][0x2d0], -R161.reuse ;  /* 0x0000b400a4a57a23 */ /* 0x100fe200000108a1 */
[----:B------:R-:W-:Y:S01]  /*10920*/  @P0 IADD3 R5, R9, R5, RZ ;  /* 0x0000000509050210 */ /* 0x000fe20007ffe0ff */
[--C-:B------:R-:W-:Y:S01]  /*10930*/  FFMA.FTZ R164, R246, c[0x0][0x2d0], -R161.reuse ;  /* 0x0000b400f6a47a23 */ /* 0x100fe200000108a1 */
[----:B------:R-:W2:Y:S01]  /*10940*/  MUFU.EX2 R0, R0 ;  /* 0x0000000000007308 */ /* 0x000ea20000000800 */
[----:B-1----:R-:W-:Y:S01]  /*10950*/  @P0 IADD3 R6, P1, R7, R216, RZ ;  /* 0x000000d807060210 */ /* 0x002fe20007f3e0ff */
[----:B------:R-:W-:Y:S01]  /*10960*/  FFMA.FTZ R135, R244, c[0x0][0x2d0], -R161 ;  /* 0x0000b400f4877a23 */ /* 0x000fe200000108a1 */
[----:B------:R-:W-:Y:S01]  /*10970*/  @P0 SHF.L.U64.HI R5, R8, 0x6, R5 ;  /* 0x0000000608050819 */ /* 0x000fe20000010205 */
[----:B---3--:R-:W-:Y:S01]  /*10980*/  FMUL.FTZ R32, R2, R100 ;  /* 0x0000006402207220 */ /* 0x008fe20000410000 */
[----:B------:R-:W-:Y:S01]  /*10990*/  @P0 LEA R16, P4, R6, c[0x0][0x1c8], 0x1 ;  /* 0x0000720006100a11 */ /* 0x000fe200078808ff */
[C---:B------:R-:W-:Y:S01]  /*109a0*/  FMUL.FTZ R33, R2.reuse, R101 ;  /* 0x0000006502217220 */ /* 0x040fe20000410000 */
[----:B------:R-:W-:Y:S01]  /*109b0*/  @P0 IADD3.X R9, R5, R219, RZ, P1, !PT ;  /* 0x000000db05090210 */ /* 0x000fe20000ffe4ff */
[----:B------:R-:W-:Y:S01]  /*109c0*/  FMUL.FTZ R36, R2, R36 ;  /* 0x0000002402247220 */ /* 0x000fe20000410000 */
[----:B------:R-:W-:Y:S01]  /*109d0*/  @P0 IADD3 R8, P2, R7, R221, RZ ;  /* 0x000000dd07080210 */ /* 0x000fe20007f5e0ff */
[----:B------:R-:W1:Y:S01]  /*109e0*/  MUFU.EX2 R169, R169 ;  /* 0x000000a900a97308 */ /* 0x000e620000000800 */
[----:B------:R-:W-:Y:S01]  /*109f0*/  @P0 LEA.HI.X R17, R6, c[0x0][0x1cc], R9, 0x1, P4 ;  /* 0x0000730006110a11 */ /* 0x000fe200020f0c09 */
[----:B------:R-:W-:Y:S01]  /*10a00*/  FMUL.FTZ R37, R2, R37 ;  /* 0x0000002502257220 */ /* 0x000fe20000410000 */
[----:B------:R-:W-:Y:S01]  /*10a10*/  ISETP.NE.AND P4, PT, R212, RZ, PT ;  /* 0x000000ffd400720c */ /* 0x000fe20003f85270 */
[----:B------:R-:W-:Y:S01]  /*10a20*/  FMUL.FTZ R40, R2, R40 ;  /* 0x0000002802287220 */ /* 0x000fe20000410000 */
[----:B------:R-:W-:Y:S01]  /*10a30*/  @P0 LEA R18, P1, R8, c[0x0][0x1c8], 0x1 ;  /* 0x0000720008120a11 */ /* 0x000fe200078208ff */
[----:B------:R3:W-:Y:S01]  /*10a40*/  @P0 LDGSTS.E.BYPASS.LTC128B.128 [R213+0x6100], [R16.64], !P6 ;  /* 0x0610000010d50fae */ /* 0x0007e2000f101d44 */
[C---:B------:R-:W-:Y:S01]  /*10a50*/  @P0 IADD3.X R11, R5.reuse, R228, RZ, P2, !PT ;  /* 0x000000e4050b0210 */ /* 0x040fe200017fe4ff */
[----:B------:R-:W-:Y:S01]  /*10a60*/  FMUL.FTZ R41, R2, R41 ;  /* 0x0000002902297220 */ /* 0x000fe20000410000 */
[----:B------:R-:W-:Y:S01]  /*10a70*/  @P0 IADD3.X R9, R5, R227, RZ, P3, !PT ;  /* 0x000000e305090210 */ /* 0x000fe20001ffe4ff */
[----:B------:R-:W-:Y:S01]  /*10a80*/  MUFU.EX2 R168, R168 ;  /* 0x000000a800a87308 */ /* 0x000fe20000000800 */
[----:B------:R-:W-:Y:S01]  /*10a90*/  @P0 LEA.HI.X R19, R8, c[0x0][0x1cc], R11, 0x1, P1 ;  /* 0x0000730008130a11 */ /* 0x000fe200008f0c0b */
[----:B------:R-:W-:Y:S01]  /*10aa0*/  FMUL.FTZ R44, R2, R44 ;  /* 0x0000002c022c7220 */ /* 0x000fe20000410000 */
[----:B------:R-:W-:Y:S01]  /*10ab0*/  @P0 LEA R8, P2, R4, c[0x0][0x1c8], 0x1 ;  /* 0x0000720004080a11 */ /* 0x000fe200078408ff */
[----:B--2---:R-:W-:Y:S01]  /*10ac0*/  FMUL.FTZ R34, R0, R102 ;  /* 0x0000006600227220 */ /* 0x004fe20000410000 */
[----:B------:R-:W-:Y:S01]  /*10ad0*/  @P0 IADD3 R7, P1, R224, R7, RZ ;  /* 0x00000007e0070210 */ /* 0x000fe20007f3e0ff */
[----:B------:R2:W-:Y:S01]  /*10ae0*/  @P0 LDGSTS.E.BYPASS.LTC128B.128 [R213+0x8100], [R18.64], !P4 ;  /* 0x0810000012d50fae */ /* 0x0005e2000e101d44 */
[----:B------:R-:W-:Y:S01]  /*10af0*/  @P0 LEA.HI.X R9, R4, c[0x0][0x1cc], R9, 0x1, P2 ;  /* 0x0000730004090a11 */ /* 0x000fe200010f0c09 */
[----:B------:R-:W-:Y:S01]  /*10b00*/  FMUL.FTZ R35, R0, R103 ;  /* 0x0000006700237220 */ /* 0x000fe20000410000 */
[----:B------:R-:W-:Y:S01]  /*10b10*/  @P0 IADD3.X R5, R210, R5, RZ, P1, !PT ;  /* 0x00000005d2050210 */ /* 0x000fe20000ffe4ff */
[----:B------:R-:W4:Y:S01]  /*10b20*/  MUFU.EX2 R167, R167 ;  /* 0x000000a700a77308 */ /* 0x000f220000000800 */
[C---:B------:R-:W-:Y:S01]  /*10b30*/  @P0 IADD3 R4, P3, R7.reuse, R216, RZ ;  /* 0x000000d807040210 */ /* 0x040fe20007f7e0ff */
[C---:B------:R-:W-:Y:S01]  /*10b40*/  FMUL.FTZ R38, R0.reuse, R38 ;  /* 0x0000002600267220 */ /* 0x040fe20000410000 */
[----:B------:R-:W-:Y:S01]  /*10b50*/  @P0 IADD3 R6, P2, R7, R221, RZ ;  /* 0x000000dd07060210 */ /* 0x000fe20007f5e0ff */
[----:B------:R5:W-:Y:S01]  /*10b60*/  @P0 LDGSTS.E.BYPASS.LTC128B.128 [R213+0xa100], [R8.64], !P5 ;  /* 0x0a10000008d50fae */ /* 0x000be2000e901d44 */
[C---:B------:R-:W-:Y:S01]  /*10b70*/  @P0 IADD3.X R11, R5.reuse, R219, RZ, P3, !PT ;  /* 0x000000db050b0210 */ /* 0x040fe20001ffe4ff */
[----:B------:R-:W-:Y:S01]  /*10b80*/  FMUL.FTZ R39, R0, R39 ;  /* 0x0000002700277220 */ /* 0x000fe20000410000 */
[----:B------:R-:W-:Y:S01]  /*10b90*/  @P0 LEA R24, P3, R4, c[0x0][0x1c8], 0x1 ;  /* 0x0000720004180a11 */ /* 0x000fe200078608ff */
[----:B------:R-:W-:Y:S01]  /*10ba0*/  FMUL.FTZ R42, R0, R42 ;  /* 0x0000002a002a7220 */ /* 0x000fe20000410000 */
[----:B------:R-:W-:Y:S01]  /*10bb0*/  @P0 IADD3.X R13, R5, R228, RZ, P2, !PT ;  /* 0x000000e4050d0210 */ /* 0x000fe200017fe4ff */
[----:B------:R-:W-:Y:S01]  /*10bc0*/  MUFU.EX2 R166, R166 ;  /* 0x000000a600a67308 */ /* 0x000fe20000000800 */
[----:B------:R-:W-:Y:S01]  /*10bd0*/  @P0 LEA.HI.X R25, R4, c[0x0][0x1cc], R11, 0x1, P3 ;  /* 0x0000730004190a11 */ /* 0x000fe200018f0c0b */
[----:B------:R-:W-:Y:S01]  /*10be0*/  FMUL.FTZ R4, R2, R128 ;  /* 0x0000008002047220 */ /* 0x000fe20000410000 */
[----:B------:R-:W-:Y:S01]  /*10bf0*/  @P0 LEA R26, P2, R6, c[0x0][0x1c8], 0x1 ;  /* 0x00007200061a0a11 */ /* 0x000fe200078408ff */
[----:B------:R-:W-:Y:S01]  /*10c00*/  FMUL.FTZ R11, R0, R127 ;  /* 0x0000007f000b7220 */ /* 0x000fe20000410000 */
[----:B------:R-:W-:Y:S01]  /*10c10*/  @P0 IADD3 R7, P1, R7, R220, RZ ;  /* 0x000000dc07070210 */ /* 0x000fe20007f3e0ff */
[----:B------:R2:W-:Y:S01]  /*10c20*/  @P0 LDGSTS.E.BYPASS.LTC128B.128 [R213+0x7100], [R24.64], !P6 ;  /* 0x0710000018d50fae */ /* 0x0005e2000f101d44 */
[----:B------:R-:W-:Y:S01]  /*10c30*/  @P0 LEA.HI.X R27, R6, c[0x0][0x1cc], R13, 0x1, P2 ;  /* 0x00007300061b0a11 */ /* 0x000fe200010f0c0d */
[----:B------:R-:W-:Y:S01]  /*10c40*/  FMUL.FTZ R6, R0, R130 ;  /* 0x0000008200067220 */ /* 0x000fe20000410000 */
[----:B------:R-:W-:Y:S01]  /*10c50*/  @P0 IADD3.X R10, R5, R227, RZ, P1, !PT ;  /* 0x000000e3050a0210 */ /* 0x000fe20000ffe4ff */
[----:B------:R-:W2:Y:S01]  /*10c60*/  MUFU.EX2 R165, R165 ;  /* 0x000000a500a57308 */ /* 0x000ea20000000800 */
[----:B------:R-:W-:Y:S01]  /*10c70*/  @P0 LEA R28, P1, R7, c[0x0][0x1c8], 0x1 ;  /* 0x00007200071c0a11 */ /* 0x000fe200078208ff */
[----:B------:R-:W-:Y:S01]  /*10c80*/  FMUL.FTZ R5, R2, R129 ;  /* 0x0000008102057220 */ /* 0x000fe20000410000 */
[----:B-1----:R-:W-:Y:S01]  /*10c90*/  F2FP.PACK_AB R128, R169, R170 ;  /* 0x000000aaa980723e */ /* 0x002fe200000000ff */
[----:B------:R1:W-:Y:S01]  /*10ca0*/  @P0 LDGSTS.E.BYPASS.LTC128B.128 [R213+0x9100], [R26.64], !P4 ;  /* 0x091000001ad50fae */ /* 0x0003e2000e101d44 */
[----:B------:R-:W-:Y:S01]  /*10cb0*/  @P0 LEA.HI.X R29, R7, c[0x0][0x1cc], R10, 0x1, P1 ;  /* 0x00007300071d0a11 */ /* 0x000fe200008f0c0a */
[C---:B------:R-:W-:Y:S01]  /*10cc0*/  FMUL.FTZ R7, R0.reuse, R131 ;  /* 0x0000008300077220 */ /* 0x040fe20000410000 */
[----:B----4-:R-:W-:Y:S01]  /*10cd0*/  F2FP.PACK_AB R130, R167, R168 ;  /* 0x000000a8a782723e */ /* 0x010fe200000000ff */
[----:B------:R-:W-:Y:S02]  /*10ce0*/  FMUL.FTZ R10, R0, R126 ;  /* 0x0000007e000a7220 */ /* 0x000fe40000410000 */
[----:B------:R-:W-:Y:S01]  /*10cf0*/  MUFU.EX2 R164, R164 ;  /* 0x000000a400a47308 */ /* 0x000fe20000000800 */
[C---:B-----5:R-:W-:Y:S01]  /*10d00*/  FMUL.FTZ R8, R2.reuse, R124 ;  /* 0x0000007c02087220 */ /* 0x060fe20000410000 */
[----:B------:R4:W-:Y:S01]  /*10d10*/  @P0 LDGSTS.E.BYPASS.LTC128B.128 [R213+0xb100], [R28.64], !P5 ;  /* 0x0b1000001cd50fae */ /* 0x0009e2000e901d44 */
[C---:B------:R-:W-:Y:S02]  /*10d20*/  FMUL.FTZ R9, R2.reuse, R125 ;  /* 0x0000007d02097220 */ /* 0x040fe40000410000 */
[C---:B---3--:R-:W-:Y:S02]  /*10d30*/  FMUL.FTZ R16, R2.reuse, R116 ;  /* 0x0000007402107220 */ /* 0x048fe40000410000 */
[----:B------:R-:W-:Y:S02]  /*10d40*/  FMUL.FTZ R17, R2, R117 ;  /* 0x0000007502117220 */ /* 0x000fe40000410000 */
[C---:B--2---:R-:W-:Y:S01]  /*10d50*/  FMUL.FTZ R18, R0.reuse, R118 ;  /* 0x0000007600127220 */ /* 0x044fe20000410000 */
[----:B------:R-:W2:Y:S01]  /*10d60*/  LDSM.16.MT88.4 R12, [R203+0x100] ;  /* 0x00010000cb0c783b */ /* 0x000ea20000004200 */
[----:B------:R-:W3:Y:S01]  /*10d70*/  MUFU.EX2 R135, R135 ;  /* 0x0000008700877308 */ /* 0x000ee20000000800 */
[----:B------:R-:W-:Y:S01]  /*10d80*/  FMUL.FTZ R19, R0, R119 ;  /* 0x0000007700137220 */ /* 0x000fe20000410000 */
[----:B------:R-:W-:Y:S01]  /*10d90*/  F2FP.PACK_AB R129, R165, R166 ;  /* 0x000000a6a581723e */ /* 0x000fe200000000ff */
[C---:B------:R-:W-:Y:S02]  /*10da0*/  FMUL.FTZ R24, R2.reuse, R108 ;  /* 0x0000006c02187220 */ /* 0x040fe40000410000 */
[----:B------:R-:W-:Y:S02]  /*10db0*/  FMUL.FTZ R25, R2, R109 ;  /* 0x0000006d02197220 */ /* 0x000fe40000410000 */
[----:B------:R-:W5:Y:S01]  /*10dc0*/  LDSM.16.MT88.4 R20, [R198+0x100] ;  /* 0x00010000c614783b */ /* 0x000f620000004200 */
[C---:B------:R-:W-:Y:S02]  /*10dd0*/  FMUL.FTZ R43, R0.reuse, R43 ;  /* 0x0000002b002b7220 */ /* 0x040fe40000410000 */
[C---:B-1----:R-:W-:Y:S02]  /*10de0*/  FMUL.FTZ R26, R0.reuse, R110 ;  /* 0x0000006e001a7220 */ /* 0x042fe40000410000 */
[----:B------:R-:W-:Y:S02]  /*10df0*/  FMUL.FTZ R27, R0, R111 ;  /* 0x0000006f001b7220 */ /* 0x000fe40000410000 */
[----:B------:R-:W-:Y:S01]  /*10e00*/  FMUL.FTZ R45, R2, R45 ;  /* 0x0000002d022d7220 */ /* 0x000fe20000410000 */
[----:B------:R-:W-:Y:S01]  /*10e10*/  LDSM.16.MT88.4 R100, [R197+0x2100] ;  /* 0x00210000c564783b */ /* 0x000fe20000004200 */
[C---:B------:R-:W-:Y:S02]  /*10e20*/  FMUL.FTZ R46, R0.reuse, R46 ;  /* 0x0000002e002e7220 */ /* 0x040fe40000410000 */
[----:B------:R-:W-:Y:S02]  /*10e30*/  FMUL.FTZ R47, R0, R47 ;  /* 0x0000002f002f7220 */ /* 0x000fe40000410000 */
[C---:B------:R-:W-:Y:S02]  /*10e40*/  FMUL.FTZ R48, R2.reuse, R48 ;  /* 0x0000003002307220 */ /* 0x040fe40000410000 */
[----:B------:R-:W-:Y:S01]  /*10e50*/  FMUL.FTZ R49, R2, R49 ;  /* 0x0000003102317220 */ /* 0x000fe20000410000 */
[----:B----4-:R-:W1:Y:S01]  /*10e60*/  LDSM.16.MT88.4 R28, [R197+0x100] ;  /* 0x00010000c51c783b */ /* 0x010e620000004200 */
[----:B---3--:R-:W-:Y:S01]  /*10e70*/  F2FP.PACK_AB R131, R135, R164 ;  /* 0x000000a48783723e */ /* 0x008fe200000000ff */
[C---:B------:R-:W-:Y:S02]  /*10e80*/  FMUL.FTZ R50, R0.reuse, R50 ;  /* 0x0000003200327220 */ /* 0x040fe40000410000 */
[----:B------:R-:W-:Y:S02]  /*10e90*/  FMUL.FTZ R51, R0, R51 ;  /* 0x0000003300337220 */ /* 0x000fe40000410000 */
[C---:B------:R-:W-:Y:S02]  /*10ea0*/  FMUL.FTZ R52, R2.reuse, R52 ;  /* 0x0000003402347220 */ /* 0x040fe40000410000 */
[----:B------:R-:W-:Y:S01]  /*10eb0*/  LDSM.16.MT88.4 R108, [R196+0x2100] ;  /* 0x00210000c46c783b */ /* 0x000fe20000004200 */
[----:B------:R-:W-:Y:S02]  /*10ec0*/  FMUL.FTZ R53, R2, R53 ;  /* 0x0000003502357220 */ /* 0x000fe40000410000 */
[C---:B------:R-:W-:Y:S02]  /*10ed0*/  FMUL.FTZ R54, R0.reuse, R54 ;  /* 0x0000003600367220 */ /* 0x040fe40000410000 */
[----:B------:R-:W-:Y:S02]  /*10ee0*/  FMUL.FTZ R55, R0, R55 ;  /* 0x0000003700377220 */ /* 0x000fe40000410000 */
[C---:B------:R-:W-:Y:S01]  /*10ef0*/  FMUL.FTZ R56, R2.reuse, R56 ;  /* 0x0000003802387220 */ /* 0x040fe20000410000 */
[C---:B--2---:R-:W-:Y:S01]  /*10f00*/  HMMA.16816.F32 R4, R128.reuse, R12, R4 ;  /* 0x0000000c8004723c */ /* 0x044fe20000001804 */
[----:B------:R-:W-:Y:S04]  /*10f10*/  LDSM.16.MT88.4 R116, [R197+0x900] ;  /* 0x00090000c574783b */ /* 0x000fe80000004200 */
[C---:B------:R-:W-:Y:S02]  /*10f20*/  FMUL.FTZ R57, R2.reuse, R57 ;  /* 0x0000003902397220 */ /* 0x040fe40000410000 */
[C---:B------:R-:W-:Y:S01]  /*10f30*/  FMUL.FTZ R12, R2.reuse, R120 ;  /* 0x00000078020c7220 */ /* 0x040fe20000410000 */
[C---:B------:R-:W-:Y:S01]  /*10f40*/  HMMA.16816.F32 R8, R128.reuse, R14, R8 ;  /* 0x0000000e8008723c */ /* 0x040fe20000001808 */
[----:B------:R-:W-:Y:S03]  /*10f50*/  LDSM.16.MT88.4 R124, [R203+0x2900] ;  /* 0x00290000cb7c783b */ /* 0x000fe60000004200 */
[----:B------:R-:W-:Y:S02]  /*10f60*/  FMUL.FTZ R13, R2, R121 ;  /* 0x00000079020d7220 */ /* 0x000fe40000410000 */
[C---:B------:R-:W-:Y:S02]  /*10f70*/  FMUL.FTZ R58, R0.reuse, R58 ;  /* 0x0000003a003a7220 */ /* 0x040fe40000410000 */
[C---:B------:R-:W-:Y:S01]  /*10f80*/  FMUL.FTZ R14, R0.reuse, R122 ;  /* 0x0000007a000e7220 */ /* 0x040fe20000410000 */
[----:B------:R-:W-:Y:S03]  /*10f90*/  LDSM.16.MT88.4 R136, [R198+0x2900] ;  /* 0x00290000c688783b */ /* 0x000fe60000004200 */
[C---:B------:R-:W-:Y:S02]  /*10fa0*/  FMUL.FTZ R15, R0.reuse, R123 ;  /* 0x0000007b000f7220 */ /* 0x040fe40000410000 */
[----:B------:R-:W-:Y:S02]  /*10fb0*/  FMUL.FTZ R59, R0, R59 ;  /* 0x0000003b003b7220 */ /* 0x000fe40000410000 */
[C---:B------:R-:W-:Y:S01]  /*10fc0*/  FMUL.FTZ R60, R2.reuse, R60 ;  /* 0x0000003c023c7220 */ /* 0x040fe20000410000 */
[----:B------:R-:W2:Y:S01]  /*10fd0*/  LDSM.16.MT88.4 R120, [R196+0x100] ;  /* 0x00010000c478783b */ /* 0x000ea20000004200 */
[----:B------:R-:W-:Y:S01]  /*10fe0*/  FMUL.FTZ R61, R2, R61 ;  /* 0x0000003d023d7220 */ /* 0x000fe20000410000 */
[C---:B-----5:R-:W-:Y:S03]  /*10ff0*/  HMMA.16816.F32 R12, R128.reuse, R20, R12 ;  /* 0x00000014800c723c */ /* 0x060fe6000000180c */
[C---:B------:R-:W-:Y:S02]  /*11000*/  FMUL.FTZ R62, R0.reuse, R62 ;  /* 0x0000003e003e7220 */ /* 0x040fe40000410000 */
[----:B------:R-:W-:Y:S01]  /*11010*/  FMUL.FTZ R63, R0, R63 ;  /* 0x0000003f003f7220 */ /* 0x000fe20000410000 */
[----:B------:R-:W-:Y:S01]  /*11020*/  LDSM.16.MT88.4 R140, [R197+0x2900] ;  /* 0x00290000c58c783b */ /* 0x000fe20000004200 */
[C---:B------:R-:W-:Y:S01]  /*11030*/  FMUL.FTZ R20, R2.reuse, R112 ;  /* 0x0000007002147220 */ /* 0x040fe20000410000 */
[C---:B------:R-:W-:Y:S04]  /*11040*/  HMMA.16816.F32 R16, R128.reuse, R22, R16 ;  /* 0x000000168010723c */ /* 0x040fe80000001810 */
[----:B------:R-:W-:Y:S02]  /*11050*/  FMUL.FTZ R21, R2, R113 ;  /* 0x0000007102157220 */ /* 0x000fe40000410000 */
[----:B------:R-:W-:Y:S01]  /*11060*/  LDSM.16.MT88.4 R144, [R203+0x3900] ;  /* 0x00390000cb90783b */ /* 0x000fe20000004200 */
[C---:B------:R-:W-:Y:S02]  /*11070*/  FMUL.FTZ R22, R0.reuse, R114 ;  /* 0x0000007200167220 */ /* 0x040fe40000410000 */
[----:B------:R-:W-:Y:S03]  /*11080*/  FMUL.FTZ R23, R0, R115 ;  /* 0x0000007300177220 */ /* 0x000fe60000410000 */
[C---:B------:R-:W-:Y:S02]  /*11090*/  FMUL.FTZ R64, R2.reuse, R64 ;  /* 0x0000004002407220 */ /* 0x040fe40000410000 */
[----:B------:R-:W3:Y:S01]  /*110a0*/  LDSM.16.MT88.4 R112, [R203+0x2100] ;  /* 0x00210000cb70783b */ /* 0x000ee20000004200 */
[----:B------:R-:W-:Y:S01]  /*110b0*/  FMUL.FTZ R65, R2, R65 ;  /* 0x0000004102417220 */ /* 0x000fe20000410000 */
[C---:B-1----:R-:W-:Y:S03]  /*110c0*/  HMMA.16816.F32 R20, R128.reuse, R28, R20 ;  /* 0x0000001c8014723c */ /* 0x042fe60000001814 */
        /* <DEDUP_REMOVED lines=10> */
[----:B------:R-:W1:Y:S01]  /*11170*/  LDSM.16.MT88.4 R104, [R198+0x2100] ;  /* 0x00210000c668783b */ /* 0x000e620000004200 */
[----:B------:R-:W-:Y:S01]  /*11180*/  FMUL.FTZ R69, R2, R69 ;  /* 0x0000004502457220 */ /* 0x000fe20000410000 */
[C---:B--2---:R-:W-:Y:S03]  /*11190*/  HMMA.16816.F32 R28, R128.reuse, R120, R28 ;  /* 0x00000078801c723c */ /* 0x044fe6000000181c */
[C---:B------:R-:W-:Y:S02]  /*111a0*/  FMUL.FTZ R70, R0.reuse, R70 ;  /* 0x0000004600467220 */ /* 0x040fe40000410000 */
[----:B------:R-:W-:Y:S01]  /*111b0*/  FMUL.FTZ R71, R0, R71 ;  /* 0x0000004700477220 */ /* 0x000fe20000410000 */
[----:B------:R-:W-:Y:S01]  /*111c0*/  LDSM.16.MT88.4 R156, [R196+0x3900] ;  /* 0x00390000c49c783b */ /* 0x000fe20000004200 */
[C---:B------:R-:W-:Y:S01]  /*111d0*/  FMUL.FTZ R72, R2.reuse, R72 ;  /* 0x0000004802487220 */ /* 0x040fe20000410000 */
[C---:B------:R-:W-:Y:S04]  /*111e0*/  HMMA.16816.F32 R32, R128.reuse, R122, R32 ;  /* 0x0000007a8020723c */ /* 0x040fe80000001820 */
[----:B------:R-:W-:Y:S02]  /*111f0*/  FMUL.FTZ R73, R2, R73 ;  /* 0x0000004902497220 */ /* 0x000fe40000410000 */
[----:B------:R-:W-:Y:S01]  /*11200*/  LDSM.16.MT88.4 R120, [R196+0x900] ;  /* 0x00090000c478783b */ /* 0x000fe20000004200 */
[C---:B------:R-:W-:Y:S01]  /*11210*/  FMUL.FTZ R74, R0.reuse, R74 ;  /* 0x0000004a004a7220 */ /* 0x040fe20000410000 */
[C---:B---3--:R-:W-:Y:S04]  /*11220*/  HMMA.16816.F32 R36, R128.reuse, R112, R36 ;  /* 0x000000708024723c */ /* 0x048fe80000001824 */
[----:B------:R-:W-:Y:S02]  /*11230*/  FMUL.FTZ R75, R0, R75 ;  /* 0x0000004b004b7220 */ /* 0x000fe40000410000 */
[----:B------:R-:W0:Y:S01]  /*11240*/  LDGDEPBAR ;  /* 0x00000000000079af */ /* 0x000e220000000000 */
[C---:B------:R-:W-:Y:S01]  /*11250*/  FMUL.FTZ R84, R2.reuse, R84 ;  /* 0x0000005402547220 */ /* 0x040fe20000410000 */
[C---:B------:R-:W-:Y:S04]  /*11260*/  HMMA.16816.F32 R40, R128.reuse, R114, R40 ;  /* 0x000000728028723c */ /* 0x040fe80000001828 */
[----:B------:R-:W-:Y:S02]  /*11270*/  FMUL.FTZ R85, R2, R85 ;  /* 0x0000005502557220 */ /* 0x000fe40000410000 */
[----:B------:R-:W-:Y:S01]  /*11280*/  LDSM.16.MT88.4 R112, [R203+0x900] ;  /* 0x00090000cb70783b */ /* 0x000fe20000004200 */
[C---:B------:R-:W-:Y:S02]  /*11290*/  FMUL.FTZ R86, R0.reuse, R86 ;  /* 0x0000005600567220 */ /* 0x040fe40000410000 */
[----:B------:R-:W-:Y:S03]  /*112a0*/  FMUL.FTZ R87, R0, R87 ;  /* 0x0000005700577220 */ /* 0x000fe60000410000 */
[--C-:B------:R-:W-:Y:S01]  /*112b0*/  FFMA.FTZ R171, R171, c[0x0][0x2d0], -R174.reuse ;  /* 0x0000b400abab7a23 */ /* 0x100fe200000108ae */
[C---:B-1----:R-:W-:Y:S03]  /*112c0*/  HMMA.16816.F32 R44, R128.reuse, R104, R44 ;  /* 0x00000068802c723c */ /* 0x042fe6000000182c */
[--C-:B------:R-:W-:Y:S02]  /*112d0*/  FFMA.FTZ R176, R245, c[0x0][0x2d0], -R174.reuse ;  /* 0x0000b400f5b07a23 */ /* 0x100fe400000108ae */
[----:B------:R-:W-:Y:S01]  /*112e0*/  MUFU.EX2 R171, R171 ;  /* 0x000000ab00ab7308 */ /* 0x000fe20000000800 */
[--C-:B------:R-:W-:Y:S02]  /*112f0*/  FFMA.FTZ R177, R243, c[0x0][0x2d0], -R174.reuse ;  /* 0x0000b400f3b17a23 */ /* 0x100fe400000108ae */
[--C-:B------:R-:W-:Y:S01]  /*11300*/  FFMA.FTZ R243, R160, c[0x0][0x2d0], -R161.reuse ;  /* 0x0000b400a0f37a23 */ /* 0x100fe200000108a1 */
[C---:B------:R-:W-:Y:S01]  /*11310*/  HMMA.16816.F32 R48, R128.reuse, R106, R48 ;  /* 0x0000006a8030723c */ /* 0x040fe20000001830 */
[----:B------:R-:W1:Y:S02]  /*11320*/  LDSM.16.MT88.4 R104, [R203+0x4100] ;  /* 0x00410000cb68783b */ /* 0x000e640000004200 */
[--C-:B------:R-:W-:Y:S02]  /*11330*/  FFMA.FTZ R178, R181, c[0x0][0x2d0], -R174.reuse ;  /* 0x0000b400b5b27a23 */ /* 0x100fe400000108ae */
[--C-:B------:R-:W-:Y:S01]  /*11340*/  FFMA.FTZ R179, R242, c[0x0][0x2d0], -R161.reuse ;  /* 0x0000b400f2b37a23 */ /* 0x100fe200000108a1 */
[----:B------:R-:W2:Y:S02]  /*11350*/  MUFU.EX2 R176, R176 ;  /* 0x000000b000b07308 */ /* 0x000ea40000000800 */
[C---:B------:R-:W-:Y:S04]  /*11360*/  HMMA.16816.F32 R52, R128.reuse, R100, R52 ;  /* 0x000000648034723c */ /* 0x040fe80000001834 */
[--C-:B------:R-:W-:Y:S02]  /*11370*/  FFMA.FTZ R180, R180, c[0x0][0x2d0], -R161.reuse ;  /* 0x0000b400b4b47a23 */ /* 0x100fe400000108a1 */
[--C-:B------:R-:W-:Y:S02]  /*11380*/  FFMA.FTZ R181, R240, c[0x0][0x2d0], -R161.reuse ;  /* 0x0000b400f0b57a23 */ /* 0x100fe400000108a1 */
[C---:B------:R-:W-:Y:S01]  /*11390*/  HMMA.16816.F32 R56, R128.reuse, R102, R56 ;  /* 0x000000668038723c */ /* 0x040fe20000001838 */
[----:B------:R-:W3:Y:S01]  /*113a0*/  LDSM.16.MT88.4 R100, [R198+0x4100] ;  /* 0x00410000c664783b */ /* 0x000ee20000004200 */
[----:B------:R-:W-:Y:S02]  /*113b0*/  MUFU.EX2 R177, R177 ;  /* 0x000000b100b17308 */ /* 0x000fe40000000800 */
[--C-:B------:R-:W-:Y:S02]  /*113c0*/  FFMA.FTZ R182, R182, c[0x0][0x2d0], -R161.reuse ;  /* 0x0000b400b6b67a23 */ /* 0x100fe400000108a1 */
[C---:B------:R-:W-:Y:S02]  /*113d0*/  FMUL.FTZ R88, R2.reuse, R88 ;  /* 0x0000005802587220 */ /* 0x040fe40000410000 */
[C---:B------:R-:W-:Y:S04]  /*113e0*/  HMMA.16816.F32 R60, R128.reuse, R108, R60 ;  /* 0x0000006c803c723c */ /* 0x040fe8000000183c */
[----:B------:R-:W-:Y:S01]  /*113f0*/  FMUL.FTZ R89, R2, R89 ;  /* 0x0000005902597220 */ /* 0x000fe20000410000 */
[----:B------:R-:W-:Y:S01]  /*11400*/  MUFU.EX2 R178, R178 ;  /* 0x000000b200b27308 */ /* 0x000fe20000000800 */
[C---:B------:R-:W-:Y:S02]  /*11410*/  FMUL.FTZ R90, R0.reuse, R90 ;  /* 0x0000005a005a7220 */ /* 0x040fe40000410000 */
[C---:B------:R-:W-:Y:S01]  /*11420*/  HMMA.16816.F32 R64, R128.reuse, R110, R64 ;  /* 0x0000006e8040723c */ /* 0x040fe20000001840 */
[----:B------:R-:W4:Y:S03]  /*11430*/  LDSM.16.MT88.4 R108, [R197+0x4100] ;  /* 0x00410000c56c783b */ /* 0x000f260000004200 */
[----:B------:R-:W-:Y:S02]  /*11440*/  FMUL.FTZ R91, R0, R91 ;  /* 0x0000005b005b7220 */ /* 0x000fe40000410000 */
[C---:B------:R-:W-:Y:S01]  /*11450*/  FMUL.FTZ R92, R2.reuse, R92 ;  /* 0x0000005c025c7220 */ /* 0x040fe20000410000 */
[----:B------:R-:W-:Y:S01]  /*11460*/  MUFU.EX2 R179, R179 ;  /* 0x000000b300b37308 */ /* 0x000fe20000000800 */
[----:B------:R-:W-:Y:S01]  /*11470*/  FMUL.FTZ R93, R2, R93 ;  /* 0x0000005d025d7220 */ /* 0x000fe20000410000 */
[C---:B-1----:R-:W-:Y:S03]  /*11480*/  HMMA.16816.F32 R68, R128.reuse, R104, R68 ;  /* 0x000000688044723c */ /* 0x042fe60000001844 */
[C---:B------:R-:W-:Y:S02]  /*11490*/  FMUL.FTZ R94, R0.reuse, R94 ;  /* 0x0000005e005e7220 */ /* 0x040fe40000410000 */
[----:B------:R-:W-:Y:S02]  /*114a0*/  FMUL.FTZ R95, R0, R95 ;  /* 0x0000005f005f7220 */ /* 0x000fe40000410000 */
[C---:B------:R-:W-:Y:S01]  /*114b0*/  FMUL.FTZ R96, R2.reuse, R96 ;  /* 0x0000006002607220 */ /* 0x040fe20000410000 */
[C---:B------:R-:W-:Y:S01]  /*114c0*/  HMMA.16816.F32 R72, R128.reuse, R106, R72 ;  /* 0x0000006a8048723c */ /* 0x040fe20000001848 */
[----:B------:R-:W1:Y:S01]  /*114d0*/  LDSM.16.MT88.4 R104, [R196+0x4100] ;  /* 0x00410000c468783b */ /* 0x000e620000004200 */
[----:B------:R-:W5:Y:S02]  /*114e0*/  MUFU.EX2 R180, R180 ;  /* 0x000000b400b47308 */ /* 0x000f640000000800 */
[C---:B------:R-:W-:Y:S02]  /*114f0*/  FMUL.FTZ R76, R2.reuse, R76 ;  /* 0x0000004c024c7220 */ /* 0x040fe40000410000 */
[----:B------:R-:W-:Y:S02]  /*11500*/  FMUL.FTZ R77, R2, R77 ;  /* 0x0000004d024d7220 */ /* 0x000fe40000410000 */
[C---:B------:R-:W-:Y:S04]  /*11510*/  FMUL.FTZ R78, R0.reuse, R78 ;  /* 0x0000004e004e7220 */ /* 0x040fe80000410000 */
[----:B------:R-:W-:Y:S01]  /*11520*/  FMUL.FTZ R79, R0, R79 ;  /* 0x0000004f004f7220 */ /* 0x000fe20000410000 */
[----:B------:R-:W-:Y:S01]  /*11530*/  MUFU.EX2 R181, R181 ;  /* 0x000000b500b57308 */ /* 0x000fe20000000800 */
[----:B------:R-:W-:Y:S02]  /*11540*/  FMUL.FTZ R97, R2, R97 ;  /* 0x0000006102617220 */ /* 0x000fe40000410000 */
[C---:B------:R-:W-:Y:S02]  /*11550*/  FMUL.FTZ R98, R0.reuse, R98 ;  /* 0x0000006200627220 */ /* 0x040fe40000410000 */
[----:B------:R-:W-:Y:S01]  /*11560*/  FMUL.FTZ R99, R0, R99 ;  /* 0x0000006300637220 */ /* 0x000fe20000410000 */
[C---:B---3--:R-:W-:Y:S03]  /*11570*/  HMMA.16816.F32 R76, R128.reuse, R100, R76 ;  /* 0x00000064804c723c */ /* 0x048fe6000000184c */
[C---:B------:R-:W-:Y:S01]  /*11580*/  FMUL.FTZ R80, R2.reuse, R80 ;  /* 0x0000005002507220 */ /* 0x040fe20000410000 */
[----:B------:R-:W3:Y:S01]  /*11590*/  MUFU.EX2 R182, R182 ;  /* 0x000000b600b67308 */ /* 0x000ee20000000800 */
[----:B------:R-:W-:Y:S02]  /*115a0*/  FMUL.FTZ R81, R2, R81 ;  /* 0x0000005102517220 */ /* 0x000fe40000410000 */
[----:B------:R-:W-:Y:S01]  /*115b0*/  FMUL.FTZ R82, R0, R82 ;  /* 0x0000005200527220 */ /* 0x000fe20000410000 */
[----:B--2---:R-:W-:Y:S01]  /*115c0*/  F2FP.PACK_AB R100, R176, R171 ;  /* 0x000000abb064723e */ /* 0x004fe200000000ff */
[----:B------:R-:W-:Y:S03]  /*115d0*/  FMUL.FTZ R83, R0, R83 ;  /* 0x0000005300537220 */ /* 0x000fe60000410000 */
[----:B-----5:R-:W-:Y:S01]  /*115e0*/  F2FP.PACK_AB R101, R180, R179 ;  /* 0x000000b3b465723e */ /* 0x020fe200000000ff */
[--C-:B------:R-:W-:Y:S01]  /*115f0*/  FFMA.FTZ R239, R239, c[0x0][0x2d0], -R174.reuse ;  /* 0x0000b400efef7a23 */ /* 0x100fe200000108ae */
[----:B------:R-:W-:Y:S01]  /*11600*/  MUFU.EX2 R243, R243 ;  /* 0x000000f300f37308 */ /* 0x000fe20000000800 */
[--C-:B------:R-:W-:Y:S01]  /*11610*/  FFMA.FTZ R240, R237, c[0x0][0x2d0], -R174.reuse ;  /* 0x0000b400edf07a23 */ /* 0x100fe200000108ae */
[C---:B------:R-:W-:Y:S03]  /*11620*/  HMMA.16816.F32 R80, R128.reuse, R102, R80 ;  /* 0x000000668050723c */ /* 0x040fe60000001850 */
[--C-:B------:R-:W-:Y:S02]  /*11630*/  FFMA.FTZ R237, R241, c[0x0][0x2d0], -R174.reuse ;  /* 0x0000b400f1ed7a23 */ /* 0x100fe400000108ae */
[--C-:B------:R-:W-:Y:S02]  /*11640*/  FFMA.FTZ R242, R183, c[0x0][0x2d0], -R174.reuse ;  /* 0x0000b400b7f27a23 */ /* 0x100fe400000108ae */
[----:B------:R-:W-:Y:S01]  /*11650*/  F2FP.PACK_AB R102, R178, R177 ;  /* 0x000000b1b266723e */ /* 0x000fe200000000ff */
[C---:B----4-:R-:W-:Y:S01]  /*11660*/  HMMA.16816.F32 R84, R128.reuse, R108, R84 ;  /* 0x0000006c8054723c */ /* 0x050fe20000001854 */
[----:B------:R-:W-:Y:S03]  /*11670*/  MUFU.EX2 R239, R239 ;  /* 0x000000ef00ef7308 */ /* 0x000fe60000000800 */
[----:B---3--:R-:W-:Y:S01]  /*11680*/  F2FP.PACK_AB R103, R182, R181 ;  /* 0x000000b5b667723e */ /* 0x008fe200000000ff */
[--C-:B------:R-:W-:Y:S02]  /*11690*/  FFMA.FTZ R183, R236, c[0x0][0x2d0], -R161.reuse ;  /* 0x0000b400ecb77a23 */ /* 0x100fe400000108a1 */
[--C-:B------:R-:W-:Y:S01]  /*116a0*/  FFMA.FTZ R234, R234, c[0x0][0x2d0], -R161.reuse ;  /* 0x0000b400eaea7a23 */ /* 0x100fe200000108a1 */
[C---:B------:R-:W-:Y:S01]  /*116b0*/  HMMA.16816.F32 R88, R128.reuse, R110, R88 ;  /* 0x0000006e8058723c */ /* 0x040fe20000001858 */
[----:B------:R-:W2:Y:S02]  /*116c0*/  LDSM.16.MT88.4 R108, [R198+0x900] ;  /* 0x00090000c66c783b */ /* 0x000ea40000004200 */
[----:B------:R-:W-:Y:S01]  /*116d0*/  MUFU.EX2 R240, R240 ;  /* 0x000000f000f07308 */ /* 0x000fe20000000800 */
[--C-:B------:R-:W-:Y:S02]  /*116e0*/  FFMA.FTZ R236, R238, c[0x0][0x2d0], -R161.reuse ;  /* 0x0000b400eeec7a23 */ /* 0x100fe400000108a1 */
[--C-:B------:R-:W-:Y:S02]  /*116f0*/  FFMA.FTZ R238, R162, c[0x0][0x2d0], -R161.reuse ;  /* 0x0000b400a2ee7a23 */ /* 0x100fe400000108a1 */
[C---:B-1----:R-:W-:Y:S04]  /*11700*/  HMMA.16816.F32 R92, R128.reuse, R104, R92 ;  /* 0x00000068805c723c */ /* 0x042fe8000000185c */
[--C-:B------:R-:W-:Y:S01]  /*11710*/  FFMA.FTZ R241, R232, c[0x0][0x2d0], -R161.reuse ;  /* 0x0000b400e8f17a23 */ /* 0x100fe200000108a1 */
[----:B------:R-:W-:Y:S01]  /*11720*/  MUFU.EX2 R237, R237 ;  /* 0x000000ed00ed7308 */ /* 0x000fe20000000800 */
[--C-:B------:R-:W-:Y:S02]  /*11730*/  FFMA.FTZ R175, R175, c[0x0][0x2d0], -R174.reuse ;  /* 0x0000b400afaf7a23 */ /* 0x100fe400000108ae */
[----:B------:R-:W-:Y:S01]  /*11740*/  HMMA.16816.F32 R96, R128, R106, R96 ;  /* 0x0000006a8060723c */ /* 0x000fe20000001860 */
[----:B------:R-:W1:Y:S03]  /*11750*/  LDSM.16.MT88.4 R104, [R196+0x2900] ;  /* 0x00290000c468783b */ /* 0x000e660000004200 */
[--C-:B------:R-:W-:Y:S02]  /*11760*/  FFMA.FTZ R232, R173, c[0x0][0x2d0], -R174.reuse ;  /* 0x0000b400ade87a23 */ /* 0x100fe400000108ae */
[--C-:B------:R-:W-:Y:S01]  /*11770*/  FFMA.FTZ R172, R172, c[0x0][0x2d0], -R174.reuse ;  /* 0x0000b400acac7a23 */ /* 0x100fe200000108ae */
[----:B------:R-:W-:Y:S01]  /*11780*/  MUFU.EX2 R242, R242 ;  /* 0x000000f200f27308 */ /* 0x000fe20000000800 */
[C---:B------:R-:W-:Y:S05]  /*11790*/  HMMA.16816.F32 R4, R100.reuse, R112, R4 ;  /* 0x000000706404723c */ /* 0x040fea0000001804 */
[----:B------:R-:W-:Y:S02]  /*117a0*/  FFMA.FTZ R174, R163, c[0x0][0x2d0], -R174 ;  /* 0x0000b400a3ae7a23 */ /* 0x000fe400000108ae */
[--C-:B------:R-:W-:Y:S01]  /*117b0*/  FFMA.FTZ R134, R134, c[0x0][0x2d0], -R161.reuse ;  /* 0x0000b40086867a23 */ /* 0x100fe200000108a1 */
[C---:B------:R-:W-:Y:S01]  /*117c0*/  HMMA.16816.F32 R8, R100.reuse, R114, R8 ;  /* 0x000000726408723c */ /* 0x040fe20000001808 */
[----:B------:R-:W-:Y:S01]  /*117d0*/  LDSM.16.MT88.4 R112, [R198+0x4900] ;  /* 0x00490000c670783b */ /* 0x000fe20000004200 */
[----:B------:R-:W-:Y:S02]  /*117e0*/  MUFU.EX2 R183, R183 ;  /* 0x000000b700b77308 */ /* 0x000fe40000000800 */
[----:B------:R-:W-:Y:S02]  /*117f0*/  FFMA.FTZ R161, R133, c[0x0][0x2d0], -R161 ;  /* 0x0000b40085a17a23 */ /* 0x000fe400000108a1 */
[----:B------:R-:W-:Y:S02]  /*11800*/  FFMA.FTZ R170, R2, R235, R170 ;  /* 0x000000eb02aa7223 */ /* 0x000fe400000100aa */
[----:B------:R-:W-:Y:S01]  /*11810*/  FFMA.FTZ R166, R0, R233, R166 ;  /* 0x000000e900a67223 */ /* 0x000fe200000100a6 */
[C---:B--2---:R-:W-:Y:S03]  /*11820*/  HMMA.16816.F32 R12, R100.reuse, R108, R12 ;  /* 0x0000006c640c723c */ /* 0x044fe6000000180c */
[----:B------:R2:W-:Y:S01]  /*11830*/  MUFU.EX2 R133, R161 ;  /* 0x000000a100857308 */ /* 0x0005e20000000800 */
[----:B------:R-:W-:Y:S02]  /*11840*/  FADD.FTZ R169, R169, R170 ;  /* 0x000000aaa9a97221 */ /* 0x000fe40000010000 */
[----:B------:R-:W-:Y:S02]  /*11850*/  FADD.FTZ R165, R165, R166 ;  /* 0x000000a6a5a57221 */ /* 0x000fe40000010000 */
[C---:B------:R-:W-:Y:S01]  /*11860*/  HMMA.16816.F32 R16, R100.reuse, R110, R16 ;  /* 0x0000006e6410723c */ /* 0x040fe20000001810 */
[----:B------:R-:W3:Y:S03]  /*11870*/  LDSM.16.MT88.4 R108, [R203+0x4900] ;  /* 0x00490000cb6c783b */ /* 0x000ee60000004200 */
[----:B------:R-:W-:Y:S01]  /*11880*/  FADD.FTZ R0, R168, R169 ;  /* 0x000000a9a8007221 */ /* 0x000fe20000010000 */
[----:B------:R-:W-:Y:S01]  /*11890*/  MUFU.EX2 R234, R234 ;  /* 0x000000ea00ea7308 */ /* 0x000fe20000000800 */
[----:B------:R-:W-:Y:S02]  /*118a0*/  FADD.FTZ R2, R164, R165 ;  /* 0x000000a5a4027221 */ /* 0x000fe40000010000 */
[C---:B------:R-:W-:Y:S04]  /*118b0*/  HMMA.16816.F32 R20, R100.reuse, R116, R20 ;  /* 0x000000746414723c */ /* 0x040fe80000001814 */
[----:B------:R-:W-:Y:S02]  /*118c0*/  FADD.FTZ R0, R167, R0 ;  /* 0x00000000a7007221 */ /* 0x000fe40000010000 */
[----:B------:R-:W-:Y:S01]  /*118d0*/  FADD.FTZ R2, R135, R2 ;  /* 0x0000000287027221 */ /* 0x000fe20000010000 */
[----:B------:R-:W-:Y:S01]  /*118e0*/  MUFU.EX2 R236, R236 ;  /* 0x000000ec00ec7308 */ /* 0x000fe20000000800 */
[C---:B------:R-:W-:Y:S01]  /*118f0*/  HMMA.16816.F32 R24, R100.reuse, R118, R24 ;  /* 0x000000766418723c */ /* 0x040fe20000001818 */
[----:B------:R-:W-:Y:S03]  /*11900*/  LDSM.16.MT88.4 R116, [R196+0x4900] ;  /* 0x00490000c474783b */ /* 0x000fe60000004200 */
[----:B------:R-:W-:Y:S01]  /*11910*/  MOV R135, R132 ;  /* 0x0000008400877202 */ /* 0x000fe20000000f00 */
[----:B------:R-:W-:Y:S01]  /*11920*/  FADD.FTZ R171, R171, R0 ;  /* 0x00000000abab7221 */ /* 0x000fe20000010000 */
[----:B------:R-:W-:Y:S01]  /*11930*/  MOV R0, R3 ;  /* 0x0000000300007202 */ /* 0x000fe20000000f00 */
[----:B------:R-:W-:Y:S01]  /*11940*/  FADD.FTZ R179, R179, R2 ;  /* 0x00000002b3b37221 */ /* 0x000fe20000010000 */
[C---:B------:R-:W-:Y:S01]  /*11950*/  HMMA.16816.F32 R28, R100.reuse, R120, R28 ;  /* 0x00000078641c723c */ /* 0x040fe2000000181c */
[----:B--2---:R-:W-:Y:S01]  /*11960*/  LDSM.16.MT88.4 R160, [R203+0x5900] ;  /* 0x00590000cba0783b */ /* 0x004fe20000004200 */
[----:B------:R-:W-:Y:S02]  /*11970*/  MUFU.EX2 R241, R241 ;  /* 0x000000f100f17308 */ /* 0x000fe40000000800 */
[----:B------:R-:W-:Y:S02]  /*11980*/  FADD.FTZ R176, R176, R171 ;  /* 0x000000abb0b07221 */ /* 0x000fe40000010000 */
[----:B------:R-:W-:Y:S02]  /*11990*/  FADD.FTZ R180, R180, R179 ;  /* 0x000000b3b4b47221 */ /* 0x000fe40000010000 */
[C---:B------:R-:W-:Y:S01]  /*119a0*/  HMMA.16816.F32 R32, R100.reuse, R122, R32 ;  /* 0x0000007a6420723c */ /* 0x040fe20000001820 */
[----:B------:R-:W-:Y:S03]  /*119b0*/  LDSM.16.MT88.4 R120, [R198+0x1100] ;  /* 0x00110000c678783b */ /* 0x000fe60000004200 */
[----:B------:R-:W-:Y:S01]  /*119c0*/  MUFU.EX2 R175, R175 ;  /* 0x000000af00af7308 */ /* 0x000fe20000000800 */
[----:B------:R-:W-:Y:S02]  /*119d0*/  FADD.FTZ R177, R177, R176 ;  /* 0x000000b0b1b17221 */ /* 0x000fe40000010000 */
[----:B------:R-:W-:Y:S01]  /*119e0*/  FADD.FTZ R181, R181, R180 ;  /* 0x000000b4b5b57221 */ /* 0x000fe20000010000 */
[C---:B------:R-:W-:Y:S04]  /*119f0*/  HMMA.16816.F32 R36, R100.reuse, R124, R36 ;  /* 0x0000007c6424723c */ /* 0x040fe80000001824 */
[----:B------:R-:W-:Y:S02]  /*11a00*/  FADD.FTZ R178, R178, R177 ;  /* 0x000000b1b2b27221 */ /* 0x000fe40000010000 */
[----:B------:R-:W2:Y:S01]  /*11a10*/  MUFU.EX2 R232, R232 ;  /* 0x000000e800e87308 */ /* 0x000ea20000000800 */
[----:B------:R-:W-:Y:S01]  /*11a20*/  FADD.FTZ R182, R182, R181 ;  /* 0x000000b5b6b67221 */ /* 0x000fe20000010000 */
[C---:B------:R-:W-:Y:S01]  /*11a30*/  HMMA.16816.F32 R40, R100.reuse, R126, R40 ;  /* 0x0000007e6428723c */ /* 0x040fe20000001828 */
[----:B------:R-:W-:Y:S07]  /*11a40*/  LDSM.16.MT88.4 R124, [R196+0x1100] ;  /* 0x00110000c47c783b */ /* 0x000fee0000004200 */
[C---:B------:R-:W-:Y:S01]  /*11a50*/  HMMA.16816.F32 R44, R100.reuse, R136, R44 ;  /* 0x00000088642c723c */ /* 0x040fe2000000182c */
[----:B------:R-:W-:Y:S07]  /*11a60*/  MUFU.EX2 R172, R172 ;  /* 0x000000ac00ac7308 */ /* 0x000fee0000000800 */
[C---:B------:R-:W-:Y:S03]  /*11a70*/  HMMA.16816.F32 R48, R100.reuse, R138, R48 ;  /* 0x0000008a6430723c */ /* 0x040fe60000001830 */
[----:B------:R-:W4:Y:S01]  /*11a80*/  MUFU.EX2 R173, R174 ;  /* 0x000000ae00ad7308 */ /* 0x000f220000000800 */
[----:B--2---:R-:W-:Y:S04]  /*11a90*/  F2FP.PACK_AB R136, R232, R175 ;  /* 0x000000afe888723e */ /* 0x004fe800000000ff */
[C---:B------:R-:W-:Y:S05]  /*11aa0*/  HMMA.16816.F32 R52, R100.reuse, R140, R52 ;  /* 0x0000008c6434723c */ /* 0x040fea0000001834 */
[----:B------:R-:W2:Y:S03]  /*11ab0*/  MUFU.EX2 R238, R238 ;  /* 0x000000ee00ee7308 */ /* 0x000ea60000000800 */
[C---:B------:R-:W-:Y:S01]  /*11ac0*/  HMMA.16816.F32 R56, R100.reuse, R142, R56 ;  /* 0x0000008e6438723c */ /* 0x040fe20000001838 */
[----:B------:R-:W-:Y:S06]  /*11ad0*/  LDSM.16.MT88.4 R140, [R196+0x1900] ;  /* 0x00190000c48c783b */ /* 0x000fec0000004200 */
[----:B------:R-:W5:Y:S01]  /*11ae0*/  MUFU.EX2 R134, R134 ;  /* 0x0000008600867308 */ /* 0x000f620000000800 */
[C---:B-1----:R-:W-:Y:S04]  /*11af0*/  HMMA.16816.F32 R60, R100.reuse, R104, R60 ;  /* 0x00000068643c723c */ /* 0x042fe8000000183c */
[----:B----4-:R-:W-:Y:S04]  /*11b00*/  F2FP.PACK_AB R138, R173, R172 ;  /* 0x000000acad8a723e */ /* 0x010fe800000000ff */
[C---:B------:R-:W-:Y:S01]  /*11b10*/  HMMA.16816.F32 R64, R100.reuse, R106, R64 ;  /* 0x0000006a6440723c */ /* 0x040fe20000001840 */
[----:B------:R-:W1:Y:S03]  /*11b20*/  LDSM.16.MT88.4 R104, [R197+0x4900] ;  /* 0x00490000c568783b */ /* 0x000e660000004200 */
[----:B--2---:R-:W-:Y:S04]  /*11b30*/  F2FP.PACK_AB R137, R243, R238 ;  /* 0x000000eef389723e */ /* 0x004fe800000000ff */
[C---:B---3--:R-:W-:Y:S04]  /*11b40*/  HMMA.16816.F32 R68, R100.reuse, R108, R68 ;  /* 0x0000006c6444723c */ /* 0x048fe80000001844 */
[----:B-----5:R-:W-:Y:S04]  /*11b50*/  F2FP.PACK_AB R139, R133, R134 ;  /* 0x00000086858b723e */ /* 0x020fe800000000ff */
[C---:B------:R-:W-:Y:S01]  /*11b60*/  HMMA.16816.F32 R72, R100.reuse, R110, R72 ;  /* 0x0000006e6448723c */ /* 0x040fe20000001848 */
[----:B------:R-:W2:Y:S07]  /*11b70*/  LDSM.16.MT88.4 R108, [R203+0x1100] ;  /* 0x00110000cb6c783b */ /* 0x000eae0000004200 */
[C---:B------:R-:W-:Y:S08]  /*11b80*/  HMMA.16816.F32 R76, R100.reuse, R112, R76 ;  /* 0x00000070644c723c */ /* 0x040ff0000000184c */
[C---:B------:R-:W-:Y:S01]  /*11b90*/  HMMA.16816.F32 R80, R100.reuse, R114, R80 ;  /* 0x000000726450723c */ /* 0x040fe20000001850 */
[----:B------:R-:W3:Y:S07]  /*11ba0*/  LDSM.16.MT88.4 R112, [R197+0x1100] ;  /* 0x00110000c570783b */ /* 0x000eee0000004200 */
[C---:B-1----:R-:W-:Y:S08]  /*11bb0*/  HMMA.16816.F32 R84, R100.reuse, R104, R84 ;  /* 0x000000686454723c */ /* 0x042ff00000001854 */
[C---:B------:R-:W-:Y:S01]  /*11bc0*/  HMMA.16816.F32 R88, R100.reuse, R106, R88 ;  /* 0x0000006a6458723c */ /* 0x040fe20000001858 */
[----:B------:R-:W1:Y:S07]  /*11bd0*/  LDSM.16.MT88.4 R104, [R203+0x3100] ;  /* 0x00310000cb68783b */ /* 0x000e6e0000004200 */
[C---:B------:R-:W-:Y:S08]  /*11be0*/  HMMA.16816.F32 R92, R100.reuse, R116, R92 ;  /* 0x00000074645c723c */ /* 0x040ff0000000185c */
[----:B------:R-:W-:Y:S01]  /*11bf0*/  HMMA.16816.F32 R96, R100, R118, R96 ;  /* 0x000000766460723c */ /* 0x000fe20000001860 */
[----:B------:R-:W4:Y:S06]  /*11c00*/  LDSM.16.MT88.4 R116, [R198+0x3100] ;  /* 0x00310000c674783b */ /* 0x000f2c0000004200 */
[----:B------:R-:W-:Y:S01]  /*11c10*/  F2FP.PACK_AB R100, R240, R239 ;  /* 0x000000eff064723e */ /* 0x000fe200000000ff */
[----:B------:R-:W-:Y:S01]  /*11c20*/  FADD.FTZ R239, R239, R178 ;  /* 0x000000b2efef7221 */ /* 0x000fe20000010000 */
[----:B------:R-:W-:Y:S03]  /*11c30*/  F2FP.PACK_AB R102, R242, R237 ;  /* 0x000000edf266723e */ /* 0x000fe600000000ff */
[----:B------:R-:W-:Y:S01]  /*11c40*/  F2FP.PACK_AB R101, R234, R183 ;  /* 0x000000b7ea65723e */ /* 0x000fe200000000ff */
[----:B------:R-:W-:Y:S01]  /*11c50*/  FADD.FTZ R240, R240, R239 ;  /* 0x000000eff0f07221 */ /* 0x000fe20000010000 */
[----:B------:R-:W-:Y:S03]  /*11c60*/  F2FP.PACK_AB R103, R241, R236 ;  /* 0x000000ecf167723e */ /* 0x000fe600000000ff */
[----:B------:R-:W-:Y:S04]  /*11c70*/  FADD.FTZ R237, R237, R240 ;  /* 0x000000f0eded7221 */ /* 0x000fe80000010000 */
[C---:B--2---:R-:W-:Y:S03]  /*11c80*/  HMMA.16816.F32 R4, R100.reuse, R108, R4 ;  /* 0x0000006c6404723c */ /* 0x044fe60000001804 */
[----:B------:R-:W-:Y:S04]  /*11c90*/  FADD.FTZ R242, R242, R237 ;  /* 0x000000edf2f27221 */ /* 0x000fe80000010000 */
[----:B------:R-:W-:Y:S01]  /*11ca0*/  FADD.FTZ R175, R175, R242 ;  /* 0x000000f2afaf7221 */ /* 0x000fe20000010000 */
[C---:B------:R-:W-:Y:S01]  /*11cb0*/  HMMA.16816.F32 R8, R100.reuse, R110, R8 ;  /* 0x0000006e6408723c */ /* 0x040fe20000001808 */
[----:B------:R-:W2:Y:S03]  /*11cc0*/  LDSM.16.MT88.4 R108, [R197+0x3100] ;  /* 0x00310000c56c783b */ /* 0x000ea60000004200 */
[----:B------:R-:W-:Y:S04]  /*11cd0*/  FADD.FTZ R175, R232, R175 ;  /* 0x000000afe8af7221 */ /* 0x000fe80000010000 */
[C---:B------:R-:W-:Y:S04]  /*11ce0*/  HMMA.16816.F32 R12, R100.reuse, R120, R12 ;  /* 0x00000078640c723c */ /* 0x040fe8000000180c */
[----:B------:R-:W-:Y:S04]  /*11cf0*/  FADD.FTZ R172, R172, R175 ;  /* 0x000000afacac7221 */ /* 0x000fe80000010000 */
[C---:B------:R-:W-:Y:S04]  /*11d00*/  HMMA.16816.F32 R16, R100.reuse, R122, R16 ;  /* 0x0000007a6410723c */ /* 0x040fe80000001810 */
[----:B------:R-:W-:Y:S04]  /*11d10*/  FADD.FTZ R235, R173, R172 ;  /* 0x000000acadeb7221 */ /* 0x000fe80000010000 */
[C---:B---3--:R-:W-:Y:S08]  /*11d20*/  HMMA.16816.F32 R20, R100.reuse, R112, R20 ;  /* 0x000000706414723c */ /* 0x048ff00000001814 */
[C---:B------:R-:W-:Y:S01]  /*11d30*/  HMMA.16816.F32 R24, R100.reuse, R114, R24 ;  /* 0x000000726418723c */ /* 0x040fe20000001818 */
[----:B------:R-:W3:Y:S07]  /*11d40*/  LDSM.16.MT88.4 R112, [R196+0x3100] ;  /* 0x00310000c470783b */ /* 0x000eee0000004200 */
[C---:B------:R-:W-:Y:S08]  /*11d50*/  HMMA.16816.F32 R28, R100.reuse, R124, R28 ;  /* 0x0000007c641c723c */ /* 0x040ff0000000181c */
[C---:B------:R-:W-:Y:S01]  /*11d60*/  HMMA.16816.F32 R32, R100.reuse, R126, R32 ;  /* 0x0000007e6420723c */ /* 0x040fe20000001820 */
[----:B------:R-:W-:Y:S07]  /*11d70*/  LDSM.16.MT88.4 R124, [R203+0x1900] ;  /* 0x00190000cb7c783b */ /* 0x000fee0000004200 */
[C---:B-1----:R-:W-:Y:S08]  /*11d80*/  HMMA.16816.F32 R36, R100.reuse, R104, R36 ;  /* 0x000000686424723c */ /* 0x042ff00000001824 */
[C---:B------:R-:W-:Y:S01]  /*11d90*/  HMMA.16816.F32 R40, R100.reuse, R106, R40 ;  /* 0x0000006a6428723c */ /* 0x040fe20000001828 */
[----:B------:R-:W1:Y:S07]  /*11da0*/  LDSM.16.MT88.4 R104, [R203+0x5100] ;  /* 0x00510000cb68783b */ /* 0x000e6e0000004200 */
[C---:B----4-:R-:W-:Y:S08]  /*11db0*/  HMMA.16816.F32 R44, R100.reuse, R116, R44 ;  /* 0x00000074642c723c */ /* 0x050ff0000000182c */
[C---:B------:R-:W-:Y:S01]  /*11dc0*/  HMMA.16816.F32 R48, R100.reuse, R118, R48 ;  /* 0x000000766430723c */ /* 0x040fe20000001830 */
[----:B------:R-:W4:Y:S07]  /*11dd0*/  LDSM.16.MT88.4 R116, [R198+0x5100] ;  /* 0x00510000c674783b */ /* 0x000f2e0000004200 */
[C---:B--2---:R-:W-:Y:S08]  /*11de0*/  HMMA.16816.F32 R52, R100.reuse, R108, R52 ;  /* 0x0000006c6434723c */ /* 0x044ff00000001834 */
[C---:B------:R-:W-:Y:S01]  /*11df0*/  HMMA.16816.F32 R56, R100.reuse, R110, R56 ;  /* 0x0000006e6438723c */ /* 0x040fe20000001838 */
[----:B------:R-:W2:Y:S07]  /*11e00*/  LDSM.16.MT88.4 R108, [R197+0x5100] ;  /* 0x00510000c56c783b */ /* 0x000eae0000004200 */
[C---:B---3--:R-:W-:Y:S08]  /*11e10*/  HMMA.16816.F32 R60, R100.reuse, R112, R60 ;  /* 0x00000070643c723c */ /* 0x048ff0000000183c */
[C---:B------:R-:W-:Y:S01]  /*11e20*/  HMMA.16816.F32 R64, R100.reuse, R114, R64 ;  /* 0x000000726440723c */ /* 0x040fe20000001840 */
[----:B------:R-:W3:Y:S07]  /*11e30*/  LDSM.16.MT88.4 R112, [R196+0x5100] ;  /* 0x00510000c470783b */ /* 0x000eee0000004200 */
[C---:B-1----:R-:W-:Y:S08]  /*11e40*/  HMMA.16816.F32 R68, R100.reuse, R104, R68 ;  /* 0x000000686444723c */ /* 0x042ff00000001844 */
[C---:B------:R-:W-:Y:S01]  /*11e50*/  HMMA.16816.F32 R72, R100.reuse, R106, R72 ;  /* 0x0000006a6448723c */ /* 0x040fe20000001848 */
[----:B------:R-:W-:Y:S07]  /*11e60*/  LDSM.16.MT88.4 R104, [R197+0x1900] ;  /* 0x00190000c568783b */ /* 0x000fee0000004200 */
[C---:B----4-:R-:W-:Y:S08]  /*11e70*/  HMMA.16816.F32 R76, R100.reuse, R116, R76 ;  /* 0x00000074644c723c */ /* 0x050ff0000000184c */
[C---:B------:R-:W-:Y:S01]  /*11e80*/  HMMA.16816.F32 R80, R100.reuse, R118, R80 ;  /* 0x000000766450723c */ /* 0x040fe20000001850 */
[----:B------:R-:W1:Y:S07]  /*11e90*/  LDSM.16.MT88.4 R116, [R198+0x1900] ;  /* 0x00190000c674783b */ /* 0x000e6e0000004200 */
[C---:B--2---:R-:W-:Y:S08]  /*11ea0*/  HMMA.16816.F32 R84, R100.reuse, R108, R84 ;  /* 0x0000006c6454723c */ /* 0x044ff00000001854 */
[C---:B------:R-:W-:Y:S08]  /*11eb0*/  HMMA.16816.F32 R88, R100.reuse, R110, R88 ;  /* 0x0000006e6458723c */ /* 0x040ff00000001858 */
[C---:B---3--:R-:W-:Y:S08]  /*11ec0*/  HMMA.16816.F32 R92, R100.reuse, R112, R92 ;  /* 0x00000070645c723c */ /* 0x048ff0000000185c */
[----:B------:R-:W-:Y:S08]  /*11ed0*/  HMMA.16816.F32 R96, R100, R114, R96 ;  /* 0x000000726460723c */ /* 0x000ff00000001860 */
[C---:B------:R-:W-:Y:S01]  /*11ee0*/  HMMA.16816.F32 R128, R136.reuse, R124, R4 ;  /* 0x0000007c8880723c */ /* 0x040fe20000001804 */
[----:B------:R-:W2:Y:S07]  /*11ef0*/  LDSM.16.MT88.4 R4, [R198+0x5900] ;  /* 0x00590000c604783b */ /* 0x000eae0000004200 */
[C---:B------:R-:W-:Y:S01]  /*11f00*/  HMMA.16816.F32 R124, R136.reuse, R126, R8 ;  /* 0x0000007e887c723c */ /* 0x040fe20000001808 */
[----:B------:R-:W3:Y:S07]  /*11f10*/  LDSM.16.MT88.4 R8, [R197+0x5900] ;  /* 0x00590000c508783b */ /* 0x000eee0000004200 */
[C---:B-1----:R-:W-:Y:S01]  /*11f20*/  HMMA.16816.F32 R120, R136.reuse, R116, R12 ;  /* 0x000000748878723c */ /* 0x042fe2000000180c */
[----:B------:R-:W1:Y:S07]  /*11f30*/  LDSM.16.MT88.4 R12, [R196+0x5900] ;  /* 0x00590000c40c783b */ /* 0x000e6e0000004200 */
        /* <DEDUP_REMOVED lines=15> */
[C---:B--2---:R-:W-:Y:S07]  /*12030*/  HMMA.16816.F32 R76, R136.reuse, R4, R76 ;  /* 0x00000004884c723c */ /* 0x044fee000000184c */
[----:B------:R-:W-:Y:S01]  /*12040*/  FADD.FTZ R5, R183, R182 ;  /* 0x000000b6b7057221 */ /* 0x000fe20000010000 */
[C---:B------:R-:W-:Y:S04]  /*12050*/  HMMA.16816.F32 R80, R136.reuse, R6, R80 ;  /* 0x000000068850723c */ /* 0x040fe80000001850 */
[----:B------:R-:W-:Y:S04]  /*12060*/  FADD.FTZ R5, R234, R5 ;  /* 0x00000005ea057221 */ /* 0x000fe80000010000 */
[C---:B---3--:R-:W-:Y:S04]  /*12070*/  HMMA.16816.F32 R84, R136.reuse, R8, R84 ;  /* 0x000000088854723c */ /* 0x048fe80000001854 */
[----:B------:R-:W-:Y:S04]  /*12080*/  FADD.FTZ R236, R236, R5 ;  /* 0x00000005ecec7221 */ /* 0x000fe80000010000 */
[C---:B------:R-:W-:Y:S04]  /*12090*/  HMMA.16816.F32 R88, R136.reuse, R10, R88 ;  /* 0x0000000a8858723c */ /* 0x040fe80000001858 */
[----:B------:R-:W-:Y:S04]  /*120a0*/  FADD.FTZ R241, R241, R236 ;  /* 0x000000ecf1f17221 */ /* 0x000fe80000010000 */
[C---:B-1----:R-:W-:Y:S04]  /*120b0*/  HMMA.16816.F32 R92, R136.reuse, R12, R92 ;  /* 0x0000000c885c723c */ /* 0x042fe8000000185c */
[----:B------:R-:W-:Y:S04]  /*120c0*/  FADD.FTZ R238, R238, R241 ;  /* 0x000000f1eeee7221 */ /* 0x000fe80000010000 */
[----:B------:R-:W-:Y:S04]  /*120d0*/  HMMA.16816.F32 R96, R136, R14, R96 ;  /* 0x0000000e8860723c */ /* 0x000fe80000001860 */
[----:B------:R-:W-:Y:S04]  /*120e0*/  FADD.FTZ R243, R243, R238 ;  /* 0x000000eef3f37221 */ /* 0x000fe80000010000 */
[----:B------:R-:W-:Y:S04]  /*120f0*/  FADD.FTZ R134, R134, R243 ;  /* 0x000000f386867221 */ /* 0x000fe80000010000 */
[----:B------:R-:W-:Y:S01]  /*12100*/  FADD.FTZ R233, R133, R134 ;  /* 0x0000008685e97221 */ /* 0x000fe20000010000 */
[----:B------:R-:W-:-:S05]  /*12110*/  @P0 BRA `(.L_x_129) ;  /* 0xffffd34000000947 */ /* 0x000fca000383ffff */
.L_x_128:
[----:B------:R-:W1:Y:S01]  /*12120*/  SHFL.BFLY PT, R0, R233, 0x2, 0x1f ;  /* 0x0c401f00e9007f89 */ /* 0x000e6200000e0000 */
[----:B------:R-:W-:-:S02]  /*12130*/  MOV R2, RZ ;  /* 0x000000ff00027202 */ /* 0x000fc40000000f00 */
[----:B------:R-:W-:Y:S01]  /*12140*/  MOV R4, RZ ;  /* 0x000000ff00047202 */ /* 0x000fe20000000f00 */
[----:B------:R-:W2:Y:S01]  /*12150*/  SHFL.BFLY PT, R6, R235, 0x2, 0x1f ;  /* 0x0c401f00eb067f89 */ /* 0x000ea200000e0000 */
[----:B------:R-:W-:Y:S02]  /*12160*/  MOV R10, 0xff800000 ;  /* 0xff800000000a7802 */ /* 0x000fe40000000f00 */
[----:B------:R-:W-:Y:S02]  /*12170*/  MOV R12, 0xff800000 ;  /* 0xff800000000c7802 */ /* 0x000fe40000000f00 */
[----:B------:R-:W-:Y:S01]  /*12180*/  PLOP3.LUT P2, PT, PT, PT, PT, 0x8, 0x0 ;  /* 0x000000000000781c */ /* 0x000fe20003f4e170 */
[----:B-1----:R-:W-:Y:S02]  /*12190*/  FADD.FTZ R7, R0, R233 ;  /* 0x000000e900077221 */ /* 0x002fe40000010000 */
[----:B--2---:R-:W-:-:S03]  /*121a0*/  FADD.FTZ R6, R6, R235 ;  /* 0x000000eb06067221 */ /* 0x004fc60000010000 */
[----:B------:R-:W1:Y:S04]  /*121b0*/  SHFL.BFLY PT, R0, R7, 0x1, 0x1f ;  /* 0x0c201f0007007f89 */ /* 0x000e6800000e0000 */
[----:B------:R-:W2:Y:S01]  /*121c0*/  SHFL.BFLY PT, R5, R6, 0x1, 0x1f ;  /* 0x0c201f0006057f89 */ /* 0x000ea200000e0000 */
[----:B-1----:R-:W-:Y:S02]  /*121d0*/  FADD.FTZ R0, R0, R7 ;  /* 0x0000000700007221 */ /* 0x002fe40000010000 */
[----:B--2---:R-:W-:-:S03]  /*121e0*/  FADD.FTZ R5, R6, R5 ;  /* 0x0000000506057221 */ /* 0x004fc60000010000 */
[----:B------:R-:W-:Y:S02]  /*121f0*/  FSETP.NE.FTZ.AND P0, PT, R0, RZ, PT ;  /* 0x000000ff0000720b */ /* 0x000fe40003f15000 */
[----:B------:R-:W-:-:S11]  /*12200*/  FSETP.NE.FTZ.AND P1, PT, R5, RZ, PT ;  /* 0x000000ff0500720b */ /* 0x000fd60003f35000 */
[----:B------:R-:W1:Y:S01]  /*12210*/  @P0 MUFU.RCP R2, R0 ;  /* 0x0000000000020308 */ /* 0x000e620000001000 */
[----:B------:R-:W-:Y:S02]  /*12220*/  @P0 MOV R15, 0x3f317218 ;  /* 0x3f317218000f0802 */ /* 0x000fe40000000f00 */
[----:B------:R-:W-:-:S05]  /*12230*/  @P1 MOV R13, 0x3f317218 ;  /* 0x3f317218000d1802 */ /* 0x000fca0000000f00 */
[----:B------:R-:W2:Y:S01]  /*12240*/  @P1 MUFU.RCP R4, R5 ;  /* 0x0000000500041308 */ /* 0x000ea20000001000 */
[----:B------:R-:W-:-:S07]  /*12250*/  @P1 FMUL.FTZ R13, R13, c[0x0][0x2d0] ;  /* 0x0000b4000d0d1a20 */ /* 0x000fce0000410000 */
[----:B------:R-:W3:Y:S01]  /*12260*/  @P0 MUFU.LG2 R0, R0 ;  /* 0x0000000000000308 */ /* 0x000ee20000000c00 */
[C---:B-1----:R-:W-:Y:S02]  /*12270*/  FMUL.FTZ R130, R2.reuse, R130 ;  /* 0x0000008202827220 */ /* 0x042fe40000410000 */
[C---:B------:R-:W-:Y:S02]  /*12280*/  FMUL.FTZ R131, R2.reuse, R131 ;  /* 0x0000008302837220 */ /* 0x040fe40000410000 */
[C---:B------:R-:W-:Y:S02]  /*12290*/  FMUL.FTZ R126, R2.reuse, R126 ;  /* 0x0000007e027e7220 */ /* 0x040fe40000410000 */
[----:B------:R-:W-:Y:S01]  /*122a0*/  FMUL.FTZ R127, R2, R127 ;  /* 0x0000007f027f7220 */ /* 0x000fe20000410000 */
[----:B------:R-:W1:Y:S01]  /*122b0*/  @P1 MUFU.LG2 R5, R5 ;  /* 0x0000000500051308 */ /* 0x000e620000000c00 */
[C---:B--2---:R-:W-:Y:S02]  /*122c0*/  FMUL.FTZ R128, R4.reuse, R128 ;  /* 0x0000008004807220 */ /* 0x044fe40000410000 */
[----:B------:R-:W-:-:S02]  /*122d0*/  FMUL.FTZ R129, R4, R129 ;  /* 0x0000008104817220 */ /* 0x000fc40000410000 */
[C---:B------:R-:W-:Y:S02]  /*122e0*/  FMUL.FTZ R124, R4.reuse, R124 ;  /* 0x0000007c047c7220 */ /* 0x040fe40000410000 */
[----:B------:R-:W-:Y:S02]  /*122f0*/  FMUL.FTZ R125, R4, R125 ;  /* 0x0000007d047d7220 */ /* 0x000fe40000410000 */
[----:B---3--:R-:W-:Y:S02]  /*12300*/  @P0 FMUL.FTZ R14, R0, 0.69314718246459960938 ;  /* 0x3f317218000e0820 */ /* 0x008fe40000410000 */
[----:B------:R-:W-:Y:S02]  /*12310*/  @P0 FMUL.FTZ R0, R15, c[0x0][0x2d0] ;  /* 0x0000b4000f000a20 */ /* 0x000fe40000410000 */
[C---:B------:R-:W-:Y:S02]  /*12320*/  FMUL.FTZ R120, R4.reuse, R120 ;  /* 0x0000007804787220 */ /* 0x040fe40000410000 */
[----:B------:R-:W-:-:S02]  /*12330*/  FMUL.FTZ R121, R4, R121 ;  /* 0x0000007904797220 */ /* 0x000fc40000410000 */
[----:B-1----:R-:W-:Y:S02]  /*12340*/  @P1 FMUL.FTZ R5, R5, 0.69314718246459960938 ;  /* 0x3f31721805051820 */ /* 0x002fe40000410000 */
        /* <DEDUP_REMOVED lines=41> */
[----:B------:R-:W-:Y:S02]  /*125e0*/  FMUL.FTZ R97, R4, R97 ;  /* 0x0000006104617220 */ /* 0x000fe40000410000 */
        /* <DEDUP_REMOVED lines=43> */
[----:B------:R-:W-:Y:S02]  /*128a0*/  FMUL.FTZ R99, R2, R99 ;  /* 0x0000006302637220 */ /* 0x000fe40000410000 */
[----:B------:R-:W-:Y:S02]  /*128b0*/  @P1 FFMA.FTZ R10, R13, R132, R5 ;  /* 0x000000840d0a1223 */ /* 0x000fe40000010005 */
[----:B------:R-:W-:Y:S02]  /*128c0*/  @P0 FFMA.FTZ R12, R0, R3, R14 ;  /* 0x00000003000c0223 */ /* 0x000fe4000001000e */
.L_x_81:
[----:B------:R-:W-:Y:S01]  /*128d0*/  ULDC.64 UR4, c[0x0][0x118] ;  /* 0x0000460000047ab9 */ /* 0x000fe20000000a00 */
[----:B------:R-:W-:Y:S01]  /*128e0*/  SHF.R.S32.HI R0, RZ, 0x1f, R207 ;  /* 0x0000001fff007819 */ /* 0x000fe200000114cf */
[----:B------:R-:W-:Y:S05]  /*128f0*/  @P2 BRA `(.L_x_130) ;  /* 0x0000168000002947 */ /* 0x000fea0003800000 */
[----:B------:R-:W1:Y:S01]  /*12900*/  S2R R2, SR_TID.X ;  /* 0x0000000000027919 */ /* 0x000e620000002100 */
[----:B------:R-:W-:-:S02]  /*12910*/  F2FP.PACK_AB R7, R7, R6 ;  /* 0x000000060707723e */ /* 0x000fc400000000ff */
[----:B------:R-:W-:Y:S01]  /*12920*/  F2FP.PACK_AB R8, R11, R8 ;  /* 0x000000080b08723e */ /* 0x000fe200000000ff */
[----:B------:R-:W-:Y:S01]  /*12930*/  BAR.SYNC.DEFER_BLOCKING 0x1, 0x100 ;  /* 0x0044000000007b1d */ /* 0x000fe20000010000 */
[----:B------:R-:W-:Y:S01]  /*12940*/  IMAD.MOV.U32 R11, RZ, RZ, 0x20 ;  /* 0x00000020ff0b7424 */ /* 0x000fe200078e00ff */
        /* <DEDUP_REMOVED lines=9> */
[----:B-1----:R-:W-:Y:S02]  /*129e0*/  SHF.R.S32.HI R3, RZ, 0x1f, R2 ;  /* 0x0000001fff037819 */ /* 0x002fe40000011402 */
[----:B------:R-:W-:-:S02]  /*129f0*/  F2FP.PACK_AB R112, R113, R112 ;  /* 0x000000707170723e */ /* 0x000fc400000000ff */
[----:B------:R-:W-:Y:S02]  /*12a00*/  LEA.HI R5, R3, R2, RZ, 0x2 ;  /* 0x0000000203057211 */ /* 0x000fe400078f10ff */
[----:B------:R-:W-:Y:S02]  /*12a10*/  F2FP.PACK_AB R114, R115, R114 ;  /* 0x000000727372723e */ /* 0x000fe400000000ff */
[--C-:B------:R-:W-:Y:S02]  /*12a20*/  SHF.R.S32.HI R14, RZ, 0x2, R5.reuse ;  /* 0x00000002ff0e7819 */ /* 0x100fe40000011405 */
[----:B------:R-:W-:Y:S02]  /*12a30*/  SHF.R.S32.HI R13, RZ, 0x1f, R5 ;  /* 0x0000001fff0d7819 */ /* 0x000fe40000011405 */
[----:B------:R-:W-:Y:S02]  /*12a40*/  LOP3.LUT R5, R5, 0xfffffffc, RZ, 0xc0, !PT ;  /* 0xfffffffc05057812 */ /* 0x000fe400078ec0ff */
[----:B------:R-:W-:-:S02]  /*12a50*/  LEA.HI R13, R13, R14, RZ, 0x3 ;  /* 0x0000000e0d0d7211 */ /* 0x000fc400078f18ff */
[----:B------:R-:W-:Y:S01]  /*12a60*/  F2FP.PACK_AB R108, R109, R108 ;  /* 0x0000006c6d6c723e */ /* 0x000fe200000000ff */
[----:B------:R-:W-:Y:S01]  /*12a70*/  IMAD.IADD R18, R2, 0x1, -R5 ;  /* 0x0000000102127824 */ /* 0x000fe200078e0a05 */
[----:B------:R-:W-:Y:S02]  /*12a80*/  LOP3.LUT R13, R13, 0xfffffff8, RZ, 0xc0, !PT ;  /* 0xfffffff80d0d7812 */ /* 0x000fe400078ec0ff */
[----:B------:R-:W-:Y:S02]  /*12a90*/  F2FP.PACK_AB R110, R111, R110 ;  /* 0x0000006e6f6e723e */ /* 0x000fe400000000ff */
[----:B------:R-:W-:Y:S01]  /*12aa0*/  F2FP.PACK_AB R104, R105, R104 ;  /* 0x000000686968723e */ /* 0x000fe200000000ff */
[----:B------:R-:W-:Y:S01]  /*12ab0*/  IMAD.IADD R14, R14, 0x1, -R13 ;  /* 0x000000010e0e7824 */ /* 0x000fe200078e0a0d */
[----:B------:R-:W-:Y:S02]  /*12ac0*/  LEA.HI R13, R3, R2, RZ, 0x5 ;  /* 0x00000002030d7211 */ /* 0x000fe400078f28ff */
[----:B------:R-:W-:Y:S01]  /*12ad0*/  F2FP.PACK_AB R106, R107, R106 ;  /* 0x0000006a6b6a723e */ /* 0x000fe200000000ff */
[----:B------:R-:W-:Y:S01]  /*12ae0*/  IMAD.SHL.U32 R16, R14, 0x40, RZ ;  /* 0x000000400e107824 */ /* 0x000fe200078e00ff */
[----:B------:R-:W-:-:S02]  /*12af0*/  SHF.R.S32.HI R15, RZ, 0x5, R13 ;  /* 0x00000005ff0f7819 */ /* 0x000fc4000001140d */
[----:B------:R-:W-:Y:S02]  /*12b00*/  LOP3.LUT R6, R14, 0x1, RZ, 0xc0, !PT ;  /* 0x000000010e067812 */ /* 0x000fe400078ec0ff */
[----:B------:R-:W-:Y:S01]  /*12b10*/  LOP3.LUT R16, R16, 0x1c0, RZ, 0xc0, !PT ;  /* 0x000001c010107812 */ /* 0x000fe200078ec0ff */
[----:B------:R-:W-:Y:S01]  /*12b20*/  IMAD R5, R15, 0x200, R18 ;  /* 0x000002000f057824 */ /* 0x000fe200078e0212 */
[----:B------:R-:W-:Y:S02]  /*12b30*/  ISETP.NE.U32.AND P0, PT, R6, 0x1, PT ;  /* 0x000000010600780c */ /* 0x000fe40003f05070 */
[----:B------:R-:W-:Y:S02]  /*12b40*/  LEA.HI R16, R16, R16, RZ, 0x1d ;  /* 0x0000001010107211 */ /* 0x000fe400078fe8ff */
[----:B------:R-:W-:Y:S02]  /*12b50*/  R2P PR, R14, 0x6 ;  /* 0x000000060e007804 */ /* 0x000fe40000000000 */
[----:B------:R-:W-:Y:S01]  /*12b60*/  F2FP.PACK_AB R100, R101, R100 ;  /* 0x000000646564723e */ /* 0x000fe200000000ff */
[----:B------:R-:W-:Y:S01]  /*12b70*/  IMAD.U32 R5, R5, 0x2, R16 ;  /* 0x0000000205057824 */ /* 0x000fe200078e0010 */
[----:B------:R-:W-:-:S02]  /*12b80*/  F2FP.PACK_AB R102, R103, R102 ;  /* 0x000000666766723e */ /* 0x000fc400000000ff */
[----:B------:R-:W-:Y:S01]  /*12b90*/  F2FP.PACK_AB R36, R37, R36 ;  /* 0x000000242524723e */ /* 0x000fe200000000ff */
[----:B------:R-:W-:Y:S01]  /*12ba0*/  IMAD.SHL.U32 R5, R5, 0x2, RZ ;  /* 0x0000000205057824 */ /* 0x000fe200078e00ff */
[----:B------:R-:W-:Y:S02]  /*12bb0*/  F2FP.PACK_AB R38, R39, R38 ;  /* 0x000000262726723e */ /* 0x000fe400000000ff */
[----:B------:R-:W-:Y:S02]  /*12bc0*/  F2FP.PACK_AB R40, R41, R40 ;  /* 0x000000282928723e */ /* 0x000fe400000000ff */
[C---:B------:R-:W-:Y:S01]  /*12bd0*/  IADD3 R6, R5.reuse, 0x80, RZ ;  /* 0x0000008005067810 */ /* 0x040fe20007ffe0ff */
[----:B------:R-:W-:Y:S01]  /*12be0*/  STS [R5+0x80], R128 ;  /* 0x0000808005007388 */ /* 0x000fe20000000800 */
[----:B------:R-:W-:Y:S02]  /*12bf0*/  IADD3 R9, R5, 0x70, RZ ;  /* 0x0000007005097810 */ /* 0x000fe40007ffe0ff */
[----:B------:R-:W-:Y:S01]  /*12c00*/  @P0 IADD3 R9, R6, 0x10, RZ ;  /* 0x0000001006090810 */ /* 0x000fe20007ffe0ff */
[----:B------:R-:W-:Y:S01]  /*12c10*/  STS [R5+0x480], R130 ;  /* 0x0004808205007388 */ /* 0x000fe20000000800 */
[----:B------:R-:W-:Y:S01]  /*12c20*/  SEL R6, R11, 0xffffffe0, !P1 ;  /* 0xffffffe00b067807 */ /* 0x000fe20004800000 */
[----:B------:R-:W-:Y:S01]  /*12c30*/  IMAD.MOV.U32 R11, RZ, RZ, 0x40 ;  /* 0x00000040ff0b7424 */ /* 0x000fe200078e00ff */
[----:B------:R-:W-:Y:S01]  /*12c40*/  F2FP.PACK_AB R42, R43, R42 ;  /* 0x0000002a2b2a723e */ /* 0x000fe200000000ff */
[----:B------:R-:W-:Y:S01]  /*12c50*/  STS [R9], R124 ;  /* 0x0000007c09007388 */ /* 0x000fe20000000800 */
[----:B------:R-:W-:Y:S01]  /*12c60*/  F2FP.PACK_AB R44, R45, R44 ;  /* 0x0000002c2d2c723e */ /* 0x000fe200000000ff */
[----:B------:R-:W-:Y:S01]  /*12c70*/  IMAD.IADD R17, R5, 0x1, R6 ;  /* 0x0000000105117824 */ /* 0x000fe200078e0206 */
[----:B------:R-:W-:Y:S01]  /*12c80*/  SEL R14, R11, 0xffffffc0, !P2 ;  /* 0xffffffc00b0e7807 */ /* 0x000fe20005000000 */
[----:B------:R-:W-:Y:S01]  /*12c90*/  IMAD.IADD R11, R6, 0x1, R9 ;  /* 0x00000001060b7824 */ /* 0x000fe200078e0209 */
[----:B------:R-:W-:Y:S01]  /*12ca0*/  STS [R9+0x400], R126 ;  /* 0x0004007e09007388 */ /* 0x000fe20000000800 */
[----:B------:R-:W-:-:S02]  /*12cb0*/  F2FP.PACK_AB R46, R47, R46 ;  /* 0x0000002e2f2e723e */ /* 0x000fc400000000ff */
[--C-:B------:R-:W-:Y:S01]  /*12cc0*/  IMAD.IADD R19, R5, 0x1, R14.reuse ;  /* 0x0000000105137824 */ /* 0x100fe200078e020e */
[----:B------:R-:W-:Y:S01]  /*12cd0*/  STS [R17+0x80], R120 ;  /* 0x0000807811007388 */ /* 0x000fe20000000800 */
[C---:B------:R-:W-:Y:S01]  /*12ce0*/  IMAD.IADD R21, R14.reuse, 0x1, R9 ;  /* 0x000000010e157824 */ /* 0x040fe200078e0209 */
[----:B------:R-:W-:Y:S01]  /*12cf0*/  F2FP.PACK_AB R48, R49, R48 ;  /* 0x000000303130723e */ /* 0x000fe200000000ff */
[----:B------:R-:W-:Y:S01]  /*12d00*/  IMAD.IADD R23, R14, 0x1, R17 ;  /* 0x000000010e177824 */ /* 0x000fe200078e0211 */
[----:B------:R-:W-:Y:S01]  /*12d10*/  STS [R17+0x480], R122 ;  /* 0x0004807a11007388 */ /* 0x000fe20000000800 */
[----:B------:R-:W-:Y:S01]  /*12d20*/  IMAD.IADD R25, R11, 0x1, R14 ;  /* 0x000000010b197824 */ /* 0x000fe200078e020e */
[----:B------:R-:W-:Y:S02]  /*12d30*/  F2FP.PACK_AB R50, R51, R50 ;  /* 0x000000323332723e */ /* 0x000fe400000000ff */
[----:B------:R-:W-:Y:S01]  /*12d40*/  STS [R11], R116 ;  /* 0x000000740b007388 */ /* 0x000fe20000000800 */
        /* <DEDUP_REMOVED lines=11> */
[----:B------:R-:W-:Y:S01]  /*12e00*/  STS [R21], R108 ;  /* 0x0000006c15007388 */ /* 0x000fe20000000800 */
        /* <DEDUP_REMOVED lines=19> */
[----:B------:R-:W-:Y:S01]  /*12f40*/  ISETP.NE.U32.AND P1, PT, RZ, c[0x0][0x508], PT ;  /* 0x00014200ff007a0c */ /* 0x000fe20003f25070 */
[----:B------:R-:W-:Y:S01]  /*12f50*/  STS [R5+0x4480], R38 ;  /* 0x0044802605007388 */ /* 0x000fe20000000800 */
[----:B------:R-:W-:Y:S02]  /*12f60*/  ISETP.NE.U32.AND P0, PT, RZ, c[0x0][0x500], PT ;  /* 0x00014000ff007a0c */ /* 0x000fe40003f05070 */
[----:B------:R-:W-:Y:S01]  /*12f70*/  ISETP.NE.AND.EX P1, PT, RZ, c[0x0][0x50c], PT, P1 ;  /* 0x00014300ff007a0c */ /* 0x000fe20003f25310 */
[----:B------:R-:W-:Y:S01]  /*12f80*/  STS [R9+0x4000], R40 ;  /* 0x0040002809007388 */ /* 0x000fe20000000800 */
[----:B------:R-:W-:-:S03]  /*12f90*/  ISETP.NE.AND.EX P0, PT, RZ, c[0x0][0x504], PT, P0 ;  /* 0x00014100ff007a0c */ /* 0x000fc60003f05300 */
        /* <DEDUP_REMOVED lines=19> */
[----:B------:R2:W-:Y:S04]  /*130d0*/  STS [R11+0x8000], R7 ;  /* 0x008000070b007388 */ /* 0x0005e80000000800 */
[----:B------:R-:W-:Y:S01]  /*130e0*/  STS [R11+0x8400], R8 ;  /* 0x008400080b007388 */ /* 0x000fe20000000800 */
[----:B-1----:R-:W-:-:S03]  /*130f0*/  IMAD.MOV.U32 R5, RZ, RZ, 0x4 ;  /* 0x00000004ff057424 */ /* 0x002fc600078e00ff */
[----:B------:R-:W-:Y:S04]  /*13100*/  STS [R19+0x8080], R84 ;  /* 0x0080805413007388 */ /* 0x000fe80000000800 */
[----:B------:R-:W-:Y:S04]  /*13110*/  STS [R19+0x8480], R86 ;  /* 0x0084805613007388 */ /* 0x000fe80000000800 */
[----:B------:R-:W-:Y:S04]  /*13120*/  STS [R21+0x8000], R88 ;  /* 0x0080005815007388 */ /* 0x000fe80000000800 */
[----:B------:R1:W-:Y:S04]  /*13130*/  STS [R21+0x8400], R90 ;  /* 0x0084005a15007388 */ /* 0x0003e80000000800 */
[----:B------:R3:W-:Y:S01]  /*13140*/  STS [R23+0x8080], R92 ;  /* 0x0080805c17007388 */ /* 0x0007e20000000800 */
[----:B--2---:R-:W-:-:S03]  /*13150*/  IMAD.WIDE R6, R208, R5, c[0x0][0x500] ;  /* 0x00014000d0067625 */ /* 0x004fc600078e0205 */
[----:B------:R3:W-:Y:S04]  /*13160*/  STS [R23+0x8480], R94 ;  /* 0x0084805e17007388 */ /* 0x0007e80000000800 */
[----:B------:R3:W-:Y:S04]  /*13170*/  STS [R25+0x8000], R96 ;  /* 0x0080006019007388 */ /* 0x0007e80000000800 */
[----:B------:R3:W-:Y:S04]  /*13180*/  STS [R25+0x8400], R98 ;  /* 0x0084006219007388 */ /* 0x0007e80000000800 */
[----:B------:R-:W-:Y:S01]  /*13190*/  BAR.SYNC.DEFER_BLOCKING 0x1, 0x100 ;  /* 0x0044000000007b1d */ /* 0x000fe20000010000 */
[----:B------:R-:W-:-:S02]  /*131a0*/  IMAD.MOV.U32 R4, RZ, RZ, c[0x0][0x388] ;  /* 0x0000e200ff047624 */ /* 0x000fc400078e00ff */
[----:B------:R-:W-:-:S03]  /*131b0*/  @P1 IMAD.WIDE R16, R208, R5, c[0x0][0x508] ;  /* 0x00014200d0101625 */ /* 0x000fc600078e0205 */
[----:B------:R-:W2:Y:S04]  /*131c0*/  @P0 LDG.E R9, [R6.64] ;  /* 0x0000000406090981 */ /* 0x000ea8000c1e1900 */
[----:B------:R3:W5:Y:S01]  /*131d0*/  @P1 LDG.E R4, [R16.64] ;  /* 0x0000000410041981 */ /* 0x000762000c1e1900 */
[----:B-1----:R-:W-:Y:S02]  /*131e0*/  CS2R R20, SRZ ;  /* 0x0000000000147805 */ /* 0x002fe4000001ff00 */
[--C-:B--2---:R-:W-:Y:S01]  /*131f0*/  @P0 SHF.R.S32.HI R21, RZ, 0x1f, R9.reuse ;  /* 0x0000001fff150819 */ /* 0x104fe20000011409 */
[----:B------:R-:W-:Y:S01]  /*13200*/  @P0 IMAD.MOV.U32 R20, RZ, RZ, R9 ;  /* 0x000000ffff140224 */ /* 0x000fe200078e0009 */
[----:B------:R-:W-:Y:S05]  /*13210*/  @P1 BRA `(.L_x_131) ;  /* 0x0000004000001947 */ /* 0x000fea0003800000 */
[----:B---3--:R-:W-:Y:S05]  /*13220*/  @!P0 BRA `(.L_x_131) ;  /* 0x0000003000008947 */ /* 0x008fea0003800000 */
[----:B-----5:R-:W2:Y:S04]  /*13230*/  LDG.E R4, [R6.64] ;  /* 0x0000000406047981 */ /* 0x020ea8000c1e1900 */
[----:B------:R-:W2:Y:S02]  /*13240*/  LDG.E R5, [R6.64+0x4] ;  /* 0x0000040406057981 */ /* 0x000ea4000c1e1900 */
[----:B--2---:R-:W-:-:S02]  /*13250*/  IADD3 R4, -R4, R5, RZ ;  /* 0x0000000504047210 */ /* 0x004fc40007ffe1ff */
.L_x_131:
[----:B---3--:R-:W-:Y:S01]  /*13260*/  LOP3.LUT R13, R13, 0xffffffe0, RZ, 0xc0, !PT ;  /* 0xffffffe00d0d7812 */ /* 0x008fe200078ec0ff */
[----:B------:R-:W1:Y:S01]  /*13270*/  S2R R55, SR_CTAID.X ;  /* 0x0000000000377919 */ /* 0x000e620000002500 */
[----:B------:R-:W-:Y:S01]  /*13280*/  SHF.R.S32.HI R14, RZ, 0x1f, R15 ;  /* 0x0000001fff0e7819 */ /* 0x000fe2000001140f */
[----:B------:R-:W-:Y:S01]  /*13290*/  IMAD.MOV.U32 R7, RZ, RZ, c[0x0][0x4e8] ;  /* 0x00013a00ff077624 */ /* 0x000fe200078e00ff */
[----:B------:R-:W-:Y:S01]  /*132a0*/  LEA.HI R8, R18, R18, RZ, 0x1 ;  /* 0x0000001212087211 */ /* 0x000fe200078f08ff */
[----:B------:R-:W-:Y:S01]  /*132b0*/  IMAD.IADD R6, R2, 0x1, -R13 ;  /* 0x0000000102067824 */ /* 0x000fe200078e0a0d */
[----:B------:R-:W-:Y:S01]  /*132c0*/  LEA.HI R14, R14, R15, RZ, 0x3 ;  /* 0x0000000f0e0e7211 */ /* 0x000fe200078f18ff */
[----:B------:R-:W-:Y:S01]  /*132d0*/  IMAD.MOV.U32 R19, RZ, RZ, R21 ;  /* 0x000000ffff137224 */ /* 0x000fe200078e0015 */
[----:B------:R-:W-:Y:S01]  /*132e0*/  LOP3.LUT R9, R8, 0x1ffffffe, RZ, 0xc0, !PT ;  /* 0x1ffffffe08097812 */ /* 0x000fe200078ec0ff */
[----:B------:R-:W-:Y:S01]  /*132f0*/  BSSY B0, `(.L_x_132) ;  /* 0x0000080000007945 */ /* 0x000fe20003800000 */
[----:B------:R-:W-:-:S02]  /*13300*/  SHF.R.S32.HI R5, RZ, 0x1f, R6 ;  /* 0x0000001fff057819 */ /* 0x000fc40000011406 */
[----:B------:R-:W-:Y:S02]  /*13310*/  LOP3.LUT R14, R14, 0xffffff8, RZ, 0xc0, !PT ;  /* 0x0ffffff80e0e7812 */ /* 0x000fe400078ec0ff */
[----:B------:R-:W-:Y:S02]  /*13320*/  LEA.HI R5, R5, R6, RZ, 0x2 ;  /* 0x0000000605057211 */ /* 0x000fe400078f10ff */
[----:B------:R-:W-:Y:S01]  /*13330*/  IADD3 R15, -R14, R15, RZ ;  /* 0x0000000f0e0f7210 */ /* 0x000fe20007ffe1ff */
[----:B------:R-:W-:Y:S01]  /*13340*/  IMAD R14, R0, c[0x0][0x490], RZ ;  /* 0x00012400000e7a24 */ /* 0x000fe200078e02ff */
[----:B------:R-:W-:Y:S01]  /*13350*/  SHF.R.S32.HI R8, RZ, 0x2, R5 ;  /* 0x00000002ff087819 */ /* 0x000fe20000011405 */
[----:B------:R-:W-:Y:S01]  /*13360*/  IMAD.IADD R5, R18, 0x1, -R9 ;  /* 0x0000000112057824 */ /* 0x000fe200078e0a09 */
[----:B------:R-:W-:Y:S01]  /*13370*/  LOP3.LUT P2, RZ, R6, 0x3, RZ, 0xc0, !PT ;  /* 0x0000000306ff7812 */ /* 0x000fe2000784c0ff */
[----:B------:R-:W-:Y:S01]  /*13380*/  IMAD R11, R207, c[0x0][0x494], R14 ;  /* 0x00012500cf0b7a24 */ /* 0x000fe200078e020e */
[----:B------:R-:W-:Y:S01]  /*13390*/  ISETP.NE.AND P1, PT, R7, 0x1, PT ;  /* 0x000000010700780c */ /* 0x000fe20003f25270 */
[----:B------:R-:W-:Y:S01]  /*133a0*/  IMAD R6, R15, 0x10, R8 ;  /* 0x000000100f067824 */ /* 0x000fe200078e0208 */
[----:B------:R-:W-:Y:S01]  /*133b0*/  MOV R18, R20 ;  /* 0x0000001400127202 */ /* 0x000fe20000000f00 */
[----:B------:R-:W-:Y:S01]  /*133c0*/  IMAD R7, R21, c[0x0][0x3a0], RZ ;  /* 0x0000e80015077a24 */ /* 0x000fe200078e02ff */
[-C--:B------:R-:W-:Y:S01]  /*133d0*/  LEA.HI R8, R3, R2.reuse, RZ, 0x3 ;  /* 0x0000000203087211 */ /* 0x080fe200078f18ff */
[----:B------:R-:W-:Y:S01]  /*133e0*/  IMAD R16, R5, 0x8, R6 ;  /* 0x0000000805107824 */ /* 0x000fe200078e0206 */
[----:B------:R-:W-:Y:S01]  /*133f0*/  LEA.HI R3, R3, R2, RZ, 0x6 ;  /* 0x0000000203037211 */ /* 0x000fe200078f30ff */
[----:B------:R-:W-:Y:S01]  /*13400*/  IMAD.WIDE.U32 R18, R207, c[0x0][0x490], R18 ;  /* 0x00012400cf127a25 */ /* 0x000fe200078e0012 */
[----:B------:R-:W-:-:S02]  /*13410*/  LOP3.LUT R5, R8, 0xfffffff8, RZ, 0xc0, !PT ;  /* 0xfffffff808057812 */ /* 0x000fc400078ec0ff */
[----:B-1----:R-:W-:Y:S01]  /*13420*/  LEA R9, R55, R16, 0x7 ;  /* 0x0000001037097211 */ /* 0x002fe200078e38ff */
[C---:B------:R-:W-:Y:S01]  /*13430*/  IMAD R7, R20.reuse, c[0x0][0x3a4], R7 ;  /* 0x0000e90014077a24 */ /* 0x040fe200078e0207 */
[----:B------:R-:W-:Y:S01]  /*13440*/  SHF.R.S32.HI R8, RZ, 0x3, R8 ;  /* 0x00000003ff087819 */ /* 0x000fe20000011408 */
[----:B------:R-:W-:-:S04]  /*13450*/  IMAD.WIDE.U32 R14, R20, c[0x0][0x3a0], RZ ;  /* 0x0000e800140e7a25 */ /* 0x000fc800078e00ff */
[----:B------:R-:W-:Y:S01]  /*13460*/  IMAD.IADD R19, R19, 0x1, R11 ;  /* 0x0000000113137824 */ /* 0x000fe200078e020b */
[----:B------:R-:W-:Y:S01]  /*13470*/  IADD3 R15, R15, R7, RZ ;  /* 0x000000070f0f7210 */ /* 0x000fe20007ffe0ff */
[----:B------:R-:W-:-:S04]  /*13480*/  @P1 IMAD.HI.U32 R11, R9, c[0x0][0x4ec], RZ ;  /* 0x00013b00090b1a27 */ /* 0x000fc800078e00ff */
[----:B------:R-:W-:Y:S01]  /*13490*/  IMAD.IADD R5, R2, 0x1, -R5 ;  /* 0x0000000102057824 */ /* 0x000fe200078e0a05 */
[----:B------:R-:W-:Y:S01]  /*134a0*/  SHF.R.S32.HI R2, RZ, 0x1f, R208 ;  /* 0x0000001fff027819 */ /* 0x000fe200000114d0 */
[----:B------:R-:W-:Y:S01]  /*134b0*/  IMAD.MOV.U32 R7, RZ, RZ, R9 ;  /* 0x000000ffff077224 */ /* 0x000fe200078e0009 */
[----:B------:R-:W-:Y:S01]  /*134c0*/  @P1 SHF.R.U32.HI R7, RZ, c[0x0][0x4f0], R11 ;  /* 0x00013c00ff071a19 */ /* 0x000fe2000001160b */
[----:B------:R-:W-:Y:S01]  /*134d0*/  IMAD R0, R0, c[0x0][0x3e8], RZ ;  /* 0x0000fa0000007a24 */ /* 0x000fe200078e02ff */
[----:B------:R-:W-:Y:S01]  /*134e0*/  SEL R208, R208, RZ, !P0 ;  /* 0x000000ffd0d07207 */ /* 0x000fe20004000000 */
[----:B------:R-:W-:Y:S01]  /*134f0*/  IMAD.WIDE.U32 R14, R207, c[0x0][0x3e8], R14 ;  /* 0x0000fa00cf0e7a25 */ /* 0x000fe200078e000e */
[----:B------:R-:W-:-:S03]  /*13500*/  SEL R2, R2, RZ, !P0 ;  /* 0x000000ff02027207 */ /* 0x000fc60004000000 */
[----:B------:R-:W-:Y:S02]  /*13510*/  IMAD.MOV R16, RZ, RZ, -R7 ;  /* 0x000000ffff107224 */ /* 0x000fe400078e0a07 */
[----:B------:R-:W-:-:S04]  /*13520*/  IMAD.WIDE.U32 R18, R208, c[0x0][0x498], R18 ;  /* 0x00012600d0127a25 */ /* 0x000fc800078e0012 */
[----:B------:R-:W-:Y:S01]  /*13530*/  IMAD R11, R16, c[0x0][0x4e8], R9 ;  /* 0x00013a00100b7a24 */ /* 0x000fe200078e0209 */
[----:B------:R-:W-:Y:S01]  /*13540*/  IADD3 R20, P0, R7, R18, RZ ;  /* 0x0000001207147210 */ /* 0x000fe20007f1e0ff */
[----:B------:R-:W-:Y:S01]  /*13550*/  IMAD R13, R2, c[0x0][0x498], RZ ;  /* 0x00012600020d7a24 */ /* 0x000fe200078e02ff */
[----:B------:R-:W-:Y:S01]  /*13560*/  SHF.R.S32.HI R16, RZ, 0x1f, R7 ;  /* 0x0000001fff107819 */ /* 0x000fe20000011407 */
[----:B------:R-:W-:Y:S01]  /*13570*/  IMAD R17, R207, c[0x0][0x3ec], R0 ;  /* 0x0000fb00cf117a24 */ /* 0x000fe200078e0200 */
[----:B------:R-:W-:Y:S01]  /*13580*/  LEA R0, R5, R8, 0x5 ;  /* 0x0000000805007211 */ /* 0x000fe200078e28ff */
[----:B------:R-:W-:Y:S01]  /*13590*/  IMAD R13, R208, c[0x0][0x49c], R13 ;  /* 0x00012700d00d7a24 */ /* 0x000fe200078e020d */
[----:B------:R-:W-:Y:S02]  /*135a0*/  SHF.R.S32.HI R18, RZ, 0x1f, R11 ;  /* 0x0000001fff127819 */ /* 0x000fe4000001140b */
[----:B------:R-:W-:Y:S01]  /*135b0*/  IADD3 R15, R15, R17, RZ ;  /* 0x000000110f0f7210 */ /* 0x000fe20007ffe0ff */
[----:B------:R-:W-:Y:S01]  /*135c0*/  IMAD R9, R55, 0x80, R0 ;  /* 0x0000008037097824 */ /* 0x000fe200078e0200 */
[----:B------:R-:W-:Y:S01]  /*135d0*/  IADD3.X R21, R16, R19, R13, P0, !PT ;  /* 0x0000001310157210 */ /* 0x000fe200007fe40d */
[----:B------:R-:W-:-:S02]  /*135e0*/  IMAD R18, R18, c[0x0][0x488], RZ ;  /* 0x0001220012127a24 */ /* 0x000fc400078e02ff */
[----:B------:R-:W-:Y:S02]  /*135f0*/  IMAD.SHL.U32 R0, R8, 0x40, RZ ;  /* 0x0000004008007824 */ /* 0x000fe400078e00ff */
[----:B------:R-:W-:-:S03]  /*13600*/  @P1 IMAD.HI.U32 R17, R9, c[0x0][0x4ec], RZ ;  /* 0x00013b0009111a27 */ /* 0x000fc600078e00ff */
[----:B------:R-:W-:Y:S01]  /*13610*/  LOP3.LUT R13, R0, 0x1c0, RZ, 0xc0, !PT ;  /* 0x000001c0000d7812 */ /* 0x000fe200078ec0ff */
[----:B------:R-:W-:-:S04]  /*13620*/  IMAD.WIDE.U32 R20, R11, c[0x0][0x488], R20 ;  /* 0x000122000b147a25 */ /* 0x000fc800078e0014 */
[----:B------:R-:W-:Y:S01]  /*13630*/  IMAD R18, R11, c[0x0][0x48c], R18 ;  /* 0x000123000b127a24 */ /* 0x000fe200078e0212 */
[----:B------:R-:W-:Y:S01]  /*13640*/  LEA R11, P0, R20, c[0x0][0x450], 0x2 ;  /* 0x00011400140b7a11 */ /* 0x000fe200078010ff */
[----:B------:R-:W-:Y:S01]  /*13650*/  IMAD.MOV.U32 R7, RZ, RZ, R9 ;  /* 0x000000ffff077224 */ /* 0x000fe200078e0009 */
[----:B------:R-:W-:Y:S01]  /*13660*/  @P1 SHF.R.U32.HI R7, RZ, c[0x0][0x4f0], R17 ;  /* 0x00013c00ff071a19 */ /* 0x000fe20000011611 */
[----:B------:R-:W-:Y:S01]  /*13670*/  IMAD.SHL.U32 R0, R5, 0x8, RZ ;  /* 0x0000000805007824 */ /* 0x000fe200078e00ff */
[----:B------:R-:W-:Y:S01]  /*13680*/  IADD3 R17, R21, R18, RZ ;  /* 0x0000001215117210 */ /* 0x000fe20007ffe0ff */
[----:B------:R-:W-:Y:S01]  /*13690*/  IMAD R5, R2, c[0x0][0x3f0], RZ ;  /* 0x0000fc0002057a24 */ /* 0x000fe200078e02ff */
[----:B------:R-:W-:Y:S01]  /*136a0*/  SHF.R.U32.HI R2, RZ, 0x3, R13 ;  /* 0x00000003ff027819 */ /* 0x000fe2000001160d */
[----:B------:R-:W-:Y:S01]  /*136b0*/  IMAD.WIDE.U32 R14, R208, c[0x0][0x3f0], R14 ;  /* 0x0000fc00d00e7a25 */ /* 0x000fe200078e000e */
[----:B------:R-:W-:Y:S01]  /*136c0*/  LEA.HI.X R17, R20, c[0x0][0x454], R17, 0x2, P0 ;  /* 0x0001150014117a11 */ /* 0x000fe200000f1411 */
[----:B------:R-:W-:Y:S01]  /*136d0*/  SHFL.IDX PT, R48, R11, RZ, 0x1c1f ;  /* 0x001c1fff0b307589 */ /* 0x000fe200000e0000 */
[----:B------:R-:W-:Y:S01]  /*136e0*/  LOP3.LUT R13, R13, 0x38, R0, 0xf8, !PT ;  /* 0x000000380d0d7812 */ /* 0x000fe200078ef800 */
[----:B------:R-:W-:Y:S01]  /*136f0*/  IMAD R5, R208, c[0x0][0x3f4], R5 ;  /* 0x0000fd00d0057a24 */ /* 0x000fe200078e0205 */
[--C-:B------:R-:W-:Y:S01]  /*13700*/  SHF.R.S32.HI R16, RZ, 0x1f, R7.reuse ;  /* 0x0000001fff107819 */ /* 0x100fe20000011407 */
[----:B------:R-:W1:Y:S01]  /*13710*/  SHFL.IDX PT, R49, R17, RZ, 0x1c1f ;  /* 0x001c1fff11317589 */ /* 0x000e6200000e0000 */
[----:B------:R-:W-:Y:S01]  /*13720*/  LOP3.LUT R13, R13, R2, RZ, 0x3c, !PT ;  /* 0x000000020d0d7212 */ /* 0x000fe200078e3cff */
[----:B------:R-:W-:Y:S01]  /*13730*/  IMAD.MOV R2, RZ, RZ, -R7 ;  /* 0x000000ffff027224 */ /* 0x000fe200078e0a07 */
[----:B------:R-:W-:Y:S01]  /*13740*/  IADD3 R15, R15, R5, RZ ;  /* 0x000000050f0f7210 */ /* 0x000fe20007ffe0ff */
[----:B------:R-:W-:Y:S01]  /*13750*/  SHFL.IDX PT, R50, R11, 0x1, 0x1c1f ;  /* 0x003c1f000b327f89 */ /* 0x000fe200000e0000 */
[----:B------:R-:W-:Y:S01]  /*13760*/  IMAD R5, R55, 0x80, R6 ;  /* 0x0000008037057824 */ /* 0x000fe200078e0206 */
[----:B------:R-:W-:Y:S01]  /*13770*/  SHF.L.U32 R6, R3, 0x3, RZ ;  /* 0x0000000303067819 */ /* 0x000fe200000006ff */
[----:B------:R-:W-:Y:S01]  /*13780*/  IMAD R56, R2, c[0x0][0x4e8], R9 ;  /* 0x00013a0002387a24 */ /* 0x000fe200078e0209 */
[----:B------:R-:W2:Y:S01]  /*13790*/  SHFL.IDX PT, R51, R17, 0x1, 0x1c1f ;  /* 0x003c1f0011337f89 */ /* 0x000ea200000e0000 */
[----:B-----5:R-:W-:Y:S01]  /*137a0*/  IMAD R2, R4, c[0x0][0x4e8], RZ ;  /* 0x00013a0004027a24 */ /* 0x020fe200078e02ff */
[----:B------:R-:W-:Y:S01]  /*137b0*/  IADD3 R9, R5, 0x8, RZ ;  /* 0x0000000805097810 */ /* 0x000fe20007ffe0ff */
[----:B------:R-:W-:Y:S01]  /*137c0*/  IMAD R16, R16, c[0x0][0x3e0], RZ ;  /* 0x0000f80010107a24 */ /* 0x000fe200078e02ff */
[----:B------:R-:W-:Y:S01]  /*137d0*/  LOP3.LUT R6, R13, 0x7ffffe00, R6, 0xf8, !PT ;  /* 0x7ffffe000d067812 */ /* 0x000fe200078ef806 */
[----:B------:R-:W-:Y:S01]  /*137e0*/  IMAD.WIDE.U32 R14, R7, c[0x0][0x3e0], R14 ;  /* 0x0000f800070e7a25 */ /* 0x000fe200078e000e */
[----:B------:R-:W-:-:S02]  /*137f0*/  ISETP.GE.OR P1, PT, R5, R2, P2 ;  /* 0x000000020500720c */ /* 0x000fc40001726670 */
[----:B------:R-:W-:Y:S01]  /*13800*/  ISETP.GE.OR P0, PT, R9, R2, P2 ;  /* 0x000000020900720c */ /* 0x000fe20001706670 */
[----:B------:R-:W-:Y:S01]  /*13810*/  IMAD R16, R7, c[0x0][0x3e4], R16 ;  /* 0x0000f90007107a24 */ /* 0x000fe200078e0210 */
[----:B------:R-:W-:Y:S02]  /*13820*/  SHF.R.S32.HI R4, RZ, 0x1f, R56 ;  /* 0x0000001fff047819 */ /* 0x000fe40000011438 */
[----:B------:R-:W-:Y:S01]  /*13830*/  SHF.L.U32 R58, R6, 0x1, RZ ;  /* 0x00000001063a7819 */ /* 0x000fe200000006ff */
[----:B------:R-:W-:Y:S01]  /*13840*/  IMAD.IADD R15, R15, 0x1, R16 ;  /* 0x000000010f0f7824 */ /* 0x000fe200078e0210 */
[----:B------:R-:W-:Y:S01]  /*13850*/  LEA R55, R55, R8, 0x7 ;  /* 0x0000000837377211 */ /* 0x000fe200078e38ff */
[----:B------:R-:W-:-:S04]  /*13860*/  IMAD R3, R4, c[0x0][0x3d8], RZ ;  /* 0x0000f60004037a24 */ /* 0x000fc800078e02ff */
[----:B-1----:R1:W-:Y:S01]  /*13870*/  @!P1 ST.E [R48.64], R10 ;  /* 0x0000000a30009985 */ /* 0x0023e2000c101904 */
[C---:B------:R-:W-:Y:S02]  /*13880*/  IMAD R3, R56.reuse, c[0x0][0x3dc], R3 ;  /* 0x0000f70038037a24 */ /* 0x040fe400078e0203 */
[----:B------:R-:W-:Y:S01]  /*13890*/  IMAD.WIDE.U32 R56, R56, c[0x0][0x3d8], R14 ;  /* 0x0000f60038387a25 */ /* 0x000fe200078e000e */
[----:B--2---:R1:W-:Y:S03]  /*138a0*/  @!P0 ST.E [R50.64], R12 ;  /* 0x0000000c32008985 */ /* 0x0043e6000c101904 */
[----:B------:R-:W-:Y:S01]  /*138b0*/  IMAD.IADD R3, R57, 0x1, R3 ;  /* 0x0000000139037824 */ /* 0x000fe200078e0203 */
[C---:B------:R-:W-:Y:S01]  /*138c0*/  LEA R57, P0, R56.reuse, c[0x0][0x380], 0x1 ;  /* 0x0000e00038397a11 */ /* 0x040fe200078008ff */
[----:B------:R1:W2:Y:S03]  /*138d0*/  LDS.128 R44, [R58+0x1080] ;  /* 0x001080003a2c7984 */ /* 0x0002a60000000c00 */
[----:B------:R-:W-:Y:S01]  /*138e0*/  LEA.HI.X R56, R56, c[0x0][0x384], R3, 0x1, P0 ;  /* 0x0000e10038387a11 */ /* 0x000fe200000f0c03 */
[----:B------:R1:W3:Y:S01]  /*138f0*/  LDS.128 R40, [R58+0x2080] ;  /* 0x002080003a287984 */ /* 0x0002e20000000c00 */
[----:B------:R-:W-:-:S03]  /*13900*/  ISETP.GE.AND P0, PT, R55, R2, PT ;  /* 0x000000023700720c */ /* 0x000fc60003f06270 */
[----:B------:R1:W4:Y:S04]  /*13910*/  LDS.128 R36, [R58+0x3080] ;  /* 0x003080003a247984 */ /* 0x0003280000000c00 */
[----:B------:R1:W1:Y:S04]  /*13920*/  LDS.128 R32, [R58+0x5080] ;  /* 0x005080003a207984 */ /* 0x0002680000000c00 */
[----:B------:R1:W1:Y:S04]  /*13930*/  LDS.128 R28, [R58+0x6080] ;  /* 0x006080003a1c7984 */ /* 0x0002680000000c00 */
[----:B------:R1:W1:Y:S04]  /*13940*/  LDS.128 R24, [R58+0x7080] ;  /* 0x007080003a187984 */ /* 0x0002680000000c00 */
[----:B------:R1:W1:Y:S04]  /*13950*/  LDS.128 R20, [R58+0x9080] ;  /* 0x009080003a147984 */ /* 0x0002680000000c00 */
[----:B------:R1:W1:Y:S04]  /*13960*/  LDS.128 R16, [R58+0xa080] ;  /* 0x00a080003a107984 */ /* 0x0002680000000c00 */
[----:B------:R1:W1:Y:S04]  /*13970*/  LDS.128 R4, [R58+0xb080] ;  /* 0x00b080003a047984 */ /* 0x0002680000000c00 */
[----:B------:R1:W1:Y:S04]  /*13980*/  SHFL.IDX PT, R60, R57, RZ, 0x181f ;  /* 0x00181fff393c7589 */ /* 0x00026800000e0000 */
[----:B------:R1:W1:Y:S01]  /*13990*/  SHFL.IDX PT, R61, R56, RZ, 0x181f ;  /* 0x00181fff383d7589 */ /* 0x00026200000e0000 */
[----:B------:R-:W-:Y:S05]  /*139a0*/  @P0 BRA `(.L_x_133) ;  /* 0x0000014000000947 */ /* 0x000fea0003800000 */
[----:B-12---:R-:W1:Y:S01]  /*139b0*/  LDS.128 R48, [R58+0x80] ;  /* 0x000080003a307984 */ /* 0x006e620000000c00 */
[----:B------:R-:W-:-:S02]  /*139c0*/  IADD3 R54, R0, 0x40, RZ ;  /* 0x0000004000367810 */ /* 0x000fc40007ffe0ff */
[----:B------:R-:W-:Y:S01]  /*139d0*/  IADD3 R52, R0, 0x80, RZ ;  /* 0x0000008000347810 */ /* 0x000fe20007ffe0ff */
[----:B------:R-:W2:Y:S01]  /*139e0*/  LDS.128 R12, [R58+0x4080] ;  /* 0x004080003a0c7984 */ /* 0x000ea20000000c00 */
[----:B------:R-:W-:Y:S02]  /*139f0*/  ISETP.GE.AND P1, PT, R54, c[0x0][0x3c8], PT ;  /* 0x0000f20036007a0c */ /* 0x000fe40003f26270 */
[----:B------:R-:W-:Y:S01]  /*13a00*/  ISETP.GE.AND P0, PT, R52, c[0x0][0x3c8], PT ;  /* 0x0000f20034007a0c */ /* 0x000fe20003f06270 */
[----:B------:R5:W4:Y:S01]  /*13a10*/  LDS.128 R8, [R58+0x8080] ;  /* 0x008080003a087984 */ /* 0x000b220000000c00 */
[----:B------:R-:W-:-:S09]  /*13a20*/  ISETP.GE.AND P2, PT, R0, c[0x0][0x3c8], PT ;  /* 0x0000f20000007a0c */ /* 0x000fd20003f46270 */
[----:B------:R-:W-:Y:S02]  /*13a30*/  @!P1 SHF.R.S32.HI R53, RZ, 0x1f, R54 ;  /* 0x0000001fff359819 */ /* 0x000fe40000011436 */
[----:B------:R-:W-:Y:S02]  /*13a40*/  @!P0 SHF.R.S32.HI R3, RZ, 0x1f, R52 ;  /* 0x0000001fff038819 */ /* 0x000fe40000011434 */
[----:B------:R-:W-:Y:S02]  /*13a50*/  @!P1 LEA.HI R53, R53, R54, RZ, 0x3 ;  /* 0x0000003635359211 */ /* 0x000fe400078f18ff */
[----:B------:R-:W-:Y:S02]  /*13a60*/  @!P0 LEA.HI R3, R3, R52, RZ, 0x3 ;  /* 0x0000003403038211 */ /* 0x000fe400078f18ff */
[----:B------:R-:W-:Y:S02]  /*13a70*/  @!P1 LOP3.LUT R53, R53, 0xfffffff8, RZ, 0xc0, !PT ;  /* 0xfffffff835359812 */ /* 0x000fe400078ec0ff */
[----:B------:R-:W-:Y:S01]  /*13a80*/  @!P0 LOP3.LUT R3, R3, 0xfffffff8, RZ, 0xc0, !PT ;  /* 0xfffffff803038812 */ /* 0x000fe200078ec0ff */
[----:B-----5:R-:W-:-:S04]  /*13a90*/  @!P2 IMAD.WIDE R58, R0, 0x2, R60 ;  /* 0x00000002003aa825 */ /* 0x020fc800078e023c */
[----:B------:R-:W-:-:S04]  /*13aa0*/  @!P1 IMAD.WIDE R52, R53, 0x2, R60 ;  /* 0x0000000235349825 */ /* 0x000fc800078e023c */
[----:B------:R-:W-:Y:S01]  /*13ab0*/  @!P0 IMAD.WIDE R60, R3, 0x2, R60 ;  /* 0x00000002033c8825 */ /* 0x000fe200078e023c */
[----:B-1----:R1:W-:Y:S04]  /*13ac0*/  @!P2 ST.E.128 [R58.64], R48 ;  /* 0x000000303a00a985 */ /* 0x0023e8000c101d04 */
[----:B--2---:R1:W-:Y:S04]  /*13ad0*/  @!P1 ST.E.128 [R52.64], R12 ;  /* 0x0000000c34009985 */ /* 0x0043e8000c101d04 */
[----:B----4-:R1:W-:Y:S02]  /*13ae0*/  @!P0 ST.E.128 [R60.64], R8 ;  /* 0x000000083c008985 */ /* 0x0103e4000c101d04 */
.L_x_133:
[----:B--2---:R-:W-:Y:S05]  /*13af0*/  BSYNC B0 ;  /* 0x0000000000007941 */ /* 0x004fea0003800000 */
.L_x_132:
[----:B------:R-:W-:Y:S01]  /*13b00*/  IADD3 R3, R55, 0x20, RZ ;  /* 0x0000002037037810 */ /* 0x000fe20007ffe0ff */
[----:B-1----:R1:W2:Y:S01]  /*13b10*/  SHFL.IDX PT, R13, R56, 0x1, 0x181f ;  /* 0x00381f00380d7f89 */ /* 0x0022a200000e0000 */
[----:B------:R-:W-:Y:S02]  /*13b20*/  BSSY B0, `(.L_x_134) ;  /* 0x0000015000007945 */ /* 0x000fe40003800000 */
[----:B------:R-:W-:Y:S01]  /*13b30*/  ISETP.GE.AND P0, PT, R3, R2, PT ;  /* 0x000000020300720c */ /* 0x000fe20003f06270 */
[----:B------:R1:W4:-:S12]  /*13b40*/  SHFL.IDX PT, R12, R57, 0x1, 0x181f ;  /* 0x00381f00390c7f89 */ /* 0x00031800000e0000 */
[----:B------:R-:W-:Y:S05]  /*13b50*/  @P0 BRA `(.L_x_135) ;  /* 0x0000011000000947 */ /* 0x000fea0003800000 */
[C---:B------:R-:W-:Y:S02]  /*13b60*/  IADD3 R10, R0.reuse, 0x40, RZ ;  /* 0x00000040000a7810 */ /* 0x040fe40007ffe0ff */
[----:B------:R-:W-:Y:S02]  /*13b70*/  IADD3 R8, R0, 0x80, RZ ;  /* 0x0000008000087810 */ /* 0x000fe40007ffe0ff */
[----:B------:R-:W-:Y:S02]  /*13b80*/  ISETP.GE.AND P1, PT, R10, c[0x0][0x3c8], PT ;  /* 0x0000f2000a007a0c */ /* 0x000fe40003f26270 */
        /* <DEDUP_REMOVED lines=14> */
.L_x_135:
[----:B------:R-:W-:Y:S05]  /*13c70*/  BSYNC B0 ;  /* 0x0000000000007941 */ /* 0x000fea0003800000 */
.L_x_134:
[----:B------:R-:W-:Y:S01]  /*13c80*/  IADD3 R3, R55, 0x40, RZ ;  /* 0x0000004037037810 */ /* 0x000fe20007ffe0ff */
[----:B--2---:R2:W1:Y:S01]  /*13c90*/  SHFL.IDX PT, R13, R56, 0x2, 0x181f ;  /* 0x00581f00380d7f89 */ /* 0x00446200000e0000 */
[----:B------:R-:W-:Y:S02]  /*13ca0*/  BSSY B0, `(.L_x_136) ;  /* 0x0000015000007945 */ /* 0x000fe40003800000 */
[----:B------:R-:W-:Y:S01]  /*13cb0*/  ISETP.GE.AND P0, PT, R3, R2, PT ;  /* 0x000000020300720c */ /* 0x000fe20003f06270 */
[----:B----4-:R2:W4:-:S12]  /*13cc0*/  SHFL.IDX PT, R12, R57, 0x2, 0x181f ;  /* 0x00581f00390c7f89 */ /* 0x01051800000e0000 */
        /* <DEDUP_REMOVED lines=13> */
[----:B---3--:R1:W-:Y:S02]  /*13da0*/  @!P2 ST.E.128 [R10.64], R40 ;  /* 0x000000280a00a985 */ /* 0x0083e4000c101d04 */
[----:B------:R-:W-:-:S04]  /*13db0*/  @!P1 IMAD.WIDE R8, R9, 0x2, R12 ;  /* 0x0000000209089825 */ /* 0x000fc800078e020c */
[----:B------:R-:W-:Y:S01]  /*13dc0*/  @!P0 IMAD.WIDE R12, R3, 0x2, R12 ;  /* 0x00000002030c8825 */ /* 0x000fe200078e020c */
[----:B------:R1:W-:Y:S04]  /*13dd0*/  @!P1 ST.E.128 [R8.64], R28 ;  /* 0x0000001c08009985 */ /* 0x0003e8000c101d04 */
[----:B------:R1:W-:Y:S02]  /*13de0*/  @!P0 ST.E.128 [R12.64], R16 ;  /* 0x000000100c008985 */ /* 0x0003e4000c101d04 */
.L_x_137:
[----:B------:R-:W-:Y:S05]  /*13df0*/  BSYNC B0 ;  /* 0x0000000000007941 */ /* 0x000fea0003800000 */
.L_x_136:
[----:B------:R-:W-:Y:S01]  /*13e00*/  IADD3 R55, R55, 0x60, RZ ;  /* 0x0000006037377810 */ /* 0x000fe20007ffe0ff */
[----:B-1----:R1:W2:Y:S03]  /*13e10*/  SHFL.IDX PT, R9, R56, 0x3, 0x181f ;  /* 0x00781f0038097f89 */ /* 0x0022a600000e0000 */
[----:B------:R-:W-:Y:S01]  /*13e20*/  ISETP.GE.AND P0, PT, R55, R2, PT ;  /* 0x000000023700720c */ /* 0x000fe20003f06270 */
[----:B------:R1:W4:-:S12]  /*13e30*/  SHFL.IDX PT, R8, R57, 0x3, 0x181f ;  /* 0x00781f0039087f89 */ /* 0x00031800000e0000 */
[----:B------:R-:W-:Y:S05]  /*13e40*/  @P0 EXIT ;  /* 0x000000000000094d */ /* 0x000fea0003800000 */
[C---:B------:R-:W-:Y:S02]  /*13e50*/  IADD3 R3, R0.reuse, 0x40, RZ ;  /* 0x0000004000037810 */ /* 0x040fe40007ffe0ff */
[C---:B------:R-:W-:Y:S02]  /*13e60*/  ISETP.GE.AND P1, PT, R0.reuse, c[0x0][0x3c8], PT ;  /* 0x0000f20000007a0c */ /* 0x040fe40003f26270 */
[----:B------:R-:W-:Y:S02]  /*13e70*/  ISETP.GE.AND P0, PT, R3, c[0x0][0x3c8], PT ;  /* 0x0000f20003007a0c */ /* 0x000fe40003f06270 */
[----:B------:R-:W-:-:S09]  /*13e80*/  IADD3 R13, R0, 0x80, RZ ;  /* 0x00000080000d7810 */ /* 0x000fd20007ffe0ff */
[----:B--2-4-:R-:W-:Y:S02]  /*13e90*/  @!P1 IMAD.WIDE R10, R0, 0x2, R8 ;  /* 0x00000002000a9825 */ /* 0x014fe400078e0208 */
[----:B------:R-:W-:-:S03]  /*13ea0*/  @!P0 SHF.R.S32.HI R2, RZ, 0x1f, R3 ;  /* 0x0000001fff028819 */ /* 0x000fc60000011403 */
[----:B------:R2:W-:Y:S01]  /*13eb0*/  @!P1 ST.E.128 [R10.64], R36 ;  /* 0x000000240a009985 */ /* 0x0005e2000c101d04 */
[----:B------:R-:W-:-:S04]  /*13ec0*/  @!P0 LEA.HI R2, R2, R3, RZ, 0x3 ;  /* 0x0000000302028211 */ /* 0x000fc800078f18ff */
[----:B------:R-:W-:-:S05]  /*13ed0*/  @!P0 LOP3.LUT R2, R2, 0xfffffff8, RZ, 0xc0, !PT ;  /* 0xfffffff802028812 */ /* 0x000fca00078ec0ff */
[----:B------:R-:W-:-:S05]  /*13ee0*/  @!P0 IMAD.WIDE R2, R2, 0x2, R8 ;  /* 0x0000000202028825 */ /* 0x000fca00078e0208 */
[----:B------:R2:W-:Y:S01]  /*13ef0*/  @!P0 ST.E.128 [R2.64], R24 ;  /* 0x0000001802008985 */ /* 0x0005e2000c101d04 */
[----:B------:R-:W-:-:S13]  /*13f00*/  ISETP.GE.AND P0, PT, R13, c[0x0][0x3c8], PT ;  /* 0x0000f2000d007a0c */ /* 0x000fda0003f06270 */
[----:B------:R-:W-:Y:S05]  /*13f10*/  @P0 EXIT ;  /* 0x000000000000094d */ /* 0x000fea0003800000 */
[----:B------:R-:W-:-:S04]  /*13f20*/  SHF.R.S32.HI R0, RZ, 0x1f, R13 ;  /* 0x0000001fff007819 */ /* 0x000fc8000001140d */
[----:B------:R-:W-:-:S04]  /*13f30*/  LEA.HI R0, R0, R13, RZ, 0x3 ;  /* 0x0000000d00007211 */ /* 0x000fc800078f18ff */
[----:B--2---:R-:W-:-:S05]  /*13f40*/  LOP3.LUT R3, R0, 0xfffffff8, RZ, 0xc0, !PT ;  /* 0xfffffff800037812 */ /* 0x004fca00078ec0ff */
[----:B------:R-:W-:-:S05]  /*13f50*/  IMAD.WIDE R8, R3, 0x2, R8 ;  /* 0x0000000203087825 */ /* 0x000fca00078e0208 */
[----:B------:R-:W-:Y:S01]  /*13f60*/  ST.E.128 [R8.64], R4 ;  /* 0x0000000408007985 */ /* 0x000fe2000c101d04 */
[----:B------:R-:W-:Y:S05]  /*13f70*/  EXIT ;  /* 0x000000000000794d */ /* 0x000fea0003800000 */
.L_x_130:
[----:B------:R-:W-:Y:S01]  /*13f80*/  ISETP.NE.U32.AND P1, PT, RZ, c[0x0][0x508], PT ;  /* 0x00014200ff007a0c */ /* 0x000fe20003f25070 */
[----:B------:R-:W-:Y:S01]  /*13f90*/  IMAD.MOV.U32 R9, RZ, RZ, 0x4 ;  /* 0x00000004ff097424 */ /* 0x000fe200078e00ff */
[----:B------:R-:W-:Y:S02]  /*13fa0*/  ISETP.NE.U32.AND P0, PT, RZ, c[0x0][0x500], PT ;  /* 0x00014000ff007a0c */ /* 0x000fe40003f05070 */
[----:B------:R-:W-:Y:S01]  /*13fb0*/  ISETP.NE.AND.EX P1, PT, RZ, c[0x0][0x50c], PT, P1 ;  /* 0x00014300ff007a0c */ /* 0x000fe20003f25310 */
[----:B------:R-:W-:Y:S01]  /*13fc0*/  IMAD.WIDE R6, R208, R9, c[0x0][0x500] ;  /* 0x00014000d0067625 */ /* 0x000fe200078e0209 */
[----:B------:R-:W-:-:S03]  /*13fd0*/  ISETP.NE.AND.EX P0, PT, RZ, c[0x0][0x504], PT, P0 ;  /* 0x00014100ff007a0c */ /* 0x000fc60003f05300 */
[----:B------:R-:W-:-:S08]  /*13fe0*/  IMAD.MOV.U32 R3, RZ, RZ, c[0x0][0x388] ;  /* 0x0000e200ff037624 */ /* 0x000fd000078e00ff */
        /* <DEDUP_REMOVED lines=8> */
[----:B-----5:R-:W2:Y:S04]  /*14070*/  LDG.E R3, [R6.64] ;  /* 0x0000000406037981 */ /* 0x020ea8000c1e1900 */
[----:B------:R-:W2:Y:S02]  /*14080*/  LDG.E R2, [R6.64+0x4] ;  /* 0x0000040406027981 */ /* 0x000ea4000c1e1900 */
[----:B--2---:R-:W-:-:S02]  /*14090*/  IADD3 R3, -R3, R2, RZ ;  /* 0x0000000203037210 */ /* 0x004fc40007ffe1ff */
.L_x_138:
        /* <DEDUP_REMOVED lines=12> */
[----:B------:R-:W-:Y:S01]  /*14160*/  MOV R4, c[0x0][0x4e8] ;  /* 0x00013a0000047a02 */ /* 0x000fe20000000f00 */
[----:B------:R-:W-:Y:S01]  /*14170*/  IMAD.MOV.U32 R12, RZ, RZ, R10 ;  /* 0x000000ffff0c7224 */ /* 0x000fe200078e000a */
[----:B------:R-:W-:Y:S02]  /*14180*/  MOV R13, R11 ;  /* 0x0000000b000d7202 */ /* 0x000fe40000000f00 */
[----:B------:R-:W-:Y:S01]  /*14190*/  ISETP.NE.AND P0, PT, R4, 0x1, PT ;  /* 0x000000010400780c */ /* 0x000fe20003f05270 */
[----:B------:R-:W-:Y:S01]  /*141a0*/  IMAD R4, R0, c[0x0][0x490], RZ ;  /* 0x0001240000047a24 */ /* 0x000fe200078e02ff */
[----:B------:R-:W-:Y:S01]  /*141b0*/  MOV R7, R8 ;  /* 0x0000000800077202 */ /* 0x000fe20000000f00 */
[----:B------:R-:W-:-:S04]  /*141c0*/  IMAD.WIDE.U32 R12, R207, c[0x0][0x490], R12 ;  /* 0x00012400cf0c7a25 */ /* 0x000fc800078e000c */
[----:B------:R-:W-:Y:S02]  /*141d0*/  IMAD R4, R207, c[0x0][0x494], R4 ;  /* 0x00012500cf047a24 */ /* 0x000fe400078e0204 */
[----:B------:R-:W-:Y:S02]  /*141e0*/  IMAD.MOV.U32 R14, RZ, RZ, R12 ;  /* 0x000000ffff0e7224 */ /* 0x000fe400078e000c */
[----:B------:R-:W-:Y:S02]  /*141f0*/  IMAD.IADD R15, R4, 0x1, R13 ;  /* 0x00000001040f7824 */ /* 0x000fe400078e020d */
[----:B------:R-:W-:-:S04]  /*14200*/  @P0 IMAD.HI.U32 R6, R8, c[0x0][0x4ec], RZ ;  /* 0x00013b0008060a27 */ /* 0x000fc800078e00ff */
[----:B------:R-:W-:Y:S01]  /*14210*/  IMAD R13, R5, c[0x0][0x498], RZ ;  /* 0x00012600050d7a24 */ /* 0x000fe200078e02ff */
[----:B------:R-:W-:Y:S01]  /*14220*/  @P0 SHF.R.U32.HI R7, RZ, c[0x0][0x4f0], R6 ;  /* 0x00013c00ff070a19 */ /* 0x000fe20000011606 */
[----:B------:R-:W-:-:S03]  /*14230*/  IMAD.WIDE.U32 R14, R208, c[0x0][0x498], R14 ;  /* 0x00012600d00e7a25 */ /* 0x000fc600078e000e */
[C---:B------:R-:W-:Y:S01]  /*14240*/  IADD3 R9, -R7.reuse, RZ, RZ ;  /* 0x000000ff07097210 */ /* 0x040fe20007ffe1ff */
[----:B------:R-:W-:Y:S01]  /*14250*/  IMAD R13, R208, c[0x0][0x49c], R13 ;  /* 0x00012700d00d7a24 */ /* 0x000fe200078e020d */
[----:B------:R-:W-:Y:S02]  /*14260*/  SHF.R.S32.HI R4, RZ, 0x1f, R7 ;  /* 0x0000001fff047819 */ /* 0x000fe40000011407 */
[----:B------:R-:W-:Y:S01]  /*14270*/  IADD3 R12, P0, R7, R14, RZ ;  /* 0x0000000e070c7210 */ /* 0x000fe20007f1e0ff */
[----:B------:R-:W-:-:S03]  /*14280*/  IMAD R9, R9, c[0x0][0x4e8], R8 ;  /* 0x00013a0009097a24 */ /* 0x000fc600078e0208 */
[----:B------:R-:W-:Y:S02]  /*14290*/  IADD3.X R13, R4, R15, R13, P0, !PT ;  /* 0x0000000f040d7210 */ /* 0x000fe400007fe40d */
[----:B------:R-:W-:Y:S02]  /*142a0*/  SHF.R.S32.HI R6, RZ, 0x1f, R9 ;  /* 0x0000001fff067819 */ /* 0x000fe40000011409 */
[----:B------:R-:W-:Y:S01]  /*142b0*/  MOV R4, 0xff800000 ;  /* 0xff80000000047802 */ /* 0x000fe20000000f00 */
[----:B------:R-:W-:-:S04]  /*142c0*/  IMAD.WIDE.U32 R12, R9, c[0x0][0x488], R12 ;  /* 0x00012200090c7a25 */ /* 0x000fc800078e000c */
[----:B------:R-:W-:-:S04]  /*142d0*/  IMAD R6, R6, c[0x0][0x488], RZ ;  /* 0x0001220006067a24 */ /* 0x000fc800078e02ff */
[----:B------:R-:W-:Y:S01]  /*142e0*/  IMAD R7, R9, c[0x0][0x48c], R6 ;  /* 0x0001230009077a24 */ /* 0x000fe200078e0206 */
[----:B------:R-:W-:-:S04]  /*142f0*/  LEA R6, P0, R12, c[0x0][0x450], 0x2 ;  /* 0x000114000c067a11 */ /* 0x000fc800078010ff */
[----:B------:R-:W-:-:S04]  /*14300*/  IADD3 R7, R13, R7, RZ ;  /* 0x000000070d077210 */ /* 0x000fc80007ffe0ff */
[----:B------:R-:W-:-:S05]  /*14310*/  LEA.HI.X R7, R12, c[0x0][0x454], R7, 0x2, P0 ;  /* 0x000115000c077a11 */ /* 0x000fca00000f1407 */
[----:B------:R1:W-:Y:S02]  /*14320*/  STG.E [R6.64], R4 ;  /* 0x0000000406007986 */ /* 0x0003e4000c101904 */
.L_x_140:
[----:B------:R-:W-:Y:S05]  /*14330*/  BSYNC B0 ;  /* 0x0000000000007941 */ /* 0x000fea0003800000 */
.L_x_139:
[----:B-1----:R-:W1:Y:S01]  /*14340*/  S2R R6, SR_CTAID.X ;  /* 0x0000000000067919 */ /* 0x002e620000002500 */
[----:B------:R-:W-:Y:S01]  /*14350*/  SHF.R.S32.HI R9, RZ, 0x1f, R2 ;  /* 0x0000001fff097819 */ /* 0x000fe20000011402 */
[----:B------:R-:W-:Y:S01]  /*14360*/  IMAD R7, R11, c[0x0][0x3a0], RZ ;  /* 0x0000e8000b077a24 */ /* 0x000fe200078e02ff */
[----:B------:R-:W-:Y:S01]  /*14370*/  MOV R8, c[0x0][0x4e8] ;  /* 0x00013a0000087a02 */ /* 0x000fe20000000f00 */
[----:B------:R-:W-:Y:S01]  /*14380*/  IMAD R0, R0, c[0x0][0x3e8], RZ ;  /* 0x0000fa0000007a24 */ /* 0x000fe200078e02ff */
[----:B------:R-:W-:Y:S01]  /*14390*/  LEA.HI R4, R9, R2, RZ, 0x3 ;  /* 0x0000000209047211 */ /* 0x000fe200078f18ff */
[----:B------:R-:W-:Y:S01]  /*143a0*/  IMAD R7, R10, c[0x0][0x3a4], R7 ;  /* 0x0000e9000a077a24 */ /* 0x000fe200078e0207 */
[----:B------:R-:W-:Y:S01]  /*143b0*/  ISETP.NE.AND P0, PT, R8, 0x1, PT ;  /* 0x000000010800780c */ /* 0x000fe20003f05270 */
[----:B------:R-:W-:Y:S01]  /*143c0*/  IMAD.WIDE.U32 R10, R10, c[0x0][0x3a0], RZ ;  /* 0x0000e8000a0a7a25 */ /* 0x000fe200078e00ff */
[----:B------:R-:W-:Y:S01]  /*143d0*/  LOP3.LUT R9, R4, 0xfffffff8, RZ, 0xc0, !PT ;  /* 0xfffffff804097812 */ /* 0x000fe200078ec0ff */
[----:B------:R-:W-:Y:S01]  /*143e0*/  BSSY B0, `(.L_x_141) ;  /* 0x0000036000007945 */ /* 0x000fe20003800000 */
[----:B------:R-:W-:Y:S01]  /*143f0*/  SHF.R.S32.HI R4, RZ, 0x3, R4 ;  /* 0x00000003ff047819 */ /* 0x000fe20000011404 */
[----:B------:R-:W-:Y:S01]  /*14400*/  IMAD R0, R207, c[0x0][0x3ec], R0 ;  /* 0x0000fb00cf007a24 */ /* 0x000fe200078e0200 */
[----:B------:R-:W-:Y:S01]  /*14410*/  IADD3 R11, R11, R7, RZ ;  /* 0x000000070b0b7210 */ /* 0x000fe20007ffe0ff */
[----:B------:R-:W-:-:S02]  /*14420*/  IMAD.IADD R9, R2, 0x1, -R9 ;  /* 0x0000000102097824 */ /* 0x000fc400078e0a09 */
[----:B------:R-:W-:Y:S02]  /*14430*/  IMAD R5, R5, c[0x0][0x3f0], RZ ;  /* 0x0000fc0005057a24 */ /* 0x000fe400078e02ff */
[----:B------:R-:W-:Y:S01]  /*14440*/  IMAD.WIDE.U32 R10, R207, c[0x0][0x3e8], R10 ;  /* 0x0000fa00cf0a7a25 */ /* 0x000fe200078e000a */
[CC--:B------:R-:W-:Y:S02]  /*14450*/  LEA R7, R9.reuse, R4.reuse, 0x5 ;  /* 0x0000000409077211 */ /* 0x0c0fe400078e28ff */
[----:B------:R-:W-:Y:S01]  /*14460*/  SHF.L.U32 R9, R9, 0x3, RZ ;  /* 0x0000000309097819 */ /* 0x000fe200000006ff */
[----:B------:R-:W-:Y:S01]  /*14470*/  IMAD R5, R208, c[0x0][0x3f4], R5 ;  /* 0x0000fd00d0057a24 */ /* 0x000fe200078e0205 */
[----:B------:R-:W-:Y:S01]  /*14480*/  IADD3 R11, R0, R11, RZ ;  /* 0x0000000b000b7210 */ /* 0x000fe20007ffe0ff */
[C---:B-1----:R-:W-:Y:S01]  /*14490*/  IMAD R7, R6.reuse, 0x80, R7 ;  /* 0x0000008006077824 */ /* 0x042fe200078e0207 */
[----:B------:R-:W-:Y:S01]  /*144a0*/  LEA R4, R6, R4, 0x7 ;  /* 0x0000000406047211 */ /* 0x000fe200078e38ff */
[----:B-----5:R-:W-:Y:S01]  /*144b0*/  IMAD R3, R3, c[0x0][0x4e8], RZ ;  /* 0x00013a0003037a24 */ /* 0x020fe200078e02ff */
[----:B------:R-:W-:Y:S01]  /*144c0*/  IADD3 R6, R9, 0x40, RZ ;  /* 0x0000004009067810 */ /* 0x000fe20007ffe0ff */
[----:B------:R-:W-:Y:S01]  /*144d0*/  @P0 IMAD.HI.U32 R0, R7, c[0x0][0x4ec], RZ ;  /* 0x00013b0007000a27 */ /* 0x000fe200078e00ff */
[----:B------:R-:W-:-:S03]  /*144e0*/  MOV R2, R7 ;  /* 0x0000000700027202 */ /* 0x000fc60000000f00 */
[----:B------:R-:W-:Y:S01]  /*144f0*/  IMAD.WIDE.U32 R10, R208, c[0x0][0x3f0], R10 ;  /* 0x0000fc00d00a7a25 */ /* 0x000fe200078e000a */
[----:B------:R-:W-:-:S04]  /*14500*/  @P0 SHF.R.U32.HI R2, RZ, c[0x0][0x4f0], R0 ;  /* 0x00013c00ff020a19 */ /* 0x000fc80000011600 */
[--C-:B------:R-:W-:Y:S01]  /*14510*/  SHF.R.S32.HI R8, RZ, 0x1f, R2.reuse ;  /* 0x0000001fff087819 */ /* 0x100fe20000011402 */
[----:B------:R-:W-:Y:S01]  /*14520*/  IMAD.MOV R0, RZ, RZ, -R2 ;  /* 0x000000ffff007224 */ /* 0x000fe200078e0a02 */
[----:B------:R-:W-:-:S03]  /*14530*/  IADD3 R11, R11, R5, RZ ;  /* 0x000000050b0b7210 */ /* 0x000fc60007ffe0ff */
[----:B------:R-:W-:Y:S02]  /*14540*/  IMAD R5, R8, c[0x0][0x3e0], RZ ;  /* 0x0000f80008057a24 */ /* 0x000fe400078e02ff */
[----:B------:R-:W-:Y:S02]  /*14550*/  IMAD R0, R0, c[0x0][0x4e8], R7 ;  /* 0x00013a0000007a24 */ /* 0x000fe400078e0207 */
[----:B------:R-:W-:-:S04]  /*14560*/  IMAD.WIDE.U32 R10, R2, c[0x0][0x3e0], R10 ;  /* 0x0000f800020a7a25 */ /* 0x000fc800078e000a */
[----:B------:R-:W-:Y:S01]  /*14570*/  IMAD R5, R2, c[0x0][0x3e4], R5 ;  /* 0x0000f90002057a24 */ /* 0x000fe200078e0205 */
[----:B------:R-:W-:-:S04]  /*14580*/  SHF.R.S32.HI R2, RZ, 0x1f, R0 ;  /* 0x0000001fff027819 */ /* 0x000fc80000011400 */
        /* <DEDUP_REMOVED lines=9> */
[----:B------:R-:W-:-:S03]  /*14620*/  IADD3 R5, R9, 0x80, RZ ;  /* 0x0000008009057810 */ /* 0x000fc60007ffe0ff */
[----:B------:R1:W3:Y:S08]  /*14630*/  SHFL.IDX PT, R11, R0, RZ, 0x181f ;  /* 0x00181fff000b7589 */ /* 0x0002f000000e0000 */
[----:B------:R-:W-:Y:S05]  /*14640*/  @P0 BRA `(.L_x_142) ;  /* 0x000000f000000947 */ /* 0x000fea0003800000 */
[----:B------:R-:W-:Y:S02]  /*14650*/  ISETP.GE.AND P1, PT, R6, c[0x0][0x3c8], PT ;  /* 0x0000f20006007a0c */ /* 0x000fe40003f26270 */
[----:B------:R-:W-:-:S02]  /*14660*/  ISETP.GE.AND P0, PT, R5, c[0x0][0x3c8], PT ;  /* 0x0000f20005007a0c */ /* 0x000fc40003f06270 */
        /* <DEDUP_REMOVED lines=13> */
.L_x_142:
[----:B------:R-:W-:Y:S05]  /*14740*/  BSYNC B0 ;  /* 0x0000000000007941 */ /* 0x000fea0003800000 */
.L_x_141:
[----:B------:R-:W-:Y:S01]  /*14750*/  IADD3 R8, R4, 0x20, RZ ;  /* 0x0000002004087810 */ /* 0x000fe20007ffe0ff */
[----:B--23--:R2:W3:Y:S01]  /*14760*/  SHFL.IDX PT, R11, R0, 0x1, 0x181f ;  /* 0x00381f00000b7f89 */ /* 0x00c4e200000e0000 */
        /* <DEDUP_REMOVED lines=9> */
[----:B------:R-:W-:Y:S02]  /*14800*/  @!P1 LEA.HI R8, R7, R6, RZ, 0x3 ;  /* 0x0000000607089211 */ /* 0x000fe400078f18ff */
[----:B------:R-:W-:Y:S01]  /*14810*/  @!P0 LEA.HI R7, R12, R5, RZ, 0x3 ;  /* 0x000000050c078211 */ /* 0x000fe200078f18ff */
[----:B---34-:R-:W-:Y:S01]  /*14820*/  @!P2 IMAD.WIDE R12, R9, 0x2, R10 ;  /* 0x00000002090ca825 */ /* 0x018fe200078e020a */
[----:B------:R-:W-:Y:S02]  /*14830*/  @!P1 LOP3.LUT R8, R8, 0xfffffff8, RZ, 0xc0, !PT ;  /* 0xfffffff808089812 */ /* 0x000fe400078ec0ff */
[----:B------:R-:W-:-:S02]  /*14840*/  @!P0 LOP3.LUT R7, R7, 0xfffffff8, RZ, 0xc0, !PT ;  /* 0xfffffff807078812 */ /* 0x000fc400078ec0ff */
[----:B------:R3:W-:Y:S01]  /*14850*/  @!P2 ST.E.128 [R12.64], RZ ;  /* 0x000000ff0c00a985 */ /* 0x0007e2000c101d04 */
[----:B------:R-:W-:-:S04]  /*14860*/  @!P1 IMAD.WIDE R14, R8, 0x2, R10 ;  /* 0x00000002080e9825 */ /* 0x000fc800078e020a */
[----:B------:R-:W-:Y:S01]  /*14870*/  @!P0 IMAD.WIDE R10, R7, 0x2, R10 ;  /* 0x00000002070a8825 */ /* 0x000fe200078e020a */
[----:B------:R3:W-:Y:S04]  /*14880*/  @!P1 ST.E.128 [R14.64], RZ ;  /* 0x000000ff0e009985 */ /* 0x0007e8000c101d04 */
[----:B------:R3:W-:Y:S02]  /*14890*/  @!P0 ST.E.128 [R10.64], RZ ;  /* 0x000000ff0a008985 */ /* 0x0007e4000c101d04 */
.L_x_144:
[----:B------:R-:W-:Y:S05]  /*148a0*/  BSYNC B0 ;  /* 0x0000000000007941 */ /* 0x000fea0003800000 */
.L_x_143:
[----:B------:R-:W-:Y:S01]  /*148b0*/  IADD3 R8, R4, 0x40, RZ ;  /* 0x0000004004087810 */ /* 0x000fe20007ffe0ff */
[----:B---3--:R3:W1:Y:S01]  /*148c0*/  SHFL.IDX PT, R11, R0, 0x2, 0x181f ;  /* 0x00581f00000b7f89 */ /* 0x00866200000e0000 */
        /* <DEDUP_REMOVED lines=11> */
[----:B-1--4-:R-:W-:Y:S01]  /*14980*/  @!P2 IMAD.WIDE R12, R9, 0x2, R10 ;  /* 0x00000002090ca825 */ /* 0x012fe200078e020a */
[----:B------:R-:W-:Y:S02]  /*14990*/  @!P1 LOP3.LUT R8, R8, 0xfffffff8, RZ, 0xc0, !PT ;  /* 0xfffffff808089812 */ /* 0x000fe400078ec0ff */
[----:B------:R-:W-:-:S02]  /*149a0*/  @!P0 LOP3.LUT R7, R7, 0xfffffff8, RZ, 0xc0, !PT ;  /* 0xfffffff807078812 */ /* 0x000fc400078ec0ff */
[----:B------:R1:W-:Y:S01]  /*149b0*/  @!P2 ST.E.128 [R12.64], RZ ;  /* 0x000000ff0c00a985 */ /* 0x0003e2000c101d04 */
[----:B------:R-:W-:-:S04]  /*149c0*/  @!P1 IMAD.WIDE R14, R8, 0x2, R10 ;  /* 0x00000002080e9825 */ /* 0x000fc800078e020a */
[----:B------:R-:W-:Y:S01]  /*149d0*/  @!P0 IMAD.WIDE R10, R7, 0x2, R10 ;  /* 0x00000002070a8825 */ /* 0x000fe200078e020a */
[----:B------:R1:W-:Y:S04]  /*149e0*/  @!P1 ST.E.128 [R14.64], RZ ;  /* 0x000000ff0e009985 */ /* 0x0003e8000c101d04 */
[----:B------:R1:W-:Y:S02]  /*149f0*/  @!P0 ST.E.128 [R10.64], RZ ;  /* 0x000000ff0a008985 */ /* 0x0003e4000c101d04 */
.L_x_146:
[----:B------:R-:W-:Y:S05]  /*14a00*/  BSYNC B0 ;  /* 0x0000000000007941 */ /* 0x000fea0003800000 */
.L_x_145:
[----:B------:R-:W-:Y:S01]  /*14a10*/  IADD3 R4, R4, 0x60, RZ ;  /* 0x0000006004047810 */ /* 0x000fe20007ffe0ff */
[----:B-1----:R1:W2:Y:S03]  /*14a20*/  SHFL.IDX PT, R11, R0, 0x3, 0x181f ;  /* 0x00781f00000b7f89 */ /* 0x0022a600000e0000 */
[----:B------:R-:W-:Y:S01]  /*14a30*/  ISETP.GE.AND P0, PT, R4, R3, PT ;  /* 0x000000030400720c */ /* 0x000fe20003f06270 */
[----:B----4-:R1:W4:-:S12]  /*14a40*/  SHFL.IDX PT, R10, R2, 0x3, 0x181f ;  /* 0x00781f00020a7f89 */ /* 0x01031800000e0000 */
[----:B------:R-:W-:Y:S05]  /*14a50*/  @P0 EXIT ;  /* 0x000000000000094d */ /* 0x000fea0003800000 */
[----:B------:R-:W-:Y:S02]  /*14a60*/  ISETP.GE.AND P0, PT, R6, c[0x0][0x3c8], PT ;  /* 0x0000f20006007a0c */ /* 0x000fe40003f06270 */
[----:B------:R-:W-:-:S11]  /*14a70*/  ISETP.GE.AND P1, PT, R9, c[0x0][0x3c8], PT ;  /* 0x0000f20009007a0c */ /* 0x000fd60003f26270 */
[----:B------:R-:W-:-:S04]  /*14a80*/  @!P0 SHF.R.S32.HI R3, RZ, 0x1f, R6 ;  /* 0x0000001fff038819 */ /* 0x000fc80000011406 */
[----:B------:R-:W-:Y:S01]  /*14a90*/  @!P0 LEA.HI R3, R3, R6, RZ, 0x3 ;  /* 0x0000000603038211 */ /* 0x000fe200078f18ff */
[----:B--2-4-:R-:W-:-:S03]  /*14aa0*/  @!P1 IMAD.WIDE R6, R9, 0x2, R10 ;  /* 0x0000000209069825 */ /* 0x014fc600078e020a */
[----:B------:R-:W-:Y:S02]  /*14ab0*/  @!P0 LOP3.LUT R3, R3, 0xfffffff8, RZ, 0xc0, !PT ;  /* 0xfffffff803038812 */ /* 0x000fe400078ec0ff */
[----:B------:R2:W-:Y:S03]  /*14ac0*/  @!P1 ST.E.128 [R6.64], RZ ;  /* 0x000000ff06009985 */ /* 0x0005e6000c101d04 */
[----:B-1-3--:R-:W-:-:S05]  /*14ad0*/  @!P0 IMAD.WIDE R2, R3, 0x2, R10 ;  /* 0x0000000203028825 */ /* 0x00afca00078e020a */
[----:B------:R2:W-:Y:S01]  /*14ae0*/  @!P0 ST.E.128 [R2.64], RZ ;  /* 0x000000ff02008985 */ /* 0x0005e2000c101d04 */
[----:B------:R-:W-:-:S13]  /*14af0*/  ISETP.GE.AND P0, PT, R5, c[0x0][0x3c8], PT ;  /* 0x0000f20005007a0c */ /* 0x000fda0003f06270 */
[----:B------:R-:W-:Y:S05]  /*14b00*/  @P0 EXIT ;  /* 0x000000000000094d */ /* 0x000fea0003800000 */
[----:B------:R-:W-:-:S04]  /*14b10*/  SHF.R.S32.HI R0, RZ, 0x1f, R5 ;  /* 0x0000001fff007819 */ /* 0x000fc80000011405 */
[----:B------:R-:W-:-:S04]  /*14b20*/  LEA.HI R0, R0, R5, RZ, 0x3 ;  /* 0x0000000500007211 */ /* 0x000fc800078f18ff */
[----:B--2---:R-:W-:-:S05]  /*14b30*/  LOP3.LUT R3, R0, 0xfffffff8, RZ, 0xc0, !PT ;  /* 0xfffffff800037812 */ /* 0x004fca00078ec0ff */
[----:B------:R-:W-:-:S05]  /*14b40*/  IMAD.WIDE R10, R3, 0x2, R10 ;  /* 0x00000002030a7825 */ /* 0x000fca00078e020a */
[----:B------:R-:W-:Y:S01]  /*14b50*/  ST.E.128 [R10.64], RZ ;  /* 0x000000ff0a007985 */ /* 0x000fe2000c101d04 */
[----:B------:R-:W-:Y:S05]  /*14b60*/  EXIT ;  /* 0x000000000000794d */ /* 0x000fea0003800000 */
.L_x_147:
        /* <DEDUP_REMOVED lines=9> */
.L_x_2568:


//--------------------- .text._ZN7cutlass13device_kernelIN5flash19enable_sm80_to_sm89INS1_16FlashAttnFwdSm80INS1_25CollectiveMainloopFwdSm80ILi8ELi1ELb0EN4cute5tupleIJNS5_1CILi128EEENS7_ILi64EEENS7_ILi192EEEEEELi192ENS_6half_tEfNS_4arch4Sm80ELb0ELb1ELb1ELb0ELb0ELb0ELb1ELb0EEENS1_21CollectiveEpilogueFwdINS6_IJS8_SA_S9_EEENS6_IJNS7_ILi1EEESI_SI_EEESC_SE_Li256ELb0ELb1ELb0ELb0EEENS1_19SingleTileSchedulerILb0ELb0ELb1ELi128EEEEEEEEEvNT_6ParamsE --------------------------
	.section	.text._ZN7cutlass13device_kernelIN5flash19enable_sm80_to_sm89INS1_16FlashAttnFwdSm80INS1_25CollectiveMainloopFwdSm80ILi8ELi1ELb0EN4cute5tupleIJNS5_1CILi128EEENS7_ILi64EEENS7_ILi192EEEEEELi192ENS_6half_tEfNS_4arch4Sm80ELb0ELb1ELb1ELb0ELb0ELb0ELb1ELb0EEENS1_21CollectiveEpilogueFwdINS6_IJS8_SA_S9_EEENS6_IJNS7_ILi1EEESI_SI_EEESC_SE_Li256ELb0ELb1ELb0ELb0EEENS1_19SingleTileSchedulerILb0ELb0ELb1ELi128EEEEEEEEEvNT_6ParamsE,"ax",@progbits
	.sectioninfo	@"SHI_REGISTERS=255"
	.align	128
.text._ZN7cutlass13device_kernelIN5flash19enable_sm80_to_sm89INS1_16FlashAttnFwdSm80INS1_25CollectiveMainloopFwdSm80ILi8ELi1ELb0EN4cute5tupleIJNS5_1CILi128EEENS7_ILi64EEENS7_ILi192EEEEEELi192ENS_6half_tEfNS_4arch4Sm80ELb0ELb1ELb1ELb0ELb0ELb0ELb1ELb0EEENS1_21CollectiveEpilogueFwdINS6_IJS8_SA_S9_EEENS6_IJNS7_ILi1EEESI_SI_EEESC_SE_Li256ELb0ELb1ELb0ELb0EEENS1_19SingleTileSchedulerILb0ELb0ELb1ELi128EEEEEEEEEvNT_6ParamsE:
        .type           _ZN7cutlass13device_kernelIN5flash19enable_sm80_to_sm89INS1_16FlashAttnFwdSm80INS1_25CollectiveMainloopFwdSm80ILi8ELi1ELb0EN4cute5tupleIJNS5_1CILi128EEENS7_ILi64EEENS7_ILi192EEEEEELi192ENS_6half_tEfNS_4arch4Sm80ELb0ELb1ELb1ELb0ELb0ELb0ELb1ELb0EEENS1_21CollectiveEpilogueFwdINS6_IJS8_SA_S9_EEENS6_IJNS7_ILi1EEESI_SI_EEESC_SE_Li256ELb0ELb1ELb0ELb0EEENS1_19SingleTileSchedulerILb0ELb0ELb1ELi128EEEEEEEEEvNT_6ParamsE,@function
        .size           _ZN7cutlass13device_kernelIN5flash19enable_sm80_to_sm89INS1_16FlashAttnFwdSm80INS1_25CollectiveMainloopFwdSm80ILi8ELi1ELb0EN4cute5tupleIJNS5_1CILi128EEENS7_ILi64EEENS7_ILi192EEEEEELi192ENS_6half_tEfNS_4arch4Sm80ELb0ELb1ELb1ELb0ELb0ELb0ELb1ELb0EEENS1_21CollectiveEpilogueFwdINS6_IJS8_SA_S9_EEENS6_IJNS7_ILi1EEESI_SI_EEESC_SE_Li256ELb0ELb1ELb0ELb0EEENS1_19SingleTileSchedulerILb0ELb0ELb1ELi128EEEEEEEEEvNT_6ParamsE,(.L_x_2569 - _ZN7cutlass13device_kernelIN5flash19enable_sm80_to_sm89INS1_16FlashAttnFwdSm80INS1_25CollectiveMainloopFwdSm80ILi8ELi1ELb0EN4cute5tupleIJNS5_1CILi128EEENS7_ILi64EEENS7_ILi192EEEEEELi192ENS_6half_tEfNS_4arch4Sm80ELb0ELb1ELb1ELb0ELb0ELb0ELb1ELb0EEENS1_21CollectiveEpilogueFwdINS6_IJS8_SA_S9_EEENS6_IJNS7_ILi1EEESI_SI_EEESC_SE_Li256ELb0ELb1ELb0ELb0EEENS1_19SingleTileSchedulerILb0ELb0ELb1ELi128EEEEEEEEEvNT_6ParamsE)
        .other          _ZN7cutlass13device_kernelIN5flash19enable_sm80_to_sm89INS1_16FlashAttnFwdSm80INS1_25CollectiveMainloopFwdSm80ILi8ELi1ELb0EN4cute5tupleIJNS5_1CILi128EEENS7_ILi64EEENS7_ILi192EEEEEELi192ENS_6half_tEfNS_4arch4Sm80ELb0ELb1ELb1ELb0ELb0ELb0ELb1ELb0EEENS1_21CollectiveEpilogueFwdINS6_IJS8_SA_S9_EEENS6_IJNS7_ILi1EEESI_SI_EEESC_SE_Li256ELb0ELb1ELb0ELb0EEENS1_19SingleTileSchedulerILb0ELb0ELb1ELi128EEEEEEEEEvNT_6ParamsE,@"STO_CUDA_ENTRY STV_DEFAULT"
_ZN7cutlass13device_kernelIN5flash19enable_sm80_to_sm89INS1_16FlashAttnFwdSm80INS1_25CollectiveMainloopFwdSm80ILi8ELi1ELb0EN4cute5tupleIJNS5_1CILi128EEENS7_ILi64EEENS7_ILi192EEEEEELi192ENS_6half_tEfNS_4arch4Sm80ELb0ELb1ELb1ELb0ELb0ELb0ELb1ELb0EEENS1_21CollectiveEpilogueFwdINS6_IJS8_SA_S9_EEENS6_IJNS7_ILi1EEESI_SI_EEESC_SE_Li256ELb0ELb1ELb0ELb0EEENS1_19SingleTileSchedulerILb0ELb0ELb1ELi128EEEEEEEEEvNT_6ParamsE:
[----:B------:R-:W-:Y:S02]  /*0000*/  MOV R1, c[0x0][0x28] ;  /* 0x00000a0000017a02 */ /* 0x000fe40000000f00 */
[----:B------:R-:W1:Y:S02]  /*0010*/  S2R R0, SR_CTAID.Z ;  /* 0x0000000000007919 */ /* 0x000e640000002700 */
[----:B-1----:R-:W-:-:S13]  /*0020*/  ISETP.GE.AND P0, PT, R0, RZ, PT ;  /* 0x000000ff0000720c */ /* 0x002fda0003f06270 */
[----:B------:R-:W-:Y:S05]  /*0030*/  @!P0 EXIT ;  /* 0x000000000000894d */ /* 0x000fea0003800000 */
[----:B------:R-:W1:Y:S01]  /*0040*/  S2UR UR15, SR_CTAID.X ;  /* 0x00000000000f79c3 */ /* 0x000e620000002500 */
[----:B------:R-:W-:Y:S01]  /*0050*/  ULDC UR9, c[0x0][0x2c4] ;  /* 0x0000b10000097ab9 */ /* 0x000fe20000000800 */
[----:B------:R-:W2:Y:S01]  /*0060*/  S2R R88, SR_TID.X ;  /* 0x0000000000587919 */ /* 0x000ea20000002100 */
[----:B------:R-:W-:Y:S02]  /*0070*/  UISETP.NE.AND UP2, UPT, UR9, 0x1, UPT ;  /* 0x000000010900788c */ /* 0x000fe4000bf45270 */
[----:B------:R-:W-:Y:S02]  /*0080*/  ULDC.64 UR4, c[0x0][0x2c8] ;  /* 0x0000b20000047ab9 */ /* 0x000fe40000000a00 */
[----:B------:R-:W-:Y:S02]  /*0090*/  UMOV UR6, 0x1 ;  /* 0x0000000100067882 */ /* 0x000fe40000000000 */
[----:B------:R-:W-:Y:S02]  /*00a0*/  ULDC UR8, c[0x0][0x168] ;  /* 0x00005a0000087ab9 */ /* 0x000fe40000000800 */
[----:B------:R-:W-:-:S02]  /*00b0*/  UIADD3 UR8, UR6, -UR8, URZ ;  /* 0x8000000806087290 */ /* 0x000fc4000fffe03f */
[----:B-1----:R-:W-:-:S04]  /*00c0*/  USHF.L.U32 UR15, UR15, 0x7, URZ ;  /* 0x000000070f0f7899 */ /* 0x002fc8000800063f */
[----:B------:R-:W-:Y:S02]  /*00d0*/  @UP2 UIADD3 UR10, UR15, 0x7f, URZ ;  /* 0x0000007f0f0a2890 */ /* 0x000fe4000fffe03f */
[----:B------:R-:W-:Y:S02]  /*00e0*/  UIADD3 UR7, UR15, 0x7f, URZ ;  /* 0x0000007f0f077890 */ /* 0x000fe4000fffe03f */
[----:B------:R-:W-:-:S04]  /*00f0*/  UIMAD.WIDE.U32 UR10, UR10, UR4, URZ ;  /* 0x000000040a0a72a5 */ /* 0x000fc8000f8e003f */
[----:B------:R-:W-:-:S03]  /*0100*/  @UP2 USHF.R.U32.HI UR7, URZ, UR5, UR11 ;  /* 0x000000053f072299 */ /* 0x000fc6000801160b */
[----:B------:R-:W-:Y:S02]  /*0110*/  ULDC.64 UR4, c[0x0][0x328] ;  /* 0x0000ca0000047ab9 */ /* 0x000fe40000000a00 */
[----:B------:R-:W-:-:S03]  /*0120*/  UISETP.LE.AND UP1, UPT, UR6, UR5, UPT ;  /* 0x000000050600728c */ /* 0x000fc6000bf23270 */
[----:B------:R-:W-:Y:S02]  /*0130*/  ULDC UR5, c[0x0][0x1d0] ;  /* 0x0000740000057ab9 */ /* 0x000fe40000000800 */
[----:B------:R-:W-:Y:S01]  /*0140*/  UIADD3 UR5, UR7, UR5, UR8 ;  /* 0x0000000507057290 */ /* 0x000fe2000fffe008 */
[----:B------:R-:W-:-:S03]  /*0150*/  PLOP3.LUT P0, PT, PT, PT, UP1, 0x40, 0x0 ;  /* 0x000000000000781c */ /* 0x000fc60003f0e818 */
[----:B------:R-:W-:-:S10]  /*0160*/  UIADD3 UR7, UR5, UR4, URZ ;  /* 0x0000000405077290 */ /* 0x000fd4000fffe03f */
[----:B------:R-:W-:Y:S05]  /*0170*/  @P0 BRA `(.L_x_148) ;  /* 0x0000014000000947 */ /* 0x000fea0003800000 */
[----:B--2---:R-:W-:Y:S01]  /*0180*/  ISETP.LT.AND P0, PT, RZ, UR5, PT ;  /* 0x00000005ff007c0c */ /* 0x004fe2000bf01270 */
[----:B------:R-:W-:-:S12]  /*0190*/  UIADD3 UR8, UR5, -0x1, URZ ;  /* 0xffffffff05087890 */ /* 0x000fd8000fffe03f */
[----:B------:R-:W-:Y:S05]  /*01a0*/  @P0 BRA `(.L_x_149) ;  /* 0x0000008000000947 */ /* 0x000fea0003800000 */
[----:B------:R-:W-:Y:S02]  /*01b0*/  ULDC UR4, c[0x0][0x32c] ;  /* 0x0000cb0000047ab9 */ /* 0x000fe40000000800 */
[----:B------:R-:W-:Y:S02]  /*01c0*/  UISETP.NE.AND UP0, UPT, UR6, UR4, UPT ;  /* 0x000000040600728c */ /* 0x000fe4000bf05270 */
[----:B------:R-:W-:-:S03]  /*01d0*/  UIADD3 UR8, -UR5, URZ, URZ ;  /* 0x0000003f05087290 */ /* 0x000fc6000fffe13f */
[----:B------:R-:W-:Y:S02]  /*01e0*/  ULDC.64 UR4, c[0x0][0x330] ;  /* 0x0000cc0000047ab9 */ /* 0x000fe40000000a00 */
[----:B------:R-:W-:-:S04]  /*01f0*/  UIMAD.WIDE.U32 UR10, UR8, UR4, URZ ;  /* 0x00000004080a72a5 */ /* 0x000fc8000f8e003f */
[----:B------:R-:W-:-:S04]  /*0200*/  @UP0 USHF.R.U32.HI UR8, URZ, UR5, UR11 ;  /* 0x000000053f080299 */ /* 0x000fc8000801160b */
[----:B------:R-:W-:Y:S01]  /*0210*/  ULOP3.LUT UR8, URZ, UR8, URZ, 0x33, !UPT ;  /* 0x000000083f087292 */ /* 0x000fe2000f8e333f */
[----:B------:R-:W-:Y:S05]  /*0220*/  BRA `(.L_x_150) ;  /* 0x0000005000007947 */ /* 0x000fea0003800000 */
.L_x_149:
[----:B------:R-:W-:Y:S02]  /*0230*/  ULDC UR4, c[0x0][0x32c] ;  /* 0x0000cb0000047ab9 */ /* 0x000fe40000000800 */
[----:B------:R-:W-:-:S03]  /*0240*/  UISETP.NE.AND UP0, UPT, UR6, UR4, UPT ;  /* 0x000000040600728c */ /* 0x000fc6000bf05270 */
[----:B------:R-:W-:Y:S02]  /*0250*/  ULDC.64 UR4, c[0x0][0x330] ;  /* 0x0000cc0000047ab9 */ /* 0x000fe40000000a00 */
[----:B------:R-:W-:-:S06]  /*0260*/  UIMAD.WIDE.U32 UR10, UR8, UR4, URZ ;  /* 0x00000004080a72a5 */ /* 0x000fcc000f8e003f */
[----:B------:R-:W-:Y:S02]  /*0270*/  @UP0 USHF.R.U32.HI UR8, URZ, UR5, UR11 ;  /* 0x000000053f080299 */ /* 0x000fe4000801160b */
.L_x_150:
[----:B------:R-:W-:Y:S02]  /*0280*/  ULDC UR4, c[0x0][0x32c] ;  /* 0x0000cb0000047ab9 */ /* 0x000fe40000000800 */
[----:B------:R-:W-:-:S04]  /*0290*/  UIMAD UR4, UR8, UR4, UR4 ;  /* 0x00000004080472a4 */ /* 0x000fc8000f8e0204 */
[----:B------:R-:W-:-:S04]  /*02a0*/  UISETP.LT.AND UP0, UPT, UR7, UR4, UPT ;  /* 0x000000040700728c */ /* 0x000fc8000bf01270 */
[----:B------:R-:W-:-:S03]  /*02b0*/  USEL UR7, UR7, UR4, UP0 ;  /* 0x0000000407077287 */ /* 0x000fc60008000000 */
.L_x_148:
[----:B--2---:R-:W-:Y:S01]  /*02c0*/  ULDC.64 UR4, c[0x0][0x2c8] ;  /* 0x0000b20000047ab9 */ /* 0x004fe20000000a00 */
[----:B------:R-:W-:Y:S01]  /*02d0*/  PLOP3.LUT P0, PT, PT, PT, UP1, 0x40, 0x0 ;  /* 0x000000000000781c */ /* 0x000fe20003f0e818 */
[----:B------:R-:W-:Y:S02]  /*02e0*/  UIMAD.WIDE.U32 UR12, UR15, UR4, URZ ;  /* 0x000000040f0c72a5 */ /* 0x000fe4000f8e003f */
[----:B------:R-:W-:Y:S02]  /*02f0*/  UMOV UR8, 0x3f ;  /* 0x0000003f00087882 */ /* 0x000fe40000000000 */
[----:B------:R-:W-:Y:S02]  /*0300*/  ULDC UR4, c[0x0][0x1d0] ;  /* 0x0000740000047ab9 */ /* 0x000fe40000000800 */
[----:B------:R-:W-:Y:S02]  /*0310*/  UIADD3 UR7, UR7, 0x3f, URZ ;  /* 0x0000003f07077890 */ /* 0x000fe4000fffe03f */
[----:B------:R-:W-:-:S02]  /*0320*/  UIADD3 UR8, UR8, UR4, URZ ;  /* 0x0000000408087290 */ /* 0x000fc4000fffe03f */
[----:B------:R-:W-:Y:S02]  /*0330*/  UMOV UR10, UR15 ;  /* 0x0000000f000a7c82 */ /* 0x000fe40008000000 */
[----:B------:R-:W-:Y:S02]  /*0340*/  @UP2 USHF.R.U32.HI UR10, URZ, UR5, UR13 ;  /* 0x000000053f0a2299 */ /* 0x000fe4000801160d */
[----:B------:R-:W-:Y:S02]  /*0350*/  USHF.R.S32.HI UR12, URZ, 0x1f, UR7 ;  /* 0x0000001f3f0c7899 */ /* 0x000fe40008011407 */
[----:B------:R-:W-:Y:S02]  /*0360*/  USHF.R.S32.HI UR13, URZ, 0x1f, UR8 ;  /* 0x0000001f3f0d7899 */ /* 0x000fe40008011408 */
[----:B------:R-:W-:Y:S02]  /*0370*/  ULEA.HI UR12, UR12, UR7, URZ, 0x6 ;  /* 0x000000070c0c7291 */ /* 0x000fe4000f8f303f */
[----:B------:R-:W-:-:S02]  /*0380*/  ULEA.HI UR13, UR13, UR8, URZ, 0x6 ;  /* 0x000000080d0d7291 */ /* 0x000fc4000f8f303f */
[----:B------:R-:W-:Y:S02]  /*0390*/  ULDC UR11, c[0x0][0x168] ;  /* 0x00005a00000b7ab9 */ /* 0x000fe40000000800 */
[----:B------:R-:W-:Y:S02]  /*03a0*/  UIADD3 UR7, UR4, -UR11, URZ ;  /* 0x8000000b04077290 */ /* 0x000fe4000fffe03f */
[----:B------:R-:W-:Y:S02]  /*03b0*/  USHF.R.S32.HI UR12, URZ, 0x6, UR12 ;  /* 0x000000063f0c7899 */ /* 0x000fe4000801140c */
[----:B------:R-:W-:Y:S02]  /*03c0*/  USHF.R.S32.HI UR13, URZ, 0x6, UR13 ;  /* 0x000000063f0d7899 */ /* 0x000fe4000801140d */
[----:B------:R-:W-:Y:S02]  /*03d0*/  UIADD3 UR4, UR7, UR10, URZ ;  /* 0x0000000a07047290 */ /* 0x000fe4000fffe03f */
[----:B------:R-:W-:-:S02]  /*03e0*/  UISETP.LT.AND UP0, UPT, UR13, UR12, UPT ;  /* 0x0000000c0d00728c */ /* 0x000fc4000bf01270 */
[----:B------:R-:W-:Y:S02]  /*03f0*/  ULDC UR5, c[0x0][0x324] ;  /* 0x0000c90000057ab9 */ /* 0x000fe40000000800 */
[----:B------:R-:W-:Y:S02]  /*0400*/  UIADD3 UR8, UR4, -UR5, URZ ;  /* 0x8000000504087290 */ /* 0x000fe4000fffe03f */
[----:B------:R-:W-:Y:S01]  /*0410*/  USEL UR13, UR13, UR12, UP0 ;  /* 0x0000000c0d0d7287 */ /* 0x000fe20008000000 */
[----:B------:R-:W-:Y:S05]  /*0420*/  @P0 BRA `(.L_x_151) ;  /* 0x0000015000000947 */ /* 0x000fea0003800000 */
[----:B------:R-:W-:Y:S02]  /*0430*/  UMOV UR10, UR4 ;  /* 0x00000004000a7c82 */ /* 0x000fe40008000000 */
[----:B------:R-:W-:-:S06]  /*0440*/  UISETP.GT.AND UP0, UPT, UR10, -0x1, UPT ;  /* 0xffffffff0a00788c */ /* 0x000fcc000bf04270 */
[----:B------:R-:W-:-:S13]  /*0450*/  PLOP3.LUT P0, PT, PT, PT, UP0, 0x80, 0x0 ;  /* 0x000000000000781c */ /* 0x000fda0003f0f008 */
[----:B------:R-:W-:Y:S05]  /*0460*/  @P0 BRA `(.L_x_152) ;  /* 0x0000008000000947 */ /* 0x000fea0003800000 */
[----:B------:R-:W-:Y:S02]  /*0470*/  ULDC UR4, c[0x0][0x32c] ;  /* 0x0000cb0000047ab9 */ /* 0x000fe40000000800 */
[----:B------:R-:W-:Y:S02]  /*0480*/  UISETP.NE.AND UP0, UPT, UR4, 0x1, UPT ;  /* 0x000000010400788c */ /* 0x000fe4000bf05270 */
[----:B------:R-:W-:Y:S02]  /*0490*/  ULOP3.LUT UR10, URZ, UR10, URZ, 0x33, !UPT ;  /* 0x0000000a3f0a7292 */ /* 0x000fe4000f8e333f */
[----:B------:R-:W-:Y:S02]  /*04a0*/  ULDC.64 UR4, c[0x0][0x330] ;  /* 0x0000cc0000047ab9 */ /* 0x000fe40000000a00 */
[----:B------:R-:W-:-:S05]  /*04b0*/  UIMAD.WIDE.U32 UR16, UR10, UR4, URZ ;  /* 0x000000040a1072a5 */ /* 0x000fca000f8e003f */
[----:B------:R-:W-:-:S04]  /*04c0*/  @UP0 USHF.R.U32.HI UR10, URZ, UR5, UR17 ;  /* 0x000000053f0a0299 */ /* 0x000fc80008011611 */
[----:B------:R-:W-:Y:S01]  /*04d0*/  ULOP3.LUT UR10, URZ, UR10, URZ, 0x33, !UPT ;  /* 0x0000000a3f0a7292 */ /* 0x000fe2000f8e333f */
[----:B------:R-:W-:Y:S05]  /*04e0*/  BRA `(.L_x_153) ;  /* 0x0000005000007947 */ /* 0x000fea0003800000 */
.L_x_152:
[----:B------:R-:W-:Y:S02]  /*04f0*/  ULDC UR4, c[0x0][0x32c] ;  /* 0x0000cb0000047ab9 */ /* 0x000fe40000000800 */
[----:B------:R-:W-:-:S03]  /*0500*/  UISETP.NE.AND UP0, UPT, UR4, 0x1, UPT ;  /* 0x000000010400788c */ /* 0x000fc6000bf05270 */
[----:B------:R-:W-:Y:S02]  /*0510*/  ULDC.64 UR4, c[0x0][0x330] ;  /* 0x0000cc0000047ab9 */ /* 0x000fe40000000a00 */
[----:B------:R-:W-:-:S06]  /*0520*/  UIMAD.WIDE.U32 UR16, UR10, UR4, URZ ;  /* 0x000000040a1072a5 */ /* 0x000fcc000f8e003f */
[----:B------:R-:W-:Y:S02]  /*0530*/  @UP0 USHF.R.U32.HI UR10, URZ, UR5, UR17 ;  /* 0x000000053f0a0299 */ /* 0x000fe40008011611 */
.L_x_153:
[----:B------:R-:W-:Y:S02]  /*0540*/  ULDC UR4, c[0x0][0x32c] ;  /* 0x0000cb0000047ab9 */ /* 0x000fe40000000800 */
[----:B------:R-:W-:-:S04]  /*0550*/  UIMAD UR4, UR10, UR4, URZ ;  /* 0x000000040a0472a4 */ /* 0x000fc8000f8e023f */
[----:B------:R-:W-:-:S04]  /*0560*/  UISETP.LT.AND UP0, UPT, UR8, UR4, UPT ;  /* 0x000000040800728c */ /* 0x000fc8000bf01270 */
[----:B------:R-:W-:-:S04]  /*0570*/  USEL UR8, UR8, UR4, !UP0 ;  /* 0x0000000408087287 */ /* 0x000fc8000c000000 */
.L_x_151:
[----:B------:R-:W-:Y:S01]  /*0580*/  USHF.R.S32.HI UR4, URZ, 0x1f, UR8 ;  /* 0x0000001f3f047899 */ /* 0x000fe20008011408 */
[----:B------:R-:W-:Y:S01]  /*0590*/  PLOP3.LUT P2, PT, PT, PT, PT, 0x80, 0x0 ;  /* 0x000000000000781c */ /* 0x000fe20003f4f070 */
[----:B------:R-:W-:Y:S01]  /*05a0*/  ULDC.64 UR16, c[0x0][0x118] ;  /* 0x0000460000107ab9 */ /* 0x000fe20000000a00 */
[----:B------:R-:W-:Y:S01]  /*05b0*/  CS2R R98, SRZ ;  /* 0x0000000000627805 */ /* 0x000fe2000001ff00 */
[----:B------:R-:W-:Y:S01]  /*05c0*/  ULEA.HI UR8, UR4, UR8, URZ, 0x6 ;  /* 0x0000000804087291 */ /* 0x000fe2000f8f303f */
[----:B------:R-:W-:Y:S01]  /*05d0*/  IMAD.MOV.U32 R5, RZ, RZ, RZ ;  /* 0x000000ffff057224 */ /* 0x000fe200078e00ff */
[----:B------:R-:W-:Y:S01]  /*05e0*/  CS2R R94, SRZ ;  /* 0x00000000005e7805 */ /* 0x000fe2000001ff00 */
[----:B------:R-:W-:Y:S01]  /*05f0*/  IMAD.MOV.U32 R96, RZ, RZ, RZ ;  /* 0x000000ffff607224 */ /* 0x000fe200078e00ff */
[----:B------:R-:W-:Y:S01]  /*0600*/  USHF.R.S32.HI UR8, URZ, 0x6, UR8 ;  /* 0x000000063f087899 */ /* 0x000fe20008011408 */
[----:B------:R-:W-:Y:S01]  /*0610*/  CS2R R92, SRZ ;  /* 0x00000000005c7805 */ /* 0x000fe2000001ff00 */
[----:B------:R-:W-:Y:S01]  /*0620*/  CS2R R90, SRZ ;  /* 0x00000000005a7805 */ /* 0x000fe2000001ff00 */
[----:B------:R-:W-:Y:S01]  /*0630*/  MOV R89, RZ ;  /* 0x000000ff00597202 */ /* 0x000fe20000000f00 */
[----:B------:R-:W-:Y:S01]  /*0640*/  UISETP.LT.AND UP0, UPT, URZ, UR8, UPT ;  /* 0x000000083f00728c */ /* 0x000fe2000bf01270 */
[----:B------:R-:W-:Y:S01]  /*0650*/  CS2R R6, SRZ ;  /* 0x0000000000067805 */ /* 0x000fe2000001ff00 */
[----:B------:R-:W-:Y:S01]  /*0660*/  CS2R R86, SRZ ;  /* 0x0000000000567805 */ /* 0x000fe2000001ff00 */
[----:B------:R-:W-:Y:S01]  /*0670*/  CS2R R84, SRZ ;  /* 0x0000000000547805 */ /* 0x000fe2000001ff00 */
[----:B------:R-:W-:Y:S01]  /*0680*/  USEL UR8, URZ, UR8, !UP0 ;  /* 0x000000083f087287 */ /* 0x000fe2000c000000 */
[----:B------:R-:W-:Y:S01]  /*0690*/  CS2R R82, SRZ ;  /* 0x0000000000527805 */ /* 0x000fe2000001ff00 */
[----:B------:R-:W-:Y:S01]  /*06a0*/  CS2R R80, SRZ ;  /* 0x0000000000507805 */ /* 0x000fe2000001ff00 */
[----:B------:R-:W-:Y:S01]  /*06b0*/  CS2R R78, SRZ ;  /* 0x00000000004e7805 */ /* 0x000fe2000001ff00 */
[----:B------:R-:W-:Y:S01]  /*06c0*/  UISETP.GT.AND UP0, UPT, UR13, UR8, UPT ;  /* 0x000000080d00728c */ /* 0x000fe2000bf04270 */
[----:B------:R-:W-:Y:S01]  /*06d0*/  CS2R R76, SRZ ;  /* 0x00000000004c7805 */ /* 0x000fe2000001ff00 */
[----:B------:R-:W-:Y:S01]  /*06e0*/  CS2R R74, SRZ ;  /* 0x00000000004a7805 */ /* 0x000fe2000001ff00 */
[----:B------:R-:W-:Y:S01]  /*06f0*/  CS2R R72, SRZ ;  /* 0x0000000000487805 */ /* 0x000fe2000001ff00 */
[----:B------:R-:W-:Y:S01]  /*0700*/  CS2R R70, SRZ ;  /* 0x0000000000467805 */ /* 0x000fe2000001ff00 */
[----:B------:R-:W-:Y:S01]  /*0710*/  CS2R R68, SRZ ;  /* 0x0000000000447805 */ /* 0x000fe2000001ff00 */
[----:B------:R-:W-:Y:S01]  /*0720*/  PLOP3.LUT P0, PT, PT, PT, UP0, 0x80, 0x0 ;  /* 0x000000000000781c */ /* 0x000fe20003f0f008 */
        /* <DEDUP_REMOVED lines=34> */
[----:B------:R-:W-:Y:S01]  /*0950*/  ISETP.NE.U32.AND P3, PT, RZ, c[0x0][0x340], PT ;  /* 0x0000d000ff007a0c */ /* 0x000fe20003f65070 */
[----:B------:R-:W1:Y:S01]  /*0960*/  S2R R4, SR_CTAID.Y ;  /* 0x0000000000047919 */ /* 0x000e620000002600 */
[----:B------:R-:W-:-:S02]  /*0970*/  SHF.R.S32.HI R91, RZ, 0x1f, R88 ;  /* 0x0000001fff5b7819 */ /* 0x000fc40000011458 */
[----:B------:R-:W-:Y:S02]  /*0980*/  PLOP3.LUT P1, PT, PT, PT, UP2, 0x80, 0x0 ;  /* 0x000000000000781c */ /* 0x000fe40003f2f028 */
[----:B------:R-:W-:Y:S02]  /*0990*/  PLOP3.LUT P0, PT, PT, PT, UP2, 0x80, 0x0 ;  /* 0x000000000000781c */ /* 0x000fe40003f0f028 */
[----:B------:R-:W-:Y:S01]  /*09a0*/  SHF.R.S32.HI R5, RZ, 0x1f, R0 ;  /* 0x0000001fff057819 */ /* 0x000fe20000011400 */
[----:B------:R-:W-:Y:S01]  /*09b0*/  ULDC UR4, c[0x0][0x168] ;  /* 0x00005a0000047ab9 */ /* 0x000fe20000000800 */
[----:B------:R-:W-:Y:S01]  /*09c0*/  ISETP.NE.AND.EX P3, PT, RZ, c[0x0][0x344], PT, P3 ;  /* 0x0000d100ff007a0c */ /* 0x000fe20003f65330 */
[----:B------:R-:W-:Y:S02]  /*09d0*/  UIADD3 UR18, UR13, -0x1, URZ ;  /* 0xffffffff0d127890 */ /* 0x000fe4000fffe03f */
[----:B------:R-:W-:-:S10]  /*09e0*/  ULDC.64 UR10, c[0x0][0x1e0] ;  /* 0x00007800000a7ab9 */ /* 0x000fd40000000a00 */
[----:B------:R-:W-:-:S04]  /*09f0*/  @P3 IMAD.MOV.U32 R3, RZ, RZ, 0x4 ;  /* 0x00000004ff033424 */ /* 0x000fc800078e00ff */
[----:B------:R-:W-:-:S06]  /*0a00*/  @P3 IMAD.WIDE R208, R0, R3, c[0x0][0x340] ;  /* 0x0000d00000d03625 */ /* 0x000fcc00078e0203 */
[----:B------:R-:W2:Y:S01]  /*0a10*/  @P3 LDG.E R208, [R208.64] ;  /* 0x00000010d0d03981 */ /* 0x000ea2000c1e1900 */
[-C--:B------:R-:W-:Y:S01]  /*0a20*/  LEA.HI R9, R91, R88.reuse, RZ, 0x3 ;  /* 0x000000585b097211 */ /* 0x080fe200078f18ff */
[----:B-1----:R-:W-:Y:S01]  /*0a30*/  IMAD.WIDE.U32 R12, R4, c[0x0][0x1b8], RZ ;  /* 0x00006e00040c7a25 */ /* 0x002fe200078e00ff */
[----:B------:R-:W-:Y:S01]  /*0a40*/  SHF.R.S32.HI R7, RZ, 0x1f, R4 ;  /* 0x0000001fff077819 */ /* 0x000fe20000011404 */
[----:B------:R-:W-:Y:S01]  /*0a50*/  UIMAD UR4, UR9, UR4, URZ ;  /* 0x00000004090472a4 */ /* 0x000fe2000f8e023f */
[----:B------:R-:W-:Y:S01]  /*0a60*/  LOP3.LUT R3, R9, 0xfffffff8, RZ, 0xc0, !PT ;  /* 0xfffffff809037812 */ /* 0x000fe200078ec0ff */
[----:B------:R-:W-:Y:S01]  /*0a70*/  USHF.L.U32 UR14, UR18, 0x6, URZ ;  /* 0x00000006120e7899 */ /* 0x000fe2000800063f */
[----:B------:R-:W-:Y:S01]  /*0a80*/  SHF.R.S32.HI R9, RZ, 0x3, R9 ;  /* 0x00000003ff097819 */ /* 0x000fe20000011409 */
[----:B------:R-:W-:Y:S01]  /*0a90*/  IMAD R11, R7, c[0x0][0x1b8], RZ ;  /* 0x00006e00070b7a24 */ /* 0x000fe200078e02ff */
[----:B------:R-:W-:Y:S01]  /*0aa0*/  UMOV UR9, 0x6 ;  /* 0x0000000600097882 */ /* 0x000fe20000000000 */
[----:B------:R-:W-:Y:S01]  /*0ab0*/  IMAD.IADD R3, R88, 0x1, -R3 ;  /* 0x0000000158037824 */ /* 0x000fe200078e0a03 */
[----:B------:R-:W-:Y:S01]  /*0ac0*/  USHF.L.U32 UR20, UR10, 0x6, URZ ;  /* 0x000000060a147899 */ /* 0x000fe2000800063f */
[----:B------:R-:W-:Y:S01]  /*0ad0*/  IMAD R11, R4, c[0x0][0x1bc], R11 ;  /* 0x00006f00040b7a24 */ /* 0x000fe200078e020b */
[----:B------:R-:W-:Y:S01]  /*0ae0*/  USHF.L.U64.HI UR19, UR10, UR9, UR11 ;  /* 0x000000090a137299 */ /* 0x000fe2000801020b */
[----:B------:R-:W-:Y:S01]  /*0af0*/  IMAD R2, R3, 0x20, R9 ;  /* 0x0000002003027824 */ /* 0x000fe200078e0209 */
[----:B------:R-:W-:Y:S01]  /*0b00*/  USHF.R.S32.HI UR21, URZ, 0x1f, UR18 ;  /* 0x0000001f3f157899 */ /* 0x000fe20008011412 */
[----:B------:R-:W-:Y:S01]  /*0b10*/  IMAD.IADD R13, R13, 0x1, R11 ;  /* 0x000000010d0d7824 */ /* 0x000fe200078e020b */
[----:B------:R-:W-:Y:S01]  /*0b20*/  USHF.L.U32 UR12, UR10, 0x5, URZ ;  /* 0x000000050a0c7899 */ /* 0x000fe2000800063f */
[----:B------:R-:W-:Y:S01]  /*0b30*/  IMAD R11, R5, c[0x0][0x1c0], RZ ;  /* 0x00007000050b7a24 */ /* 0x000fe200078e02ff */
[----:B------:R-:W-:Y:S01]  /*0b40*/  IADD3 R2, R2, UR15, RZ ;  /* 0x0000000f02027c10 */ /* 0x000fe2000fffe0ff */
[----:B------:R-:W-:Y:S01]  /*0b50*/  IMAD.WIDE.U32 R12, R0, c[0x0][0x1c0], R12 ;  /* 0x00007000000c7a25 */ /* 0x000fe200078e000c */
[----:B------:R-:W-:Y:S01]  /*0b60*/  UMOV UR5, 0x5 ;  /* 0x0000000500057882 */ /* 0x000fe20000000000 */
[----:B------:R-:W-:Y:S01]  /*0b70*/  LEA.HI R89, R91, R88, RZ, 0x5 ;  /* 0x000000585b597211 */ /* 0x000fe200078f28ff */
[----:B------:R-:W-:Y:S01]  /*0b80*/  USHF.L.U64.HI UR11, UR10, UR5, UR11 ;  /* 0x000000050a0b7299 */ /* 0x000fe2000801020b */
[----:B------:R-:W-:Y:S01]  /*0b90*/  @P1 IMAD.HI.U32 R6, R2, c[0x0][0x2c8], RZ ;  /* 0x0000b20002061a27 */ /* 0x000fe200078e00ff */
[----:B------:R-:W-:-:S03]  /*0ba0*/  UISETP.GT.AND UP0, UPT, UR18, UR8, UPT ;  /* 0x000000081200728c */ /* 0x000fc6000bf04270 */
[----:B------:R-:W-:Y:S01]  /*0bb0*/  IMAD.MOV.U32 R10, RZ, RZ, R2 ;  /* 0x000000ffff0a7224 */ /* 0x000fe200078e0002 */
[----:B------:R-:W-:Y:S01]  /*0bc0*/  @P0 SHF.R.U32.HI R10, RZ, c[0x0][0x2cc], R6 ;  /* 0x0000b300ff0a0a19 */ /* 0x000fe20000011606 */
[----:B------:R-:W-:Y:S02]  /*0bd0*/  IMAD R6, R0, c[0x0][0x1c4], R11 ;  /* 0x0000710000067a24 */ /* 0x000fe400078e020b */
[----:B------:R-:W-:Y:S01]  /*0be0*/  IMAD.MOV.U32 R14, RZ, RZ, R12 ;  /* 0x000000ffff0e7224 */ /* 0x000fe200078e000c */
[--C-:B------:R-:W-:Y:S01]  /*0bf0*/  SHF.R.S32.HI R8, RZ, 0x1f, R10.reuse ;  /* 0x0000001fff087819 */ /* 0x100fe2000001140a */
[----:B------:R-:W-:Y:S02]  /*0c00*/  IMAD.MOV R11, RZ, RZ, -R10 ;  /* 0x000000ffff0b7224 */ /* 0x000fe400078e0a0a */
[----:B------:R-:W-:Y:S01]  /*0c10*/  IMAD.IADD R15, R13, 0x1, R6 ;  /* 0x000000010d0f7824 */ /* 0x000fe200078e0206 */
[----:B------:R-:W-:Y:S01]  /*0c20*/  IADD3 R6, R9, UR15, RZ ;  /* 0x0000000f09067c10 */ /* 0x000fe2000fffe0ff */
[----:B------:R-:W-:-:S02]  /*0c30*/  IMAD R11, R11, c[0x0][0x2c4], R2 ;  /* 0x0000b1000b0b7a24 */ /* 0x000fc400078e0202 */
[----:B------:R-:W-:Y:S01]  /*0c40*/  IMAD R13, R8, c[0x0][0x1b0], RZ ;  /* 0x00006c00080d7a24 */ /* 0x000fe200078e02ff */
[----:B------:R-:W-:Y:S01]  /*0c50*/  LEA.HI R8, R91, R88, RZ, 0x6 ;  /* 0x000000585b087211 */ /* 0x000fe200078f30ff */
[----:B------:R-:W-:Y:S01]  /*0c60*/  IMAD.WIDE.U32 R14, R10, c[0x0][0x1b0], R14 ;  /* 0x00006c000a0e7a25 */ /* 0x000fe200078e000e */
[----:B------:R-:W-:Y:S02]  /*0c70*/  SHF.R.S32.HI R2, RZ, 0x1f, R11 ;  /* 0x0000001fff027819 */ /* 0x000fe4000001140b */
[----:B------:R-:W-:Y:S01]  /*0c80*/  IADD3 R16, R6, 0x40, RZ ;  /* 0x0000004006107810 */ /* 0x000fe20007ffe0ff */
[----:B------:R-:W-:Y:S02]  /*0c90*/  IMAD R13, R10, c[0x0][0x1b4], R13 ;  /* 0x00006d000a0d7a24 */ /* 0x000fe400078e020d */
[----:B------:R-:W-:Y:S02]  /*0ca0*/  IMAD R2, R2, c[0x0][0x1a8], RZ ;  /* 0x00006a0002027a24 */ /* 0x000fe400078e02ff */
[----:B------:R-:W-:-:S02]  /*0cb0*/  IMAD.IADD R15, R15, 0x1, R13 ;  /* 0x000000010f0f7824 */ /* 0x000fc400078e020d */
[C---:B------:R-:W-:Y:S02]  /*0cc0*/  IMAD R2, R11.reuse, c[0x0][0x1ac], R2 ;  /* 0x00006b000b027a24 */ /* 0x040fe400078e0202 */
[----:B------:R-:W-:-:S04]  /*0cd0*/  IMAD.WIDE.U32 R12, R11, c[0x0][0x1a8], R14 ;  /* 0x00006a000b0c7a25 */ /* 0x000fc800078e000e */
[----:B------:R-:W-:Y:S02]  /*0ce0*/  IMAD.SHL.U32 R207, R9, 0x40, RZ ;  /* 0x0000004009cf7824 */ /* 0x000fe400078e00ff */
[----:B------:R-:W-:Y:S01]  /*0cf0*/  IMAD.IADD R11, R13, 0x1, R2 ;  /* 0x000000010d0b7824 */ /* 0x000fe200078e0202 */
[----:B------:R-:W-:Y:S01]  /*0d00*/  LEA R13, P0, R12, c[0x0][0x160], 0x1 ;  /* 0x000058000c0d7a11 */ /* 0x000fe200078008ff */
[----:B------:R-:W-:Y:S01]  /*0d10*/  IMAD.SHL.U32 R10, R3, 0x8, RZ ;  /* 0x00000008030a7824 */ /* 0x000fe200078e00ff */
[----:B------:R-:W-:Y:S01]  /*0d20*/  LOP3.LUT R207, R207, 0x1c0, RZ, 0xc0, !PT ;  /* 0x000001c0cfcf7812 */ /* 0x000fe200078ec0ff */
[----:B------:R-:W-:Y:S01]  /*0d30*/  IMAD.SHL.U32 R8, R8, 0x8, RZ ;  /* 0x0000000808087824 */ /* 0x000fe200078e00ff */
[----:B------:R-:W-:Y:S01]  /*0d40*/  LEA.HI.X R12, R12, c[0x0][0x164], R11, 0x1, P0 ;  /* 0x000059000c0c7a11 */ /* 0x000fe200000f0c0b */
[----:B------:R-:W-:Y:S01]  /*0d50*/  SHFL.IDX PT, R20, R13, RZ, 0x181f ;  /* 0x00181fff0d147589 */ /* 0x000fe200000e0000 */
[----:B------:R-:W-:Y:S01]  /*0d60*/  LOP3.LUT R2, R207, 0x38, R10, 0xf8, !PT ;  /* 0x00000038cf027812 */ /* 0x000fe200078ef80a */
[----:B------:R-:W-:Y:S01]  /*0d70*/  IMAD.MOV.U32 R44, RZ, RZ, 0x40 ;  /* 0x00000040ff2c7424 */ /* 0x000fe200078e00ff */
[----:B------:R-:W-:Y:S01]  /*0d80*/  SHF.R.U32.HI R207, RZ, 0x3, R207 ;  /* 0x00000003ffcf7819 */ /* 0x000fe200000116cf */
[----:B------:R-:W1:Y:S01]  /*0d90*/  SHFL.IDX PT, R21, R12, RZ, 0x181f ;  /* 0x00181fff0c157589 */ /* 0x000e6200000e0000 */
[----:B------:R-:W-:-:S02]  /*0da0*/  ISETP.GE.AND P0, PT, R6, UR4, PT ;  /* 0x0000000406007c0c */ /* 0x000fc4000bf06270 */
[----:B------:R-:W-:Y:S01]  /*0db0*/  LOP3.LUT R207, R2, R207, RZ, 0x3c, !PT ;  /* 0x000000cf02cf7212 */ /* 0x000fe200078e3cff */
[----:B------:R-:W3:Y:S01]  /*0dc0*/  SHFL.IDX PT, R18, R13, 0x1, 0x181f ;  /* 0x00381f000d127f89 */ /* 0x000ee200000e0000 */
[----:B------:R-:W-:Y:S02]  /*0dd0*/  IADD3 R2, R6, 0x20, RZ ;  /* 0x0000002006027810 */ /* 0x000fe40007ffe0ff */
[----:B------:R-:W-:Y:S01]  /*0de0*/  LOP3.LUT R207, R207, 0xfffffe00, R8, 0xf8, !PT ;  /* 0xfffffe00cfcf7812 */ /* 0x000fe200078ef808 */
[----:B------:R-:W4:Y:S01]  /*0df0*/  SHFL.IDX PT, R19, R12, 0x1, 0x181f ;  /* 0x00381f000c137f89 */ /* 0x000f2200000e0000 */
[----:B------:R-:W-:Y:S02]  /*0e00*/  IADD3 R8, R10, 0x40, RZ ;  /* 0x000000400a087810 */ /* 0x000fe40007ffe0ff */
[----:B------:R-:W-:Y:S01]  /*0e10*/  ISETP.GE.AND P5, PT, R2, UR4, PT ;  /* 0x0000000402007c0c */ /* 0x000fe2000bfa6270 */
[----:B------:R-:W-:Y:S01]  /*0e20*/  IMAD.SHL.U32 R207, R207, 0x2, RZ ;  /* 0x00000002cfcf7824 */ /* 0x000fe200078e00ff */
[----:B------:R-:W-:-:S02]  /*0e30*/  IADD3 R2, R10, 0x80, RZ ;  /* 0x000000800a027810 */ /* 0x000fc40007ffe0ff */
[----:B------:R-:W-:Y:S02]  /*0e40*/  @!P0 SHF.R.S32.HI R15, RZ, 0x1f, R8 ;  /* 0x0000001fff0f8819 */ /* 0x000fe40000011408 */
[----:B------:R-:W-:Y:S02]  /*0e50*/  @!P0 SHF.R.S32.HI R17, RZ, 0x1f, R2 ;  /* 0x0000001fff118819 */ /* 0x000fe40000011402 */
[----:B------:R-:W-:Y:S02]  /*0e60*/  @!P0 LEA.HI R15, R15, R8, RZ, 0x3 ;  /* 0x000000080f0f8211 */ /* 0x000fe400078f18ff */
[----:B------:R-:W-:Y:S02]  /*0e70*/  @!P0 LEA.HI R14, R17, R2, RZ, 0x3 ;  /* 0x00000002110e8211 */ /* 0x000fe400078f18ff */
[----:B------:R-:W-:Y:S02]  /*0e80*/  @!P0 LOP3.LUT R15, R15, 0xfffffff8, RZ, 0xc0, !PT ;  /* 0xfffffff80f0f8812 */ /* 0x000fe400078ec0ff */
[----:B------:R-:W-:-:S02]  /*0e90*/  @!P0 LOP3.LUT R14, R14, 0xfffffff8, RZ, 0xc0, !PT ;  /* 0xfffffff80e0e8812 */ /* 0x000fc400078ec0ff */
[----:B------:R-:W-:Y:S01]  /*0ea0*/  ISETP.GE.AND P2, PT, R10, c[0x0][0x198], PT ;  /* 0x000066000a007a0c */ /* 0x000fe20003f46270 */
[--C-:B-1----:R-:W-:Y:S01]  /*0eb0*/  @!P0 IMAD.WIDE R26, R15, 0x2, R20.reuse ;  /* 0x000000020f1a8825 */ /* 0x102fe200078e0214 */
[----:B------:R-:W-:Y:S02]  /*0ec0*/  ISETP.GE.AND P1, PT, R8, c[0x0][0x198], PT ;  /* 0x0000660008007a0c */ /* 0x000fe40003f26270 */
[----:B------:R-:W-:Y:S01]  /*0ed0*/  ISETP.GE.AND P4, PT, R2, c[0x0][0x198], PT ;  /* 0x0000660002007a0c */ /* 0x000fe20003f86270 */
[----:B------:R-:W-:Y:S01]  /*0ee0*/  @!P0 IMAD.WIDE R28, R14, 0x2, R20 ;  /* 0x000000020e1c8825 */ /* 0x000fe200078e0214 */
[----:B------:R-:W-:Y:S02]  /*0ef0*/  @!P5 SHF.R.S32.HI R15, RZ, 0x1f, R8 ;  /* 0x0000001fff0fd819 */ /* 0x000fe40000011408 */
[----:B------:R-:W-:Y:S02]  /*0f00*/  @!P5 SHF.R.S32.HI R17, RZ, 0x1f, R2 ;  /* 0x0000001fff11d819 */ /* 0x000fe40000011402 */
[----:B------:R-:W-:-:S02]  /*0f10*/  SHF.R.S32.HI R11, RZ, 0x1f, R10 ;  /* 0x0000001fff0b7819 */ /* 0x000fc4000001140a */
[C---:B------:R-:W-:Y:S02]  /*0f20*/  @!P0 LEA R22, P6, R10.reuse, R20, 0x1 ;  /* 0x000000140a168211 */ /* 0x040fe400078c08ff */
[----:B------:R-:W-:Y:S01]  /*0f30*/  SHFL.IDX PT, R20, R13, 0x2, 0x181f ;  /* 0x00581f000d147f89 */ /* 0x000fe200000e0000 */
[----:B------:R-:W-:Y:S02]  /*0f40*/  @!P5 LEA.HI R15, R15, R8, RZ, 0x3 ;  /* 0x000000080f0fd211 */ /* 0x000fe400078f18ff */
[----:B------:R-:W-:Y:S02]  /*0f50*/  @!P5 LEA.HI R14, R17, R2, RZ, 0x3 ;  /* 0x00000002110ed211 */ /* 0x000fe400078f18ff */
[----:B------:R-:W-:Y:S02]  /*0f60*/  @!P0 LEA.HI.X R23, R10, R21, R11, 0x1, P6 ;  /* 0x000000150a178211 */ /* 0x000fe400030f0c0b */
[----:B------:R-:W-:Y:S01]  /*0f70*/  ISETP.GE.AND P6, PT, R16, UR4, PT ;  /* 0x0000000410007c0c */ /* 0x000fe2000bfc6270 */
[----:B------:R-:W1:Y:S01]  /*0f80*/  SHFL.IDX PT, R21, R12, 0x2, 0x181f ;  /* 0x00581f000c157f89 */ /* 0x000e6200000e0000 */
[----:B------:R-:W-:-:S02]  /*0f90*/  @!P5 LOP3.LUT R15, R15, 0xfffffff8, RZ, 0xc0, !PT ;  /* 0xfffffff80f0fd812 */ /* 0x000fc400078ec0ff */
[----:B------:R-:W-:Y:S01]  /*0fa0*/  @!P5 LOP3.LUT R17, R14, 0xfffffff8, RZ, 0xc0, !PT ;  /* 0xfffffff80e11d812 */ /* 0x000fe200078ec0ff */
[----:B------:R5:W-:Y:S01]  /*0fb0*/  @!P0 LDGSTS.E.BYPASS.LTC128B.128 [R207+0xc100], [R22.64], !P2 ;  /* 0x0c10000016cf8fae */ /* 0x000be2000d101d50 */
[----:B------:R-:W-:-:S03]  /*0fc0*/  IADD3 R6, R6, 0x60, RZ ;  /* 0x0000006006067810 */ /* 0x000fc60007ffe0ff */
[----:B------:R1:W1:Y:S04]  /*0fd0*/  SHFL.IDX PT, R14, R13, 0x3, 0x181f ;  /* 0x00781f000d0e7f89 */ /* 0x00026800000e0000 */
[----:B------:R1:W-:Y:S04]  /*0fe0*/  @!P0 LDGSTS.E.BYPASS.LTC128B.128 [R207+0x10100], [R26.64], !P1 ;  /* 0x101000001acf8fae */ /* 0x0003e8000c901d50 */
[----:B------:R2:W-:Y:S01]  /*0ff0*/  @!P0 LDGSTS.E.BYPASS.LTC128B.128 [R207+0x14100], [R28.64], !P4 ;  /* 0x141000001ccf8fae */ /* 0x0005e2000e101d50 */
[----:B---3--:R-:W-:-:S04]  /*1000*/  @!P5 LEA R24, P0, R10, R18, 0x1 ;  /* 0x000000120a18d211 */ /* 0x008fc800078008ff */
[----:B----4-:R-:W-:Y:S02]  /*1010*/  @!P5 LEA.HI.X R25, R10, R19, R11, 0x1, P0 ;  /* 0x000000130a19d211 */ /* 0x010fe400000f0c0b */
[----:B------:R-:W-:Y:S01]  /*1020*/  ISETP.GE.AND P0, PT, R6, UR4, PT ;  /* 0x0000000406007c0c */ /* 0x000fe2000bf06270 */
[----:B------:R-:W-:Y:S02]  /*1030*/  UIMAD UR4, UR19, UR18, URZ ;  /* 0x00000012130472a4 */ /* 0x000fe4000f8e023f */
[----:B------:R3:W-:Y:S02]  /*1040*/  @!P5 LDGSTS.E.BYPASS.LTC128B.128 [R207+0xd100], [R24.64], !P2 ;  /* 0x0d10000018cfdfae */ /* 0x0007e4000d101d50 */
[----:B------:R-:W-:Y:S01]  /*1050*/  UIMAD UR4, UR21, UR20, UR4 ;  /* 0x00000014150472a4 */ /* 0x000fe2000f8e0204 */
[--C-:B-----5:R-:W-:Y:S02]  /*1060*/  @!P5 IMAD.WIDE R22, R15, 0x2, R18.reuse ;  /* 0x000000020f16d825 */ /* 0x120fe400078e0212 */
[----:B------:R4:W5:Y:S04]  /*1070*/  SHFL.IDX PT, R15, R12, 0x3, 0x181f ;  /* 0x00781f000c0f7f89 */ /* 0x00096800000e0000 */
[----:B------:R5:W-:Y:S01]  /*1080*/  @!P5 LDGSTS.E.BYPASS.LTC128B.128 [R207+0x11100], [R22.64], !P1 ;  /* 0x1110000016cfdfae */ /* 0x000be2000c901d50 */
[----:B-1----:R-:W-:Y:S01]  /*1090*/  @!P5 IMAD.WIDE R26, R17, 0x2, R18 ;  /* 0x00000002111ad825 */ /* 0x002fe200078e0212 */
[----:B------:R-:W-:-:S02]  /*10a0*/  @!P6 SHF.R.S32.HI R19, RZ, 0x1f, R8 ;  /* 0x0000001fff13e819 */ /* 0x000fc40000011408 */
[----:B------:R-:W-:Y:S02]  /*10b0*/  @!P6 SHF.R.S32.HI R17, RZ, 0x1f, R2 ;  /* 0x0000001fff11e819 */ /* 0x000fe40000011402 */
[----:B------:R-:W-:Y:S01]  /*10c0*/  @!P6 LEA.HI R19, R19, R8, RZ, 0x3 ;  /* 0x000000081313e211 */ /* 0x000fe200078f18ff */
[----:B------:R1:W-:Y:S01]  /*10d0*/  @!P5 LDGSTS.E.BYPASS.LTC128B.128 [R207+0x15100], [R26.64], !P4 ;  /* 0x151000001acfdfae */ /* 0x0003e2000e101d50 */
[----:B------:R-:W-:Y:S02]  /*10e0*/  @!P6 LEA.HI R6, R17, R2, RZ, 0x3 ;  /* 0x000000021106e211 */ /* 0x000fe400078f18ff */
[----:B------:R-:W-:Y:S02]  /*10f0*/  @!P6 LOP3.LUT R19, R19, 0xfffffff8, RZ, 0xc0, !PT ;  /* 0xfffffff81313e812 */ /* 0x000fe400078ec0ff */
[----:B------:R-:W-:Y:S02]  /*1100*/  LEA.HI R17, R91, R88, RZ, 0x4 ;  /* 0x000000585b117211 */ /* 0x000fe400078f20ff */
[----:B------:R-:W-:Y:S01]  /*1110*/  @!P6 LOP3.LUT R13, R6, 0xfffffff8, RZ, 0xc0, !PT ;  /* 0xfffffff8060de812 */ /* 0x000fe200078ec0ff */
[----:B------:R-:W-:Y:S01]  /*1120*/  IMAD.U32 R6, RZ, RZ, UR14 ;  /* 0x0000000eff067e24 */ /* 0x000fe2000f8e00ff */
[----:B------:R-:W-:Y:S01]  /*1130*/  SHF.R.S32.HI R16, RZ, 0x4, R17 ;  /* 0x00000004ff107819 */ /* 0x000fe20000011411 */
[----:B---3--:R-:W-:-:S03]  /*1140*/  @!P6 IMAD.WIDE R24, R19, 0x2, R20 ;  /* 0x000000021318e825 */ /* 0x008fc600078e0214 */
[----:B------:R-:W-:Y:S02]  /*1150*/  LEA.HI R205, R17, R16, RZ, 0x1 ;  /* 0x0000001011cd7211 */ /* 0x000fe400078f08ff */
[----:B----4-:R-:W-:Y:S02]  /*1160*/  IADD3 R12, -R6, c[0x0][0x1d0], -R9 ;  /* 0x00007400060c7a10 */ /* 0x010fe40007ffe909 */
[----:B------:R-:W-:Y:S02]  /*1170*/  LOP3.LUT R205, R205, 0xfffffffe, RZ, 0xc0, !PT ;  /* 0xfffffffecdcd7812 */ /* 0x000fe400078ec0ff */
[----:B-----5:R-:W-:-:S03]  /*1180*/  @!P6 LEA R22, P5, R10, R20, 0x1 ;  /* 0x000000140a16e211 */ /* 0x020fc600078a08ff */
[----:B------:R-:W-:Y:S01]  /*1190*/  IMAD.IADD R205, R16, 0x1, -R205 ;  /* 0x0000000110cd7824 */ /* 0x000fe200078e0acd */
[C---:B------:R-:W-:Y:S01]  /*11a0*/  @!P6 LEA.HI.X R23, R10.reuse, R21, R11, 0x1, P5 ;  /* 0x000000150a17e211 */ /* 0x040fe200028f0c0b */
[----:B------:R-:W-:Y:S01]  /*11b0*/  @!P6 IMAD.WIDE R20, R13, 0x2, R20 ;  /* 0x000000020d14e825 */ /* 0x000fe200078e0214 */
[C---:B------:R-:W-:Y:S02]  /*11c0*/  @!P0 LEA R18, P5, R10.reuse, R14, 0x1 ;  /* 0x0000000e0a128211 */ /* 0x040fe400078a08ff */
[----:B------:R-:W-:Y:S01]  /*11d0*/  @!P0 SHF.R.S32.HI R13, RZ, 0x1f, R8 ;  /* 0x0000001fff0d8819 */ /* 0x000fe20000011408 */
[----:B------:R3:W-:Y:S01]  /*11e0*/  @!P6 LDGSTS.E.BYPASS.LTC128B.128 [R207+0xe100], [R22.64], !P2 ;  /* 0x0e10000016cfefae */ /* 0x0007e2000d101d50 */
[----:B------:R-:W-:Y:S02]  /*11f0*/  @!P0 LEA.HI.X R19, R10, R15, R11, 0x1, P5 ;  /* 0x0000000f0a138211 */ /* 0x000fe400028f0c0b */
[----:B------:R-:W-:Y:S01]  /*1200*/  ISETP.GE.AND P5, PT, R12, 0x21, PT ;  /* 0x000000210c00780c */ /* 0x000fe20003fa6270 */
[----:B------:R4:W-:Y:S01]  /*1210*/  @!P6 LDGSTS.E.BYPASS.LTC128B.128 [R207+0x12100], [R24.64], !P1 ;  /* 0x1210000018cfefae */ /* 0x0009e2000c901d50 */
[----:B------:R-:W-:-:S03]  /*1220*/  @!P0 LEA.HI R13, R13, R8, RZ, 0x3 ;  /* 0x000000080d0d8211 */ /* 0x000fc600078f18ff */
[----:B------:R5:W-:Y:S01]  /*1230*/  @!P6 LDGSTS.E.BYPASS.LTC128B.128 [R207+0x16100], [R20.64], !P4 ;  /* 0x1610000014cfefae */ /* 0x000be2000e101d50 */
[----:B------:R-:W-:Y:S02]  /*1240*/  ISETP.GE.AND P6, PT, R12, 0x1, PT ;  /* 0x000000010c00780c */ /* 0x000fe40003fc6270 */
[----:B------:R-:W-:Y:S01]  /*1250*/  SHF.R.S32.HI R12, RZ, 0x1f, R9 ;  /* 0x0000001fff0c7819 */ /* 0x000fe20000011409 */
[----:B------:R1:W-:Y:S01]  /*1260*/  @!P0 LDGSTS.E.BYPASS.LTC128B.128 [R207+0xf100], [R18.64], !P2 ;  /* 0x0f10000012cf8fae */ /* 0x0003e2000d101d50 */
[----:B------:R-:W-:Y:S02]  /*1270*/  @!P0 LOP3.LUT R13, R13, 0xfffffff8, RZ, 0xc0, !PT ;  /* 0xfffffff80d0d8812 */ /* 0x000fe400078ec0ff */
[----:B------:R-:W-:Y:S01]  /*1280*/  ISETP.GE.AND P2, PT, R8, c[0x0][0x1d4], PT ;  /* 0x0000750008007a0c */ /* 0x000fe20003f46270 */
[----:B------:R-:W-:-:S04]  /*1290*/  IMAD R16, R12, c[0x0][0x1e0], RZ ;  /* 0x000078000c107a24 */ /* 0x000fc800078e02ff */
[----:B------:R-:W-:Y:S02]  /*12a0*/  IMAD R16, R9, c[0x0][0x1e4], R16 ;  /* 0x0000790009107a24 */ /* 0x000fe400078e0210 */
[----:B---3--:R-:W-:Y:S01]  /*12b0*/  @!P0 IMAD.WIDE R22, R13, 0x2, R14 ;  /* 0x000000020d168825 */ /* 0x008fe200078e020e */
[----:B------:R-:W-:-:S03]  /*12c0*/  LOP3.LUT R13, R17, 0xfffffff0, RZ, 0xc0, !PT ;  /* 0xfffffff0110d7812 */ /* 0x000fc600078ec0ff */
[----:B------:R-:W-:Y:S01]  /*12d0*/  IMAD.SHL.U32 R17, R3, 0x40, RZ ;  /* 0x0000004003117824 */ /* 0x000fe200078e00ff */
[----:B------:R3:W-:Y:S01]  /*12e0*/  @!P0 LDGSTS.E.BYPASS.LTC128B.128 [R207+0x13100], [R22.64], !P1 ;  /* 0x1310000016cf8fae */ /* 0x0007e2000c901d50 */
[----:B------:R-:W-:Y:S01]  /*12f0*/  IMAD.IADD R13, R88, 0x1, -R13 ;  /* 0x00000001580d7824 */ /* 0x000fe200078e0a0d */
[----:B------:R-:W-:Y:S01]  /*1300*/  ISETP.GE.AND P1, PT, R2, c[0x0][0x1d4], PT ;  /* 0x0000750002007a0c */ /* 0x000fe20003f26270 */
[----:B-----5:R-:W-:Y:S01]  /*1310*/  IMAD.WIDE.U32 R20, R9, c[0x0][0x1e0], R10 ;  /* 0x0000780009147a25 */ /* 0x020fe200078e000a */
[----:B------:R-:W-:-:S03]  /*1320*/  LOP3.LUT R17, R17, 0x1c0, RZ, 0xc0, !PT ;  /* 0x000001c011117812 */ /* 0x000fc600078ec0ff */
[----:B-1----:R-:W-:Y:S02]  /*1330*/  IMAD R19, R7, c[0x0][0x1e8], RZ ;  /* 0x00007a0007137a24 */ /* 0x002fe400078e02ff */
[----:B------:R-:W-:Y:S02]  /*1340*/  IMAD.IADD R21, R21, 0x1, R16 ;  /* 0x0000000115157824 */ /* 0x000fe400078e0210 */
[C---:B------:R-:W-:Y:S02]  /*1350*/  IMAD R210, R4.reuse, c[0x0][0x1ec], R19 ;  /* 0x00007b0004d27a24 */ /* 0x040fe400078e0213 */
[----:B------:R-:W-:-:S04]  /*1360*/  IMAD.WIDE.U32 R18, R4, c[0x0][0x1e8], R20 ;  /* 0x00007a0004127a25 */ /* 0x000fc800078e0014 */
[----:B------:R-:W-:Y:S02]  /*1370*/  IMAD.IADD R211, R19, 0x1, R210 ;  /* 0x0000000113d37824 */ /* 0x000fe400078e02d2 */
[----:B------:R-:W-:Y:S02]  /*1380*/  IMAD.MOV.U32 R210, RZ, RZ, R18 ;  /* 0x000000ffffd27224 */ /* 0x000fe400078e0012 */
[----:B------:R-:W-:Y:S02]  /*1390*/  IMAD R16, R12, c[0x0][0x208], RZ ;  /* 0x000082000c107a24 */ /* 0x000fe400078e02ff */
[----:B------:R-:W-:Y:S02]  /*13a0*/  IMAD R7, R7, c[0x0][0x210], RZ ;  /* 0x0000840007077a24 */ /* 0x000fe400078e02ff */
[----:B------:R-:W-:Y:S02]  /*13b0*/  IMAD R16, R9, c[0x0][0x20c], R16 ;  /* 0x0000830009107a24 */ /* 0x000fe400078e0210 */
[----:B------:R-:W-:Y:S01]  /*13c0*/  IMAD R7, R4, c[0x0][0x214], R7 ;  /* 0x0000850004077a24 */ /* 0x000fe200078e0207 */
[----:B--2---:R-:W-:Y:S01]  /*13d0*/  @P3 SHF.R.S32.HI R209, RZ, 0x1f, R208 ;  /* 0x0000001fffd13819 */ /* 0x004fe200000114d0 */
[----:B------:R-:W-:Y:S01]  /*13e0*/  @!P3 IMAD.MOV.U32 R209, RZ, RZ, R5 ;  /* 0x000000ffffd1b224 */ /* 0x000fe200078e0005 */
[----:B------:R-:W-:Y:S01]  /*13f0*/  @!P0 SHF.R.S32.HI R5, RZ, 0x1f, R2 ;  /* 0x0000001fff058819 */ /* 0x000fe20000011402 */
[----:B------:R-:W-:Y:S01]  /*1400*/  @!P3 IMAD.MOV.U32 R208, RZ, RZ, R0 ;  /* 0x000000ffffd0b224 */ /* 0x000fe200078e0000 */
[----:B------:R-:W-:Y:S01]  /*1410*/  ISETP.GE.AND P3, PT, R10, c[0x0][0x1d4], PT ;  /* 0x000075000a007a0c */ /* 0x000fe20003f66270 */
[----:B------:R-:W-:Y:S01]  /*1420*/  IMAD R217, R209, c[0x0][0x1f0], RZ ;  /* 0x00007c00d1d97a24 */ /* 0x000fe200078e02ff */
[----:B------:R-:W-:Y:S01]  /*1430*/  @!P0 LEA.HI R5, R5, R2, RZ, 0x3 ;  /* 0x0000000205058211 */ /* 0x000fe200078f18ff */
[----:B------:R-:W-:Y:S01]  /*1440*/  IMAD.SHL.U32 R0, R9, 0x8, RZ ;  /* 0x0000000809007824 */ /* 0x000fe200078e00ff */
[----:B------:R-:W-:Y:S01]  /*1450*/  SHF.R.S32.HI R2, RZ, 0x1f, R13 ;  /* 0x0000001fff027819 */ /* 0x000fe2000001140d */
[C---:B------:R-:W-:Y:S01]  /*1460*/  IMAD R217, R208.reuse, c[0x0][0x1f4], R217 ;  /* 0x00007d00d0d97a24 */ /* 0x040fe200078e02d9 */
[----:B------:R-:W-:Y:S01]  /*1470*/  @!P0 LOP3.LUT R5, R5, 0xfffffff8, RZ, 0xc0, !PT ;  /* 0xfffffff805058812 */ /* 0x000fe200078ec0ff */
[----:B------:R-:W-:Y:S01]  /*1480*/  IMAD.WIDE.U32 R210, R208, c[0x0][0x1f0], R210 ;  /* 0x00007c00d0d27a25 */ /* 0x000fe200078e00d2 */
[----:B------:R-:W-:-:S02]  /*1490*/  LEA.HI R2, R2, R13, RZ, 0x3 ;  /* 0x0000000d02027211 */ /* 0x000fc400078f18ff */
[----:B------:R-:W-:Y:S01]  /*14a0*/  LOP3.LUT R0, R17, 0x8, R0, 0xf8, !PT ;  /* 0x0000000811007812 */ /* 0x000fe200078ef800 */
[----:B------:R-:W-:Y:S01]  /*14b0*/  @!P0 IMAD.WIDE R18, R5, 0x2, R14 ;  /* 0x0000000205128825 */ /* 0x000fe200078e020e */
[----:B----4-:R-:W-:Y:S02]  /*14c0*/  LOP3.LUT R24, R2, 0xfffffff8, RZ, 0xc0, !PT ;  /* 0xfffffff802187812 */ /* 0x010fe400078ec0ff */
[----:B------:R-:W-:Y:S01]  /*14d0*/  SHF.R.U32.HI R17, RZ, 0x3, R17 ;  /* 0x00000003ff117819 */ /* 0x000fe20000011611 */
[----:B------:R-:W-:Y:S01]  /*14e0*/  IMAD.WIDE.U32 R10, R9, c[0x0][0x208], R10 ;  /* 0x00008200090a7a25 */ /* 0x000fe200078e000a */
[----:B------:R1:W-:Y:S02]  /*14f0*/  @!P0 LDGSTS.E.BYPASS.LTC128B.128 [R207+0x17100], [R18.64], !P4 ;  /* 0x1710000012cf8fae */ /* 0x0003e4000e101d50 */
[----:B------:R-:W-:Y:S01]  /*1500*/  LOP3.LUT R0, R0, R17, RZ, 0x3c, !PT ;  /* 0x0000001100007212 */ /* 0x000fe200078e3cff */
[----:B------:R-:W-:Y:S01]  /*1510*/  IMAD.IADD R217, R211, 0x1, R217 ;  /* 0x00000001d3d97824 */ /* 0x000fe200078e02d9 */
[----:B------:R-:W0:Y:S01]  /*1520*/  LDGDEPBAR ;  /* 0x00000000000079af */ /* 0x000e220000000000 */
[----:B------:R-:W-:-:S02]  /*1530*/  IMAD.U32 R5, RZ, RZ, UR20 ;  /* 0x00000014ff057e24 */ /* 0x000fc4000f8e00ff */
[----:B------:R-:W-:Y:S02]  /*1540*/  IMAD.MOV.U32 R216, RZ, RZ, R210 ;  /* 0x000000ffffd87224 */ /* 0x000fe400078e00d2 */
[----:B------:R-:W-:Y:S02]  /*1550*/  IMAD.IADD R24, R13, 0x1, -R24 ;  /* 0x000000010d187824 */ /* 0x000fe400078e0a18 */
[----:B------:R-:W-:Y:S02]  /*1560*/  IMAD.IADD R17, R11, 0x1, R16 ;  /* 0x000000010b117824 */ /* 0x000fe400078e0210 */
[----:B------:R-:W-:-:S04]  /*1570*/  IMAD.WIDE.U32 R12, R5, UR18, R216 ;  /* 0x00000012050c7c25 */ /* 0x000fc8000f8e00d8 */
[----:B------:R-:W-:Y:S01]  /*1580*/  IMAD.MOV.U32 R16, RZ, RZ, R10 ;  /* 0x000000ffff107224 */ /* 0x000fe200078e000a */
[----:B------:R-:W-:Y:S01]  /*1590*/  IADD3 R8, R13, UR4, RZ ;  /* 0x000000040d087c10 */ /* 0x000fe2000fffe0ff */
[----:B------:R-:W-:Y:S01]  /*15a0*/  IMAD.SHL.U32 R10, R24, 0x40, RZ ;  /* 0x00000040180a7824 */ /* 0x000fe200078e00ff */
[----:B------:R-:W-:Y:S01]  /*15b0*/  BAR.SYNC.DEFER_BLOCKING 0x0 ;  /* 0x0000000000007b1d */ /* 0x000fe20000010000 */
[----:B------:R-:W-:Y:S01]  /*15c0*/  IMAD.SHL.U32 R13, R205, 0x8, RZ ;  /* 0x00000008cd0d7824 */ /* 0x000fe200078e00ff */
[----:B------:R-:W-:Y:S01]  /*15d0*/  @P6 LEA R14, P4, R12, c[0x0][0x1c8], 0x1 ;  /* 0x000072000c0e6a11 */ /* 0x000fe200078808ff */
[----:B------:R-:W-:Y:S01]  /*15e0*/  IMAD.WIDE.U32 R16, R4, c[0x0][0x210], R16 ;  /* 0x0000840004107a25 */ /* 0x000fe200078e0010 */
[----:B------:R-:W-:Y:S02]  /*15f0*/  LOP3.LUT R10, R10, 0x1c0, RZ, 0xc0, !PT ;  /* 0x000001c00a0a7812 */ /* 0x000fe400078ec0ff */
[C---:B------:R-:W-:Y:S01]  /*1600*/  @P5 IADD3 R11, P0, R12.reuse, UR12, RZ ;  /* 0x0000000c0c0b5c10 */ /* 0x040fe2000ff1e0ff */
[----:B------:R-:W-:Y:S01]  /*1610*/  ULDC.64 UR4, c[0x0][0x208] ;  /* 0x0000820000047ab9 */ /* 0x000fe20000000a00 */
[----:B------:R-:W-:Y:S01]  /*1620*/  @P6 LEA.HI.X R15, R12, c[0x0][0x1cc], R8, 0x1, P4 ;  /* 0x000073000c0f6a11 */ /* 0x000fe200020f0c08 */
[----:B------:R-:W-:Y:S01]  /*1630*/  UIMAD UR10, UR21, UR4, URZ ;  /* 0x00000004150a72a4 */ /* 0x000fe2000f8e023f */
[----:B------:R-:W-:Y:S01]  /*1640*/  LOP3.LUT R13, R10, 0x8, R13, 0xf8, !PT ;  /* 0x000000080a0d7812 */ /* 0x000fe200078ef80d */
[----:B------:R-:W-:Y:S01]  /*1650*/  UIMAD.WIDE.U32 UR22, UR18, UR4, URZ ;  /* 0x00000004121672a5 */ /* 0x000fe2000f8e003f */
[----:B------:R-:W-:Y:S01]  /*1660*/  SHF.R.U32.HI R10, RZ, 0x3, R10 ;  /* 0x00000003ff0a7819 */ /* 0x000fe2000001160a */
[----:B------:R-:W-:Y:S01]  /*1670*/  UIMAD UR10, UR18, UR5, UR10 ;  /* 0x00000005120a72a4 */ /* 0x000fe2000f8e020a */
[----:B------:R-:W-:Y:S01]  /*1680*/  @P5 IADD3.X R8, R8, UR11, RZ, P0, !PT ;  /* 0x0000000b08085c10 */ /* 0x000fe200087fe4ff */
[----:B------:R-:W-:Y:S01]  /*1690*/  IMAD.IADD R17, R17, 0x1, R7 ;  /* 0x0000000111117824 */ /* 0x000fe200078e0207 */
[----:B------:R-:W-:Y:S01]  /*16a0*/  @P5 LEA R12, P0, R11, c[0x0][0x1c8], 0x1 ;  /* 0x000072000b0c5a11 */ /* 0x000fe200078008ff */
[----:B------:R-:W-:Y:S01]  /*16b0*/  IMAD R215, R209, c[0x0][0x218], RZ ;  /* 0x00008600d1d77a24 */ /* 0x000fe200078e02ff */
[----:B------:R-:W-:Y:S01]  /*16c0*/  LOP3.LUT R4, R13, R10, RZ, 0x3c, !PT ;  /* 0x0000000a0d047212 */ /* 0x000fe200078e3cff */
[----:B------:R-:W-:Y:S01]  /*16d0*/  IMAD.SHL.U32 R7, R2, 0x40, RZ ;  /* 0x0000004002077824 */ /* 0x000fe200078e00ff */
[----:B------:R-:W-:Y:S01]  /*16e0*/  @P5 LEA.HI.X R13, R11, c[0x0][0x1cc], R8, 0x1, P0 ;  /* 0x000073000b0d5a11 */ /* 0x000fe200000f0c08 */
[----:B------:R-:W-:Y:S01]  /*16f0*/  UIADD3 UR10, UR23, UR10, URZ ;  /* 0x0000000a170a7290 */ /* 0x000fe2000fffe03f */
[C---:B------:R-:W-:Y:S01]  /*1700*/  IMAD R215, R208.reuse, c[0x0][0x21c], R215 ;  /* 0x00008700d0d77a24 */ /* 0x040fe200078e02d7 */
[----:B------:R-:W-:Y:S01]  /*1710*/  LOP3.LUT P4, RZ, R3, 0x2, RZ, 0xc0, !PT ;  /* 0x0000000203ff7812 */ /* 0x000fe2000788c0ff */
[----:B------:R-:W-:Y:S01]  /*1720*/  @!PT LDS RZ, [RZ] ;  /* 0x00000000fffff984 */ /* 0x000fe20000000800 */
[----:B------:R-:W-:Y:S01]  /*1730*/  @!PT LDS RZ, [RZ] ;  /* 0x00000000fffff984 */ /* 0x000fe20000000800 */
[----:B------:R-:W-:Y:S01]  /*1740*/  @!PT LDS RZ, [RZ] ;  /* 0x00000000fffff984 */ /* 0x000fe20000000800 */
[----:B------:R2:W-:Y:S01]  /*1750*/  @P6 LDGSTS.E.BYPASS.LTC128B.128 [R207+0x6100], [R14.64], !P3 ;  /* 0x061000000ecf6fae */ /* 0x0005e2000d901d50 */
[----:B------:R-:W-:Y:S01]  /*1760*/  IMAD.WIDE.U32 R208, R208, c[0x0][0x218], R16 ;  /* 0x00008600d0d07a25 */ /* 0x000fe200078e0010 */
[----:B------:R-:W-:Y:S01]  /*1770*/  LOP3.LUT R4, R4, 0xfffffe00, R7, 0xf8, !PT ;  /* 0xfffffe0004047812 */ /* 0x000fe200078ef807 */
[----:B------:R-:W-:Y:S01]  /*1780*/  USHF.L.U64.HI UR9, UR4, UR9, UR5 ;  /* 0x0000000904097299 */ /* 0x000fe20008010205 */
[----:B------:R2:W-:Y:S01]  /*1790*/  @P6 LDGSTS.E.BYPASS.LTC128B.128 [R207+0x8100], [R14.64+0x80], !P2 ;  /* 0x081000800ecf6fae */ /* 0x0005e2000d101d50 */
[----:B------:R-:W-:Y:S01]  /*17a0*/  IMAD.U32 R10, RZ, RZ, UR22 ;  /* 0x00000016ff0a7e24 */ /* 0x000fe2000f8e00ff */
[----:B------:R-:W-:Y:S01]  /*17b0*/  SHF.R.S32.HI R7, RZ, 0x5, R89 ;  /* 0x00000005ff077819 */ /* 0x000fe20000011459 */
[----:B------:R-:W-:Y:S01]  /*17c0*/  IMAD R205, R205, 0x200, R0 ;  /* 0x00000200cdcd7824 */ /* 0x000fe200078e0200 */
[----:B------:R2:W-:Y:S01]  /*17d0*/  @P6 LDGSTS.E.BYPASS.LTC128B.128 [R207+0xa100], [R14.64+0x100], !P1 ;  /* 0x0a1001000ecf6fae */ /* 0x0005e2000c901d50 */
[----:B------:R-:W-:Y:S01]  /*17e0*/  IMAD.U32 R11, RZ, RZ, UR23 ;  /* 0x00000017ff0b7e24 */ /* 0x000fe2000f8e00ff */
[----:B------:R-:W-:Y:S01]  /*17f0*/  LEA R11, P0, R10, R208, 0x6 ;  /* 0x000000d00a0b7211 */ /* 0x000fe200078030ff */
[----:B------:R-:W-:Y:S01]  /*1800*/  IMAD.IADD R215, R209, 0x1, R215 ;  /* 0x00000001d1d77824 */ /* 0x000fe200078e02d7 */
[----:B------:R4:W-:Y:S01]  /*1810*/  @P5 LDGSTS.E.BYPASS.LTC128B.128 [R207+0x7100], [R12.64], !P3 ;  /* 0x071000000ccf5fae */ /* 0x0009e2000d901d50 */
[----:B------:R-:W-:Y:S01]  /*1820*/  IMAD.SHL.U32 R205, R205, 0x2, RZ ;  /* 0x00000002cdcd7824 */ /* 0x000fe200078e00ff */
[----:B------:R-:W-:Y:S01]  /*1830*/  SEL R8, RZ, 0x1, P3 ;  /* 0x00000001ff087807 */ /* 0x000fe20001800000 */
[----:B------:R-:W-:Y:S01]  /*1840*/  IMAD R206, R7, 0x400, R4 ;  /* 0x0000040007ce7824 */ /* 0x000fe200078e0204 */
[----:B------:R4:W-:Y:S01]  /*1850*/  @P5 LDGSTS.E.BYPASS.LTC128B.128 [R207+0x9100], [R12.64+0x80], !P2 ;  /* 0x091000800ccf5fae */ /* 0x0009e2000d101d50 */
[----:B------:R-:W-:Y:S01]  /*1860*/  LOP3.LUT R89, R89, 0xffffffe0, RZ, 0xc0, !PT ;  /* 0xffffffe059597812 */ /* 0x000fe200078ec0ff */
[----:B------:R-:W-:Y:S01]  /*1870*/  @UP0 UIADD3 UR5, UR13, -0x2, URZ ;  /* 0xfffffffe0d050890 */ /* 0x000fe2000fffe03f */
[----:B------:R-:W-:Y:S01]  /*1880*/  IMAD.SHL.U32 R206, R206, 0x2, RZ ;  /* 0x00000002cece7824 */ /* 0x000fe200078e00ff */
[----:B------:R4:W-:Y:S01]  /*1890*/  @P5 LDGSTS.E.BYPASS.LTC128B.128 [R207+0xb100], [R12.64+0x100], !P1 ;  /* 0x0b1001000ccf5fae */ /* 0x0009e2000c901d50 */
[C---:B------:R-:W-:Y:S01]  /*18a0*/  IADD3 R2, R205.reuse, 0x6100, RZ ;  /* 0x00006100cd027810 */ /* 0x040fe20007ffe0ff */
[----:B------:R-:W-:Y:S01]  /*18b0*/  @UP0 UIMAD UR19, UR19, UR5, URZ ;  /* 0x00000005131302a4 */ /* 0x000fe2000f8e023f */
[----:B------:R-:W-:Y:S01]  /*18c0*/  IADD3 R204, R205, 0x6120, RZ ;  /* 0x00006120cdcc7810 */ /* 0x000fe20007ffe0ff */
[----:B------:R-:W0:Y:S01]  /*18d0*/  LDGDEPBAR ;  /* 0x00000000000079af */ /* 0x000e220000000000 */
[----:B------:R-:W-:Y:S01]  /*18e0*/  @P4 IADD3 R204, R2, -0x20, RZ ;  /* 0xffffffe002cc4810 */ /* 0x000fe20007ffe0ff */
[----:B------:R-:W-:-:S03]  /*18f0*/  IMAD.MOV.U32 R2, RZ, RZ, 0x10 ;  /* 0x00000010ff027424 */ /* 0x000fc600078e00ff */
[C---:B------:R-:W-:Y:S02]  /*1900*/  IADD3 R195, R204.reuse, 0x800, RZ ;  /* 0x00000800ccc37810 */ /* 0x040fe40007ffe0ff */
[C---:B------:R-:W-:Y:S02]  /*1910*/  IADD3 R194, R204.reuse, 0x1000, RZ ;  /* 0x00001000ccc27810 */ /* 0x040fe40007ffe0ff */
[C---:B------:R-:W-:Y:S02]  /*1920*/  IADD3 R193, R204.reuse, 0x1800, RZ ;  /* 0x00001800ccc17810 */ /* 0x040fe40007ffe0ff */
[C---:B------:R-:W-:Y:S02]  /*1930*/  IADD3 R191, R204.reuse, 0x2000, RZ ;  /* 0x00002000ccbf7810 */ /* 0x040fe40007ffe0ff */
[C---:B------:R-:W-:Y:S02]  /*1940*/  IADD3 R190, R204.reuse, 0x2800, RZ ;  /* 0x00002800ccbe7810 */ /* 0x040fe40007ffe0ff */
[----:B------:R-:W-:-:S02]  /*1950*/  IADD3 R189, R204, 0x3000, RZ ;  /* 0x00003000ccbd7810 */ /* 0x000fc40007ffe0ff */
[C---:B------:R-:W-:Y:S02]  /*1960*/  IADD3 R188, R204.reuse, 0x3800, RZ ;  /* 0x00003800ccbc7810 */ /* 0x040fe40007ffe0ff */
[C---:B------:R-:W-:Y:S02]  /*1970*/  IADD3 R187, R204.reuse, 0x4000, RZ ;  /* 0x00004000ccbb7810 */ /* 0x040fe40007ffe0ff */
[----:B------:R-:W-:Y:S01]  /*1980*/  IADD3 R186, R204, 0x4800, RZ ;  /* 0x00004800ccba7810 */ /* 0x000fe20007ffe0ff */
[----:B----4-:R-:W-:Y:S01]  /*1990*/  IMAD.U32 R13, RZ, RZ, UR10 ;  /* 0x0000000aff0d7e24 */ /* 0x010fe2000f8e00ff */
[----:B------:R-:W-:-:S04]  /*19a0*/  DEPBAR.LE SB0, 0x1 ;  /* 0x000080400000791a */ /* 0x000fc80000000000 */
[----:B------:R-:W-:-:S04]  /*19b0*/  DEPBAR.LE SB0, 0x0 ;  /* 0x000080000000791a */ /* 0x000fc80000000000 */
[----:B------:R-:W-:Y:S01]  /*19c0*/  BAR.SYNC.DEFER_BLOCKING 0x0 ;  /* 0x0000000000007b1d */ /* 0x000fe20000010000 */
[----:B------:R-:W-:Y:S01]  /*19d0*/  LEA.HI.X R0, R10, R215, R13, 0x6, P0 ;  /* 0x000000d70a007211 */ /* 0x000fe200000f340d */
[----:B------:R-:W-:Y:S01]  /*19e0*/  USHF.L.U32 UR10, UR4, 0x6, URZ ;  /* 0x00000006040a7899 */ /* 0x000fe2000800063f */
[C---:B------:R-:W-:Y:S01]  /*19f0*/  LEA R46, P0, R11.reuse, c[0x0][0x1f8], 0x1 ;  /* 0x00007e000b2e7a11 */ /* 0x040fe200078008ff */
[----:B------:R-:W-:Y:S01]  /*1a00*/  @UP0 USHF.R.S32.HI UR4, URZ, 0x1f, UR5 ;  /* 0x0000001f3f040899 */ /* 0x000fe20008011405 */
[----:B------:R-:W-:Y:S02]  /*1a10*/  SEL R13, RZ, 0x2, P2 ;  /* 0x00000002ff0d7807 */ /* 0x000fe40001000000 */
[----:B------:R-:W-:Y:S01]  /*1a20*/  LEA.HI.X R47, R11, c[0x0][0x1fc], R0, 0x1, P0 ;  /* 0x00007f000b2f7a11 */ /* 0x000fe200000f0c00 */
[----:B------:R-:W-:Y:S01]  /*1a30*/  @UP0 UIMAD UR4, UR4, UR20, UR19 ;  /* 0x00000014040402a4 */ /* 0x000fe2000f8e0213 */
[----:B------:R-:W-:Y:S02]  /*1a40*/  IADD3 R0, -R9, c[0x0][0x1d0], -R6 ;  /* 0x0000740009007a10 */ /* 0x000fe40007ffe906 */
[----:B------:R-:W-:-:S02]  /*1a50*/  SEL R10, RZ, 0x4, P1 ;  /* 0x00000004ff0a7807 */ /* 0x000fc40000800000 */
[----:B------:R-:W-:Y:S02]  /*1a60*/  LOP3.LUT P0, RZ, R24, 0x2, RZ, 0xc0, !PT ;  /* 0x0000000218ff7812 */ /* 0x000fe4000780c0ff */
[----:B------:R-:W-:Y:S02]  /*1a70*/  ISETP.LT.OR P6, PT, R0, 0x1, P3 ;  /* 0x000000010000780c */ /* 0x000fe40001fc1670 */
[----:B------:R-:W-:Y:S02]  /*1a80*/  IADD3 R8, R10, R13, R8 ;  /* 0x0000000d0a087210 */ /* 0x000fe40007ffe008 */
[----:B------:R-:W-:Y:S02]  /*1a90*/  SEL R2, R2, 0xfffffff0, !P0 ;  /* 0xfffffff002027807 */ /* 0x000fe40004000000 */
[----:B------:R-:W-:Y:S02]  /*1aa0*/  IADD3 R80, P0, R46, UR10, RZ ;  /* 0x0000000a2e507c10 */ /* 0x000fe4000ff1e0ff */
[----:B------:R-:W-:Y:S01]  /*1ab0*/  LOP3.LUT P5, RZ, R8, 0x2, RZ, 0xc0, !PT ;  /* 0x0000000208ff7812 */ /* 0x000fe200078ac0ff */
[----:B-1----:R-:W-:Y:S01]  /*1ac0*/  LDSM.16.M88.4 R16, [R206+0xc100] ;  /* 0x00c10000ce10783b */ /* 0x002fe20000000200 */
[----:B------:R-:W-:Y:S01]  /*1ad0*/  IMAD R202, R2, 0x2, R206 ;  /* 0x0000000202ca7824 */ /* 0x000fe200078e02ce */
[----:B------:R-:W-:-:S02]  /*1ae0*/  IADD3.X R81, R47, UR9, RZ, P0, !PT ;  /* 0x000000092f517c10 */ /* 0x000fc400087fe4ff */
[----:B------:R-:W1:Y:S01]  /*1af0*/  LDSM.16.M88.4 R28, [R205+0x6900] ;  /* 0x00690000cd1c783b */ /* 0x000e620000000200 */
[----:B------:R-:W-:Y:S02]  /*1b00*/  ISETP.LT.OR P0, PT, R0, 0x1, !P5 ;  /* 0x000000010000780c */ /* 0x000fe40006f01670 */
[----:B------:R-:W-:Y:S01]  /*1b10*/  LOP3.LUT P4, RZ, R8, 0x4, RZ, 0xc0, !PT ;  /* 0x0000000408ff7812 */ /* 0x000fe2000788c0ff */
[----:B------:R-:W4:Y:S01]  /*1b20*/  LDSM.16.M88.4 R36, [R205+0x6100] ;  /* 0x00610000cd24783b */ /* 0x000f220000000200 */
[----:B------:R-:W-:Y:S02]  /*1b30*/  ISETP.LT.OR P5, PT, R0, 0x21, !P5 ;  /* 0x000000210000780c */ /* 0x000fe40006fa1670 */
[C---:B------:R-:W-:Y:S01]  /*1b40*/  IADD3 R185, R204.reuse, 0x5000, RZ ;  /* 0x00005000ccb97810 */ /* 0x040fe20007ffe0ff */
[----:B------:R-:W5:Y:S01]  /*1b50*/  LDSM.16.M88.4 R72, [R205+0x7100] ;  /* 0x00710000cd48783b */ /* 0x000f620000000200 */
[----:B------:R-:W-:-:S03]  /*1b60*/  IADD3 R184, R204, 0x5800, RZ ;  /* 0x00005800ccb87810 */ /* 0x000fc60007ffe0ff */
[----:B---3--:R-:W-:Y:S04]  /*1b70*/  LDSM.16.M88.4 R20, [R205+0x7900] ;  /* 0x00790000cd14783b */ /* 0x008fe80000000200 */
[----:B------:R-:W-:Y:S04]  /*1b80*/  LDSM.16.M88.4 R56, [R202+0xc100] ;  /* 0x00c10000ca38783b */ /* 0x000fe80000000200 */
[----:B--2---:R-:W-:Y:S04]  /*1b90*/  LDSM.16.M88.4 R12, [R204] ;  /* 0x00000000cc0c783b */ /* 0x004fe80000000200 */
[----:B------:R-:W2:Y:S04]  /*1ba0*/  LDSM.16.M88.4 R8, [R204+0x800] ;  /* 0x00080000cc08783b */ /* 0x000ea80000000200 */
[----:B------:R-:W3:Y:S04]  /*1bb0*/  LDSM.16.M88.4 R76, [R204+0x1000] ;  /* 0x00100000cc4c783b */ /* 0x000ee80000000200 */
[----:B------:R-:W-:Y:S04]  /*1bc0*/  LDSM.16.M88.4 R60, [R204+0x1800] ;  /* 0x00180000cc3c783b */ /* 0x000fe80000000200 */
[----:B------:R-:W-:Y:S01]  /*1bd0*/  @!PT LDS RZ, [RZ] ;  /* 0x00000000fffff984 */ /* 0x000fe20000000800 */
[----:B------:R-:W-:Y:S01]  /*1be0*/  @!PT LDS RZ, [RZ] ;  /* 0x00000000fffff984 */ /* 0x000fe20000000800 */
[----:B------:R-:W-:Y:S01]  /*1bf0*/  @!PT LDS RZ, [RZ] ;  /* 0x00000000fffff984 */ /* 0x000fe20000000800 */
[----:B------:R2:W-:Y:S01]  /*1c00*/  LDGSTS.E.BYPASS.LTC128B.128 [R207+0x100], [R46.64], !P6 ;  /* 0x001000002ecf7fae */ /* 0x0005e2000f101d50 */
[----:B------:R-:W-:-:S02]  /*1c10*/  ISETP.LT.OR P6, PT, R0, 0x1, !P4 ;  /* 0x000000010000780c */ /* 0x000fc400067c1670 */
[----:B------:R-:W-:Y:S01]  /*1c20*/  ISETP.LT.OR P4, PT, R0, 0x21, !P4 ;  /* 0x000000210000780c */ /* 0x000fe20006781670 */
[----:B------:R2:W-:Y:S01]  /*1c30*/  LDGSTS.E.BYPASS.LTC128B.128 [R207+0x2100], [R46.64+0x80], !P0 ;  /* 0x021000802ecf7fae */ /* 0x0005e2000c101d50 */
[----:B------:R-:W-:Y:S01]  /*1c40*/  LOP3.LUT P0, RZ, R24, 0x4, RZ, 0xc0, !PT ;  /* 0x0000000418ff7812 */ /* 0x000fe2000780c0ff */
[----:B------:R-:W-:Y:S01]  /*1c50*/  IMAD.MOV.U32 R24, RZ, RZ, 0x20 ;  /* 0x00000020ff187424 */ /* 0x000fe200078e00ff */
[C---:B-1----:R-:W-:Y:S07]  /*1c60*/  HMMA.16816.F32 R32, R16.reuse, R28, RZ ;  /* 0x0000001c1020723c */ /* 0x042fee00000018ff */
[----:B------:R2:W-:Y:S01]  /*1c70*/  LDGSTS.E.BYPASS.LTC128B.128 [R207+0x4100], [R46.64+0x100], !P6 ;  /* 0x041001002ecf7fae */ /* 0x0005e2000f101d50 */
[----:B------:R-:W-:Y:S01]  /*1c80*/  LOP3.LUT P6, RZ, R3, 0x4, RZ, 0xc0, !PT ;  /* 0x0000000403ff7812 */ /* 0x000fe200078cc0ff */
[----:B------:R-:W-:Y:S01]  /*1c90*/  HMMA.16816.F32 R28, R16, R30, RZ ;  /* 0x0000001e101c723c */ /* 0x000fe200000018ff */
[----:B------:R-:W-:-:S02]  /*1ca0*/  SEL R3, R24, 0xffffffe0, !P0 ;  /* 0xffffffe018037807 */ /* 0x000fc40004000000 */
[----:B------:R-:W-:Y:S02]  /*1cb0*/  ISETP.LT.OR P0, PT, R0, 0x21, P3 ;  /* 0x000000210000780c */ /* 0x000fe40001f01670 */
[----:B------:R-:W-:Y:S01]  /*1cc0*/  SEL R0, R44, 0xffffffc0, !P6 ;  /* 0xffffffc02c007807 */ /* 0x000fe20007000000 */
[C---:B------:R-:W-:Y:S02]  /*1cd0*/  IMAD R201, R3.reuse, 0x2, R206 ;  /* 0x0000000203c97824 */ /* 0x040fe400078e02ce */
[----:B----4-:R-:W-:Y:S01]  /*1ce0*/  HMMA.16816.F32 R40, R16, R36, RZ ;  /* 0x000000241028723c */ /* 0x010fe200000018ff */
[----:B------:R-:W-:Y:S02]  /*1cf0*/  IMAD R199, R3, 0x2, R202 ;  /* 0x0000000203c77824 */ /* 0x000fe400078e02ca */
[----:B------:R-:W-:Y:S02]  /*1d00*/  IMAD.IADD R200, R205, 0x1, R0 ;  /* 0x00000001cdc87824 */ /* 0x000fe400078e0200 */
[----:B------:R-:W-:-:S03]  /*1d10*/  IMAD.IADD R192, R0, 0x1, R204 ;  /* 0x0000000100c07824 */ /* 0x000fc600078e02cc */
[----:B------:R1:W-:Y:S01]  /*1d20*/  LDGSTS.E.BYPASS.LTC128B.128 [R207+0x1100], [R80.64], !P0 ;  /* 0x0110000050cf7fae */ /* 0x0003e2000c101d50 */
[----:B------:R-:W-:Y:S03]  /*1d30*/  HMMA.16816.F32 R36, R16, R38, RZ ;  /* 0x000000261024723c */ /* 0x000fe600000018ff */
[----:B------:R1:W-:Y:S01]  /*1d40*/  LDGSTS.E.BYPASS.LTC128B.128 [R207+0x3100], [R80.64+0x80], !P5 ;  /* 0x0310008050cf7fae */ /* 0x0003e2000e901d50 */
[----:B------:R-:W-:-:S03]  /*1d50*/  PLOP3.LUT P5, PT, PT, PT, UP0, 0x80, 0x0 ;  /* 0x000000000000781c */ /* 0x000fc60003faf008 */
[----:B------:R1:W-:Y:S01]  /*1d60*/  LDGSTS.E.BYPASS.LTC128B.128 [R207+0x5100], [R80.64+0x100], !P4 ;  /* 0x0510010050cf7fae */ /* 0x0003e2000e101d50 */
[C---:B-----5:R-:W-:Y:S01]  /*1d70*/  HMMA.16816.F32 R24, R16.reuse, R72, RZ ;  /* 0x000000481018723c */ /* 0x060fe200000018ff */
[----:B------:R-:W-:Y:S02]  /*1d80*/  PLOP3.LUT P4, PT, PT, PT, UP2, 0x80, 0x0 ;  /* 0x000000000000781c */ /* 0x000fe40003f8f028 */
[----:B------:R-:W-:Y:S04]  /*1d90*/  LDSM.16.M88.4 R64, [R201+0xc100] ;  /* 0x00c10000c940783b */ /* 0x000fe80000000200 */
[----:B------:R-:W4:Y:S01]  /*1da0*/  LDSM.16.M88.4 R48, [R200+0x6900] ;  /* 0x00690000c830783b */ /* 0x000f220000000200 */
[----:B------:R-:W-:Y:S03]  /*1db0*/  HMMA.16816.F32 R72, R16, R74, RZ ;  /* 0x0000004a1048723c */ /* 0x000fe600000018ff */
[----:B------:R-:W5:Y:S04]  /*1dc0*/  LDSM.16.M88.4 R52, [R200+0x6100] ;  /* 0x00610000c834783b */ /* 0x000f680000000200 */
[----:B--2---:R-:W2:Y:S01]  /*1dd0*/  LDSM.16.M88.4 R44, [R200+0x7100] ;  /* 0x00710000c82c783b */ /* 0x004ea20000000200 */
[C---:B------:R-:W-:Y:S03]  /*1de0*/  HMMA.16816.F32 R32, R56.reuse, R8, R32 ;  /* 0x000000083820723c */ /* 0x040fe60000001820 */
[----:B------:R-:W-:Y:S04]  /*1df0*/  LDSM.16.M88.4 R84, [R192+0x1000] ;  /* 0x00100000c054783b */ /* 0x000fe80000000200 */
[----:B------:R-:W0:Y:S01]  /*1e00*/  LDGDEPBAR ;  /* 0x00000000000079af */ /* 0x000e220000000000 */
[----:B------:R-:W-:Y:S03]  /*1e10*/  HMMA.16816.F32 R28, R56, R10, R28 ;  /* 0x0000000a381c723c */ /* 0x000fe6000000181c */
[----:B-1----:R-:W-:Y:S04]  /*1e20*/  LDSM.16.M88.4 R80, [R199+0xc100] ;  /* 0x00c10000c750783b */ /* 0x002fe80000000200 */
[----:B------:R-:W1:Y:S01]  /*1e30*/  LDSM.16.M88.4 R8, [R192+0x800] ;  /* 0x00080000c008783b */ /* 0x000e620000000200 */
[C---:B------:R-:W-:Y:S08]  /*1e40*/  HMMA.16816.F32 R68, R16.reuse, R20, RZ ;  /* 0x000000141044723c */ /* 0x040ff000000018ff */
[----:B------:R-:W-:Y:S01]  /*1e50*/  HMMA.16816.F32 R16, R16, R22, RZ ;  /* 0x000000161010723c */ /* 0x000fe200000018ff */
[----:B------:R-:W1:Y:S07]  /*1e60*/  LDSM.16.M88.4 R20, [R200+0x7900] ;  /* 0x00790000c814783b */ /* 0x000e6e0000000200 */
[C---:B------:R-:W-:Y:S08]  /*1e70*/  HMMA.16816.F32 R40, R56.reuse, R12, R40 ;  /* 0x0000000c3828723c */ /* 0x040ff00000001828 */
[C---:B------:R-:W-:Y:S01]  /*1e80*/  HMMA.16816.F32 R36, R56.reuse, R14, R36 ;  /* 0x0000000e3824723c */ /* 0x040fe20000001824 */
[----:B------:R-:W1:Y:S07]  /*1e90*/  LDSM.16.M88.4 R12, [R192] ;  /* 0x00000000c00c783b */ /* 0x000e6e0000000200 */
[C---:B---3--:R-:W-:Y:S08]  /*1ea0*/  HMMA.16816.F32 R24, R56.reuse, R76, R24 ;  /* 0x0000004c3818723c */ /* 0x048ff00000001818 */
[----:B------:R-:W-:Y:S01]  /*1eb0*/  HMMA.16816.F32 R72, R56, R78, R72 ;  /* 0x0000004e3848723c */ /* 0x000fe20000001848 */
[----:B------:R-:W-:Y:S07]  /*1ec0*/  LDSM.16.M88.4 R76, [R192+0x1800] ;  /* 0x00180000c04c783b */ /* 0x000fee0000000200 */
[C---:B----4-:R-:W-:Y:S08]  /*1ed0*/  HMMA.16816.F32 R32, R64.reuse, R48, R32 ;  /* 0x000000304020723c */ /* 0x050ff00000001820 */
[----:B------:R-:W-:Y:S01]  /*1ee0*/  HMMA.16816.F32 R28, R64, R50, R28 ;  /* 0x00000032401c723c */ /* 0x000fe2000000181c */
[----:B------:R-:W-:Y:S07]  /*1ef0*/  LDSM.16.M88.4 R48, [R205+0x9100] ;  /* 0x00910000cd30783b */ /* 0x000fee0000000200 */
[C---:B------:R-:W-:Y:S08]  /*1f00*/  HMMA.16816.F32 R68, R56.reuse, R60, R68 ;  /* 0x0000003c3844723c */ /* 0x040ff00000001844 */
[----:B------:R-:W-:Y:S01]  /*1f10*/  HMMA.16816.F32 R16, R56, R62, R16 ;  /* 0x0000003e3810723c */ /* 0x000fe20000001810 */
[----:B------:R-:W-:Y:S04]  /*1f20*/  LDSM.16.M88.4 R60, [R206+0x10100] ;  /* 0x01010000ce3c783b */ /* 0x000fe80000000200 */
[----:B------:R-:W-:Y:S03]  /*1f30*/  LDSM.16.M88.4 R56, [R205+0x8100] ;  /* 0x00810000cd38783b */ /* 0x000fe60000000200 */
[C---:B-----5:R-:W-:Y:S08]  /*1f40*/  HMMA.16816.F32 R40, R64.reuse, R52, R40 ;  /* 0x000000344028723c */ /* 0x060ff00000001828 */
[C---:B------:R-:W-:Y:S01]  /*1f50*/  HMMA.16816.F32 R36, R64.reuse, R54, R36 ;  /* 0x000000364024723c */ /* 0x040fe20000001824 */
[----:B------:R-:W3:Y:S07]  /*1f60*/  LDSM.16.M88.4 R52, [R205+0x8900] ;  /* 0x00890000cd34783b */ /* 0x000eee0000000200 */
[C---:B--2---:R-:W-:Y:S08]  /*1f70*/  HMMA.16816.F32 R24, R64.reuse, R44, R24 ;  /* 0x0000002c4018723c */ /* 0x044ff00000001818 */
[----:B------:R-:W-:Y:S01]  /*1f80*/  HMMA.16816.F32 R72, R64, R46, R72 ;  /* 0x0000002e4048723c */ /* 0x000fe20000001848 */
[----:B------:R-:W-:Y:S07]  /*1f90*/  LDSM.16.M88.4 R44, [R205+0x9900] ;  /* 0x00990000cd2c783b */ /* 0x000fee0000000200 */
[C---:B-1----:R-:W-:Y:S08]  /*1fa0*/  HMMA.16816.F32 R32, R80.reuse, R8, R32 ;  /* 0x000000085020723c */ /* 0x042ff00000001820 */
[----:B------:R-:W-:Y:S01]  /*1fb0*/  HMMA.16816.F32 R28, R80, R10, R28 ;  /* 0x0000000a501c723c */ /* 0x000fe2000000181c */
[----:B------:R-:W-:Y:S07]  /*1fc0*/  LDSM.16.M88.4 R8, [R204+0x3000] ;  /* 0x00300000cc08783b */ /* 0x000fee0000000200 */
[C---:B------:R-:W-:Y:S08]  /*1fd0*/  HMMA.16816.F32 R68, R64.reuse, R20, R68 ;  /* 0x000000144044723c */ /* 0x040ff00000001844 */
[----:B------:R-:W-:Y:S01]  /*1fe0*/  HMMA.16816.F32 R64, R64, R22, R16 ;  /* 0x000000164040723c */ /* 0x000fe20000001810 */
[----:B------:R-:W-:Y:S04]  /*1ff0*/  LDSM.16.M88.4 R20, [R202+0x10100] ;  /* 0x01010000ca14783b */ /* 0x000fe80000000200 */
[----:B------:R-:W-:Y:S03]  /*2000*/  LDSM.16.M88.4 R16, [R204+0x2000] ;  /* 0x00200000cc10783b */ /* 0x000fe60000000200 */
[C---:B------:R-:W-:Y:S08]  /*2010*/  HMMA.16816.F32 R40, R80.reuse, R12, R40 ;  /* 0x0000000c5028723c */ /* 0x040ff00000001828 */
[C---:B------:R-:W-:Y:S01]  /*2020*/  HMMA.16816.F32 R36, R80.reuse, R14, R36 ;  /* 0x0000000e5024723c */ /* 0x040fe20000001824 */
[----:B------:R-:W1:Y:S07]  /*2030*/  LDSM.16.M88.4 R12, [R204+0x2800] ;  /* 0x00280000cc0c783b */ /* 0x000e6e0000000200 */
[C---:B------:R-:W-:Y:S08]  /*2040*/  HMMA.16816.F32 R24, R80.reuse, R84, R24 ;  /* 0x000000545018723c */ /* 0x040ff00000001818 */
[----:B------:R-:W-:Y:S08]  /*2050*/  HMMA.16816.F32 R72, R80, R86, R72 ;  /* 0x000000565048723c */ /* 0x000ff00000001848 */
[C---:B---3--:R-:W-:Y:S08]  /*2060*/  HMMA.16816.F32 R32, R60.reuse, R52, R32 ;  /* 0x000000343c20723c */ /* 0x048ff00000001820 */
[----:B------:R-:W-:Y:S01]  /*2070*/  HMMA.16816.F32 R28, R60, R54, R28 ;  /* 0x000000363c1c723c */ /* 0x000fe2000000181c */
[----:B------:R-:W-:Y:S07]  /*2080*/  LDSM.16.M88.4 R52, [R201+0x10100] ;  /* 0x01010000c934783b */ /* 0x000fee0000000200 */
[C---:B------:R-:W-:Y:S08]  /*2090*/  HMMA.16816.F32 R68, R80.reuse, R76, R68 ;  /* 0x0000004c5044723c */ /* 0x040ff00000001844 */
[----:B------:R-:W-:Y:S01]  /*20a0*/  HMMA.16816.F32 R64, R80, R78, R64 ;  /* 0x0000004e5040723c */ /* 0x000fe20000001840 */
[----:B------:R-:W2:Y:S07]  /*20b0*/  LDSM.16.M88.4 R76, [R204+0x3800] ;  /* 0x00380000cc4c783b */ /* 0x000eae0000000200 */
[C---:B------:R-:W-:Y:S08]  /*20c0*/  HMMA.16816.F32 R40, R60.reuse, R56, R40 ;  /* 0x000000383c28723c */ /* 0x040ff00000001828 */
[C---:B------:R-:W-:Y:S08]  /*20d0*/  HMMA.16816.F32 R36, R60.reuse, R58, R36 ;  /* 0x0000003a3c24723c */ /* 0x040ff00000001824 */
[C---:B------:R-:W-:Y:S01]  /*20e0*/  HMMA.16816.F32 R56, R60.reuse, R48, R24 ;  /* 0x000000303c38723c */ /* 0x040fe20000001818 */
[----:B------:R-:W3:Y:S07]  /*20f0*/  LDSM.16.M88.4 R24, [R200+0x8100] ;  /* 0x00810000c818783b */ /* 0x000eee0000000200 */
[----:B------:R-:W-:Y:S01]  /*2100*/  HMMA.16816.F32 R72, R60, R50, R72 ;  /* 0x000000323c48723c */ /* 0x000fe20000001848 */
[----:B------:R-:W-:Y:S07]  /*2110*/  LDSM.16.M88.4 R48, [R199+0x10100] ;  /* 0x01010000c730783b */ /* 0x000fee0000000200 */
[C---:B-1----:R-:W-:Y:S08]  /*2120*/  HMMA.16816.F32 R32, R20.reuse, R12, R32 ;  /* 0x0000000c1420723c */ /* 0x042ff00000001820 */
[----:B------:R-:W-:Y:S01]  /*2130*/  HMMA.16816.F32 R28, R20, R14, R28 ;  /* 0x0000000e141c723c */ /* 0x000fe2000000181c */
[----:B------:R-:W1:Y:S07]  /*2140*/  LDSM.16.M88.4 R12, [R200+0x8900] ;  /* 0x00890000c80c783b */ /* 0x000e6e0000000200 */
[C---:B------:R-:W-:Y:S08]  /*2150*/  HMMA.16816.F32 R68, R60.reuse, R44, R68 ;  /* 0x0000002c3c44723c */ /* 0x040ff00000001844 */
[----:B------:R-:W-:Y:S01]  /*2160*/  HMMA.16816.F32 R64, R60, R46, R64 ;  /* 0x0000002e3c40723c */ /* 0x000fe20000001840 */
[----:B------:R-:W4:Y:S04]  /*2170*/  LDSM.16.M88.4 R44, [R200+0x9100] ;  /* 0x00910000c82c783b */ /* 0x000f280000000200 */
[----:B------:R-:W-:Y:S03]  /*2180*/  LDSM.16.M88.4 R60, [R192+0x2800] ;  /* 0x00280000c03c783b */ /* 0x000fe60000000200 */
[C---:B------:R-:W-:Y:S08]  /*2190*/  HMMA.16816.F32 R40, R20.reuse, R16, R40 ;  /* 0x000000101428723c */ /* 0x040ff00000001828 */
[C---:B------:R-:W-:Y:S01]  /*21a0*/  HMMA.16816.F32 R36, R20.reuse, R18, R36 ;  /* 0x000000121424723c */ /* 0x040fe20000001824 */
[----:B------:R-:W5:Y:S07]  /*21b0*/  LDSM.16.M88.4 R16, [R200+0x9900] ;  /* 0x00990000c810783b */ /* 0x000f6e0000000200 */
[C---:B------:R-:W-:Y:S08]  /*21c0*/  HMMA.16816.F32 R56, R20.reuse, R8, R56 ;  /* 0x000000081438723c */ /* 0x040ff00000001838 */
[C---:B------:R-:W-:Y:S01]  /*21d0*/  HMMA.16816.F32 R72, R20.reuse, R10, R72 ;  /* 0x0000000a1448723c */ /* 0x040fe20000001848 */
[----:B------:R-:W4:Y:S07]  /*21e0*/  LDSM.16.M88.4 R8, [R192+0x2000] ;  /* 0x00200000c008783b */ /* 0x000f2e0000000200 */
[C---:B--2---:R-:W-:Y:S08]  /*21f0*/  HMMA.16816.F32 R68, R20.reuse, R76, R68 ;  /* 0x0000004c1444723c */ /* 0x044ff00000001844 */
[----:B------:R-:W-:Y:S01]  /*2200*/  HMMA.16816.F32 R64, R20, R78, R64 ;  /* 0x0000004e1440723c */ /* 0x000fe20000001840 */
[----:B------:R-:W2:Y:S07]  /*2210*/  LDSM.16.M88.4 R20, [R192+0x3000] ;  /* 0x00300000c014783b */ /* 0x000eae0000000200 */
[C---:B---3--:R-:W-:Y:S08]  /*2220*/  HMMA.16816.F32 R40, R52.reuse, R24, R40 ;  /* 0x000000183428723c */ /* 0x048ff00000001828 */
[C---:B------:R-:W-:Y:S01]  /*2230*/  HMMA.16816.F32 R36, R52.reuse, R26, R36 ;  /* 0x0000001a3424723c */ /* 0x040fe20000001824 */
[----:B------:R-:W-:Y:S07]  /*2240*/  LDSM.16.M88.4 R24, [R206+0x14100] ;  /* 0x01410000ce18783b */ /* 0x000fee0000000200 */
[C---:B-1----:R-:W-:Y:S08]  /*2250*/  HMMA.16816.F32 R32, R52.reuse, R12, R32 ;  /* 0x0000000c3420723c */ /* 0x042ff00000001820 */
[C---:B------:R-:W-:Y:S01]  /*2260*/  HMMA.16816.F32 R28, R52.reuse, R14, R28 ;  /* 0x0000000e341c723c */ /* 0x040fe2000000181c */
[----:B------:R-:W1:Y:S07]  /*2270*/  LDSM.16.M88.4 R12, [R192+0x3800] ;  /* 0x00380000c00c783b */ /* 0x000e6e0000000200 */
[C---:B----4-:R-:W-:Y:S08]  /*2280*/  HMMA.16816.F32 R56, R52.reuse, R44, R56 ;  /* 0x0000002c3438723c */ /* 0x050ff00000001838 */
[C---:B------:R-:W-:Y:S01]  /*2290*/  HMMA.16816.F32 R72, R52.reuse, R46, R72 ;  /* 0x0000002e3448723c */ /* 0x040fe20000001848 */
[----:B------:R-:W-:Y:S07]  /*22a0*/  LDSM.16.M88.4 R44, [R205+0xb100] ;  /* 0x00b10000cd2c783b */ /* 0x000fee0000000200 */
[C---:B-----5:R-:W-:Y:S08]  /*22b0*/  HMMA.16816.F32 R68, R52.reuse, R16, R68 ;  /* 0x000000103444723c */ /* 0x060ff00000001844 */
[----:B------:R-:W-:Y:S01]  /*22c0*/  HMMA.16816.F32 R64, R52, R18, R64 ;  /* 0x000000123440723c */ /* 0x000fe20000001840 */
[----:B------:R-:W3:Y:S04]  /*22d0*/  LDSM.16.M88.4 R16, [R205+0xa100] ;  /* 0x00a10000cd10783b */ /* 0x000ee80000000200 */
[----:B------:R-:W-:Y:S03]  /*22e0*/  LDSM.16.M88.4 R52, [R202+0x14100] ;  /* 0x01410000ca34783b */ /* 0x000fe60000000200 */
[C---:B------:R-:W-:Y:S08]  /*22f0*/  HMMA.16816.F32 R40, R48.reuse, R8, R40 ;  /* 0x000000083028723c */ /* 0x040ff00000001828 */
[C---:B------:R-:W-:Y:S01]  /*2300*/  HMMA.16816.F32 R36, R48.reuse, R10, R36 ;  /* 0x0000000a3024723c */ /* 0x040fe20000001824 */
[----:B------:R-:W4:Y:S07]  /*2310*/  LDSM.16.M88.4 R8, [R205+0xa900] ;  /* 0x00a90000cd08783b */ /* 0x000f2e0000000200 */
[C---:B------:R-:W-:Y:S08]  /*2320*/  HMMA.16816.F32 R32, R48.reuse, R60, R32 ;  /* 0x0000003c3020723c */ /* 0x040ff00000001820 */
[C---:B------:R-:W-:Y:S01]  /*2330*/  HMMA.16816.F32 R28, R48.reuse, R62, R28 ;  /* 0x0000003e301c723c */ /* 0x040fe2000000181c */
[----:B------:R-:W-:Y:S07]  /*2340*/  LDSM.16.M88.4 R60, [R204+0x5000] ;  /* 0x00500000cc3c783b */ /* 0x000fee0000000200 */
[C---:B--2---:R-:W-:Y:S08]  /*2350*/  HMMA.16816.F32 R56, R48.reuse, R20, R56 ;  /* 0x000000143038723c */ /* 0x044ff00000001838 */
[C---:B------:R-:W-:Y:S01]  /*2360*/  HMMA.16816.F32 R72, R48.reuse, R22, R72 ;  /* 0x000000163048723c */ /* 0x040fe20000001848 */
[----:B------:R-:W2:Y:S07]  /*2370*/  LDSM.16.M88.4 R20, [R204+0x4000] ;  /* 0x00400000cc14783b */ /* 0x000eae0000000200 */
[C---:B-1----:R-:W-:Y:S08]  /*2380*/  HMMA.16816.F32 R68, R48.reuse, R12, R68 ;  /* 0x0000000c3044723c */ /* 0x042ff00000001844 */
[----:B------:R-:W-:Y:S01]  /*2390*/  HMMA.16816.F32 R64, R48, R14, R64 ;  /* 0x0000000e3040723c */ /* 0x000fe20000001840 */
[----:B------:R-:W1:Y:S04]  /*23a0*/  LDSM.16.M88.4 R12, [R205+0xb900] ;  /* 0x00b90000cd0c783b */ /* 0x000e680000000200 */
[----:B------:R-:W5:Y:S03]  /*23b0*/  LDSM.16.M88.4 R48, [R204+0x4800] ;  /* 0x00480000cc30783b */ /* 0x000f660000000200 */
[C---:B---3--:R-:W-:Y:S08]  /*23c0*/  HMMA.16816.F32 R40, R24.reuse, R16, R40 ;  /* 0x000000101828723c */ /* 0x048ff00000001828 */
[C---:B------:R-:W-:Y:S01]  /*23d0*/  HMMA.16816.F32 R36, R24.reuse, R18, R36 ;  /* 0x000000121824723c */ /* 0x040fe20000001824 */
[----:B------:R-:W-:Y:S07]  /*23e0*/  LDSM.16.M88.4 R16, [R201+0x14100] ;  /* 0x01410000c910783b */ /* 0x000fee0000000200 */
[C---:B----4-:R-:W-:Y:S08]  /*23f0*/  HMMA.16816.F32 R32, R24.reuse, R8, R32 ;  /* 0x000000081820723c */ /* 0x050ff00000001820 */
[C---:B------:R-:W-:Y:S01]  /*2400*/  HMMA.16816.F32 R28, R24.reuse, R10, R28 ;  /* 0x0000000a181c723c */ /* 0x040fe2000000181c */
[----:B------:R-:W3:Y:S07]  /*2410*/  LDSM.16.M88.4 R8, [R200+0xa100] ;  /* 0x00a10000c808783b */ /* 0x000eee0000000200 */
[----:B------:R-:W-:Y:S08]  /*2420*/  HMMA.16816.F32 R56, R24, R44, R56 ;  /* 0x0000002c1838723c */ /* 0x000ff00000001838 */
[----:B--2---:R-:W-:Y:S08]  /*2430*/  HMMA.16816.F32 R40, R52, R20, R40 ;  /* 0x000000143428723c */ /* 0x004ff00000001828 */
[C---:B------:R-:W-:Y:S01]  /*2440*/  HMMA.16816.F32 R72, R24.reuse, R46, R72 ;  /* 0x0000002e1848723c */ /* 0x040fe20000001848 */
[----:B------:R-:W-:Y:S07]  /*2450*/  LDSM.16.M88.4 R44, [R204+0x5800] ;  /* 0x00580000cc2c783b */ /* 0x000fee0000000200 */
[C---:B-1----:R-:W-:Y:S08]  /*2460*/  HMMA.16816.F32 R68, R24.reuse, R12, R68 ;  /* 0x0000000c1844723c */ /* 0x042ff00000001844 */
[----:B------:R-:W-:Y:S01]  /*2470*/  HMMA.16816.F32 R64, R24, R14, R64 ;  /* 0x0000000e1840723c */ /* 0x000fe20000001840 */
[----:B------:R-:W1:Y:S04]  /*2480*/  LDSM.16.M88.4 R24, [R200+0xa900] ;  /* 0x00a90000c818783b */ /* 0x000e680000000200 */
[----:B------:R-:W-:Y:S03]  /*2490*/  LDSM.16.M88.4 R12, [R199+0x14100] ;  /* 0x01410000c70c783b */ /* 0x000fe60000000200 */
[C---:B------:R-:W-:Y:S01]  /*24a0*/  HMMA.16816.F32 R36, R52.reuse, R22, R36 ;  /* 0x000000163424723c */ /* 0x040fe20000001824 */
[----:B------:R-:W-:Y:S07]  /*24b0*/  LDSM.16.M88.4 R20, [R192+0x4000] ;  /* 0x00400000c014783b */ /* 0x000fee0000000200 */
[----:B-----5:R-:W-:Y:S08]  /*24c0*/  HMMA.16816.F32 R32, R52, R48, R32 ;  /* 0x000000303420723c */ /* 0x020ff00000001820 */
[C---:B---3--:R-:W-:Y:S08]  /*24d0*/  HMMA.16816.F32 R40, R16.reuse, R8, R40 ;  /* 0x000000081028723c */ /* 0x048ff00000001828 */
[----:B------:R-:W-:Y:S01]  /*24e0*/  HMMA.16816.F32 R36, R16, R10, R36 ;  /* 0x0000000a1024723c */ /* 0x000fe20000001824 */
[----:B------:R-:W2:Y:S07]  /*24f0*/  LDSM.16.M88.4 R8, [R192+0x4800] ;  /* 0x00480000c008783b */ /* 0x000eae0000000200 */
[----:B------:R-:W-:Y:S01]  /*2500*/  HMMA.16816.F32 R28, R52, R50, R28 ;  /* 0x00000032341c723c */ /* 0x000fe2000000181c */
[----:B------:R-:W3:Y:S07]  /*2510*/  LDSM.16.M88.4 R48, [R200+0xb100] ;  /* 0x00b10000c830783b */ /* 0x000eee0000000200 */
[----:B-1----:R-:W-:Y:S07]  /*2520*/  HMMA.16816.F32 R32, R16, R24, R32 ;  /* 0x000000181020723c */ /* 0x002fee0000001820 */
[----:B------:R-:W-:Y:S01]  /*2530*/  LEA.HI R25, R91, R88, RZ, 0x2 ;  /* 0x000000585b197211 */ /* 0x000fe200078f10ff */
[----:B------:R-:W-:Y:S03]  /*2540*/  HMMA.16816.F32 R56, R52, R60, R56 ;  /* 0x0000003c3438723c */ /* 0x000fe60000001838 */
[----:B------:R-:W-:-:S05]  /*2550*/  LOP3.LUT R25, R25, 0xfffffffc, RZ, 0xc0, !PT ;  /* 0xfffffffc19197812 */ /* 0x000fca00078ec0ff */
[----:B------:R-:W-:Y:S01]  /*2560*/  HMMA.16816.F32 R72, R52, R62, R72 ;  /* 0x0000003e3448723c */ /* 0x000fe20000001848 */
[----:B------:R-:W1:Y:S07]  /*2570*/  LDSM.16.M88.4 R60, [R200+0xb900] ;  /* 0x00b90000c83c783b */ /* 0x000e6e0000000200 */
[----:B------:R-:W-:Y:S07]  /*2580*/  HMMA.16816.F32 R28, R16, R26, R28 ;  /* 0x0000001a101c723c */ /* 0x000fee000000181c */
[----:B------:R-:W-:Y:S01]  /*2590*/  SHF.R.S32.HI R26, RZ, 0x1f, R7 ;  /* 0x0000001fff1a7819 */ /* 0x000fe20000011407 */
[----:B--2---:R-:W-:Y:S03]  /*25a0*/  HMMA.16816.F32 R32, R12, R8, R32 ;  /* 0x000000080c20723c */ /* 0x004fe60000001820 */
[----:B------:R-:W-:-:S05]  /*25b0*/  LEA.HI R26, R26, R7, RZ, 0x3 ;  /* 0x000000071a1a7211 */ /* 0x000fca00078f18ff */
[C---:B------:R-:W-:Y:S08]  /*25c0*/  HMMA.16816.F32 R68, R52.reuse, R44, R68 ;  /* 0x0000002c3444723c */ /* 0x040ff00000001844 */
[----:B------:R-:W-:Y:S01]  /*25d0*/  HMMA.16816.F32 R64, R52, R46, R64 ;  /* 0x0000002e3440723c */ /* 0x000fe20000001840 */
[----:B------:R-:W2:Y:S07]  /*25e0*/  LDSM.16.M88.4 R44, [R192+0x5000] ;  /* 0x00500000c02c783b */ /* 0x000eae0000000200 */
[----:B------:R-:W-:Y:S01]  /*25f0*/  HMMA.16816.F32 R36, R12, R22, R36 ;  /* 0x000000160c24723c */ /* 0x000fe20000001824 */
[----:B------:R-:W-:Y:S01]  /*2600*/  FMUL.FTZ R24, R32, c[0x0][0x320] ;  /* 0x0000c80020187a20 */ /* 0x000fe20000410000 */
[----:B------:R-:W-:Y:S01]  /*2610*/  LOP3.LUT R32, R26, 0xffffff8, RZ, 0xc0, !PT ;  /* 0x0ffffff81a207812 */ /* 0x000fe200078ec0ff */
[----:B------:R-:W-:-:S02]  /*2620*/  IMAD.IADD R26, R88, 0x1, -R89 ;  /* 0x00000001581a7824 */ /* 0x000fc400078e0a59 */
[----:B------:R-:W-:Y:S02]  /*2630*/  IMAD.IADD R88, R88, 0x1, -R25 ;  /* 0x0000000158587824 */ /* 0x000fe400078e0a19 */
[----:B------:R-:W-:Y:S01]  /*2640*/  FMUL.FTZ R25, R33, c[0x0][0x320] ;  /* 0x0000c80021197a20 */ /* 0x000fe20000410000 */
[----:B------:R-:W-:Y:S01]  /*2650*/  HMMA.16816.F32 R40, R12, R20, R40 ;  /* 0x000000140c28723c */ /* 0x000fe20000001828 */
[----:B------:R-:W-:Y:S01]  /*2660*/  SHF.R.S32.HI R27, RZ, 0x1f, R26 ;  /* 0x0000001fff1b7819 */ /* 0x000fe2000001141a */
[----:B------:R-:W-:Y:S01]  /*2670*/  IMAD.IADD R32, R7, 0x1, -R32 ;  /* 0x0000000107207824 */ /* 0x000fe200078e0a20 */
[----:B------:R-:W4:Y:S02]  /*2680*/  MUFU.TANH R24, R24 ;  /* 0x0000001800187308 */ /* 0x000f240000002400 */
[----:B------:R-:W-:-:S03]  /*2690*/  LEA.HI R27, R27, R26, RZ, 0x2 ;  /* 0x0000001a1b1b7211 */ /* 0x000fc600078f10ff */
[----:B------:R-:W-:Y:S01]  /*26a0*/  HMMA.16816.F32 R28, R12, R10, R28 ;  /* 0x0000000a0c1c723c */ /* 0x000fe2000000181c */
[----:B------:R-:W5:Y:S01]  /*26b0*/  LDSM.16.M88.4 R8, [R192+0x5800] ;  /* 0x00580000c008783b */ /* 0x000f620000000200 */
[----:B------:R-:W-:Y:S01]  /*26c0*/  LEA.HI.SX32 R33, R27, UR15, 0x1e ;  /* 0x0000000f1b217c11 */ /* 0x000fe2000f8ff2ff */
[----:B------:R-:W-:-:S04]  /*26d0*/  DEPBAR.LE SB0, 0x0 ;  /* 0x000080000000791a */ /* 0x000fc80000000000 */
[----:B------:R-:W-:Y:S01]  /*26e0*/  IMAD R33, R32, 0x10, R33 ;  /* 0x0000001020217824 */ /* 0x000fe200078e0221 */
[----:B---3--:R-:W-:Y:S01]  /*26f0*/  HMMA.16816.F32 R56, R16, R48, R56 ;  /* 0x000000301038723c */ /* 0x008fe20000001838 */
[----:B------:R-:W-:Y:S01]  /*2700*/  FMUL.FTZ R22, R36, c[0x0][0x320] ;  /* 0x0000c80024167a20 */ /* 0x000fe20000410000 */
[----:B------:R-:W-:Y:S01]  /*2710*/  LOP3.LUT R213, R27, 0x7ffffffc, RZ, 0xc0, !PT ;  /* 0x7ffffffc1bd57812 */ /* 0x000fe200078ec0ff */
[----:B------:R-:W-:Y:S01]  /*2720*/  FMUL.FTZ R23, R37, c[0x0][0x320] ;  /* 0x0000c80025177a20 */ /* 0x000fe20000410000 */
[----:B------:R-:W3:Y:S01]  /*2730*/  MUFU.TANH R25, R25 ;  /* 0x0000001900197308 */ /* 0x000ee20000002400 */
[----:B------:R-:W-:-:S03]  /*2740*/  @P5 IMAD.WIDE.U32 R36, R5, UR5, R216 ;  /* 0x0000000505245c25 */ /* 0x000fc6000f8e00d8 */
[C---:B------:R-:W-:Y:S01]  /*2750*/  HMMA.16816.F32 R72, R16.reuse, R50, R72 ;  /* 0x000000321048723c */ /* 0x040fe20000001848 */
[----:B------:R-:W-:Y:S01]  /*2760*/  FMUL.FTZ R21, R41, c[0x0][0x320] ;  /* 0x0000c80029157a20 */ /* 0x000fe20000410000 */
[----:B------:R-:W-:Y:S01]  /*2770*/  LEA.HI R41, R88, R88, RZ, 0x1 ;  /* 0x0000005858297211 */ /* 0x000fe200078f08ff */
[----:B------:R-:W-:Y:S01]  /*2780*/  IMAD.IADD R213, R26, 0x1, -R213 ;  /* 0x000000011ad57824 */ /* 0x000fe200078e0ad5 */
[----:B------:R-:W2:Y:S01]  /*2790*/  MUFU.TANH R22, R22 ;  /* 0x0000001600167308 */ /* 0x000ea20000002400 */
[----:B------:R-:W-:Y:S01]  /*27a0*/  FMUL.FTZ R0, R40, c[0x0][0x320] ;  /* 0x0000c80028007a20 */ /* 0x000fe20000410000 */
[----:B------:R-:W-:Y:S01]  /*27b0*/  LOP3.LUT R41, R41, 0x1ffffffe, RZ, 0xc0, !PT ;  /* 0x1ffffffe29297812 */ /* 0x000fe200078ec0ff */
[----:B------:R-:W-:Y:S01]  /*27c0*/  IMAD.SHL.U32 R213, R213, 0x2, RZ ;  /* 0x00000002d5d57824 */ /* 0x000fe200078e00ff */
[----:B-1----:R-:W-:Y:S01]  /*27d0*/  HMMA.16816.F32 R68, R16, R60, R68 ;  /* 0x0000003c1044723c */ /* 0x002fe20000001844 */
[----:B------:R-:W-:Y:S02]  /*27e0*/  FMUL.FTZ R5, R29, c[0x0][0x320] ;  /* 0x0000c8001d057a20 */ /* 0x000fe40000410000 */
[----:B------:R-:W-:Y:S01]  /*27f0*/  IMAD.IADD R212, R88, 0x1, -R41 ;  /* 0x0000000158d47824 */ /* 0x000fe200078e0a29 */
[----:B------:R-:W1:Y:S01]  /*2800*/  MUFU.TANH R0, R0 ;  /* 0x0000000000007308 */ /* 0x000e620000002400 */
[----:B------:R-:W-:-:S02]  /*2810*/  IMAD.U32 R29, RZ, RZ, UR12 ;  /* 0x0000000cff1d7e24 */ /* 0x000fc4000f8e00ff */
[----:B------:R-:W-:Y:S01]  /*2820*/  IMAD R212, R212, 0x8, R33 ;  /* 0x00000008d4d47824 */ /* 0x000fe200078e0221 */
[----:B------:R-:W-:Y:S01]  /*2830*/  HMMA.16816.F32 R64, R16, R62, R64 ;  /* 0x0000003e1040723c */ /* 0x000fe20000001840 */
[----:B------:R-:W-:Y:S02]  /*2840*/  FMUL.FTZ R7, R28, c[0x0][0x320] ;  /* 0x0000c8001c077a20 */ /* 0x000fe40000410000 */
[----:B------:R-:W-:Y:S01]  /*2850*/  FMUL.FTZ R20, R42, c[0x0][0x320] ;  /* 0x0000c8002a147a20 */ /* 0x000fe20000410000 */
[----:B------:R-:W1:Y:S03]  /*2860*/  MUFU.TANH R21, R21 ;  /* 0x0000001500157308 */ /* 0x000e660000002400 */
[----:B------:R-:W-:Y:S01]  /*2870*/  @P5 IADD3 R17, R37, UR4, RZ ;  /* 0x0000000425115c10 */ /* 0x000fe2000fffe0ff */
[C---:B--2---:R-:W-:Y:S01]  /*2880*/  HMMA.16816.F32 R56, R12.reuse, R44, R56 ;  /* 0x0000002c0c38723c */ /* 0x044fe20000001838 */
[----:B------:R-:W-:Y:S01]  /*2890*/  @P5 LEA R16, P0, R36, c[0x0][0x1c8], 0x1 ;  /* 0x0000720024105a11 */ /* 0x000fe200078008ff */
[----:B------:R-:W-:Y:S01]  /*28a0*/  @P4 IMAD.HI.U32 R19, R212, c[0x0][0x2c8], RZ ;  /* 0x0000b200d4134a27 */ /* 0x000fe200078e00ff */
[----:B------:R-:W-:Y:S01]  /*28b0*/  ULDC UR4, c[0x0][0x1d0] ;  /* 0x0000740000047ab9 */ /* 0x000fe20000000800 */
[----:B------:R-:W2:Y:S01]  /*28c0*/  MUFU.TANH R20, R20 ;  /* 0x0000001400147308 */ /* 0x000ea20000002400 */
[----:B------:R-:W-:Y:S01]  /*28d0*/  @P5 LEA.HI.X R17, R36, c[0x0][0x1cc], R17, 0x1, P0 ;  /* 0x0000730024115a11 */ /* 0x000fe200000f0c11 */
[----:B------:R-:W-:Y:S01]  /*28e0*/  BAR.SYNC.DEFER_BLOCKING 0x0 ;  /* 0x0000000000007b1d */ /* 0x000fe20000010000 */
[----:B------:R-:W-:Y:S01]  /*28f0*/  PLOP3.LUT P0, PT, PT, PT, UP2, 0x80, 0x0 ;  /* 0x000000000000781c */ /* 0x000fe20003f0f028 */
[----:B------:R-:W-:Y:S01]  /*2900*/  HMMA.16816.F32 R72, R12, R46, R72 ;  /* 0x0000002e0c48723c */ /* 0x000fe20000001848 */
[----:B------:R-:W-:Y:S01]  /*2910*/  IMAD.U32 R18, RZ, RZ, UR12 ;  /* 0x0000000cff127e24 */ /* 0x000fe2000f8e00ff */
[----:B------:R-:W-:Y:S01]  /*2920*/  @P5 LEA R28, P4, R29, R16, 0x1 ;  /* 0x000000101d1c5211 */ /* 0x000fe200078808ff */
[----:B------:R-:W-:Y:S01]  /*2930*/  UIADD3 UR4, -UR14, UR4, UR6 ;  /* 0x000000040e047290 */ /* 0x000fe2000fffe106 */
[----:B------:R-:W1:Y:S02]  /*2940*/  MUFU.TANH R23, R23 ;  /* 0x0000001700177308 */ /* 0x000e640000002400 */
[----:B------:R-:W-:-:S02]  /*2950*/  ULDC UR14, c[0x0][0x324] ;  /* 0x0000c900000e7ab9 */ /* 0x000fc40000000800 */
[----:B-----5:R-:W-:Y:S01]  /*2960*/  HMMA.16816.F32 R68, R12, R8, R68 ;  /* 0x000000080c44723c */ /* 0x020fe20000001844 */
[----:B------:R-:W-:-:S03]  /*2970*/  ULOP3.LUT UR14, URZ, UR14, URZ, 0x33, !UPT ;  /* 0x0000000e3f0e7292 */ /* 0x000fc6000f8e333f */
[----:B------:R-:W1:Y:S03]  /*2980*/  MUFU.TANH R7, R7 ;  /* 0x0000000700077308 */ /* 0x000e660000002400 */
[----:B------:R-:W-:Y:S01]  /*2990*/  IMAD.U32 R9, RZ, RZ, UR11 ;  /* 0x0000000bff097e24 */ /* 0x000fe2000f8e00ff */
[----:B------:R-:W-:Y:S01]  /*29a0*/  HMMA.16816.F32 R64, R12, R10, R64 ;  /* 0x0000000a0c40723c */ /* 0x000fe20000001840 */
[----:B------:R-:W-:Y:S01]  /*29b0*/  IMAD.MOV.U32 R8, RZ, RZ, R212 ;  /* 0x000000ffff087224 */ /* 0x000fe200078e00d4 */
[----:B------:R-:W-:Y:S01]  /*29c0*/  @P0 SHF.R.U32.HI R8, RZ, c[0x0][0x2cc], R19 ;  /* 0x0000b300ff080a19 */ /* 0x000fe20000011613 */
[----:B------:R-:W-:Y:S01]  /*29d0*/  FMUL.FTZ R56, R56, c[0x0][0x320] ;  /* 0x0000c80038387a20 */ /* 0x000fe20000410000 */
[----:B------:R-:W-:Y:S01]  /*29e0*/  @P5 LEA.HI.X R29, R18, R17, R9, 0x1, P4 ;  /* 0x00000011121d5211 */ /* 0x000fe200020f0c09 */
[----:B------:R-:W-:Y:S01]  /*29f0*/  FMUL.FTZ R57, R57, c[0x0][0x320] ;  /* 0x0000c80039397a20 */ /* 0x000fe20000410000 */
[----:B------:R-:W-:Y:S01]  /*2a00*/  @!PT LDS RZ, [RZ] ;  /* 0x00000000fffff984 */ /* 0x000fe20000000800 */
[----:B------:R-:W-:Y:S01]  /*2a10*/  @!PT LDS RZ, [RZ] ;  /* 0x00000000fffff984 */ /* 0x000fe20000000800 */
[----:B------:R-:W-:Y:S01]  /*2a20*/  @!PT LDS RZ, [RZ] ;  /* 0x00000000fffff984 */ /* 0x000fe20000000800 */
[----:B------:R5:W-:Y:S01]  /*2a30*/  @P5 LDGSTS.E.BYPASS.LTC128B.128 [R207+0x6100], [R16.64], !P3 ;  /* 0x0610000010cf5fae */ /* 0x000be2000d901d50 */
[----:B------:R-:W-:Y:S01]  /*2a40*/  IMAD.U32 R10, RZ, RZ, UR4 ;  /* 0x00000004ff0a7e24 */ /* 0x000fe2000f8e00ff */
[----:B------:R-:W-:Y:S01]  /*2a50*/  PLOP3.LUT P0, PT, PT, PT, UP1, 0x40, 0x0 ;  /* 0x000000000000781c */ /* 0x000fe20003f0e818 */
[----:B------:R-:W-:Y:S01]  /*2a60*/  FMUL.FTZ R72, R72, c[0x0][0x320] ;  /* 0x0000c80048487a20 */ /* 0x000fe20000410000 */
[----:B------:R-:W1:Y:S01]  /*2a70*/  SHFL.IDX PT, R9, R8, RZ, 0x1c1f ;  /* 0x001c1fff08097589 */ /* 0x000e6200000e0000 */
[----:B------:R-:W-:Y:S01]  /*2a80*/  FMUL.FTZ R73, R73, c[0x0][0x320] ;  /* 0x0000c80049497a20 */ /* 0x000fe20000410000 */
[----:B------:R-:W1:Y:S02]  /*2a90*/  MUFU.TANH R5, R5 ;  /* 0x0000000500057308 */ /* 0x000e640000002400 */
[----:B------:R5:W-:Y:S02]  /*2aa0*/  @P5 LDGSTS.E.BYPASS.LTC128B.128 [R207+0x8100], [R16.64+0x80], !P2 ;  /* 0x0810008010cf5fae */ /* 0x000be4000d101d50 */
[----:B------:R-:W-:-:S02]  /*2ab0*/  FMUL.FTZ R68, R68, c[0x0][0x320] ;  /* 0x0000c80044447a20 */ /* 0x000fc40000410000 */
[----:B------:R-:W-:Y:S01]  /*2ac0*/  FMUL.FTZ R69, R69, c[0x0][0x320] ;  /* 0x0000c80045457a20 */ /* 0x000fe20000410000 */
[----:B------:R5:W-:Y:S01]  /*2ad0*/  @P5 LDGSTS.E.BYPASS.LTC128B.128 [R207+0xa100], [R16.64+0x100], !P1 ;  /* 0x0a10010010cf5fae */ /* 0x000be2000c901d50 */
[----:B------:R1:W1:Y:S03]  /*2ae0*/  MUFU.TANH R155, R56 ;  /* 0x00000038009b7308 */ /* 0x0002660000002400 */
[----:B------:R1:W-:Y:S01]  /*2af0*/  @P5 LDGSTS.E.BYPASS.LTC128B.128 [R207+0x7100], [R28.64], !P3 ;  /* 0x071000001ccf5fae */ /* 0x0003e2000d901d50 */
[----:B------:R-:W-:Y:S02]  /*2b00*/  FMUL.FTZ R64, R64, c[0x0][0x320] ;  /* 0x0000c80040407a20 */ /* 0x000fe40000410000 */
[----:B------:R-:W-:Y:S01]  /*2b10*/  FMUL.FTZ R65, R65, c[0x0][0x320] ;  /* 0x0000c80041417a20 */ /* 0x000fe20000410000 */
[----:B------:R1:W-:Y:S01]  /*2b20*/  @P5 LDGSTS.E.BYPASS.LTC128B.128 [R207+0x9100], [R28.64+0x80], !P2 ;  /* 0x091000801ccf5fae */ /* 0x0003e2000d101d50 */
[----:B------:R1:W1:Y:S03]  /*2b30*/  MUFU.TANH R161, R72 ;  /* 0x0000004800a17308 */ /* 0x0002660000002400 */
[----:B------:R2:W-:Y:S04]  /*2b40*/  @P5 LDGSTS.E.BYPASS.LTC128B.128 [R207+0xb100], [R28.64+0x100], !P1 ;  /* 0x0b1001001ccf5fae */ /* 0x0005e8000c901d50 */
[----:B------:R-:W0:Y:S01]  /*2b50*/  LDGDEPBAR ;  /* 0x00000000000079af */ /* 0x000e220000000000 */
[----:B------:R1:W1:Y:S08]  /*2b60*/  MUFU.TANH R157, R73 ;  /* 0x00000049009d7308 */ /* 0x0002700000002400 */
[----:B------:R2:W2:Y:S01]  /*2b70*/  MUFU.TANH R163, R57 ;  /* 0x0000003900a37308 */ /* 0x0004a20000002400 */
[----:B-----5:R-:W-:-:S02]  /*2b80*/  IADD3 R16, R10, -c[0x0][0x168], -R213 ;  /* 0x80005a000a107a10 */ /* 0x020fc40007ffe8d5 */
[----:B------:R-:W-:Y:S02]  /*2b90*/  IADD3 R10, -R213, c[0x0][0x1d0], -R6 ;  /* 0x00007400d50a7a10 */ /* 0x000fe40007ffe906 */
[----:B------:R-:W-:-:S03]  /*2ba0*/  IADD3 R17, R16, c[0x0][0x328], RZ ;  /* 0x0000ca0010117a10 */ /* 0x000fc60007ffe0ff */
[----:B------:R2:W2:Y:S01]  /*2bb0*/  MUFU.TANH R167, R68 ;  /* 0x0000004400a77308 */ /* 0x0004a20000002400 */
[----:B------:R-:W-:Y:S01]  /*2bc0*/  IADD3 R16, R16, UR14, RZ ;  /* 0x0000000e10107c10 */ /* 0x000fe2000fffe0ff */
[----:B-1----:R-:W-:-:S04]  /*2bd0*/  IMAD.IADD R19, R17, 0x1, R9 ;  /* 0x0000000111137824 */ /* 0x002fc800078e0209 */
[----:B------:R-:W-:Y:S02]  /*2be0*/  IMAD.IADD R18, R16, 0x1, R9 ;  /* 0x0000000110127824 */ /* 0x000fe400078e0209 */
[----:B------:R1:W1:Y:S01]  /*2bf0*/  MUFU.TANH R165, R69 ;  /* 0x0000004500a57308 */ /* 0x0002620000002400 */
[----:B------:R-:W-:-:S07]  /*2c00*/  IMNMX R19, R19, R10, PT ;  /* 0x0000000a13137217 */ /* 0x000fce0003800200 */
[----:B------:R1:W1:Y:S08]  /*2c10*/  MUFU.TANH R143, R64 ;  /* 0x00000040008f7308 */ /* 0x0002700000002400 */
[----:B------:R1:W1:Y:S01]  /*2c20*/  MUFU.TANH R141, R65 ;  /* 0x00000041008d7308 */ /* 0x0002620000002400 */
[----:B------:R-:W-:Y:S05]  /*2c30*/  @P0 BRA `(.L_x_155) ;  /* 0x0000018000000947 */ /* 0x000fea0003800000 */
[----:B--234-:R-:W-:Y:S01]  /*2c40*/  IADD3 R9, R9, c[0x0][0x1d0], RZ ;  /* 0x0000740009097a10 */ /* 0x01cfe20007ffe0ff */
[----:B------:R-:W-:Y:S03]  /*2c50*/  BSSY B0, `(.L_x_156) ;  /* 0x0000011000007945 */ /* 0x000fe60003800000 */
[----:B------:R-:W-:-:S04]  /*2c60*/  IADD3 R11, R9, -c[0x0][0x168], RZ ;  /* 0x80005a00090b7a10 */ /* 0x000fc80007ffe0ff */
[----:B------:R-:W-:-:S13]  /*2c70*/  ISETP.GT.AND P0, PT, R11, -0x1, PT ;  /* 0xffffffff0b00780c */ /* 0x000fda0003f04270 */
[----:B------:R-:W-:Y:S05]  /*2c80*/  @P0 BRA `(.L_x_157) ;  /* 0x0000008000000947 */ /* 0x000fea0003800000 */
[----:B------:R-:W-:Y:S01]  /*2c90*/  ULDC UR4, c[0x0][0x32c] ;  /* 0x0000cb0000047ab9 */ /* 0x000fe20000000800 */
[----:B------:R-:W-:Y:S01]  /*2ca0*/  LOP3.LUT R11, RZ, R11, RZ, 0x33, !PT ;  /* 0x0000000bff0b7212 */ /* 0x000fe200078e33ff */
[----:B------:R-:W-:-:S06]  /*2cb0*/  UISETP.NE.AND UP0, UPT, UR6, UR4, UPT ;  /* 0x000000040600728c */ /* 0x000fcc000bf05270 */
[----:B------:R-:W-:-:S13]  /*2cc0*/  PLOP3.LUT P0, PT, PT, PT, UP0, 0x80, 0x0 ;  /* 0x000000000000781c */ /* 0x000fda0003f0f008 */
[----:B------:R-:W-:-:S05]  /*2cd0*/  @P0 IMAD.HI.U32 R9, R11, c[0x0][0x330], RZ ;  /* 0x0000cc000b090a27 */ /* 0x000fca00078e00ff */
[----:B------:R-:W-:-:S04]  /*2ce0*/  @P0 SHF.R.U32.HI R11, RZ, c[0x0][0x334], R9 ;  /* 0x0000cd00ff0b0a19 */ /* 0x000fc80000011609 */
[----:B------:R-:W-:Y:S01]  /*2cf0*/  LOP3.LUT R11, RZ, R11, RZ, 0x33, !PT ;  /* 0x0000000bff0b7212 */ /* 0x000fe200078e33ff */
[----:B------:R-:W-:Y:S05]  /*2d00*/  BRA `(.L_x_158) ;  /* 0x0000005000007947 */ /* 0x000fea0003800000 */
.L_x_157:
[----:B------:R-:W-:Y:S02]  /*2d10*/  ULDC UR4, c[0x0][0x32c] ;  /* 0x0000cb0000047ab9 */ /* 0x000fe40000000800 */
[----:B------:R-:W-:-:S06]  /*2d20*/  UISETP.NE.AND UP0, UPT, UR6, UR4, UPT ;  /* 0x000000040600728c */ /* 0x000fcc000bf05270 */
[----:B------:R-:W-:-:S13]  /*2d30*/  PLOP3.LUT P0, PT, PT, PT, UP0, 0x80, 0x0 ;  /* 0x000000000000781c */ /* 0x000fda0003f0f008 */
[----:B------:R-:W-:-:S05]  /*2d40*/  @P0 IMAD.HI.U32 R9, R11, c[0x0][0x330], RZ ;  /* 0x0000cc000b090a27 */ /* 0x000fca00078e00ff */
[----:B------:R-:W-:Y:S02]  /*2d50*/  @P0 SHF.R.U32.HI R11, RZ, c[0x0][0x334], R9 ;  /* 0x0000cd00ff0b0a19 */ /* 0x000fe40000011609 */
.L_x_158:
[----:B------:R-:W-:Y:S05]  /*2d60*/  BSYNC B0 ;  /* 0x0000000000007941 */ /* 0x000fea0003800000 */
.L_x_156:
[----:B------:R-:W-:-:S04]  /*2d70*/  IMAD R12, R11, c[0x0][0x32c], -R6 ;  /* 0x0000cb000b0c7a24 */ /* 0x000fc800078e0a06 */
[----:B------:R-:W-:-:S05]  /*2d80*/  IMAD.IADD R9, R12, 0x1, -R213 ;  /* 0x000000010c097824 */ /* 0x000fca00078e0ad5 */
[----:B------:R-:W-:Y:S02]  /*2d90*/  IADD3 R12, R9, c[0x0][0x32c], RZ ;  /* 0x0000cb00090c7a10 */ /* 0x000fe40007ffe0ff */
[----:B------:R-:W-:Y:S02]  /*2da0*/  IMNMX R18, R18, R9, !PT ;  /* 0x0000000912127217 */ /* 0x000fe40007800200 */
[----:B------:R-:W-:Y:S02]  /*2db0*/  IMNMX R19, R19, R12, PT ;  /* 0x0000000c13137217 */ /* 0x000fe40003800200 */
.L_x_155:
[----:B--234-:R-:W-:Y:S01]  /*2dc0*/  ISETP.LT.AND P0, PT, RZ, UR13, PT ;  /* 0x0000000dff007c0c */ /* 0x01cfe2000bf01270 */
[----:B------:R-:W2:Y:S01]  /*2dd0*/  SHFL.IDX PT, R28, R8, 0x1, 0x1c1f ;  /* 0x003c1f00081c7f89 */ /* 0x000ea200000e0000 */
[----:B------:R-:W-:Y:S02]  /*2de0*/  FMUL.FTZ R14, R34, c[0x0][0x320] ;  /* 0x0000c800220e7a20 */ /* 0x000fe40000410000 */
[C---:B------:R-:W-:Y:S01]  /*2df0*/  ISETP.GT.AND P4, PT, R18.reuse, 0x1, P0 ;  /* 0x000000011200780c */ /* 0x040fe20000784270 */
[----:B------:R-:W-:Y:S01]  /*2e00*/  FMUL.FTZ R12, R35, c[0x0][0x320] ;  /* 0x0000c800230c7a20 */ /* 0x000fe20000410000 */
[----:B------:R-:W-:Y:S01]  /*2e10*/  ISETP.GT.AND P5, PT, R18, RZ, P0 ;  /* 0x000000ff1200720c */ /* 0x000fe200007a4270 */
[----:B------:R-:W-:Y:S01]  /*2e20*/  FMUL.FTZ R26, R39, c[0x0][0x320] ;  /* 0x0000c800271a7a20 */ /* 0x000fe20000410000 */
[----:B------:R-:W-:Y:S01]  /*2e30*/  ISETP.LT.OR P4, PT, R19, 0x2, P4 ;  /* 0x000000021300780c */ /* 0x000fe20002781670 */
[----:B------:R-:W-:Y:S01]  /*2e40*/  FMUL.FTZ R27, R43, c[0x0][0x320] ;  /* 0x0000c8002b1b7a20 */ /* 0x000fe20000410000 */
[----:B------:R-:W-:Y:S01]  /*2e50*/  ISETP.LT.OR P5, PT, R19, 0x1, P5 ;  /* 0x000000011300780c */ /* 0x000fe20002fa1670 */
[----:B------:R-:W-:Y:S01]  /*2e60*/  FMUL.FTZ R59, R59, c[0x0][0x320] ;  /* 0x0000c8003b3b7a20 */ /* 0x000fe20000410000 */
[----:B------:R-:W-:Y:S01]  /*2e70*/  FSEL R21, R21, -INF , !P4 ;  /* 0xff80000015157808 */ /* 0x000fe20006000000 */
[----:B------:R-:W-:Y:S01]  /*2e80*/  FMUL.FTZ R58, R58, c[0x0][0x320] ;  /* 0x0000c8003a3a7a20 */ /* 0x000fe20000410000 */
[----:B------:R-:W-:Y:S01]  /*2e90*/  ISETP.GT.AND P4, PT, R18, 0x10, P0 ;  /* 0x000000101200780c */ /* 0x000fe20000784270 */
[----:B------:R-:W-:Y:S01]  /*2ea0*/  FMUL.FTZ R74, R74, c[0x0][0x320] ;  /* 0x0000c8004a4a7a20 */ /* 0x000fe20000410000 */
[----:B------:R-:W-:Y:S01]  /*2eb0*/  FSEL R15, R0, -INF , !P5 ;  /* 0xff800000000f7808 */ /* 0x000fe20006800000 */
[----:B------:R-:W-:Y:S01]  /*2ec0*/  FMUL.FTZ R75, R75, c[0x0][0x320] ;  /* 0x0000c8004b4b7a20 */ /* 0x000fe20000410000 */
[----:B------:R-:W-:Y:S01]  /*2ed0*/  ISETP.LT.OR P4, PT, R19, 0x11, P4 ;  /* 0x000000111300780c */ /* 0x000fe20002781670 */
[----:B------:R-:W-:Y:S01]  /*2ee0*/  FMUL.FTZ R70, R70, c[0x0][0x320] ;  /* 0x0000c80046467a20 */ /* 0x000fe20000410000 */
[C---:B------:R-:W-:Y:S01]  /*2ef0*/  ISETP.GT.AND P6, PT, R18.reuse, 0x8, P0 ;  /* 0x000000081200780c */ /* 0x040fe200007c4270 */
[----:B------:R-:W-:Y:S01]  /*2f00*/  FMUL.FTZ R71, R71, c[0x0][0x320] ;  /* 0x0000c80047477a20 */ /* 0x000fe20000410000 */
[----:B------:R-:W-:Y:S01]  /*2f10*/  ISETP.GT.AND P5, PT, R18, 0x9, P0 ;  /* 0x000000091200780c */ /* 0x000fe200007a4270 */
[----:B------:R-:W-:Y:S01]  /*2f20*/  FMUL.FTZ R30, R30, c[0x0][0x320] ;  /* 0x0000c8001e1e7a20 */ /* 0x000fe20000410000 */
[----:B------:R-:W-:Y:S01]  /*2f30*/  FSEL R11, R24, -INF , !P4 ;  /* 0xff800000180b7808 */ /* 0x000fe20006000000 */
[----:B------:R-:W-:Y:S01]  /*2f40*/  FMUL.FTZ R31, R31, c[0x0][0x320] ;  /* 0x0000c8001f1f7a20 */ /* 0x000fe20000410000 */
[----:B------:R-:W-:Y:S01]  /*2f50*/  ISETP.GT.AND P4, PT, R18, 0x19, P0 ;  /* 0x000000191200780c */ /* 0x000fe20000784270 */
[----:B------:R-:W-:Y:S01]  /*2f60*/  FMUL.FTZ R66, R66, c[0x0][0x320] ;  /* 0x0000c80042427a20 */ /* 0x000fe20000410000 */
[----:B------:R-:W-:Y:S01]  /*2f70*/  ISETP.LT.OR P6, PT, R19, 0x9, P6 ;  /* 0x000000091300780c */ /* 0x000fe200037c1670 */
[----:B------:R-:W-:Y:S01]  /*2f80*/  FMUL.FTZ R67, R67, c[0x0][0x320] ;  /* 0x0000c80043437a20 */ /* 0x000fe20000410000 */
[C---:B------:R-:W-:Y:S01]  /*2f90*/  ISETP.LT.OR P5, PT, R19.reuse, 0xa, P5 ;  /* 0x0000000a1300780c */ /* 0x040fe20002fa1670 */
[----:B------:R3:W4:Y:S01]  /*2fa0*/  MUFU.TANH R162, R59 ;  /* 0x0000003b00a27308 */ /* 0x0007220000002400 */
[----:B------:R-:W-:Y:S01]  /*2fb0*/  ISETP.LT.OR P4, PT, R19, 0x1a, P4 ;  /* 0x0000001a1300780c */ /* 0x000fe20002781670 */
[----:B--2---:R-:W-:Y:S01]  /*2fc0*/  IMAD.IADD R17, R17, 0x1, R28 ;  /* 0x0000000111117824 */ /* 0x004fe200078e021c */
[----:B------:R-:W-:Y:S01]  /*2fd0*/  FSEL R13, R22, -INF , !P6 ;  /* 0xff800000160d7808 */ /* 0x000fe20007000000 */
[----:B------:R-:W-:Y:S01]  /*2fe0*/  FMUL.FTZ R22, R38, c[0x0][0x320] ;  /* 0x0000c80026167a20 */ /* 0x000fe20000410000 */
[----:B------:R-:W-:-:S02]  /*2ff0*/  FSEL R23, R23, -INF , !P5 ;  /* 0xff80000017177808 */ /* 0x000fc40006800000 */
[C---:B------:R-:W-:Y:S01]  /*3000*/  ISETP.GT.AND P6, PT, R18.reuse, 0x11, P0 ;  /* 0x000000111200780c */ /* 0x040fe200007c4270 */
[----:B------:R3:W2:Y:S01]  /*3010*/  MUFU.TANH R172, R58 ;  /* 0x0000003a00ac7308 */ /* 0x0006a20000002400 */
[C---:B------:R-:W-:Y:S02]  /*3020*/  ISETP.GT.AND P5, PT, R18.reuse, 0x18, P0 ;  /* 0x000000181200780c */ /* 0x040fe400007a4270 */
[----:B------:R-:W-:Y:S02]  /*3030*/  FSEL R5, R5, -INF , !P4 ;  /* 0xff80000005057808 */ /* 0x000fe40006000000 */
[----:B------:R-:W-:Y:S02]  /*3040*/  ISETP.GT.AND P4, PT, R18, 0x28, P0 ;  /* 0x000000281200780c */ /* 0x000fe40000784270 */
[C---:B------:R-:W-:Y:S01]  /*3050*/  ISETP.LT.OR P6, PT, R19.reuse, 0x12, P6 ;  /* 0x000000121300780c */ /* 0x040fe200037c1670 */
[----:B------:R-:W1:Y:S01]  /*3060*/  MUFU.TANH R14, R14 ;  /* 0x0000000e000e7308 */ /* 0x000e620000002400 */
[----:B------:R-:W-:-:S02]  /*3070*/  ISETP.LT.OR P5, PT, R19, 0x19, P5 ;  /* 0x000000191300780c */ /* 0x000fc40002fa1670 */
[----:B------:R-:W-:Y:S02]  /*3080*/  ISETP.LT.OR P4, PT, R19, 0x29, P4 ;  /* 0x000000291300780c */ /* 0x000fe40002781670 */
[----:B------:R-:W-:Y:S02]  /*3090*/  FSEL R9, R25, -INF , !P6 ;  /* 0xff80000019097808 */ /* 0x000fe40007000000 */
[----:B------:R-:W-:Y:S01]  /*30a0*/  FSEL R7, R7, -INF , !P5 ;  /* 0xff80000007077808 */ /* 0x000fe20006800000 */
[----:B------:R-:W1:Y:S01]  /*30b0*/  MUFU.TANH R12, R12 ;  /* 0x0000000c000c7308 */ /* 0x000e620000002400 */
[C---:B------:R-:W-:Y:S02]  /*30c0*/  ISETP.GT.AND P6, PT, R18.reuse, 0x20, P0 ;  /* 0x000000201200780c */ /* 0x040fe400007c4270 */
[----:B------:R-:W-:Y:S02]  /*30d0*/  ISETP.GT.AND P5, PT, R18, 0x21, P0 ;  /* 0x000000211200780c */ /* 0x000fe400007a4270 */
[----:B------:R-:W-:-:S02]  /*30e0*/  FSEL R161, R161, -INF , !P4 ;  /* 0xff800000a1a17808 */ /* 0x000fc40006000000 */
[----:B------:R-:W-:Y:S01]  /*30f0*/  ISETP.GT.AND P4, PT, R18, 0x31, P0 ;  /* 0x000000311200780c */ /* 0x000fe20000784270 */
[----:B------:R3:W1:Y:S01]  /*3100*/  MUFU.TANH R170, R74 ;  /* 0x0000004a00aa7308 */ /* 0x0006620000002400 */
[C---:B------:R-:W-:Y:S02]  /*3110*/  ISETP.LT.OR P6, PT, R19.reuse, 0x21, P6 ;  /* 0x000000211300780c */ /* 0x040fe400037c1670 */
[C---:B------:R-:W-:Y:S02]  /*3120*/  ISETP.LT.OR P5, PT, R19.reuse, 0x22, P5 ;  /* 0x000000221300780c */ /* 0x040fe40002fa1670 */
[----:B------:R-:W-:Y:S02]  /*3130*/  ISETP.LT.OR P4, PT, R19, 0x32, P4 ;  /* 0x000000321300780c */ /* 0x000fe40002781670 */
[----:B------:R-:W-:Y:S01]  /*3140*/  FSEL R155, R155, -INF , !P6 ;  /* 0xff8000009b9b7808 */ /* 0x000fe20007000000 */
[----:B------:R3:W1:Y:S01]  /*3150*/  MUFU.TANH R164, R75 ;  /* 0x0000004b00a47308 */ /* 0x0006620000002400 */
[----:B------:R-:W-:-:S02]  /*3160*/  FSEL R163, R163, -INF , !P5 ;  /* 0xff800000a3a37808 */ /* 0x000fc40006800000 */
[C---:B------:R-:W-:Y:S02]  /*3170*/  ISETP.GT.AND P6, PT, R18.reuse, 0x29, P0 ;  /* 0x000000291200780c */ /* 0x040fe400007c4270 */
[----:B------:R-:W-:Y:S02]  /*3180*/  ISETP.GT.AND P5, PT, R18, 0x30, P0 ;  /* 0x000000301200780c */ /* 0x000fe400007a4270 */
[----:B-1----:R-:W-:Y:S01]  /*3190*/  FSEL R165, R165, -INF , !P4 ;  /* 0xff800000a5a57808 */ /* 0x002fe20006000000 */
[----:B------:R-:W1:Y:S01]  /*31a0*/  MUFU.TANH R26, R26 ;  /* 0x0000001a001a7308 */ /* 0x000e620000002400 */
[----:B------:R-:W-:Y:S02]  /*31b0*/  PLOP3.LUT P4, PT, PT, PT, UP1, 0x40, 0x0 ;  /* 0x000000000000781c */ /* 0x000fe40003f8e818 */
[C---:B------:R-:W-:Y:S02]  /*31c0*/  ISETP.LT.OR P6, PT, R19.reuse, 0x2a, P6 ;  /* 0x0000002a1300780c */ /* 0x040fe400037c1670 */
[----:B------:R-:W-:-:S02]  /*31d0*/  ISETP.LT.OR P5, PT, R19, 0x31, P5 ;  /* 0x000000311300780c */ /* 0x000fc40002fa1670 */
[----:B------:R-:W-:Y:S01]  /*31e0*/  FSEL R157, R157, -INF , !P6 ;  /* 0xff8000009d9d7808 */ /* 0x000fe20007000000 */
[----:B------:R-:W1:Y:S01]  /*31f0*/  MUFU.TANH R27, R27 ;  /* 0x0000001b001b7308 */ /* 0x000e620000002400 */
[----:B------:R-:W-:Y:S02]  /*3200*/  FSEL R167, R167, -INF , !P5 ;  /* 0xff800000a7a77808 */ /* 0x000fe40006800000 */
[C---:B------:R-:W-:Y:S02]  /*3210*/  ISETP.GT.AND P6, PT, R18.reuse, 0x38, P0 ;  /* 0x000000381200780c */ /* 0x040fe400007c4270 */
[----:B------:R-:W-:Y:S02]  /*3220*/  ISETP.GT.AND P5, PT, R18, 0x39, P0 ;  /* 0x000000391200780c */ /* 0x000fe400007a4270 */
[C---:B------:R-:W-:Y:S01]  /*3230*/  ISETP.LT.OR P6, PT, R19.reuse, 0x39, P6 ;  /* 0x000000391300780c */ /* 0x040fe200037c1670 */
[----:B------:R3:W1:Y:S01]  /*3240*/  MUFU.TANH R166, R70 ;  /* 0x0000004600a67308 */ /* 0x0006620000002400 */
[----:B------:R-:W-:Y:S01]  /*3250*/  ISETP.LT.OR P5, PT, R19, 0x3a, P5 ;  /* 0x0000003a1300780c */ /* 0x000fe20002fa1670 */
[----:B------:R-:W-:Y:S01]  /*3260*/  IMAD.IADD R19, R16, 0x1, R28 ;  /* 0x0000000110137824 */ /* 0x000fe200078e021c */
[----:B------:R-:W-:-:S02]  /*3270*/  IMNMX R17, R17, R10, PT ;  /* 0x0000000a11117217 */ /* 0x000fc40003800200 */
[----:B------:R-:W-:Y:S02]  /*3280*/  FSEL R143, R143, -INF , !P6 ;  /* 0xff8000008f8f7808 */ /* 0x000fe40007000000 */
[----:B------:R-:W-:Y:S01]  /*3290*/  FSEL R141, R141, -INF , !P5 ;  /* 0xff8000008d8d7808 */ /* 0x000fe20006800000 */
[----:B------:R3:W1:Y:S08]  /*32a0*/  MUFU.TANH R142, R71 ;  /* 0x00000047008e7308 */ /* 0x0006700000002400 */
[----:B------:R3:W1:Y:S08]  /*32b0*/  MUFU.TANH R0, R30 ;  /* 0x0000001e00007308 */ /* 0x0006700000002400 */
[----:B------:R3:W1:Y:S08]  /*32c0*/  MUFU.TANH R8, R31 ;  /* 0x0000001f00087308 */ /* 0x0006700000002400 */
[----:B------:R3:W1:Y:S08]  /*32d0*/  MUFU.TANH R140, R66 ;  /* 0x00000042008c7308 */ /* 0x0006700000002400 */
[----:B------:R3:W1:Y:S08]  /*32e0*/  MUFU.TANH R160, R67 ;  /* 0x0000004300a07308 */ /* 0x0006700000002400 */
[----:B------:R-:W1:Y:S01]  /*32f0*/  MUFU.TANH R22, R22 ;  /* 0x0000001600167308 */ /* 0x000e620000002400 */
[----:B------:R-:W-:Y:S05]  /*3300*/  @P4 BRA `(.L_x_159) ;  /* 0x0000018000004947 */ /* 0x000fea0003800000 */
[----:B--2-4-:R-:W-:Y:S01]  /*3310*/  IADD3 R25, R28, c[0x0][0x1d0], RZ ;  /* 0x000074001c197a10 */ /* 0x014fe20007ffe0ff */
        /* <DEDUP_REMOVED lines=12> */
.L_x_161:
[----:B------:R-:W-:Y:S02]  /*33e0*/  ULDC UR4, c[0x0][0x32c] ;  /* 0x0000cb0000047ab9 */ /* 0x000fe40000000800 */
[----:B------:R-:W-:-:S06]  /*33f0*/  UISETP.NE.AND UP0, UPT, UR6, UR4, UPT ;  /* 0x000000040600728c */ /* 0x000fcc000bf05270 */
[----:B------:R-:W-:-:S13]  /*3400*/  PLOP3.LUT P4, PT, PT, PT, UP0, 0x80, 0x0 ;  /* 0x000000000000781c */ /* 0x000fda0003f8f008 */
[----:B------:R-:W-:-:S05]  /*3410*/  @P4 IMAD.HI.U32 R10, R25, c[0x0][0x330], RZ ;  /* 0x0000cc00190a4a27 */ /* 0x000fca00078e00ff */
[----:B------:R-:W-:Y:S02]  /*3420*/  @P4 SHF.R.U32.HI R25, RZ, c[0x0][0x334], R10 ;  /* 0x0000cd00ff194a19 */ /* 0x000fe4000001160a */
.L_x_162:
[----:B------:R-:W-:Y:S05]  /*3430*/  BSYNC B0 ;  /* 0x0000000000007941 */ /* 0x000fea0003800000 */
.L_x_160:
[----:B------:R-:W-:-:S04]  /*3440*/  IMAD R10, R25, c[0x0][0x32c], -R6 ;  /* 0x0000cb00190a7a24 */ /* 0x000fc800078e0a06 */
[----:B------:R-:W-:-:S05]  /*3450*/  IMAD.IADD R10, R10, 0x1, -R213 ;  /* 0x000000010a0a7824 */ /* 0x000fca00078e0ad5 */
[----:B------:R-:W-:Y:S02]  /*3460*/  IADD3 R6, R10, c[0x0][0x32c], RZ ;  /* 0x0000cb000a067a10 */ /* 0x000fe40007ffe0ff */
[----:B------:R-:W-:Y:S02]  /*3470*/  IMNMX R19, R19, R10, !PT ;  /* 0x0000000a13137217 */ /* 0x000fe40007800200 */
[----:B------:R-:W-:Y:S02]  /*3480*/  IMNMX R17, R17, R6, PT ;  /* 0x0000000611117217 */ /* 0x000fe40003800200 */
.L_x_159:
[C---:B--2-4-:R-:W-:Y:S01]  /*3490*/  ISETP.GT.AND P5, PT, R19.reuse, 0x9, P0 ;  /* 0x000000091300780c */ /* 0x054fe200007a4270 */
[----:B------:R-:W-:Y:S01]  /*34a0*/  IMAD.SHL.U32 R203, R4, 0x2, RZ ;  /* 0x0000000204cb7824 */ /* 0x000fe200078e00ff */
[----:B------:R-:W-:Y:S01]  /*34b0*/  ISETP.GT.AND P6, PT, R19, 0x1, P0 ;  /* 0x000000011300780c */ /* 0x000fe200007c4270 */
[----:B------:R-:W-:Y:S01]  /*34c0*/  ULDC.64 UR4, c[0x0][0x2c8] ;  /* 0x0000b20000047ab9 */ /* 0x000fe20000000a00 */
[----:B------:R-:W-:Y:S01]  /*34d0*/  ISETP.LT.OR P5, PT, R17, 0xa, P5 ;  /* 0x0000000a1100780c */ /* 0x000fe20002fa1670 */
[--C-:B------:R-:W-:Y:S01]  /*34e0*/  IMAD R197, R3, 0x2, R203.reuse ;  /* 0x0000000203c57824 */ /* 0x100fe200078e02cb */
[----:B------:R-:W-:Y:S01]  /*34f0*/  FMNMX.FTZ R10, R15, R21, !PT ;  /* 0x000000150f0a7209 */ /* 0x000fe20007810000 */
[----:B------:R-:W-:Y:S01]  /*3500*/  LDSM.16.MT88.4 R40, [R203+0x2100] ;  /* 0x00210000cb28783b */ /* 0x000fe20000004200 */
[----:B-1----:R-:W-:Y:S01]  /*3510*/  FSEL R6, R26, -INF , !P5 ;  /* 0xff8000001a067808 */ /* 0x002fe20006800000 */
[----:B------:R-:W-:Y:S01]  /*3520*/  IMAD R198, R2, 0x2, R203 ;  /* 0x0000000202c67824 */ /* 0x000fe200078e02cb */
[C---:B------:R-:W-:Y:S01]  /*3530*/  ISETP.GT.AND P5, PT, R19.reuse, RZ, P0 ;  /* 0x000000ff1300720c */ /* 0x040fe200007a4270 */
[----:B---3--:R-:W-:Y:S01]  /*3540*/  LDSM.16.MT88.4 R56, [R197+0x2100] ;  /* 0x00210000c538783b */ /* 0x008fe20000004200 */
[----:B------:R-:W-:Y:S01]  /*3550*/  ISETP.GT.AND P4, PT, R19, 0x8, P0 ;  /* 0x000000081300780c */ /* 0x000fe20000784270 */
[----:B------:R-:W-:Y:S01]  /*3560*/  IMAD R196, R3, 0x2, R198 ;  /* 0x0000000203c47824 */ /* 0x000fe200078e02c6 */
[C---:B------:R-:W-:Y:S01]  /*3570*/  ISETP.LT.OR P6, PT, R17.reuse, 0x2, P6 ;  /* 0x000000021100780c */ /* 0x040fe200037c1670 */
[----:B------:R-:W-:Y:S01]  /*3580*/  LDSM.16.MT88.4 R124, [R203+0x100] ;  /* 0x00010000cb7c783b */ /* 0x000fe20000004200 */
[----:B------:R-:W-:Y:S01]  /*3590*/  ISETP.LT.OR P5, PT, R17, 0x1, P5 ;  /* 0x000000011100780c */ /* 0x000fe20002fa1670 */
[----:B------:R-:W-:Y:S01]  /*35a0*/  UIMAD.WIDE.U32 UR18, UR15, UR4, URZ ;  /* 0x000000040f1272a5 */ /* 0x000fe2000f8e003f */
[----:B------:R-:W-:Y:S01]  /*35b0*/  FMNMX.FTZ R10, R13, R10, !PT ;  /* 0x0000000a0d0a7209 */ /* 0x000fe20007810000 */
[----:B------:R-:W-:Y:S01]  /*35c0*/  LDSM.16.MT88.4 R116, [R198+0x100] ;  /* 0x00010000c674783b */ /* 0x000fe20000004200 */
[----:B------:R-:W-:Y:S01]  /*35d0*/  ISETP.LT.OR P4, PT, R17, 0x9, P4 ;  /* 0x000000091100780c */ /* 0x000fe20002781670 */
[----:B------:R-:W-:Y:S01]  /*35e0*/  @UP2 USHF.R.U32.HI UR15, URZ, UR5, UR19 ;  /* 0x000000053f0f2299 */ /* 0x000fe20008011613 */
[----:B------:R-:W-:Y:S01]  /*35f0*/  FSEL R18, R27, -INF , !P6 ;  /* 0xff8000001b127808 */ /* 0x000fe20007000000 */
[----:B------:R-:W-:Y:S01]  /*3600*/  LDSM.16.MT88.4 R108, [R197+0x100] ;  /* 0x00010000c56c783b */ /* 0x000fe20000004200 */
[----:B------:R-:W-:Y:S01]  /*3610*/  FSEL R20, R20, -INF , !P5 ;  /* 0xff80000014147808 */ /* 0x000fe20006800000 */
[----:B------:R-:W-:Y:S01]  /*3620*/  UIADD3 UR4, UR7, UR15, URZ ;  /* 0x0000000f07047290 */ /* 0x000fe2000fffe03f */
[----:B------:R-:W-:Y:S01]  /*3630*/  ISETP.GT.AND P6, PT, R19, 0x10, P0 ;  /* 0x000000101300780c */ /* 0x000fe200007c4270 */
[----:B------:R-:W-:Y:S01]  /*3640*/  LDSM.16.MT88.4 R100, [R196+0x100] ;  /* 0x00010000c464783b */ /* 0x000fe20000004200 */
[----:B------:R-:W-:Y:S01]  /*3650*/  FMNMX.FTZ R10, R23, R10, !PT ;  /* 0x0000000a170a7209 */ /* 0x000fe20007810000 */
[----:B------:R-:W-:Y:S01]  /*3660*/  ULDC UR7, c[0x0][0x328] ;  /* 0x0000ca0000077ab9 */ /* 0x000fe20000000800 */
[----:B------:R-:W-:Y:S01]  /*3670*/  FSEL R16, R22, -INF , !P4 ;  /* 0xff80000016107808 */ /* 0x000fe20006000000 */
[----:B------:R-:W-:Y:S01]  /*3680*/  LDSM.16.MT88.4 R48, [R198+0x2100] ;  /* 0x00210000c630783b */ /* 0x000fe20000004200 */
[----:B------:R-:W-:Y:S01]  /*3690*/  FMNMX.FTZ R25, R20, R18, !PT ;  /* 0x0000001214197209 */ /* 0x000fe20007810000 */
[----:B------:R-:W-:Y:S01]  /*36a0*/  UIADD3 UR13, UR13, -0x2, URZ ;  /* 0xfffffffe0d0d7890 */ /* 0x000fe2000fffe03f */
[----:B------:R-:W-:Y:S01]  /*36b0*/  FMNMX.FTZ R10, R11, R10, !PT ;  /* 0x0000000a0b0a7209 */ /* 0x000fe20007810000 */
[----:B------:R-:W-:Y:S01]  /*36c0*/  LDSM.16.MT88.4 R64, [R196+0x2100] ;  /* 0x00210000c440783b */ /* 0x000fe20000004200 */
[----:B------:R-:W-:Y:S01]  /*36d0*/  ISETP.LT.OR P6, PT, R17, 0x11, P6 ;  /* 0x000000111100780c */ /* 0x000fe200037c1670 */
[----:B------:R-:W-:Y:S01]  /*36e0*/  UIADD3 UR7, UR4, UR7, URZ ;  /* 0x0000000704077290 */ /* 0x000fe2000fffe03f */
[----:B------:R-:W-:Y:S01]  /*36f0*/  ISETP.GT.AND P4, PT, R19, 0x11, P0 ;  /* 0x000000111300780c */ /* 0x000fe20000784270 */
[----:B------:R-:W-:Y:S01]  /*3700*/  LDSM.16.MT88.4 R72, [R203+0x4100] ;  /* 0x00410000cb48783b */ /* 0x000fe20000004200 */
[----:B------:R-:W-:-:S02]  /*3710*/  FMNMX.FTZ R25, R16, R25, !PT ;  /* 0x0000001910197209 */ /* 0x000fc40007810000 */
[----:B------:R-:W-:Y:S01]  /*3720*/  FMNMX.FTZ R10, R9, R10, !PT ;  /* 0x0000000a090a7209 */ /* 0x000fe20007810000 */
[----:B------:R-:W-:Y:S01]  /*3730*/  LDSM.16.MT88.4 R80, [R198+0x4100] ;  /* 0x00410000c650783b */ /* 0x000fe20000004200 */
[----:B------:R-:W-:Y:S02]  /*3740*/  FSEL R14, R14, -INF , !P6 ;  /* 0xff8000000e0e7808 */ /* 0x000fe40007000000 */
[----:B------:R-:W-:Y:S01]  /*3750*/  ISETP.LT.OR P4, PT, R17, 0x12, P4 ;  /* 0x000000121100780c */ /* 0x000fe20002781670 */
[----:B------:R-:W-:Y:S01]  /*3760*/  LDSM.16.MT88.4 R88, [R197+0x4100] ;  /* 0x00410000c558783b */ /* 0x000fe20000004200 */
[----:B------:R-:W-:Y:S02]  /*3770*/  ISETP.GT.AND P6, PT, R19, 0x18, P0 ;  /* 0x000000181300780c */ /* 0x000fe400007c4270 */
[----:B------:R-:W-:Y:S01]  /*3780*/  FMNMX.FTZ R25, R6, R25, !PT ;  /* 0x0000001906197209 */ /* 0x000fe20007810000 */
[----:B------:R-:W-:Y:S01]  /*3790*/  LDSM.16.MT88.4 R136, [R198+0x900] ;  /* 0x00090000c688783b */ /* 0x000fe20000004200 */
[----:B------:R-:W-:-:S02]  /*37a0*/  FMNMX.FTZ R10, R7, R10, !PT ;  /* 0x0000000a070a7209 */ /* 0x000fc40007810000 */
[----:B------:R-:W-:Y:S01]  /*37b0*/  FSEL R12, R12, -INF , !P4 ;  /* 0xff8000000c0c7808 */ /* 0x000fe20006000000 */
[----:B------:R-:W-:Y:S01]  /*37c0*/  LDSM.16.MT88.4 R32, [R197+0x900] ;  /* 0x00090000c520783b */ /* 0x000fe20000004200 */
[----:B------:R-:W-:Y:S02]  /*37d0*/  ISETP.GT.AND P5, PT, R19, 0x19, P0 ;  /* 0x000000191300780c */ /* 0x000fe400007a4270 */
[----:B------:R-:W-:Y:S01]  /*37e0*/  ISETP.LT.OR P6, PT, R17, 0x19, P6 ;  /* 0x000000191100780c */ /* 0x000fe200037c1670 */
[----:B------:R-:W-:Y:S01]  /*37f0*/  LDSM.16.MT88.4 R28, [R196+0x900] ;  /* 0x00090000c41c783b */ /* 0x000fe20000004200 */
[----:B------:R-:W-:Y:S02]  /*3800*/  FMNMX.FTZ R25, R14, R25, !PT ;  /* 0x000000190e197209 */ /* 0x000fe40007810000 */
[----:B------:R-:W-:Y:S02]  /*3810*/  FMNMX.FTZ R22, R5, R10, !PT ;  /* 0x0000000a05167209 */ /* 0x000fe40007810000 */
[----:B------:R-:W-:-:S02]  /*3820*/  ISETP.GT.AND P4, PT, R19, 0x20, P0 ;  /* 0x000000201300780c */ /* 0x000fc40000784270 */
[----:B------:R-:W-:Y:S02]  /*3830*/  ISETP.LT.OR P5, PT, R17, 0x1a, P5 ;  /* 0x0000001a1100780c */ /* 0x000fe40002fa1670 */
[----:B------:R-:W-:Y:S02]  /*3840*/  FSEL R10, R0, -INF , !P6 ;  /* 0xff800000000a7808 */ /* 0x000fe40007000000 */
[----:B------:R-:W-:Y:S02]  /*3850*/  FMNMX.FTZ R25, R12, R25, !PT ;  /* 0x000000190c197209 */ /* 0x000fe40007810000 */
[----:B------:R-:W-:Y:S02]  /*3860*/  ISETP.GT.AND P6, PT, R19, 0x21, P0 ;  /* 0x000000211300780c */ /* 0x000fe400007c4270 */
[----:B------:R-:W-:Y:S02]  /*3870*/  FSEL R8, R8, -INF , !P5 ;  /* 0xff80000008087808 */ /* 0x000fe40006800000 */
[----:B------:R-:W-:-:S02]  /*3880*/  ISETP.LT.OR P4, PT, R17, 0x21, P4 ;  /* 0x000000211100780c */ /* 0x000fc40002781670 */
[----:B------:R-:W-:Y:S02]  /*3890*/  FMNMX.FTZ R25, R10, R25, !PT ;  /* 0x000000190a197209 */ /* 0x000fe40007810000 */
[----:B------:R-:W-:Y:S02]  /*38a0*/  FMNMX.FTZ R22, R155, R22, !PT ;  /* 0x000000169b167209 */ /* 0x000fe40007810000 */
[----:B------:R-:W-:Y:S02]  /*38b0*/  ISETP.GT.AND P5, PT, R19, 0x28, P0 ;  /* 0x000000281300780c */ /* 0x000fe400007a4270 */
[----:B------:R-:W-:Y:S02]  /*38c0*/  ISETP.LT.OR P6, PT, R17, 0x22, P6 ;  /* 0x000000221100780c */ /* 0x000fe400037c1670 */
[----:B------:R-:W-:Y:S02]  /*38d0*/  FSEL R172, R172, -INF , !P4 ;  /* 0xff800000acac7808 */ /* 0x000fe40006000000 */
[----:B------:R-:W-:-:S02]  /*38e0*/  FMNMX.FTZ R25, R8, R25, !PT ;  /* 0x0000001908197209 */ /* 0x000fc40007810000 */
[----:B------:R-:W-:Y:S02]  /*38f0*/  FMNMX.FTZ R0, R163, R22, !PT ;  /* 0x00000016a3007209 */ /* 0x000fe40007810000 */
[----:B------:R-:W-:Y:S02]  /*3900*/  ISETP.GT.AND P4, PT, R19, 0x29, P0 ;  /* 0x000000291300780c */ /* 0x000fe40000784270 */
[----:B------:R-:W-:Y:S02]  /*3910*/  FSEL R162, R162, -INF , !P6 ;  /* 0xff800000a2a27808 */ /* 0x000fe40007000000 */
[----:B------:R-:W-:Y:S02]  /*3920*/  ISETP.LT.OR P5, PT, R17, 0x29, P5 ;  /* 0x000000291100780c */ /* 0x000fe40002fa1670 */
[----:B------:R-:W-:Y:S02]  /*3930*/  FMNMX.FTZ R27, R172, R25, !PT ;  /* 0x00000019ac1b7209 */ /* 0x000fe40007810000 */
[----:B------:R-:W-:-:S02]  /*3940*/  FMNMX.FTZ R0, R161, R0, !PT ;  /* 0x00000000a1007209 */ /* 0x000fc40007810000 */
[----:B------:R-:W-:Y:S02]  /*3950*/  ISETP.GT.AND P6, PT, R19, 0x30, P0 ;  /* 0x000000301300780c */ /* 0x000fe400007c4270 */
[----:B------:R-:W-:Y:S02]  /*3960*/  ISETP.LT.OR P4, PT, R17, 0x2a, P4 ;  /* 0x0000002a1100780c */ /* 0x000fe40002781670 */
[----:B------:R-:W-:Y:S02]  /*3970*/  FSEL R170, R170, -INF , !P5 ;  /* 0xff800000aaaa7808 */ /* 0x000fe40006800000 */
[----:B------:R-:W-:Y:S02]  /*3980*/  FMNMX.FTZ R27, R162, R27, !PT ;  /* 0x0000001ba21b7209 */ /* 0x000fe40007810000 */
[----:B------:R-:W-:Y:S02]  /*3990*/  FMNMX.FTZ R0, R157, R0, !PT ;  /* 0x000000009d007209 */ /* 0x000fe40007810000 */
[----:B------:R-:W-:-:S02]  /*39a0*/  ISETP.GT.AND P5, PT, R19, 0x31, P0 ;  /* 0x000000311300780c */ /* 0x000fc400007a4270 */
[----:B------:R-:W-:Y:S02]  /*39b0*/  ISETP.LT.OR P6, PT, R17, 0x31, P6 ;  /* 0x000000311100780c */ /* 0x000fe400037c1670 */
[----:B------:R-:W-:Y:S02]  /*39c0*/  FSEL R164, R164, -INF , !P4 ;  /* 0xff800000a4a47808 */ /* 0x000fe40006000000 */
[----:B------:R-:W-:Y:S02]  /*39d0*/  FMNMX.FTZ R27, R170, R27, !PT ;  /* 0x0000001baa1b7209 */ /* 0x000fe40007810000 */
[----:B------:R-:W-:Y:S02]  /*39e0*/  FMNMX.FTZ R0, R167, R0, !PT ;  /* 0x00000000a7007209 */ /* 0x000fe40007810000 */
[----:B------:R-:W-:Y:S02]  /*39f0*/  ISETP.GT.AND P4, PT, R19, 0x38, P0 ;  /* 0x000000381300780c */ /* 0x000fe40000784270 */
[----:B------:R-:W-:-:S02]  /*3a00*/  ISETP.LT.OR P5, PT, R17, 0x32, P5 ;  /* 0x000000321100780c */ /* 0x000fc40002fa1670 */
[----:B------:R-:W-:Y:S02]  /*3a10*/  FSEL R166, R166, -INF , !P6 ;  /* 0xff800000a6a67808 */ /* 0x000fe40007000000 */
[----:B------:R-:W-:Y:S02]  /*3a20*/  FMNMX.FTZ R27, R164, R27, !PT ;  /* 0x0000001ba41b7209 */ /* 0x000fe40007810000 */
[----:B------:R-:W-:Y:S02]  /*3a30*/  FMNMX.FTZ R0, R165, R0, !PT ;  /* 0x00000000a5007209 */ /* 0x000fe40007810000 */
[----:B------:R-:W-:Y:S02]  /*3a40*/  ISETP.GT.AND P0, PT, R19, 0x39, P0 ;  /* 0x000000391300780c */ /* 0x000fe40000704270 */
[----:B------:R-:W-:Y:S02]  /*3a50*/  ISETP.LT.OR P4, PT, R17, 0x39, P4 ;  /* 0x000000391100780c */ /* 0x000fe40002781670 */
[----:B------:R-:W-:-:S02]  /*3a60*/  FSEL R142, R142, -INF , !P5 ;  /* 0xff8000008e8e7808 */ /* 0x000fc40006800000 */
[----:B------:R-:W-:Y:S02]  /*3a70*/  FMNMX.FTZ R27, R166, R27, !PT ;  /* 0x0000001ba61b7209 */ /* 0x000fe40007810000 */
[----:B------:R-:W-:Y:S02]  /*3a80*/  FMNMX.FTZ R0, R143, R0, !PT ;  /* 0x000000008f007209 */ /* 0x000fe40007810000 */
[----:B------:R-:W-:Y:S02]  /*3a90*/  ISETP.LT.OR P0, PT, R17, 0x3a, P0 ;  /* 0x0000003a1100780c */ /* 0x000fe40000701670 */
[----:B------:R-:W-:Y:S02]  /*3aa0*/  FSEL R140, R140, -INF , !P4 ;  /* 0xff8000008c8c7808 */ /* 0x000fe40006000000 */
[----:B------:R-:W-:Y:S02]  /*3ab0*/  FMNMX.FTZ R27, R142, R27, !PT ;  /* 0x0000001b8e1b7209 */ /* 0x000fe40007810000 */
[----:B------:R-:W-:-:S02]  /*3ac0*/  FMNMX.FTZ R0, R141, R0, !PT ;  /* 0x000000008d007209 */ /* 0x000fc40007810000 */
[----:B------:R-:W-:Y:S02]  /*3ad0*/  FSEL R160, R160, -INF , !P0 ;  /* 0xff800000a0a07808 */ /* 0x000fe40004000000 */
[----:B------:R-:W-:Y:S01]  /*3ae0*/  FMNMX.FTZ R19, R140, R27, !PT ;  /* 0x0000001b8c137209 */ /* 0x000fe20007810000 */
[----:B------:R-:W1:Y:S03]  /*3af0*/  SHFL.BFLY PT, R25, R0, 0x2, 0x1f ;  /* 0x0c401f0000197f89 */ /* 0x000e6600000e0000 */
[----:B------:R-:W-:-:S05]  /*3b00*/  FMNMX.FTZ R19, R160, R19, !PT ;  /* 0x00000013a0137209 */ /* 0x000fca0007810000 */
[----:B------:R-:W2:Y:S01]  /*3b10*/  SHFL.BFLY PT, R22, R19, 0x2, 0x1f ;  /* 0x0c401f0013167f89 */ /* 0x000ea200000e0000 */
[----:B-1----:R-:W-:-:S05]  /*3b20*/  FMNMX.FTZ R25, R0, R25, !PT ;  /* 0x0000001900197209 */ /* 0x002fca0007810000 */
[----:B------:R-:W1:Y:S01]  /*3b30*/  SHFL.BFLY PT, R0, R25, 0x1, 0x1f ;  /* 0x0c201f0019007f89 */ /* 0x000e6200000e0000 */
[----:B--2---:R-:W-:-:S05]  /*3b40*/  FMNMX.FTZ R17, R19, R22, !PT ;  /* 0x0000001613117209 */ /* 0x004fca0007810000 */
[----:B------:R-:W2:Y:S01]  /*3b50*/  SHFL.BFLY PT, R132, R17, 0x1, 0x1f ;  /* 0x0c201f0011847f89 */ /* 0x000ea200000e0000 */
[----:B-1----:R-:W-:-:S03]  /*3b60*/  FMNMX.FTZ R0, R25, R0, !PT ;  /* 0x0000000019007209 */ /* 0x002fc60007810000 */
[----:B------:R-:W-:Y:S01]  /*3b70*/  LDSM.16.MT88.4 R24, [R198+0x2900] ;  /* 0x00290000c618783b */ /* 0x000fe20000004200 */
[C---:B------:R-:W-:Y:S01]  /*3b80*/  FSETP.NEU.FTZ.AND P0, PT, R0.reuse, -INF , PT ;  /* 0xff8000000000780b */ /* 0x040fe20003f1d000 */
[----:B------:R-:W-:Y:S01]  /*3b90*/  FMUL.FTZ R168, R0, c[0x0][0x2d0] ;  /* 0x0000b40000a87a20 */ /* 0x000fe20000410000 */
[----:B--2---:R-:W-:-:S04]  /*3ba0*/  FMNMX.FTZ R132, R17, R132, !PT ;  /* 0x0000008411847209 */ /* 0x004fc80007810000 */
[----:B------:R-:W-:Y:S02]  /*3bb0*/  FSEL R168, R168, RZ, P0 ;  /* 0x000000ffa8a87208 */ /* 0x000fe40000000000 */
[C---:B------:R-:W-:Y:S01]  /*3bc0*/  FSETP.NEU.FTZ.AND P0, PT, R132.reuse, -INF , PT ;  /* 0xff8000008400780b */ /* 0x040fe20003f1d000 */
[----:B------:R-:W-:Y:S02]  /*3bd0*/  FMUL.FTZ R159, R132, c[0x0][0x2d0] ;  /* 0x0000b400849f7a20 */ /* 0x000fe40000410000 */
[--C-:B------:R-:W-:Y:S02]  /*3be0*/  FFMA.FTZ R154, R15, c[0x0][0x2d0], -R168.reuse ;  /* 0x0000b4000f9a7a23 */ /* 0x100fe400000108a8 */
[--C-:B------:R-:W-:Y:S01]  /*3bf0*/  FFMA.FTZ R153, R21, c[0x0][0x2d0], -R168.reuse ;  /* 0x0000b40015997a23 */ /* 0x100fe200000108a8 */
[----:B------:R-:W-:Y:S01]  /*3c00*/  FSEL R159, R159, RZ, P0 ;  /* 0x000000ff9f9f7208 */ /* 0x000fe20000000000 */
[--C-:B------:R-:W-:Y:S01]  /*3c10*/  FFMA.FTZ R152, R13, c[0x0][0x2d0], -R168.reuse ;  /* 0x0000b4000d987a23 */ /* 0x100fe200000108a8 */
[----:B------:R-:W-:Y:S01]  /*3c20*/  PLOP3.LUT P0, PT, PT, PT, UP1, 0x40, 0x0 ;  /* 0x000000000000781c */ /* 0x000fe20003f0e818 */
[----:B------:R-:W-:Y:S01]  /*3c30*/  FFMA.FTZ R147, R23, c[0x0][0x2d0], -R168 ;  /* 0x0000b40017937a23 */ /* 0x000fe200000108a8 */
[----:B------:R-:W-:Y:S01]  /*3c40*/  MUFU.EX2 R154, R154 ;  /* 0x0000009a009a7308 */ /* 0x000fe20000000800 */
[----:B------:R-:W-:-:S02]  /*3c50*/  FFMA.FTZ R148, R20, c[0x0][0x2d0], -R159 ;  /* 0x0000b40014947a23 */ /* 0x000fc4000001089f */
[--C-:B------:R-:W-:Y:S01]  /*3c60*/  FFMA.FTZ R149, R18, c[0x0][0x2d0], -R159.reuse ;  /* 0x0000b40012957a23 */ /* 0x100fe2000001089f */
[----:B------:R-:W-:Y:S01]  /*3c70*/  LDSM.16.MT88.4 R20, [R203+0x900] ;  /* 0x00090000cb14783b */ /* 0x000fe20000004200 */
[--C-:B------:R-:W-:Y:S02]  /*3c80*/  FFMA.FTZ R150, R16, c[0x0][0x2d0], -R159.reuse ;  /* 0x0000b40010967a23 */ /* 0x100fe4000001089f */
[--C-:B------:R-:W-:Y:S01]  /*3c90*/  FFMA.FTZ R135, R6, c[0x0][0x2d0], -R159.reuse ;  /* 0x0000b40006877a23 */ /* 0x100fe2000001089f */
[----:B------:R-:W1:Y:S01]  /*3ca0*/  MUFU.EX2 R153, R153 ;  /* 0x0000009900997308 */ /* 0x000e620000000800 */
[--C-:B------:R-:W-:Y:S01]  /*3cb0*/  FFMA.FTZ R145, R7, c[0x0][0x2d0], -R168.reuse ;  /* 0x0000b40007917a23 */ /* 0x100fe200000108a8 */
[----:B------:R-:W-:Y:S01]  /*3cc0*/  LDSM.16.MT88.4 R16, [R197+0x2900] ;  /* 0x00290000c510783b */ /* 0x000fe20000004200 */
[--C-:B------:R-:W-:Y:S02]  /*3cd0*/  FFMA.FTZ R134, R5, c[0x0][0x2d0], -R168.reuse ;  /* 0x0000b40005867a23 */ /* 0x100fe400000108a8 */
[--C-:B------:R-:W-:Y:S01]  /*3ce0*/  FFMA.FTZ R151, R11, c[0x0][0x2d0], -R168.reuse ;  /* 0x0000b4000b977a23 */ /* 0x100fe200000108a8 */
[----:B------:R-:W2:Y:S01]  /*3cf0*/  LDSM.16.MT88.4 R4, [R196+0x4100] ;  /* 0x00410000c404783b */ /* 0x000ea20000004200 */
[----:B------:R-:W-:Y:S01]  /*3d00*/  FFMA.FTZ R146, R9, c[0x0][0x2d0], -R168 ;  /* 0x0000b40009927a23 */ /* 0x000fe200000108a8 */
[----:B------:R-:W-:Y:S01]  /*3d10*/  MUFU.EX2 R152, R152 ;  /* 0x0000009800987308 */ /* 0x000fe20000000800 */
[----:B------:R-:W-:-:S02]  /*3d20*/  FFMA.FTZ R3, R10, c[0x0][0x2d0], -R159 ;  /* 0x0000b4000a037a23 */ /* 0x000fc4000001089f */
[--C-:B------:R-:W-:Y:S02]  /*3d30*/  FFMA.FTZ R2, R8, c[0x0][0x2d0], -R159.reuse ;  /* 0x0000b40008027a23 */ /* 0x100fe4000001089f */
[----:B------:R-:W3:Y:S01]  /*3d40*/  LDSM.16.MT88.4 R8, [R203+0x2900] ;  /* 0x00290000cb08783b */ /* 0x000ee20000004200 */
[--C-:B------:R-:W-:Y:S02]  /*3d50*/  FFMA.FTZ R144, R14, c[0x0][0x2d0], -R159.reuse ;  /* 0x0000b4000e907a23 */ /* 0x100fe4000001089f */
[----:B------:R-:W4:Y:S01]  /*3d60*/  MUFU.EX2 R147, R147 ;  /* 0x0000009300937308 */ /* 0x000f220000000800 */
[----:B-1----:R-:W-:Y:S01]  /*3d70*/  F2FP.PACK_AB R96, R153, R154 ;  /* 0x0000009a9960723e */ /* 0x002fe200000000ff */
[----:B------:R-:W-:Y:S02]  /*3d80*/  FFMA.FTZ R133, R12, c[0x0][0x2d0], -R159 ;  /* 0x0000b4000c857a23 */ /* 0x000fe4000001089f */
[----:B------:R-:W1:Y:S01]  /*3d90*/  LDSM.16.MT88.4 R12, [R196+0x2900] ;  /* 0x00290000c40c783b */ /* 0x000e620000004200 */
[----:B------:R-:W-:-:S02]  /*3da0*/  FFMA.FTZ R158, R163, c[0x0][0x2d0], -R168 ;  /* 0x0000b400a39e7a23 */ /* 0x000fc400000108a8 */
[--C-:B------:R-:W-:Y:S01]  /*3db0*/  FFMA.FTZ R156, R161, c[0x0][0x2d0], -R168.reuse ;  /* 0x0000b400a19c7a23 */ /* 0x100fe200000108a8 */
[----:B------:R-:W-:Y:S01]  /*3dc0*/  MUFU.EX2 R148, R148 ;  /* 0x0000009400947308 */ /* 0x000fe20000000800 */
[--C-:B------:R-:W-:Y:S02]  /*3dd0*/  FFMA.FTZ R155, R155, c[0x0][0x2d0], -R168.reuse ;  /* 0x0000b4009b9b7a23 */ /* 0x100fe400000108a8 */
[----:B------:R-:W-:Y:S02]  /*3de0*/  FFMA.FTZ R157, R157, c[0x0][0x2d0], -R168 ;  /* 0x0000b4009d9d7a23 */ /* 0x000fe400000108a8 */
[--C-:B------:R-:W-:Y:S02]  /*3df0*/  FFMA.FTZ R161, R172, c[0x0][0x2d0], -R159.reuse ;  /* 0x0000b400aca17a23 */ /* 0x100fe4000001089f */
[--C-:B------:R-:W-:Y:S01]  /*3e00*/  FFMA.FTZ R162, R162, c[0x0][0x2d0], -R159.reuse ;  /* 0x0000b400a2a27a23 */ /* 0x100fe2000001089f */
[----:B------:R-:W5:Y:S01]  /*3e10*/  MUFU.EX2 R149, R149 ;  /* 0x0000009500957308 */ /* 0x000f620000000800 */
[----:B----4-:R-:W-:Y:S01]  /*3e20*/  F2FP.PACK_AB R98, R147, R152 ;  /* 0x000000989362723e */ /* 0x010fe200000000ff */
[----:B------:R-:W-:-:S02]  /*3e30*/  FFMA.FTZ R163, R170, c[0x0][0x2d0], -R159 ;  /* 0x0000b400aaa37a23 */ /* 0x000fc4000001089f */
[--C-:B------:R-:W-:Y:S02]  /*3e40*/  FFMA.FTZ R164, R164, c[0x0][0x2d0], -R159.reuse ;  /* 0x0000b400a4a47a23 */ /* 0x100fe4000001089f */
[--C-:B------:R-:W-:Y:S02]  /*3e50*/  FFMA.FTZ R170, R165, c[0x0][0x2d0], -R168.reuse ;  /* 0x0000b400a5aa7a23 */ /* 0x100fe400000108a8 */
[----:B------:R-:W-:Y:S01]  /*3e60*/  MUFU.EX2 R150, R150 ;  /* 0x0000009600967308 */ /* 0x000fe20000000800 */
[--C-:B------:R-:W-:Y:S02]  /*3e70*/  FFMA.FTZ R167, R167, c[0x0][0x2d0], -R168.reuse ;  /* 0x0000b400a7a77a23 */ /* 0x100fe400000108a8 */
[--C-:B------:R-:W-:Y:S02]  /*3e80*/  FFMA.FTZ R165, R143, c[0x0][0x2d0], -R168.reuse ;  /* 0x0000b4008fa57a23 */ /* 0x100fe400000108a8 */
[----:B------:R-:W-:Y:S02]  /*3e90*/  FFMA.FTZ R218, R141, c[0x0][0x2d0], -R168 ;  /* 0x0000b4008dda7a23 */ /* 0x000fe400000108a8 */
[--C-:B------:R-:W-:Y:S01]  /*3ea0*/  FFMA.FTZ R166, R166, c[0x0][0x2d0], -R159.reuse ;  /* 0x0000b400a6a67a23 */ /* 0x100fe2000001089f */
[----:B------:R-:W4:Y:S01]  /*3eb0*/  MUFU.EX2 R135, R135 ;  /* 0x0000008700877308 */ /* 0x000f220000000800 */
[----:B-----5:R-:W-:Y:S01]  /*3ec0*/  F2FP.PACK_AB R97, R149, R148 ;  /* 0x000000949561723e */ /* 0x020fe200000000ff */
[----:B------:R-:W-:-:S02]  /*3ed0*/  FFMA.FTZ R169, R142, c[0x0][0x2d0], -R159 ;  /* 0x0000b4008ea97a23 */ /* 0x000fc4000001089f */
[--C-:B------:R-:W-:Y:S02]  /*3ee0*/  FFMA.FTZ R168, R140, c[0x0][0x2d0], -R159.reuse ;  /* 0x0000b4008ca87a23 */ /* 0x100fe4000001089f */
[----:B------:R-:W-:Y:S01]  /*3ef0*/  FFMA.FTZ R219, R160, c[0x0][0x2d0], -R159 ;  /* 0x0000b400a0db7a23 */ /* 0x000fe2000001089f */
[----:B------:R-:W-:Y:S01]  /*3f00*/  LDSM.16.MT88.4 R140, [R198+0x1900] ;  /* 0x00190000c68c783b */ /* 0x000fe20000004200 */
[----:B------:R-:W-:Y:S01]  /*3f10*/  MUFU.EX2 R151, R151 ;  /* 0x0000009700977308 */ /* 0x000fe20000000800 */
[----:B------:R-:W-:Y:S02]  /*3f20*/  FADD.FTZ R153, R154, R153 ;  /* 0x000000999a997221 */ /* 0x000fe40000010000 */
[----:B------:R-:W-:Y:S02]  /*3f30*/  FADD.FTZ R149, R148, R149 ;  /* 0x0000009594957221 */ /* 0x000fe40000010000 */
[----:B------:R-:W-:Y:S01]  /*3f40*/  FADD.FTZ R152, R152, R153 ;  /* 0x0000009998987221 */ /* 0x000fe20000010000 */
[----:B----4-:R-:W-:-:S02]  /*3f50*/  F2FP.PACK_AB R99, R135, R150 ;  /* 0x000000968763723e */ /* 0x010fc400000000ff */
[----:B------:R-:W4:Y:S01]  /*3f60*/  MUFU.EX2 R146, R146 ;  /* 0x0000009200927308 */ /* 0x000f220000000800 */
[----:B------:R-:W-:Y:S02]  /*3f70*/  FADD.FTZ R150, R150, R149 ;  /* 0x0000009596967221 */ /* 0x000fe40000010000 */
[----:B------:R-:W-:Y:S02]  /*3f80*/  FADD.FTZ R152, R147, R152 ;  /* 0x0000009893987221 */ /* 0x000fe40000010000 */
[----:B------:R-:W-:Y:S01]  /*3f90*/  FADD.FTZ R135, R135, R150 ;  /* 0x0000009687877221 */ /* 0x000fe20000010000 */
[C---:B------:R-:W-:Y:S02]  /*3fa0*/  HMMA.16816.F32 R36, R96.reuse, R40, RZ ;  /* 0x000000286024723c */ /* 0x040fe400000018ff */
[----:B------:R-:W-:Y:S06]  /*3fb0*/  MUFU.EX2 R145, R145 ;  /* 0x0000009100917308 */ /* 0x000fec0000000800 */
[C---:B------:R-:W-:Y:S02]  /*3fc0*/  HMMA.16816.F32 R52, R96.reuse, R56, RZ ;  /* 0x000000386034723c */ /* 0x040fe400000018ff */
[----:B------:R-:W-:Y:S06]  /*3fd0*/  MUFU.EX2 R134, R134 ;  /* 0x0000008600867308 */ /* 0x000fec0000000800 */
[C---:B------:R-:W-:Y:S02]  /*3fe0*/  HMMA.16816.F32 R40, R96.reuse, R42, RZ ;  /* 0x0000002a6028723c */ /* 0x040fe400000018ff */
[----:B------:R-:W-:Y:S06]  /*3ff0*/  MUFU.EX2 R144, R144 ;  /* 0x0000009000907308 */ /* 0x000fec0000000800 */
[C---:B------:R-:W-:Y:S02]  /*4000*/  HMMA.16816.F32 R56, R96.reuse, R58, RZ ;  /* 0x0000003a6038723c */ /* 0x040fe400000018ff */
[----:B------:R-:W5:Y:S06]  /*4010*/  MUFU.EX2 R133, R133 ;  /* 0x0000008500857308 */ /* 0x000f6c0000000800 */
        /* <DEDUP_REMOVED lines=36> */
[C---:B--2---:R-:W-:Y:S07]  /*4260*/  HMMA.16816.F32 R92, R96.reuse, R4, RZ ;  /* 0x00000004605c723c */ /* 0x044fee00000018ff */
[----:B----4-:R-:W-:Y:S01]  /*4270*/  F2FP.PACK_AB R4, R146, R151 ;  /* 0x000000979204723e */ /* 0x010fe200000000ff */
[----:B------:R-:W-:Y:S01]  /*4280*/  HMMA.16816.F32 R96, R96, R6, RZ ;  /* 0x000000066060723c */ /* 0x000fe200000018ff */
[----:B-----5:R-:W-:Y:S01]  /*4290*/  F2FP.PACK_AB R5, R133, R144 ;  /* 0x000000908505723e */ /* 0x020fe200000000ff */
        /* <DEDUP_REMOVED lines=9> */
[----:B---3--:R-:W-:Y:S01]  /*4330*/  HMMA.16816.F32 R36, R4, R8, R36 ;  /* 0x000000080424723c */ /* 0x008fe20000001824 */
        /* <DEDUP_REMOVED lines=33> */
[C---:B----4-:R-:W-:Y:S08]  /*4550*/  HMMA.16816.F32 R92, R4.reuse, R12, R92 ;  /* 0x0000000c045c723c */ /* 0x050ff0000000185c */
[----:B------:R-:W-:Y:S01]  /*4560*/  HMMA.16816.F32 R96, R4, R14, R96 ;  /* 0x0000000e0460723c */ /* 0x000fe20000001860 */
[----:B------:R-:W3:Y:S06]  /*4570*/  LDSM.16.MT88.4 R12, [R203+0x3100] ;  /* 0x00310000cb0c783b */ /* 0x000eec0000004200 */
        /* <DEDUP_REMOVED lines=44> */
[----:B------:R-:W5:Y:S07]  /*4840*/  LDSM.16.MT88.4 R28, [R198+0x3900] ;  /* 0x00390000c61c783b */ /* 0x000f6e0000004200 */
        /* <DEDUP_REMOVED lines=30> */
[C---:B-----5:R-:W-:Y:S08]  /*4a30*/  HMMA.16816.F32 R44, R4.reuse, R28, R44 ;  /* 0x0000001c042c723c */ /* 0x060ff0000000182c */
        /* <DEDUP_REMOVED lines=11> */
[----:B------:R-:W-:Y:S07]  /*4af0*/  @P0 BRA `(.L_x_163) ;  /* 0x0000014000000947 */ /* 0x000fee0003800000 */
[----:B------:R-:W-:Y:S01]  /*4b00*/  ISETP.LT.AND P0, PT, RZ, UR4, PT ;  /* 0x00000004ff007c0c */ /* 0x000fe2000bf01270 */
        /* <DEDUP_REMOVED lines=10> */
.L_x_164:
[----:B------:R-:W-:Y:S02]  /*4bb0*/  ULDC UR4, c[0x0][0x32c] ;  /* 0x0000cb0000047ab9 */ /* 0x000fe40000000800 */
[----:B------:R-:W-:-:S03]  /*4bc0*/  UISETP.NE.AND UP0, UPT, UR6, UR4, UPT ;  /* 0x000000040600728c */ /* 0x000fc6000bf05270 */
[----:B------:R-:W-:Y:S02]  /*4bd0*/  ULDC.64 UR4, c[0x0][0x330] ;  /* 0x0000cc0000047ab9 */ /* 0x000fe40000000a00 */
[----:B------:R-:W-:-:S06]  /*4be0*/  UIMAD.WIDE.U32 UR18, UR15, UR4, URZ ;  /* 0x000000040f1272a5 */ /* 0x000fcc000f8e003f */
[----:B------:R-:W-:Y:S02]  /*4bf0*/  @UP0 USHF.R.U32.HI UR15, URZ, UR5, UR19 ;  /* 0x000000053f0f0299 */ /* 0x000fe40008011613 */
.L_x_165:
[----:B------:R-:W-:Y:S02]  /*4c00*/  ULDC UR4, c[0x0][0x32c] ;  /* 0x0000cb0000047ab9 */ /* 0x000fe40000000800 */
[----:B------:R-:W-:-:S04]  /*4c10*/  UIMAD UR4, UR15, UR4, UR4 ;  /* 0x000000040f0472a4 */ /* 0x000fc8000f8e0204 */
[----:B------:R-:W-:-:S04]  /*4c20*/  UISETP.LT.AND UP0, UPT, UR7, UR4, UPT ;  /* 0x000000040700728c */ /* 0x000fc8000bf01270 */
[----:B------:R-:W-:-:S04]  /*4c30*/  USEL UR7, UR7, UR4, UP0 ;  /* 0x0000000407077287 */ /* 0x000fc80008000000 */
.L_x_163:
[----:B------:R-:W-:-:S04]  /*4c40*/  USHF.R.S32.HI UR4, URZ, 0x1f, UR7 ;  /* 0x0000001f3f047899 */ /* 0x000fc80008011407 */
[----:B------:R-:W-:-:S04]  /*4c50*/  ULEA.HI UR4, UR4, UR7, URZ, 0x6 ;  /* 0x0000000704047291 */ /* 0x000fc8000f8f303f */
[----:B------:R-:W-:-:S04]  /*4c60*/  USHF.R.S32.HI UR15, URZ, 0x6, UR4 ;  /* 0x000000063f0f7899 */ /* 0x000fc80008011404 */
[----:B------:R-:W-:-:S04]  /*4c70*/  UISETP.LT.AND UP0, UPT, UR8, UR15, UPT ;  /* 0x0000000f0800728c */ /* 0x000fc8000bf01270 */
[----:B------:R-:W-:-:S04]  /*4c80*/  USEL UR15, UR8, UR15, !UP0 ;  /* 0x0000000f080f7287 */ /* 0x000fc8000c000000 */
[----:B------:R-:W-:-:S06]  /*4c90*/  UISETP.GE.AND UP0, UPT, UR13, UR15, UPT ;  /* 0x0000000f0d00728c */ /* 0x000fcc000bf06270 */
[----:B------:R-:W-:-:S13]  /*4ca0*/  PLOP3.LUT P0, PT, PT, PT, UP0, 0x80, 0x0 ;  /* 0x000000000000781c */ /* 0x000fda0003f0f008 */
[----:B------:R-:W-:Y:S05]  /*4cb0*/  @!P0 BRA `(.L_x_166) ;  /* 0x0000391000008947 */ /* 0x000fea0003800000 */
[----:B------:R-:W-:Y:S01]  /*4cc0*/  PLOP3.LUT P4, PT, PT, PT, UP2, 0x80, 0x0 ;  /* 0x000000000000781c */ /* 0x000fe20003f8f028 */
[----:B------:R-:W-:Y:S01]  /*4cd0*/  IMAD.MOV.U32 R2, RZ, RZ, R132 ;  /* 0x000000ffff027224 */ /* 0x000fe200078e0084 */
[----:B------:R-:W-:Y:S01]  /*4ce0*/  PLOP3.LUT P0, PT, PT, PT, UP2, 0x80, 0x0 ;  /* 0x000000000000781c */ /* 0x000fe20003f0f028 */
[----:B------:R-:W-:Y:S01]  /*4cf0*/  IMAD.MOV.U32 R3, RZ, RZ, R0 ;  /* 0x000000ffff037224 */ /* 0x000fe200078e0000 */
[C---:B------:R-:W-:Y:S01]  /*4d00*/  IADD3 R224, P6, R208.reuse, 0x40, RZ ;  /* 0x00000040d0e07810 */ /* 0x040fe20007fde0ff */
[----:B------:R-:W-:Y:S01]  /*4d10*/  ULDC.64 UR6, c[0x0][0x208] ;  /* 0x0000820000067ab9 */ /* 0x000fe20000000a00 */
[----:B------:R-:W-:Y:S01]  /*4d20*/  IADD3 R222, P5, R208, 0x80, RZ ;  /* 0x00000080d0de7810 */ /* 0x000fe20007fbe0ff */
[----:B------:R-:W-:Y:S02]  /*4d30*/  ULDC.64 UR4, c[0x0][0x1e0] ;  /* 0x0000780000047ab9 */ /* 0x000fe40000000a00 */
[--C-:B------:R-:W-:Y:S01]  /*4d40*/  IMAD.X R223, RZ, RZ, R215.reuse, P6 ;  /* 0x000000ffffdf7224 */ /* 0x100fe200030e06d7 */
[----:B------:R-:W-:Y:S01]  /*4d50*/  IADD3 R182, P6, R210, 0x80, RZ ;  /* 0x00000080d2b67810 */ /* 0x000fe20007fde0ff */
[----:B------:R-:W-:-:S02]  /*4d60*/  IMAD.X R221, RZ, RZ, R215, P5 ;  /* 0x000000ffffdd7224 */ /* 0x000fc400028e06d7 */
[----:B------:R-:W-:Y:S01]  /*4d70*/  @P4 IMAD.HI.U32 R180, R212, c[0x0][0x2c8], RZ ;  /* 0x0000b200d4b44a27 */ /* 0x000fe200078e00ff */
[----:B------:R-:W-:-:S03]  /*4d80*/  IADD3 R220, P4, R210, 0x40, RZ ;  /* 0x00000040d2dc7810 */ /* 0x000fc60007f9e0ff */
[--C-:B------:R-:W-:Y:S01]  /*4d90*/  IMAD.X R181, RZ, RZ, R217.reuse, P6 ;  /* 0x000000ffffb57224 */ /* 0x100fe200030e06d9 */
[----:B------:R-:W-:Y:S01]  /*4da0*/  @P0 SHF.R.U32.HI R180, RZ, c[0x0][0x2cc], R180 ;  /* 0x0000b300ffb40a19 */ /* 0x000fe200000116b4 */
[----:B------:R-:W-:Y:S02]  /*4db0*/  IMAD.X R183, RZ, RZ, R217, P4 ;  /* 0x000000ffffb77224 */ /* 0x000fe400020e06d9 */
.L_x_175:
[----:B------:R-:W-:Y:S04]  /*4dc0*/  DEPBAR.LE SB0, 0x0 ;  /* 0x000080000000791a */ /* 0x000fe80000000000 */
[----:B------:R-:W-:Y:S01]  /*4dd0*/  BAR.SYNC.DEFER_BLOCKING 0x0 ;  /* 0x0000000000007b1d */ /* 0x000fe20000010000 */
[----:B------:R-:W-:Y:S06]  /*4de0*/  UISETP.GT.AND UP3, UPT, UR8, UR13, UPT ;  /* 0x0000000d0800728c */ /* 0x000fec000bf64270 */
[----:B------:R-:W-:Y:S05]  /*4df0*/  PLOP3.LUT P0, PT, PT, PT, UP3, 0x80, 0x0 ;  /* 0x000000000000781c */ /* 0x000fea0003f0f038 */
[----:B------:R-:W-:Y:S02]  /*4e00*/  @!UP3 USHF.R.S32.HI UR18, URZ, 0x1f, UR13 ;  /* 0x0000001f3f12b899 */ /* 0x000fe4000801140d */
[----:B------:R-:W-:Y:S02]  /*4e10*/  @!UP3 UIMAD.WIDE.U32 UR20, UR13, UR6, URZ ;  /* 0x000000060d14b2a5 */ /* 0x000fe4000f8e003f */
[----:B------:R-:W-:Y:S02]  /*4e20*/  @!UP3 UIMAD UR18, UR18, UR6, URZ ;  /* 0x000000061212b2a4 */ /* 0x000fe4000f8e023f */
[----:B------:R-:W-:Y:S02]  /*4e30*/  @!UP3 USHF.L.U32 UR19, UR20, 0x6, URZ ;  /* 0x000000061413b899 */ /* 0x000fe4000800063f */
[----:B------:R-:W-:Y:S01]  /*4e40*/  @!UP3 UIMAD UR18, UR13, UR7, UR18 ;  /* 0x000000070d12b2a4 */ /* 0x000fe2000f8e0212 */
[----:B------:R-:W-:Y:S03]  /*4e50*/  LDSM.16.M88.4 R132, [R206+0xc100] ;  /* 0x00c10000ce84783b */ /* 0x000fe60000000200 */
[----:B------:R-:W-:Y:S01]  /*4e60*/  @!UP3 UIADD3 UR18, UR21, UR18, URZ ;  /* 0x000000121512b290 */ /* 0x000fe2000fffe03f */
[----:B------:R-:W-:Y:S02]  /*4e70*/  @!P0 IADD3 R225, P6, R208, UR19, RZ ;  /* 0x00000013d0e18c10 */ /* 0x000fe4000ffde0ff */
[----:B------:R-:W-:Y:S01]  /*4e80*/  @!P0 IADD3 R227, P5, R224, UR19, RZ ;  /* 0x00000013e0e38c10 */ /* 0x000fe2000ffbe0ff */
[----:B------:R-:W-:Y:S01]  /*4e90*/  @!UP3 USHF.L.U64.HI UR18, UR20, 0x6, UR18 ;  /* 0x000000061412b899 */ /* 0x000fe20008010212 */
[----:B------:R-:W-:Y:S01]  /*4ea0*/  @!P0 IADD3 R229, P4, R222, UR19, RZ ;  /* 0x00000013dee58c10 */ /* 0x000fe2000ff9e0ff */
[----:B------:R-:W1:Y:S01]  /*4eb0*/  LDSM.16.M88.4 R136, [R205+0x6100] ;  /* 0x00610000cd88783b */ /* 0x000e620000000200 */
[----:B------:R-:W-:Y:S03]  /*4ec0*/  @!UP3 ULEA UR19, UP0, UR6, UR19, 0x5 ;  /* 0x000000130613b291 */ /* 0x000fe6000f80283f */
[----:B------:R-:W-:Y:S02]  /*4ed0*/  @!P0 IADD3.X R0, R215, UR18, RZ, P6, !PT ;  /* 0x00000012d7008c10 */ /* 0x000fe4000b7fe4ff */
[----:B------:R-:W-:Y:S01]  /*4ee0*/  @!P0 LEA R236, P6, R225, c[0x0][0x1f8], 0x1 ;  /* 0x00007e00e1ec8a11 */ /* 0x000fe200078c08ff */
[----:B------:R-:W2:Y:S01]  /*4ef0*/  LDSM.16.M88.4 R140, [R205+0x6900] ;  /* 0x00690000cd8c783b */ /* 0x000ea20000000200 */
[----:B------:R-:W-:Y:S02]  /*4f00*/  @!P0 IADD3.X R226, R223, UR18, RZ, P5, !PT ;  /* 0x00000012dfe28c10 */ /* 0x000fe4000affe4ff */
[----:B------:R-:W-:Y:S02]  /*4f10*/  @!P0 LEA.HI.X R237, R225, c[0x0][0x1fc], R0, 0x1, P6 ;  /* 0x00007f00e1ed8a11 */ /* 0x000fe400030f0c00 */
[----:B------:R-:W-:Y:S02]  /*4f20*/  @!P0 LEA R234, P5, R227, c[0x0][0x1f8], 0x1 ;  /* 0x00007e00e3ea8a11 */ /* 0x000fe400078a08ff */
[----:B------:R-:W3:Y:S01]  /*4f30*/  LDSM.16.M88.4 R144, [R205+0x7100] ;  /* 0x00710000cd90783b */ /* 0x000ee20000000200 */
[----:B------:R-:W-:Y:S01]  /*4f40*/  @!P0 IADD3.X R228, R221, UR18, RZ, P4, !PT ;  /* 0x00000012dde48c10 */ /* 0x000fe2000a7fe4ff */
[----:B------:R-:W-:Y:S01]  /*4f50*/  @!UP3 ULEA.HI.X UR18, UR6, UR18, UR7, 0x5, UP0 ;  /* 0x000000120612b291 */ /* 0x000fe200080f2c07 */
[----:B------:R-:W-:Y:S01]  /*4f60*/  @!P0 LEA.HI.X R235, R227, c[0x0][0x1fc], R226, 0x1, P5 ;  /* 0x00007f00e3eb8a11 */ /* 0x000fe200028f0ce2 */
[----:B------:R-:W-:Y:S01]  /*4f70*/  UISETP.GT.AND UP3, UPT, UR13, UR8, UPT ;  /* 0x000000080d00728c */ /* 0x000fe2000bf64270 */
[C---:B------:R-:W-:Y:S02]  /*4f80*/  @!P0 LEA R232, P4, R229.reuse, c[0x0][0x1f8], 0x1 ;  /* 0x00007e00e5e88a11 */ /* 0x040fe400078808ff */
[----:B------:R-:W4:Y:S01]  /*4f90*/  LDSM.16.M88.4 R148, [R205+0x7900] ;  /* 0x00790000cd94783b */ /* 0x000f220000000200 */
[----:B------:R-:W-:Y:S02]  /*4fa0*/  @!P0 IADD3 R225, P6, R208, UR19, RZ ;  /* 0x00000013d0e18c10 */ /* 0x000fe4000ffde0ff */
[----:B------:R-:W-:Y:S02]  /*4fb0*/  @!P0 LEA.HI.X R233, R229, c[0x0][0x1fc], R228, 0x1, P4 ;  /* 0x00007f00e5e98a11 */ /* 0x000fe400020f0ce4 */
[----:B------:R-:W-:Y:S02]  /*4fc0*/  @!P0 IADD3.X R0, R215, UR18, RZ, P6, !PT ;  /* 0x00000012d7008c10 */ /* 0x000fe4000b7fe4ff */
[----:B------:R-:W-:Y:S01]  /*4fd0*/  LDSM.16.M88.4 R152, [R202+0xc100] ;  /* 0x00c10000ca98783b */ /* 0x000fe20000000200 */
[C---:B------:R-:W-:Y:S02]  /*4fe0*/  @!P0 LEA R230, P6, R225.reuse, c[0x0][0x1f8], 0x1 ;  /* 0x00007e00e1e68a11 */ /* 0x040fe400078c08ff */
[----:B------:R-:W-:Y:S02]  /*4ff0*/  @!P0 IADD3 R238, P5, R224, UR19, RZ ;  /* 0x00000013e0ee8c10 */ /* 0x000fe4000ffbe0ff */
[----:B------:R-:W-:Y:S02]  /*5000*/  @!P0 LEA.HI.X R231, R225, c[0x0][0x1fc], R0, 0x1, P6 ;  /* 0x00007f00e1e78a11 */ /* 0x000fe400030f0c00 */
[----:B------:R-:W5:Y:S01]  /*5010*/  LDSM.16.M88.4 R156, [R204] ;  /* 0x00000000cc9c783b */ /* 0x000f620000000200 */
[----:B------:R-:W-:Y:S02]  /*5020*/  @!P0 IADD3.X R227, R223, UR18, RZ, P5, !PT ;  /* 0x00000012dfe38c10 */ /* 0x000fe4000affe4ff */
[C---:B------:R-:W-:Y:S01]  /*5030*/  @!P0 LEA R228, P5, R238.reuse, c[0x0][0x1f8], 0x1 ;  /* 0x00007e00eee48a11 */ /* 0x040fe200078a08ff */
[C---:B-1----:R-:W-:Y:S03]  /*5040*/  HMMA.16816.F32 R4, R132.reuse, R136, RZ ;  /* 0x000000888404723c */ /* 0x042fe600000018ff */
[----:B------:R-:W1:Y:S01]  /*5050*/  LDSM.16.M88.4 R160, [R195] ;  /* 0x00000000c3a0783b */ /* 0x000e620000000200 */
[----:B------:R-:W-:Y:S02]  /*5060*/  @!P0 LEA.HI.X R229, R238, c[0x0][0x1fc], R227, 0x1, P5 ;  /* 0x00007f00eee58a11 */ /* 0x000fe400028f0ce3 */
[----:B------:R-:W-:Y:S01]  /*5070*/  @!P0 IADD3 R240, P4, R222, UR19, RZ ;  /* 0x00000013def08c10 */ /* 0x000fe2000ff9e0ff */
[----:B------:R-:W-:Y:S01]  /*5080*/  @UP3 UIADD3 UR19, UR13, -0x1, URZ ;  /* 0xffffffff0d133890 */ /* 0x000fe2000fffe03f */
[C---:B------:R-:W-:Y:S02]  /*5090*/  HMMA.16816.F32 R8, R132.reuse, R138, RZ ;  /* 0x0000008a8408723c */ /* 0x040fe400000018ff */
[----:B------:R-:W1:Y:S01]  /*50a0*/  LDSM.16.M88.4 R164, [R194] ;  /* 0x00000000c2a4783b */ /* 0x000e620000000200 */
[----:B------:R-:W-:Y:S01]  /*50b0*/  @UP3 UIMAD.WIDE.U32 UR20, UR19, UR4, URZ ;  /* 0x00000004131432a5 */ /* 0x000fe2000f8e003f */
[----:B------:R-:W-:Y:S01]  /*50c0*/  @!P0 IADD3.X R239, R221, UR18, RZ, P4, !PT ;  /* 0x00000012ddef8c10 */ /* 0x000fe2000a7fe4ff */
[----:B------:R-:W-:Y:S01]  /*50d0*/  @UP3 USHF.R.S32.HI UR18, URZ, 0x1f, UR19 ;  /* 0x0000001f3f123899 */ /* 0x000fe20008011413 */
[C---:B------:R-:W-:Y:S02]  /*50e0*/  @!P0 LEA R226, P4, R240.reuse, c[0x0][0x1f8], 0x1 ;  /* 0x00007e00f0e28a11 */ /* 0x040fe400078808ff */
[C---:B--2---:R-:W-:Y:S01]  /*50f0*/  HMMA.16816.F32 R12, R132.reuse, R140, RZ ;  /* 0x0000008c840c723c */ /* 0x044fe200000018ff */
[----:B------:R-:W2:Y:S01]  /*5100*/  LDSM.16.M88.4 R168, [R193] ;  /* 0x00000000c1a8783b */ /* 0x000ea20000000200 */
[----:B------:R-:W-:Y:S02]  /*5110*/  @UP3 UIMAD UR18, UR18, UR4, URZ ;  /* 0x00000004121232a4 */ /* 0x000fe4000f8e023f */
[----:B------:R-:W-:Y:S02]  /*5120*/  @!P0 LEA.HI.X R227, R240, c[0x0][0x1fc], R239, 0x1, P4 ;  /* 0x00007f00f0e38a11 */ /* 0x000fe400020f0cef */
[----:B------:R-:W-:Y:S02]  /*5130*/  @UP3 UIMAD UR18, UR19, UR5, UR18 ;  /* 0x00000005131232a4 */ /* 0x000fe4000f8e0212 */
[C---:B------:R-:W-:Y:S01]  /*5140*/  HMMA.16816.F32 R16, R132.reuse, R142, RZ ;  /* 0x0000008e8410723c */ /* 0x040fe200000018ff */
[----:B------:R-:W-:Y:S01]  /*5150*/  @!PT LDS RZ, [RZ] ;  /* 0x00000000fffff984 */ /* 0x000fe20000000800 */
[----:B------:R-:W-:Y:S01]  /*5160*/  @!PT LDS RZ, [RZ] ;  /* 0x00000000fffff984 */ /* 0x000fe20000000800 */
[----:B------:R-:W-:Y:S01]  /*5170*/  @!PT LDS RZ, [RZ] ;  /* 0x00000000fffff984 */ /* 0x000fe20000000800 */
[----:B------:R1:W-:Y:S01]  /*5180*/  @!P0 LDGSTS.E.BYPASS.LTC128B.128 [R207+0x100], [R236.64], !P3 ;  /* 0x00100000eccf8fae */ /* 0x0003e2000d901d50 */
[----:B------:R-:W-:Y:S02]  /*5190*/  @UP3 USHF.L.U32 UR19, UR20, 0x6, URZ ;  /* 0x0000000614133899 */ /* 0x000fe4000800063f */
[----:B------:R-:W-:Y:S04]  /*51a0*/  @UP3 UIADD3 UR18, UR21, UR18, URZ ;  /* 0x0000001215123290 */ /* 0x000fe8000fffe03f */
[C---:B---3--:R-:W-:Y:S01]  /*51b0*/  HMMA.16816.F32 R20, R132.reuse, R144, RZ ;  /* 0x000000908414723c */ /* 0x048fe200000018ff */
[----:B------:R3:W-:Y:S01]  /*51c0*/  @!P0 LDGSTS.E.BYPASS.LTC128B.128 [R207+0x2100], [R234.64], !P2 ;  /* 0x02100000eacf8fae */ /* 0x0007e2000d101d50 */
[----:B------:R-:W-:Y:S06]  /*51d0*/  @UP3 USHF.L.U64.HI UR18, UR20, 0x6, UR18 ;  /* 0x0000000614123899 */ /* 0x000fec0008010212 */
[C---:B------:R-:W-:Y:S01]  /*51e0*/  HMMA.16816.F32 R24, R132.reuse, R146, RZ ;  /* 0x000000928418723c */ /* 0x040fe200000018ff */
[----:B------:R1:W-:Y:S07]  /*51f0*/  @!P0 LDGSTS.E.BYPASS.LTC128B.128 [R207+0x4100], [R232.64], !P1 ;  /* 0x04100000e8cf8fae */ /* 0x0003ee000c901d50 */
[C---:B----4-:R-:W-:Y:S01]  /*5200*/  HMMA.16816.F32 R28, R132.reuse, R148, RZ ;  /* 0x00000094841c723c */ /* 0x050fe200000018ff */
[----:B------:R4:W-:Y:S07]  /*5210*/  @!P0 LDGSTS.E.BYPASS.LTC128B.128 [R207+0x1100], [R230.64], !P3 ;  /* 0x01100000e6cf8fae */ /* 0x0009ee000d901d50 */
[----:B------:R-:W-:Y:S01]  /*5220*/  HMMA.16816.F32 R32, R132, R150, RZ ;  /* 0x000000968420723c */ /* 0x000fe200000018ff */
[----:B------:R2:W-:Y:S07]  /*5230*/  @!P0 LDGSTS.E.BYPASS.LTC128B.128 [R207+0x3100], [R228.64], !P2 ;  /* 0x03100000e4cf8fae */ /* 0x0005ee000d101d50 */
[C---:B-----5:R-:W-:Y:S01]  /*5240*/  HMMA.16816.F32 R4, R152.reuse, R156, R4 ;  /* 0x0000009c9804723c */ /* 0x060fe20000001804 */
[----:B------:R5:W-:Y:S01]  /*5250*/  @!P0 LDGSTS.E.BYPASS.LTC128B.128 [R207+0x5100], [R226.64], !P1 ;  /* 0x05100000e2cf8fae */ /* 0x000be2000c901d50 */
[----:B------:R-:W-:Y:S06]  /*5260*/  PLOP3.LUT P0, PT, PT, PT, UP3, 0x80, 0x0 ;  /* 0x000000000000781c */ /* 0x000fec0003f0f038 */
[C---:B------:R-:W-:Y:S01]  /*5270*/  HMMA.16816.F32 R8, R152.reuse, R158, R8 ;  /* 0x0000009e9808723c */ /* 0x040fe20000001808 */
[----:B------:R-:W-:Y:S06]  /*5280*/  LDSM.16.M88.4 R172, [R201+0xc100] ;  /* 0x00c10000c9ac783b */ /* 0x000fec0000000200 */
[----:B------:R-:W-:Y:S01]  /*5290*/  @P0 IADD3 R248, P4, R210, UR19, RZ ;  /* 0x00000013d2f80c10 */ /* 0x000fe2000ff9e0ff */
[C---:B-1----:R-:W-:Y:S01]  /*52a0*/  HMMA.16816.F32 R12, R152.reuse, R160, R12 ;  /* 0x000000a0980c723c */ /* 0x042fe2000000180c */
[----:B------:R-:W0:Y:S03]  /*52b0*/  LDGDEPBAR ;  /* 0x00000000000079af */ /* 0x000e260000000000 */
[----:B------:R-:W-:Y:S02]  /*52c0*/  @P0 IADD3 R249, P5, R220, UR19, RZ ;  /* 0x00000013dcf90c10 */ /* 0x000fe4000ffbe0ff */
[----:B------:R-:W-:Y:S02]  /*52d0*/  @P0 IADD3.X R251, R217, UR18, RZ, P4, !PT ;  /* 0x00000012d9fb0c10 */ /* 0x000fe4000a7fe4ff */
[C---:B------:R-:W-:Y:S01]  /*52e0*/  HMMA.16816.F32 R16, R152.reuse, R162, R16 ;  /* 0x000000a29810723c */ /* 0x040fe20000001810 */
[----:B------:R-:W1:Y:S03]  /*52f0*/  LDSM.16.M88.4 R176, [R200+0x6100] ;  /* 0x00610000c8b0783b */ /* 0x000e660000000200 */
[----:B------:R-:W-:Y:S04]  /*5300*/  @P0 IADD3.X R250, R183, UR18, RZ, P5, !PT ;  /* 0x00000012b7fa0c10 */ /* 0x000fe8000affe4ff */
[C---:B------:R-:W-:Y:S01]  /*5310*/  HMMA.16816.F32 R20, R152.reuse, R164, R20 ;  /* 0x000000a49814723c */ /* 0x040fe20000001814 */
[----:B------:R-:W3:Y:S07]  /*5320*/  LDSM.16.M88.4 R132, [R200+0x6900] ;  /* 0x00690000c884783b */ /* 0x000eee0000000200 */
[C---:B------:R-:W-:Y:S01]  /*5330*/  HMMA.16816.F32 R24, R152.reuse, R166, R24 ;  /* 0x000000a69818723c */ /* 0x040fe20000001818 */
[----:B------:R-:W3:Y:S07]  /*5340*/  LDSM.16.M88.4 R136, [R200+0x7100] ;  /* 0x00710000c888783b */ /* 0x000eee0000000200 */
[C---:B--2---:R-:W-:Y:S01]  /*5350*/  HMMA.16816.F32 R28, R152.reuse, R168, R28 ;  /* 0x000000a8981c723c */ /* 0x044fe2000000181c */
[----:B------:R-:W2:Y:S07]  /*5360*/  LDSM.16.M88.4 R140, [R200+0x7900] ;  /* 0x00790000c88c783b */ /* 0x000eae0000000200 */
[----:B------:R-:W-:Y:S01]  /*5370*/  HMMA.16816.F32 R32, R152, R170, R32 ;  /* 0x000000aa9820723c */ /* 0x000fe20000001820 */
[----:B------:R-:W-:Y:S07]  /*5380*/  LDSM.16.M88.4 R144, [R199+0xc100] ;  /* 0x00c10000c790783b */ /* 0x000fee0000000200 */
[----:B------:R-:W2:Y:S01]  /*5390*/  LDSM.16.M88.4 R148, [R192] ;  /* 0x00000000c094783b */ /* 0x000ea20000000200 */
[C---:B-1----:R-:W-:Y:S06]  /*53a0*/  HMMA.16816.F32 R4, R172.reuse, R176, R4 ;  /* 0x000000b0ac04723c */ /* 0x042fec0000001804 */
[----:B------:R-:W1:Y:S02]  /*53b0*/  LDSM.16.M88.4 R152, [R192+0x800] ;  /* 0x00080000c098783b */ /* 0x000e640000000200 */
[C---:B------:R-:W-:Y:S05]  /*53c0*/  HMMA.16816.F32 R8, R172.reuse, R178, R8 ;  /* 0x000000b2ac08723c */ /* 0x040fea0000001808 */
[----:B------:R-:W1:Y:S03]  /*53d0*/  LDSM.16.M88.4 R156, [R192+0x1000] ;  /* 0x00100000c09c783b */ /* 0x000e660000000200 */
[C---:B---3--:R-:W-:Y:S04]  /*53e0*/  HMMA.16816.F32 R12, R172.reuse, R132, R12 ;  /* 0x00000084ac0c723c */ /* 0x048fe8000000180c */
[----:B------:R-:W3:Y:S04]  /*53f0*/  LDSM.16.M88.4 R160, [R192+0x1800] ;  /* 0x00180000c0a0783b */ /* 0x000ee80000000200 */
[C---:B------:R-:W-:Y:S03]  /*5400*/  HMMA.16816.F32 R16, R172.reuse, R134, R16 ;  /* 0x00000086ac10723c */ /* 0x040fe60000001810 */
[----:B------:R-:W-:Y:S05]  /*5410*/  LDSM.16.M88.4 R164, [R206+0x10100] ;  /* 0x01010000cea4783b */ /* 0x000fea0000000200 */
[C---:B------:R-:W-:Y:S02]  /*5420*/  HMMA.16816.F32 R20, R172.reuse, R136, R20 ;  /* 0x00000088ac14723c */ /* 0x040fe40000001814 */
[----:B------:R-:W1:Y:S06]  /*5430*/  LDSM.16.M88.4 R168, [R205+0x8100] ;  /* 0x00810000cda8783b */ /* 0x000e6c0000000200 */
[C---:B------:R-:W-:Y:S01]  /*5440*/  HMMA.16816.F32 R24, R172.reuse, R138, R24 ;  /* 0x0000008aac18723c */ /* 0x040fe20000001818 */
[----:B------:R-:W3:Y:S07]  /*5450*/  LDSM.16.M88.4 R132, [R205+0x8900] ;  /* 0x00890000cd84783b */ /* 0x000eee0000000200 */
[C---:B--2---:R-:W-:Y:S01]  /*5460*/  HMMA.16816.F32 R28, R172.reuse, R140, R28 ;  /* 0x0000008cac1c723c */ /* 0x044fe2000000181c */
[----:B------:R-:W2:Y:S07]  /*5470*/  LDSM.16.M88.4 R136, [R205+0x9100] ;  /* 0x00910000cd88783b */ /* 0x000eae0000000200 */
[----:B------:R-:W-:Y:S01]  /*5480*/  HMMA.16816.F32 R32, R172, R142, R32 ;  /* 0x0000008eac20723c */ /* 0x000fe20000001820 */
[----:B------:R-:W2:Y:S07]  /*5490*/  LDSM.16.M88.4 R140, [R205+0x9900] ;  /* 0x00990000cd8c783b */ /* 0x000eae0000000200 */
[C---:B------:R-:W-:Y:S01]  /*54a0*/  HMMA.16816.F32 R4, R144.reuse, R148, R4 ;  /* 0x000000949004723c */ /* 0x040fe20000001804 */
[----:B------:R-:W-:Y:S07]  /*54b0*/  LDSM.16.M88.4 R172, [R202+0x10100] ;  /* 0x01010000caac783b */ /* 0x000fee0000000200 */
[C---:B------:R-:W-:Y:S01]  /*54c0*/  HMMA.16816.F32 R8, R144.reuse, R150, R8 ;  /* 0x000000969008723c */ /* 0x040fe20000001808 */
[----:B------:R-:W2:Y:S07]  /*54d0*/  LDSM.16.M88.4 R176, [R191] ;  /* 0x00000000bfb0783b */ /* 0x000eae0000000200 */
[C---:B-1----:R-:W-:Y:S01]  /*54e0*/  HMMA.16816.F32 R12, R144.reuse, R152, R12 ;  /* 0x00000098900c723c */ /* 0x042fe2000000180c */
[----:B------:R-:W-:Y:S07]  /*54f0*/  LDSM.16.M88.4 R148, [R189] ;  /* 0x00000000bd94783b */ /* 0x000fee0000000200 */
[C---:B------:R-:W-:Y:S01]  /*5500*/  HMMA.16816.F32 R16, R144.reuse, R154, R16 ;  /* 0x0000009a9010723c */ /* 0x040fe20000001810 */
[----:B------:R-:W-:Y:S07]  /*5510*/  LDSM.16.M88.4 R152, [R188] ;  /* 0x00000000bc98783b */ /* 0x000fee0000000200 */
[C---:B------:R-:W-:Y:S08]  /*5520*/  HMMA.16816.F32 R20, R144.reuse, R156, R20 ;  /* 0x0000009c9014723c */ /* 0x040ff00000001814 */
[C---:B------:R-:W-:Y:S01]  /*5530*/  HMMA.16816.F32 R24, R144.reuse, R158, R24 ;  /* 0x0000009e9018723c */ /* 0x040fe20000001818 */
[----:B------:R-:W-:Y:S07]  /*5540*/  LDSM.16.M88.4 R156, [R201+0x10100] ;  /* 0x01010000c99c783b */ /* 0x000fee0000000200 */
[C---:B---3--:R-:W-:Y:S08]  /*5550*/  HMMA.16816.F32 R28, R144.reuse, R160, R28 ;  /* 0x000000a0901c723c */ /* 0x048ff0000000181c */
[----:B------:R-:W-:Y:S01]  /*5560*/  HMMA.16816.F32 R32, R144, R162, R32 ;  /* 0x000000a29020723c */ /* 0x000fe20000001820 */
[----:B------:R-:W1:Y:S07]  /*5570*/  LDSM.16.M88.4 R144, [R190] ;  /* 0x00000000be90783b */ /* 0x000e6e0000000200 */
[C---:B------:R-:W-:Y:S01]  /*5580*/  HMMA.16816.F32 R4, R164.reuse, R168, R4 ;  /* 0x000000a8a404723c */ /* 0x040fe20000001804 */
[----:B------:R-:W3:Y:S07]  /*5590*/  LDSM.16.M88.4 R160, [R200+0x8100] ;  /* 0x00810000c8a0783b */ /* 0x000eee0000000200 */
[C---:B------:R-:W-:Y:S01]  /*55a0*/  HMMA.16816.F32 R8, R164.reuse, R170, R8 ;  /* 0x000000aaa408723c */ /* 0x040fe20000001808 */
[----:B------:R-:W-:Y:S07]  /*55b0*/  LDSM.16.M88.4 R168, [R192+0x2000] ;  /* 0x00200000c0a8783b */ /* 0x000fee0000000200 */
[C---:B------:R-:W-:Y:S08]  /*55c0*/  HMMA.16816.F32 R12, R164.reuse, R132, R12 ;  /* 0x00000084a40c723c */ /* 0x040ff0000000180c */
[C---:B------:R-:W-:Y:S01]  /*55d0*/  HMMA.16816.F32 R16, R164.reuse, R134, R16 ;  /* 0x00000086a410723c */ /* 0x040fe20000001810 */
[----:B------:R-:W1:Y:S07]  /*55e0*/  LDSM.16.M88.4 R132, [R200+0x8900] ;  /* 0x00890000c884783b */ /* 0x000e6e0000000200 */
[C---:B--2---:R-:W-:Y:S08]  /*55f0*/  HMMA.16816.F32 R20, R164.reuse, R136, R20 ;  /* 0x00000088a414723c */ /* 0x044ff00000001814 */
[C---:B------:R-:W-:Y:S01]  /*5600*/  HMMA.16816.F32 R24, R164.reuse, R138, R24 ;  /* 0x0000008aa418723c */ /* 0x040fe20000001818 */
[----:B------:R-:W2:Y:S07]  /*5610*/  LDSM.16.M88.4 R136, [R200+0x9100] ;  /* 0x00910000c888783b */ /* 0x000eae0000000200 */
[C---:B------:R-:W-:Y:S08]  /*5620*/  HMMA.16816.F32 R28, R164.reuse, R140, R28 ;  /* 0x0000008ca41c723c */ /* 0x040ff0000000181c */
[----:B------:R-:W-:Y:S01]  /*5630*/  HMMA.16816.F32 R32, R164, R142, R32 ;  /* 0x0000008ea420723c */ /* 0x000fe20000001820 */
[----:B------:R-:W2:Y:S07]  /*5640*/  LDSM.16.M88.4 R140, [R200+0x9900] ;  /* 0x00990000c88c783b */ /* 0x000eae0000000200 */
[C---:B------:R-:W-:Y:S01]  /*5650*/  HMMA.16816.F32 R4, R172.reuse, R176, R4 ;  /* 0x000000b0ac04723c */ /* 0x040fe20000001804 */
[----:B------:R-:W2:Y:S07]  /*5660*/  LDSM.16.M88.4 R164, [R199+0x10100] ;  /* 0x01010000c7a4783b */ /* 0x000eae0000000200 */
[C---:B------:R-:W-:Y:S01]  /*5670*/  HMMA.16816.F32 R8, R172.reuse, R178, R8 ;  /* 0x000000b2ac08723c */ /* 0x040fe20000001808 */
[----:B------:R-:W-:Y:S07]  /*5680*/  LDSM.16.M88.4 R176, [R205+0xa100] ;  /* 0x00a10000cdb0783b */ /* 0x000fee0000000200 */
[C---:B-1----:R-:W-:Y:S08]  /*5690*/  HMMA.16816.F32 R12, R172.reuse, R144, R12 ;  /* 0x00000090ac0c723c */ /* 0x042ff0000000180c */
[C---:B------:R-:W-:Y:S01]  /*56a0*/  HMMA.16816.F32 R16, R172.reuse, R146, R16 ;  /* 0x00000092ac10723c */ /* 0x040fe20000001810 */
[----:B------:R-:W1:Y:S07]  /*56b0*/  LDSM.16.M88.4 R144, [R192+0x2800] ;  /* 0x00280000c090783b */ /* 0x000e6e0000000200 */
[C---:B------:R-:W-:Y:S08]  /*56c0*/  HMMA.16816.F32 R20, R172.reuse, R148, R20 ;  /* 0x00000094ac14723c */ /* 0x040ff00000001814 */
[C---:B------:R-:W-:Y:S01]  /*56d0*/  HMMA.16816.F32 R24, R172.reuse, R150, R24 ;  /* 0x00000096ac18723c */ /* 0x040fe20000001818 */
[----:B------:R-:W1:Y:S07]  /*56e0*/  LDSM.16.M88.4 R148, [R192+0x3000] ;  /* 0x00300000c094783b */ /* 0x000e6e0000000200 */
[C---:B------:R-:W-:Y:S08]  /*56f0*/  HMMA.16816.F32 R28, R172.reuse, R152, R28 ;  /* 0x00000098ac1c723c */ /* 0x040ff0000000181c */
[----:B------:R-:W-:Y:S01]  /*5700*/  HMMA.16816.F32 R32, R172, R154, R32 ;  /* 0x0000009aac20723c */ /* 0x000fe20000001820 */
[----:B------:R-:W1:Y:S07]  /*5710*/  LDSM.16.M88.4 R152, [R192+0x3800] ;  /* 0x00380000c098783b */ /* 0x000e6e0000000200 */
[C---:B---3--:R-:W-:Y:S01]  /*5720*/  HMMA.16816.F32 R4, R156.reuse, R160, R4 ;  /* 0x000000a09c04723c */ /* 0x048fe20000001804 */
[----:B------:R-:W3:Y:S07]  /*5730*/  LDSM.16.M88.4 R172, [R206+0x14100] ;  /* 0x01410000ceac783b */ /* 0x000eee0000000200 */
[C---:B------:R-:W-:Y:S01]  /*5740*/  HMMA.16816.F32 R8, R156.reuse, R162, R8 ;  /* 0x000000a29c08723c */ /* 0x040fe20000001808 */
[----:B------:R-:W-:Y:S07]  /*5750*/  LDSM.16.M88.4 R160, [R187] ;  /* 0x00000000bba0783b */ /* 0x000fee0000000200 */
        /* <DEDUP_REMOVED lines=15> */
[----:B------:R-:W1:Y:S07]  /*5850*/  LDSM.16.M88.4 R144, [R186] ;  /* 0x00000000ba90783b */ /* 0x000e6e0000000200 */
[C---:B------:R-:W-:Y:S08]  /*5860*/  HMMA.16816.F32 R20, R164.reuse, R148, R20 ;  /* 0x00000094a414723c */ /* 0x040ff00000001814 */
[C---:B------:R-:W-:Y:S01]  /*5870*/  HMMA.16816.F32 R24, R164.reuse, R150, R24 ;  /* 0x00000096a418723c */ /* 0x040fe20000001818 */
[----:B------:R-:W1:Y:S07]  /*5880*/  LDSM.16.M88.4 R148, [R185] ;  /* 0x00000000b994783b */ /* 0x000e6e0000000200 */
[C---:B------:R-:W-:Y:S08]  /*5890*/  HMMA.16816.F32 R28, R164.reuse, R152, R28 ;  /* 0x00000098a41c723c */ /* 0x040ff0000000181c */
[----:B------:R-:W-:Y:S01]  /*58a0*/  HMMA.16816.F32 R32, R164, R154, R32 ;  /* 0x0000009aa420723c */ /* 0x000fe20000001820 */
[----:B------:R-:W1:Y:S07]  /*58b0*/  LDSM.16.M88.4 R152, [R184] ;  /* 0x00000000b898783b */ /* 0x000e6e0000000200 */
[C---:B---3--:R-:W-:Y:S01]  /*58c0*/  HMMA.16816.F32 R4, R172.reuse, R176, R4 ;  /* 0x000000b0ac04723c */ /* 0x048fe20000001804 */
        /* <DEDUP_REMOVED lines=12> */
[----:B------:R-:W2:Y:S01]  /*5990*/  LDSM.16.M88.4 R172, [R199+0x14100] ;  /* 0x01410000c7ac783b */ /* 0x000ea20000000200 */
[C---:B------:R-:W-:Y:S08]  /*59a0*/  HMMA.16816.F32 R4, R156.reuse, R160, R4 ;  /* 0x000000a09c04723c */ /* 0x040ff00000001804 */
[C---:B------:R-:W-:Y:S08]  /*59b0*/  HMMA.16816.F32 R8, R156.reuse, R162, R8 ;  /* 0x000000a29c08723c */ /* 0x040ff00000001808 */
[C---:B-1----:R-:W-:Y:S08]  /*59c0*/  HMMA.16816.F32 R12, R156.reuse, R144, R12 ;  /* 0x000000909c0c723c */ /* 0x042ff0000000180c */
[C---:B------:R-:W-:Y:S08]  /*59d0*/  HMMA.16816.F32 R16, R156.reuse, R146, R16 ;  /* 0x000000929c10723c */ /* 0x040ff00000001810 */
[C---:B------:R-:W-:Y:S08]  /*59e0*/  HMMA.16816.F32 R20, R156.reuse, R148, R20 ;  /* 0x000000949c14723c */ /* 0x040ff00000001814 */
[C---:B------:R-:W-:Y:S08]  /*59f0*/  HMMA.16816.F32 R24, R156.reuse, R150, R24 ;  /* 0x000000969c18723c */ /* 0x040ff00000001818 */
[C---:B------:R-:W-:Y:S08]  /*5a00*/  HMMA.16816.F32 R28, R156.reuse, R152, R28 ;  /* 0x000000989c1c723c */ /* 0x040ff0000000181c */
[----:B------:R-:W-:Y:S08]  /*5a10*/  HMMA.16816.F32 R32, R156, R154, R32 ;  /* 0x0000009a9c20723c */ /* 0x000ff00000001820 */
[C---:B---3--:R-:W-:Y:S08]  /*5a20*/  HMMA.16816.F32 R4, R164.reuse, R168, R4 ;  /* 0x000000a8a404723c */ /* 0x048ff00000001804 */
[C---:B------:R-:W-:Y:S08]  /*5a30*/  HMMA.16816.F32 R8, R164.reuse, R170, R8 ;  /* 0x000000aaa408723c */ /* 0x040ff00000001808 */
[C---:B------:R-:W-:Y:S08]  /*5a40*/  HMMA.16816.F32 R12, R164.reuse, R132, R12 ;  /* 0x00000084a40c723c */ /* 0x040ff0000000180c */
[C---:B------:R-:W-:Y:S01]  /*5a50*/  HMMA.16816.F32 R16, R164.reuse, R134, R16 ;  /* 0x00000086a410723c */ /* 0x040fe20000001810 */
[----:B------:R-:W1:Y:S07]  /*5a60*/  LDSM.16.M88.4 R132, [R192+0x4800] ;  /* 0x00480000c084783b */ /* 0x000e6e0000000200 */
[C---:B--2---:R-:W-:Y:S08]  /*5a70*/  HMMA.16816.F32 R20, R164.reuse, R136, R20 ;  /* 0x00000088a414723c */ /* 0x044ff00000001814 */
[C---:B------:R-:W-:Y:S01]  /*5a80*/  HMMA.16816.F32 R24, R164.reuse, R138, R24 ;  /* 0x0000008aa418723c */ /* 0x040fe20000001818 */
[----:B------:R-:W2:Y:S07]  /*5a90*/  LDSM.16.M88.4 R136, [R192+0x5000] ;  /* 0x00500000c088783b */ /* 0x000eae0000000200 */
[C---:B------:R-:W-:Y:S08]  /*5aa0*/  HMMA.16816.F32 R28, R164.reuse, R140, R28 ;  /* 0x0000008ca41c723c */ /* 0x040ff0000000181c */
[----:B------:R-:W-:Y:S08]  /*5ab0*/  HMMA.16816.F32 R32, R164, R142, R32 ;  /* 0x0000008ea420723c */ /* 0x000ff00000001820 */
[C---:B------:R-:W-:Y:S08]  /*5ac0*/  HMMA.16816.F32 R4, R172.reuse, R176, R4 ;  /* 0x000000b0ac04723c */ /* 0x040ff00000001804 */
[C---:B------:R-:W-:Y:S08]  /*5ad0*/  HMMA.16816.F32 R8, R172.reuse, R178, R8 ;  /* 0x000000b2ac08723c */ /* 0x040ff00000001808 */
[C---:B-1----:R-:W-:Y:S08]  /*5ae0*/  HMMA.16816.F32 R12, R172.reuse, R132, R12 ;  /* 0x00000084ac0c723c */ /* 0x042ff0000000180c */
[C---:B------:R-:W-:Y:S01]  /*5af0*/  HMMA.16816.F32 R16, R172.reuse, R134, R16 ;  /* 0x00000086ac10723c */ /* 0x040fe20000001810 */
[----:B------:R-:W1:Y:S01]  /*5b00*/  LDSM.16.M88.4 R132, [R192+0x5800] ;  /* 0x00580000c084783b */ /* 0x000e620000000200 */
[----:B------:R-:W-:Y:S04]  /*5b10*/  DEPBAR.LE SB0, 0x0 ;  /* 0x000080000000791a */ /* 0x000fe80000000000 */
[----:B-----5:R-:W-:Y:S02]  /*5b20*/  FMUL.FTZ R227, R4, c[0x0][0x320] ;  /* 0x0000c80004e37a20 */ /* 0x020fe40000410000 */
[C---:B--2---:R-:W-:Y:S04]  /*5b30*/  HMMA.16816.F32 R20, R172.reuse, R136, R20 ;  /* 0x00000088ac14723c */ /* 0x044fe80000001814 */
[----:B------:R-:W2:Y:S01]  /*5b40*/  MUFU.TANH R227, R227 ;  /* 0x000000e300e37308 */ /* 0x000ea20000002400 */
[----:B------:R-:W-:Y:S01]  /*5b50*/  BAR.SYNC.DEFER_BLOCKING 0x0 ;  /* 0x0000000000007b1d */ /* 0x000fe20000010000 */
[----:B------:R-:W-:Y:S02]  /*5b60*/  FMUL.FTZ R228, R11, c[0x0][0x320] ;  /* 0x0000c8000be47a20 */ /* 0x000fe40000410000 */
[C---:B------:R-:W-:Y:S04]  /*5b70*/  HMMA.16816.F32 R24, R172.reuse, R138, R24 ;  /* 0x0000008aac18723c */ /* 0x040fe80000001818 */
[----:B------:R-:W-:Y:S01]  /*5b80*/  FMUL.FTZ R232, R14, c[0x0][0x320] ;  /* 0x0000c8000ee87a20 */ /* 0x000fe20000410000 */
[----:B------:R-:W-:Y:S01]  /*5b90*/  @P0 LEA R14, P4, R249, c[0x0][0x1c8], 0x1 ;  /* 0x00007200f90e0a11 */ /* 0x000fe200078808ff */
[----:B------:R-:W3:Y:S01]  /*5ba0*/  MUFU.TANH R228, R228 ;  /* 0x000000e400e47308 */ /* 0x000ee20000002400 */
[----:B----4-:R-:W-:Y:S02]  /*5bb0*/  FMUL.FTZ R231, R15, c[0x0][0x320] ;  /* 0x0000c8000fe77a20 */ /* 0x010fe40000410000 */
[----:B------:R-:W-:Y:S03]  /*5bc0*/  @P0 LEA.HI.X R15, R249, c[0x0][0x1cc], R250, 0x1, P4 ;  /* 0x00007300f90f0a11 */ /* 0x000fe600020f0cfa */
[----:B------:R-:W-:Y:S02]  /*5bd0*/  FMUL.FTZ R235, R18, c[0x0][0x320] ;  /* 0x0000c80012eb7a20 */ /* 0x000fe40000410000 */
[----:B------:R-:W-:Y:S02]  /*5be0*/  FMUL.FTZ R236, R13, c[0x0][0x320] ;  /* 0x0000c8000dec7a20 */ /* 0x000fe40000410000 */
[----:B------:R-:W4:Y:S01]  /*5bf0*/  MUFU.TANH R232, R232 ;  /* 0x000000e800e87308 */ /* 0x000f220000002400 */
[----:B------:R-:W-:Y:S01]  /*5c00*/  FMUL.FTZ R240, R22, c[0x0][0x320] ;  /* 0x0000c80016f07a20 */ /* 0x000fe20000410000 */
[----:B------:R-:W-:Y:S01]  /*5c10*/  @P0 LEA R22, P6, R248, c[0x0][0x1c8], 0x1 ;  /* 0x00007200f8160a11 */ /* 0x000fe200078c08ff */
[----:B------:R-:W-:Y:S02]  /*5c20*/  FMUL.FTZ R239, R23, c[0x0][0x320] ;  /* 0x0000c80017ef7a20 */ /* 0x000fe40000410000 */
[----:B------:R-:W-:Y:S01]  /*5c30*/  FMUL.FTZ R226, R10, c[0x0][0x320] ;  /* 0x0000c8000ae27a20 */ /* 0x000fe20000410000 */
[----:B------:R-:W-:Y:S01]  /*5c40*/  @P0 LEA.HI.X R23, R248, c[0x0][0x1cc], R251, 0x1, P6 ;  /* 0x00007300f8170a11 */ /* 0x000fe200030f0cfb */
[----:B------:R-:W-:Y:S01]  /*5c50*/  FMUL.FTZ R234, R19, c[0x0][0x320] ;  /* 0x0000c80013ea7a20 */ /* 0x000fe20000410000 */
[----:B------:R-:W-:Y:S01]  /*5c60*/  @P0 IADD3 R248, P5, R182, UR19, RZ ;  /* 0x00000013b6f80c10 */ /* 0x000fe2000ffbe0ff */
[C---:B-1----:R-:W-:Y:S01]  /*5c70*/  HMMA.16816.F32 R28, R172.reuse, R132, R28 ;  /* 0x00000084ac1c723c */ /* 0x042fe2000000181c */
[----:B------:R-:W1:Y:S01]  /*5c80*/  MUFU.TANH R236, R236 ;  /* 0x000000ec00ec7308 */ /* 0x000e620000002400 */
[----:B------:R-:W-:Y:S01]  /*5c90*/  @!PT LDS RZ, [RZ] ;  /* 0x00000000fffff984 */ /* 0x000fe20000000800 */
[----:B------:R-:W-:Y:S01]  /*5ca0*/  @!PT LDS RZ, [RZ] ;  /* 0x00000000fffff984 */ /* 0x000fe20000000800 */
[----:B------:R-:W-:Y:S01]  /*5cb0*/  @!PT LDS RZ, [RZ] ;  /* 0x00000000fffff984 */ /* 0x000fe20000000800 */
[----:B------:R1:W-:Y:S01]  /*5cc0*/  @P0 LDGSTS.E.BYPASS.LTC128B.128 [R207+0x6100], [R22.64], !P3 ;  /* 0x0610000016cf0fae */ /* 0x0003e2000d901d50 */
[----:B------:R-:W-:Y:S01]  /*5cd0*/  @P0 LEA R158, P4, R248, c[0x0][0x1c8], 0x1 ;  /* 0x00007200f89e0a11 */ /* 0x000fe200078808ff */
[----:B------:R-:W-:Y:S01]  /*5ce0*/  FMUL.FTZ R243, R26, c[0x0][0x320] ;  /* 0x0000c8001af37a20 */ /* 0x000fe20000410000 */
[----:B------:R-:W-:Y:S01]  /*5cf0*/  @P0 IADD3.X R251, R181, UR18, RZ, P5, !PT ;  /* 0x00000012b5fb0c10 */ /* 0x000fe2000affe4ff */
[----:B------:R-:W-:Y:S01]  /*5d00*/  FMUL.FTZ R242, R27, c[0x0][0x320] ;  /* 0x0000c8001bf27a20 */ /* 0x000fe20000410000 */
[----:B------:R-:W-:Y:S01]  /*5d10*/  @UP3 UIADD3 UR19, UP0, UR12, UR19, URZ ;  /* 0x000000130c133290 */ /* 0x000fe2000ff1e03f */
[----:B------:R-:W-:Y:S01]  /*5d20*/  HMMA.16816.F32 R32, R172, R134, R32 ;  /* 0x00000086ac20723c */ /* 0x000fe20000001820 */
[----:B------:R5:W-:Y:S02]  /*5d30*/  @P0 LDGSTS.E.BYPASS.LTC128B.128 [R207+0x8100], [R14.64], !P2 ;  /* 0x081000000ecf0fae */ /* 0x000be4000d101d50 */
[----:B------:R-:W1:Y:S01]  /*5d40*/  MUFU.TANH R226, R226 ;  /* 0x000000e200e27308 */ /* 0x000e620000002400 */
[----:B------:R-:W-:Y:S01]  /*5d50*/  @P0 LEA.HI.X R159, R248, c[0x0][0x1cc], R251, 0x1, P4 ;  /* 0x00007300f89f0a11 */ /* 0x000fe200020f0cfb */
[----:B------:R-:W-:Y:S01]  /*5d60*/  @UP3 UIADD3.X UR18, UR11, UR18, URZ, UP0, !UPT ;  /* 0x000000120b123290 */ /* 0x000fe200087fe43f */
[----:B------:R-:W-:Y:S01]  /*5d70*/  @P0 IADD3 R250, P6, R210, UR19, RZ ;  /* 0x00000013d2fa0c10 */ /* 0x000fe2000ffde0ff */
[----:B------:R-:W-:Y:S01]  /*5d80*/  IMAD.MOV.U32 R19, RZ, RZ, R212 ;  /* 0x000000ffff137224 */ /* 0x000fe200078e00d4 */
[----:B------:R-:W-:Y:S01]  /*5d90*/  @P0 IADD3 R18, P4, R182, UR19, RZ ;  /* 0x00000013b6120c10 */ /* 0x000fe2000ff9e0ff */
[----:B------:R1:W-:Y:S03]  /*5da0*/  @P0 LDGSTS.E.BYPASS.LTC128B.128 [R207+0xa100], [R158.64], !P1 ;  /* 0x0a1000009ecf0fae */ /* 0x0003e6000c901d50 */
[----:B------:R-:W-:Y:S01]  /*5db0*/  @P0 IADD3.X R251, R217, UR18, RZ, P6, !PT ;  /* 0x00000012d9fb0c10 */ /* 0x000fe2000b7fe4ff */
[----:B------:R-:W1:Y:S01]  /*5dc0*/  MUFU.TANH R231, R231 ;  /* 0x000000e700e77308 */ /* 0x000e620000002400 */
[----:B------:R-:W-:Y:S01]  /*5dd0*/  @P0 LEA R162, P6, R250, c[0x0][0x1c8], 0x1 ;  /* 0x00007200faa20a11 */ /* 0x000fe200078c08ff */
[----:B------:R-:W-:Y:S01]  /*5de0*/  FMUL.FTZ R229, R5, c[0x0][0x320] ;  /* 0x0000c80005e57a20 */ /* 0x000fe20000410000 */
[----:B------:R-:W-:Y:S01]  /*5df0*/  @P0 IADD3.X R13, R181, UR18, RZ, P4, !PT ;  /* 0x00000012b50d0c10 */ /* 0x000fe2000a7fe4ff */
[----:B------:R-:W-:Y:S01]  /*5e00*/  FMUL.FTZ R249, R30, c[0x0][0x320] ;  /* 0x0000c8001ef97a20 */ /* 0x000fe20000410000 */
[----:B------:R-:W-:Y:S01]  /*5e10*/  @P0 LEA R26, P4, R18, c[0x0][0x1c8], 0x1 ;  /* 0x00007200121a0a11 */ /* 0x000fe200078808ff */
[----:B------:R-:W-:Y:S01]  /*5e20*/  FMUL.FTZ R248, R31, c[0x0][0x320] ;  /* 0x0000c8001ff87a20 */ /* 0x000fe20000410000 */
[----:B------:R-:W-:Y:S01]  /*5e30*/  @P0 LEA.HI.X R163, R250, c[0x0][0x1cc], R251, 0x1, P6 ;  /* 0x00007300faa30a11 */ /* 0x000fe200030f0cfb */
[----:B------:R-:W-:Y:S01]  /*5e40*/  FMUL.FTZ R0, R6, c[0x0][0x320] ;  /* 0x0000c80006007a20 */ /* 0x000fe20000410000 */
[----:B------:R-:W-:Y:S01]  /*5e50*/  @P0 LEA.HI.X R27, R18, c[0x0][0x1cc], R13, 0x1, P4 ;  /* 0x00007300121b0a11 */ /* 0x000fe200020f0c0d */
[----:B------:R-:W1:Y:S01]  /*5e60*/  MUFU.TANH R229, R229 ;  /* 0x000000e500e57308 */ /* 0x000e620000002400 */
[----:B------:R-:W-:Y:S01]  /*5e70*/  @P0 IADD3 R11, P5, R220, UR19, RZ ;  /* 0x00000013dc0b0c10 */ /* 0x000fe2000ffbe0ff */
[----:B------:R1:W-:Y:S01]  /*5e80*/  @P0 LDGSTS.E.BYPASS.LTC128B.128 [R207+0x7100], [R162.64], !P3 ;  /* 0x07100000a2cf0fae */ /* 0x0003e2000d901d50 */
[----:B------:R-:W-:Y:S01]  /*5e90*/  FMUL.FTZ R250, R32, c[0x0][0x320] ;  /* 0x0000c80020fa7a20 */ /* 0x000fe20000410000 */
[----:B------:R-:W-:Y:S01]  /*5ea0*/  PLOP3.LUT P4, PT, PT, PT, UP2, 0x80, 0x0 ;  /* 0x000000000000781c */ /* 0x000fe20003f8f028 */
[----:B------:R-:W-:Y:S01]  /*5eb0*/  FMUL.FTZ R225, R7, c[0x0][0x320] ;  /* 0x0000c80007e17a20 */ /* 0x000fe20000410000 */
[----:B------:R-:W-:Y:S01]  /*5ec0*/  @P0 IADD3.X R10, R183, UR18, RZ, P5, !PT ;  /* 0x00000012b70a0c10 */ /* 0x000fe2000affe4ff */
[----:B------:R-:W-:Y:S01]  /*5ed0*/  USHF.L.U32 UR18, UR13, 0x6, URZ ;  /* 0x000000060d127899 */ /* 0x000fe2000800063f */
[----:B------:R-:W-:Y:S01]  /*5ee0*/  @P0 LEA R30, P5, R11, c[0x0][0x1c8], 0x1 ;  /* 0x000072000b1e0a11 */ /* 0x000fe200078a08ff */
[----:B------:R-:W-:Y:S01]  /*5ef0*/  FMUL.FTZ R230, R8, c[0x0][0x320] ;  /* 0x0000c80008e67a20 */ /* 0x000fe20000410000 */
[----:B------:R1:W1:Y:S01]  /*5f00*/  MUFU.TANH R13, R250 ;  /* 0x000000fa000d7308 */ /* 0x0002620000002400 */
[----:B------:R-:W-:Y:S01]  /*5f10*/  FMUL.FTZ R233, R9, c[0x0][0x320] ;  /* 0x0000c80009e97a20 */ /* 0x000fe20000410000 */
[----:B------:R-:W-:Y:S01]  /*5f20*/  @P0 LEA.HI.X R31, R11, c[0x0][0x1cc], R10, 0x1, P5 ;  /* 0x000073000b1f0a11 */ /* 0x000fe200028f0c0a */
[----:B------:R-:W-:Y:S02]  /*5f30*/  FMUL.FTZ R237, R12, c[0x0][0x320] ;  /* 0x0000c8000ced7a20 */ /* 0x000fe40000410000 */
[----:B------:R-:W-:Y:S02]  /*5f40*/  FMUL.FTZ R238, R16, c[0x0][0x320] ;  /* 0x0000c80010ee7a20 */ /* 0x000fe40000410000 */
[----:B------:R2:W-:Y:S01]  /*5f50*/  @P0 LDGSTS.E.BYPASS.LTC128B.128 [R207+0x9100], [R30.64], !P2 ;  /* 0x091000001ecf0fae */ /* 0x0005e2000d101d50 */
[----:B------:R-:W-:Y:S02]  /*5f60*/  @P4 IMAD.MOV.U32 R19, RZ, RZ, R180 ;  /* 0x000000ffff134224 */ /* 0x000fe400078e00b4 */
[----:B------:R-:W2:Y:S01]  /*5f70*/  MUFU.TANH R0, R0 ;  /* 0x0000000000007308 */ /* 0x000ea20000002400 */
[----:B------:R-:W-:Y:S02]  /*5f80*/  FMUL.FTZ R241, R17, c[0x0][0x320] ;  /* 0x0000c80011f17a20 */ /* 0x000fe40000410000 */
[----:B------:R-:W-:Y:S01]  /*5f90*/  FMUL.FTZ R245, R20, c[0x0][0x320] ;  /* 0x0000c80014f57a20 */ /* 0x000fe20000410000 */
[----:B------:R2:W-:Y:S01]  /*5fa0*/  @P0 LDGSTS.E.BYPASS.LTC128B.128 [R207+0xb100], [R26.64], !P1 ;  /* 0x0b1000001acf0fae */ /* 0x0005e2000c901d50 */
[----:B------:R-:W-:Y:S01]  /*5fb0*/  FMUL.FTZ R244, R21, c[0x0][0x320] ;  /* 0x0000c80015f47a20 */ /* 0x000fe20000410000 */
[----:B------:R-:W-:Y:S01]  /*5fc0*/  PLOP3.LUT P0, PT, PT, PT, UP1, 0x40, 0x0 ;  /* 0x000000000000781c */ /* 0x000fe20003f0e818 */
[----:B------:R-:W-:Y:S02]  /*5fd0*/  FMUL.FTZ R247, R24, c[0x0][0x320] ;  /* 0x0000c80018f77a20 */ /* 0x000fe40000410000 */
[----:B------:R-:W-:Y:S01]  /*5fe0*/  FMUL.FTZ R246, R25, c[0x0][0x320] ;  /* 0x0000c80019f67a20 */ /* 0x000fe20000410000 */
[----:B------:R-:W2:Y:S01]  /*5ff0*/  MUFU.TANH R225, R225 ;  /* 0x000000e100e17308 */ /* 0x000ea20000002400 */
[----:B------:R-:W0:Y:S01]  /*6000*/  LDGDEPBAR ;  /* 0x00000000000079af */ /* 0x000e220000000000 */
[----:B------:R-:W-:Y:S02]  /*6010*/  FMUL.FTZ R9, R28, c[0x0][0x320] ;  /* 0x0000c8001c097a20 */ /* 0x000fe40000410000 */
[----:B-1----:R-:W-:Y:S02]  /*6020*/  IMAD.U32 R250, RZ, RZ, UR18 ;  /* 0x00000012fffa7e24 */ /* 0x002fe4000f8e00ff */
[----:B------:R-:W-:Y:S02]  /*6030*/  FMUL.FTZ R252, R29, c[0x0][0x320] ;  /* 0x0000c8001dfc7a20 */ /* 0x000fe40000410000 */
[----:B------:R-:W-:Y:S01]  /*6040*/  FMUL.FTZ R11, R33, c[0x0][0x320] ;  /* 0x0000c800210b7a20 */ /* 0x000fe20000410000 */
[----:B------:R-:W1:Y:S01]  /*6050*/  SHFL.IDX PT, R10, R19, RZ, 0x1c1f ;  /* 0x001c1fff130a7589 */ /* 0x000e6200000e0000 */
[----:B------:R-:W2:Y:S01]  /*6060*/  MUFU.TANH R230, R230 ;  /* 0x000000e600e67308 */ /* 0x000ea20000002400 */
[----:B------:R-:W-:Y:S01]  /*6070*/  FMUL.FTZ R251, R34, c[0x0][0x320] ;  /* 0x0000c80022fb7a20 */ /* 0x000fe20000410000 */
[----:B-----5:R-:W-:Y:S01]  /*6080*/  IADD3 R14, -R213, 0x1, -R250 ;  /* 0x00000001d50e7810 */ /* 0x020fe20007ffe9fa */
[----:B------:R-:W-:Y:S03]  /*6090*/  FMUL.FTZ R35, R35, c[0x0][0x320] ;  /* 0x0000c80023237a20 */ /* 0x000fe60000410000 */
[----:B------:R-:W-:Y:S04]  /*60a0*/  IADD3 R14, R14, c[0x0][0x1d0], RZ ;  /* 0x000074000e0e7a10 */ /* 0x000fe80007ffe0ff */
[----:B------:R-:W2:Y:S01]  /*60b0*/  MUFU.TANH R233, R233 ;  /* 0x000000e900e97308 */ /* 0x000ea20000002400 */
[----:B------:R-:W-:Y:S04]  /*60c0*/  IADD3 R14, R14, -c[0x0][0x168], RZ ;  /* 0x80005a000e0e7a10 */ /* 0x000fe80007ffe0ff */
[C---:B------:R-:W-:Y:S02]  /*60d0*/  IADD3 R15, R14.reuse, c[0x0][0x328], RZ ;  /* 0x0000ca000e0f7a10 */ /* 0x040fe40007ffe0ff */
[----:B------:R-:W-:Y:S03]  /*60e0*/  IADD3 R14, R14, UR14, RZ ;  /* 0x0000000e0e0e7c10 */ /* 0x000fe6000fffe0ff */
[----:B------:R-:W2:Y:S01]  /*60f0*/  MUFU.TANH R237, R237 ;  /* 0x000000ed00ed7308 */ /* 0x000ea20000002400 */
[--C-:B-1----:R-:W-:Y:S02]  /*6100*/  IMAD.IADD R18, R15, 0x1, R10.reuse ;  /* 0x000000010f127824 */ /* 0x102fe400078e020a */
[----:B------:R-:W-:Y:S07]  /*6110*/  IMAD.IADD R17, R14, 0x1, R10 ;  /* 0x000000010e117824 */ /* 0x000fee00078e020a */
[----:B------:R-:W1:Y:S10]  /*6120*/  MUFU.TANH R238, R238 ;  /* 0x000000ee00ee7308 */ /* 0x000e740000002400 */
        /* <DEDUP_REMOVED lines=17> */
[----:B------:R1:W1:Y:S01]  /*6240*/  MUFU.TANH R250, R35 ;  /* 0x0000002300fa7308 */ /* 0x0002620000002400 */
[----:B------:R-:W-:-:S05]  /*6250*/  @P0 BRA `(.L_x_167) ;  /* 0x000001a000000947 */ /* 0x000fca0003800000 */
[----:B--234-:R-:W-:Y:S01]  /*6260*/  IADD3 R5, R10, c[0x0][0x1d0], RZ ;  /* 0x000074000a057a10 */ /* 0x01cfe20007ffe0ff */
[----:B------:R-:W-:Y:S03]  /*6270*/  BSSY B0, `(.L_x_168) ;  /* 0x0000012000007945 */ /* 0x000fe60003800000 */
[----:B------:R-:W-:Y:S04]  /*6280*/  IADD3 R5, R5, -c[0x0][0x168], RZ ;  /* 0x80005a0005057a10 */ /* 0x000fe80007ffe0ff */
[----:B------:R-:W-:Y:S11]  /*6290*/  ISETP.GT.AND P0, PT, R5, -0x1, PT ;  /* 0xffffffff0500780c */ /* 0x000ff60003f04270 */
[----:B------:R-:W-:Y:S02]  /*62a0*/  @!UPT UIADD3 URZ, URZ, URZ, URZ ;  /* 0x0000003f3f3ff290 */ /* 0x000fe4000fffe03f */
[----:B------:R-:W-:-:S05]  /*62b0*/  @P0 BRA `(.L_x_169) ;  /* 0x0000008000000947 */ /* 0x000fca0003800000 */
[----:B------:R-:W-:Y:S01]  /*62c0*/  LOP3.LUT R5, RZ, R5, RZ, 0x33, !PT ;  /* 0x00000005ff057212 */ /* 0x000fe200078e33ff */
[----:B------:R-:W-:Y:S05]  /*62d0*/  IMAD.MOV.U32 R4, RZ, RZ, c[0x0][0x32c] ;  /* 0x0000cb00ff047624 */ /* 0x000fea00078e00ff */
[----:B------:R-:W-:Y:S11]  /*62e0*/  ISETP.NE.AND P0, PT, R4, 0x1, PT ;  /* 0x000000010400780c */ /* 0x000ff60003f05270 */
[----:B------:R-:W-:Y:S02]  /*62f0*/  @!UPT UIADD3 URZ, URZ, URZ, URZ ;  /* 0x0000003f3f3ff290 */ /* 0x000fe4000fffe03f */
[----:B------:R-:W-:Y:S05]  /*6300*/  @P0 IMAD.HI.U32 R4, R5, c[0x0][0x330], RZ ;  /* 0x0000cc0005040a27 */ /* 0x000fea00078e00ff */
[----:B------:R-:W-:Y:S04]  /*6310*/  @P0 SHF.R.U32.HI R5, RZ, c[0x0][0x334], R4 ;  /* 0x0000cd00ff050a19 */ /* 0x000fe80000011604 */
[----:B------:R-:W-:Y:S01]  /*6320*/  LOP3.LUT R5, RZ, R5, RZ, 0x33, !PT ;  /* 0x00000005ff057212 */ /* 0x000fe200078e33ff */
[----:B------:R-:W-:-:S05]  /*6330*/  BRA `(.L_x_170) ;  /* 0x0000005000007947 */ /* 0x000fca0003800000 */
.L_x_169:
[----:B------:R-:W-:Y:S04]  /*6340*/  MOV R4, c[0x0][0x32c] ;  /* 0x0000cb0000047a02 */ /* 0x000fe80000000f00 */
[----:B------:R-:W-:Y:S11]  /*6350*/  ISETP.NE.AND P0, PT, R4, 0x1, PT ;  /* 0x000000010400780c */ /* 0x000ff60003f05270 */
[----:B------:R-:W-:Y:S02]  /*6360*/  @!UPT UIADD3 URZ, URZ, URZ, URZ ;  /* 0x0000003f3f3ff290 */ /* 0x000fe4000fffe03f */
[----:B------:R-:W-:Y:S05]  /*6370*/  @P0 IMAD.HI.U32 R4, R5, c[0x0][0x330], RZ ;  /* 0x0000cc0005040a27 */ /* 0x000fea00078e00ff */
[----:B------:R-:W-:Y:S02]  /*6380*/  @P0 SHF.R.U32.HI R5, RZ, c[0x0][0x334], R4 ;  /* 0x0000cd00ff050a19 */ /* 0x000fe40000011604 */
.L_x_170:
[----:B------:R-:W-:Y:S05]  /*6390*/  BSYNC B0 ;  /* 0x0000000000007941 */ /* 0x000fea0003800000 */
.L_x_168:
[----:B------:R-:W-:Y:S04]  /*63a0*/  IMAD.MOV.U32 R4, RZ, RZ, c[0x0][0x32c] ;  /* 0x0000cb00ff047624 */ /* 0x000fe800078e00ff */
[----:B------:R-:W-:Y:S04]  /*63b0*/  IMAD R4, R5, R4, -UR18 ;  /* 0x8000001205047e24 */ /* 0x000fe8000f8e0204 */
[----:B------:R-:W-:Y:S05]  /*63c0*/  IMAD.IADD R4, R4, 0x1, -R213 ;  /* 0x0000000104047824 */ /* 0x000fea00078e0ad5 */
[----:B------:R-:W-:Y:S02]  /*63d0*/  IADD3 R5, R4, c[0x0][0x32c], RZ ;  /* 0x0000cb0004057a10 */ /* 0x000fe40007ffe0ff */
[----:B------:R-:W-:Y:S02]  /*63e0*/  IMNMX R17, R17, R4, !PT ;  /* 0x0000000411117217 */ /* 0x000fe40007800200 */
[----:B------:R-:W-:Y:S02]  /*63f0*/  IMNMX R18, R18, R5, PT ;  /* 0x0000000512127217 */ /* 0x000fe40003800200 */
.L_x_167:
[----:B--234-:R-:W-:Y:S01]  /*6400*/  UISETP.GT.AND UP0, UPT, UR13, -0x1, UPT ;  /* 0xffffffff0d00788c */ /* 0x01cfe2000bf04270 */
[----:B------:R-:W2:Y:S05]  /*6410*/  SHFL.IDX PT, R7, R19, 0x1, 0x1c1f ;  /* 0x003c1f0013077f89 */ /* 0x000eaa00000e0000 */
[----:B------:R-:W-:Y:S04]  /*6420*/  PLOP3.LUT P0, PT, PT, PT, UP0, 0x80, 0x0 ;  /* 0x000000000000781c */ /* 0x000fe80003f0f008 */
[C---:B------:R-:W-:Y:S02]  /*6430*/  ISETP.GT.AND P4, PT, R17.reuse, 0x1, P0 ;  /* 0x000000011100780c */ /* 0x040fe40000784270 */
[----:B------:R-:W-:Y:S02]  /*6440*/  ISETP.GT.AND P5, PT, R17, RZ, P0 ;  /* 0x000000ff1100720c */ /* 0x000fe400007a4270 */
[C---:B------:R-:W-:Y:S02]  /*6450*/  ISETP.LT.OR P4, PT, R18.reuse, 0x2, P4 ;  /* 0x000000021200780c */ /* 0x040fe40002781670 */
[C---:B------:R-:W-:Y:S02]  /*6460*/  ISETP.LT.OR P5, PT, R18.reuse, 0x1, P5 ;  /* 0x000000011200780c */ /* 0x040fe40002fa1670 */
[----:B------:R-:W-:Y:S02]  /*6470*/  FSEL R8, R229, -INF , !P4 ;  /* 0xff800000e5087808 */ /* 0x000fe40006000000 */
[C---:B------:R-:W-:Y:S02]  /*6480*/  ISETP.GT.AND P4, PT, R17.reuse, 0x10, P0 ;  /* 0x000000101100780c */ /* 0x040fe40000784270 */
[----:B------:R-:W-:Y:S02]  /*6490*/  ISETP.GT.AND P6, PT, R17, 0x8, P0 ;  /* 0x000000081100780c */ /* 0x000fe400007c4270 */
[----:B------:R-:W-:Y:S01]  /*64a0*/  ISETP.LT.OR P4, PT, R18, 0x11, P4 ;  /* 0x000000111200780c */ /* 0x000fe20002781670 */
[--C-:B--2---:R-:W-:Y:S01]  /*64b0*/  IMAD.IADD R4, R15, 0x1, R7.reuse ;  /* 0x000000010f047824 */ /* 0x104fe200078e0207 */
[----:B------:R-:W-:Y:S01]  /*64c0*/  FSEL R10, R227, -INF , !P5 ;  /* 0xff800000e30a7808 */ /* 0x000fe20006800000 */
[----:B------:R-:W-:Y:S01]  /*64d0*/  IMAD.IADD R5, R14, 0x1, R7 ;  /* 0x000000010e057824 */ /* 0x000fe200078e0207 */
[----:B------:R-:W-:Y:S02]  /*64e0*/  ISETP.GT.AND P5, PT, R17, 0x9, P0 ;  /* 0x000000091100780c */ /* 0x000fe400007a4270 */
[----:B------:R-:W-:Y:S02]  /*64f0*/  FSEL R164, R237, -INF , !P4 ;  /* 0xff800000eda47808 */ /* 0x000fe40006000000 */
[C---:B------:R-:W-:Y:S02]  /*6500*/  ISETP.GT.AND P4, PT, R17.reuse, 0x19, P0 ;  /* 0x000000191100780c */ /* 0x040fe40000784270 */
[C---:B------:R-:W-:Y:S02]  /*6510*/  ISETP.LT.OR P6, PT, R18.reuse, 0x9, P6 ;  /* 0x000000091200780c */ /* 0x040fe400037c1670 */
[C---:B------:R-:W-:Y:S02]  /*6520*/  ISETP.LT.OR P5, PT, R18.reuse, 0xa, P5 ;  /* 0x0000000a1200780c */ /* 0x040fe40002fa1670 */
[----:B------:R-:W-:Y:S02]  /*6530*/  ISETP.LT.OR P4, PT, R18, 0x1a, P4 ;  /* 0x0000001a1200780c */ /* 0x000fe40002781670 */
[----:B------:R-:W-:Y:S02]  /*6540*/  FSEL R230, R230, -INF , !P6 ;  /* 0xff800000e6e67808 */ /* 0x000fe40007000000 */
[----:B------:R-:W-:Y:S02]  /*6550*/  ISETP.GT.AND P6, PT, R17, 0x11, P0 ;  /* 0x000000111100780c */ /* 0x000fe400007c4270 */
[----:B------:R-:W-:Y:S02]  /*6560*/  FSEL R6, R233, -INF , !P5 ;  /* 0xff800000e9067808 */ /* 0x000fe40006800000 */
[----:B------:R-:W-:Y:S02]  /*6570*/  ISETP.GT.AND P5, PT, R17, 0x18, P0 ;  /* 0x000000181100780c */ /* 0x000fe400007a4270 */
[----:B-1----:R-:W-:Y:S02]  /*6580*/  FSEL R140, R241, -INF , !P4 ;  /* 0xff800000f18c7808 */ /* 0x002fe40006000000 */
[C---:B------:R-:W-:Y:S02]  /*6590*/  ISETP.GT.AND P4, PT, R17.reuse, 0x28, P0 ;  /* 0x000000281100780c */ /* 0x040fe40000784270 */
[C---:B------:R-:W-:Y:S02]  /*65a0*/  ISETP.LT.OR P6, PT, R18.reuse, 0x12, P6 ;  /* 0x000000121200780c */ /* 0x040fe400037c1670 */
[C---:B------:R-:W-:Y:S02]  /*65b0*/  ISETP.LT.OR P5, PT, R18.reuse, 0x19, P5 ;  /* 0x000000191200780c */ /* 0x040fe40002fa1670 */
[----:B------:R-:W-:Y:S02]  /*65c0*/  ISETP.LT.OR P4, PT, R18, 0x29, P4 ;  /* 0x000000291200780c */ /* 0x000fe40002781670 */
[----:B------:R-:W-:Y:S02]  /*65d0*/  FSEL R162, R236, -INF , !P6 ;  /* 0xff800000eca27808 */ /* 0x000fe40007000000 */
[C---:B------:R-:W-:Y:S02]  /*65e0*/  ISETP.GT.AND P6, PT, R17.reuse, 0x20, P0 ;  /* 0x000000201100780c */ /* 0x040fe400007c4270 */
[----:B------:R-:W-:Y:S02]  /*65f0*/  FSEL R142, R238, -INF , !P5 ;  /* 0xff800000ee8e7808 */ /* 0x000fe40006800000 */
[----:B------:R-:W-:Y:S02]  /*6600*/  ISETP.GT.AND P5, PT, R17, 0x21, P0 ;  /* 0x000000211100780c */ /* 0x000fe400007a4270 */
[----:B------:R-:W-:Y:S02]  /*6610*/  FSEL R156, R247, -INF , !P4 ;  /* 0xff800000f79c7808 */ /* 0x000fe40006000000 */
[----:B------:R-:W-:Y:S02]  /*6620*/  ISETP.GT.AND P4, PT, R17, 0x31, P0 ;  /* 0x000000311100780c */ /* 0x000fe40000784270 */
[C---:B------:R-:W-:Y:S02]  /*6630*/  ISETP.LT.OR P6, PT, R18.reuse, 0x21, P6 ;  /* 0x000000211200780c */ /* 0x040fe400037c1670 */
[C---:B------:R-:W-:Y:S02]  /*6640*/  ISETP.LT.OR P5, PT, R18.reuse, 0x22, P5 ;  /* 0x000000221200780c */ /* 0x040fe40002fa1670 */
[----:B------:R-:W-:Y:S02]  /*6650*/  ISETP.LT.OR P4, PT, R18, 0x32, P4 ;  /* 0x000000321200780c */ /* 0x000fe40002781670 */
[----:B------:R-:W-:Y:S02]  /*6660*/  FSEL R160, R245, -INF , !P6 ;  /* 0xff800000f5a07808 */ /* 0x000fe40007000000 */
[C---:B------:R-:W-:Y:S02]  /*6670*/  ISETP.GT.AND P6, PT, R17.reuse, 0x29, P0 ;  /* 0x000000291100780c */ /* 0x040fe400007c4270 */
[----:B------:R-:W-:Y:S02]  /*6680*/  FSEL R158, R244, -INF , !P5 ;  /* 0xff800000f49e7808 */ /* 0x000fe40006800000 */
[C---:B------:R-:W-:Y:S02]  /*6690*/  ISETP.GT.AND P5, PT, R17.reuse, 0x30, P0 ;  /* 0x000000301100780c */ /* 0x040fe400007a4270 */
[----:B------:R-:W-:Y:S02]  /*66a0*/  FSEL R150, R252, -INF , !P4 ;  /* 0xff800000fc967808 */ /* 0x000fe40006000000 */
[----:B------:R-:W-:Y:S02]  /*66b0*/  PLOP3.LUT P4, PT, PT, PT, UP1, 0x40, 0x0 ;  /* 0x000000000000781c */ /* 0x000fe40003f8e818 */
[C---:B------:R-:W-:Y:S02]  /*66c0*/  ISETP.LT.OR P6, PT, R18.reuse, 0x2a, P6 ;  /* 0x0000002a1200780c */ /* 0x040fe400037c1670 */
[----:B------:R-:W-:Y:S02]  /*66d0*/  ISETP.LT.OR P5, PT, R18, 0x31, P5 ;  /* 0x000000311200780c */ /* 0x000fe40002fa1670 */
[----:B------:R-:W-:Y:S02]  /*66e0*/  FSEL R154, R246, -INF , !P6 ;  /* 0xff800000f69a7808 */ /* 0x000fe40007000000 */
[----:B------:R-:W-:Y:S02]  /*66f0*/  ISETP.GT.AND P6, PT, R17, 0x38, P0 ;  /* 0x000000381100780c */ /* 0x000fe400007c4270 */
[----:B------:R-:W-:Y:S02]  /*6700*/  FSEL R152, R9, -INF , !P5 ;  /* 0xff80000009987808 */ /* 0x000fe40006800000 */
[----:B------:R-:W-:Y:S02]  /*6710*/  ISETP.GT.AND P5, PT, R17, 0x39, P0 ;  /* 0x000000391100780c */ /* 0x000fe400007a4270 */
[C---:B------:R-:W-:Y:S02]  /*6720*/  ISETP.LT.OR P6, PT, R18.reuse, 0x39, P6 ;  /* 0x000000391200780c */ /* 0x040fe400037c1670 */
[----:B------:R-:W-:Y:S02]  /*6730*/  ISETP.LT.OR P5, PT, R18, 0x3a, P5 ;  /* 0x0000003a1200780c */ /* 0x000fe40002fa1670 */
[----:B------:R-:W-:Y:S02]  /*6740*/  FSEL R148, R13, -INF , !P6 ;  /* 0xff8000000d947808 */ /* 0x000fe40007000000 */
[----:B------:R-:W-:Y:S01]  /*6750*/  FSEL R146, R11, -INF , !P5 ;  /* 0xff8000000b927808 */ /* 0x000fe20006800000 */
[----:B------:R-:W-:-:S05]  /*6760*/  @P4 BRA `(.L_x_171) ;  /* 0x000001a000004947 */ /* 0x000fca0003800000 */
[----:B------:R-:W-:Y:S01]  /*6770*/  IADD3 R7, R7, c[0x0][0x1d0], RZ ;  /* 0x0000740007077a10 */ /* 0x000fe20007ffe0ff */
        /* <DEDUP_REMOVED lines=13> */
.L_x_173:
[----:B------:R-:W-:Y:S04]  /*6850*/  MOV R7, c[0x0][0x32c] ;  /* 0x0000cb0000077a02 */ /* 0x000fe80000000f00 */
[----:B------:R-:W-:Y:S11]  /*6860*/  ISETP.NE.AND P4, PT, R7, 0x1, PT ;  /* 0x000000010700780c */ /* 0x000ff60003f85270 */
[----:B------:R-:W-:Y:S02]  /*6870*/  @!UPT UIADD3 URZ, URZ, URZ, URZ ;  /* 0x0000003f3f3ff290 */ /* 0x000fe4000fffe03f */
[----:B------:R-:W-:Y:S05]  /*6880*/  @P4 IMAD.HI.U32 R7, R12, c[0x0][0x330], RZ ;  /* 0x0000cc000c074a27 */ /* 0x000fea00078e00ff */
[----:B------:R-:W-:Y:S02]  /*6890*/  @P4 SHF.R.U32.HI R12, RZ, c[0x0][0x334], R7 ;  /* 0x0000cd00ff0c4a19 */ /* 0x000fe40000011607 */
.L_x_174:
[----:B------:R-:W-:Y:S05]  /*68a0*/  BSYNC B0 ;  /* 0x0000000000007941 */ /* 0x000fea0003800000 */
.L_x_172:
[----:B------:R-:W-:Y:S04]  /*68b0*/  IMAD.MOV.U32 R7, RZ, RZ, c[0x0][0x32c] ;  /* 0x0000cb00ff077624 */ /* 0x000fe800078e00ff */
[----:B------:R-:W-:Y:S04]  /*68c0*/  IMAD R12, R12, R7, -UR18 ;  /* 0x800000120c0c7e24 */ /* 0x000fe8000f8e0207 */
[----:B------:R-:W-:Y:S05]  /*68d0*/  IMAD.IADD R12, R12, 0x1, -R213 ;  /* 0x000000010c0c7824 */ /* 0x000fea00078e0ad5 */
[----:B------:R-:W-:Y:S02]  /*68e0*/  IADD3 R7, R12, c[0x0][0x32c], RZ ;  /* 0x0000cb000c077a10 */ /* 0x000fe40007ffe0ff */
[----:B------:R-:W-:Y:S02]  /*68f0*/  IMNMX R5, R5, R12, !PT ;  /* 0x0000000c05057217 */ /* 0x000fe40007800200 */
[----:B------:R-:W-:Y:S02]  /*6900*/  IMNMX R4, R4, R7, PT ;  /* 0x0000000704047217 */ /* 0x000fe40003800200 */
.L_x_171:
[----:B------:R-:W-:Y:S01]  /*6910*/  FMNMX.FTZ R7, R10, R3, !PT ;  /* 0x000000030a077209 */ /* 0x000fe20007810000 */
[----:B------:R-:W-:Y:S01]  /*6920*/  LDSM.16.MT88.4 R20, [R198+0x100] ;  /* 0x00010000c614783b */ /* 0x000fe20000004200 */
[C---:B------:R-:W-:Y:S01]  /*6930*/  ISETP.GT.AND P6, PT, R5.reuse, RZ, P0 ;  /* 0x000000ff0500720c */ /* 0x040fe200007c4270 */
[----:B------:R-:W-:Y:S01]  /*6940*/  UISETP.GT.AND UP0, UPT, UR13, UR15, UPT ;  /* 0x0000000f0d00728c */ /* 0x000fe2000bf04270 */
[----:B------:R-:W-:Y:S01]  /*6950*/  FMNMX.FTZ R7, R8, R7, !PT ;  /* 0x0000000708077209 */ /* 0x000fe20007810000 */
[----:B------:R-:W-:Y:S01]  /*6960*/  UIADD3 UR13, UR13, -0x1, URZ ;  /* 0xffffffff0d0d7890 */ /* 0x000fe2000fffe03f */
[----:B------:R-:W-:Y:S02]  /*6970*/  ISETP.LT.OR P6, PT, R4, 0x1, P6 ;  /* 0x000000010400780c */ /* 0x000fe400037c1670 */
[----:B------:R-:W-:Y:S01]  /*6980*/  FMNMX.FTZ R7, R230, R7, !PT ;  /* 0x00000007e6077209 */ /* 0x000fe20007810000 */
[----:B------:R-:W-:Y:S01]  /*6990*/  LDSM.16.MT88.4 R28, [R197+0x100] ;  /* 0x00010000c51c783b */ /* 0x000fe20000004200 */
[C---:B------:R-:W-:Y:S02]  /*69a0*/  ISETP.GT.AND P5, PT, R5.reuse, 0x1, P0 ;  /* 0x000000010500780c */ /* 0x040fe400007a4270 */
[----:B------:R-:W-:Y:S02]  /*69b0*/  FMNMX.FTZ R7, R6, R7, !PT ;  /* 0x0000000706077209 */ /* 0x000fe40007810000 */
[----:B------:R-:W-:Y:S02]  /*69c0*/  FSEL R13, R0, -INF , !P6 ;  /* 0xff800000000d7808 */ /* 0x000fe40007000000 */
[----:B------:R-:W-:Y:S02]  /*69d0*/  FMNMX.FTZ R7, R164, R7, !PT ;  /* 0x00000007a4077209 */ /* 0x000fe40007810000 */
[----:B------:R-:W-:Y:S02]  /*69e0*/  ISETP.GT.AND P4, PT, R5, 0x8, P0 ;  /* 0x000000080500780c */ /* 0x000fe40000784270 */
[----:B------:R-:W-:Y:S02]  /*69f0*/  FMNMX.FTZ R7, R162, R7, !PT ;  /* 0x00000007a2077209 */ /* 0x000fe40007810000 */
[----:B------:R-:W-:Y:S02]  /*6a00*/  ISETP.LT.OR P5, PT, R4, 0x2, P5 ;  /* 0x000000020400780c */ /* 0x000fe40002fa1670 */
[----:B------:R-:W-:Y:S02]  /*6a10*/  FMNMX.FTZ R7, R142, R7, !PT ;  /* 0x000000078e077209 */ /* 0x000fe40007810000 */
[----:B------:R-:W-:Y:S02]  /*6a20*/  FMNMX.FTZ R0, R13, R2, !PT ;  /* 0x000000020d007209 */ /* 0x000fe40007810000 */
[----:B------:R-:W-:Y:S02]  /*6a30*/  FMNMX.FTZ R7, R140, R7, !PT ;  /* 0x000000078c077209 */ /* 0x000fe40007810000 */
[----:B------:R-:W-:Y:S02]  /*6a40*/  FSEL R225, R225, -INF , !P5 ;  /* 0xff800000e1e17808 */ /* 0x000fe40006800000 */
[----:B------:R-:W-:Y:S02]  /*6a50*/  FMNMX.FTZ R7, R160, R7, !PT ;  /* 0x00000007a0077209 */ /* 0x000fe40007810000 */
[----:B------:R-:W-:Y:S02]  /*6a60*/  ISETP.GT.AND P6, PT, R5, 0x9, P0 ;  /* 0x000000090500780c */ /* 0x000fe400007c4270 */
[----:B------:R-:W-:Y:S02]  /*6a70*/  FMNMX.FTZ R7, R158, R7, !PT ;  /* 0x000000079e077209 */ /* 0x000fe40007810000 */
[----:B------:R-:W-:Y:S02]  /*6a80*/  ISETP.LT.OR P4, PT, R4, 0x9, P4 ;  /* 0x000000090400780c */ /* 0x000fe40002781670 */
[----:B------:R-:W-:Y:S02]  /*6a90*/  FMNMX.FTZ R7, R156, R7, !PT ;  /* 0x000000079c077209 */ /* 0x000fe40007810000 */
[----:B------:R-:W-:Y:S02]  /*6aa0*/  FSEL R11, R226, -INF , !P4 ;  /* 0xff800000e20b7808 */ /* 0x000fe40006000000 */
[----:B------:R-:W-:Y:S02]  /*6ab0*/  FMNMX.FTZ R0, R225, R0, !PT ;  /* 0x00000000e1007209 */ /* 0x000fe40007810000 */
[----:B------:R-:W-:Y:S02]  /*6ac0*/  ISETP.GT.AND P5, PT, R5, 0x10, P0 ;  /* 0x000000100500780c */ /* 0x000fe400007a4270 */
[----:B------:R-:W-:Y:S02]  /*6ad0*/  ISETP.LT.OR P6, PT, R4, 0xa, P6 ;  /* 0x0000000a0400780c */ /* 0x000fe400037c1670 */
[----:B------:R-:W-:Y:S02]  /*6ae0*/  FMNMX.FTZ R7, R154, R7, !PT ;  /* 0x000000079a077209 */ /* 0x000fe40007810000 */
[----:B------:R-:W-:Y:S02]  /*6af0*/  FSEL R9, R228, -INF , !P6 ;  /* 0xff800000e4097808 */ /* 0x000fe40007000000 */
[----:B------:R-:W-:Y:S02]  /*6b00*/  ISETP.LT.OR P5, PT, R4, 0x11, P5 ;  /* 0x000000110400780c */ /* 0x000fe40002fa1670 */
[----:B------:R-:W-:Y:S02]  /*6b10*/  FMNMX.FTZ R0, R11, R0, !PT ;  /* 0x000000000b007209 */ /* 0x000fe40007810000 */
[----:B------:R-:W-:Y:S02]  /*6b20*/  ISETP.GT.AND P4, PT, R5, 0x11, P0 ;  /* 0x000000110500780c */ /* 0x000fe40000784270 */
[----:B------:R-:W-:Y:S02]  /*6b30*/  FMNMX.FTZ R7, R152, R7, !PT ;  /* 0x0000000798077209 */ /* 0x000fe40007810000 */
[----:B------:R-:W-:Y:S02]  /*6b40*/  FSEL R163, R232, -INF , !P5 ;  /* 0xff800000e8a37808 */ /* 0x000fe40006800000 */
[----:B------:R-:W-:Y:S02]  /*6b50*/  ISETP.LT.OR P4, PT, R4, 0x12, P4 ;  /* 0x000000120400780c */ /* 0x000fe40002781670 */
[----:B------:R-:W-:Y:S02]  /*6b60*/  FMNMX.FTZ R0, R9, R0, !PT ;  /* 0x0000000009007209 */ /* 0x000fe40007810000 */
[----:B------:R-:W-:Y:S02]  /*6b70*/  ISETP.GT.AND P6, PT, R5, 0x18, P0 ;  /* 0x000000180500780c */ /* 0x000fe400007c4270 */
[----:B------:R-:W-:Y:S02]  /*6b80*/  FMNMX.FTZ R15, R150, R7, !PT ;  /* 0x00000007960f7209 */ /* 0x000fe40007810000 */
[----:B------:R-:W-:Y:S02]  /*6b90*/  FSEL R161, R231, -INF , !P4 ;  /* 0xff800000e7a17808 */ /* 0x000fe40006000000 */
[----:B------:R-:W-:Y:S02]  /*6ba0*/  FMNMX.FTZ R0, R163, R0, !PT ;  /* 0x00000000a3007209 */ /* 0x000fe40007810000 */
[----:B------:R-:W-:Y:S02]  /*6bb0*/  ISETP.LT.OR P6, PT, R4, 0x19, P6 ;  /* 0x000000190400780c */ /* 0x000fe400037c1670 */
        /* <DEDUP_REMOVED lines=9> */
[----:B------:R-:W-:Y:S01]  /*6c50*/  ISETP.LT.OR P4, PT, R4, 0x21, P4 ;  /* 0x000000210400780c */ /* 0x000fe20002781670 */
[----:B------:R-:W1:Y:S01]  /*6c60*/  SHFL.BFLY PT, R0, R7, 0x2, 0x1f ;  /* 0x0c401f0007007f89 */ /* 0x000e6200000e0000 */
[----:B------:R-:W-:Y:S02]  /*6c70*/  ISETP.GT.AND P6, PT, R5, 0x21, P0 ;  /* 0x000000210500780c */ /* 0x000fe400007c4270 */
[----:B------:R-:W-:Y:S02]  /*6c80*/  FSEL R159, R240, -INF , !P4 ;  /* 0xff800000f09f7808 */ /* 0x000fe40006000000 */
[----:B------:R-:W-:Y:S02]  /*6c90*/  FMNMX.FTZ R14, R141, R14, !PT ;  /* 0x0000000e8d0e7209 */ /* 0x000fe40007810000 */
[C---:B------:R-:W-:Y:S02]  /*6ca0*/  ISETP.LT.OR P6, PT, R4.reuse, 0x22, P6 ;  /* 0x000000220400780c */ /* 0x040fe400037c1670 */
[----:B------:R-:W-:Y:S02]  /*6cb0*/  ISETP.GT.AND P5, PT, R5, 0x28, P0 ;  /* 0x000000280500780c */ /* 0x000fe400007a4270 */
[----:B------:R-:W-:Y:S02]  /*6cc0*/  FSEL R157, R239, -INF , !P6 ;  /* 0xff800000ef9d7808 */ /* 0x000fe40007000000 */
[----:B------:R-:W-:Y:S02]  /*6cd0*/  FMNMX.FTZ R14, R159, R14, !PT ;  /* 0x0000000e9f0e7209 */ /* 0x000fe40007810000 */
[C---:B------:R-:W-:Y:S02]  /*6ce0*/  ISETP.LT.OR P5, PT, R4.reuse, 0x29, P5 ;  /* 0x000000290400780c */ /* 0x040fe40002fa1670 */
[----:B------:R-:W-:Y:S02]  /*6cf0*/  ISETP.GT.AND P4, PT, R5, 0x29, P0 ;  /* 0x000000290500780c */ /* 0x000fe40000784270 */
[----:B------:R-:W-:Y:S02]  /*6d00*/  FSEL R155, R243, -INF , !P5 ;  /* 0xff800000f39b7808 */ /* 0x000fe40006800000 */
[----:B------:R-:W-:Y:S02]  /*6d10*/  FMNMX.FTZ R14, R157, R14, !PT ;  /* 0x0000000e9d0e7209 */ /* 0x000fe40007810000 */
[----:B------:R-:W-:Y:S02]  /*6d20*/  ISETP.LT.OR P4, PT, R4, 0x2a, P4 ;  /* 0x0000002a0400780c */ /* 0x000fe40002781670 */
        /* <DEDUP_REMOVED lines=13> */
[----:B-1----:R-:W-:Y:S02]  /*6e00*/  FMNMX.FTZ R12, R7, R0, !PT ;  /* 0x00000000070c7209 */ /* 0x002fe40007810000 */
[----:B------:R-:W-:Y:S02]  /*6e10*/  FSEL R145, R251, -INF , !P4 ;  /* 0xff800000fb917808 */ /* 0x000fe40006000000 */
[----:B------:R-:W-:Y:S01]  /*6e20*/  FMNMX.FTZ R0, R147, R14, !PT ;  /* 0x0000000e93007209 */ /* 0x000fe20007810000 */
[----:B------:R-:W1:Y:S01]  /*6e30*/  SHFL.BFLY PT, R15, R12, 0x1, 0x1f ;  /* 0x0c201f000c0f7f89 */ /* 0x000e6200000e0000 */
[----:B------:R-:W-:Y:S02]  /*6e40*/  ISETP.LT.OR P0, PT, R4, 0x3a, P0 ;  /* 0x0000003a0400780c */ /* 0x000fe40000701670 */
[----:B------:R-:W-:Y:S02]  /*6e50*/  FMNMX.FTZ R0, R145, R0, !PT ;  /* 0x0000000091007209 */ /* 0x000fe40007810000 */
[----:B------:R-:W-:Y:S04]  /*6e60*/  FSEL R133, R250, -INF , !P0 ;  /* 0xff800000fa857808 */ /* 0x000fe80004000000 */
[----:B------:R-:W-:Y:S05]  /*6e70*/  FMNMX.FTZ R7, R133, R0, !PT ;  /* 0x0000000085077209 */ /* 0x000fea0007810000 */
[----:B------:R-:W2:Y:S01]  /*6e80*/  SHFL.BFLY PT, R4, R7, 0x2, 0x1f ;  /* 0x0c401f0007047f89 */ /* 0x000ea200000e0000 */
[----:B-1----:R-:W-:Y:S04]  /*6e90*/  FMNMX.FTZ R0, R12, R15, !PT ;  /* 0x0000000f0c007209 */ /* 0x002fe80007810000 */
[C---:B------:R-:W-:Y:S01]  /*6ea0*/  FSETP.NEU.FTZ.AND P0, PT, R0.reuse, -INF , PT ;  /* 0xff8000000000780b */ /* 0x040fe20003f1d000 */
[----:B------:R-:W-:Y:S05]  /*6eb0*/  FMUL.FTZ R151, R0, c[0x0][0x2d0] ;  /* 0x0000b40000977a20 */ /* 0x000fea0000410000 */
[----:B------:R-:W-:Y:S02]  /*6ec0*/  FSEL R151, R151, RZ, P0 ;  /* 0x000000ff97977208 */ /* 0x000fe40000000000 */
[----:B--2---:R-:W-:Y:S03]  /*6ed0*/  FMNMX.FTZ R5, R7, R4, !PT ;  /* 0x0000000407057209 */ /* 0x004fe60007810000 */
[--C-:B------:R-:W-:Y:S01]  /*6ee0*/  FFMA.FTZ R168, R10, c[0x0][0x2d0], -R151.reuse ;  /* 0x0000b4000aa87a23 */ /* 0x100fe20000010897 */
[----:B------:R-:W-:Y:S01]  /*6ef0*/  FSEL R4, R0, RZ, P0 ;  /* 0x000000ff00047208 */ /* 0x000fe20000000000 */
[--C-:B------:R-:W-:Y:S01]  /*6f00*/  FFMA.FTZ R135, R8, c[0x0][0x2d0], -R151.reuse ;  /* 0x0000b40008877a23 */ /* 0x100fe20000010897 */
[----:B------:R-:W1:Y:S01]  /*6f10*/  SHFL.BFLY PT, R132, R5, 0x1, 0x1f ;  /* 0x0c201f0005847f89 */ /* 0x000e6200000e0000 */
[----:B------:R-:W-:Y:S02]  /*6f20*/  FFMA.FTZ R134, R230, c[0x0][0x2d0], -R151 ;  /* 0x0000b400e6867a23 */ /* 0x000fe40000010897 */
[----:B------:R-:W-:Y:S01]  /*6f30*/  MUFU.EX2 R168, R168 ;  /* 0x000000a800a87308 */ /* 0x000fe20000000800 */
[----:B------:R-:W-:Y:S02]  /*6f40*/  FADD.FTZ R3, -R4, R3 ;  /* 0x0000000304037221 */ /* 0x000fe40000010100 */
[--C-:B------:R-:W-:Y:S02]  /*6f50*/  FFMA.FTZ R169, R6, c[0x0][0x2d0], -R151.reuse ;  /* 0x0000b40006a97a23 */ /* 0x100fe40000010897 */
[----:B------:R-:W-:Y:S02]  /*6f60*/  FMUL.FTZ R6, R3, c[0x0][0x2d0] ;  /* 0x0000b40003067a20 */ /* 0x000fe40000410000 */
[--C-:B------:R-:W-:Y:S02]  /*6f70*/  FFMA.FTZ R174, R164, c[0x0][0x2d0], -R151.reuse ;  /* 0x0000b400a4ae7a23 */ /* 0x100fe40000010897 */
[----:B------:R-:W-:Y:S01]  /*6f80*/  LDSM.16.MT88.4 R164, [R203+0x5900] ;  /* 0x00590000cba4783b */ /* 0x000fe20000004200 */
[----:B------:R-:W2:Y:S01]  /*6f90*/  MUFU.EX2 R135, R135 ;  /* 0x0000008700877308 */ /* 0x000ea20000000800 */
[--C-:B------:R-:W-:Y:S02]  /*6fa0*/  FFMA.FTZ R175, R162, c[0x0][0x2d0], -R151.reuse ;  /* 0x0000b400a2af7a23 */ /* 0x100fe40000010897 */
[--C-:B------:R-:W-:Y:S02]  /*6fb0*/  FFMA.FTZ R176, R142, c[0x0][0x2d0], -R151.reuse ;  /* 0x0000b4008eb07a23 */ /* 0x100fe40000010897 */
[--C-:B------:R-:W-:Y:S02]  /*6fc0*/  FFMA.FTZ R177, R140, c[0x0][0x2d0], -R151.reuse ;  /* 0x0000b4008cb17a23 */ /* 0x100fe40000010897 */
[--C-:B------:R-:W-:Y:S02]  /*6fd0*/  FFMA.FTZ R227, R160, c[0x0][0x2d0], -R151.reuse ;  /* 0x0000b400a0e37a23 */ /* 0x100fe40000010897 */
[--C-:B------:R-:W-:Y:S01]  /*6fe0*/  FFMA.FTZ R228, R158, c[0x0][0x2d0], -R151.reuse ;  /* 0x0000b4009ee47a23 */ /* 0x100fe20000010897 */
[----:B------:R-:W-:Y:S01]  /*6ff0*/  MUFU.EX2 R134, R134 ;  /* 0x0000008600867308 */ /* 0x000fe20000000800 */
[--C-:B------:R-:W-:Y:S01]  /*7000*/  FFMA.FTZ R229, R156, c[0x0][0x2d0], -R151.reuse ;  /* 0x0000b4009ce57a23 */ /* 0x100fe20000010897 */
[----:B-1----:R-:W-:Y:S01]  /*7010*/  FMNMX.FTZ R132, R5, R132, !PT ;  /* 0x0000008405847209 */ /* 0x002fe20007810000 */
[--C-:B------:R-:W-:Y:S02]  /*7020*/  FFMA.FTZ R230, R154, c[0x0][0x2d0], -R151.reuse ;  /* 0x0000b4009ae67a23 */ /* 0x100fe40000010897 */
[--C-:B------:R-:W-:Y:S01]  /*7030*/  FFMA.FTZ R235, R152, c[0x0][0x2d0], -R151.reuse ;  /* 0x0000b40098eb7a23 */ /* 0x100fe20000010897 */
[C---:B------:R-:W-:Y:S01]  /*7040*/  FSETP.NEU.FTZ.AND P0, PT, R132.reuse, -INF , PT ;  /* 0xff8000008400780b */ /* 0x040fe20003f1d000 */
[----:B------:R-:W-:Y:S02]  /*7050*/  FMUL.FTZ R144, R132, c[0x0][0x2d0] ;  /* 0x0000b40084907a20 */ /* 0x000fe40000410000 */
[--C-:B------:R-:W-:Y:S01]  /*7060*/  FFMA.FTZ R236, R150, c[0x0][0x2d0], -R151.reuse ;  /* 0x0000b40096ec7a23 */ /* 0x100fe20000010897 */
[----:B------:R-:W-:Y:S01]  /*7070*/  FSEL R5, R132, RZ, P0 ;  /* 0x000000ff84057208 */ /* 0x000fe20000000000 */
[----:B------:R-:W1:Y:S01]  /*7080*/  MUFU.EX2 R169, R169 ;  /* 0x000000a900a97308 */ /* 0x000e620000000800 */
[----:B------:R-:W-:Y:S01]  /*7090*/  FSEL R144, R144, RZ, P0 ;  /* 0x000000ff90907208 */ /* 0x000fe20000000000 */
[--C-:B------:R-:W-:Y:S01]  /*70a0*/  FFMA.FTZ R237, R148, c[0x0][0x2d0], -R151.reuse ;  /* 0x0000b40094ed7a23 */ /* 0x100fe20000010897 */
[----:B--2---:R-:W-:Y:S01]  /*70b0*/  F2FP.PACK_AB R136, R135, R168 ;  /* 0x000000a88788723e */ /* 0x004fe200000000ff */
[----:B------:R-:W-:Y:S01]  /*70c0*/  FADD.FTZ R5, -R5, R2 ;  /* 0x0000000205057221 */ /* 0x000fe20000010100 */
[----:B------:R-:W-:Y:S01]  /*70d0*/  PLOP3.LUT P0, PT, PT, PT, UP0, 0x80, 0x0 ;  /* 0x000000000000781c */ /* 0x000fe20003f0f008 */
[--C-:B------:R-:W-:Y:S02]  /*70e0*/  FFMA.FTZ R173, R13, c[0x0][0x2d0], -R144.reuse ;  /* 0x0000b4000dad7a23 */ /* 0x100fe40000010890 */
[----:B------:R-:W2:Y:S01]  /*70f0*/  LDSM.16.MT88.4 R12, [R203+0x100] ;  /* 0x00010000cb0c783b */ /* 0x000ea20000004200 */
[--C-:B------:R-:W-:Y:S01]  /*7100*/  FFMA.FTZ R172, R225, c[0x0][0x2d0], -R144.reuse ;  /* 0x0000b400e1ac7a23 */ /* 0x100fe20000010890 */
[----:B------:R-:W3:Y:S01]  /*7110*/  MUFU.EX2 R3, R6 ;  /* 0x0000000600037308 */ /* 0x000ee20000000800 */
[--C-:B------:R-:W-:Y:S02]  /*7120*/  FFMA.FTZ R171, R11, c[0x0][0x2d0], -R144.reuse ;  /* 0x0000b4000bab7a23 */ /* 0x100fe40000010890 */
[--C-:B------:R-:W-:Y:S02]  /*7130*/  FFMA.FTZ R170, R9, c[0x0][0x2d0], -R144.reuse ;  /* 0x0000b40009aa7a23 */ /* 0x100fe40000010890 */
[----:B------:R-:W-:Y:S02]  /*7140*/  FMUL.FTZ R2, R5, c[0x0][0x2d0] ;  /* 0x0000b40005027a20 */ /* 0x000fe40000410000 */
[--C-:B------:R-:W-:Y:S02]  /*7150*/  FFMA.FTZ R178, R163, c[0x0][0x2d0], -R144.reuse ;  /* 0x0000b400a3b27a23 */ /* 0x100fe40000010890 */
[--C-:B------:R-:W-:Y:S01]  /*7160*/  FFMA.FTZ R179, R161, c[0x0][0x2d0], -R144.reuse ;  /* 0x0000b400a1b37a23 */ /* 0x100fe20000010890 */
[----:B------:R-:W-:Y:S01]  /*7170*/  MUFU.EX2 R173, R173 ;  /* 0x000000ad00ad7308 */ /* 0x000fe20000000800 */
[----:B------:R-:W-:Y:S01]  /*7180*/  LDSM.16.MT88.4 R160, [R196+0x3900] ;  /* 0x00390000c4a0783b */ /* 0x000fe20000004200 */
[--C-:B------:R-:W-:Y:S01]  /*7190*/  FFMA.FTZ R225, R143, c[0x0][0x2d0], -R144.reuse ;  /* 0x0000b4008fe17a23 */ /* 0x100fe20000010890 */
[----:B-1----:R-:W-:Y:S01]  /*71a0*/  F2FP.PACK_AB R138, R169, R134 ;  /* 0x00000086a98a723e */ /* 0x002fe200000000ff */
[--C-:B------:R-:W-:Y:S02]  /*71b0*/  FFMA.FTZ R226, R141, c[0x0][0x2d0], -R144.reuse ;  /* 0x0000b4008de27a23 */ /* 0x100fe40000010890 */
[--C-:B------:R-:W-:Y:S03]  /*71c0*/  FFMA.FTZ R231, R159, c[0x0][0x2d0], -R144.reuse ;  /* 0x0000b4009fe77a23 */ /* 0x100fe60000010890 */
[----:B------:R-:W-:Y:S01]  /*71d0*/  LDSM.16.MT88.4 R140, [R197+0x2900] ;  /* 0x00290000c58c783b */ /* 0x000fe20000004200 */
[----:B------:R-:W1:Y:S01]  /*71e0*/  MUFU.EX2 R172, R172 ;  /* 0x000000ac00ac7308 */ /* 0x000e620000000800 */
[--C-:B------:R-:W-:Y:S02]  /*71f0*/  FFMA.FTZ R232, R157, c[0x0][0x2d0], -R144.reuse ;  /* 0x0000b4009de87a23 */ /* 0x100fe40000010890 */
[--C-:B------:R-:W-:Y:S02]  /*7200*/  FFMA.FTZ R233, R155, c[0x0][0x2d0], -R144.reuse ;  /* 0x0000b4009be97a23 */ /* 0x100fe40000010890 */
[C---:B---3--:R-:W-:Y:S02]  /*7210*/  FMUL.FTZ R4, R3.reuse, R128 ;  /* 0x0000008003047220 */ /* 0x048fe40000410000 */
[C---:B------:R-:W-:Y:S01]  /*7220*/  FMUL.FTZ R5, R3.reuse, R129 ;  /* 0x0000008103057220 */ /* 0x040fe20000410000 */
[----:B------:R-:W-:Y:S01]  /*7230*/  LDSM.16.MT88.4 R156, [R197+0x3900] ;  /* 0x00390000c59c783b */ /* 0x000fe20000004200 */
[C---:B------:R-:W-:Y:S01]  /*7240*/  FMUL.FTZ R8, R3.reuse, R124 ;  /* 0x0000007c03087220 */ /* 0x040fe20000410000 */
[----:B------:R-:W-:Y:S01]  /*7250*/  MUFU.EX2 R171, R171 ;  /* 0x000000ab00ab7308 */ /* 0x000fe20000000800 */
[C---:B------:R-:W-:Y:S02]  /*7260*/  FMUL.FTZ R9, R3.reuse, R125 ;  /* 0x0000007d03097220 */ /* 0x040fe40000410000 */
[C---:B------:R-:W-:Y:S02]  /*7270*/  FMUL.FTZ R16, R3.reuse, R116 ;  /* 0x0000007403107220 */ /* 0x040fe40000410000 */
[C---:B------:R-:W-:Y:S02]  /*7280*/  FMUL.FTZ R17, R3.reuse, R117 ;  /* 0x0000007503117220 */ /* 0x040fe40000410000 */
[C---:B------:R-:W-:Y:S02]  /*7290*/  FMUL.FTZ R24, R3.reuse, R108 ;  /* 0x0000006c03187220 */ /* 0x040fe40000410000 */
[C---:B------:R-:W-:Y:S01]  /*72a0*/  FMUL.FTZ R25, R3.reuse, R109 ;  /* 0x0000006d03197220 */ /* 0x040fe20000410000 */
[----:B------:R-:W3:Y:S01]  /*72b0*/  MUFU.EX2 R170, R170 ;  /* 0x000000aa00aa7308 */ /* 0x000ee20000000800 */
[C---:B------:R-:W-:Y:S02]  /*72c0*/  FMUL.FTZ R32, R3.reuse, R100 ;  /* 0x0000006403207220 */ /* 0x040fe40000410000 */
[----:B------:R-:W-:Y:S01]  /*72d0*/  FMUL.FTZ R33, R3, R101 ;  /* 0x0000006503217220 */ /* 0x000fe20000410000 */
[----:B-1----:R-:W-:Y:S01]  /*72e0*/  F2FP.PACK_AB R137, R172, R173 ;  /* 0x000000adac89723e */ /* 0x002fe200000000ff */
[--C-:B------:R-:W-:Y:S02]  /*72f0*/  FFMA.FTZ R234, R153, c[0x0][0x2d0], -R144.reuse ;  /* 0x0000b40099ea7a23 */ /* 0x100fe40000010890 */
[----:B------:R-:W-:Y:S01]  /*7300*/  LDSM.16.MT88.4 R152, [R198+0x3900] ;  /* 0x00390000c698783b */ /* 0x000fe20000004200 */
[--C-:B------:R-:W-:Y:S02]  /*7310*/  FFMA.FTZ R239, R149, c[0x0][0x2d0], -R144.reuse ;  /* 0x0000b40095ef7a23 */ /* 0x100fe40000010890 */
[----:B------:R-:W1:Y:S01]  /*7320*/  MUFU.EX2 R2, R2 ;  /* 0x0000000200027308 */ /* 0x000e620000000800 */
[--C-:B------:R-:W-:Y:S02]  /*7330*/  FFMA.FTZ R240, R147, c[0x0][0x2d0], -R144.reuse ;  /* 0x0000b40093f07a23 */ /* 0x100fe40000010890 */
[--C-:B------:R-:W-:Y:S02]  /*7340*/  FFMA.FTZ R241, R145, c[0x0][0x2d0], -R144.reuse ;  /* 0x0000b40091f17a23 */ /* 0x100fe40000010890 */
[----:B------:R-:W-:Y:S02]  /*7350*/  FFMA.FTZ R151, R146, c[0x0][0x2d0], -R151 ;  /* 0x0000b40092977a23 */ /* 0x000fe40000010897 */
[----:B------:R-:W-:Y:S02]  /*7360*/  FFMA.FTZ R144, R133, c[0x0][0x2d0], -R144 ;  /* 0x0000b40085907a23 */ /* 0x000fe40000010890 */
[C---:B------:R-:W-:Y:S01]  /*7370*/  FMUL.FTZ R36, R3.reuse, R36 ;  /* 0x0000002403247220 */ /* 0x040fe20000410000 */
[----:B------:R-:W-:Y:S01]  /*7380*/  MUFU.EX2 R238, R151 ;  /* 0x0000009700ee7308 */ /* 0x000fe20000000800 */
[C---:B------:R-:W-:Y:S02]  /*7390*/  FMUL.FTZ R37, R3.reuse, R37 ;  /* 0x0000002503257220 */ /* 0x040fe40000410000 */
[C---:B------:R-:W-:Y:S01]  /*73a0*/  FMUL.FTZ R40, R3.reuse, R40 ;  /* 0x0000002803287220 */ /* 0x040fe20000410000 */
[----:B---3--:R-:W-:Y:S01]  /*73b0*/  F2FP.PACK_AB R139, R170, R171 ;  /* 0x000000abaa8b723e */ /* 0x008fe200000000ff */
[C---:B------:R-:W-:Y:S02]  /*73c0*/  FMUL.FTZ R41, R3.reuse, R41 ;  /* 0x0000002903297220 */ /* 0x040fe40000410000 */
[C---:B------:R-:W-:Y:S02]  /*73d0*/  FMUL.FTZ R44, R3.reuse, R44 ;  /* 0x0000002c032c7220 */ /* 0x040fe40000410000 */
[C---:B------:R-:W-:Y:S01]  /*73e0*/  FMUL.FTZ R45, R3.reuse, R45 ;  /* 0x0000002d032d7220 */ /* 0x040fe20000410000 */
[----:B------:R3:W-:Y:S01]  /*73f0*/  MUFU.EX2 R242, R144 ;  /* 0x0000009000f27308 */ /* 0x0007e20000000800 */
[C---:B------:R-:W-:Y:S02]  /*7400*/  FMUL.FTZ R48, R3.reuse, R48 ;  /* 0x0000003003307220 */ /* 0x040fe40000410000 */
[C---:B------:R-:W-:Y:S02]  /*7410*/  FMUL.FTZ R49, R3.reuse, R49 ;  /* 0x0000003103317220 */ /* 0x040fe40000410000 */
[C---:B-1----:R-:W-:Y:S02]  /*7420*/  FMUL.FTZ R6, R2.reuse, R130 ;  /* 0x0000008202067220 */ /* 0x042fe40000410000 */
[C---:B------:R-:W-:Y:S02]  /*7430*/  FMUL.FTZ R7, R2.reuse, R131 ;  /* 0x0000008302077220 */ /* 0x040fe40000410000 */
[----:B------:R-:W-:Y:S01]  /*7440*/  LDSM.16.MT88.4 R128, [R198+0x2900] ;  /* 0x00290000c680783b */ /* 0x000fe20000004200 */
[C---:B------:R-:W-:Y:S01]  /*7450*/  FMUL.FTZ R10, R2.reuse, R126 ;  /* 0x0000007e020a7220 */ /* 0x040fe20000410000 */
[----:B------:R-:W-:Y:S01]  /*7460*/  MUFU.EX2 R174, R174 ;  /* 0x000000ae00ae7308 */ /* 0x000fe20000000800 */
[C---:B------:R-:W-:Y:S02]  /*7470*/  FMUL.FTZ R11, R2.reuse, R127 ;  /* 0x0000007f020b7220 */ /* 0x040fe40000410000 */
[C---:B--2---:R-:W-:Y:S03]  /*7480*/  HMMA.16816.F32 R4, R136.reuse, R12, R4 ;  /* 0x0000000c8804723c */ /* 0x044fe60000001804 */
[----:B------:R-:W-:Y:S02]  /*7490*/  LDSM.16.MT88.4 R124, [R203+0x2900] ;  /* 0x00290000cb7c783b */ /* 0x000fe40000004200 */
[C---:B------:R-:W-:Y:S02]  /*74a0*/  FMUL.FTZ R18, R2.reuse, R118 ;  /* 0x0000007602127220 */ /* 0x040fe40000410000 */
[C---:B------:R-:W-:Y:S01]  /*74b0*/  FMUL.FTZ R12, R3.reuse, R120 ;  /* 0x00000078030c7220 */ /* 0x040fe20000410000 */
[C---:B------:R-:W-:Y:S01]  /*74c0*/  HMMA.16816.F32 R8, R136.reuse, R14, R8 ;  /* 0x0000000e8808723c */ /* 0x040fe20000001808 */
[----:B------:R-:W1:Y:S02]  /*74d0*/  MUFU.EX2 R175, R175 ;  /* 0x000000af00af7308 */ /* 0x000e640000000800 */
[----:B---3--:R-:W-:Y:S01]  /*74e0*/  LDSM.16.MT88.4 R144, [R196+0x1900] ;  /* 0x00190000c490783b */ /* 0x008fe20000004200 */
[C---:B------:R-:W-:Y:S02]  /*74f0*/  FMUL.FTZ R13, R3.reuse, R121 ;  /* 0x00000079030d7220 */ /* 0x040fe40000410000 */
[C---:B------:R-:W-:Y:S02]  /*7500*/  FMUL.FTZ R19, R2.reuse, R119 ;  /* 0x0000007702137220 */ /* 0x040fe40000410000 */
[C---:B------:R-:W-:Y:S03]  /*7510*/  FMUL.FTZ R14, R2.reuse, R122 ;  /* 0x0000007a020e7220 */ /* 0x040fe60000410000 */
[----:B------:R-:W-:Y:S01]  /*7520*/  LDSM.16.MT88.4 R116, [R198+0x900] ;  /* 0x00090000c674783b */ /* 0x000fe20000004200 */
[C---:B------:R-:W-:Y:S01]  /*7530*/  FMUL.FTZ R15, R2.reuse, R123 ;  /* 0x0000007b020f7220 */ /* 0x040fe20000410000 */
[----:B------:R-:W-:Y:S01]  /*7540*/  MUFU.EX2 R176, R176 ;  /* 0x000000b000b07308 */ /* 0x000fe20000000800 */
[C---:B------:R-:W-:Y:S02]  /*7550*/  FMUL.FTZ R26, R2.reuse, R110 ;  /* 0x0000006e021a7220 */ /* 0x040fe40000410000 */
[C---:B------:R-:W-:Y:S02]  /*7560*/  FMUL.FTZ R27, R2.reuse, R111 ;  /* 0x0000006f021b7220 */ /* 0x040fe40000410000 */
[C---:B------:R-:W-:Y:S01]  /*7570*/  FMUL.FTZ R34, R2.reuse, R102 ;  /* 0x0000006602227220 */ /* 0x040fe20000410000 */
[C---:B------:R-:W-:Y:S01]  /*7580*/  HMMA.16816.F32 R12, R136.reuse, R20, R12 ;  /* 0x00000014880c723c */ /* 0x040fe2000000180c */
[----:B------:R-:W2:Y:S02]  /*7590*/  LDSM.16.MT88.4 R120, [R196+0x100] ;  /* 0x00010000c478783b */ /* 0x000ea40000004200 */
[C---:B------:R-:W-:Y:S01]  /*75a0*/  FMUL.FTZ R35, R2.reuse, R103 ;  /* 0x0000006702237220 */ /* 0x040fe20000410000 */
[----:B------:R-:W-:Y:S01]  /*75b0*/  MUFU.EX2 R177, R177 ;  /* 0x000000b100b17308 */ /* 0x000fe20000000800 */
[C---:B------:R-:W-:Y:S02]  /*75c0*/  FMUL.FTZ R38, R2.reuse, R38 ;  /* 0x0000002602267220 */ /* 0x040fe40000410000 */
[C---:B------:R-:W-:Y:S01]  /*75d0*/  FMUL.FTZ R20, R3.reuse, R112 ;  /* 0x0000007003147220 */ /* 0x040fe20000410000 */
[C---:B------:R-:W-:Y:S01]  /*75e0*/  HMMA.16816.F32 R16, R136.reuse, R22, R16 ;  /* 0x000000168810723c */ /* 0x040fe20000001810 */
[----:B------:R-:W-:Y:S03]  /*75f0*/  LDSM.16.MT88.4 R100, [R197+0x2100] ;  /* 0x00210000c564783b */ /* 0x000fe60000004200 */
[C---:B------:R-:W-:Y:S02]  /*7600*/  FMUL.FTZ R21, R3.reuse, R113 ;  /* 0x0000007103157220 */ /* 0x040fe40000410000 */
[C---:B------:R-:W-:Y:S01]  /*7610*/  FMUL.FTZ R39, R2.reuse, R39 ;  /* 0x0000002702277220 */ /* 0x040fe20000410000 */
[----:B------:R-:W-:Y:S01]  /*7620*/  MUFU.EX2 R178, R178 ;  /* 0x000000b200b27308 */ /* 0x000fe20000000800 */
[C---:B------:R-:W-:Y:S01]  /*7630*/  FMUL.FTZ R22, R2.reuse, R114 ;  /* 0x0000007202167220 */ /* 0x040fe20000410000 */
[----:B------:R-:W-:Y:S03]  /*7640*/  LDSM.16.MT88.4 R108, [R196+0x2100] ;  /* 0x00210000c46c783b */ /* 0x000fe60000004200 */
[C---:B------:R-:W-:Y:S02]  /*7650*/  FMUL.FTZ R23, R2.reuse, R115 ;  /* 0x0000007302177220 */ /* 0x040fe40000410000 */
[C---:B------:R-:W-:Y:S02]  /*7660*/  FMUL.FTZ R42, R2.reuse, R42 ;  /* 0x0000002a022a7220 */ /* 0x040fe40000410000 */
[C---:B------:R-:W-:Y:S01]  /*7670*/  FMUL.FTZ R43, R2.reuse, R43 ;  /* 0x0000002b022b7220 */ /* 0x040fe20000410000 */
[----:B------:R-:W3:Y:S01]  /*7680*/  LDSM.16.MT88.4 R112, [R203+0x2100] ;  /* 0x00210000cb70783b */ /* 0x000ee20000004200 */
[C---:B------:R-:W-:Y:S01]  /*7690*/  FMUL.FTZ R46, R2.reuse, R46 ;  /* 0x0000002e022e7220 */ /* 0x040fe20000410000 */
[C---:B------:R-:W-:Y:S01]  /*76a0*/  HMMA.16816.F32 R20, R136.reuse, R28, R20 ;  /* 0x0000001c8814723c */ /* 0x040fe20000001814 */
[----:B------:R-:W4:Y:S02]  /*76b0*/  MUFU.EX2 R179, R179 ;  /* 0x000000b300b37308 */ /* 0x000f240000000800 */
[C---:B------:R-:W-:Y:S02]  /*76c0*/  FMUL.FTZ R47, R2.reuse, R47 ;  /* 0x0000002f022f7220 */ /* 0x040fe40000410000 */
[C---:B------:R-:W-:Y:S01]  /*76d0*/  FMUL.FTZ R50, R2.reuse, R50 ;  /* 0x0000003202327220 */ /* 0x040fe20000410000 */
[----:B------:R-:W-:Y:S01]  /*76e0*/  LDSM.16.MT88.4 R148, [R203+0x3900] ;  /* 0x00390000cb94783b */ /* 0x000fe20000004200 */
[C---:B------:R-:W-:Y:S01]  /*76f0*/  FMUL.FTZ R28, R3.reuse, R104 ;  /* 0x00000068031c7220 */ /* 0x040fe20000410000 */
[C---:B------:R-:W-:Y:S03]  /*7700*/  HMMA.16816.F32 R24, R136.reuse, R30, R24 ;  /* 0x0000001e8818723c */ /* 0x040fe60000001818 */
[----:B------:R-:W-:Y:S01]  /*7710*/  MUFU.EX2 R225, R225 ;  /* 0x000000e100e17308 */ /* 0x000fe20000000800 */
[C---:B------:R-:W-:Y:S02]  /*7720*/  FMUL.FTZ R29, R3.reuse, R105 ;  /* 0x00000069031d7220 */ /* 0x040fe40000410000 */
[C---:B------:R-:W-:Y:S02]  /*7730*/  FMUL.FTZ R51, R2.reuse, R51 ;  /* 0x0000003302337220 */ /* 0x040fe40000410000 */
[C---:B------:R-:W-:Y:S04]  /*7740*/  FMUL.FTZ R30, R2.reuse, R106 ;  /* 0x0000006a021e7220 */ /* 0x040fe80000410000 */
[C---:B------:R-:W-:Y:S01]  /*7750*/  FMUL.FTZ R31, R2.reuse, R107 ;  /* 0x0000006b021f7220 */ /* 0x040fe20000410000 */
[----:B------:R-:W5:Y:S01]  /*7760*/  MUFU.EX2 R226, R226 ;  /* 0x000000e200e27308 */ /* 0x000f620000000800 */
[----:B------:R-:W1:Y:S01]  /*7770*/  LDSM.16.MT88.4 R104, [R198+0x2100] ;  /* 0x00210000c668783b */ /* 0x000e620000004200 */
[C---:B------:R-:W-:Y:S02]  /*7780*/  FMUL.FTZ R52, R3.reuse, R52 ;  /* 0x0000003403347220 */ /* 0x040fe40000410000 */
[C---:B------:R-:W-:Y:S02]  /*7790*/  FMUL.FTZ R53, R3.reuse, R53 ;  /* 0x0000003503357220 */ /* 0x040fe40000410000 */
[C---:B--2---:R-:W-:Y:S03]  /*77a0*/  HMMA.16816.F32 R28, R136.reuse, R120, R28 ;  /* 0x00000078881c723c */ /* 0x044fe6000000181c */
        /* <DEDUP_REMOVED lines=8> */
[----:B------:R-:W2:Y:S01]  /*7830*/  MUFU.EX2 R228, R228 ;  /* 0x000000e400e47308 */ /* 0x000ea20000000800 */
[C---:B---3--:R-:W-:Y:S04]  /*7840*/  HMMA.16816.F32 R36, R136.reuse, R112, R36 ;  /* 0x000000708824723c */ /* 0x048fe80000001824 */
[C---:B------:R-:W-:Y:S02]  /*7850*/  FMUL.FTZ R59, R2.reuse, R59 ;  /* 0x0000003b023b7220 */ /* 0x040fe40000410000 */
[C---:B------:R-:W-:Y:S02]  /*7860*/  FMUL.FTZ R60, R3.reuse, R60 ;  /* 0x0000003c033c7220 */ /* 0x040fe40000410000 */
[C---:B------:R-:W-:Y:S01]  /*7870*/  HMMA.16816.F32 R40, R136.reuse, R114, R40 ;  /* 0x000000728828723c */ /* 0x040fe20000001828 */
[----:B------:R-:W-:Y:S01]  /*7880*/  LDSM.16.MT88.4 R112, [R203+0x900] ;  /* 0x00090000cb70783b */ /* 0x000fe20000004200 */
[----:B------:R-:W-:Y:S02]  /*7890*/  MUFU.EX2 R229, R229 ;  /* 0x000000e500e57308 */ /* 0x000fe40000000800 */
[C---:B------:R-:W-:Y:S02]  /*78a0*/  FMUL.FTZ R61, R3.reuse, R61 ;  /* 0x0000003d033d7220 */ /* 0x040fe40000410000 */
[C---:B------:R-:W-:Y:S02]  /*78b0*/  FMUL.FTZ R62, R2.reuse, R62 ;  /* 0x0000003e023e7220 */ /* 0x040fe40000410000 */
[C---:B------:R-:W-:Y:S01]  /*78c0*/  FMUL.FTZ R63, R2.reuse, R63 ;  /* 0x0000003f023f7220 */ /* 0x040fe20000410000 */
[C---:B-1----:R-:W-:Y:S03]  /*78d0*/  HMMA.16816.F32 R44, R136.reuse, R104, R44 ;  /* 0x00000068882c723c */ /* 0x042fe6000000182c */
[----:B------:R-:W1:Y:S01]  /*78e0*/  MUFU.EX2 R230, R230 ;  /* 0x000000e600e67308 */ /* 0x000e620000000800 */
[C---:B------:R-:W-:Y:S02]  /*78f0*/  FMUL.FTZ R64, R3.reuse, R64 ;  /* 0x0000004003407220 */ /* 0x040fe40000410000 */
[C---:B------:R-:W-:Y:S02]  /*7900*/  FMUL.FTZ R65, R3.reuse, R65 ;  /* 0x0000004103417220 */ /* 0x040fe40000410000 */
[C---:B------:R-:W-:Y:S01]  /*7910*/  FMUL.FTZ R66, R2.reuse, R66 ;  /* 0x0000004202427220 */ /* 0x040fe20000410000 */
[C---:B------:R-:W-:Y:S01]  /*7920*/  HMMA.16816.F32 R48, R136.reuse, R106, R48 ;  /* 0x0000006a8830723c */ /* 0x040fe20000001830 */
[----:B------:R-:W3:Y:S03]  /*7930*/  LDSM.16.MT88.4 R104, [R203+0x4100] ;  /* 0x00410000cb68783b */ /* 0x000ee60000004200 */
[----:B------:R-:W-:Y:S01]  /*7940*/  MUFU.EX2 R231, R231 ;  /* 0x000000e700e77308 */ /* 0x000fe20000000800 */
[C---:B------:R-:W-:Y:S02]  /*7950*/  FMUL.FTZ R67, R2.reuse, R67 ;  /* 0x0000004302437220 */ /* 0x040fe40000410000 */
[C---:B------:R-:W-:Y:S01]  /*7960*/  FMUL.FTZ R68, R3.reuse, R68 ;  /* 0x0000004403447220 */ /* 0x040fe20000410000 */
[C---:B------:R-:W-:Y:S04]  /*7970*/  HMMA.16816.F32 R52, R136.reuse, R100, R52 ;  /* 0x000000648834723c */ /* 0x040fe80000001834 */
[C---:B------:R-:W-:Y:S02]  /*7980*/  FMUL.FTZ R69, R3.reuse, R69 ;  /* 0x0000004503457220 */ /* 0x040fe40000410000 */
[----:B------:R-:W1:Y:S01]  /*7990*/  MUFU.EX2 R232, R232 ;  /* 0x000000e800e87308 */ /* 0x000e620000000800 */
[C---:B------:R-:W-:Y:S01]  /*79a0*/  FMUL.FTZ R70, R2.reuse, R70 ;  /* 0x0000004602467220 */ /* 0x040fe20000410000 */
[C---:B------:R-:W-:Y:S01]  /*79b0*/  HMMA.16816.F32 R56, R136.reuse, R102, R56 ;  /* 0x000000668838723c */ /* 0x040fe20000001838 */
[----:B------:R-:W1:Y:S03]  /*79c0*/  LDSM.16.MT88.4 R100, [R198+0x4100] ;  /* 0x00410000c664783b */ /* 0x000e660000004200 */
[C---:B------:R-:W-:Y:S02]  /*79d0*/  FMUL.FTZ R71, R2.reuse, R71 ;  /* 0x0000004702477220 */ /* 0x040fe40000410000 */
[C---:B------:R-:W-:Y:S02]  /*79e0*/  FMUL.FTZ R72, R3.reuse, R72 ;  /* 0x0000004803487220 */ /* 0x040fe40000410000 */
[----:B------:R-:W-:Y:S01]  /*79f0*/  MUFU.EX2 R233, R233 ;  /* 0x000000e900e97308 */ /* 0x000fe20000000800 */
[C---:B------:R-:W-:Y:S03]  /*7a00*/  HMMA.16816.F32 R60, R136.reuse, R108, R60 ;  /* 0x0000006c883c723c */ /* 0x040fe6000000183c */
[C---:B------:R-:W-:Y:S02]  /*7a10*/  FMUL.FTZ R73, R3.reuse, R73 ;  /* 0x0000004903497220 */ /* 0x040fe40000410000 */
[C---:B------:R-:W-:Y:S03]  /*7a20*/  FMUL.FTZ R74, R2.reuse, R74 ;  /* 0x0000004a024a7220 */ /* 0x040fe60000410000 */
[C---:B------:R-:W-:Y:S01]  /*7a30*/  HMMA.16816.F32 R64, R136.reuse, R110, R64 ;  /* 0x0000006e8840723c */ /* 0x040fe20000001840 */
[----:B------:R-:W2:Y:S01]  /*7a40*/  LDSM.16.MT88.4 R108, [R197+0x4100] ;  /* 0x00410000c56c783b */ /* 0x000ea20000004200 */
[----:B------:R-:W2:Y:S02]  /*7a50*/  MUFU.EX2 R234, R234 ;  /* 0x000000ea00ea7308 */ /* 0x000ea40000000800 */
[C---:B------:R-:W-:Y:S02]  /*7a60*/  FMUL.FTZ R75, R2.reuse, R75 ;  /* 0x0000004b024b7220 */ /* 0x040fe40000410000 */
[C---:B------:R-:W-:Y:S02]  /*7a70*/  FMUL.FTZ R76, R3.reuse, R76 ;  /* 0x0000004c034c7220 */ /* 0x040fe40000410000 */
[C---:B------:R-:W-:Y:S01]  /*7a80*/  FMUL.FTZ R77, R3.reuse, R77 ;  /* 0x0000004d034d7220 */ /* 0x040fe20000410000 */
[C---:B---3--:R-:W-:Y:S03]  /*7a90*/  HMMA.16816.F32 R68, R136.reuse, R104, R68 ;  /* 0x000000688844723c */ /* 0x048fe60000001844 */
[C---:B------:R-:W-:Y:S01]  /*7aa0*/  FMUL.FTZ R78, R2.reuse, R78 ;  /* 0x0000004e024e7220 */ /* 0x040fe20000410000 */
[----:B------:R-:W-:Y:S01]  /*7ab0*/  MUFU.EX2 R235, R235 ;  /* 0x000000eb00eb7308 */ /* 0x000fe20000000800 */
[C---:B------:R-:W-:Y:S02]  /*7ac0*/  FMUL.FTZ R79, R2.reuse, R79 ;  /* 0x0000004f024f7220 */ /* 0x040fe40000410000 */
[C---:B------:R-:W-:Y:S01]  /*7ad0*/  FMUL.FTZ R80, R3.reuse, R80 ;  /* 0x0000005003507220 */ /* 0x040fe20000410000 */
[C---:B------:R-:W-:Y:S01]  /*7ae0*/  HMMA.16816.F32 R72, R136.reuse, R106, R72 ;  /* 0x0000006a8848723c */ /* 0x040fe20000001848 */
[----:B------:R-:W3:Y:S03]  /*7af0*/  LDSM.16.MT88.4 R104, [R196+0x4100] ;  /* 0x00410000c468783b */ /* 0x000ee60000004200 */
[C---:B------:R-:W-:Y:S02]  /*7b00*/  FMUL.FTZ R81, R3.reuse, R81 ;  /* 0x0000005103517220 */ /* 0x040fe40000410000 */
[C---:B------:R-:W-:Y:S01]  /*7b10*/  FMUL.FTZ R82, R2.reuse, R82 ;  /* 0x0000005202527220 */ /* 0x040fe20000410000 */
[----:B------:R-:W2:Y:S01]  /*7b20*/  MUFU.EX2 R236, R236 ;  /* 0x000000ec00ec7308 */ /* 0x000ea20000000800 */
[C---:B-1----:R-:W-:Y:S04]  /*7b30*/  HMMA.16816.F32 R76, R136.reuse, R100, R76 ;  /* 0x00000064884c723c */ /* 0x042fe8000000184c */
[C---:B------:R-:W-:Y:S02]  /*7b40*/  FMUL.FTZ R83, R2.reuse, R83 ;  /* 0x0000005302537220 */ /* 0x040fe40000410000 */
[----:B------:R-:W-:Y:S01]  /*7b50*/  FMUL.FTZ R84, R3, R84 ;  /* 0x0000005403547220 */ /* 0x000fe20000410000 */
[----:B------:R-:W-:Y:S01]  /*7b60*/  F2FP.PACK_AB R100, R175, R174 ;  /* 0x000000aeaf64723e */ /* 0x000fe200000000ff */
[----:B------:R-:W-:Y:S01]  /*7b70*/  FMUL.FTZ R85, R3, R85 ;  /* 0x0000005503557220 */ /* 0x000fe20000410000 */
[----:B----4-:R-:W-:Y:S01]  /*7b80*/  F2FP.PACK_AB R101, R179, R178 ;  /* 0x000000b2b365723e */ /* 0x010fe200000000ff */
[----:B------:R-:W-:Y:S01]  /*7b90*/  MUFU.EX2 R237, R237 ;  /* 0x000000ed00ed7308 */ /* 0x000fe20000000800 */
[C---:B------:R-:W-:Y:S03]  /*7ba0*/  HMMA.16816.F32 R80, R136.reuse, R102, R80 ;  /* 0x000000668850723c */ /* 0x040fe60000001850 */
[C---:B------:R-:W-:Y:S02]  /*7bb0*/  FMUL.FTZ R86, R2.reuse, R86 ;  /* 0x0000005602567220 */ /* 0x040fe40000410000 */
[C---:B------:R-:W-:Y:S02]  /*7bc0*/  FMUL.FTZ R87, R2.reuse, R87 ;  /* 0x0000005702577220 */ /* 0x040fe40000410000 */
[----:B------:R-:W-:Y:S01]  /*7bd0*/  FMUL.FTZ R88, R3, R88 ;  /* 0x0000005803587220 */ /* 0x000fe20000410000 */
[----:B------:R-:W-:Y:S01]  /*7be0*/  F2FP.PACK_AB R102, R177, R176 ;  /* 0x000000b0b166723e */ /* 0x000fe200000000ff */
[C---:B------:R-:W-:Y:S01]  /*7bf0*/  FMUL.FTZ R89, R3.reuse, R89 ;  /* 0x0000005903597220 */ /* 0x040fe20000410000 */
[----:B------:R-:W-:Y:S02]  /*7c00*/  MUFU.EX2 R239, R239 ;  /* 0x000000ef00ef7308 */ /* 0x000fe40000000800 */
[C---:B--2---:R-:W-:Y:S03]  /*7c10*/  HMMA.16816.F32 R84, R136.reuse, R108, R84 ;  /* 0x0000006c8854723c */ /* 0x044fe60000001854 */
[----:B------:R-:W-:Y:S01]  /*7c20*/  FMUL.FTZ R90, R2, R90 ;  /* 0x0000005a025a7220 */ /* 0x000fe20000410000 */
[----:B-----5:R-:W-:Y:S01]  /*7c30*/  F2FP.PACK_AB R103, R226, R225 ;  /* 0x000000e1e267723e */ /* 0x020fe200000000ff */
[C---:B------:R-:W-:Y:S02]  /*7c40*/  FMUL.FTZ R91, R2.reuse, R91 ;  /* 0x0000005b025b7220 */ /* 0x040fe40000410000 */
[C---:B------:R-:W-:Y:S01]  /*7c50*/  FMUL.FTZ R92, R3.reuse, R92 ;  /* 0x0000005c035c7220 */ /* 0x040fe20000410000 */
[----:B------:R-:W1:Y:S01]  /*7c60*/  MUFU.EX2 R240, R240 ;  /* 0x000000f000f07308 */ /* 0x000e620000000800 */
[C---:B------:R-:W-:Y:S03]  /*7c70*/  FMUL.FTZ R93, R3.reuse, R93 ;  /* 0x0000005d035d7220 */ /* 0x040fe60000410000 */
[C---:B------:R-:W-:Y:S01]  /*7c80*/  HMMA.16816.F32 R88, R136.reuse, R110, R88 ;  /* 0x0000006e8858723c */ /* 0x040fe20000001858 */
[----:B------:R-:W2:Y:S02]  /*7c90*/  LDSM.16.MT88.4 R108, [R197+0x900] ;  /* 0x00090000c56c783b */ /* 0x000ea40000004200 */
[C---:B------:R-:W-:Y:S02]  /*7ca0*/  FMUL.FTZ R94, R2.reuse, R94 ;  /* 0x0000005e025e7220 */ /* 0x040fe40000410000 */
[C---:B------:R-:W-:Y:S01]  /*7cb0*/  FMUL.FTZ R95, R2.reuse, R95 ;  /* 0x0000005f025f7220 */ /* 0x040fe20000410000 */
[----:B------:R-:W4:Y:S01]  /*7cc0*/  MUFU.EX2 R241, R241 ;  /* 0x000000f100f17308 */ /* 0x000f220000000800 */
[C---:B------:R-:W-:Y:S02]  /*7cd0*/  FMUL.FTZ R96, R3.reuse, R96 ;  /* 0x0000006003607220 */ /* 0x040fe40000410000 */
[C---:B------:R-:W-:Y:S03]  /*7ce0*/  FMUL.FTZ R97, R3.reuse, R97 ;  /* 0x0000006103617220 */ /* 0x040fe60000410000 */
[C---:B---3--:R-:W-:Y:S03]  /*7cf0*/  HMMA.16816.F32 R92, R136.reuse, R104, R92 ;  /* 0x00000068885c723c */ /* 0x048fe6000000185c */
[C---:B------:R-:W-:Y:S02]  /*7d00*/  FMUL.FTZ R98, R2.reuse, R98 ;  /* 0x0000006202627220 */ /* 0x040fe40000410000 */
[C---:B------:R-:W-:Y:S02]  /*7d10*/  FMUL.FTZ R99, R2.reuse, R99 ;  /* 0x0000006302637220 */ /* 0x040fe40000410000 */
[----:B------:R-:W-:Y:S01]  /*7d20*/  FFMA.FTZ R168, R3, R218, R168 ;  /* 0x000000da03a87223 */ /* 0x000fe200000100a8 */
[----:B------:R-:W-:Y:S01]  /*7d30*/  MOV R3, R0 ;  /* 0x0000000000037202 */ /* 0x000fe20000000f00 */
[----:B------:R-:W-:Y:S03]  /*7d40*/  FFMA.FTZ R173, R2, R219, R173 ;  /* 0x000000db02ad7223 */ /* 0x000fe600000100ad */
[----:B------:R-:W-:Y:S01]  /*7d50*/  HMMA.16816.F32 R96, R136, R106, R96 ;  /* 0x0000006a8860723c */ /* 0x000fe20000001860 */
[----:B------:R-:W3:Y:S02]  /*7d60*/  LDSM.16.MT88.4 R104, [R196+0x2900] ;  /* 0x00290000c468783b */ /* 0x000ee40000004200 */
[----:B------:R-:W-:Y:S02]  /*7d70*/  FADD.FTZ R135, R135, R168 ;  /* 0x000000a887877221 */ /* 0x000fe40000010000 */
[----:B------:R-:W-:Y:S02]  /*7d80*/  FADD.FTZ R172, R172, R173 ;  /* 0x000000adacac7221 */ /* 0x000fe40000010000 */
[----:B------:R-:W-:Y:S01]  /*7d90*/  FADD.FTZ R134, R134, R135 ;  /* 0x0000008786867221 */ /* 0x000fe20000010000 */
[C---:B------:R-:W-:Y:S01]  /*7da0*/  HMMA.16816.F32 R4, R100.reuse, R112, R4 ;  /* 0x000000706404723c */ /* 0x040fe20000001804 */
[----:B------:R-:W-:Y:S04]  /*7db0*/  LDSM.16.MT88.4 R136, [R197+0x3100] ;  /* 0x00310000c588783b */ /* 0x000fe80000004200 */
[----:B------:R-:W-:Y:S03]  /*7dc0*/  FADD.FTZ R169, R169, R134 ;  /* 0x00000086a9a97221 */ /* 0x000fe60000010000 */
[C---:B------:R-:W-:Y:S01]  /*7dd0*/  HMMA.16816.F32 R8, R100.reuse, R114, R8 ;  /* 0x000000726408723c */ /* 0x040fe20000001808 */
[----:B------:R-:W-:Y:S03]  /*7de0*/  LDSM.16.MT88.4 R112, [R198+0x4900] ;  /* 0x00490000c670783b */ /* 0x000fe60000004200 */
[----:B------:R-:W-:Y:S04]  /*7df0*/  FADD.FTZ R174, R174, R169 ;  /* 0x000000a9aeae7221 */ /* 0x000fe80000010000 */
[C---:B------:R-:W-:Y:S04]  /*7e00*/  HMMA.16816.F32 R12, R100.reuse, R116, R12 ;  /* 0x00000074640c723c */ /* 0x040fe8000000180c */
[----:B------:R-:W-:Y:S04]  /*7e10*/  FADD.FTZ R175, R175, R174 ;  /* 0x000000aeafaf7221 */ /* 0x000fe80000010000 */
[C---:B------:R-:W-:Y:S01]  /*7e20*/  HMMA.16816.F32 R16, R100.reuse, R118, R16 ;  /* 0x000000766410723c */ /* 0x040fe20000001810 */
[----:B------:R-:W-:Y:S03]  /*7e30*/  LDSM.16.MT88.4 R116, [R197+0x4900] ;  /* 0x00490000c574783b */ /* 0x000fe60000004200 */
[----:B------:R-:W-:Y:S04]  /*7e40*/  FADD.FTZ R176, R176, R175 ;  /* 0x000000afb0b07221 */ /* 0x000fe80000010000 */
[C---:B--2---:R-:W-:Y:S04]  /*7e50*/  HMMA.16816.F32 R20, R100.reuse, R108, R20 ;  /* 0x0000006c6414723c */ /* 0x044fe80000001814 */
[----:B------:R-:W-:Y:S04]  /*7e60*/  FADD.FTZ R176, R177, R176 ;  /* 0x000000b0b1b07221 */ /* 0x000fe80000010000 */
        /* <DEDUP_REMOVED lines=16> */
[----:B------:R-:W3:Y:S07]  /*7f70*/  LDSM.16.MT88.4 R104, [R196+0x4900] ;  /* 0x00490000c468783b */ /* 0x000eee0000004200 */
[C---:B--2---:R-:W-:Y:S08]  /*7f80*/  HMMA.16816.F32 R68, R100.reuse, R108, R68 ;  /* 0x0000006c6444723c */ /* 0x044ff00000001844 */
[C---:B------:R-:W-:Y:S01]  /*7f90*/  HMMA.16816.F32 R72, R100.reuse, R110, R72 ;  /* 0x0000006e6448723c */ /* 0x040fe20000001848 */
[----:B------:R-:W2:Y:S07]  /*7fa0*/  LDSM.16.MT88.4 R108, [R203+0x1100] ;  /* 0x00110000cb6c783b */ /* 0x000eae0000004200 */
[C---:B------:R-:W-:Y:S08]  /*7fb0*/  HMMA.16816.F32 R76, R100.reuse, R112, R76 ;  /* 0x00000070644c723c */ /* 0x040ff0000000184c */
[C---:B------:R-:W-:Y:S01]  /*7fc0*/  HMMA.16816.F32 R80, R100.reuse, R114, R80 ;  /* 0x000000726450723c */ /* 0x040fe20000001850 */
[----:B------:R-:W5:Y:S07]  /*7fd0*/  LDSM.16.MT88.4 R112, [R197+0x1100] ;  /* 0x00110000c570783b */ /* 0x000f6e0000004200 */
[C---:B------:R-:W-:Y:S08]  /*7fe0*/  HMMA.16816.F32 R84, R100.reuse, R116, R84 ;  /* 0x000000746454723c */ /* 0x040ff00000001854 */
[C---:B------:R-:W-:Y:S01]  /*7ff0*/  HMMA.16816.F32 R88, R100.reuse, R118, R88 ;  /* 0x000000766458723c */ /* 0x040fe20000001858 */
[----:B------:R-:W1:Y:S07]  /*8000*/  LDSM.16.MT88.4 R116, [R203+0x3100] ;  /* 0x00310000cb74783b */ /* 0x000e6e0000004200 */
[C---:B---3--:R-:W-:Y:S08]  /*8010*/  HMMA.16816.F32 R92, R100.reuse, R104, R92 ;  /* 0x00000068645c723c */ /* 0x048ff0000000185c */
[----:B------:R-:W-:Y:S01]  /*8020*/  HMMA.16816.F32 R96, R100, R106, R96 ;  /* 0x0000006a6460723c */ /* 0x000fe20000001860 */
[----:B------:R-:W3:Y:S06]  /*8030*/  LDSM.16.MT88.4 R104, [R196+0x3100] ;  /* 0x00310000c468783b */ /* 0x000eec0000004200 */
        /* <DEDUP_REMOVED lines=8> */
[----:B------:R-:W-:Y:S05]  /*80c0*/  FADD.FTZ R230, R230, R229 ;  /* 0x000000e5e6e67221 */ /* 0x000fea0000010000 */
[C---:B------:R-:W-:Y:S01]  /*80d0*/  HMMA.16816.F32 R8, R100.reuse, R110, R8 ;  /* 0x0000006e6408723c */ /* 0x040fe20000001808 */
[----:B------:R-:W2:Y:S07]  /*80e0*/  LDSM.16.MT88.4 R108, [R203+0x5100] ;  /* 0x00510000cb6c783b */ /* 0x000eae0000004200 */
[C---:B------:R-:W-:Y:S08]  /*80f0*/  HMMA.16816.F32 R12, R100.reuse, R120, R12 ;  /* 0x00000078640c723c */ /* 0x040ff0000000180c */
[C---:B------:R-:W-:Y:S08]  /*8100*/  HMMA.16816.F32 R16, R100.reuse, R122, R16 ;  /* 0x0000007a6410723c */ /* 0x040ff00000001810 */
[C---:B-----5:R-:W-:Y:S08]  /*8110*/  HMMA.16816.F32 R20, R100.reuse, R112, R20 ;  /* 0x000000706414723c */ /* 0x060ff00000001814 */
[C---:B------:R-:W-:Y:S01]  /*8120*/  HMMA.16816.F32 R24, R100.reuse, R114, R24 ;  /* 0x000000726418723c */ /* 0x040fe20000001818 */
[----:B------:R-:W5:Y:S07]  /*8130*/  LDSM.16.MT88.4 R112, [R198+0x5100] ;  /* 0x00510000c670783b */ /* 0x000f6e0000004200 */
[C---:B------:R-:W-:Y:S08]  /*8140*/  HMMA.16816.F32 R28, R100.reuse, R124, R28 ;  /* 0x0000007c641c723c */ /* 0x040ff0000000181c */
[C---:B------:R-:W-:Y:S01]  /*8150*/  HMMA.16816.F32 R32, R100.reuse, R126, R32 ;  /* 0x0000007e6420723c */ /* 0x040fe20000001820 */
[----:B------:R-:W-:Y:S07]  /*8160*/  LDSM.16.MT88.4 R124, [R203+0x1900] ;  /* 0x00190000cb7c783b */ /* 0x000fee0000004200 */
[C---:B-1----:R-:W-:Y:S08]  /*8170*/  HMMA.16816.F32 R36, R100.reuse, R116, R36 ;  /* 0x000000746424723c */ /* 0x042ff00000001824 */
[C---:B------:R-:W-:Y:S01]  /*8180*/  HMMA.16816.F32 R40, R100.reuse, R118, R40 ;  /* 0x000000766428723c */ /* 0x040fe20000001828 */
[----:B------:R-:W1:Y:S07]  /*8190*/  LDSM.16.MT88.4 R116, [R197+0x5100] ;  /* 0x00510000c574783b */ /* 0x000e6e0000004200 */
[C---:B------:R-:W-:Y:S08]  /*81a0*/  HMMA.16816.F32 R44, R100.reuse, R128, R44 ;  /* 0x00000080642c723c */ /* 0x040ff0000000182c */
[C---:B------:R-:W-:Y:S08]  /*81b0*/  HMMA.16816.F32 R48, R100.reuse, R130, R48 ;  /* 0x000000826430723c */ /* 0x040ff00000001830 */
[C---:B------:R-:W-:Y:S07]  /*81c0*/  HMMA.16816.F32 R52, R100.reuse, R136, R52 ;  /* 0x000000886434723c */ /* 0x040fee0000001834 */
[----:B------:R-:W-:Y:S01]  /*81d0*/  F2FP.PACK_AB R136, R236, R235 ;  /* 0x000000ebec88723e */ /* 0x000fe200000000ff */
[C---:B------:R-:W-:Y:S04]  /*81e0*/  HMMA.16816.F32 R56, R100.reuse, R138, R56 ;  /* 0x0000008a6438723c */ /* 0x040fe80000001838 */
[----:B------:R-:W-:Y:S01]  /*81f0*/  F2FP.PACK_AB R137, R240, R239 ;  /* 0x000000eff089723e */ /* 0x000fe200000000ff */
[----:B------:R-:W-:Y:S02]  /*8200*/  FADD.FTZ R235, R235, R230 ;  /* 0x000000e6ebeb7221 */ /* 0x000fe40000010000 */
[----:B------:R-:W-:Y:S01]  /*8210*/  F2FP.PACK_AB R138, R238, R237 ;  /* 0x000000edee8a723e */ /* 0x000fe200000000ff */
[C---:B---3--:R-:W-:Y:S04]  /*8220*/  HMMA.16816.F32 R60, R100.reuse, R104, R60 ;  /* 0x00000068643c723c */ /* 0x048fe8000000183c */
[----:B----4-:R-:W-:Y:S01]  /*8230*/  F2FP.PACK_AB R139, R242, R241 ;  /* 0x000000f1f28b723e */ /* 0x010fe200000000ff */
[----:B------:R-:W-:Y:S03]  /*8240*/  FADD.FTZ R236, R236, R235 ;  /* 0x000000ebecec7221 */ /* 0x000fe60000010000 */
[C---:B------:R-:W-:Y:S01]  /*8250*/  HMMA.16816.F32 R64, R100.reuse, R106, R64 ;  /* 0x0000006a6440723c */ /* 0x040fe20000001840 */
[----:B------:R-:W3:Y:S03]  /*8260*/  LDSM.16.MT88.4 R104, [R196+0x5100] ;  /* 0x00510000c468783b */ /* 0x000ee60000004200 */
[----:B------:R-:W-:Y:S04]  /*8270*/  FADD.FTZ R237, R237, R236 ;  /* 0x000000eceded7221 */ /* 0x000fe80000010000 */
[C---:B--2---:R-:W-:Y:S04]  /*8280*/  HMMA.16816.F32 R68, R100.reuse, R108, R68 ;  /* 0x0000006c6444723c */ /* 0x044fe80000001844 */
[----:B------:R-:W-:Y:S04]  /*8290*/  FADD.FTZ R218, R238, R237 ;  /* 0x000000edeeda7221 */ /* 0x000fe80000010000 */
[C---:B------:R-:W-:Y:S01]  /*82a0*/  HMMA.16816.F32 R72, R100.reuse, R110, R72 ;  /* 0x0000006e6448723c */ /* 0x040fe20000001848 */
[----:B------:R-:W2:Y:S07]  /*82b0*/  LDSM.16.MT88.4 R108, [R198+0x1900] ;  /* 0x00190000c66c783b */ /* 0x000eae0000004200 */
[C---:B-----5:R-:W-:Y:S08]  /*82c0*/  HMMA.16816.F32 R76, R100.reuse, R112, R76 ;  /* 0x00000070644c723c */ /* 0x060ff0000000184c */
[C---:B------:R-:W-:Y:S08]  /*82d0*/  HMMA.16816.F32 R80, R100.reuse, R114, R80 ;  /* 0x000000726450723c */ /* 0x040ff00000001850 */
[C---:B-1----:R-:W-:Y:S08]  /*82e0*/  HMMA.16816.F32 R84, R100.reuse, R116, R84 ;  /* 0x000000746454723c */ /* 0x042ff00000001854 */
[C---:B------:R-:W-:Y:S08]  /*82f0*/  HMMA.16816.F32 R88, R100.reuse, R118, R88 ;  /* 0x000000766458723c */ /* 0x040ff00000001858 */
[C---:B---3--:R-:W-:Y:S08]  /*8300*/  HMMA.16816.F32 R92, R100.reuse, R104, R92 ;  /* 0x00000068645c723c */ /* 0x048ff0000000185c */
[----:B------:R-:W-:Y:S08]  /*8310*/  HMMA.16816.F32 R96, R100, R106, R96 ;  /* 0x0000006a6460723c */ /* 0x000ff00000001860 */
[C---:B------:R-:W-:Y:S01]  /*8320*/  HMMA.16816.F32 R128, R136.reuse, R124, R4 ;  /* 0x0000007c8880723c */ /* 0x040fe20000001804 */
[----:B------:R-:W1:Y:S07]  /*8330*/  LDSM.16.MT88.4 R4, [R198+0x5900] ;  /* 0x00590000c604783b */ /* 0x000e6e0000004200 */
[C---:B------:R-:W-:Y:S01]  /*8340*/  HMMA.16816.F32 R124, R136.reuse, R126, R8 ;  /* 0x0000007e887c723c */ /* 0x040fe20000001808 */
[----:B------:R-:W3:Y:S07]  /*8350*/  LDSM.16.MT88.4 R8, [R197+0x5900] ;  /* 0x00590000c508783b */ /* 0x000eee0000004200 */
[C---:B--2---:R-:W-:Y:S01]  /*8360*/  HMMA.16816.F32 R120, R136.reuse, R108, R12 ;  /* 0x0000006c8878723c */ /* 0x044fe2000000180c */
[----:B------:R-:W2:Y:S07]  /*8370*/  LDSM.16.MT88.4 R12, [R196+0x5900] ;  /* 0x00590000c40c783b */ /* 0x000eae0000004200 */
        /* <DEDUP_REMOVED lines=15> */
[C---:B-1----:R-:W-:Y:S07]  /*8470*/  HMMA.16816.F32 R76, R136.reuse, R4, R76 ;  /* 0x00000004884c723c */ /* 0x042fee000000184c */
[----:B------:R-:W-:Y:S01]  /*8480*/  FADD.FTZ R5, R171, R172 ;  /* 0x000000acab057221 */ /* 0x000fe20000010000 */
[C---:B------:R-:W-:Y:S04]  /*8490*/  HMMA.16816.F32 R80, R136.reuse, R6, R80 ;  /* 0x000000068850723c */ /* 0x040fe80000001850 */
[----:B------:R-:W-:Y:S04]  /*84a0*/  FADD.FTZ R5, R170, R5 ;  /* 0x00000005aa057221 */ /* 0x000fe80000010000 */
[C---:B---3--:R-:W-:Y:S04]  /*84b0*/  HMMA.16816.F32 R84, R136.reuse, R8, R84 ;  /* 0x000000088854723c */ /* 0x048fe80000001854 */
[----:B------:R-:W-:Y:S04]  /*84c0*/  FADD.FTZ R2, R178, R5 ;  /* 0x00000005b2027221 */ /* 0x000fe80000010000 */
[C---:B------:R-:W-:Y:S04]  /*84d0*/  HMMA.16816.F32 R88, R136.reuse, R10, R88 ;  /* 0x0000000a8858723c */ /* 0x040fe80000001858 */
[----:B------:R-:W-:Y:S04]  /*84e0*/  FADD.FTZ R2, R179, R2 ;  /* 0x00000002b3027221 */ /* 0x000fe80000010000 */
[----:B------:R-:W-:Y:S01]  /*84f0*/  FADD.FTZ R225, R225, R2 ;  /* 0x00000002e1e17221 */ /* 0x000fe20000010000 */
[----:B------:R-:W-:Y:S01]  /*8500*/  MOV R2, R132 ;  /* 0x0000008400027202 */ /* 0x000fe20000000f00 */
[C---:B--2---:R-:W-:Y:S03]  /*8510*/  HMMA.16816.F32 R92, R136.reuse, R12, R92 ;  /* 0x0000000c885c723c */ /* 0x044fe6000000185c */
[----:B------:R-:W-:Y:S04]  /*8520*/  FADD.FTZ R226, R226, R225 ;  /* 0x000000e1e2e27221 */ /* 0x000fe80000010000 */
[----:B------:R-:W-:Y:S01]  /*8530*/  FADD.FTZ R231, R231, R226 ;  /* 0x000000e2e7e77221 */ /* 0x000fe20000010000 */
[----:B------:R-:W-:Y:S04]  /*8540*/  HMMA.16816.F32 R96, R136, R14, R96 ;  /* 0x0000000e8860723c */ /* 0x000fe80000001860 */
[----:B------:R-:W-:Y:S04]  /*8550*/  FADD.FTZ R232, R232, R231 ;  /* 0x000000e7e8e87221 */ /* 0x000fe80000010000 */
[----:B------:R-:W-:Y:S04]  /*8560*/  FADD.FTZ R233, R233, R232 ;  /* 0x000000e8e9e97221 */ /* 0x000fe80000010000 */
[----:B------:R-:W-:Y:S04]  /*8570*/  FADD.FTZ R234, R234, R233 ;  /* 0x000000e9eaea7221 */ /* 0x000fe80000010000 */
[----:B------:R-:W-:Y:S04]  /*8580*/  FADD.FTZ R239, R239, R234 ;  /* 0x000000eaefef7221 */ /* 0x000fe80000010000 */
[----:B------:R-:W-:Y:S04]  /*8590*/  FADD.FTZ R240, R240, R239 ;  /* 0x000000eff0f07221 */ /* 0x000fe80000010000 */
[----:B------:R-:W-:Y:S04]  /*85a0*/  FADD.FTZ R219, R241, R240 ;  /* 0x000000f0f1db7221 */ /* 0x000fe80000010000 */
[----:B------:R-:W-:Y:S01]  /*85b0*/  FADD.FTZ R219, R242, R219 ;  /* 0x000000dbf2db7221 */ /* 0x000fe20000010000 */
[----:B------:R-:W-:-:S05]  /*85c0*/  @P0 BRA `(.L_x_175) ;  /* 0xffffc7f000000947 */ /* 0x000fca000383ffff */
.L_x_166:
[----:B------:R-:W1:Y:S01]  /*85d0*/  S2UR UR7, SR_CTAID.X ;  /* 0x00000000000779c3 */ /* 0x000e620000002500 */
[----:B------:R-:W-:Y:S01]  /*85e0*/  ULDC.64 UR4, c[0x0][0x2c8] ;  /* 0x0000b20000047ab9 */ /* 0x000fe20000000a00 */
[----:B------:R-:W-:Y:S01]  /*85f0*/  PLOP3.LUT P0, PT, PT, PT, UP1, 0x40, 0x0 ;  /* 0x000000000000781c */ /* 0x000fe20003f0e818 */
[----:B------:R-:W-:-:S02]  /*8600*/  UMOV UR6, 0x1 ;  /* 0x0000000100067882 */ /* 0x000fc40000000000 */
[----:B-1----:R-:W-:-:S04]  /*8610*/  ULEA UR7, UR7, 0x7f, 0x7 ;  /* 0x0000007f07077891 */ /* 0x002fc8000f8e383f */
[----:B------:R-:W-:-:S03]  /*8620*/  UIMAD.WIDE.U32 UR18, UR7, UR4, URZ ;  /* 0x00000004071272a5 */ /* 0x000fc6000f8e003f */
[----:B------:R-:W-:Y:S02]  /*8630*/  ULDC UR4, c[0x0][0x168] ;  /* 0x00005a0000047ab9 */ /* 0x000fe40000000800 */
[----:B------:R-:W-:Y:S02]  /*8640*/  UIADD3 UR4, UR6, -UR4, URZ ;  /* 0x8000000406047290 */ /* 0x000fe4000fffe03f */
[----:B------:R-:W-:Y:S02]  /*8650*/  @UP2 USHF.R.U32.HI UR7, URZ, UR5, UR19 ;  /* 0x000000053f072299 */ /* 0x000fe40008011613 */
[----:B------:R-:W-:Y:S02]  /*8660*/  ULDC UR6, c[0x0][0x324] ;  /* 0x0000c90000067ab9 */ /* 0x000fe40000000800 */
[----:B------:R-:W-:Y:S02]  /*8670*/  ULDC UR5, c[0x0][0x1d0] ;  /* 0x0000740000057ab9 */ /* 0x000fe40000000800 */
[----:B------:R-:W-:-:S04]  /*8680*/  UIADD3 UR7, UR7, UR5, UR4 ;  /* 0x0000000507077290 */ /* 0x000fc8000fffe004 */
[----:B------:R-:W-:Y:S01]  /*8690*/  UIADD3 UR6, UR7, -UR6, URZ ;  /* 0x8000000607067290 */ /* 0x000fe2000fffe03f */
[----:B------:R-:W-:Y:S05]  /*86a0*/  @P0 BRA `(.L_x_176) ;  /* 0x0000016000000947 */ /* 0x000fea0003800000 */
[----:B------:R-:W-:-:S06]  /*86b0*/  UISETP.GT.AND UP0, UPT, UR7, -0x1, UPT ;  /* 0xffffffff0700788c */ /* 0x000fcc000bf04270 */
[----:B------:R-:W-:-:S13]  /*86c0*/  PLOP3.LUT P0, PT, PT, PT, UP0, 0x80, 0x0 ;  /* 0x000000000000781c */ /* 0x000fda0003f0f008 */
[----:B------:R-:W-:Y:S05]  /*86d0*/  @P0 BRA `(.L_x_177) ;  /* 0x0000009000000947 */ /* 0x000fea0003800000 */
[----:B------:R-:W-:Y:S02]  /*86e0*/  ULDC UR4, c[0x0][0x32c] ;  /* 0x0000cb0000047ab9 */ /* 0x000fe40000000800 */
[----:B------:R-:W-:Y:S02]  /*86f0*/  UISETP.NE.AND UP0, UPT, UR4, 0x1, UPT ;  /* 0x000000010400788c */ /* 0x000fe4000bf05270 */
[----:B------:R-:W-:Y:S02]  /*8700*/  ULOP3.LUT UR7, URZ, UR7, URZ, 0x33, !UPT ;  /* 0x000000073f077292 */ /* 0x000fe4000f8e333f */
[----:B------:R-:W-:Y:S02]  /*8710*/  ULDC.64 UR4, c[0x0][0x330] ;  /* 0x0000cc0000047ab9 */ /* 0x000fe40000000a00 */
[----:B------:R-:W-:-:S07]  /*8720*/  UIMAD.WIDE.U32 UR18, UR7, UR4, URZ ;  /* 0x00000004071272a5 */ /* 0x000fce000f8e003f */
[----:B------:R-:W-:Y:S02]  /*8730*/  @UP0 UMOV UR15, UR19 ;  /* 0x00000013000f0c82 */ /* 0x000fe40008000000 */
[----:B------:R-:W-:-:S04]  /*8740*/  @UP0 USHF.R.U32.HI UR7, URZ, UR5, UR15 ;  /* 0x000000053f070299 */ /* 0x000fc8000801160f */
[----:B------:R-:W-:Y:S01]  /*8750*/  ULOP3.LUT UR7, URZ, UR7, URZ, 0x33, !UPT ;  /* 0x000000073f077292 */ /* 0x000fe2000f8e333f */
[----:B------:R-:W-:Y:S05]  /*8760*/  BRA `(.L_x_178) ;  /* 0x0000006000007947 */ /* 0x000fea0003800000 */
.L_x_177:
[----:B------:R-:W-:Y:S02]  /*8770*/  ULDC UR4, c[0x0][0x32c] ;  /* 0x0000cb0000047ab9 */ /* 0x000fe40000000800 */
[----:B------:R-:W-:-:S03]  /*8780*/  UISETP.NE.AND UP0, UPT, UR4, 0x1, UPT ;  /* 0x000000010400788c */ /* 0x000fc6000bf05270 */
[----:B------:R-:W-:Y:S02]  /*8790*/  ULDC.64 UR4, c[0x0][0x330] ;  /* 0x0000cc0000047ab9 */ /* 0x000fe40000000a00 */
[----:B------:R-:W-:-:S07]  /*87a0*/  UIMAD.WIDE.U32 UR18, UR7, UR4, URZ ;  /* 0x00000004071272a5 */ /* 0x000fce000f8e003f */
[----:B------:R-:W-:Y:S02]  /*87b0*/  @UP0 UMOV UR15, UR19 ;  /* 0x00000013000f0c82 */ /* 0x000fe40008000000 */
[----:B------:R-:W-:Y:S02]  /*87c0*/  @UP0 USHF.R.U32.HI UR7, URZ, UR5, UR15 ;  /* 0x000000053f070299 */ /* 0x000fe4000801160f */
.L_x_178:
[----:B------:R-:W-:Y:S02]  /*87d0*/  ULDC UR4, c[0x0][0x32c] ;  /* 0x0000cb0000047ab9 */ /* 0x000fe40000000800 */
[----:B------:R-:W-:-:S04]  /*87e0*/  UIMAD UR4, UR7, UR4, URZ ;  /* 0x00000004070472a4 */ /* 0x000fc8000f8e023f */
[----:B------:R-:W-:-:S04]  /*87f0*/  UISETP.LT.AND UP0, UPT, UR6, UR4, UPT ;  /* 0x000000040600728c */ /* 0x000fc8000bf01270 */
[----:B------:R-:W-:-:S04]  /*8800*/  USEL UR6, UR6, UR4, !UP0 ;  /* 0x0000000406067287 */ /* 0x000fc8000c000000 */
.L_x_176:
[----:B------:R-:W-:-:S04]  /*8810*/  UIADD3 UR6, UR6, 0x3f, URZ ;  /* 0x0000003f06067890 */ /* 0x000fc8000fffe03f */
        /* <DEDUP_REMOVED lines=8> */
[----:B------:R-:W-:Y:S01]  /*88a0*/  IADD3 R227, P6, R208, 0x40, RZ ;  /* 0x00000040d0e37810 */ /* 0x000fe20007fde0ff */
[----:B------:R-:W-:Y:S01]  /*88b0*/  IMAD.MOV.U32 R135, RZ, RZ, R132 ;  /* 0x000000ffff877224 */ /* 0x000fe200078e0084 */
[----:B------:R-:W-:Y:S01]  /*88c0*/  IADD3 R223, P4, R210, 0x40, RZ ;  /* 0x00000040d2df7810 */ /* 0x000fe20007f9e0ff */
[----:B------:R-:W-:Y:S01]  /*88d0*/  IMAD.MOV.U32 R3, RZ, RZ, R0 ;  /* 0x000000ffff037224 */ /* 0x000fe200078e0000 */
[----:B------:R-:W-:Y:S01]  /*88e0*/  IADD3 R225, P5, R208, 0x80, RZ ;  /* 0x00000080d0e17810 */ /* 0x000fe20007fbe0ff */
[----:B------:R-:W-:Y:S01]  /*88f0*/  IMAD.X R226, RZ, RZ, R215, P6 ;  /* 0x000000ffffe27224 */ /* 0x000fe200030e06d7 */
[----:B------:R-:W-:Y:S01]  /*8900*/  IADD3 R221, P0, R210, 0x80, RZ ;  /* 0x00000080d2dd7810 */ /* 0x000fe20007f1e0ff */
[----:B------:R-:W-:Y:S01]  /*8910*/  IMAD.X R222, RZ, RZ, R217, P4 ;  /* 0x000000ffffde7224 */ /* 0x000fe200020e06d9 */
[----:B------:R-:W-:Y:S01]  /*8920*/  IADD3.X R224, RZ, R215, RZ, P5, !PT ;  /* 0x000000d7ffe07210 */ /* 0x000fe20002ffe4ff */
[----:B------:R-:W-:Y:S01]  /*8930*/  UMOV UR18, UR13 ;  /* 0x0000000d00127c82 */ /* 0x000fe20008000000 */
[----:B------:R-:W-:Y:S01]  /*8940*/  IADD3.X R220, RZ, R217, RZ, P0, !PT ;  /* 0x000000d9ffdc7210 */ /* 0x000fe200007fe4ff */
[----:B------:R-:W-:-:S02]  /*8950*/  ULDC.64 UR6, c[0x0][0x208] ;  /* 0x0000820000067ab9 */ /* 0x000fc40000000a00 */
[----:B------:R-:W-:Y:S02]  /*8960*/  ULDC.64 UR4, c[0x0][0x1e0] ;  /* 0x0000780000047ab9 */ /* 0x000fe40000000a00 */
.L_x_180:
        /* <DEDUP_REMOVED lines=15> */
[----:B------:R-:W-:Y:S01]  /*8a60*/  @!UP3 ULEA UR19, UP0, UR6, UR19, 0x5 ;  /* 0x000000130613b291 */ /* 0x000fe2000f80283f */
[----:B------:R-:W1:Y:S03]  /*8a70*/  LDSM.16.M88.4 R8, [R205+0x6100] ;  /* 0x00610000cd08783b */ /* 0x000e660000000200 */
[----:B------:R-:W-:Y:S02]  /*8a80*/  @!P0 IADD3.X R0, R215, UR13, RZ, P6, !PT ;  /* 0x0000000dd7008c10 */ /* 0x000fe4000b7fe4ff */
[----:B------:R-:W-:Y:S02]  /*8a90*/  @!P0 LEA R22, P6, R5, c[0x0][0x1f8], 0x1 ;  /* 0x00007e0005168a11 */ /* 0x000fe400078c08ff */
[----:B------:R-:W-:Y:S01]  /*8aa0*/  @!P0 IADD3.X R2, R226, UR13, RZ, P5, !PT ;  /* 0x0000000de2028c10 */ /* 0x000fe2000affe4ff */
[----:B------:R-:W2:Y:S01]  /*8ab0*/  LDSM.16.M88.4 R16, [R205+0x6900] ;  /* 0x00690000cd10783b */ /* 0x000ea20000000200 */
[----:B------:R-:W-:Y:S02]  /*8ac0*/  @!P0 LEA R20, P5, R7, c[0x0][0x1f8], 0x1 ;  /* 0x00007e0007148a11 */ /* 0x000fe400078a08ff */
[----:B------:R-:W-:Y:S01]  /*8ad0*/  @!P0 IADD3.X R4, R224, UR13, RZ, P4, !PT ;  /* 0x0000000de0048c10 */ /* 0x000fe2000a7fe4ff */
[----:B------:R-:W-:Y:S01]  /*8ae0*/  @!UP3 ULEA.HI.X UR13, UR6, UR13, UR7, 0x5, UP0 ;  /* 0x0000000d060db291 */ /* 0x000fe200080f2c07 */
[----:B------:R-:W-:Y:S01]  /*8af0*/  @!P0 LEA R28, P4, R13, c[0x0][0x1f8], 0x1 ;  /* 0x00007e000d1c8a11 */ /* 0x000fe200078808ff */
[----:B------:R-:W-:Y:S01]  /*8b00*/  UISETP.GT.AND UP3, UPT, UR18, UR8, UPT ;  /* 0x000000081200728c */ /* 0x000fe2000bf64270 */
[----:B------:R-:W-:Y:S01]  /*8b10*/  @!P0 LEA.HI.X R23, R5, c[0x0][0x1fc], R0, 0x1, P6 ;  /* 0x00007f0005178a11 */ /* 0x000fe200030f0c00 */
[----:B------:R-:W3:Y:S01]  /*8b20*/  LDSM.16.M88.4 R24, [R205+0x7100] ;  /* 0x00710000cd18783b */ /* 0x000ee20000000200 */
[----:B------:R-:W-:Y:S02]  /*8b30*/  @!P0 LEA.HI.X R21, R7, c[0x0][0x1fc], R2, 0x1, P5 ;  /* 0x00007f0007158a11 */ /* 0x000fe400028f0c02 */
[----:B------:R-:W-:Y:S02]  /*8b40*/  @!P0 LEA.HI.X R29, R13, c[0x0][0x1fc], R4, 0x1, P4 ;  /* 0x00007f000d1d8a11 */ /* 0x000fe400020f0c04 */
[----:B------:R-:W-:Y:S02]  /*8b50*/  @!P0 IADD3 R5, P6, R208, UR19, RZ ;  /* 0x00000013d0058c10 */ /* 0x000fe4000ffde0ff */
[----:B------:R-:W-:Y:S01]  /*8b60*/  @!P0 IADD3 R7, P5, R227, UR19, RZ ;  /* 0x00000013e3078c10 */ /* 0x000fe2000ffbe0ff */
[----:B------:R-:W4:Y:S01]  /*8b70*/  LDSM.16.M88.4 R136, [R205+0x7900] ;  /* 0x00790000cd88783b */ /* 0x000f220000000200 */
[----:B------:R-:W-:Y:S02]  /*8b80*/  @!P0 IADD3 R13, P4, R225, UR19, RZ ;  /* 0x00000013e10d8c10 */ /* 0x000fe4000ff9e0ff */
[----:B------:R-:W-:Y:S02]  /*8b90*/  @!P0 IADD3.X R0, R215, UR13, RZ, P6, !PT ;  /* 0x0000000dd7008c10 */ /* 0x000fe4000b7fe4ff */
[----:B------:R-:W-:Y:S02]  /*8ba0*/  @!P0 LEA R170, P6, R5, c[0x0][0x1f8], 0x1 ;  /* 0x00007e0005aa8a11 */ /* 0x000fe400078c08ff */
[----:B------:R-:W-:Y:S01]  /*8bb0*/  @!P0 IADD3.X R2, R226, UR13, RZ, P5, !PT ;  /* 0x0000000de2028c10 */ /* 0x000fe2000affe4ff */
[----:B------:R-:W-:Y:S01]  /*8bc0*/  LDSM.16.M88.4 R140, [R202+0xc100] ;  /* 0x00c10000ca8c783b */ /* 0x000fe20000000200 */
[----:B------:R-:W-:Y:S02]  /*8bd0*/  @!P0 LEA R168, P5, R7, c[0x0][0x1f8], 0x1 ;  /* 0x00007e0007a88a11 */ /* 0x000fe400078a08ff */
[----:B------:R-:W-:Y:S01]  /*8be0*/  @!P0 IADD3.X R4, R224, UR13, RZ, P4, !PT ;  /* 0x0000000de0048c10 */ /* 0x000fe2000a7fe4ff */
[----:B------:R-:W-:Y:S01]  /*8bf0*/  UIADD3 UR13, UR18, -0x1, URZ ;  /* 0xffffffff120d7890 */ /* 0x000fe2000fffe03f */
[----:B------:R-:W-:Y:S02]  /*8c00*/  @!P0 LEA R132, P4, R13, c[0x0][0x1f8], 0x1 ;  /* 0x00007e000d848a11 */ /* 0x000fe400078808ff */
[----:B------:R-:W-:Y:S01]  /*8c10*/  @!P0 LEA.HI.X R171, R5, c[0x0][0x1fc], R0, 0x1, P6 ;  /* 0x00007f0005ab8a11 */ /* 0x000fe200030f0c00 */
[----:B------:R-:W5:Y:S01]  /*8c20*/  LDSM.16.M88.4 R144, [R204] ;  /* 0x00000000cc90783b */ /* 0x000f620000000200 */
[----:B------:R-:W-:Y:S01]  /*8c30*/  @!P0 LEA.HI.X R169, R7, c[0x0][0x1fc], R2, 0x1, P5 ;  /* 0x00007f0007a98a11 */ /* 0x000fe200028f0c02 */
[----:B------:R-:W-:Y:S01]  /*8c40*/  @UP3 UIMAD.WIDE.U32 UR22, UR13, UR4, URZ ;  /* 0x000000040d1632a5 */ /* 0x000fe2000f8e003f */
[----:B------:R-:W-:Y:S01]  /*8c50*/  @!P0 LEA.HI.X R133, R13, c[0x0][0x1fc], R4, 0x1, P4 ;  /* 0x00007f000d858a11 */ /* 0x000fe200020f0c04 */
[----:B------:R-:W-:Y:S01]  /*8c60*/  @UP3 USHF.R.S32.HI UR19, URZ, 0x1f, UR13 ;  /* 0x0000001f3f133899 */ /* 0x000fe2000801140d */
[C---:B-1----:R-:W-:Y:S01]  /*8c70*/  HMMA.16816.F32 R4, R32.reuse, R8, RZ ;  /* 0x000000082004723c */ /* 0x042fe200000018ff */
[----:B------:R-:W-:Y:S02]  /*8c80*/  @UP3 USHF.L.U32 UR20, UR22, 0x6, URZ ;  /* 0x0000000616143899 */ /* 0x000fe4000800063f */
[----:B------:R-:W1:Y:S01]  /*8c90*/  LDSM.16.M88.4 R148, [R195] ;  /* 0x00000000c394783b */ /* 0x000e620000000200 */
[----:B------:R-:W-:Y:S04]  /*8ca0*/  @UP3 UIMAD UR19, UR19, UR4, URZ ;  /* 0x00000004131332a4 */ /* 0x000fe8000f8e023f */
[C---:B------:R-:W-:Y:S01]  /*8cb0*/  HMMA.16816.F32 R8, R32.reuse, R10, RZ ;  /* 0x0000000a2008723c */ /* 0x040fe200000018ff */
[----:B------:R-:W-:Y:S02]  /*8cc0*/  @UP3 UIMAD UR19, UR13, UR5, UR19 ;  /* 0x000000050d1332a4 */ /* 0x000fe4000f8e0213 */
[----:B------:R-:W1:Y:S02]  /*8cd0*/  LDSM.16.M88.4 R152, [R194] ;  /* 0x00000000c298783b */ /* 0x000e640000000200 */
[----:B------:R-:W-:Y:S03]  /*8ce0*/  @UP3 UIADD3 UR19, UR23, UR19, URZ ;  /* 0x0000001317133290 */ /* 0x000fe6000fffe03f */
[C---:B--2---:R-:W-:Y:S01]  /*8cf0*/  HMMA.16816.F32 R12, R32.reuse, R16, RZ ;  /* 0x00000010200c723c */ /* 0x044fe200000018ff */
[----:B------:R-:W-:Y:S02]  /*8d00*/  @UP3 USHF.L.U64.HI UR19, UR22, 0x6, UR19 ;  /* 0x0000000616133899 */ /* 0x000fe40008010213 */
[----:B------:R-:W2:Y:S05]  /*8d10*/  LDSM.16.M88.4 R156, [R193] ;  /* 0x00000000c19c783b */ /* 0x000eaa0000000200 */
[C---:B------:R-:W-:Y:S03]  /*8d20*/  HMMA.16816.F32 R16, R32.reuse, R18, RZ ;  /* 0x000000122010723c */ /* 0x040fe600000018ff */
[----:B------:R-:W-:Y:S01]  /*8d30*/  @!PT LDS RZ, [RZ] ;  /* 0x00000000fffff984 */ /* 0x000fe20000000800 */
[----:B------:R-:W-:Y:S01]  /*8d40*/  @!PT LDS RZ, [RZ] ;  /* 0x00000000fffff984 */ /* 0x000fe20000000800 */
[----:B------:R-:W-:Y:S01]  /*8d50*/  @!PT LDS RZ, [RZ] ;  /* 0x00000000fffff984 */ /* 0x000fe20000000800 */
[----:B------:R3:W-:Y:S08]  /*8d60*/  @!P0 LDGSTS.E.BYPASS.LTC128B.128 [R207+0x100], [R22.64], !P3 ;  /* 0x0010000016cf8fae */ /* 0x0007f0000d901d50 */
[----:B------:R3:W-:Y:S08]  /*8d70*/  @!P0 LDGSTS.E.BYPASS.LTC128B.128 [R207+0x2100], [R20.64], !P2 ;  /* 0x0210000014cf8fae */ /* 0x0007f0000d101d50 */
[----:B------:R4:W-:Y:S08]  /*8d80*/  @!P0 LDGSTS.E.BYPASS.LTC128B.128 [R207+0x4100], [R28.64], !P1 ;  /* 0x041000001ccf8fae */ /* 0x0009f0000c901d50 */
[----:B------:R1:W-:Y:S08]  /*8d90*/  @!P0 LDGSTS.E.BYPASS.LTC128B.128 [R207+0x1100], [R170.64], !P3 ;  /* 0x01100000aacf8fae */ /* 0x0003f0000d901d50 */
[----:B------:R1:W-:Y:S01]  /*8da0*/  @!P0 LDGSTS.E.BYPASS.LTC128B.128 [R207+0x3100], [R168.64], !P2 ;  /* 0x03100000a8cf8fae */ /* 0x0003e2000d101d50 */
[C---:B---3--:R-:W-:Y:S07]  /*8db0*/  HMMA.16816.F32 R20, R32.reuse, R24, RZ ;  /* 0x000000182014723c */ /* 0x048fee00000018ff */
[----:B------:R3:W-:Y:S01]  /*8dc0*/  @!P0 LDGSTS.E.BYPASS.LTC128B.128 [R207+0x5100], [R132.64], !P1 ;  /* 0x0510000084cf8fae */ /* 0x0007e2000c901d50 */
[----:B------:R-:W-:Y:S01]  /*8dd0*/  PLOP3.LUT P0, PT, PT, PT, UP3, 0x80, 0x0 ;  /* 0x000000000000781c */ /* 0x000fe20003f0f038 */
[C---:B------:R-:W-:Y:S06]  /*8de0*/  HMMA.16816.F32 R24, R32.reuse, R26, RZ ;  /* 0x0000001a2018723c */ /* 0x040fec00000018ff */
[----:B------:R-:W-:Y:S02]  /*8df0*/  LDSM.16.M88.4 R160, [R201+0xc100] ;  /* 0x00c10000c9a0783b */ /* 0x000fe40000000200 */
[C---:B----4-:R-:W-:Y:S06]  /*8e00*/  HMMA.16816.F32 R28, R32.reuse, R136, RZ ;  /* 0x00000088201c723c */ /* 0x050fec00000018ff */
[----:B------:R-:W0:Y:S02]  /*8e10*/  LDGDEPBAR ;  /* 0x00000000000079af */ /* 0x000e240000000000 */
[----:B------:R-:W-:Y:S06]  /*8e20*/  HMMA.16816.F32 R32, R32, R138, RZ ;  /* 0x0000008a2020723c */ /* 0x000fec00000018ff */
[----:B------:R-:W4:Y:S02]  /*8e30*/  LDSM.16.M88.4 R164, [R200+0x6100] ;  /* 0x00610000c8a4783b */ /* 0x000f240000000200 */
[C---:B-----5:R-:W-:Y:S06]  /*8e40*/  HMMA.16816.F32 R4, R140.reuse, R144, R4 ;  /* 0x000000908c04723c */ /* 0x060fec0000001804 */
[----:B------:R-:W5:Y:S02]  /*8e50*/  LDSM.16.M88.4 R136, [R200+0x6900] ;  /* 0x00690000c888783b */ /* 0x000f640000000200 */
[C---:B------:R-:W-:Y:S06]  /*8e60*/  HMMA.16816.F32 R8, R140.reuse, R146, R8 ;  /* 0x000000928c08723c */ /* 0x040fec0000001808 */
[----:B-1----:R-:W1:Y:S02]  /*8e70*/  LDSM.16.M88.4 R168, [R200+0x7100] ;  /* 0x00710000c8a8783b */ /* 0x002e640000000200 */
[C---:B------:R-:W-:Y:S06]  /*8e80*/  HMMA.16816.F32 R12, R140.reuse, R148, R12 ;  /* 0x000000948c0c723c */ /* 0x040fec000000180c */
[----:B------:R-:W1:Y:S02]  /*8e90*/  LDSM.16.M88.4 R172, [R200+0x7900] ;  /* 0x00790000c8ac783b */ /* 0x000e640000000200 */
[C---:B------:R-:W-:Y:S06]  /*8ea0*/  HMMA.16816.F32 R16, R140.reuse, R150, R16 ;  /* 0x000000968c10723c */ /* 0x040fec0000001810 */
[----:B------:R-:W-:Y:S02]  /*8eb0*/  LDSM.16.M88.4 R176, [R199+0xc100] ;  /* 0x00c10000c7b0783b */ /* 0x000fe40000000200 */
[C---:B------:R-:W-:Y:S06]  /*8ec0*/  HMMA.16816.F32 R20, R140.reuse, R152, R20 ;  /* 0x000000988c14723c */ /* 0x040fec0000001814 */
[----:B------:R-:W1:Y:S02]  /*8ed0*/  LDSM.16.M88.4 R180, [R192] ;  /* 0x00000000c0b4783b */ /* 0x000e640000000200 */
[C---:B------:R-:W-:Y:S06]  /*8ee0*/  HMMA.16816.F32 R24, R140.reuse, R154, R24 ;  /* 0x0000009a8c18723c */ /* 0x040fec0000001818 */
[----:B------:R-:W-:Y:S02]  /*8ef0*/  LDSM.16.M88.4 R144, [R192+0x1000] ;  /* 0x00100000c090783b */ /* 0x000fe40000000200 */
[C---:B--2---:R-:W-:Y:S06]  /*8f00*/  HMMA.16816.F32 R28, R140.reuse, R156, R28 ;  /* 0x0000009c8c1c723c */ /* 0x044fec000000181c */
[----:B------:R-:W-:Y:S02]  /*8f10*/  LDSM.16.M88.4 R148, [R192+0x1800] ;  /* 0x00180000c094783b */ /* 0x000fe40000000200 */
[----:B------:R-:W-:Y:S06]  /*8f20*/  HMMA.16816.F32 R32, R140, R158, R32 ;  /* 0x0000009e8c20723c */ /* 0x000fec0000001820 */
[----:B------:R-:W2:Y:S02]  /*8f30*/  LDSM.16.M88.4 R140, [R192+0x800] ;  /* 0x00080000c08c783b */ /* 0x000ea40000000200 */
[C---:B----4-:R-:W-:Y:S06]  /*8f40*/  HMMA.16816.F32 R4, R160.reuse, R164, R4 ;  /* 0x000000a4a004723c */ /* 0x050fec0000001804 */
[----:B------:R-:W-:Y:S02]  /*8f50*/  LDSM.16.M88.4 R152, [R206+0x10100] ;  /* 0x01010000ce98783b */ /* 0x000fe40000000200 */
[C---:B------:R-:W-:Y:S06]  /*8f60*/  HMMA.16816.F32 R8, R160.reuse, R166, R8 ;  /* 0x000000a6a008723c */ /* 0x040fec0000001808 */
[----:B------:R-:W4:Y:S02]  /*8f70*/  LDSM.16.M88.4 R156, [R205+0x8100] ;  /* 0x00810000cd9c783b */ /* 0x000f240000000200 */
[C---:B-----5:R-:W-:Y:S06]  /*8f80*/  HMMA.16816.F32 R12, R160.reuse, R136, R12 ;  /* 0x00000088a00c723c */ /* 0x060fec000000180c */
[----:B------:R-:W-:Y:S02]  /*8f90*/  LDSM.16.M88.4 R164, [R205+0x9900] ;  /* 0x00990000cda4783b */ /* 0x000fe40000000200 */
[C---:B------:R-:W-:Y:S06]  /*8fa0*/  HMMA.16816.F32 R16, R160.reuse, R138, R16 ;  /* 0x0000008aa010723c */ /* 0x040fec0000001810 */
[----:B------:R-:W5:Y:S02]  /*8fb0*/  LDSM.16.M88.4 R136, [R205+0x8900] ;  /* 0x00890000cd88783b */ /* 0x000f640000000200 */
[C---:B-1----:R-:W-:Y:S08]  /*8fc0*/  HMMA.16816.F32 R20, R160.reuse, R168, R20 ;  /* 0x000000a8a014723c */ /* 0x042ff00000001814 */
[C---:B------:R-:W-:Y:S01]  /*8fd0*/  HMMA.16816.F32 R24, R160.reuse, R170, R24 ;  /* 0x000000aaa018723c */ /* 0x040fe20000001818 */
[----:B------:R-:W-:Y:S07]  /*8fe0*/  LDSM.16.M88.4 R168, [R202+0x10100] ;  /* 0x01010000caa8783b */ /* 0x000fee0000000200 */
[C---:B------:R-:W-:Y:S08]  /*8ff0*/  HMMA.16816.F32 R28, R160.reuse, R172, R28 ;  /* 0x000000aca01c723c */ /* 0x040ff0000000181c */
[----:B------:R-:W-:Y:S01]  /*9000*/  HMMA.16816.F32 R32, R160, R174, R32 ;  /* 0x000000aea020723c */ /* 0x000fe20000001820 */
[----:B------:R-:W1:Y:S07]  /*9010*/  LDSM.16.M88.4 R160, [R205+0x9100] ;  /* 0x00910000cda0783b */ /* 0x000e6e0000000200 */
[C---:B------:R-:W-:Y:S01]  /*9020*/  HMMA.16816.F32 R4, R176.reuse, R180, R4 ;  /* 0x000000b4b004723c */ /* 0x040fe20000001804 */
[----:B------:R-:W1:Y:S07]  /*9030*/  LDSM.16.M88.4 R172, [R191] ;  /* 0x00000000bfac783b */ /* 0x000e6e0000000200 */
[C---:B------:R-:W-:Y:S01]  /*9040*/  HMMA.16816.F32 R8, R176.reuse, R182, R8 ;  /* 0x000000b6b008723c */ /* 0x040fe20000001808 */
[----:B------:R-:W-:Y:S07]  /*9050*/  LDSM.16.M88.4 R180, [R200+0x8100] ;  /* 0x00810000c8b4783b */ /* 0x000fee0000000200 */
[C---:B--2---:R-:W-:Y:S08]  /*9060*/  HMMA.16816.F32 R12, R176.reuse, R140, R12 ;  /* 0x0000008cb00c723c */ /* 0x044ff0000000180c */
[C---:B------:R-:W-:Y:S01]  /*9070*/  HMMA.16816.F32 R16, R176.reuse, R142, R16 ;  /* 0x0000008eb010723c */ /* 0x040fe20000001810 */
[----:B------:R-:W2:Y:S07]  /*9080*/  LDSM.16.M88.4 R140, [R190] ;  /* 0x00000000be8c783b */ /* 0x000eae0000000200 */
[C---:B------:R-:W-:Y:S08]  /*9090*/  HMMA.16816.F32 R20, R176.reuse, R144, R20 ;  /* 0x00000090b014723c */ /* 0x040ff00000001814 */
[C---:B------:R-:W-:Y:S01]  /*90a0*/  HMMA.16816.F32 R24, R176.reuse, R146, R24 ;  /* 0x00000092b018723c */ /* 0x040fe20000001818 */
[----:B------:R-:W1:Y:S07]  /*90b0*/  LDSM.16.M88.4 R144, [R189] ;  /* 0x00000000bd90783b */ /* 0x000e6e0000000200 */
[C---:B------:R-:W-:Y:S08]  /*90c0*/  HMMA.16816.F32 R28, R176.reuse, R148, R28 ;  /* 0x00000094b01c723c */ /* 0x040ff0000000181c */
[----:B------:R-:W-:Y:S01]  /*90d0*/  HMMA.16816.F32 R32, R176, R150, R32 ;  /* 0x00000096b020723c */ /* 0x000fe20000001820 */
[----:B------:R-:W2:Y:S07]  /*90e0*/  LDSM.16.M88.4 R148, [R188] ;  /* 0x00000000bc94783b */ /* 0x000eae0000000200 */
[C---:B----4-:R-:W-:Y:S01]  /*90f0*/  HMMA.16816.F32 R4, R152.reuse, R156, R4 ;  /* 0x0000009c9804723c */ /* 0x050fe20000001804 */
[----:B------:R-:W4:Y:S07]  /*9100*/  LDSM.16.M88.4 R176, [R201+0x10100] ;  /* 0x01010000c9b0783b */ /* 0x000f2e0000000200 */
[C---:B------:R-:W-:Y:S01]  /*9110*/  HMMA.16816.F32 R8, R152.reuse, R158, R8 ;  /* 0x0000009e9808723c */ /* 0x040fe20000001808 */
[----:B------:R-:W-:Y:S07]  /*9120*/  LDSM.16.M88.4 R156, [R200+0x9900] ;  /* 0x00990000c89c783b */ /* 0x000fee0000000200 */
[C---:B-----5:R-:W-:Y:S08]  /*9130*/  HMMA.16816.F32 R12, R152.reuse, R136, R12 ;  /* 0x00000088980c723c */ /* 0x060ff0000000180c */
[C---:B------:R-:W-:Y:S01]  /*9140*/  HMMA.16816.F32 R16, R152.reuse, R138, R16 ;  /* 0x0000008a9810723c */ /* 0x040fe20000001810 */
[----:B------:R-:W5:Y:S07]  /*9150*/  LDSM.16.M88.4 R136, [R200+0x8900] ;  /* 0x00890000c888783b */ /* 0x000f6e0000000200 */
[C---:B-1----:R-:W-:Y:S08]  /*9160*/  HMMA.16816.F32 R20, R152.reuse, R160, R20 ;  /* 0x000000a09814723c */ /* 0x042ff00000001814 */
[C---:B------:R-:W-:Y:S01]  /*9170*/  HMMA.16816.F32 R24, R152.reuse, R162, R24 ;  /* 0x000000a29818723c */ /* 0x040fe20000001818 */
[----:B------:R-:W-:Y:S07]  /*9180*/  LDSM.16.M88.4 R160, [R199+0x10100] ;  /* 0x01010000c7a0783b */ /* 0x000fee0000000200 */
[C---:B------:R-:W-:Y:S08]  /*9190*/  HMMA.16816.F32 R28, R152.reuse, R164, R28 ;  /* 0x000000a4981c723c */ /* 0x040ff0000000181c */
[----:B------:R-:W-:Y:S01]  /*91a0*/  HMMA.16816.F32 R32, R152, R166, R32 ;  /* 0x000000a69820723c */ /* 0x000fe20000001820 */
[----:B------:R-:W1:Y:S07]  /*91b0*/  LDSM.16.M88.4 R152, [R200+0x9100] ;  /* 0x00910000c898783b */ /* 0x000e6e0000000200 */
[C---:B------:R-:W-:Y:S01]  /*91c0*/  HMMA.16816.F32 R4, R168.reuse, R172, R4 ;  /* 0x000000aca804723c */ /* 0x040fe20000001804 */
[----:B------:R-:W1:Y:S07]  /*91d0*/  LDSM.16.M88.4 R164, [R192+0x2000] ;  /* 0x00200000c0a4783b */ /* 0x000e6e0000000200 */
[C---:B------:R-:W-:Y:S01]  /*91e0*/  HMMA.16816.F32 R8, R168.reuse, R174, R8 ;  /* 0x000000aea808723c */ /* 0x040fe20000001808 */
[----:B------:R-:W-:Y:S07]  /*91f0*/  LDSM.16.M88.4 R172, [R205+0xa100] ;  /* 0x00a10000cdac783b */ /* 0x000fee0000000200 */
[C---:B--2---:R-:W-:Y:S08]  /*9200*/  HMMA.16816.F32 R12, R168.reuse, R140, R12 ;  /* 0x0000008ca80c723c */ /* 0x044ff0000000180c */
[C---:B------:R-:W-:Y:S01]  /*9210*/  HMMA.16816.F32 R16, R168.reuse, R142, R16 ;  /* 0x0000008ea810723c */ /* 0x040fe20000001810 */
[----:B------:R-:W2:Y:S07]  /*9220*/  LDSM.16.M88.4 R140, [R192+0x2800] ;  /* 0x00280000c08c783b */ /* 0x000eae0000000200 */
[C---:B------:R-:W-:Y:S08]  /*9230*/  HMMA.16816.F32 R20, R168.reuse, R144, R20 ;  /* 0x00000090a814723c */ /* 0x040ff00000001814 */
[C---:B------:R-:W-:Y:S01]  /*9240*/  HMMA.16816.F32 R24, R168.reuse, R146, R24 ;  /* 0x00000092a818723c */ /* 0x040fe20000001818 */
[----:B------:R-:W1:Y:S07]  /*9250*/  LDSM.16.M88.4 R144, [R192+0x3000] ;  /* 0x00300000c090783b */ /* 0x000e6e0000000200 */
[C---:B------:R-:W-:Y:S08]  /*9260*/  HMMA.16816.F32 R28, R168.reuse, R148, R28 ;  /* 0x00000094a81c723c */ /* 0x040ff0000000181c */
[----:B------:R-:W-:Y:S01]  /*9270*/  HMMA.16816.F32 R32, R168, R150, R32 ;  /* 0x00000096a820723c */ /* 0x000fe20000001820 */
[----:B------:R-:W2:Y:S07]  /*9280*/  LDSM.16.M88.4 R148, [R192+0x3800] ;  /* 0x00380000c094783b */ /* 0x000eae0000000200 */
[C---:B----4-:R-:W-:Y:S01]  /*9290*/  HMMA.16816.F32 R4, R176.reuse, R180, R4 ;  /* 0x000000b4b004723c */ /* 0x050fe20000001804 */
[----:B------:R-:W4:Y:S07]  /*92a0*/  LDSM.16.M88.4 R168, [R206+0x14100] ;  /* 0x01410000cea8783b */ /* 0x000f2e0000000200 */
[C---:B------:R-:W-:Y:S01]  /*92b0*/  HMMA.16816.F32 R8, R176.reuse, R182, R8 ;  /* 0x000000b6b008723c */ /* 0x040fe20000001808 */
[----:B------:R-:W-:Y:S07]  /*92c0*/  LDSM.16.M88.4 R180, [R187] ;  /* 0x00000000bbb4783b */ /* 0x000fee0000000200 */
[C---:B-----5:R-:W-:Y:S08]  /*92d0*/  HMMA.16816.F32 R12, R176.reuse, R136, R12 ;  /* 0x00000088b00c723c */ /* 0x060ff0000000180c */
[C---:B------:R-:W-:Y:S01]  /*92e0*/  HMMA.16816.F32 R16, R176.reuse, R138, R16 ;  /* 0x0000008ab010723c */ /* 0x040fe20000001810 */
[----:B------:R-:W5:Y:S07]  /*92f0*/  LDSM.16.M88.4 R136, [R205+0xa900] ;  /* 0x00a90000cd88783b */ /* 0x000f6e0000000200 */
[C---:B-1----:R-:W-:Y:S08]  /*9300*/  HMMA.16816.F32 R20, R176.reuse, R152, R20 ;  /* 0x00000098b014723c */ /* 0x042ff00000001814 */
[C---:B------:R-:W-:Y:S01]  /*9310*/  HMMA.16816.F32 R24, R176.reuse, R154, R24 ;  /* 0x0000009ab018723c */ /* 0x040fe20000001818 */
[----:B------:R-:W1:Y:S07]  /*9320*/  LDSM.16.M88.4 R152, [R205+0xb100] ;  /* 0x00b10000cd98783b */ /* 0x000e6e0000000200 */
        /* <DEDUP_REMOVED lines=31> */
[C---:B------:R-:W-:Y:S08]  /*9520*/  HMMA.16816.F32 R8, R176.reuse, R182, R8 ;  /* 0x000000b6b008723c */ /* 0x040ff00000001808 */
[C---:B--2---:R-:W-:Y:S08]  /*9530*/  HMMA.16816.F32 R12, R176.reuse, R140, R12 ;  /* 0x0000008cb00c723c */ /* 0x044ff0000000180c */
[C---:B------:R-:W-:Y:S08]  /*9540*/  HMMA.16816.F32 R16, R176.reuse, R142, R16 ;  /* 0x0000008eb010723c */ /* 0x040ff00000001810 */
[C---:B------:R-:W-:Y:S08]  /*9550*/  HMMA.16816.F32 R20, R176.reuse, R144, R20 ;  /* 0x00000090b014723c */ /* 0x040ff00000001814 */
[C---:B------:R-:W-:Y:S08]  /*9560*/  HMMA.16816.F32 R24, R176.reuse, R146, R24 ;  /* 0x00000092b018723c */ /* 0x040ff00000001818 */
[C---:B------:R-:W-:Y:S08]  /*9570*/  HMMA.16816.F32 R28, R176.reuse, R148, R28 ;  /* 0x00000094b01c723c */ /* 0x040ff0000000181c */
[----:B------:R-:W-:Y:S08]  /*9580*/  HMMA.16816.F32 R32, R176, R150, R32 ;  /* 0x00000096b020723c */ /* 0x000ff00000001820 */
[C---:B----4-:R-:W-:Y:S08]  /*9590*/  HMMA.16816.F32 R4, R160.reuse, R164, R4 ;  /* 0x000000a4a004723c */ /* 0x050ff00000001804 */
[C---:B------:R-:W-:Y:S08]  /*95a0*/  HMMA.16816.F32 R8, R160.reuse, R166, R8 ;  /* 0x000000a6a008723c */ /* 0x040ff00000001808 */
[C---:B-----5:R-:W-:Y:S08]  /*95b0*/  HMMA.16816.F32 R12, R160.reuse, R136, R12 ;  /* 0x00000088a00c723c */ /* 0x060ff0000000180c */
[C---:B------:R-:W-:Y:S01]  /*95c0*/  HMMA.16816.F32 R16, R160.reuse, R138, R16 ;  /* 0x0000008aa010723c */ /* 0x040fe20000001810 */
[----:B------:R-:W2:Y:S07]  /*95d0*/  LDSM.16.M88.4 R136, [R192+0x4800] ;  /* 0x00480000c088783b */ /* 0x000eae0000000200 */
[C---:B-1----:R-:W-:Y:S08]  /*95e0*/  HMMA.16816.F32 R20, R160.reuse, R152, R20 ;  /* 0x00000098a014723c */ /* 0x042ff00000001814 */
[C---:B------:R-:W-:Y:S08]  /*95f0*/  HMMA.16816.F32 R24, R160.reuse, R154, R24 ;  /* 0x0000009aa018723c */ /* 0x040ff00000001818 */
[C---:B------:R-:W-:Y:S08]  /*9600*/  HMMA.16816.F32 R28, R160.reuse, R156, R28 ;  /* 0x0000009ca01c723c */ /* 0x040ff0000000181c */
[----:B------:R-:W-:Y:S08]  /*9610*/  HMMA.16816.F32 R32, R160, R158, R32 ;  /* 0x0000009ea020723c */ /* 0x000ff00000001820 */
[C---:B------:R-:W-:Y:S08]  /*9620*/  HMMA.16816.F32 R4, R168.reuse, R172, R4 ;  /* 0x000000aca804723c */ /* 0x040ff00000001804 */
[C---:B------:R-:W-:Y:S08]  /*9630*/  HMMA.16816.F32 R8, R168.reuse, R174, R8 ;  /* 0x000000aea808723c */ /* 0x040ff00000001808 */
[C---:B--2---:R-:W-:Y:S08]  /*9640*/  HMMA.16816.F32 R12, R168.reuse, R136, R12 ;  /* 0x00000088a80c723c */ /* 0x044ff0000000180c */
[C---:B------:R-:W-:Y:S04]  /*9650*/  HMMA.16816.F32 R16, R168.reuse, R138, R16 ;  /* 0x0000008aa810723c */ /* 0x040fe80000001810 */
[----:B------:R-:W-:Y:S02]  /*9660*/  FMUL.FTZ R230, R4, c[0x0][0x320] ;  /* 0x0000c80004e67a20 */ /* 0x000fe40000410000 */
[----:B------:R-:W-:Y:S02]  /*9670*/  FMUL.FTZ R172, R5, c[0x0][0x320] ;  /* 0x0000c80005ac7a20 */ /* 0x000fe40000410000 */
[----:B------:R-:W-:Y:S02]  /*9680*/  FMUL.FTZ R9, R9, c[0x0][0x320] ;  /* 0x0000c80009097a20 */ /* 0x000fe40000410000 */
[----:B------:R-:W1:Y:S02]  /*9690*/  MUFU.TANH R230, R230 ;  /* 0x000000e600e67308 */ /* 0x000e640000002400 */
[----:B------:R-:W-:Y:S02]  /*96a0*/  FMUL.FTZ R10, R10, c[0x0][0x320] ;  /* 0x0000c8000a0a7a20 */ /* 0x000fe40000410000 */
[----:B------:R-:W-:Y:S02]  /*96b0*/  FMUL.FTZ R11, R11, c[0x0][0x320] ;  /* 0x0000c8000b0b7a20 */ /* 0x000fe40000410000 */
[----:B------:R-:W-:Y:S02]  /*96c0*/  FMUL.FTZ R174, R6, c[0x0][0x320] ;  /* 0x0000c80006ae7a20 */ /* 0x000fe40000410000 */
[----:B------:R-:W-:Y:S02]  /*96d0*/  FMUL.FTZ R228, R7, c[0x0][0x320] ;  /* 0x0000c80007e47a20 */ /* 0x000fe40000410000 */
[----:B------:R-:W-:Y:S01]  /*96e0*/  MUFU.TANH R238, R9 ;  /* 0x0000000900ee7308 */ /* 0x000fe20000002400 */
[----:B------:R-:W2:Y:S01]  /*96f0*/  LDSM.16.M88.4 R4, [R192+0x5000] ;  /* 0x00500000c004783b */ /* 0x000ea20000000200 */
[----:B------:R-:W-:Y:S02]  /*9700*/  FMUL.FTZ R234, R8, c[0x0][0x320] ;  /* 0x0000c80008ea7a20 */ /* 0x000fe40000410000 */
[----:B------:R-:W-:Y:S02]  /*9710*/  FMUL.FTZ R182, R12, c[0x0][0x320] ;  /* 0x0000c8000cb67a20 */ /* 0x000fe40000410000 */
[----:B------:R-:W-:Y:S02]  /*9720*/  FMUL.FTZ R13, R13, c[0x0][0x320] ;  /* 0x0000c8000d0d7a20 */ /* 0x000fe40000410000 */
[----:B------:R-:W-:Y:S02]  /*9730*/  FMUL.FTZ R14, R14, c[0x0][0x320] ;  /* 0x0000c8000e0e7a20 */ /* 0x000fe40000410000 */
[----:B------:R-:W-:Y:S01]  /*9740*/  MUFU.TANH R236, R10 ;  /* 0x0000000a00ec7308 */ /* 0x000fe20000002400 */
[----:B------:R-:W-:Y:S02]  /*9750*/  FMUL.FTZ R15, R15, c[0x0][0x320] ;  /* 0x0000c8000f0f7a20 */ /* 0x000fe40000410000 */
[----:B------:R-:W-:Y:S02]  /*9760*/  FMUL.FTZ R16, R16, c[0x0][0x320] ;  /* 0x0000c80010107a20 */ /* 0x000fe40000410000 */
[----:B------:R-:W-:Y:S02]  /*9770*/  FMUL.FTZ R17, R17, c[0x0][0x320] ;  /* 0x0000c80011117a20 */ /* 0x000fe40000410000 */
[----:B------:R-:W-:Y:S02]  /*9780*/  FMUL.FTZ R18, R18, c[0x0][0x320] ;  /* 0x0000c80012127a20 */ /* 0x000fe40000410000 */
[----:B------:R-:W-:Y:S01]  /*9790*/  FMUL.FTZ R19, R19, c[0x0][0x320] ;  /* 0x0000c80013137a20 */ /* 0x000fe20000410000 */
[----:B------:R4:W-:Y:S10]  /*97a0*/  MUFU.TANH R232, R11 ;  /* 0x0000000b00e87308 */ /* 0x0009f40000002400 */
[----:B------:R-:W-:Y:S10]  /*97b0*/  MUFU.TANH R176, R13 ;  /* 0x0000000d00b07308 */ /* 0x000ff40000002400 */
[----:B------:R-:W-:Y:S01]  /*97c0*/  MUFU.TANH R142, R14 ;  /* 0x0000000e008e7308 */ /* 0x000fe20000002400 */
[C---:B--2---:R-:W-:Y:S01]  /*97d0*/  HMMA.16816.F32 R20, R168.reuse, R4, R20 ;  /* 0x00000004a814723c */ /* 0x044fe20000001814 */
[----:B----4-:R-:W2:Y:S01]  /*97e0*/  LDSM.16.M88.4 R8, [R192+0x5800] ;  /* 0x00580000c008783b */ /* 0x010ea20000000200 */
[----:B------:R-:W-:Y:S06]  /*97f0*/  DEPBAR.LE SB0, 0x0 ;  /* 0x000080000000791a */ /* 0x000fec0000000000 */
[C---:B------:R-:W-:Y:S01]  /*9800*/  HMMA.16816.F32 R24, R168.reuse, R6, R24 ;  /* 0x00000006a818723c */ /* 0x040fe20000001818 */
[----:B------:R-:W4:Y:S01]  /*9810*/  MUFU.TANH R172, R172 ;  /* 0x000000ac00ac7308 */ /* 0x000f220000002400 */
[----:B------:R-:W-:Y:S03]  /*9820*/  BAR.SYNC.DEFER_BLOCKING 0x0 ;  /* 0x0000000000007b1d */ /* 0x000fe60000010000 */
[----:B-1----:R-:W-:Y:S11]  /*9830*/  FMNMX.FTZ R5, R230, R3, !PT ;  /* 0x00000003e6057209 */ /* 0x002ff60007810000 */
[----:B------:R-:W-:Y:S02]  /*9840*/  FMUL.FTZ R20, R20, c[0x0][0x320] ;  /* 0x0000c80014147a20 */ /* 0x000fe40000410000 */
[----:B------:R-:W-:Y:S02]  /*9850*/  FMUL.FTZ R21, R21, c[0x0][0x320] ;  /* 0x0000c80015157a20 */ /* 0x000fe40000410000 */
[----:B------:R-:W-:Y:S02]  /*9860*/  FMUL.FTZ R22, R22, c[0x0][0x320] ;  /* 0x0000c80016167a20 */ /* 0x000fe40000410000 */
[----:B------:R-:W-:Y:S02]  /*9870*/  FMUL.FTZ R23, R23, c[0x0][0x320] ;  /* 0x0000c80017177a20 */ /* 0x000fe40000410000 */
[----:B------:R-:W-:Y:S01]  /*9880*/  FMUL.FTZ R24, R24, c[0x0][0x320] ;  /* 0x0000c80018187a20 */ /* 0x000fe20000410000 */
[----:B----4-:R-:W-:Y:S01]  /*9890*/  FMNMX.FTZ R5, R172, R5, !PT ;  /* 0x00000005ac057209 */ /* 0x010fe20007810000 */
[----:B------:R-:W-:Y:S01]  /*98a0*/  FMUL.FTZ R25, R25, c[0x0][0x320] ;  /* 0x0000c80019197a20 */ /* 0x000fe20000410000 */
[----:B------:R-:W1:Y:S01]  /*98b0*/  MUFU.TANH R174, R174 ;  /* 0x000000ae00ae7308 */ /* 0x000e620000002400 */
[----:B------:R-:W-:Y:S02]  /*98c0*/  FMUL.FTZ R26, R26, c[0x0][0x320] ;  /* 0x0000c8001a1a7a20 */ /* 0x000fe40000410000 */
[----:B------:R-:W-:Y:S01]  /*98d0*/  FMUL.FTZ R27, R27, c[0x0][0x320] ;  /* 0x0000c8001b1b7a20 */ /* 0x000fe20000410000 */
[C---:B--2---:R-:W-:Y:S06]  /*98e0*/  HMMA.16816.F32 R28, R168.reuse, R8, R28 ;  /* 0x00000008a81c723c */ /* 0x044fec000000181c */
[----:B------:R-:W2:Y:S02]  /*98f0*/  MUFU.TANH R228, R228 ;  /* 0x000000e400e47308 */ /* 0x000ea40000002400 */
[----:B------:R-:W-:Y:S08]  /*9900*/  HMMA.16816.F32 R32, R168, R10, R32 ;  /* 0x0000000aa820723c */ /* 0x000ff00000001820 */
[----:B------:R-:W4:Y:S01]  /*9910*/  MUFU.TANH R234, R234 ;  /* 0x000000ea00ea7308 */ /* 0x000f220000002400 */
[----:B-1----:R-:W-:Y:S09]  /*9920*/  FMNMX.FTZ R9, R174, R135, !PT ;  /* 0x00000087ae097209 */ /* 0x002ff20007810000 */
[----:B------:R-:W1:Y:S01]  /*9930*/  MUFU.TANH R182, R182 ;  /* 0x000000b600b67308 */ /* 0x000e620000002400 */
[----:B------:R-:W-:Y:S01]  /*9940*/  FMUL.FTZ R28, R28, c[0x0][0x320] ;  /* 0x0000c8001c1c7a20 */ /* 0x000fe20000410000 */
[----:B--2---:R-:W-:Y:S01]  /*9950*/  FMNMX.FTZ R9, R228, R9, !PT ;  /* 0x00000009e4097209 */ /* 0x004fe20007810000 */
[----:B------:R-:W-:Y:S02]  /*9960*/  FMUL.FTZ R30, R30, c[0x0][0x320] ;  /* 0x0000c8001e1e7a20 */ /* 0x000fe40000410000 */
[----:B------:R-:W-:Y:S01]  /*9970*/  FMUL.FTZ R29, R29, c[0x0][0x320] ;  /* 0x0000c8001d1d7a20 */ /* 0x000fe20000410000 */
[----:B------:R-:W-:Y:S01]  /*9980*/  FMNMX.FTZ R9, R236, R9, !PT ;  /* 0x00000009ec097209 */ /* 0x000fe20007810000 */
[----:B------:R-:W-:Y:S03]  /*9990*/  FMUL.FTZ R31, R31, c[0x0][0x320] ;  /* 0x0000c8001f1f7a20 */ /* 0x000fe60000410000 */
[----:B------:R-:W2:Y:S01]  /*99a0*/  MUFU.TANH R140, R15 ;  /* 0x0000000f008c7308 */ /* 0x000ea20000002400 */
[----:B------:R-:W-:Y:S01]  /*99b0*/  FMUL.FTZ R32, R32, c[0x0][0x320] ;  /* 0x0000c80020207a20 */ /* 0x000fe20000410000 */
[----:B------:R-:W-:Y:S01]  /*99c0*/  FMNMX.FTZ R9, R232, R9, !PT ;  /* 0x00000009e8097209 */ /* 0x000fe20007810000 */
[----:B------:R-:W-:Y:S01]  /*99d0*/  FMUL.FTZ R33, R33, c[0x0][0x320] ;  /* 0x0000c80021217a20 */ /* 0x000fe20000410000 */
[----:B----4-:R-:W-:Y:S01]  /*99e0*/  FMNMX.FTZ R5, R234, R5, !PT ;  /* 0x00000005ea057209 */ /* 0x010fe20007810000 */
[----:B------:R-:W-:Y:S01]  /*99f0*/  FMUL.FTZ R34, R34, c[0x0][0x320] ;  /* 0x0000c80022227a20 */ /* 0x000fe20000410000 */
[----:B------:R-:W-:Y:S01]  /*9a00*/  FMNMX.FTZ R9, R142, R9, !PT ;  /* 0x000000098e097209 */ /* 0x000fe20007810000 */
[----:B------:R-:W-:Y:S01]  /*9a10*/  FMUL.FTZ R35, R35, c[0x0][0x320] ;  /* 0x0000c80023237a20 */ /* 0x000fe20000410000 */
[----:B------:R-:W-:Y:S02]  /*9a20*/  FMNMX.FTZ R5, R238, R5, !PT ;  /* 0x00000005ee057209 */ /* 0x000fe40007810000 */
[----:B------:R-:W4:Y:S02]  /*9a30*/  MUFU.TANH R180, R16 ;  /* 0x0000001000b47308 */ /* 0x000f240000002400 */
[----:B-1----:R-:W-:Y:S04]  /*9a40*/  FMNMX.FTZ R5, R182, R5, !PT ;  /* 0x00000005b6057209 */ /* 0x002fe80007810000 */
[----:B------:R-:W-:Y:S04]  /*9a50*/  FMNMX.FTZ R5, R176, R5, !PT ;  /* 0x00000005b0057209 */ /* 0x000fe80007810000 */
[----:B------:R-:W1:Y:S01]  /*9a60*/  MUFU.TANH R138, R18 ;  /* 0x00000012008a7308 */ /* 0x000e620000002400 */
[----:B--2---:R-:W-:Y:S09]  /*9a70*/  FMNMX.FTZ R9, R140, R9, !PT ;  /* 0x000000098c097209 */ /* 0x004ff20007810000 */
[----:B------:R-:W2:Y:S01]  /*9a80*/  MUFU.TANH R178, R17 ;  /* 0x0000001100b27308 */ /* 0x000ea20000002400 */
[----:B----4-:R-:W-:Y:S09]  /*9a90*/  FMNMX.FTZ R5, R180, R5, !PT ;  /* 0x00000005b4057209 */ /* 0x010ff20007810000 */
[----:B------:R-:W4:Y:S01]  /*9aa0*/  MUFU.TANH R136, R19 ;  /* 0x0000001300887308 */ /* 0x000f220000002400 */
[----:B-1----:R-:W-:Y:S09]  /*9ab0*/  FMNMX.FTZ R9, R138, R9, !PT ;  /* 0x000000098a097209 */ /* 0x002ff20007810000 */
        /* <DEDUP_REMOVED lines=30> */
[----:B---3--:R-:W1:Y:S01]  /*9ca0*/  MUFU.TANH R133, R35 ;  /* 0x0000002300857308 */ /* 0x008e620000002400 */
[----:B--2---:R-:W-:Y:S02]  /*9cb0*/  FMNMX.FTZ R4, R147, R0, !PT ;  /* 0x0000000093047209 */ /* 0x004fe40007810000 */
[----:B----4-:R-:W-:Y:S03]  /*9cc0*/  FMNMX.FTZ R0, R134, R9, !PT ;  /* 0x0000000986007209 */ /* 0x010fe60007810000 */
[----:B------:R-:W2:Y:S01]  /*9cd0*/  SHFL.BFLY PT, R9, R4, 0x2, 0x1f ;  /* 0x0c401f0004097f89 */ /* 0x000ea200000e0000 */
[----:B-1----:R-:W-:Y:S07]  /*9ce0*/  FMNMX.FTZ R7, R133, R0, !PT ;  /* 0x0000000085077209 */ /* 0x002fee0007810000 */
[----:B------:R-:W1:Y:S01]  /*9cf0*/  SHFL.BFLY PT, R0, R7, 0x2, 0x1f ;  /* 0x0c401f0007007f89 */ /* 0x000e6200000e0000 */
[----:B--2---:R-:W-:Y:S07]  /*9d00*/  FMNMX.FTZ R11, R4, R9, !PT ;  /* 0x00000009040b7209 */ /* 0x004fee0007810000 */
[----:B------:R-:W2:Y:S01]  /*9d10*/  SHFL.BFLY PT, R2, R11, 0x1, 0x1f ;  /* 0x0c201f000b027f89 */ /* 0x000ea200000e0000 */
[----:B-1----:R-:W-:Y:S07]  /*9d20*/  FMNMX.FTZ R5, R7, R0, !PT ;  /* 0x0000000007057209 */ /* 0x002fee0007810000 */
[----:B------:R-:W1:Y:S01]  /*9d30*/  SHFL.BFLY PT, R132, R5, 0x1, 0x1f ;  /* 0x0c201f0005847f89 */ /* 0x000e6200000e0000 */
[----:B--2---:R-:W-:Y:S05]  /*9d40*/  FMNMX.FTZ R0, R11, R2, !PT ;  /* 0x000000020b007209 */ /* 0x004fea0007810000 */
[C---:B------:R-:W-:Y:S02]  /*9d50*/  FADD.FTZ R2, -R0.reuse, R3 ;  /* 0x0000000300027221 */ /* 0x040fe40000010100 */
[----:B------:R-:W-:Y:S02]  /*9d60*/  FMUL.FTZ R151, R0, c[0x0][0x2d0] ;  /* 0x0000b40000977a20 */ /* 0x000fe40000410000 */
[----:B------:R-:W-:Y:S02]  /*9d70*/  FMUL.FTZ R3, R2, c[0x0][0x2d0] ;  /* 0x0000b40002037a20 */ /* 0x000fe40000410000 */
[--C-:B------:R-:W-:Y:S01]  /*9d80*/  FFMA.FTZ R173, R230, c[0x0][0x2d0], -R151.reuse ;  /* 0x0000b400e6ad7a23 */ /* 0x100fe20000010897 */
[----:B-1----:R-:W-:Y:S01]  /*9d90*/  FMNMX.FTZ R132, R5, R132, !PT ;  /* 0x0000008405847209 */ /* 0x002fe20007810000 */
[--C-:B------:R-:W-:Y:S01]  /*9da0*/  FFMA.FTZ R172, R172, c[0x0][0x2d0], -R151.reuse ;  /* 0x0000b400acac7a23 */ /* 0x100fe20000010897 */
[----:B------:R-:W-:Y:S01]  /*9db0*/  @P0 IADD3 R5, P5, R223, UR20, RZ ;  /* 0x00000014df050c10 */ /* 0x000fe2000ffbe0ff */
[----:B------:R-:W-:Y:S01]  /*9dc0*/  FFMA.FTZ R171, R234, c[0x0][0x2d0], -R151 ;  /* 0x0000b400eaab7a23 */ /* 0x000fe20000010897 */
[----:B------:R-:W1:Y:S01]  /*9dd0*/  MUFU.EX2 R3, R3 ;  /* 0x0000000300037308 */ /* 0x000e620000000800 */
[----:B------:R-:W-:Y:S01]  /*9de0*/  FADD.FTZ R4, -R132, R135 ;  /* 0x0000008784047221 */ /* 0x000fe20000010100 */
[----:B------:R-:W-:Y:S01]  /*9df0*/  @P0 IADD3.X R6, R222, UR19, RZ, P5, !PT ;  /* 0x00000013de060c10 */ /* 0x000fe2000affe4ff */
[----:B------:R-:W-:Y:S02]  /*9e00*/  FMUL.FTZ R145, R132, c[0x0][0x2d0] ;  /* 0x0000b40084917a20 */ /* 0x000fe40000410000 */
[----:B------:R-:W-:Y:S01]  /*9e10*/  FMUL.FTZ R2, R4, c[0x0][0x2d0] ;  /* 0x0000b40004027a20 */ /* 0x000fe20000410000 */
[----:B------:R-:W-:Y:S01]  /*9e20*/  @P0 IADD3 R4, P4, R210, UR20, RZ ;  /* 0x00000014d2040c10 */ /* 0x000fe2000ff9e0ff */
[----:B------:R-:W-:Y:S02]  /*9e30*/  FFMA.FTZ R170, R238, c[0x0][0x2d0], -R151 ;  /* 0x0000b400eeaa7a23 */ /* 0x000fe40000010897 */
[--C-:B------:R-:W-:Y:S01]  /*9e40*/  FFMA.FTZ R174, R174, c[0x0][0x2d0], -R145.reuse ;  /* 0x0000b400aeae7a23 */ /* 0x100fe20000010891 */
[----:B------:R-:W-:Y:S01]  /*9e50*/  @P0 LEA R10, P6, R4, c[0x0][0x1c8], 0x1 ;  /* 0x00007200040a0a11 */ /* 0x000fe200078c08ff */
[--C-:B------:R-:W-:Y:S01]  /*9e60*/  FFMA.FTZ R169, R228, c[0x0][0x2d0], -R145.reuse ;  /* 0x0000b400e4a97a23 */ /* 0x100fe20000010891 */
[----:B------:R-:W-:Y:S01]  /*9e70*/  @P0 IADD3.X R7, R217, UR19, RZ, P4, !PT ;  /* 0x00000013d9070c10 */ /* 0x000fe2000a7fe4ff */
[--C-:B------:R-:W-:Y:S01]  /*9e80*/  FFMA.FTZ R168, R236, c[0x0][0x2d0], -R145.reuse ;  /* 0x0000b400eca87a23 */ /* 0x100fe20000010891 */
[C---:B------:R-:W-:Y:S01]  /*9e90*/  @P0 LEA R18, P4, R5.reuse, c[0x0][0x1c8], 0x1 ;  /* 0x0000720005120a11 */ /* 0x040fe200078808ff */
[----:B------:R-:W-:Y:S01]  /*9ea0*/  FFMA.FTZ R135, R232, c[0x0][0x2d0], -R145 ;  /* 0x0000b400e8877a23 */ /* 0x000fe20000010891 */
[----:B------:R-:W-:Y:S01]  /*9eb0*/  @P0 LEA.HI.X R11, R4, c[0x0][0x1cc], R7, 0x1, P6 ;  /* 0x00007300040b0a11 */ /* 0x000fe200030f0c07 */
[----:B------:R-:W2:Y:S01]  /*9ec0*/  MUFU.EX2 R2, R2 ;  /* 0x0000000200027308 */ /* 0x000ea20000000800 */
[----:B------:R-:W-:Y:S01]  /*9ed0*/  @P0 LEA.HI.X R19, R5, c[0x0][0x1cc], R6, 0x1, P4 ;  /* 0x0000730005130a11 */ /* 0x000fe200020f0c06 */
[--C-:B------:R-:W-:Y:S01]  /*9ee0*/  FFMA.FTZ R179, R142, c[0x0][0x2d0], -R145.reuse ;  /* 0x0000b4008eb37a23 */ /* 0x100fe20000010891 */
[----:B------:R-:W-:Y:S01]  /*9ef0*/  @P0 IADD3 R4, P5, R221, UR20, RZ ;  /* 0x00000014dd040c10 */ /* 0x000fe2000ffbe0ff */
[----:B------:R3:W-:Y:S01]  /*9f00*/  @P0 LDGSTS.E.BYPASS.LTC128B.128 [R207+0x6100], [R10.64], !P3 ;  /* 0x061000000acf0fae */ /* 0x0007e2000d901d50 */
[----:B------:R-:W-:Y:S01]  /*9f10*/  @UP3 UIADD3 UR20, UP0, UR12, UR20, URZ ;  /* 0x000000140c143290 */ /* 0x000fe2000ff1e03f */
[----:B------:R-:W-:Y:S01]  /*9f20*/  FFMA.FTZ R181, R138, c[0x0][0x2d0], -R145 ;  /* 0x0000b4008ab57a23 */ /* 0x000fe20000010891 */
[----:B------:R-:W-:Y:S01]  /*9f30*/  @P0 LEA R16, P4, R4, c[0x0][0x1c8], 0x1 ;  /* 0x0000720004100a11 */ /* 0x000fe200078808ff */
[C---:B-1----:R-:W-:Y:S01]  /*9f40*/  FMUL.FTZ R32, R3.reuse, R100 ;  /* 0x0000006403207220 */ /* 0x042fe20000410000 */
[----:B------:R-:W-:Y:S01]  /*9f50*/  @P0 IADD3.X R5, R220, UR19, RZ, P5, !PT ;  /* 0x00000013dc050c10 */ /* 0x000fe2000affe4ff */
[----:B------:R-:W-:Y:S01]  /*9f60*/  @UP3 UIADD3.X UR19, UR11, UR19, URZ, UP0, !UPT ;  /* 0x000000130b133290 */ /* 0x000fe200087fe43f */
[----:B------:R-:W-:Y:S01]  /*9f70*/  MUFU.EX2 R173, R173 ;  /* 0x000000ad00ad7308 */ /* 0x000fe20000000800 */
[----:B------:R1:W-:Y:S01]  /*9f80*/  @P0 LDGSTS.E.BYPASS.LTC128B.128 [R207+0x8100], [R18.64], !P2 ;  /* 0x0810000012cf0fae */ /* 0x0003e2000d101d50 */
[----:B------:R-:W-:Y:S01]  /*9f90*/  @P0 LEA.HI.X R17, R4, c[0x0][0x1cc], R5, 0x1, P4 ;  /* 0x0000730004110a11 */ /* 0x000fe200020f0c05 */
[----:B------:R-:W-:Y:S01]  /*9fa0*/  FMUL.FTZ R33, R3, R101 ;  /* 0x0000006503217220 */ /* 0x000fe20000410000 */
[----:B------:R-:W-:Y:S01]  /*9fb0*/  @P0 IADD3 R4, P6, R210, UR20, RZ ;  /* 0x00000014d2040c10 */ /* 0x000fe2000ffde0ff */
[--C-:B------:R-:W-:Y:S01]  /*9fc0*/  FFMA.FTZ R183, R166, c[0x0][0x2d0], -R151.reuse ;  /* 0x0000b400a6b77a23 */ /* 0x100fe20000010897 */
[----:B------:R-:W-:Y:S01]  /*9fd0*/  @P0 IADD3 R5, P5, R223, UR20, RZ ;  /* 0x00000014df050c10 */ /* 0x000fe2000ffbe0ff */
[----:B------:R-:W-:Y:S01]  /*9fe0*/  FFMA.FTZ R228, R162, c[0x0][0x2d0], -R151 ;  /* 0x0000b400a2e47a23 */ /* 0x000fe20000010897 */
[----:B------:R-:W-:Y:S01]  /*9ff0*/  @P0 IADD3.X R7, R217, UR19, RZ, P6, !PT ;  /* 0x00000013d9070c10 */ /* 0x000fe2000b7fe4ff */
[----:B------:R4:W-:Y:S01]  /*a000*/  @P0 LDGSTS.E.BYPASS.LTC128B.128 [R207+0xa100], [R16.64], !P1 ;  /* 0x0a10000010cf0fae */ /* 0x0009e2000c901d50 */
[----:B------:R-:W-:Y:S01]  /*a010*/  @P0 LEA R28, P6, R4, c[0x0][0x1c8], 0x1 ;  /* 0x00007200041c0a11 */ /* 0x000fe200078c08ff */
[----:B------:R-:W5:Y:S01]  /*a020*/  MUFU.EX2 R172, R172 ;  /* 0x000000ac00ac7308 */ /* 0x000f620000000800 */
[----:B------:R-:W-:Y:S01]  /*a030*/  @P0 IADD3.X R8, R222, UR19, RZ, P5, !PT ;  /* 0x00000013de080c10 */ /* 0x000fe2000affe4ff */
[----:B--2---:R-:W-:Y:S01]  /*a040*/  FMUL.FTZ R34, R2, R102 ;  /* 0x0000006602227220 */ /* 0x004fe20000410000 */
[----:B------:R-:W-:Y:S01]  /*a050*/  @P0 LEA.HI.X R29, R4, c[0x0][0x1cc], R7, 0x1, P6 ;  /* 0x00007300041d0a11 */ /* 0x000fe200030f0c07 */
[----:B------:R-:W-:Y:S01]  /*a060*/  FMUL.FTZ R4, R3, R128 ;  /* 0x0000008003047220 */ /* 0x000fe20000410000 */
[----:B------:R-:W-:Y:S01]  /*a070*/  @P0 LEA R26, P5, R5, c[0x0][0x1c8], 0x1 ;  /* 0x00007200051a0a11 */ /* 0x000fe200078a08ff */
[----:B------:R-:W-:Y:S01]  /*a080*/  FMUL.FTZ R7, R2, R131 ;  /* 0x0000008302077220 */ /* 0x000fe20000410000 */
[----:B------:R-:W-:Y:S01]  /*a090*/  @P0 IADD3 R6, P4, R221, UR20, RZ ;  /* 0x00000014dd060c10 */ /* 0x000fe2000ff9e0ff */
[----:B------:R2:W-:Y:S01]  /*a0a0*/  @P0 LDGSTS.E.BYPASS.LTC128B.128 [R207+0x7100], [R28.64], !P3 ;  /* 0x071000001ccf0fae */ /* 0x0005e2000d901d50 */
[----:B------:R-:W-:Y:S01]  /*a0b0*/  @P0 LEA.HI.X R27, R5, c[0x0][0x1cc], R8, 0x1, P5 ;  /* 0x00007300051b0a11 */ /* 0x000fe200028f0c08 */
[----:B------:R-:W-:Y:S01]  /*a0c0*/  MUFU.EX2 R171, R171 ;  /* 0x000000ab00ab7308 */ /* 0x000fe20000000800 */
[----:B------:R-:W-:Y:S01]  /*a0d0*/  @P0 IADD3.X R9, R220, UR19, RZ, P4, !PT ;  /* 0x00000013dc090c10 */ /* 0x000fe2000a7fe4ff */
[C---:B------:R-:W-:Y:S01]  /*a0e0*/  FMUL.FTZ R5, R3.reuse, R129 ;  /* 0x0000008103057220 */ /* 0x040fe20000410000 */
[C---:B------:R-:W-:Y:S01]  /*a0f0*/  @P0 LEA R24, P4, R6.reuse, c[0x0][0x1c8], 0x1 ;  /* 0x0000720006180a11 */ /* 0x040fe200078808ff */
[C---:B------:R-:W-:Y:S01]  /*a100*/  FMUL.FTZ R8, R3.reuse, R124 ;  /* 0x0000007c03087220 */ /* 0x040fe20000410000 */
[----:B------:R-:W-:Y:S01]  /*a110*/  UISETP.GT.AND UP0, UPT, UR18, UR15, UPT ;  /* 0x0000000f1200728c */ /* 0x000fe2000bf04270 */
[----:B------:R2:W-:Y:S01]  /*a120*/  @P0 LDGSTS.E.BYPASS.LTC128B.128 [R207+0x9100], [R26.64], !P2 ;  /* 0x091000001acf0fae */ /* 0x0005e2000d101d50 */
[----:B------:R-:W-:Y:S01]  /*a130*/  @P0 LEA.HI.X R25, R6, c[0x0][0x1cc], R9, 0x1, P4 ;  /* 0x0000730006190a11 */ /* 0x000fe200020f0c09 */
[C---:B------:R-:W-:Y:S01]  /*a140*/  FMUL.FTZ R6, R2.reuse, R130 ;  /* 0x0000008202067220 */ /* 0x040fe20000410000 */
[----:B------:R-:W-:Y:S01]  /*a150*/  UMOV UR18, UR13 ;  /* 0x0000000d00127c82 */ /* 0x000fe20008000000 */
[----:B------:R-:W2:Y:S01]  /*a160*/  MUFU.EX2 R170, R170 ;  /* 0x000000aa00aa7308 */ /* 0x000ea20000000800 */
[C---:B------:R-:W-:Y:S02]  /*a170*/  FMUL.FTZ R9, R3.reuse, R125 ;  /* 0x0000007d03097220 */ /* 0x040fe40000410000 */
[----:B---3--:R-:W-:Y:S01]  /*a180*/  FMUL.FTZ R10, R2, R126 ;  /* 0x0000007e020a7220 */ /* 0x008fe20000410000 */
[----:B------:R3:W-:Y:S01]  /*a190*/  @P0 LDGSTS.E.BYPASS.LTC128B.128 [R207+0xb100], [R24.64], !P1 ;  /* 0x0b10000018cf0fae */ /* 0x0007e2000c901d50 */
[----:B-----5:R-:W-:Y:S01]  /*a1a0*/  F2FP.PACK_AB R128, R172, R173 ;  /* 0x000000adac80723e */ /* 0x020fe200000000ff */
[C---:B------:R-:W-:Y:S01]  /*a1b0*/  FMUL.FTZ R11, R2.reuse, R127 ;  /* 0x0000007f020b7220 */ /* 0x040fe20000410000 */
[----:B------:R-:W-:Y:S01]  /*a1c0*/  PLOP3.LUT P0, PT, PT, PT, UP0, 0x80, 0x0 ;  /* 0x000000000000781c */ /* 0x000fe20003f0f008 */
[C---:B----4-:R-:W-:Y:S02]  /*a1d0*/  FMUL.FTZ R16, R3.reuse, R116 ;  /* 0x0000007403107220 */ /* 0x050fe40000410000 */
[----:B------:R-:W-:Y:S01]  /*a1e0*/  MUFU.EX2 R174, R174 ;  /* 0x000000ae00ae7308 */ /* 0x000fe20000000800 */
[C---:B------:R-:W-:Y:S01]  /*a1f0*/  FMUL.FTZ R17, R3.reuse, R117 ;  /* 0x0000007503117220 */ /* 0x040fe20000410000 */
[----:B------:R-:W4:Y:S01]  /*a200*/  LDSM.16.MT88.4 R12, [R203+0x100] ;  /* 0x00010000cb0c783b */ /* 0x000f220000004200 */
[C---:B-1----:R-:W-:Y:S02]  /*a210*/  FMUL.FTZ R18, R2.reuse, R118 ;  /* 0x0000007602127220 */ /* 0x042fe40000410000 */
[C---:B------:R-:W-:Y:S02]  /*a220*/  FMUL.FTZ R19, R2.reuse, R119 ;  /* 0x0000007702137220 */ /* 0x040fe40000410000 */
[----:B------:R-:W-:Y:S02]  /*a230*/  FMUL.FTZ R35, R2, R103 ;  /* 0x0000006702237220 */ /* 0x000fe40000410000 */
[--C-:B------:R-:W-:Y:S01]  /*a240*/  FFMA.FTZ R229, R164, c[0x0][0x2d0], -R151.reuse ;  /* 0x0000b400a4e57a23 */ /* 0x100fe20000010897 */
[----:B------:R-:W1:Y:S01]  /*a250*/  MUFU.EX2 R169, R169 ;  /* 0x000000a900a97308 */ /* 0x000e620000000800 */
[----:B------:R-:W5:Y:S01]  /*a260*/  LDSM.16.MT88.4 R20, [R198+0x100] ;  /* 0x00010000c614783b */ /* 0x000f620000004200 */
[----:B------:R-:W-:Y:S01]  /*a270*/  FFMA.FTZ R230, R160, c[0x0][0x2d0], -R151 ;  /* 0x0000b400a0e67a23 */ /* 0x000fe20000010897 */
[----:B--2---:R-:W-:Y:S01]  /*a280*/  F2FP.PACK_AB R130, R170, R171 ;  /* 0x000000abaa82723e */ /* 0x004fe200000000ff */
[C---:B------:R-:W-:Y:S02]  /*a290*/  FMUL.FTZ R26, R2.reuse, R110 ;  /* 0x0000006e021a7220 */ /* 0x040fe40000410000 */
[----:B------:R-:W-:Y:S03]  /*a2a0*/  FMUL.FTZ R27, R2, R111 ;  /* 0x0000006f021b7220 */ /* 0x000fe60000410000 */
[----:B------:R-:W2:Y:S01]  /*a2b0*/  LDSM.16.MT88.4 R28, [R197+0x100] ;  /* 0x00010000c51c783b */ /* 0x000ea20000004200 */
[----:B------:R-:W-:Y:S01]  /*a2c0*/  MUFU.EX2 R168, R168 ;  /* 0x000000a800a87308 */ /* 0x000fe20000000800 */
[C---:B---3--:R-:W-:Y:S02]  /*a2d0*/  FMUL.FTZ R24, R3.reuse, R108 ;  /* 0x0000006c03187220 */ /* 0x048fe40000410000 */
[----:B------:R-:W-:Y:S02]  /*a2e0*/  FMUL.FTZ R25, R3, R109 ;  /* 0x0000006d03197220 */ /* 0x000fe40000410000 */
[--C-:B------:R-:W-:Y:S02]  /*a2f0*/  FFMA.FTZ R231, R156, c[0x0][0x2d0], -R145.reuse ;  /* 0x0000b4009ce77a23 */ /* 0x100fe40000010891 */
[----:B------:R-:W-:Y:S01]  /*a300*/  LDSM.16.MT88.4 R100, [R197+0x2100] ;  /* 0x00210000c564783b */ /* 0x000fe20000004200 */
[--C-:B------:R-:W-:Y:S02]  /*a310*/  FFMA.FTZ R232, R154, c[0x0][0x2d0], -R145.reuse ;  /* 0x0000b4009ae87a23 */ /* 0x100fe40000010891 */
[----:B------:R-:W3:Y:S01]  /*a320*/  MUFU.EX2 R135, R135 ;  /* 0x0000008700877308 */ /* 0x000ee20000000800 */
[--C-:B------:R-:W-:Y:S02]  /*a330*/  FFMA.FTZ R233, R158, c[0x0][0x2d0], -R145.reuse ;  /* 0x0000b4009ee97a23 */ /* 0x100fe40000010891 */
[----:B------:R-:W-:Y:S01]  /*a340*/  FFMA.FTZ R234, R152, c[0x0][0x2d0], -R145 ;  /* 0x0000b40098ea7a23 */ /* 0x000fe20000010891 */
[----:B-1----:R-:W-:Y:S01]  /*a350*/  F2FP.PACK_AB R129, R169, R174 ;  /* 0x000000aea981723e */ /* 0x002fe200000000ff */
[----:B------:R-:W-:Y:S01]  /*a360*/  LDSM.16.MT88.4 R108, [R196+0x2100] ;  /* 0x00210000c46c783b */ /* 0x000fe20000004200 */
[--C-:B------:R-:W-:Y:S02]  /*a370*/  FFMA.FTZ R235, R150, c[0x0][0x2d0], -R151.reuse ;  /* 0x0000b40096eb7a23 */ /* 0x100fe40000010897 */
[--C-:B------:R-:W-:Y:S02]  /*a380*/  FFMA.FTZ R236, R149, c[0x0][0x2d0], -R151.reuse ;  /* 0x0000b40095ec7a23 */ /* 0x100fe40000010897 */
[----:B------:R-:W-:Y:S01]  /*a390*/  FFMA.FTZ R237, R148, c[0x0][0x2d0], -R151 ;  /* 0x0000b40094ed7a23 */ /* 0x000fe20000010897 */
[----:B------:R-:W-:Y:S01]  /*a3a0*/  MUFU.EX2 R179, R179 ;  /* 0x000000b300b37308 */ /* 0x000fe20000000800 */
[--C-:B------:R-:W-:Y:S01]  /*a3b0*/  FFMA.FTZ R239, R146, c[0x0][0x2d0], -R145.reuse ;  /* 0x0000b40092ef7a23 */ /* 0x100fe20000010891 */
[----:B------:R-:W-:Y:S01]  /*a3c0*/  LDSM.16.MT88.4 R116, [R198+0x900] ;  /* 0x00090000c674783b */ /* 0x000fe20000004200 */
[----:B------:R-:W-:Y:S02]  /*a3d0*/  FFMA.FTZ R240, R144, c[0x0][0x2d0], -R145 ;  /* 0x0000b40090f07a23 */ /* 0x000fe40000010891 */
[C---:B------:R-:W-:Y:S02]  /*a3e0*/  FMUL.FTZ R36, R3.reuse, R36 ;  /* 0x0000002403247220 */ /* 0x040fe40000410000 */
[----:B------:R-:W-:Y:S02]  /*a3f0*/  FMUL.FTZ R37, R3, R37 ;  /* 0x0000002503257220 */ /* 0x000fe40000410000 */
[C---:B------:R-:W-:Y:S01]  /*a400*/  FMUL.FTZ R38, R2.reuse, R38 ;  /* 0x0000002602267220 */ /* 0x040fe20000410000 */
[----:B------:R-:W-:Y:S01]  /*a410*/  LDSM.16.MT88.4 R124, [R203+0x2900] ;  /* 0x00290000cb7c783b */ /* 0x000fe20000004200 */
[C---:B------:R-:W-:Y:S01]  /*a420*/  FMUL.FTZ R39, R2.reuse, R39 ;  /* 0x0000002702277220 */ /* 0x040fe20000410000 */
[----:B------:R-:W-:Y:S01]  /*a430*/  MUFU.EX2 R181, R181 ;  /* 0x000000b500b57308 */ /* 0x000fe20000000800 */
[----:B---3--:R-:W-:Y:S01]  /*a440*/  F2FP.PACK_AB R131, R135, R168 ;  /* 0x000000a88783723e */ /* 0x008fe200000000ff */
[C---:B------:R-:W-:Y:S02]  /*a450*/  FMUL.FTZ R40, R3.reuse, R40 ;  /* 0x0000002803287220 */ /* 0x040fe40000410000 */
[C---:B------:R-:W-:Y:S02]  /*a460*/  FMUL.FTZ R41, R3.reuse, R41 ;  /* 0x0000002903297220 */ /* 0x040fe40000410000 */
[----:B------:R-:W-:Y:S01]  /*a470*/  LDSM.16.MT88.4 R152, [R198+0x3900] ;  /* 0x00390000c698783b */ /* 0x000fe20000004200 */
[C---:B------:R-:W-:Y:S01]  /*a480*/  FMUL.FTZ R42, R2.reuse, R42 ;  /* 0x0000002a022a7220 */ /* 0x040fe20000410000 */
[C---:B----4-:R-:W-:Y:S02]  /*a490*/  HMMA.16816.F32 R4, R128.reuse, R12, R4 ;  /* 0x0000000c8004723c */ /* 0x050fe40000001804 */
[----:B------:R-:W-:Y:S03]  /*a4a0*/  MUFU.EX2 R183, R183 ;  /* 0x000000b700b77308 */ /* 0x000fe60000000800 */
[C---:B------:R-:W-:Y:S01]  /*a4b0*/  FMUL.FTZ R43, R2.reuse, R43 ;  /* 0x0000002b022b7220 */ /* 0x040fe20000410000 */
[----:B------:R-:W-:Y:S01]  /*a4c0*/  LDSM.16.MT88.4 R156, [R197+0x3900] ;  /* 0x00390000c59c783b */ /* 0x000fe20000004200 */
[C---:B------:R-:W-:Y:S01]  /*a4d0*/  FMUL.FTZ R12, R3.reuse, R120 ;  /* 0x00000078030c7220 */ /* 0x040fe20000410000 */
[C---:B------:R-:W-:Y:S04]  /*a4e0*/  HMMA.16816.F32 R8, R128.reuse, R14, R8 ;  /* 0x0000000e8008723c */ /* 0x040fe80000001808 */
[C---:B------:R-:W-:Y:S01]  /*a4f0*/  FMUL.FTZ R13, R3.reuse, R121 ;  /* 0x00000079030d7220 */ /* 0x040fe20000410000 */
[----:B------:R-:W-:Y:S01]  /*a500*/  MUFU.EX2 R228, R228 ;  /* 0x000000e400e47308 */ /* 0x000fe20000000800 */
[----:B------:R-:W-:Y:S01]  /*a510*/  LDSM.16.MT88.4 R160, [R196+0x3900] ;  /* 0x00390000c4a0783b */ /* 0x000fe20000004200 */
[C---:B------:R-:W-:Y:S02]  /*a520*/  FMUL.FTZ R14, R2.reuse, R122 ;  /* 0x0000007a020e7220 */ /* 0x040fe40000410000 */
[C---:B------:R-:W-:Y:S03]  /*a530*/  FMUL.FTZ R15, R2.reuse, R123 ;  /* 0x0000007b020f7220 */ /* 0x040fe60000410000 */
[C---:B------:R-:W-:Y:S02]  /*a540*/  FMUL.FTZ R44, R3.reuse, R44 ;  /* 0x0000002c032c7220 */ /* 0x040fe40000410000 */
[----:B------:R-:W1:Y:S01]  /*a550*/  LDSM.16.MT88.4 R120, [R196+0x100] ;  /* 0x00010000c478783b */ /* 0x000e620000004200 */
[C---:B------:R-:W-:Y:S01]  /*a560*/  FMUL.FTZ R45, R3.reuse, R45 ;  /* 0x0000002d032d7220 */ /* 0x040fe20000410000 */
[C---:B-----5:R-:W-:Y:S01]  /*a570*/  HMMA.16816.F32 R12, R128.reuse, R20, R12 ;  /* 0x00000014800c723c */ /* 0x060fe2000000180c */
[----:B------:R-:W-:Y:S02]  /*a580*/  MUFU.EX2 R229, R229 ;  /* 0x000000e500e57308 */ /* 0x000fe40000000800 */
[C---:B------:R-:W-:Y:S02]  /*a590*/  FMUL.FTZ R46, R2.reuse, R46 ;  /* 0x0000002e022e7220 */ /* 0x040fe40000410000 */
[C---:B------:R-:W-:Y:S01]  /*a5a0*/  FMUL.FTZ R47, R2.reuse, R47 ;  /* 0x0000002f022f7220 */ /* 0x040fe20000410000 */
[----:B------:R-:W-:Y:S01]  /*a5b0*/  LDSM.16.MT88.4 R164, [R203+0x5900] ;  /* 0x00590000cba4783b */ /* 0x000fe20000004200 */
[C---:B------:R-:W-:Y:S01]  /*a5c0*/  FMUL.FTZ R20, R3.reuse, R112 ;  /* 0x0000007003147220 */ /* 0x040fe20000410000 */
[C---:B------:R-:W-:Y:S03]  /*a5d0*/  HMMA.16816.F32 R16, R128.reuse, R22, R16 ;  /* 0x000000168010723c */ /* 0x040fe60000001810 */
[----:B------:R-:W-:Y:S01]  /*a5e0*/  MUFU.EX2 R230, R230 ;  /* 0x000000e600e67308 */ /* 0x000fe20000000800 */
[C---:B------:R-:W-:Y:S02]  /*a5f0*/  FMUL.FTZ R21, R3.reuse, R113 ;  /* 0x0000007103157220 */ /* 0x040fe40000410000 */
[----:B------:R-:W0:Y:S01]  /*a600*/  LDGDEPBAR ;  /* 0x00000000000079af */ /* 0x000e220000000000 */
[C---:B------:R-:W-:Y:S02]  /*a610*/  FMUL.FTZ R22, R2.reuse, R114 ;  /* 0x0000007202167220 */ /* 0x040fe40000410000 */
[C---:B------:R-:W-:Y:S03]  /*a620*/  FMUL.FTZ R23, R2.reuse, R115 ;  /* 0x0000007302177220 */ /* 0x040fe60000410000 */
[C---:B------:R-:W-:Y:S01]  /*a630*/  FMUL.FTZ R48, R3.reuse, R48 ;  /* 0x0000003003307220 */ /* 0x040fe20000410000 */
[----:B------:R-:W-:Y:S01]  /*a640*/  MUFU.EX2 R231, R231 ;  /* 0x000000e700e77308 */ /* 0x000fe20000000800 */
[----:B------:R-:W3:Y:S01]  /*a650*/  LDSM.16.MT88.4 R112, [R203+0x2100] ;  /* 0x00210000cb70783b */ /* 0x000ee20000004200 */
[C---:B------:R-:W-:Y:S01]  /*a660*/  FMUL.FTZ R49, R3.reuse, R49 ;  /* 0x0000003103317220 */ /* 0x040fe20000410000 */
[C---:B--2---:R-:W-:Y:S03]  /*a670*/  HMMA.16816.F32 R20, R128.reuse, R28, R20 ;  /* 0x0000001c8014723c */ /* 0x044fe60000001814 */
[C---:B------:R-:W-:Y:S02]  /*a680*/  FMUL.FTZ R50, R2.reuse, R50 ;  /* 0x0000003202327220 */ /* 0x040fe40000410000 */
[C---:B------:R-:W-:Y:S02]  /*a690*/  FMUL.FTZ R51, R2.reuse, R51 ;  /* 0x0000003302337220 */ /* 0x040fe40000410000 */
[C---:B------:R-:W-:Y:S01]  /*a6a0*/  FMUL.FTZ R28, R3.reuse, R104 ;  /* 0x00000068031c7220 */ /* 0x040fe20000410000 */
[C---:B------:R-:W-:Y:S01]  /*a6b0*/  HMMA.16816.F32 R24, R128.reuse, R30, R24 ;  /* 0x0000001e8018723c */ /* 0x040fe20000001818 */
[----:B------:R-:W-:Y:S03]  /*a6c0*/  MUFU.EX2 R232, R232 ;  /* 0x000000e800e87308 */ /* 0x000fe60000000800 */
[C---:B------:R-:W-:Y:S02]  /*a6d0*/  FMUL.FTZ R29, R3.reuse, R105 ;  /* 0x00000069031d7220 */ /* 0x040fe40000410000 */
[C---:B------:R-:W-:Y:S02]  /*a6e0*/  FMUL.FTZ R52, R3.reuse, R52 ;  /* 0x0000003403347220 */ /* 0x040fe40000410000 */
[C---:B------:R-:W-:Y:S03]  /*a6f0*/  FMUL.FTZ R30, R2.reuse, R106 ;  /* 0x0000006a021e7220 */ /* 0x040fe60000410000 */
[----:B------:R-:W-:Y:S01]  /*a700*/  MUFU.EX2 R233, R233 ;  /* 0x000000e900e97308 */ /* 0x000fe20000000800 */
[C---:B------:R-:W-:Y:S02]  /*a710*/  FMUL.FTZ R31, R2.reuse, R107 ;  /* 0x0000006b021f7220 */ /* 0x040fe40000410000 */
[----:B------:R-:W2:Y:S01]  /*a720*/  LDSM.16.MT88.4 R104, [R198+0x2100] ;  /* 0x00210000c668783b */ /* 0x000ea20000004200 */
[C---:B------:R-:W-:Y:S02]  /*a730*/  FMUL.FTZ R53, R3.reuse, R53 ;  /* 0x0000003503357220 */ /* 0x040fe40000410000 */
[C---:B------:R-:W-:Y:S02]  /*a740*/  FMUL.FTZ R54, R2.reuse, R54 ;  /* 0x0000003602367220 */ /* 0x040fe40000410000 */
[C---:B-1----:R-:W-:Y:S02]  /*a750*/  HMMA.16816.F32 R28, R128.reuse, R120, R28 ;  /* 0x00000078801c723c */ /* 0x042fe4000000181c */
[----:B------:R-:W-:Y:S01]  /*a760*/  MUFU.EX2 R234, R234 ;  /* 0x000000ea00ea7308 */ /* 0x000fe20000000800 */
[C---:B------:R-:W-:Y:S02]  /*a770*/  FMUL.FTZ R55, R2.reuse, R55 ;  /* 0x0000003702377220 */ /* 0x040fe40000410000 */
[C---:B------:R-:W-:Y:S02]  /*a780*/  FMUL.FTZ R56, R3.reuse, R56 ;  /* 0x0000003803387220 */ /* 0x040fe40000410000 */
[C---:B------:R-:W-:Y:S01]  /*a790*/  FMUL.FTZ R57, R3.reuse, R57 ;  /* 0x0000003903397220 */ /* 0x040fe20000410000 */
[C---:B------:R-:W-:Y:S01]  /*a7a0*/  HMMA.16816.F32 R32, R128.reuse, R122, R32 ;  /* 0x0000007a8020723c */ /* 0x040fe20000001820 */
[----:B------:R-:W-:Y:S03]  /*a7b0*/  LDSM.16.MT88.4 R120, [R196+0x900] ;  /* 0x00090000c478783b */ /* 0x000fe60000004200 */
[C---:B------:R-:W-:Y:S01]  /*a7c0*/  FMUL.FTZ R58, R2.reuse, R58 ;  /* 0x0000003a023a7220 */ /* 0x040fe20000410000 */
[----:B------:R-:W-:Y:S01]  /*a7d0*/  MUFU.EX2 R235, R235 ;  /* 0x000000eb00eb7308 */ /* 0x000fe20000000800 */
[C---:B------:R-:W-:Y:S02]  /*a7e0*/  FMUL.FTZ R59, R2.reuse, R59 ;  /* 0x0000003b023b7220 */ /* 0x040fe40000410000 */
[C---:B---3--:R-:W-:Y:S04]  /*a7f0*/  HMMA.16816.F32 R36, R128.reuse, R112, R36 ;  /* 0x000000708024723c */ /* 0x048fe80000001824 */
[C---:B------:R-:W-:Y:S02]  /*a800*/  FMUL.FTZ R60, R3.reuse, R60 ;  /* 0x0000003c033c7220 */ /* 0x040fe40000410000 */
[C---:B------:R-:W-:Y:S01]  /*a810*/  FMUL.FTZ R61, R3.reuse, R61 ;  /* 0x0000003d033d7220 */ /* 0x040fe20000410000 */
[----:B------:R-:W-:Y:S01]  /*a820*/  MUFU.EX2 R236, R236 ;  /* 0x000000ec00ec7308 */ /* 0x000fe20000000800 */
[C---:B------:R-:W-:Y:S01]  /*a830*/  HMMA.16816.F32 R40, R128.reuse, R114, R40 ;  /* 0x000000728028723c */ /* 0x040fe20000001828 */
[----:B------:R-:W-:Y:S03]  /*a840*/  LDSM.16.MT88.4 R112, [R203+0x900] ;  /* 0x00090000cb70783b */ /* 0x000fe60000004200 */
[C---:B------:R-:W-:Y:S02]  /*a850*/  FMUL.FTZ R62, R2.reuse, R62 ;  /* 0x0000003e023e7220 */ /* 0x040fe40000410000 */
[C---:B------:R-:W-:Y:S02]  /*a860*/  FMUL.FTZ R63, R2.reuse, R63 ;  /* 0x0000003f023f7220 */ /* 0x040fe40000410000 */
[C---:B------:R-:W-:Y:S01]  /*a870*/  FMUL.FTZ R64, R3.reuse, R64 ;  /* 0x0000004003407220 */ /* 0x040fe20000410000 */
[----:B------:R-:W-:Y:S01]  /*a880*/  MUFU.EX2 R237, R237 ;  /* 0x000000ed00ed7308 */ /* 0x000fe20000000800 */
[C---:B--2---:R-:W-:Y:S03]  /*a890*/  HMMA.16816.F32 R44, R128.reuse, R104, R44 ;  /* 0x00000068802c723c */ /* 0x044fe6000000182c */
[C---:B------:R-:W-:Y:S02]  /*a8a0*/  FMUL.FTZ R65, R3.reuse, R65 ;  /* 0x0000004103417220 */ /* 0x040fe40000410000 */
[C---:B------:R-:W-:Y:S02]  /*a8b0*/  FMUL.FTZ R66, R2.reuse, R66 ;  /* 0x0000004202427220 */ /* 0x040fe40000410000 */
[C---:B------:R-:W-:Y:S01]  /*a8c0*/  FMUL.FTZ R67, R2.reuse, R67 ;  /* 0x0000004302437220 */ /* 0x040fe20000410000 */
[C---:B------:R-:W-:Y:S01]  /*a8d0*/  HMMA.16816.F32 R48, R128.reuse, R106, R48 ;  /* 0x0000006a8030723c */ /* 0x040fe20000001830 */
[----:B------:R-:W1:Y:S01]  /*a8e0*/  LDSM.16.MT88.4 R104, [R203+0x4100] ;  /* 0x00410000cb68783b */ /* 0x000e620000004200 */
[----:B------:R-:W-:Y:S02]  /*a8f0*/  MUFU.EX2 R239, R239 ;  /* 0x000000ef00ef7308 */ /* 0x000fe40000000800 */
[C---:B------:R-:W-:Y:S02]  /*a900*/  FMUL.FTZ R68, R3.reuse, R68 ;  /* 0x0000004403447220 */ /* 0x040fe40000410000 */
[C---:B------:R-:W-:Y:S02]  /*a910*/  FMUL.FTZ R69, R3.reuse, R69 ;  /* 0x0000004503457220 */ /* 0x040fe40000410000 */
[C---:B------:R-:W-:Y:S04]  /*a920*/  HMMA.16816.F32 R52, R128.reuse, R100, R52 ;  /* 0x000000648034723c */ /* 0x040fe80000001834 */
[C---:B------:R-:W-:Y:S01]  /*a930*/  FMUL.FTZ R70, R2.reuse, R70 ;  /* 0x0000004602467220 */ /* 0x040fe20000410000 */
[----:B------:R-:W-:Y:S01]  /*a940*/  MUFU.EX2 R240, R240 ;  /* 0x000000f000f07308 */ /* 0x000fe20000000800 */
[C---:B------:R-:W-:Y:S02]  /*a950*/  FMUL.FTZ R71, R2.reuse, R71 ;  /* 0x0000004702477220 */ /* 0x040fe40000410000 */
[C---:B------:R-:W-:Y:S01]  /*a960*/  HMMA.16816.F32 R56, R128.reuse, R102, R56 ;  /* 0x000000668038723c */ /* 0x040fe20000001838 */
[----:B------:R-:W2:Y:S03]  /*a970*/  LDSM.16.MT88.4 R100, [R198+0x4100] ;  /* 0x00410000c664783b */ /* 0x000ea60000004200 */
[C---:B------:R-:W-:Y:S02]  /*a980*/  FMUL.FTZ R72, R3.reuse, R72 ;  /* 0x0000004803487220 */ /* 0x040fe40000410000 */
[C---:B------:R-:W-:Y:S02]  /*a990*/  FMUL.FTZ R73, R3.reuse, R73 ;  /* 0x0000004903497220 */ /* 0x040fe40000410000 */
[C---:B------:R-:W-:Y:S04]  /*a9a0*/  HMMA.16816.F32 R60, R128.reuse, R108, R60 ;  /* 0x0000006c803c723c */ /* 0x040fe8000000183c */
[C---:B------:R-:W-:Y:S02]  /*a9b0*/  FMUL.FTZ R74, R2.reuse, R74 ;  /* 0x0000004a024a7220 */ /* 0x040fe40000410000 */
[C---:B------:R-:W-:Y:S02]  /*a9c0*/  FMUL.FTZ R75, R2.reuse, R75 ;  /* 0x0000004b024b7220 */ /* 0x040fe40000410000 */
[C---:B------:R-:W-:Y:S01]  /*a9d0*/  HMMA.16816.F32 R64, R128.reuse, R110, R64 ;  /* 0x0000006e8040723c */ /* 0x040fe20000001840 */
[----:B------:R-:W3:Y:S03]  /*a9e0*/  LDSM.16.MT88.4 R108, [R197+0x4100] ;  /* 0x00410000c56c783b */ /* 0x000ee60000004200 */
[C---:B------:R-:W-:Y:S02]  /*a9f0*/  FMUL.FTZ R76, R3.reuse, R76 ;  /* 0x0000004c034c7220 */ /* 0x040fe40000410000 */
[C---:B------:R-:W-:Y:S02]  /*aa00*/  FMUL.FTZ R77, R3.reuse, R77 ;  /* 0x0000004d034d7220 */ /* 0x040fe40000410000 */
[C---:B------:R-:W-:Y:S01]  /*aa10*/  FMUL.FTZ R78, R2.reuse, R78 ;  /* 0x0000004e024e7220 */ /* 0x040fe20000410000 */
[C---:B-1----:R-:W-:Y:S03]  /*aa20*/  HMMA.16816.F32 R68, R128.reuse, R104, R68 ;  /* 0x000000688044723c */ /* 0x042fe60000001844 */
[C---:B------:R-:W-:Y:S02]  /*aa30*/  FMUL.FTZ R79, R2.reuse, R79 ;  /* 0x0000004f024f7220 */ /* 0x040fe40000410000 */
[C---:B------:R-:W-:Y:S02]  /*aa40*/  FMUL.FTZ R80, R3.reuse, R80 ;  /* 0x0000005003507220 */ /* 0x040fe40000410000 */
[C---:B------:R-:W-:Y:S01]  /*aa50*/  FMUL.FTZ R81, R3.reuse, R81 ;  /* 0x0000005103517220 */ /* 0x040fe20000410000 */
[C---:B------:R-:W-:Y:S01]  /*aa60*/  HMMA.16816.F32 R72, R128.reuse, R106, R72 ;  /* 0x0000006a8048723c */ /* 0x040fe20000001848 */
[----:B------:R-:W1:Y:S03]  /*aa70*/  LDSM.16.MT88.4 R104, [R196+0x4100] ;  /* 0x00410000c468783b */ /* 0x000e660000004200 */
[C---:B------:R-:W-:Y:S02]  /*aa80*/  FMUL.FTZ R82, R2.reuse, R82 ;  /* 0x0000005202527220 */ /* 0x040fe40000410000 */
[C---:B------:R-:W-:Y:S02]  /*aa90*/  FMUL.FTZ R83, R2.reuse, R83 ;  /* 0x0000005302537220 */ /* 0x040fe40000410000 */
[C---:B--2---:R-:W-:Y:S04]  /*aaa0*/  HMMA.16816.F32 R76, R128.reuse, R100, R76 ;  /* 0x00000064804c723c */ /* 0x044fe8000000184c */
[C---:B------:R-:W-:Y:S02]  /*aab0*/  FMUL.FTZ R84, R3.reuse, R84 ;  /* 0x0000005403547220 */ /* 0x040fe40000410000 */
[C---:B------:R-:W-:Y:S02]  /*aac0*/  FMUL.FTZ R85, R3.reuse, R85 ;  /* 0x0000005503557220 */ /* 0x040fe40000410000 */
[C---:B------:R-:W-:Y:S04]  /*aad0*/  HMMA.16816.F32 R80, R128.reuse, R102, R80 ;  /* 0x000000668050723c */ /* 0x040fe80000001850 */
[C---:B------:R-:W-:Y:S02]  /*aae0*/  FMUL.FTZ R86, R2.reuse, R86 ;  /* 0x0000005602567220 */ /* 0x040fe40000410000 */
[----:B------:R-:W-:Y:S02]  /*aaf0*/  FMUL.FTZ R87, R2, R87 ;  /* 0x0000005702577220 */ /* 0x000fe40000410000 */
[----:B------:R-:W-:Y:S04]  /*ab00*/  FFMA.FTZ R175, R182, c[0x0][0x2d0], -R151 ;  /* 0x0000b400b6af7a23 */ /* 0x000fe80000010897 */
[----:B------:R-:W-:Y:S01]  /*ab10*/  FFMA.FTZ R182, R136, c[0x0][0x2d0], -R145 ;  /* 0x0000b40088b67a23 */ /* 0x000fe20000010891 */
[C---:B---3--:R-:W-:Y:S01]  /*ab20*/  HMMA.16816.F32 R84, R128.reuse, R108, R84 ;  /* 0x0000006c8054723c */ /* 0x048fe20000001854 */
[----:B------:R-:W-:Y:S01]  /*ab30*/  MUFU.EX2 R175, R175 ;  /* 0x000000af00af7308 */ /* 0x000fe20000000800 */
[----:B------:R-:W-:Y:S01]  /*ab40*/  LDSM.16.MT88.4 R136, [R198+0x2900] ;  /* 0x00290000c688783b */ /* 0x000fe20000004200 */
[--C-:B------:R-:W-:Y:S02]  /*ab50*/  FFMA.FTZ R176, R176, c[0x0][0x2d0], -R151.reuse ;  /* 0x0000b400b0b07a23 */ /* 0x100fe40000010897 */
[----:B------:R-:W-:Y:S02]  /*ab60*/  FFMA.FTZ R177, R180, c[0x0][0x2d0], -R151 ;  /* 0x0000b400b4b17a23 */ /* 0x000fe40000010897 */
[----:B------:R-:W-:Y:S02]  /*ab70*/  FFMA.FTZ R180, R140, c[0x0][0x2d0], -R145 ;  /* 0x0000b4008cb47a23 */ /* 0x000fe40000010891 */
[--C-:B------:R-:W-:Y:S01]  /*ab80*/  FFMA.FTZ R178, R178, c[0x0][0x2d0], -R151.reuse ;  /* 0x0000b400b2b27a23 */ /* 0x100fe20000010897 */
[----:B------:R-:W-:Y:S01]  /*ab90*/  LDSM.16.MT88.4 R140, [R197+0x2900] ;  /* 0x00290000c58c783b */ /* 0x000fe20000004200 */
[----:B------:R-:W2:Y:S01]  /*aba0*/  MUFU.EX2 R176, R176 ;  /* 0x000000b000b07308 */ /* 0x000ea20000000800 */
[C---:B------:R-:W-:Y:S02]  /*abb0*/  FMUL.FTZ R88, R3.reuse, R88 ;  /* 0x0000005803587220 */ /* 0x040fe40000410000 */
[----:B------:R-:W-:Y:S02]  /*abc0*/  FMUL.FTZ R89, R3, R89 ;  /* 0x0000005903597220 */ /* 0x000fe40000410000 */
[C---:B------:R-:W-:Y:S02]  /*abd0*/  FMUL.FTZ R90, R2.reuse, R90 ;  /* 0x0000005a025a7220 */ /* 0x040fe40000410000 */
[C---:B------:R-:W-:Y:S02]  /*abe0*/  FMUL.FTZ R91, R2.reuse, R91 ;  /* 0x0000005b025b7220 */ /* 0x040fe40000410000 */
[----:B------:R-:W-:Y:S01]  /*abf0*/  FFMA.FTZ R151, R147, c[0x0][0x2d0], -R151 ;  /* 0x0000b40093977a23 */ /* 0x000fe20000010897 */
[----:B------:R-:W-:Y:S01]  /*ac00*/  MUFU.EX2 R177, R177 ;  /* 0x000000b100b17308 */ /* 0x000fe20000000800 */
[C---:B------:R-:W-:Y:S02]  /*ac10*/  FMUL.FTZ R92, R3.reuse, R92 ;  /* 0x0000005c035c7220 */ /* 0x040fe40000410000 */
[C---:B------:R-:W-:Y:S01]  /*ac20*/  FMUL.FTZ R93, R3.reuse, R93 ;  /* 0x0000005d035d7220 */ /* 0x040fe20000410000 */
[C---:B------:R-:W-:Y:S01]  /*ac30*/  HMMA.16816.F32 R88, R128.reuse, R110, R88 ;  /* 0x0000006e8058723c */ /* 0x040fe20000001858 */
[----:B------:R-:W3:Y:S02]  /*ac40*/  LDSM.16.MT88.4 R108, [R197+0x900] ;  /* 0x00090000c56c783b */ /* 0x000ee40000004200 */
[C---:B------:R-:W-:Y:S02]  /*ac50*/  FMUL.FTZ R94, R2.reuse, R94 ;  /* 0x0000005e025e7220 */ /* 0x040fe40000410000 */
[C---:B------:R-:W-:Y:S01]  /*ac60*/  FMUL.FTZ R95, R2.reuse, R95 ;  /* 0x0000005f025f7220 */ /* 0x040fe20000410000 */
[----:B------:R-:W4:Y:S01]  /*ac70*/  MUFU.EX2 R178, R178 ;  /* 0x000000b200b27308 */ /* 0x000f220000000800 */
[C---:B------:R-:W-:Y:S02]  /*ac80*/  FMUL.FTZ R96, R3.reuse, R96 ;  /* 0x0000006003607220 */ /* 0x040fe40000410000 */
[----:B------:R-:W-:Y:S03]  /*ac90*/  FMUL.FTZ R97, R3, R97 ;  /* 0x0000006103617220 */ /* 0x000fe60000410000 */
[C---:B-1----:R-:W-:Y:S03]  /*aca0*/  HMMA.16816.F32 R92, R128.reuse, R104, R92 ;  /* 0x00000068805c723c */ /* 0x042fe6000000185c */
[C---:B------:R-:W-:Y:S01]  /*acb0*/  FMUL.FTZ R98, R2.reuse, R98 ;  /* 0x0000006202627220 */ /* 0x040fe20000410000 */
[----:B------:R-:W1:Y:S01]  /*acc0*/  MUFU.EX2 R180, R180 ;  /* 0x000000b400b47308 */ /* 0x000e620000000800 */
[----:B------:R-:W-:Y:S01]  /*acd0*/  FMUL.FTZ R99, R2, R99 ;  /* 0x0000006302637220 */ /* 0x000fe20000410000 */
[----:B--2---:R-:W-:Y:S01]  /*ace0*/  F2FP.PACK_AB R100, R176, R175 ;  /* 0x000000afb064723e */ /* 0x004fe200000000ff */
[--C-:B------:R-:W-:Y:S02]  /*acf0*/  FFMA.FTZ R134, R134, c[0x0][0x2d0], -R145.reuse ;  /* 0x0000b40086867a23 */ /* 0x100fe40000010891 */
[----:B------:R-:W-:Y:S03]  /*ad00*/  FFMA.FTZ R145, R133, c[0x0][0x2d0], -R145 ;  /* 0x0000b40085917a23 */ /* 0x000fe60000010891 */
[----:B------:R-:W-:Y:S01]  /*ad10*/  HMMA.16816.F32 R96, R128, R106, R96 ;  /* 0x0000006a8060723c */ /* 0x000fe20000001860 */
[----:B------:R-:W2:Y:S01]  /*ad20*/  LDSM.16.MT88.4 R104, [R196+0x2900] ;  /* 0x00290000c468783b */ /* 0x000ea20000004200 */
[----:B------:R-:W5:Y:S01]  /*ad30*/  MUFU.EX2 R182, R182 ;  /* 0x000000b600b67308 */ /* 0x000f620000000800 */
[----:B------:R-:W-:Y:S01]  /*ad40*/  FFMA.FTZ R173, R3, R218, R173 ;  /* 0x000000da03ad7223 */ /* 0x000fe200000100ad */
[----:B------:R-:W-:Y:S01]  /*ad50*/  MOV R3, R0 ;  /* 0x0000000000037202 */ /* 0x000fe20000000f00 */
[----:B------:R-:W-:Y:S01]  /*ad60*/  FFMA.FTZ R174, R2, R219, R174 ;  /* 0x000000db02ae7223 */ /* 0x000fe200000100ae */
[----:B----4-:R-:W-:Y:S01]  /*ad70*/  F2FP.PACK_AB R102, R178, R177 ;  /* 0x000000b1b266723e */ /* 0x010fe200000000ff */
[----:B------:R-:W-:Y:S02]  /*ad80*/  FADD.FTZ R172, R172, R173 ;  /* 0x000000adacac7221 */ /* 0x000fe40000010000 */
[----:B------:R-:W-:Y:S03]  /*ad90*/  LDSM.16.MT88.4 R128, [R198+0x3100] ;  /* 0x00310000c680783b */ /* 0x000fe60000004200 */
[----:B------:R4:W2:Y:S01]  /*ada0*/  MUFU.EX2 R238, R151 ;  /* 0x0000009700ee7308 */ /* 0x0008a20000000800 */
[----:B------:R-:W-:Y:S02]  /*adb0*/  FADD.FTZ R169, R169, R174 ;  /* 0x000000aea9a97221 */ /* 0x000fe40000010000 */
[----:B------:R-:W-:Y:S01]  /*adc0*/  FADD.FTZ R171, R171, R172 ;  /* 0x000000acabab7221 */ /* 0x000fe20000010000 */
[----:B-1----:R-:W-:Y:S01]  /*add0*/  F2FP.PACK_AB R101, R180, R179 ;  /* 0x000000b3b465723e */ /* 0x002fe200000000ff */
[----:B------:R-:W-:Y:S02]  /*ade0*/  FADD.FTZ R168, R168, R169 ;  /* 0x000000a9a8a87221 */ /* 0x000fe40000010000 */
[----:B------:R-:W-:Y:S02]  /*adf0*/  FADD.FTZ R170, R170, R171 ;  /* 0x000000abaaaa7221 */ /* 0x000fe40000010000 */
[----:B------:R-:W-:Y:S01]  /*ae00*/  FADD.FTZ R168, R135, R168 ;  /* 0x000000a887a87221 */ /* 0x000fe20000010000 */
[----:B------:R1:W-:Y:S01]  /*ae10*/  MUFU.EX2 R133, R145 ;  /* 0x0000009100857308 */ /* 0x0003e20000000800 */
[----:B------:R-:W-:Y:S01]  /*ae20*/  MOV R135, R132 ;  /* 0x0000008400877202 */ /* 0x000fe20000000f00 */
[----:B------:R-:W-:Y:S01]  /*ae30*/  FADD.FTZ R175, R175, R170 ;  /* 0x000000aaafaf7221 */ /* 0x000fe20000010000 */
[----:B-----5:R-:W-:Y:S01]  /*ae40*/  F2FP.PACK_AB R103, R182, R181 ;  /* 0x000000b5b667723e */ /* 0x020fe200000000ff */
[----:B------:R-:W-:Y:S02]  /*ae50*/  FADD.FTZ R179, R179, R168 ;  /* 0x000000a8b3b37221 */ /* 0x000fe40000010000 */
[----:B------:R-:W-:Y:S02]  /*ae60*/  FADD.FTZ R176, R176, R175 ;  /* 0x000000afb0b07221 */ /* 0x000fe40000010000 */
[----:B------:R-:W-:Y:S02]  /*ae70*/  FADD.FTZ R180, R180, R179 ;  /* 0x000000b3b4b47221 */ /* 0x000fe40000010000 */
[----:B------:R-:W5:Y:S01]  /*ae80*/  MUFU.EX2 R134, R134 ;  /* 0x0000008600867308 */ /* 0x000f620000000800 */
[C---:B------:R-:W-:Y:S01]  /*ae90*/  HMMA.16816.F32 R4, R100.reuse, R112, R4 ;  /* 0x000000706404723c */ /* 0x040fe20000001804 */
[----:B----4-:R-:W-:Y:S04]  /*aea0*/  LDSM.16.MT88.4 R148, [R203+0x3900] ;  /* 0x00390000cb94783b */ /* 0x010fe80000004200 */
[----:B------:R-:W-:Y:S02]  /*aeb0*/  FADD.FTZ R177, R177, R176 ;  /* 0x000000b0b1b17221 */ /* 0x000fe40000010000 */
[----:B------:R-:W-:Y:S01]  /*aec0*/  FADD.FTZ R181, R181, R180 ;  /* 0x000000b4b5b57221 */ /* 0x000fe20000010000 */
[C---:B------:R-:W-:Y:S01]  /*aed0*/  HMMA.16816.F32 R8, R100.reuse, R114, R8 ;  /* 0x000000726408723c */ /* 0x040fe20000001808 */
[----:B------:R-:W-:Y:S03]  /*aee0*/  LDSM.16.MT88.4 R112, [R198+0x4900] ;  /* 0x00490000c670783b */ /* 0x000fe60000004200 */
[----:B------:R-:W-:Y:S02]  /*aef0*/  FADD.FTZ R178, R178, R177 ;  /* 0x000000b1b2b27221 */ /* 0x000fe40000010000 */
[----:B------:R-:W-:Y:S02]  /*af00*/  FADD.FTZ R182, R182, R181 ;  /* 0x000000b5b6b67221 */ /* 0x000fe40000010000 */
[C---:B------:R-:W-:Y:S01]  /*af10*/  HMMA.16816.F32 R12, R100.reuse, R116, R12 ;  /* 0x00000074640c723c */ /* 0x040fe2000000180c */
[----:B-1----:R-:W-:Y:S07]  /*af20*/  LDSM.16.MT88.4 R144, [R196+0x1900] ;  /* 0x00190000c490783b */ /* 0x002fee0000004200 */
[C---:B------:R-:W-:Y:S01]  /*af30*/  HMMA.16816.F32 R16, R100.reuse, R118, R16 ;  /* 0x000000766410723c */ /* 0x040fe20000001810 */
[----:B------:R-:W-:Y:S07]  /*af40*/  LDSM.16.MT88.4 R116, [R197+0x4900] ;  /* 0x00490000c574783b */ /* 0x000fee0000004200 */
[C---:B---3--:R-:W-:Y:S08]  /*af50*/  HMMA.16816.F32 R20, R100.reuse, R108, R20 ;  /* 0x0000006c6414723c */ /* 0x048ff00000001814 */
[C---:B------:R-:W-:Y:S01]  /*af60*/  HMMA.16816.F32 R24, R100.reuse, R110, R24 ;  /* 0x0000006e6418723c */ /* 0x040fe20000001818 */
[----:B------:R-:W1:Y:S07]  /*af70*/  LDSM.16.MT88.4 R108, [R203+0x4900] ;  /* 0x00490000cb6c783b */ /* 0x000e6e0000004200 */
        /* <DEDUP_REMOVED lines=12> */
[C---:B--2---:R-:W-:Y:S08]  /*b040*/  HMMA.16816.F32 R60, R100.reuse, R104, R60 ;  /* 0x00000068643c723c */ /* 0x044ff0000000183c */
[C---:B------:R-:W-:Y:S01]  /*b050*/  HMMA.16816.F32 R64, R100.reuse, R106, R64 ;  /* 0x0000006a6440723c */ /* 0x040fe20000001840 */
[----:B------:R-:W2:Y:S07]  /*b060*/  LDSM.16.MT88.4 R104, [R196+0x4900] ;  /* 0x00490000c468783b */ /* 0x000eae0000004200 */
[C---:B-1----:R-:W-:Y:S08]  /*b070*/  HMMA.16816.F32 R68, R100.reuse, R108, R68 ;  /* 0x0000006c6444723c */ /* 0x042ff00000001844 */
[C---:B------:R-:W-:Y:S01]  /*b080*/  HMMA.16816.F32 R72, R100.reuse, R110, R72 ;  /* 0x0000006e6448723c */ /* 0x040fe20000001848 */
[----:B------:R-:W1:Y:S07]  /*b090*/  LDSM.16.MT88.4 R108, [R203+0x1100] ;  /* 0x00110000cb6c783b */ /* 0x000e6e0000004200 */
[C---:B------:R-:W-:Y:S08]  /*b0a0*/  HMMA.16816.F32 R76, R100.reuse, R112, R76 ;  /* 0x00000070644c723c */ /* 0x040ff0000000184c */
[C---:B------:R-:W-:Y:S01]  /*b0b0*/  HMMA.16816.F32 R80, R100.reuse, R114, R80 ;  /* 0x000000726450723c */ /* 0x040fe20000001850 */
[----:B------:R-:W3:Y:S07]  /*b0c0*/  LDSM.16.MT88.4 R112, [R197+0x1100] ;  /* 0x00110000c570783b */ /* 0x000eee0000004200 */
[C---:B------:R-:W-:Y:S08]  /*b0d0*/  HMMA.16816.F32 R84, R100.reuse, R116, R84 ;  /* 0x000000746454723c */ /* 0x040ff00000001854 */
[C---:B------:R-:W-:Y:S01]  /*b0e0*/  HMMA.16816.F32 R88, R100.reuse, R118, R88 ;  /* 0x000000766458723c */ /* 0x040fe20000001858 */
[----:B------:R-:W4:Y:S07]  /*b0f0*/  LDSM.16.MT88.4 R116, [R203+0x3100] ;  /* 0x00310000cb74783b */ /* 0x000f2e0000004200 */
[C---:B--2---:R-:W-:Y:S08]  /*b100*/  HMMA.16816.F32 R92, R100.reuse, R104, R92 ;  /* 0x00000068645c723c */ /* 0x044ff0000000185c */
[----:B------:R-:W-:Y:S01]  /*b110*/  HMMA.16816.F32 R96, R100, R106, R96 ;  /* 0x0000006a6460723c */ /* 0x000fe20000001860 */
[----:B------:R-:W2:Y:S06]  /*b120*/  LDSM.16.MT88.4 R104, [R196+0x3100] ;  /* 0x00310000c468783b */ /* 0x000eac0000004200 */
[----:B------:R-:W-:Y:S01]  /*b130*/  F2FP.PACK_AB R100, R228, R183 ;  /* 0x000000b7e464723e */ /* 0x000fe200000000ff */
[----:B------:R-:W-:Y:S01]  /*b140*/  FADD.FTZ R183, R183, R178 ;  /* 0x000000b2b7b77221 */ /* 0x000fe20000010000 */
[----:B------:R-:W-:Y:S03]  /*b150*/  F2FP.PACK_AB R102, R230, R229 ;  /* 0x000000e5e666723e */ /* 0x000fe600000000ff */
[----:B------:R-:W-:Y:S01]  /*b160*/  F2FP.PACK_AB R101, R232, R231 ;  /* 0x000000e7e865723e */ /* 0x000fe200000000ff */
[----:B------:R-:W-:Y:S01]  /*b170*/  FADD.FTZ R231, R231, R182 ;  /* 0x000000b6e7e77221 */ /* 0x000fe20000010000 */
[----:B------:R-:W-:Y:S01]  /*b180*/  F2FP.PACK_AB R103, R234, R233 ;  /* 0x000000e9ea67723e */ /* 0x000fe200000000ff */
[----:B------:R-:W-:Y:S02]  /*b190*/  FADD.FTZ R228, R228, R183 ;  /* 0x000000b7e4e47221 */ /* 0x000fe40000010000 */
[----:B------:R-:W-:Y:S02]  /*b1a0*/  FADD.FTZ R232, R232, R231 ;  /* 0x000000e7e8e87221 */ /* 0x000fe40000010000 */
[----:B------:R-:W-:Y:S02]  /*b1b0*/  FADD.FTZ R229, R229, R228 ;  /* 0x000000e4e5e57221 */ /* 0x000fe40000010000 */
[C---:B-1----:R-:W-:Y:S03]  /*b1c0*/  HMMA.16816.F32 R4, R100.reuse, R108, R4 ;  /* 0x0000006c6404723c */ /* 0x042fe60000001804 */
[----:B------:R-:W-:Y:S02]  /*b1d0*/  FADD.FTZ R233, R233, R232 ;  /* 0x000000e8e9e97221 */ /* 0x000fe40000010000 */
[----:B------:R-:W-:Y:S02]  /*b1e0*/  FADD.FTZ R230, R230, R229 ;  /* 0x000000e5e6e67221 */ /* 0x000fe40000010000 */
[----:B------:R-:W-:Y:S01]  /*b1f0*/  FADD.FTZ R234, R234, R233 ;  /* 0x000000e9eaea7221 */ /* 0x000fe20000010000 */
[C---:B------:R-:W-:Y:S01]  /*b200*/  HMMA.16816.F32 R8, R100.reuse, R110, R8 ;  /* 0x0000006e6408723c */ /* 0x040fe20000001808 */
[----:B------:R-:W1:Y:S07]  /*b210*/  LDSM.16.MT88.4 R108, [R203+0x5100] ;  /* 0x00510000cb6c783b */ /* 0x000e6e0000004200 */
[C---:B------:R-:W-:Y:S08]  /*b220*/  HMMA.16816.F32 R12, R100.reuse, R120, R12 ;  /* 0x00000078640c723c */ /* 0x040ff0000000180c */
[C---:B------:R-:W-:Y:S08]  /*b230*/  HMMA.16816.F32 R16, R100.reuse, R122, R16 ;  /* 0x0000007a6410723c */ /* 0x040ff00000001810 */
[C---:B---3--:R-:W-:Y:S08]  /*b240*/  HMMA.16816.F32 R20, R100.reuse, R112, R20 ;  /* 0x000000706414723c */ /* 0x048ff00000001814 */
[C---:B------:R-:W-:Y:S01]  /*b250*/  HMMA.16816.F32 R24, R100.reuse, R114, R24 ;  /* 0x000000726418723c */ /* 0x040fe20000001818 */
[----:B------:R-:W3:Y:S07]  /*b260*/  LDSM.16.MT88.4 R112, [R198+0x5100] ;  /* 0x00510000c670783b */ /* 0x000eee0000004200 */
[C---:B------:R-:W-:Y:S08]  /*b270*/  HMMA.16816.F32 R28, R100.reuse, R124, R28 ;  /* 0x0000007c641c723c */ /* 0x040ff0000000181c */
[C---:B------:R-:W-:Y:S01]  /*b280*/  HMMA.16816.F32 R32, R100.reuse, R126, R32 ;  /* 0x0000007e6420723c */ /* 0x040fe20000001820 */
[----:B------:R-:W-:Y:S07]  /*b290*/  LDSM.16.MT88.4 R124, [R203+0x1900] ;  /* 0x00190000cb7c783b */ /* 0x000fee0000004200 */
[C---:B----4-:R-:W-:Y:S08]  /*b2a0*/  HMMA.16816.F32 R36, R100.reuse, R116, R36 ;  /* 0x000000746424723c */ /* 0x050ff00000001824 */
[C---:B------:R-:W-:Y:S01]  /*b2b0*/  HMMA.16816.F32 R40, R100.reuse, R118, R40 ;  /* 0x000000766428723c */ /* 0x040fe20000001828 */
[----:B------:R-:W4:Y:S07]  /*b2c0*/  LDSM.16.MT88.4 R116, [R197+0x5100] ;  /* 0x00510000c574783b */ /* 0x000f2e0000004200 */
        /* <DEDUP_REMOVED lines=8> */
[C---:B--2---:R-:W-:Y:S04]  /*b350*/  HMMA.16816.F32 R60, R100.reuse, R104, R60 ;  /* 0x00000068643c723c */ /* 0x044fe8000000183c */
[----:B-----5:R-:W-:Y:S01]  /*b360*/  F2FP.PACK_AB R139, R133, R134 ;  /* 0x00000086858b723e */ /* 0x020fe200000000ff */
[----:B------:R-:W-:Y:S02]  /*b370*/  FADD.FTZ R239, R239, R234 ;  /* 0x000000eaefef7221 */ /* 0x000fe40000010000 */
[----:B------:R-:W-:Y:S01]  /*b380*/  FADD.FTZ R236, R236, R235 ;  /* 0x000000ebecec7221 */ /* 0x000fe20000010000 */
[C---:B------:R-:W-:Y:S01]  /*b390*/  HMMA.16816.F32 R64, R100.reuse, R106, R64 ;  /* 0x0000006a6440723c */ /* 0x040fe20000001840 */
[----:B------:R-:W2:Y:S03]  /*b3a0*/  LDSM.16.MT88.4 R104, [R196+0x5100] ;  /* 0x00510000c468783b */ /* 0x000ea60000004200 */
[----:B------:R-:W-:Y:S02]  /*b3b0*/  FADD.FTZ R239, R240, R239 ;  /* 0x000000eff0ef7221 */ /* 0x000fe40000010000 */
[----:B------:R-:W-:Y:S02]  /*b3c0*/  FADD.FTZ R237, R237, R236 ;  /* 0x000000eceded7221 */ /* 0x000fe40000010000 */
[C---:B-1----:R-:W-:Y:S04]  /*b3d0*/  HMMA.16816.F32 R68, R100.reuse, R108, R68 ;  /* 0x0000006c6444723c */ /* 0x042fe80000001844 */
[----:B------:R-:W-:Y:S02]  /*b3e0*/  FADD.FTZ R134, R134, R239 ;  /* 0x000000ef86867221 */ /* 0x000fe40000010000 */
[----:B------:R-:W-:Y:S02]  /*b3f0*/  FADD.FTZ R218, R238, R237 ;  /* 0x000000edeeda7221 */ /* 0x000fe40000010000 */
[C---:B------:R-:W-:Y:S01]  /*b400*/  HMMA.16816.F32 R72, R100.reuse, R110, R72 ;  /* 0x0000006e6448723c */ /* 0x040fe20000001848 */
[----:B------:R-:W1:Y:S03]  /*b410*/  LDSM.16.MT88.4 R108, [R198+0x1900] ;  /* 0x00190000c66c783b */ /* 0x000e660000004200 */
[----:B------:R-:W-:Y:S04]  /*b420*/  FADD.FTZ R219, R133, R134 ;  /* 0x0000008685db7221 */ /* 0x000fe80000010000 */
[C---:B---3--:R-:W-:Y:S08]  /*b430*/  HMMA.16816.F32 R76, R100.reuse, R112, R76 ;  /* 0x00000070644c723c */ /* 0x048ff0000000184c */
[C---:B------:R-:W-:Y:S08]  /*b440*/  HMMA.16816.F32 R80, R100.reuse, R114, R80 ;  /* 0x000000726450723c */ /* 0x040ff00000001850 */
[C---:B----4-:R-:W-:Y:S08]  /*b450*/  HMMA.16816.F32 R84, R100.reuse, R116, R84 ;  /* 0x000000746454723c */ /* 0x050ff00000001854 */
[C---:B------:R-:W-:Y:S08]  /*b460*/  HMMA.16816.F32 R88, R100.reuse, R118, R88 ;  /* 0x000000766458723c */ /* 0x040ff00000001858 */
[C---:B--2---:R-:W-:Y:S08]  /*b470*/  HMMA.16816.F32 R92, R100.reuse, R104, R92 ;  /* 0x00000068645c723c */ /* 0x044ff0000000185c */
        /* <DEDUP_REMOVED lines=22> */
[C---:B--2---:R-:W-:Y:S08]  /*b5e0*/  HMMA.16816.F32 R76, R136.reuse, R4, R76 ;  /* 0x00000004884c723c */ /* 0x044ff0000000184c */
[C---:B------:R-:W-:Y:S08]  /*b5f0*/  HMMA.16816.F32 R80, R136.reuse, R6, R80 ;  /* 0x000000068850723c */ /* 0x040ff00000001850 */
[C---:B---3--:R-:W-:Y:S08]  /*b600*/  HMMA.16816.F32 R84, R136.reuse, R8, R84 ;  /* 0x000000088854723c */ /* 0x048ff00000001854 */
[C---:B------:R-:W-:Y:S08]  /*b610*/  HMMA.16816.F32 R88, R136.reuse, R10, R88 ;  /* 0x0000000a8858723c */ /* 0x040ff00000001858 */
[C---:B-1----:R-:W-:Y:S08]  /*b620*/  HMMA.16816.F32 R92, R136.reuse, R12, R92 ;  /* 0x0000000c885c723c */ /* 0x042ff0000000185c */
[----:B------:R-:W-:Y:S01]  /*b630*/  HMMA.16816.F32 R96, R136, R14, R96 ;  /* 0x0000000e8860723c */ /* 0x000fe20000001860 */
[----:B------:R-:W-:-:S07]  /*b640*/  @P0 BRA `(.L_x_180) ;  /* 0xffffd32000000947 */ /* 0x000fce000383ffff */
.L_x_179:
[----:B------:R-:W-:-:S06]  /*b650*/  UISETP.GE.AND UP0, UPT, UR13, UR8, UPT ;  /* 0x000000080d00728c */ /* 0x000fcc000bf06270 */
[----:B------:R-:W-:-:S13]  /*b660*/  PLOP3.LUT P0, PT, PT, PT, UP0, 0x80, 0x0 ;  /* 0x000000000000781c */ /* 0x000fda0003f0f008 */
[----:B------:R-:W-:Y:S05]  /*b670*/  @!P0 BRA `(.L_x_181) ;  /* 0x000038f000008947 */ /* 0x000fea0003800000 */
[----:B------:R-:W-:Y:S01]  /*b680*/  IADD3 R220, P5, R208, 0x80, RZ ;  /* 0x00000080d0dc7810 */ /* 0x000fe20007fbe0ff */
[----:B------:R-:W-:Y:S01]  /*b690*/  ULDC.64 UR4, c[0x0][0x208] ;  /* 0x0000820000047ab9 */ /* 0x000fe20000000a00 */
[----:B------:R-:W-:Y:S01]  /*b6a0*/  IADD3 R181, P0, R210, 0x80, RZ ;  /* 0x00000080d2b57810 */ /* 0x000fe20007f1e0ff */
[----:B------:R-:W-:Y:S01]  /*b6b0*/  IMAD.MOV.U32 R2, RZ, RZ, R132 ;  /* 0x000000ffff027224 */ /* 0x000fe200078e0084 */
[----:B------:R-:W-:Y:S01]  /*b6c0*/  IADD3 R222, P6, R208, 0x40, RZ ;  /* 0x00000040d0de7810 */ /* 0x000fe20007fde0ff */
[----:B------:R-:W-:Y:S01]  /*b6d0*/  IMAD.MOV.U32 R3, RZ, RZ, R0 ;  /* 0x000000ffff037224 */ /* 0x000fe200078e0000 */
[----:B------:R-:W-:Y:S01]  /*b6e0*/  IADD3 R183, P4, R210, 0x40, RZ ;  /* 0x00000040d2b77810 */ /* 0x000fe20007f9e0ff */
[----:B------:R-:W-:Y:S01]  /*b6f0*/  IMAD.X R221, RZ, RZ, R215, P5 ;  /* 0x000000ffffdd7224 */ /* 0x000fe200028e06d7 */
[----:B------:R-:W-:Y:S01]  /*b700*/  IADD3.X R223, RZ, R215, RZ, P6, !PT ;  /* 0x000000d7ffdf7210 */ /* 0x000fe200037fe4ff */
[----:B------:R-:W-:Y:S01]  /*b710*/  IMAD.X R180, RZ, RZ, R217, P0 ;  /* 0x000000ffffb47224 */ /* 0x000fe200000e06d9 */
[----:B------:R-:W-:Y:S01]  /*b720*/  IADD3.X R182, RZ, R217, RZ, P4, !PT ;  /* 0x000000d9ffb67210 */ /* 0x000fe200027fe4ff */
[----:B------:R-:W-:Y:S01]  /*b730*/  USHF.L.U64.HI UR19, UR4, 0x5, UR5 ;  /* 0x0000000504137899 */ /* 0x000fe20008010205 */
[----:B------:R-:W-:Y:S01]  /*b740*/  MOV R214, R208 ;  /* 0x000000d000d67202 */ /* 0x000fe20000000f00 */
[----:B------:R-:W-:-:S03]  /*b750*/  USHF.L.U32 UR18, UR4, 0x5, URZ ;  /* 0x0000000504127899 */ /* 0x000fc6000800063f */
[----:B------:R-:W-:Y:S02]  /*b760*/  ULDC.64 UR4, c[0x0][0x1e0] ;  /* 0x0000780000047ab9 */ /* 0x000fe40000000a00 */
.L_x_190:
[----:B------:R-:W-:Y:S04]  /*b770*/  DEPBAR.LE SB0, 0x0 ;  /* 0x000080000000791a */ /* 0x000fe80000000000 */
[----:B------:R-:W-:Y:S01]  /*b780*/  BAR.SYNC.DEFER_BLOCKING 0x0 ;  /* 0x0000000000007b1d */ /* 0x000fe20000010000 */
[----:B------:R-:W-:Y:S01]  /*b790*/  USHF.R.S32.HI UR7, URZ, 0x1f, UR13 ;  /* 0x0000001f3f077899 */ /* 0x000fe2000801140d */
[----:B------:R-:W-:Y:S01]  /*b7a0*/  IMAD.U32 R13, RZ, RZ, UR13 ;  /* 0x0000000dff0d7e24 */ /* 0x000fe2000f8e00ff */
[----:B------:R-:W-:Y:S01]  /*b7b0*/  UIMAD UR6, UR9, UR13, URZ ;  /* 0x0000000d090672a4 */ /* 0x000fe2000f8e023f */
[----:B------:R-:W-:Y:S01]  /*b7c0*/  IMAD.U32 R7, RZ, RZ, UR13 ;  /* 0x0000000dff077e24 */ /* 0x000fe2000f8e00ff */
[----:B------:R-:W-:Y:S01]  /*b7d0*/  UIMAD.WIDE.U32 UR20, UR13, UR10, UR18 ;  /* 0x0000000a0d1472a5 */ /* 0x000fe2000f8e0012 */
[----:B------:R-:W-:Y:S01]  /*b7e0*/  IMAD.WIDE.U32 R12, R13, UR10, R214 ;  /* 0x0000000a0d0c7c25 */ /* 0x000fe2000f8e00d6 */
[----:B------:R-:W-:Y:S02]  /*b7f0*/  UIMAD UR6, UR7, UR10, UR6 ;  /* 0x0000000a070672a4 */ /* 0x000fe4000f8e0206 */
[----:B------:R-:W-:Y:S01]  /*b800*/  UISETP.GT.AND UP3, UPT, UR13, UR8, UPT ;  /* 0x000000080d00728c */ /* 0x000fe2000bf64270 */
[----:B------:R-:W-:Y:S01]  /*b810*/  IMAD.WIDE.U32 R6, R7, UR10, R222 ;  /* 0x0000000a07067c25 */ /* 0x000fe2000f8e00de */
[----:B------:R-:W-:Y:S01]  /*b820*/  LEA R22, P4, R12, c[0x0][0x1f8], 0x1 ;  /* 0x00007e000c167a11 */ /* 0x000fe200078808ff */
[----:B------:R-:W-:Y:S01]  /*b830*/  UIADD3 UR7, UR6, UR21, URZ ;  /* 0x0000001506077290 */ /* 0x000fe2000fffe03f */
[----:B------:R-:W-:Y:S01]  /*b840*/  IADD3 R0, R13, UR6, RZ ;  /* 0x000000060d007c10 */ /* 0x000fe2000fffe0ff */
[----:B------:R-:W-:Y:S01]  /*b850*/  IMAD.U32 R15, RZ, RZ, UR13 ;  /* 0x0000000dff0f7e24 */ /* 0x000fe2000f8e00ff */
[----:B------:R-:W-:Y:S02]  /*b860*/  LEA R20, P0, R6, c[0x0][0x1f8], 0x1 ;  /* 0x00007e0006147a11 */ /* 0x000fe400078008ff */
[----:B------:R-:W-:Y:S01]  /*b870*/  LEA.HI.X R23, R12, c[0x0][0x1fc], R0, 0x1, P4 ;  /* 0x00007f000c177a11 */ /* 0x000fe200020f0c00 */
[----:B------:R-:W-:Y:S01]  /*b880*/  IMAD.WIDE.U32 R14, R15, UR10, R220 ;  /* 0x0000000a0f0e7c25 */ /* 0x000fe2000f8e00dc */
[----:B------:R-:W-:Y:S02]  /*b890*/  IADD3 R4, R7, UR6, RZ ;  /* 0x0000000607047c10 */ /* 0x000fe4000fffe0ff */
[----:B------:R-:W-:Y:S02]  /*b8a0*/  IADD3 R5, P5, R208, UR20, RZ ;  /* 0x00000014d0057c10 */ /* 0x000fe4000ffbe0ff */
[----:B------:R-:W-:Y:S01]  /*b8b0*/  IADD3 R7, P4, R222, UR20, RZ ;  /* 0x00000014de077c10 */ /* 0x000fe2000ff9e0ff */
[----:B------:R-:W-:Y:S01]  /*b8c0*/  LDSM.16.M88.4 R32, [R206+0xc100] ;  /* 0x00c10000ce20783b */ /* 0x000fe20000000200 */
[----:B------:R-:W-:Y:S02]  /*b8d0*/  LEA.HI.X R21, R6, c[0x0][0x1fc], R4, 0x1, P0 ;  /* 0x00007f0006157a11 */ /* 0x000fe400000f0c04 */
[----:B------:R-:W-:Y:S02]  /*b8e0*/  IADD3.X R4, R215, UR7, RZ, P5, !PT ;  /* 0x00000007d7047c10 */ /* 0x000fe4000affe4ff */
[----:B------:R-:W-:Y:S02]  /*b8f0*/  LEA R168, P5, R5, c[0x0][0x1f8], 0x1 ;  /* 0x00007e0005a87a11 */ /* 0x000fe400078a08ff */
[----:B------:R-:W1:Y:S01]  /*b900*/  LDSM.16.M88.4 R8, [R205+0x6100] ;  /* 0x00610000cd08783b */ /* 0x000e620000000200 */
[----:B------:R-:W-:Y:S02]  /*b910*/  IADD3.X R6, R223, UR7, RZ, P4, !PT ;  /* 0x00000007df067c10 */ /* 0x000fe4000a7fe4ff */
[----:B------:R-:W-:Y:S02]  /*b920*/  LEA R166, P4, R7, c[0x0][0x1f8], 0x1 ;  /* 0x00007e0007a67a11 */ /* 0x000fe400078808ff */
[----:B------:R-:W-:Y:S02]  /*b930*/  LEA.HI.X R169, R5, c[0x0][0x1fc], R4, 0x1, P5 ;  /* 0x00007f0005a97a11 */ /* 0x000fe400028f0c04 */
[----:B------:R-:W2:Y:S01]  /*b940*/  LDSM.16.M88.4 R16, [R205+0x6900] ;  /* 0x00690000cd10783b */ /* 0x000ea20000000200 */
[----:B------:R-:W-:Y:S02]  /*b950*/  LEA.HI.X R167, R7, c[0x0][0x1fc], R6, 0x1, P4 ;  /* 0x00007f0007a77a11 */ /* 0x000fe400020f0c06 */
[----:B------:R-:W-:Y:S02]  /*b960*/  LEA R28, P6, R14, c[0x0][0x1f8], 0x1 ;  /* 0x00007e000e1c7a11 */ /* 0x000fe400078c08ff */
[----:B------:R-:W-:Y:S02]  /*b970*/  IADD3 R13, P0, R220, UR20, RZ ;  /* 0x00000014dc0d7c10 */ /* 0x000fe4000ff1e0ff */
[----:B------:R-:W3:Y:S01]  /*b980*/  LDSM.16.M88.4 R24, [R205+0x7100] ;  /* 0x00710000cd18783b */ /* 0x000ee20000000200 */
[----:B------:R-:W-:Y:S02]  /*b990*/  IADD3 R0, R15, UR6, RZ ;  /* 0x000000060f007c10 */ /* 0x000fe4000fffe0ff */
[----:B------:R-:W-:Y:S01]  /*b9a0*/  IADD3.X R12, R221, UR7, RZ, P0, !PT ;  /* 0x00000007dd0c7c10 */ /* 0x000fe200087fe4ff */
[----:B------:R-:W-:Y:S01]  /*b9b0*/  @UP3 UIADD3 UR7, UR13, -0x1, URZ ;  /* 0xffffffff0d073890 */ /* 0x000fe2000fffe03f */
[C---:B------:R-:W-:Y:S02]  /*b9c0*/  LEA R164, P0, R13.reuse, c[0x0][0x1f8], 0x1 ;  /* 0x00007e000da47a11 */ /* 0x040fe400078008ff */
[----:B------:R-:W4:Y:S01]  /*b9d0*/  LDSM.16.M88.4 R132, [R205+0x7900] ;  /* 0x00790000cd84783b */ /* 0x000f220000000200 */
[----:B------:R-:W-:Y:S01]  /*b9e0*/  LEA.HI.X R29, R14, c[0x0][0x1fc], R0, 0x1, P6 ;  /* 0x00007f000e1d7a11 */ /* 0x000fe200030f0c00 */
[----:B------:R-:W-:Y:S01]  /*b9f0*/  @UP3 USHF.R.S32.HI UR6, URZ, 0x1f, UR7 ;  /* 0x0000001f3f063899 */ /* 0x000fe20008011407 */
[----:B------:R-:W-:Y:S01]  /*ba00*/  LEA.HI.X R165, R13, c[0x0][0x1fc], R12, 0x1, P0 ;  /* 0x00007f000da57a11 */ /* 0x000fe200000f0c0c */
[----:B------:R-:W-:Y:S01]  /*ba10*/  @UP3 UIMAD.WIDE.U32 UR20, UR7, UR4, URZ ;  /* 0x00000004071432a5 */ /* 0x000fe2000f8e003f */
[----:B------:R-:W-:Y:S01]  /*ba20*/  PLOP3.LUT P0, PT, PT, PT, UP3, 0x80, 0x0 ;  /* 0x000000000000781c */ /* 0x000fe20003f0f038 */
[----:B------:R-:W-:Y:S01]  /*ba30*/  @UP3 UIMAD UR6, UR6, UR4, URZ ;  /* 0x00000004060632a4 */ /* 0x000fe2000f8e023f */
[----:B------:R-:W-:Y:S01]  /*ba40*/  LDSM.16.M88.4 R136, [R202+0xc100] ;  /* 0x00c10000ca88783b */ /* 0x000fe20000000200 */
[----:B------:R-:W-:Y:S02]  /*ba50*/  PLOP3.LUT P5, PT, PT, PT, UP2, 0x80, 0x0 ;  /* 0x000000000000781c */ /* 0x000fe40003faf028 */
[----:B------:R-:W-:Y:S01]  /*ba60*/  PLOP3.LUT P4, PT, PT, PT, UP2, 0x80, 0x0 ;  /* 0x000000000000781c */ /* 0x000fe20003f8f028 */
[----:B------:R-:W-:Y:S02]  /*ba70*/  @UP3 UIMAD UR6, UR7, UR5, UR6 ;  /* 0x00000005070632a4 */ /* 0x000fe4000f8e0206 */
[----:B------:R-:W-:Y:S01]  /*ba80*/  @UP3 USHF.L.U32 UR7, UR20, 0x6, URZ ;  /* 0x0000000614073899 */ /* 0x000fe2000800063f */
[----:B------:R-:W5:Y:S01]  /*ba90*/  LDSM.16.M88.4 R140, [R204] ;  /* 0x00000000cc8c783b */ /* 0x000f620000000200 */
[----:B------:R-:W-:Y:S01]  /*baa0*/  @UP3 UIADD3 UR6, UR21, UR6, URZ ;  /* 0x0000000615063290 */ /* 0x000fe2000fffe03f */
[C---:B-1----:R-:W-:Y:S03]  /*bab0*/  HMMA.16816.F32 R4, R32.reuse, R8, RZ ;  /* 0x000000082004723c */ /* 0x042fe600000018ff */
[----:B------:R-:W-:Y:S02]  /*bac0*/  @UP3 USHF.L.U64.HI UR6, UR20, 0x6, UR6 ;  /* 0x0000000614063899 */ /* 0x000fe40008010206 */
[----:B------:R-:W1:Y:S03]  /*bad0*/  LDSM.16.M88.4 R144, [R195] ;  /* 0x00000000c390783b */ /* 0x000e660000000200 */
[C---:B------:R-:W-:Y:S04]  /*bae0*/  HMMA.16816.F32 R8, R32.reuse, R10, RZ ;  /* 0x0000000a2008723c */ /* 0x040fe800000018ff */
[----:B------:R-:W1:Y:S04]  /*baf0*/  LDSM.16.M88.4 R148, [R194] ;  /* 0x00000000c294783b */ /* 0x000e680000000200 */
[C---:B--2---:R-:W-:Y:S03]  /*bb00*/  HMMA.16816.F32 R12, R32.reuse, R16, RZ ;  /* 0x00000010200c723c */ /* 0x044fe600000018ff */
[----:B------:R-:W2:Y:S05]  /*bb10*/  LDSM.16.M88.4 R152, [R193] ;  /* 0x00000000c198783b */ /* 0x000eaa0000000200 */
[C---:B------:R-:W-:Y:S02]  /*bb20*/  HMMA.16816.F32 R16, R32.reuse, R18, RZ ;  /* 0x000000122010723c */ /* 0x040fe400000018ff */
[----:B------:R-:W-:Y:S01]  /*bb30*/  @!PT LDS RZ, [RZ] ;  /* 0x00000000fffff984 */ /* 0x000fe20000000800 */
[----:B------:R-:W-:Y:S01]  /*bb40*/  @!PT LDS RZ, [RZ] ;  /* 0x00000000fffff984 */ /* 0x000fe20000000800 */
[----:B------:R-:W-:Y:S01]  /*bb50*/  @!PT LDS RZ, [RZ] ;  /* 0x00000000fffff984 */ /* 0x000fe20000000800 */
[----:B------:R3:W-:Y:S07]  /*bb60*/  LDGSTS.E.BYPASS.LTC128B.128 [R207+0x100], [R22.64], !P3 ;  /* 0x0010000016cf7fae */ /* 0x0007ee000d901d50 */
[----:B------:R3:W-:Y:S07]  /*bb70*/  LDGSTS.E.BYPASS.LTC128B.128 [R207+0x2100], [R20.64], !P2 ;  /* 0x0210000014cf7fae */ /* 0x0007ee000d101d50 */
[----:B------:R4:W-:Y:S07]  /*bb80*/  LDGSTS.E.BYPASS.LTC128B.128 [R207+0x4100], [R28.64], !P1 ;  /* 0x041000001ccf7fae */ /* 0x0009ee000c901d50 */
[----:B------:R1:W-:Y:S07]  /*bb90*/  LDGSTS.E.BYPASS.LTC128B.128 [R207+0x1100], [R168.64], !P3 ;  /* 0x01100000a8cf7fae */ /* 0x0003ee000d901d50 */
[----:B------:R1:W-:Y:S01]  /*bba0*/  LDGSTS.E.BYPASS.LTC128B.128 [R207+0x3100], [R166.64], !P2 ;  /* 0x03100000a6cf7fae */ /* 0x0003e2000d101d50 */
[C---:B---3--:R-:W-:Y:S06]  /*bbb0*/  HMMA.16816.F32 R20, R32.reuse, R24, RZ ;  /* 0x000000182014723c */ /* 0x048fec00000018ff */
[----:B------:R1:W-:Y:S02]  /*bbc0*/  LDGSTS.E.BYPASS.LTC128B.128 [R207+0x5100], [R164.64], !P1 ;  /* 0x05100000a4cf7fae */ /* 0x0003e4000c901d50 */
[C---:B------:R-:W-:Y:S05]  /*bbd0*/  HMMA.16816.F32 R24, R32.reuse, R26, RZ ;  /* 0x0000001a2018723c */ /* 0x040fea00000018ff */
[----:B------:R-:W-:Y:S03]  /*bbe0*/  LDSM.16.M88.4 R156, [R201+0xc100] ;  /* 0x00c10000c99c783b */ /* 0x000fe60000000200 */
[C---:B----4-:R-:W-:Y:S04]  /*bbf0*/  HMMA.16816.F32 R28, R32.reuse, R132, RZ ;  /* 0x00000084201c723c */ /* 0x050fe800000018ff */
[----:B------:R-:W0:Y:S04]  /*bc00*/  LDGDEPBAR ;  /* 0x00000000000079af */ /* 0x000e280000000000 */
[----:B------:R-:W-:Y:S03]  /*bc10*/  HMMA.16816.F32 R32, R32, R134, RZ ;  /* 0x000000862020723c */ /* 0x000fe600000018ff */
[----:B------:R-:W3:Y:S05]  /*bc20*/  LDSM.16.M88.4 R160, [R200+0x6100] ;  /* 0x00610000c8a0783b */ /* 0x000eea0000000200 */
[C---:B-----5:R-:W-:Y:S02]  /*bc30*/  HMMA.16816.F32 R4, R136.reuse, R140, R4 ;  /* 0x0000008c8804723c */ /* 0x060fe40000001804 */
[----:B------:R-:W4:Y:S06]  /*bc40*/  LDSM.16.M88.4 R132, [R200+0x6900] ;  /* 0x00690000c884783b */ /* 0x000f2c0000000200 */
[C---:B------:R-:W-:Y:S01]  /*bc50*/  HMMA.16816.F32 R8, R136.reuse, R142, R8 ;  /* 0x0000008e8808723c */ /* 0x040fe20000001808 */
[----:B-1----:R-:W1:Y:S07]  /*bc60*/  LDSM.16.M88.4 R164, [R200+0x7100] ;  /* 0x00710000c8a4783b */ /* 0x002e6e0000000200 */
[C---:B------:R-:W-:Y:S01]  /*bc70*/  HMMA.16816.F32 R12, R136.reuse, R144, R12 ;  /* 0x00000090880c723c */ /* 0x040fe2000000180c */
[----:B------:R-:W5:Y:S07]  /*bc80*/  LDSM.16.M88.4 R168, [R200+0x7900] ;  /* 0x00790000c8a8783b */ /* 0x000f6e0000000200 */
[C---:B------:R-:W-:Y:S01]  /*bc90*/  HMMA.16816.F32 R16, R136.reuse, R146, R16 ;  /* 0x000000928810723c */ /* 0x040fe20000001810 */
[----:B------:R-:W-:Y:S07]  /*bca0*/  LDSM.16.M88.4 R172, [R199+0xc100] ;  /* 0x00c10000c7ac783b */ /* 0x000fee0000000200 */
[C---:B------:R-:W-:Y:S01]  /*bcb0*/  HMMA.16816.F32 R20, R136.reuse, R148, R20 ;  /* 0x000000948814723c */ /* 0x040fe20000001814 */
[----:B------:R-:W1:Y:S07]  /*bcc0*/  LDSM.16.M88.4 R176, [R192] ;  /* 0x00000000c0b0783b */ /* 0x000e6e0000000200 */
[C---:B------:R-:W-:Y:S01]  /*bcd0*/  HMMA.16816.F32 R24, R136.reuse, R150, R24 ;  /* 0x000000968818723c */ /* 0x040fe20000001818 */
[----:B------:R-:W-:Y:S07]  /*bce0*/  LDSM.16.M88.4 R140, [R192+0x1000] ;  /* 0x00100000c08c783b */ /* 0x000fee0000000200 */
[C---:B--2---:R-:W-:Y:S01]  /*bcf0*/  HMMA.16816.F32 R28, R136.reuse, R152, R28 ;  /* 0x00000098881c723c */ /* 0x044fe2000000181c */
[----:B------:R-:W-:Y:S07]  /*bd00*/  LDSM.16.M88.4 R144, [R192+0x1800] ;  /* 0x00180000c090783b */ /* 0x000fee0000000200 */
[----:B------:R-:W-:Y:S01]  /*bd10*/  HMMA.16816.F32 R32, R136, R154, R32 ;  /* 0x0000009a8820723c */ /* 0x000fe20000001820 */
[----:B------:R-:W2:Y:S07]  /*bd20*/  LDSM.16.M88.4 R136, [R192+0x800] ;  /* 0x00080000c088783b */ /* 0x000eae0000000200 */
[C---:B---3--:R-:W-:Y:S01]  /*bd30*/  HMMA.16816.F32 R4, R156.reuse, R160, R4 ;  /* 0x000000a09c04723c */ /* 0x048fe20000001804 */
[----:B------:R-:W-:Y:S07]  /*bd40*/  LDSM.16.M88.4 R148, [R206+0x10100] ;  /* 0x01010000ce94783b */ /* 0x000fee0000000200 */
[C---:B------:R-:W-:Y:S01]  /*bd50*/  HMMA.16816.F32 R8, R156.reuse, R162, R8 ;  /* 0x000000a29c08723c */ /* 0x040fe20000001808 */
[----:B------:R-:W3:Y:S07]  /*bd60*/  LDSM.16.M88.4 R152, [R205+0x8100] ;  /* 0x00810000cd98783b */ /* 0x000eee0000000200 */
[C---:B----4-:R-:W-:Y:S01]  /*bd70*/  HMMA.16816.F32 R12, R156.reuse, R132, R12 ;  /* 0x000000849c0c723c */ /* 0x050fe2000000180c */
[----:B------:R-:W-:Y:S07]  /*bd80*/  LDSM.16.M88.4 R160, [R205+0x9900] ;  /* 0x00990000cda0783b */ /* 0x000fee0000000200 */
[C---:B------:R-:W-:Y:S01]  /*bd90*/  HMMA.16816.F32 R16, R156.reuse, R134, R16 ;  /* 0x000000869c10723c */ /* 0x040fe20000001810 */
[----:B------:R-:W4:Y:S07]  /*bda0*/  LDSM.16.M88.4 R132, [R205+0x8900] ;  /* 0x00890000cd84783b */ /* 0x000f2e0000000200 */
[C---:B-1----:R-:W-:Y:S08]  /*bdb0*/  HMMA.16816.F32 R20, R156.reuse, R164, R20 ;  /* 0x000000a49c14723c */ /* 0x042ff00000001814 */
[C---:B------:R-:W-:Y:S01]  /*bdc0*/  HMMA.16816.F32 R24, R156.reuse, R166, R24 ;  /* 0x000000a69c18723c */ /* 0x040fe20000001818 */
[----:B------:R-:W-:Y:S07]  /*bdd0*/  LDSM.16.M88.4 R164, [R202+0x10100] ;  /* 0x01010000caa4783b */ /* 0x000fee0000000200 */
[C---:B-----5:R-:W-:Y:S08]  /*bde0*/  HMMA.16816.F32 R28, R156.reuse, R168, R28 ;  /* 0x000000a89c1c723c */ /* 0x060ff0000000181c */
[----:B------:R-:W-:Y:S01]  /*bdf0*/  HMMA.16816.F32 R32, R156, R170, R32 ;  /* 0x000000aa9c20723c */ /* 0x000fe20000001820 */
[----:B------:R-:W1:Y:S07]  /*be00*/  LDSM.16.M88.4 R156, [R205+0x9100] ;  /* 0x00910000cd9c783b */ /* 0x000e6e0000000200 */
[C---:B------:R-:W-:Y:S01]  /*be10*/  HMMA.16816.F32 R4, R172.reuse, R176, R4 ;  /* 0x000000b0ac04723c */ /* 0x040fe20000001804 */
[----:B------:R-:W5:Y:S07]  /*be20*/  LDSM.16.M88.4 R168, [R191] ;  /* 0x00000000bfa8783b */ /* 0x000f6e0000000200 */
        /* <DEDUP_REMOVED lines=11> */
[C---:B---3--:R-:W-:Y:S01]  /*bee0*/  HMMA.16816.F32 R4, R148.reuse, R152, R4 ;  /* 0x000000989404723c */ /* 0x048fe20000001804 */
[----:B------:R-:W3:Y:S07]  /*bef0*/  LDSM.16.M88.4 R172, [R201+0x10100] ;  /* 0x01010000c9ac783b */ /* 0x000eee0000000200 */
[C---:B------:R-:W-:Y:S01]  /*bf00*/  HMMA.16816.F32 R8, R148.reuse, R154, R8 ;  /* 0x0000009a9408723c */ /* 0x040fe20000001808 */
[----:B------:R-:W-:Y:S07]  /*bf10*/  LDSM.16.M88.4 R152, [R200+0x9900] ;  /* 0x00990000c898783b */ /* 0x000fee0000000200 */
[C---:B----4-:R-:W-:Y:S08]  /*bf20*/  HMMA.16816.F32 R12, R148.reuse, R132, R12 ;  /* 0x00000084940c723c */ /* 0x050ff0000000180c */
[C---:B------:R-:W-:Y:S01]  /*bf30*/  HMMA.16816.F32 R16, R148.reuse, R134, R16 ;  /* 0x000000869410723c */ /* 0x040fe20000001810 */
[----:B------:R-:W4:Y:S07]  /*bf40*/  LDSM.16.M88.4 R132, [R200+0x8900] ;  /* 0x00890000c884783b */ /* 0x000f2e0000000200 */
[C---:B-1----:R-:W-:Y:S08]  /*bf50*/  HMMA.16816.F32 R20, R148.reuse, R156, R20 ;  /* 0x0000009c9414723c */ /* 0x042ff00000001814 */
[C---:B------:R-:W-:Y:S01]  /*bf60*/  HMMA.16816.F32 R24, R148.reuse, R158, R24 ;  /* 0x0000009e9418723c */ /* 0x040fe20000001818 */
[----:B------:R-:W-:Y:S07]  /*bf70*/  LDSM.16.M88.4 R156, [R199+0x10100] ;  /* 0x01010000c79c783b */ /* 0x000fee0000000200 */
[C---:B------:R-:W-:Y:S08]  /*bf80*/  HMMA.16816.F32 R28, R148.reuse, R160, R28 ;  /* 0x000000a0941c723c */ /* 0x040ff0000000181c */
[----:B------:R-:W-:Y:S01]  /*bf90*/  HMMA.16816.F32 R32, R148, R162, R32 ;  /* 0x000000a29420723c */ /* 0x000fe20000001820 */
[----:B------:R-:W1:Y:S07]  /*bfa0*/  LDSM.16.M88.4 R148, [R200+0x9100] ;  /* 0x00910000c894783b */ /* 0x000e6e0000000200 */
[C---:B-----5:R-:W-:Y:S01]  /*bfb0*/  HMMA.16816.F32 R4, R164.reuse, R168, R4 ;  /* 0x000000a8a404723c */ /* 0x060fe20000001804 */
[----:B------:R-:W5:Y:S07]  /*bfc0*/  LDSM.16.M88.4 R160, [R192+0x2000] ;  /* 0x00200000c0a0783b */ /* 0x000f6e0000000200 */
        /* <DEDUP_REMOVED lines=11> */
[C---:B---3--:R-:W-:Y:S01]  /*c080*/  HMMA.16816.F32 R4, R172.reuse, R176, R4 ;  /* 0x000000b0ac04723c */ /* 0x048fe20000001804 */
[----:B------:R-:W3:Y:S07]  /*c090*/  LDSM.16.M88.4 R164, [R206+0x14100] ;  /* 0x01410000cea4783b */ /* 0x000eee0000000200 */
[C---:B------:R-:W-:Y:S01]  /*c0a0*/  HMMA.16816.F32 R8, R172.reuse, R178, R8 ;  /* 0x000000b2ac08723c */ /* 0x040fe20000001808 */
[----:B------:R-:W-:Y:S07]  /*c0b0*/  LDSM.16.M88.4 R176, [R187] ;  /* 0x00000000bbb0783b */ /* 0x000fee0000000200 */
[C---:B----4-:R-:W-:Y:S08]  /*c0c0*/  HMMA.16816.F32 R12, R172.reuse, R132, R12 ;  /* 0x00000084ac0c723c */ /* 0x050ff0000000180c */
[C---:B------:R-:W-:Y:S01]  /*c0d0*/  HMMA.16816.F32 R16, R172.reuse, R134, R16 ;  /* 0x00000086ac10723c */ /* 0x040fe20000001810 */
[----:B------:R-:W4:Y:S07]  /*c0e0*/  LDSM.16.M88.4 R132, [R205+0xa900] ;  /* 0x00a90000cd84783b */ /* 0x000f2e0000000200 */
[C---:B-1----:R-:W-:Y:S08]  /*c0f0*/  HMMA.16816.F32 R20, R172.reuse, R148, R20 ;  /* 0x00000094ac14723c */ /* 0x042ff00000001814 */
[C---:B------:R-:W-:Y:S01]  /*c100*/  HMMA.16816.F32 R24, R172.reuse, R150, R24 ;  /* 0x00000096ac18723c */ /* 0x040fe20000001818 */
[----:B------:R-:W1:Y:S07]  /*c110*/  LDSM.16.M88.4 R148, [R205+0xb100] ;  /* 0x00b10000cd94783b */ /* 0x000e6e0000000200 */
        /* <DEDUP_REMOVED lines=29> */
[----:B------:R-:W1:Y:S01]  /*c2f0*/  LDSM.16.M88.4 R164, [R199+0x14100] ;  /* 0x01410000c7a4783b */ /* 0x000e620000000200 */
[C---:B-----5:R-:W-:Y:S08]  /*c300*/  HMMA.16816.F32 R4, R172.reuse, R176, R4 ;  /* 0x000000b0ac04723c */ /* 0x060ff00000001804 */
[C---:B------:R-:W-:Y:S08]  /*c310*/  HMMA.16816.F32 R8, R172.reuse, R178, R8 ;  /* 0x000000b2ac08723c */ /* 0x040ff00000001808 */
[C---:B--2---:R-:W-:Y:S08]  /*c320*/  HMMA.16816.F32 R12, R172.reuse, R136, R12 ;  /* 0x00000088ac0c723c */ /* 0x044ff0000000180c */
[C---:B------:R-:W-:Y:S08]  /*c330*/  HMMA.16816.F32 R16, R172.reuse, R138, R16 ;  /* 0x0000008aac10723c */ /* 0x040ff00000001810 */
[C---:B------:R-:W-:Y:S08]  /*c340*/  HMMA.16816.F32 R20, R172.reuse, R140, R20 ;  /* 0x0000008cac14723c */ /* 0x040ff00000001814 */
[C---:B------:R-:W-:Y:S08]  /*c350*/  HMMA.16816.F32 R24, R172.reuse, R142, R24 ;  /* 0x0000008eac18723c */ /* 0x040ff00000001818 */
[C---:B------:R-:W-:Y:S08]  /*c360*/  HMMA.16816.F32 R28, R172.reuse, R144, R28 ;  /* 0x00000090ac1c723c */ /* 0x040ff0000000181c */
[----:B------:R-:W-:Y:S08]  /*c370*/  HMMA.16816.F32 R32, R172, R146, R32 ;  /* 0x00000092ac20723c */ /* 0x000ff00000001820 */
[C---:B---3--:R-:W-:Y:S08]  /*c380*/  HMMA.16816.F32 R4, R156.reuse, R160, R4 ;  /* 0x000000a09c04723c */ /* 0x048ff00000001804 */
[C---:B------:R-:W-:Y:S08]  /*c390*/  HMMA.16816.F32 R8, R156.reuse, R162, R8 ;  /* 0x000000a29c08723c */ /* 0x040ff00000001808 */
[C---:B----4-:R-:W-:Y:S08]  /*c3a0*/  HMMA.16816.F32 R12, R156.reuse, R132, R12 ;  /* 0x000000849c0c723c */ /* 0x050ff0000000180c */
        /* <DEDUP_REMOVED lines=9> */
[----:B------:R-:W-:Y:S01]  /*c440*/  FMUL.FTZ R137, R4, c[0x0][0x320] ;  /* 0x0000c80004897a20 */ /* 0x000fe20000410000 */
[C---:B------:R-:W-:Y:S03]  /*c450*/  HMMA.16816.F32 R16, R164.reuse, R134, R16 ;  /* 0x00000086a410723c */ /* 0x040fe60000001810 */
[----:B------:R-:W-:Y:S02]  /*c460*/  FMUL.FTZ R138, R5, c[0x0][0x320] ;  /* 0x0000c800058a7a20 */ /* 0x000fe40000410000 */
[----:B------:R-:W1:Y:S01]  /*c470*/  MUFU.TANH R137, R137 ;  /* 0x0000008900897308 */ /* 0x000e620000002400 */
[----:B------:R-:W-:Y:S02]  /*c480*/  FMUL.FTZ R0, R6, c[0x0][0x320] ;  /* 0x0000c80006007a20 */ /* 0x000fe40000410000 */
[----:B------:R-:W-:Y:S02]  /*c490*/  FMUL.FTZ R136, R7, c[0x0][0x320] ;  /* 0x0000c80007887a20 */ /* 0x000fe40000410000 */
[----:B------:R-:W2:Y:S02]  /*c4a0*/  LDSM.16.M88.4 R4, [R192+0x5000] ;  /* 0x00500000c004783b */ /* 0x000ea40000000200 */
[----:B------:R-:W-:Y:S02]  /*c4b0*/  FMUL.FTZ R9, R9, c[0x0][0x320] ;  /* 0x0000c80009097a20 */ /* 0x000fe40000410000 */
[----:B------:R-:W-:Y:S01]  /*c4c0*/  FMUL.FTZ R10, R10, c[0x0][0x320] ;  /* 0x0000c8000a0a7a20 */ /* 0x000fe20000410000 */
[----:B------:R-:W3:Y:S01]  /*c4d0*/  MUFU.TANH R138, R138 ;  /* 0x0000008a008a7308 */ /* 0x000ee20000002400 */
[----:B------:R-:W-:Y:S02]  /*c4e0*/  FMUL.FTZ R11, R11, c[0x0][0x320] ;  /* 0x0000c8000b0b7a20 */ /* 0x000fe40000410000 */
[----:B------:R-:W-:Y:S02]  /*c4f0*/  FMUL.FTZ R139, R8, c[0x0][0x320] ;  /* 0x0000c800088b7a20 */ /* 0x000fe40000410000 */
[----:B------:R-:W-:Y:S02]  /*c500*/  FMUL.FTZ R8, R12, c[0x0][0x320] ;  /* 0x0000c8000c087a20 */ /* 0x000fe40000410000 */
[----:B------:R-:W-:Y:S02]  /*c510*/  FMUL.FTZ R14, R14, c[0x0][0x320] ;  /* 0x0000c8000e0e7a20 */ /* 0x000fe40000410000 */
[----:B------:R-:W-:Y:S01]  /*c520*/  FMUL.FTZ R15, R15, c[0x0][0x320] ;  /* 0x0000c8000f0f7a20 */ /* 0x000fe20000410000 */
[----:B------:R-:W4:Y:S01]  /*c530*/  MUFU.TANH R140, R9 ;  /* 0x00000009008c7308 */ /* 0x000f220000002400 */
[----:B------:R-:W-:Y:S02]  /*c540*/  FMUL.FTZ R142, R16, c[0x0][0x320] ;  /* 0x0000c800108e7a20 */ /* 0x000fe40000410000 */
[----:B------:R-:W-:Y:S02]  /*c550*/  FMUL.FTZ R18, R18, c[0x0][0x320] ;  /* 0x0000c80012127a20 */ /* 0x000fe40000410000 */
[----:B------:R-:W-:Y:S02]  /*c560*/  FMUL.FTZ R19, R19, c[0x0][0x320] ;  /* 0x0000c80013137a20 */ /* 0x000fe40000410000 */
[----:B------:R-:W-:Y:S02]  /*c570*/  FMUL.FTZ R162, R13, c[0x0][0x320] ;  /* 0x0000c8000da27a20 */ /* 0x000fe40000410000 */
[----:B------:R-:W-:Y:S01]  /*c580*/  FMUL.FTZ R13, R17, c[0x0][0x320] ;  /* 0x0000c800110d7a20 */ /* 0x000fe20000410000 */
[----:B------:R-:W1:Y:S10]  /*c590*/  MUFU.TANH R132, R10 ;  /* 0x0000000a00847308 */ /* 0x000e740000002400 */
[----:B------:R-:W1:Y:S01]  /*c5a0*/  MUFU.TANH R133, R11 ;  /* 0x0000000b00857308 */ /* 0x000e620000002400 */
[C---:B--2---:R-:W-:Y:S09]  /*c5b0*/  HMMA.16816.F32 R20, R164.reuse, R4, R20 ;  /* 0x00000004a414723c */ /* 0x044ff20000001814 */
[----:B------:R2:W1:Y:S03]  /*c5c0*/  MUFU.TANH R12, R8 ;  /* 0x00000008000c7308 */ /* 0x0004660000002400 */
[----:B------:R-:W-:Y:S01]  /*c5d0*/  @P5 IMAD.HI.U32 R4, R212, c[0x0][0x2c8], RZ ;  /* 0x0000b200d4045a27 */ /* 0x000fe200078e00ff */
[C---:B------:R-:W-:Y:S03]  /*c5e0*/  HMMA.16816.F32 R24, R164.reuse, R6, R24 ;  /* 0x00000006a418723c */ /* 0x040fe60000001818 */
[----:B------:R-:W-:Y:S01]  /*c5f0*/  IMAD.MOV.U32 R5, RZ, RZ, R212 ;  /* 0x000000ffff057224 */ /* 0x000fe200078e00d4 */
[----:B------:R-:W-:Y:S02]  /*c600*/  @P4 SHF.R.U32.HI R5, RZ, c[0x0][0x2cc], R4 ;  /* 0x0000b300ff054a19 */ /* 0x000fe40000011604 */
[----:B------:R5:W1:Y:S01]  /*c610*/  MUFU.TANH R163, R14 ;  /* 0x0000000e00a37308 */ /* 0x000a620000002400 */
[----:B------:R-:W-:Y:S05]  /*c620*/  @P0 IADD3 R4, P4, R210, UR7, RZ ;  /* 0x00000007d2040c10 */ /* 0x000fea000ff9e0ff */
[----:B------:R-:W-:Y:S02]  /*c630*/  @P0 LEA R16, P6, R4, c[0x0][0x1c8], 0x1 ;  /* 0x0000720004100a11 */ /* 0x000fe400078c08ff */
[----:B------:R-:W-:Y:S01]  /*c640*/  @P0 IADD3 R6, P5, R183, UR7, RZ ;  /* 0x00000007b7060c10 */ /* 0x000fe2000ffbe0ff */
[----:B------:R-:W-:Y:S01]  /*c650*/  FMUL.FTZ R22, R22, c[0x0][0x320] ;  /* 0x0000c80016167a20 */ /* 0x000fe20000410000 */
[----:B------:R1:W1:Y:S01]  /*c660*/  MUFU.TANH R161, R15 ;  /* 0x0000000f00a17308 */ /* 0x0002620000002400 */
[----:B------:R-:W-:Y:S01]  /*c670*/  FMUL.FTZ R23, R23, c[0x0][0x320] ;  /* 0x0000c80017177a20 */ /* 0x000fe20000410000 */
[----:B------:R-:W-:Y:S01]  /*c680*/  @P0 IADD3.X R7, R182, UR6, RZ, P5, !PT ;  /* 0x00000006b6070c10 */ /* 0x000fe2000affe4ff */
[----:B------:R-:W-:Y:S01]  /*c690*/  FMUL.FTZ R160, R20, c[0x0][0x320] ;  /* 0x0000c80014a07a20 */ /* 0x000fe20000410000 */
[----:B--2---:R-:W2:Y:S01]  /*c6a0*/  LDSM.16.M88.4 R8, [R192+0x5800] ;  /* 0x00580000c008783b */ /* 0x004ea20000000200 */
[----:B------:R-:W-:Y:S04]  /*c6b0*/  DEPBAR.LE SB0, 0x0 ;  /* 0x000080000000791a */ /* 0x000fe80000000000 */
[----:B------:R-:W-:Y:S01]  /*c6c0*/  FMUL.FTZ R25, R25, c[0x0][0x320] ;  /* 0x0000c80019197a20 */ /* 0x000fe20000410000 */
[----:B------:R1:W1:Y:S01]  /*c6d0*/  MUFU.TANH R159, R22 ;  /* 0x00000016009f7308 */ /* 0x0002620000002400 */
[----:B------:R-:W-:Y:S01]  /*c6e0*/  BAR.SYNC.DEFER_BLOCKING 0x0 ;  /* 0x0000000000007b1d */ /* 0x000fe20000010000 */
[----:B------:R-:W-:Y:S02]  /*c6f0*/  FMUL.FTZ R156, R24, c[0x0][0x320] ;  /* 0x0000c800189c7a20 */ /* 0x000fe40000410000 */
[----:B------:R-:W-:Y:S02]  /*c700*/  FMUL.FTZ R158, R21, c[0x0][0x320] ;  /* 0x0000c800159e7a20 */ /* 0x000fe40000410000 */
[----:B------:R-:W-:Y:S02]  /*c710*/  FMUL.FTZ R26, R26, c[0x0][0x320] ;  /* 0x0000c8001a1a7a20 */ /* 0x000fe40000410000 */
[----:B------:R-:W-:Y:S02]  /*c720*/  FMUL.FTZ R27, R27, c[0x0][0x320] ;  /* 0x0000c8001b1b7a20 */ /* 0x000fe40000410000 */
[----:B------:R1:W1:Y:S10]  /*c730*/  MUFU.TANH R157, R23 ;  /* 0x00000017009d7308 */ /* 0x0002740000002400 */
[----:B------:R1:W1:Y:S10]  /*c740*/  MUFU.TANH R154, R25 ;  /* 0x00000019009a7308 */ /* 0x0002740000002400 */
[----:B------:R1:W1:Y:S01]  /*c750*/  MUFU.TANH R143, R18 ;  /* 0x00000012008f7308 */ /* 0x0002620000002400 */
[C---:B--2---:R-:W-:Y:S09]  /*c760*/  HMMA.16816.F32 R28, R164.reuse, R8, R28 ;  /* 0x00000008a41c723c */ /* 0x044ff2000000181c */
[----:B------:R2:W2:Y:S03]  /*c770*/  MUFU.TANH R141, R19 ;  /* 0x00000013008d7308 */ /* 0x0004a60000002400 */
[----:B------:R-:W-:Y:S01]  /*c780*/  @P0 IADD3.X R9, R217, UR6, RZ, P4, !PT ;  /* 0x00000006d9090c10 */ /* 0x000fe2000a7fe4ff */
[----:B------:R-:W-:Y:S03]  /*c790*/  HMMA.16816.F32 R32, R164, R10, R32 ;  /* 0x0000000aa420723c */ /* 0x000fe60000001820 */
[----:B------:R-:W-:Y:S02]  /*c7a0*/  @P0 LEA.HI.X R17, R4, c[0x0][0x1cc], R9, 0x1, P6 ;  /* 0x0000730004110a11 */ /* 0x000fe400030f0c09 */
[C---:B-----5:R-:W-:Y:S01]  /*c7b0*/  @P0 LEA R14, P4, R6.reuse, c[0x0][0x1c8], 0x1 ;  /* 0x00007200060e0a11 */ /* 0x060fe200078808ff */
[----:B------:R-:W2:Y:S02]  /*c7c0*/  MUFU.TANH R0, R0 ;  /* 0x0000000000007308 */ /* 0x000ea40000002400 */
[----:B------:R-:W-:Y:S01]  /*c7d0*/  @!PT LDS RZ, [RZ] ;  /* 0x00000000fffff984 */ /* 0x000fe20000000800 */
[----:B------:R-:W-:Y:S01]  /*c7e0*/  @!PT LDS RZ, [RZ] ;  /* 0x00000000fffff984 */ /* 0x000fe20000000800 */
[----:B------:R-:W-:Y:S01]  /*c7f0*/  @!PT LDS RZ, [RZ] ;  /* 0x00000000fffff984 */ /* 0x000fe20000000800 */
[----:B------:R2:W-:Y:S01]  /*c800*/  @P0 LDGSTS.E.BYPASS.LTC128B.128 [R207+0x6100], [R16.64], !P3 ;  /* 0x0610000010cf0fae */ /* 0x0005e2000d901d50 */
[----:B-1----:R-:W-:Y:S03]  /*c810*/  @P0 LEA.HI.X R15, R6, c[0x0][0x1cc], R7, 0x1, P4 ;  /* 0x00007300060f0a11 */ /* 0x002fe600020f0c07 */
[----:B------:R-:W-:Y:S01]  /*c820*/  @P0 IADD3 R4, P5, R181, UR7, RZ ;  /* 0x00000007b5040c10 */ /* 0x000fe2000ffbe0ff */
[----:B------:R-:W-:Y:S01]  /*c830*/  @UP3 UIADD3 UR7, UP0, UR12, UR7, URZ ;  /* 0x000000070c073290 */ /* 0x000fe2000ff1e03f */
[----:B------:R-:W-:Y:S01]  /*c840*/  FMUL.FTZ R28, R28, c[0x0][0x320] ;  /* 0x0000c8001c1c7a20 */ /* 0x000fe20000410000 */
[----:B------:R1:W-:Y:S01]  /*c850*/  @P0 LDGSTS.E.BYPASS.LTC128B.128 [R207+0x8100], [R14.64], !P2 ;  /* 0x081000000ecf0fae */ /* 0x0003e2000d101d50 */
[----:B------:R-:W1:Y:S01]  /*c860*/  MUFU.TANH R136, R136 ;  /* 0x0000008800887308 */ /* 0x000e620000002400 */
[----:B------:R-:W-:Y:S01]  /*c870*/  @P0 LEA R22, P4, R4, c[0x0][0x1c8], 0x1 ;  /* 0x0000720004160a11 */ /* 0x000fe200078808ff */
[----:B------:R-:W-:Y:S01]  /*c880*/  FMUL.FTZ R29, R29, c[0x0][0x320] ;  /* 0x0000c8001d1d7a20 */ /* 0x000fe20000410000 */
[----:B------:R-:W-:Y:S01]  /*c890*/  @P0 IADD3.X R7, R180, UR6, RZ, P5, !PT ;  /* 0x00000006b4070c10 */ /* 0x000fe2000affe4ff */
[----:B------:R-:W-:Y:S01]  /*c8a0*/  @UP3 UIADD3.X UR6, UR11, UR6, URZ, UP0, !UPT ;  /* 0x000000060b063290 */ /* 0x000fe200087fe43f */
[----:B------:R-:W-:Y:S01]  /*c8b0*/  @P0 IADD3 R9, P6, R210, UR7, RZ ;  /* 0x00000007d2090c10 */ /* 0x000fe2000ffde0ff */
[----:B------:R-:W-:Y:S01]  /*c8c0*/  FMUL.FTZ R30, R30, c[0x0][0x320] ;  /* 0x0000c8001e1e7a20 */ /* 0x000fe20000410000 */
[----:B------:R-:W-:Y:S01]  /*c8d0*/  @P0 LEA.HI.X R23, R4, c[0x0][0x1cc], R7, 0x1, P4 ;  /* 0x0000730004170a11 */ /* 0x000fe200020f0c07 */
[----:B------:R-:W-:Y:S01]  /*c8e0*/  FMUL.FTZ R31, R31, c[0x0][0x320] ;  /* 0x0000c8001f1f7a20 */ /* 0x000fe20000410000 */
[----:B------:R-:W-:Y:S01]  /*c8f0*/  @P0 IADD3 R7, P5, R183, UR7, RZ ;  /* 0x00000007b7070c10 */ /* 0x000fe2000ffbe0ff */
[----:B------:R-:W1:Y:S01]  /*c900*/  MUFU.TANH R139, R139 ;  /* 0x0000008b008b7308 */ /* 0x000e620000002400 */
[----:B------:R-:W-:Y:S01]  /*c910*/  @P0 IADD3.X R8, R217, UR6, RZ, P6, !PT ;  /* 0x00000006d9080c10 */ /* 0x000fe2000b7fe4ff */
[----:B------:R1:W-:Y:S01]  /*c920*/  @P0 LDGSTS.E.BYPASS.LTC128B.128 [R207+0xa100], [R22.64], !P1 ;  /* 0x0a10000016cf0fae */ /* 0x0003e2000c901d50 */
[----:B------:R-:W-:Y:S01]  /*c930*/  @P0 LEA R24, P6, R9, c[0x0][0x1c8], 0x1 ;  /* 0x0000720009180a11 */ /* 0x000fe200078c08ff */
[----:B------:R-:W-:Y:S01]  /*c940*/  FMUL.FTZ R32, R32, c[0x0][0x320] ;  /* 0x0000c80020207a20 */ /* 0x000fe20000410000 */
[----:B------:R-:W-:Y:S01]  /*c950*/  @P0 IADD3.X R4, R182, UR6, RZ, P5, !PT ;  /* 0x00000006b6040c10 */ /* 0x000fe2000affe4ff */
[----:B------:R-:W-:Y:S01]  /*c960*/  FMUL.FTZ R33, R33, c[0x0][0x320] ;  /* 0x0000c80021217a20 */ /* 0x000fe20000410000 */
[----:B------:R-:W-:Y:S01]  /*c970*/  @P0 LEA.HI.X R25, R9, c[0x0][0x1cc], R8, 0x1, P6 ;  /* 0x0000730009190a11 */ /* 0x000fe200030f0c08 */
[----:B------:R-:W-:Y:S01]  /*c980*/  FMUL.FTZ R34, R34, c[0x0][0x320] ;  /* 0x0000c80022227a20 */ /* 0x000fe20000410000 */
[----:B------:R-:W-:Y:S01]  /*c990*/  @P0 LEA R18, P5, R7, c[0x0][0x1c8], 0x1 ;  /* 0x0000720007120a11 */ /* 0x000fe200078a08ff */
[----:B------:R-:W1:Y:S01]  /*c9a0*/  MUFU.TANH R162, R162 ;  /* 0x000000a200a27308 */ /* 0x000e620000002400 */
[----:B------:R-:W-:Y:S01]  /*c9b0*/  @P0 IADD3 R6, P4, R181, UR7, RZ ;  /* 0x00000007b5060c10 */ /* 0x000fe2000ff9e0ff */
[----:B------:R1:W-:Y:S01]  /*c9c0*/  @P0 LDGSTS.E.BYPASS.LTC128B.128 [R207+0x7100], [R24.64], !P3 ;  /* 0x0710000018cf0fae */ /* 0x0003e2000d901d50 */
[----:B--2---:R-:W-:Y:S01]  /*c9d0*/  @P0 LEA.HI.X R19, R7, c[0x0][0x1cc], R4, 0x1, P5 ;  /* 0x0000730007130a11 */ /* 0x004fe200028f0c04 */
[----:B------:R-:W-:Y:S01]  /*c9e0*/  FMUL.FTZ R35, R35, c[0x0][0x320] ;  /* 0x0000c80023237a20 */ /* 0x000fe20000410000 */
[----:B------:R-:W-:Y:S01]  /*c9f0*/  @P0 IADD3.X R11, R180, UR6, RZ, P4, !PT ;  /* 0x00000006b40b0c10 */ /* 0x000fe2000a7fe4ff */
[----:B------:R-:W-:Y:S01]  /*ca00*/  USHF.L.U32 UR6, UR13, 0x6, URZ ;  /* 0x000000060d067899 */ /* 0x000fe2000800063f */
[C---:B------:R-:W-:Y:S02]  /*ca10*/  @P0 LEA R20, P4, R6.reuse, c[0x0][0x1c8], 0x1 ;  /* 0x0000720006140a11 */ /* 0x040fe400078808ff */
[----:B------:R2:W-:Y:S01]  /*ca20*/  @P0 LDGSTS.E.BYPASS.LTC128B.128 [R207+0x9100], [R18.64], !P2 ;  /* 0x0910000012cf0fae */ /* 0x0005e2000d101d50 */
[----:B------:R-:W1:Y:S01]  /*ca30*/  MUFU.TANH R142, R142 ;  /* 0x0000008e008e7308 */ /* 0x000e620000002400 */
[----:B------:R-:W-:Y:S01]  /*ca40*/  @P0 LEA.HI.X R21, R6, c[0x0][0x1cc], R11, 0x1, P4 ;  /* 0x0000730006150a11 */ /* 0x000fe200020f0c0b */
[----:B------:R-:W-:Y:S04]  /*ca50*/  IMAD.U32 R4, RZ, RZ, UR6 ;  /* 0x00000006ff047e24 */ /* 0x000fe8000f8e00ff */
[----:B------:R2:W-:Y:S01]  /*ca60*/  @P0 LDGSTS.E.BYPASS.LTC128B.128 [R207+0xb100], [R20.64], !P1 ;  /* 0x0b10000014cf0fae */ /* 0x0005e2000c901d50 */
[----:B------:R-:W-:Y:S02]  /*ca70*/  IADD3 R7, -R213, 0x1, -R4 ;  /* 0x00000001d5077810 */ /* 0x000fe40007ffe904 */
[----:B------:R-:W-:Y:S01]  /*ca80*/  PLOP3.LUT P0, PT, PT, PT, UP1, 0x40, 0x0 ;  /* 0x000000000000781c */ /* 0x000fe20003f0e818 */
[----:B------:R-:W1:Y:S01]  /*ca90*/  MUFU.TANH R13, R13 ;  /* 0x0000000d000d7308 */ /* 0x000e620000002400 */
[----:B------:R-:W-:Y:S02]  /*caa0*/  IADD3 R7, R7, c[0x0][0x1d0], RZ ;  /* 0x0000740007077a10 */ /* 0x000fe40007ffe0ff */
[----:B------:R-:W0:Y:S02]  /*cab0*/  LDGDEPBAR ;  /* 0x00000000000079af */ /* 0x000e240000000000 */
[----:B------:R-:W-:Y:S04]  /*cac0*/  IADD3 R7, R7, -c[0x0][0x168], RZ ;  /* 0x80005a0007077a10 */ /* 0x000fe80007ffe0ff */
[C---:B------:R-:W-:Y:S01]  /*cad0*/  IADD3 R9, R7.reuse, c[0x0][0x328], RZ ;  /* 0x0000ca0007097a10 */ /* 0x040fe20007ffe0ff */
[----:B------:R-:W1:Y:S01]  /*cae0*/  MUFU.TANH R160, R160 ;  /* 0x000000a000a07308 */ /* 0x000e620000002400 */
[----:B------:R-:W1:Y:S01]  /*caf0*/  SHFL.IDX PT, R6, R5, RZ, 0x1c1f ;  /* 0x001c1fff05067589 */ /* 0x000e6200000e0000 */
[----:B------:R-:W-:Y:S08]  /*cb00*/  IADD3 R7, R7, UR14, RZ ;  /* 0x0000000e07077c10 */ /* 0x000ff0000fffe0ff */
[----:B------:R-:W2:Y:S10]  /*cb10*/  MUFU.TANH R158, R158 ;  /* 0x0000009e009e7308 */ /* 0x000eb40000002400 */
[----:B------:R-:W2:Y:S01]  /*cb20*/  MUFU.TANH R156, R156 ;  /* 0x0000009c009c7308 */ /* 0x000ea20000002400 */
[--C-:B-1----:R-:W-:Y:S02]  /*cb30*/  IMAD.IADD R14, R9, 0x1, R6.reuse ;  /* 0x00000001090e7824 */ /* 0x102fe400078e0206 */
[----:B------:R-:W-:Y:S07]  /*cb40*/  IMAD.IADD R11, R7, 0x1, R6 ;  /* 0x00000001070b7824 */ /* 0x000fee00078e0206 */
[----:B------:R1:W1:Y:S10]  /*cb50*/  MUFU.TANH R155, R26 ;  /* 0x0000001a009b7308 */ /* 0x0002740000002400 */
        /* <DEDUP_REMOVED lines=24> */
.L_x_184:
[----:B------:R-:W-:Y:S04]  /*cce0*/  MOV R6, c[0x0][0x32c] ;  /* 0x0000cb0000067a02 */ /* 0x000fe80000000f00 */
[----:B------:R-:W-:Y:S11]  /*ccf0*/  ISETP.NE.AND P0, PT, R6, 0x1, PT ;  /* 0x000000010600780c */ /* 0x000ff60003f05270 */
[----:B------:R-:W-:Y:S02]  /*cd00*/  @!UPT UIADD3 URZ, URZ, URZ, URZ ;  /* 0x0000003f3f3ff290 */ /* 0x000fe4000fffe03f */
[----:B------:R-:W-:Y:S05]  /*cd10*/  @P0 IMAD.HI.U32 R6, R15, c[0x0][0x330], RZ ;  /* 0x0000cc000f060a27 */ /* 0x000fea00078e00ff */
[----:B------:R-:W-:Y:S02]  /*cd20*/  @P0 SHF.R.U32.HI R15, RZ, c[0x0][0x334], R6 ;  /* 0x0000cd00ff0f0a19 */ /* 0x000fe40000011606 */
.L_x_185:
[----:B------:R-:W-:Y:S05]  /*cd30*/  BSYNC B0 ;  /* 0x0000000000007941 */ /* 0x000fea0003800000 */
.L_x_183:
[----:B------:R-:W-:Y:S04]  /*cd40*/  IMAD.MOV.U32 R6, RZ, RZ, c[0x0][0x32c] ;  /* 0x0000cb00ff067624 */ /* 0x000fe800078e00ff */
[----:B------:R-:W-:Y:S04]  /*cd50*/  IMAD R6, R15, R6, -UR6 ;  /* 0x800000060f067e24 */ /* 0x000fe8000f8e0206 */
[----:B------:R-:W-:Y:S05]  /*cd60*/  IMAD.IADD R6, R6, 0x1, -R213 ;  /* 0x0000000106067824 */ /* 0x000fea00078e0ad5 */
[----:B------:R-:W-:Y:S02]  /*cd70*/  IADD3 R15, R6, c[0x0][0x32c], RZ ;  /* 0x0000cb00060f7a10 */ /* 0x000fe40007ffe0ff */
[----:B------:R-:W-:Y:S02]  /*cd80*/  IMNMX R11, R11, R6, !PT ;  /* 0x000000060b0b7217 */ /* 0x000fe40007800200 */
[----:B------:R-:W-:Y:S02]  /*cd90*/  IMNMX R14, R14, R15, PT ;  /* 0x0000000f0e0e7217 */ /* 0x000fe40003800200 */
.L_x_182:
[----:B--234-:R-:W-:Y:S06]  /*cda0*/  UISETP.GT.AND UP0, UPT, UR13, -0x1, UPT ;  /* 0xffffffff0d00788c */ /* 0x01cfec000bf04270 */
[----:B------:R-:W-:Y:S04]  /*cdb0*/  PLOP3.LUT P0, PT, PT, PT, UP0, 0x80, 0x0 ;  /* 0x000000000000781c */ /* 0x000fe80003f0f008 */
[C---:B------:R-:W-:Y:S02]  /*cdc0*/  ISETP.GT.AND P4, PT, R11.reuse, 0x1, P0 ;  /* 0x000000010b00780c */ /* 0x040fe40000784270 */
[C---:B------:R-:W-:Y:S02]  /*cdd0*/  ISETP.GT.AND P5, PT, R11.reuse, RZ, P0 ;  /* 0x000000ff0b00720c */ /* 0x040fe400007a4270 */
[C---:B------:R-:W-:Y:S02]  /*cde0*/  ISETP.LT.OR P4, PT, R14.reuse, 0x2, P4 ;  /* 0x000000020e00780c */ /* 0x040fe40002781670 */
[----:B------:R-:W-:Y:S02]  /*cdf0*/  ISETP.LT.OR P5, PT, R14, 0x1, P5 ;  /* 0x000000010e00780c */ /* 0x000fe40002fa1670 */
[----:B------:R-:W-:Y:S02]  /*ce00*/  FSEL R138, R138, -INF , !P4 ;  /* 0xff8000008a8a7808 */ /* 0x000fe40006000000 */
[C---:B------:R-:W-:Y:S02]  /*ce10*/  ISETP.GT.AND P4, PT, R11.reuse, 0x10, P0 ;  /* 0x000000100b00780c */ /* 0x040fe40000784270 */
[----:B------:R-:W-:Y:S02]  /*ce20*/  ISETP.GT.AND P6, PT, R11, 0x8, P0 ;  /* 0x000000080b00780c */ /* 0x000fe400007c4270 */
[----:B------:R-:W-:Y:S02]  /*ce30*/  ISETP.LT.OR P4, PT, R14, 0x11, P4 ;  /* 0x000000110e00780c */ /* 0x000fe40002781670 */
[----:B------:R-:W-:Y:S02]  /*ce40*/  FSEL R10, R137, -INF , !P5 ;  /* 0xff800000890a7808 */ /* 0x000fe40006800000 */
[C---:B------:R-:W-:Y:S02]  /*ce50*/  ISETP.GT.AND P5, PT, R11.reuse, 0x9, P0 ;  /* 0x000000090b00780c */ /* 0x040fe400007a4270 */
[----:B------:R-:W-:Y:S02]  /*ce60*/  FSEL R164, R12, -INF , !P4 ;  /* 0xff8000000ca47808 */ /* 0x000fe40006000000 */
[----:B------:R-:W-:Y:S01]  /*ce70*/  ISETP.GT.AND P4, PT, R11, 0x19, P0 ;  /* 0x000000190b00780c */ /* 0x000fe20000784270 */
[----:B------:R-:W2:Y:S01]  /*ce80*/  SHFL.IDX PT, R12, R5, 0x1, 0x1c1f ;  /* 0x003c1f00050c7f89 */ /* 0x000ea200000e0000 */
        /* <DEDUP_REMOVED lines=11> */
[----:B------:R-:W-:Y:S01]  /*cf40*/  ISETP.LT.OR P4, PT, R14, 0x29, P4 ;  /* 0x000000290e00780c */ /* 0x000fe20002781670 */
[--C-:B--2---:R-:W-:Y:S01]  /*cf50*/  IMAD.IADD R5, R9, 0x1, R12.reuse ;  /* 0x0000000109057824 */ /* 0x104fe200078e020c */
[----:B------:R-:W-:Y:S01]  /*cf60*/  FSEL R162, R162, -INF , !P6 ;  /* 0xff800000a2a27808 */ /* 0x000fe20007000000 */
[----:B------:R-:W-:Y:S01]  /*cf70*/  IMAD.IADD R7, R7, 0x1, R12 ;  /* 0x0000000107077824 */ /* 0x000fe200078e020c */
[C---:B------:R-:W-:Y:S02]  /*cf80*/  ISETP.GT.AND P6, PT, R11.reuse, 0x20, P0 ;  /* 0x000000200b00780c */ /* 0x040fe400007c4270 */
[----:B------:R-:W-:Y:S02]  /*cf90*/  FSEL R142, R142, -INF , !P5 ;  /* 0xff8000008e8e7808 */ /* 0x000fe40006800000 */
[C---:B------:R-:W-:Y:S02]  /*cfa0*/  ISETP.GT.AND P5, PT, R11.reuse, 0x21, P0 ;  /* 0x000000210b00780c */ /* 0x040fe400007a4270 */
[----:B------:R-:W-:Y:S02]  /*cfb0*/  FSEL R156, R156, -INF , !P4 ;  /* 0xff8000009c9c7808 */ /* 0x000fe40006000000 */
[C---:B------:R-:W-:Y:S02]  /*cfc0*/  ISETP.GT.AND P4, PT, R11.reuse, 0x31, P0 ;  /* 0x000000310b00780c */ /* 0x040fe40000784270 */
[C---:B------:R-:W-:Y:S02]  /*cfd0*/  ISETP.LT.OR P6, PT, R14.reuse, 0x21, P6 ;  /* 0x000000210e00780c */ /* 0x040fe400037c1670 */
[C---:B------:R-:W-:Y:S02]  /*cfe0*/  ISETP.LT.OR P5, PT, R14.reuse, 0x22, P5 ;  /* 0x000000220e00780c */ /* 0x040fe40002fa1670 */
[----:B------:R-:W-:Y:S02]  /*cff0*/  ISETP.LT.OR P4, PT, R14, 0x32, P4 ;  /* 0x000000320e00780c */ /* 0x000fe40002781670 */
[----:B------:R-:W-:Y:S02]  /*d000*/  FSEL R160, R160, -INF , !P6 ;  /* 0xff800000a0a07808 */ /* 0x000fe40007000000 */
[C---:B------:R-:W-:Y:S02]  /*d010*/  ISETP.GT.AND P6, PT, R11.reuse, 0x29, P0 ;  /* 0x000000290b00780c */ /* 0x040fe400007c4270 */
[----:B------:R-:W-:Y:S02]  /*d020*/  FSEL R158, R158, -INF , !P5 ;  /* 0xff8000009e9e7808 */ /* 0x000fe40006800000 */
[C---:B------:R-:W-:Y:S02]  /*d030*/  ISETP.GT.AND P5, PT, R11.reuse, 0x30, P0 ;  /* 0x000000300b00780c */ /* 0x040fe400007a4270 */
[----:B-1----:R-:W-:Y:S02]  /*d040*/  FSEL R150, R150, -INF , !P4 ;  /* 0xff80000096967808 */ /* 0x002fe40006000000 */
[----:B------:R-:W-:Y:S02]  /*d050*/  PLOP3.LUT P4, PT, PT, PT, UP1, 0x40, 0x0 ;  /* 0x000000000000781c */ /* 0x000fe40003f8e818 */
[C---:B------:R-:W-:Y:S02]  /*d060*/  ISETP.LT.OR P6, PT, R14.reuse, 0x2a, P6 ;  /* 0x0000002a0e00780c */ /* 0x040fe400037c1670 */
[----:B------:R-:W-:Y:S02]  /*d070*/  ISETP.LT.OR P5, PT, R14, 0x31, P5 ;  /* 0x000000310e00780c */ /* 0x000fe40002fa1670 */
[----:B------:R-:W-:Y:S02]  /*d080*/  FSEL R154, R154, -INF , !P6 ;  /* 0xff8000009a9a7808 */ /* 0x000fe40007000000 */
[C---:B------:R-:W-:Y:S02]  /*d090*/  ISETP.GT.AND P6, PT, R11.reuse, 0x38, P0 ;  /* 0x000000380b00780c */ /* 0x040fe400007c4270 */
        /* <DEDUP_REMOVED lines=21> */
.L_x_188:
[----:B------:R-:W-:Y:S04]  /*d1f0*/  MOV R9, c[0x0][0x32c] ;  /* 0x0000cb0000097a02 */ /* 0x000fe80000000f00 */
[----:B------:R-:W-:Y:S11]  /*d200*/  ISETP.NE.AND P4, PT, R9, 0x1, PT ;  /* 0x000000010900780c */ /* 0x000ff60003f85270 */
[----:B------:R-:W-:Y:S02]  /*d210*/  @!UPT UIADD3 URZ, URZ, URZ, URZ ;  /* 0x0000003f3f3ff290 */ /* 0x000fe4000fffe03f */
[----:B------:R-:W-:Y:S05]  /*d220*/  @P4 IMAD.HI.U32 R9, R12, c[0x0][0x330], RZ ;  /* 0x0000cc000c094a27 */ /* 0x000fea00078e00ff */
[----:B------:R-:W-:Y:S02]  /*d230*/  @P4 SHF.R.U32.HI R12, RZ, c[0x0][0x334], R9 ;  /* 0x0000cd00ff0c4a19 */ /* 0x000fe40000011609 */
.L_x_189:
[----:B------:R-:W-:Y:S05]  /*d240*/  BSYNC B0 ;  /* 0x0000000000007941 */ /* 0x000fea0003800000 */
.L_x_187:
[----:B------:R-:W-:Y:S04]  /*d250*/  IMAD.MOV.U32 R9, RZ, RZ, c[0x0][0x32c] ;  /* 0x0000cb00ff097624 */ /* 0x000fe800078e00ff */
[----:B------:R-:W-:Y:S04]  /*d260*/  IMAD R14, R12, R9, -UR6 ;  /* 0x800000060c0e7e24 */ /* 0x000fe8000f8e0209 */
[----:B------:R-:W-:Y:S05]  /*d270*/  IMAD.IADD R14, R14, 0x1, -R213 ;  /* 0x000000010e0e7824 */ /* 0x000fea00078e0ad5 */
[----:B------:R-:W-:Y:S02]  /*d280*/  IADD3 R12, R14, c[0x0][0x32c], RZ ;  /* 0x0000cb000e0c7a10 */ /* 0x000fe40007ffe0ff */
[----:B------:R-:W-:Y:S02]  /*d290*/  IMNMX R7, R7, R14, !PT ;  /* 0x0000000e07077217 */ /* 0x000fe40007800200 */
[----:B------:R-:W-:Y:S02]  /*d2a0*/  IMNMX R5, R5, R12, PT ;  /* 0x0000000c05057217 */ /* 0x000fe40003800200 */
.L_x_186:
[----:B------:R-:W-:Y:S01]  /*d2b0*/  FMNMX.FTZ R17, R10, R3, !PT ;  /* 0x000000030a117209 */ /* 0x000fe20007810000 */
[----:B------:R-:W-:Y:S01]  /*d2c0*/  LDSM.16.MT88.4 R20, [R198+0x100] ;  /* 0x00010000c614783b */ /* 0x000fe20000004200 */
[----:B------:R-:W-:Y:S01]  /*d2d0*/  ISETP.GT.AND P6, PT, R7, RZ, P0 ;  /* 0x000000ff0700720c */ /* 0x000fe200007c4270 */
[----:B------:R-:W-:Y:S01]  /*d2e0*/  UISETP.GT.AND UP0, UPT, UR13, UR8, UPT ;  /* 0x000000080d00728c */ /* 0x000fe2000bf04270 */
[----:B------:R-:W-:Y:S01]  /*d2f0*/  FMNMX.FTZ R17, R138, R17, !PT ;  /* 0x000000118a117209 */ /* 0x000fe20007810000 */
[----:B------:R-:W-:Y:S01]  /*d300*/  UIADD3 UR13, UR13, -0x1, URZ ;  /* 0xffffffff0d0d7890 */ /* 0x000fe2000fffe03f */
[----:B------:R-:W-:Y:S02]  /*d310*/  ISETP.LT.OR P6, PT, R5, 0x1, P6 ;  /* 0x000000010500780c */ /* 0x000fe400037c1670 */
[----:B------:R-:W-:Y:S01]  /*d320*/  FMNMX.FTZ R17, R8, R17, !PT ;  /* 0x0000001108117209 */ /* 0x000fe20007810000 */
[----:B------:R-:W-:Y:S01]  /*d330*/  LDSM.16.MT88.4 R28, [R197+0x100] ;  /* 0x00010000c51c783b */ /* 0x000fe20000004200 */
[----:B------:R-:W-:Y:S02]  /*d340*/  ISETP.GT.AND P5, PT, R7, 0x1, P0 ;  /* 0x000000010700780c */ /* 0x000fe400007a4270 */
[----:B------:R-:W-:Y:S02]  /*d350*/  FMNMX.FTZ R17, R6, R17, !PT ;  /* 0x0000001106117209 */ /* 0x000fe40007810000 */
[----:B------:R-:W-:Y:S02]  /*d360*/  FSEL R15, R0, -INF , !P6 ;  /* 0xff800000000f7808 */ /* 0x000fe40007000000 */
[----:B------:R-:W-:Y:S02]  /*d370*/  FMNMX.FTZ R17, R164, R17, !PT ;  /* 0x00000011a4117209 */ /* 0x000fe40007810000 */
[----:B------:R-:W-:Y:S02]  /*d380*/  ISETP.LT.OR P5, PT, R5, 0x2, P5 ;  /* 0x000000020500780c */ /* 0x000fe40002fa1670 */
[----:B------:R-:W-:Y:S02]  /*d390*/  FMNMX.FTZ R17, R162, R17, !PT ;  /* 0x00000011a2117209 */ /* 0x000fe40007810000 */
[----:B------:R-:W-:Y:S02]  /*d3a0*/  ISETP.GT.AND P4, PT, R7, 0x8, P0 ;  /* 0x000000080700780c */ /* 0x000fe40000784270 */
[----:B------:R-:W-:Y:S02]  /*d3b0*/  FMNMX.FTZ R17, R142, R17, !PT ;  /* 0x000000118e117209 */ /* 0x000fe40007810000 */
[----:B------:R-:W-:Y:S02]  /*d3c0*/  FSEL R13, R136, -INF , !P5 ;  /* 0xff800000880d7808 */ /* 0x000fe40006800000 */
[----:B------:R-:W-:Y:S02]  /*d3d0*/  FMNMX.FTZ R17, R140, R17, !PT ;  /* 0x000000118c117209 */ /* 0x000fe40007810000 */
[----:B------:R-:W-:Y:S02]  /*d3e0*/  FMNMX.FTZ R0, R15, R2, !PT ;  /* 0x000000020f007209 */ /* 0x000fe40007810000 */
[----:B------:R-:W-:Y:S02]  /*d3f0*/  FMNMX.FTZ R17, R160, R17, !PT ;  /* 0x00000011a0117209 */ /* 0x000fe40007810000 */
[----:B------:R-:W-:Y:S02]  /*d400*/  ISETP.GT.AND P6, PT, R7, 0x9, P0 ;  /* 0x000000090700780c */ /* 0x000fe400007c4270 */
[----:B------:R-:W-:Y:S02]  /*d410*/  FMNMX.FTZ R17, R158, R17, !PT ;  /* 0x000000119e117209 */ /* 0x000fe40007810000 */
[----:B------:R-:W-:Y:S02]  /*d420*/  ISETP.LT.OR P4, PT, R5, 0x9, P4 ;  /* 0x000000090500780c */ /* 0x000fe40002781670 */
[----:B------:R-:W-:Y:S02]  /*d430*/  FMNMX.FTZ R17, R156, R17, !PT ;  /* 0x000000119c117209 */ /* 0x000fe40007810000 */
[----:B------:R-:W-:Y:S02]  /*d440*/  FMNMX.FTZ R0, R13, R0, !PT ;  /* 0x000000000d007209 */ /* 0x000fe40007810000 */
[----:B------:R-:W-:Y:S02]  /*d450*/  FSEL R11, R132, -INF , !P4 ;  /* 0xff800000840b7808 */ /* 0x000fe40006000000 */
        /* <DEDUP_REMOVED lines=30> */
[----:B------:R-:W-:Y:S02]  /*d640*/  ISETP.LT.OR P6, PT, R5, 0x22, P6 ;  /* 0x000000220500780c */ /* 0x000fe400037c1670 */
        /* <DEDUP_REMOVED lines=22> */
[----:B-1----:R-:W-:Y:S02]  /*d7b0*/  FMNMX.FTZ R17, R17, R0, !PT ;  /* 0x0000000011117209 */ /* 0x002fe40007810000 */
[----:B------:R-:W-:Y:S02]  /*d7c0*/  FMNMX.FTZ R0, R147, R12, !PT ;  /* 0x0000000c93007209 */ /* 0x000fe40007810000 */
[----:B------:R-:W-:Y:S01]  /*d7d0*/  ISETP.LT.OR P0, PT, R5, 0x3a, P0 ;  /* 0x0000003a0500780c */ /* 0x000fe20000701670 */
[----:B------:R-:W1:Y:S01]  /*d7e0*/  SHFL.BFLY PT, R12, R17, 0x1, 0x1f ;  /* 0x0c201f00110c7f89 */ /* 0x000e6200000e0000 */
[----:B------:R-:W-:Y:S02]  /*d7f0*/  FMNMX.FTZ R0, R145, R0, !PT ;  /* 0x0000000091007209 */ /* 0x000fe40007810000 */
[----:B------:R-:W-:Y:S04]  /*d800*/  FSEL R133, R4, -INF , !P0 ;  /* 0xff80000004857808 */ /* 0x000fe80004000000 */
[----:B------:R-:W-:Y:S05]  /*d810*/  FMNMX.FTZ R7, R133, R0, !PT ;  /* 0x0000000085077209 */ /* 0x000fea0007810000 */
[----:B------:R-:W2:Y:S01]  /*d820*/  SHFL.BFLY PT, R4, R7, 0x2, 0x1f ;  /* 0x0c401f0007047f89 */ /* 0x000ea200000e0000 */
[----:B-1----:R-:W-:Y:S04]  /*d830*/  FMNMX.FTZ R0, R17, R12, !PT ;  /* 0x0000000c11007209 */ /* 0x002fe80007810000 */
[C---:B------:R-:W-:Y:S01]  /*d840*/  FSETP.NEU.FTZ.AND P0, PT, R0.reuse, -INF , PT ;  /* 0xff8000000000780b */ /* 0x040fe20003f1d000 */
[C---:B------:R-:W-:Y:S05]  /*d850*/  FMUL.FTZ R151, R0.reuse, c[0x0][0x2d0] ;  /* 0x0000b40000977a20 */ /* 0x040fea0000410000 */
[----:B------:R-:W-:Y:S02]  /*d860*/  FSEL R151, R151, RZ, P0 ;  /* 0x000000ff97977208 */ /* 0x000fe40000000000 */
[----:B--2---:R-:W-:Y:S02]  /*d870*/  FMNMX.FTZ R5, R7, R4, !PT ;  /* 0x0000000407057209 */ /* 0x004fe40007810000 */
[----:B------:R-:W-:Y:S01]  /*d880*/  FSEL R4, R0, RZ, P0 ;  /* 0x000000ff00047208 */ /* 0x000fe20000000000 */
[--C-:B------:R-:W-:Y:S02]  /*d890*/  FFMA.FTZ R168, R10, c[0x0][0x2d0], -R151.reuse ;  /* 0x0000b4000aa87a23 */ /* 0x100fe40000010897 */
[----:B------:R-:W1:Y:S01]  /*d8a0*/  SHFL.BFLY PT, R132, R5, 0x1, 0x1f ;  /* 0x0c201f0005847f89 */ /* 0x000e6200000e0000 */
[----:B------:R-:W-:Y:S02]  /*d8b0*/  FFMA.FTZ R135, R138, c[0x0][0x2d0], -R151 ;  /* 0x0000b4008a877a23 */ /* 0x000fe40000010897 */
[----:B------:R-:W-:Y:S01]  /*d8c0*/  FADD.FTZ R3, -R4, R3 ;  /* 0x0000000304037221 */ /* 0x000fe20000010100 */
[----:B------:R-:W-:Y:S01]  /*d8d0*/  MUFU.EX2 R168, R168 ;  /* 0x000000a800a87308 */ /* 0x000fe20000000800 */
[--C-:B------:R-:W-:Y:S02]  /*d8e0*/  FFMA.FTZ R134, R8, c[0x0][0x2d0], -R151.reuse ;  /* 0x0000b40008867a23 */ /* 0x100fe40000010897 */
        /* <DEDUP_REMOVED lines=10> */
[----:B-1----:R-:W-:Y:S01]  /*d990*/  FMNMX.FTZ R132, R5, R132, !PT ;  /* 0x0000008405847209 */ /* 0x002fe20007810000 */
[----:B------:R-:W-:Y:S01]  /*d9a0*/  MUFU.EX2 R134, R134 ;  /* 0x0000008600867308 */ /* 0x000fe20000000800 */
[--C-:B------:R-:W-:Y:S02]  /*d9b0*/  FFMA.FTZ R228, R156, c[0x0][0x2d0], -R151.reuse ;  /* 0x0000b4009ce47a23 */ /* 0x100fe40000010897 */
[C---:B------:R-:W-:Y:S01]  /*d9c0*/  FSETP.NEU.FTZ.AND P0, PT, R132.reuse, -INF , PT ;  /* 0xff8000008400780b */ /* 0x040fe20003f1d000 */
[----:B------:R-:W-:Y:S02]  /*d9d0*/  FMUL.FTZ R144, R132, c[0x0][0x2d0] ;  /* 0x0000b40084907a20 */ /* 0x000fe40000410000 */
[--C-:B------:R-:W-:Y:S01]  /*d9e0*/  FFMA.FTZ R229, R154, c[0x0][0x2d0], -R151.reuse ;  /* 0x0000b4009ae57a23 */ /* 0x100fe20000010897 */
[----:B------:R-:W-:Y:S01]  /*d9f0*/  FSEL R5, R132, RZ, P0 ;  /* 0x000000ff84057208 */ /* 0x000fe20000000000 */
[--C-:B------:R-:W-:Y:S01]  /*da00*/  FFMA.FTZ R234, R152, c[0x0][0x2d0], -R151.reuse ;  /* 0x0000b40098ea7a23 */ /* 0x100fe20000010897 */
[----:B------:R-:W-:Y:S01]  /*da10*/  FSEL R144, R144, RZ, P0 ;  /* 0x000000ff90907208 */ /* 0x000fe20000000000 */
[----:B------:R-:W1:Y:S01]  /*da20*/  MUFU.EX2 R169, R169 ;  /* 0x000000a900a97308 */ /* 0x000e620000000800 */
[--C-:B------:R-:W-:Y:S01]  /*da30*/  FFMA.FTZ R235, R150, c[0x0][0x2d0], -R151.reuse ;  /* 0x0000b40096eb7a23 */ /* 0x100fe20000010897 */
[----:B------:R-:W-:Y:S01]  /*da40*/  PLOP3.LUT P0, PT, PT, PT, UP0, 0x80, 0x0 ;  /* 0x000000000000781c */ /* 0x000fe20003f0f008 */
[----:B------:R-:W-:Y:S01]  /*da50*/  FADD.FTZ R5, -R5, R2 ;  /* 0x0000000205057221 */ /* 0x000fe20000010100 */
[----:B--2---:R-:W-:Y:S01]  /*da60*/  F2FP.PACK_AB R136, R135, R168 ;  /* 0x000000a88788723e */ /* 0x004fe200000000ff */
[--C-:B------:R-:W-:Y:S02]  /*da70*/  FFMA.FTZ R173, R15, c[0x0][0x2d0], -R144.reuse ;  /* 0x0000b4000fad7a23 */ /* 0x100fe40000010890 */
[--C-:B------:R-:W-:Y:S02]  /*da80*/  FFMA.FTZ R172, R13, c[0x0][0x2d0], -R144.reuse ;  /* 0x0000b4000dac7a23 */ /* 0x100fe40000010890 */
[----:B------:R-:W2:Y:S01]  /*da90*/  LDSM.16.MT88.4 R12, [R203+0x100] ;  /* 0x00010000cb0c783b */ /* 0x000ea20000004200 */
[--C-:B------:R-:W-:Y:S01]  /*daa0*/  FFMA.FTZ R171, R11, c[0x0][0x2d0], -R144.reuse ;  /* 0x0000b4000bab7a23 */ /* 0x100fe20000010890 */
[----:B------:R-:W3:Y:S01]  /*dab0*/  MUFU.EX2 R3, R6 ;  /* 0x0000000600037308 */ /* 0x000ee20000000800 */
[--C-:B------:R-:W-:Y:S02]  /*dac0*/  FFMA.FTZ R170, R9, c[0x0][0x2d0], -R144.reuse ;  /* 0x0000b40009aa7a23 */ /* 0x100fe40000010890 */
[----:B------:R-:W-:Y:S02]  /*dad0*/  FMUL.FTZ R2, R5, c[0x0][0x2d0] ;  /* 0x0000b40005027a20 */ /* 0x000fe40000410000 */
[--C-:B------:R-:W-:Y:S02]  /*dae0*/  FFMA.FTZ R178, R163, c[0x0][0x2d0], -R144.reuse ;  /* 0x0000b400a3b27a23 */ /* 0x100fe40000010890 */
[--C-:B------:R-:W-:Y:S02]  /*daf0*/  FFMA.FTZ R179, R161, c[0x0][0x2d0], -R144.reuse ;  /* 0x0000b400a1b37a23 */ /* 0x100fe40000010890 */
[----:B------:R-:W-:Y:S01]  /*db00*/  LDSM.16.MT88.4 R160, [R196+0x3900] ;  /* 0x00390000c4a0783b */ /* 0x000fe20000004200 */
[----:B------:R-:W-:Y:S01]  /*db10*/  MUFU.EX2 R173, R173 ;  /* 0x000000ad00ad7308 */ /* 0x000fe20000000800 */
[--C-:B------:R-:W-:Y:S01]  /*db20*/  FFMA.FTZ R224, R143, c[0x0][0x2d0], -R144.reuse ;  /* 0x0000b4008fe07a23 */ /* 0x100fe20000010890 */
[----:B-1----:R-:W-:Y:S01]  /*db30*/  F2FP.PACK_AB R138, R169, R134 ;  /* 0x00000086a98a723e */ /* 0x002fe200000000ff */
[--C-:B------:R-:W-:Y:S02]  /*db40*/  FFMA.FTZ R225, R141, c[0x0][0x2d0], -R144.reuse ;  /* 0x0000b4008de17a23 */ /* 0x100fe40000010890 */
[--C-:B------:R-:W-:Y:S02]  /*db50*/  FFMA.FTZ R230, R159, c[0x0][0x2d0], -R144.reuse ;  /* 0x0000b4009fe67a23 */ /* 0x100fe40000010890 */
[----:B------:R-:W-:Y:S01]  /*db60*/  LDSM.16.MT88.4 R140, [R197+0x2900] ;  /* 0x00290000c58c783b */ /* 0x000fe20000004200 */
[--C-:B------:R-:W-:Y:S02]  /*db70*/  FFMA.FTZ R231, R157, c[0x0][0x2d0], -R144.reuse ;  /* 0x0000b4009de77a23 */ /* 0x100fe40000010890 */
[----:B------:R-:W1:Y:S01]  /*db80*/  MUFU.EX2 R172, R172 ;  /* 0x000000ac00ac7308 */ /* 0x000e620000000800 */
[--C-:B------:R-:W-:Y:S02]  /*db90*/  FFMA.FTZ R232, R155, c[0x0][0x2d0], -R144.reuse ;  /* 0x0000b4009be87a23 */ /* 0x100fe40000010890 */
[--C-:B------:R-:W-:Y:S02]  /*dba0*/  FFMA.FTZ R233, R153, c[0x0][0x2d0], -R144.reuse ;  /* 0x0000b40099e97a23 */ /* 0x100fe40000010890 */
[C---:B---3--:R-:W-:Y:S01]  /*dbb0*/  FMUL.FTZ R4, R3.reuse, R128 ;  /* 0x0000008003047220 */ /* 0x048fe20000410000 */
[----:B------:R-:W-:Y:S01]  /*dbc0*/  LDSM.16.MT88.4 R152, [R198+0x3900] ;  /* 0x00390000c698783b */ /* 0x000fe20000004200 */
[C---:B------:R-:W-:Y:S02]  /*dbd0*/  FMUL.FTZ R5, R3.reuse, R129 ;  /* 0x0000008103057220 */ /* 0x040fe40000410000 */
[C---:B------:R-:W-:Y:S01]  /*dbe0*/  FMUL.FTZ R8, R3.reuse, R124 ;  /* 0x0000007c03087220 */ /* 0x040fe20000410000 */
[----:B------:R-:W-:Y:S01]  /*dbf0*/  MUFU.EX2 R171, R171 ;  /* 0x000000ab00ab7308 */ /* 0x000fe20000000800 */
[C---:B------:R-:W-:Y:S02]  /*dc00*/  FMUL.FTZ R9, R3.reuse, R125 ;  /* 0x0000007d03097220 */ /* 0x040fe40000410000 */
[C---:B------:R-:W-:Y:S01]  /*dc10*/  FMUL.FTZ R16, R3.reuse, R116 ;  /* 0x0000007403107220 */ /* 0x040fe20000410000 */
[----:B------:R-:W-:Y:S01]  /*dc20*/  LDSM.16.MT88.4 R156, [R197+0x3900] ;  /* 0x00390000c59c783b */ /* 0x000fe20000004200 */
        /* <DEDUP_REMOVED lines=8> */
[--C-:B------:R-:W-:Y:S02]  /*dcb0*/  FFMA.FTZ R238, R149, c[0x0][0x2d0], -R144.reuse ;  /* 0x0000b40095ee7a23 */ /* 0x100fe40000010890 */
[--C-:B------:R-:W-:Y:S01]  /*dcc0*/  FFMA.FTZ R239, R147, c[0x0][0x2d0], -R144.reuse ;  /* 0x0000b40093ef7a23 */ /* 0x100fe20000010890 */
[----:B------:R-:W1:Y:S01]  /*dcd0*/  MUFU.EX2 R2, R2 ;  /* 0x0000000200027308 */ /* 0x000e620000000800 */
[--C-:B------:R-:W-:Y:S02]  /*dce0*/  FFMA.FTZ R240, R145, c[0x0][0x2d0], -R144.reuse ;  /* 0x0000b40091f07a23 */ /* 0x100fe40000010890 */
[----:B------:R-:W-:Y:S02]  /*dcf0*/  FFMA.FTZ R151, R146, c[0x0][0x2d0], -R151 ;  /* 0x0000b40092977a23 */ /* 0x000fe40000010897 */
[----:B------:R-:W-:Y:S02]  /*dd00*/  FFMA.FTZ R144, R133, c[0x0][0x2d0], -R144 ;  /* 0x0000b40085907a23 */ /* 0x000fe40000010890 */
[C---:B------:R-:W-:Y:S02]  /*dd10*/  FMUL.FTZ R36, R3.reuse, R36 ;  /* 0x0000002403247220 */ /* 0x040fe40000410000 */
        /* <DEDUP_REMOVED lines=123> */
[----:B------:R-:W3:Y:S01]  /*e4d0*/  MUFU.EX2 R235, R235 ;  /* 0x000000eb00eb7308 */ /* 0x000ee20000000800 */
[C---:B-1----:R-:W-:Y:S04]  /*e4e0*/  HMMA.16816.F32 R76, R136.reuse, R100, R76 ;  /* 0x00000064884c723c */ /* 0x042fe8000000184c */
[C---:B------:R-:W-:Y:S02]  /*e4f0*/  FMUL.FTZ R84, R3.reuse, R84 ;  /* 0x0000005403547220 */ /* 0x040fe40000410000 */
[----:B------:R-:W-:Y:S01]  /*e500*/  FMUL.FTZ R85, R3, R85 ;  /* 0x0000005503557220 */ /* 0x000fe20000410000 */
[----:B------:R-:W-:Y:S01]  /*e510*/  F2FP.PACK_AB R100, R175, R174 ;  /* 0x000000aeaf64723e */ /* 0x000fe200000000ff */
[C---:B------:R-:W-:Y:S01]  /*e520*/  HMMA.16816.F32 R80, R136.reuse, R102, R80 ;  /* 0x000000668850723c */ /* 0x040fe20000001850 */
[----:B------:R-:W-:Y:S03]  /*e530*/  MUFU.EX2 R236, R236 ;  /* 0x000000ec00ec7308 */ /* 0x000fe60000000800 */
[C---:B------:R-:W-:Y:S01]  /*e540*/  FMUL.FTZ R86, R2.reuse, R86 ;  /* 0x0000005602567220 */ /* 0x040fe20000410000 */
[----:B----4-:R-:W-:Y:S01]  /*e550*/  F2FP.PACK_AB R101, R179, R178 ;  /* 0x000000b2b365723e */ /* 0x010fe200000000ff */
[C---:B------:R-:W-:Y:S01]  /*e560*/  FMUL.FTZ R87, R2.reuse, R87 ;  /* 0x0000005702577220 */ /* 0x040fe20000410000 */
[----:B------:R-:W-:Y:S01]  /*e570*/  F2FP.PACK_AB R102, R177, R176 ;  /* 0x000000b0b166723e */ /* 0x000fe200000000ff */
[----:B------:R-:W-:Y:S01]  /*e580*/  FMUL.FTZ R88, R3, R88 ;  /* 0x0000005803587220 */ /* 0x000fe20000410000 */
[----:B-----5:R-:W-:Y:S02]  /*e590*/  F2FP.PACK_AB R103, R225, R224 ;  /* 0x000000e0e167723e */ /* 0x020fe400000000ff */
[----:B------:R-:W-:Y:S01]  /*e5a0*/  MUFU.EX2 R238, R238 ;  /* 0x000000ee00ee7308 */ /* 0x000fe20000000800 */
[C---:B------:R-:W-:Y:S01]  /*e5b0*/  FMUL.FTZ R89, R3.reuse, R89 ;  /* 0x0000005903597220 */ /* 0x040fe20000410000 */
[C---:B--2---:R-:W-:Y:S03]  /*e5c0*/  HMMA.16816.F32 R84, R136.reuse, R108, R84 ;  /* 0x0000006c8854723c */ /* 0x044fe60000001854 */
[C---:B------:R-:W-:Y:S02]  /*e5d0*/  FMUL.FTZ R90, R2.reuse, R90 ;  /* 0x0000005a025a7220 */ /* 0x040fe40000410000 */
        /* <DEDUP_REMOVED lines=19> */
[----:B------:R-:W-:Y:S01]  /*e710*/  FADD.FTZ R135, R135, R168 ;  /* 0x000000a887877221 */ /* 0x000fe20000010000 */
[----:B------:R-:W-:Y:S01]  /*e720*/  MOV R2, R132 ;  /* 0x0000008400027202 */ /* 0x000fe20000000f00 */
        /* <DEDUP_REMOVED lines=132> */
.L_x_181:
[----:B------:R-:W1:Y:S01]  /*ef70*/  SHFL.BFLY PT, R3, R218, 0x2, 0x1f ;  /* 0x0c401f00da037f89 */ /* 0x000e6200000e0000 */
[----:B------:R-:W-:Y:S01]  /*ef80*/  CS2R R4, SRZ ;  /* 0x0000000000047805 */ /* 0x000fe2000001ff00 */
[----:B------:R-:W-:-:S02]  /*ef90*/  MOV R8, 0xff800000 ;  /* 0xff80000000087802 */ /* 0x000fc40000000f00 */
[----:B------:R-:W2:Y:S01]  /*efa0*/  SHFL.BFLY PT, R2, R219, 0x2, 0x1f ;  /* 0x0c401f00db027f89 */ /* 0x000ea200000e0000 */
        /* <DEDUP_REMOVED lines=8> */
[----:B------:R-:W-:Y:S02]  /*f030*/  MOV R7, 0xff800000 ;  /* 0xff80000000077802 */ /* 0x000fe40000000f00 */
[----:B------:R-:W-:-:S09]  /*f040*/  FSETP.NE.FTZ.AND P0, PT, R2, RZ, PT ;  /* 0x000000ff0200720b */ /* 0x000fd20003f15000 */
[----:B------:R-:W1:Y:S01]  /*f050*/  @P1 MUFU.RCP R5, R3 ;  /* 0x0000000300051308 */ /* 0x000e620000001000 */
[----:B------:R-:W-:-:S03]  /*f060*/  @P1 MOV R10, 0x3f317218 ;  /* 0x3f317218000a1802 */ /* 0x000fc60000000f00 */
[----:B------:R-:W-:Y:S02]  /*f070*/  @P0 MOV R9, 0x3f317218 ;  /* 0x3f31721800090802 */ /* 0x000fe40000000f00 */
[----:B------:R-:W-:Y:S02]  /*f080*/  @P1 FMUL.FTZ R10, R10, c[0x0][0x2d0] ;  /* 0x0000b4000a0a1a20 */ /* 0x000fe40000410000 */
[----:B------:R-:W-:Y:S01]  /*f090*/  @P0 MUFU.RCP R4, R2 ;  /* 0x0000000200040308 */ /* 0x000fe20000001000 */
[----:B------:R-:W-:-:S07]  /*f0a0*/  @P0 FMUL.FTZ R9, R9, c[0x0][0x2d0] ;  /* 0x0000b40009090a20 */ /* 0x000fce0000410000 */
[----:B------:R-:W2:Y:S01]  /*f0b0*/  @P1 MUFU.LG2 R3, R3 ;  /* 0x0000000300031308 */ /* 0x000ea20000000c00 */
[C---:B-1----:R-:W-:Y:S02]  /*f0c0*/  FMUL.FTZ R128, R5.reuse, R128 ;  /* 0x0000008005807220 */ /* 0x042fe40000410000 */
[C---:B------:R-:W-:Y:S02]  /*f0d0*/  FMUL.FTZ R129, R5.reuse, R129 ;  /* 0x0000008105817220 */ /* 0x040fe40000410000 */
[C---:B------:R-:W-:Y:S02]  /*f0e0*/  FMUL.FTZ R124, R5.reuse, R124 ;  /* 0x0000007c057c7220 */ /* 0x040fe40000410000 */
[C---:B------:R-:W-:Y:S01]  /*f0f0*/  FMUL.FTZ R125, R5.reuse, R125 ;  /* 0x0000007d057d7220 */ /* 0x040fe20000410000 */
[----:B------:R-:W1:Y:S01]  /*f100*/  @P0 MUFU.LG2 R2, R2 ;  /* 0x0000000200020308 */ /* 0x000e620000000c00 */
[C---:B------:R-:W-:Y:S02]  /*f110*/  FMUL.FTZ R120, R5.reuse, R120 ;  /* 0x0000007805787220 */ /* 0x040fe40000410000 */
[----:B------:R-:W-:-:S02]  /*f120*/  FMUL.FTZ R121, R5, R121 ;  /* 0x0000007905797220 */ /* 0x000fc40000410000 */
[C---:B------:R-:W-:Y:S02]  /*f130*/  FMUL.FTZ R116, R5.reuse, R116 ;  /* 0x0000007405747220 */ /* 0x040fe40000410000 */
[----:B------:R-:W-:Y:S02]  /*f140*/  FMUL.FTZ R117, R5, R117 ;  /* 0x0000007505757220 */ /* 0x000fe40000410000 */
[----:B--2---:R-:W-:Y:S02]  /*f150*/  @P1 FMUL.FTZ R3, R3, 0.69314718246459960938 ;  /* 0x3f31721803031820 */ /* 0x004fe40000410000 */
[C---:B------:R-:W-:Y:S02]  /*f160*/  FMUL.FTZ R112, R5.reuse, R112 ;  /* 0x0000007005707220 */ /* 0x040fe40000410000 */
        /* <DEDUP_REMOVED lines=90> */
.L_x_154:
[----:B------:R-:W-:Y:S05]  /*f710*/  @P2 BRA `(.L_x_191) ;  /* 0x0000153000002947 */ /* 0x000fea0003800000 */
[----:B------:R-:W1:Y:S01]  /*f720*/  S2R R0, SR_CTAID.Y ;  /* 0x0000000000007919 */ /* 0x000e620000002600 */
[----:B------:R-:W-:Y:S01]  /*f730*/  F2FP.PACK_AB R128, R129, R128 ;  /* 0x000000808180723e */ /* 0x000fe200000000ff */
[----:B------:R-:W-:Y:S01]  /*f740*/  BSSY B0, `(.L_x_192) ;  /* 0x0000108000007945 */ /* 0x000fe20003800000 */
[----:B------:R-:W-:Y:S01]  /*f750*/  F2FP.PACK_AB R130, R131, R130 ;  /* 0x000000828382723e */ /* 0x000fe200000000ff */
[----:B------:R-:W2:Y:S01]  /*f760*/  S2R R2, SR_TID.X ;  /* 0x0000000000027919 */ /* 0x000ea20000002100 */
[----:B------:R-:W-:-:S02]  /*f770*/  F2FP.PACK_AB R124, R125, R124 ;  /* 0x0000007c7d7c723e */ /* 0x000fc400000000ff */
[----:B------:R-:W-:Y:S01]  /*f780*/  F2FP.PACK_AB R126, R127, R126 ;  /* 0x0000007e7f7e723e */ /* 0x000fe200000000ff */
[----:B------:R-:W3:Y:S01]  /*f790*/  S2R R22, SR_CTAID.Z ;  /* 0x0000000000167919 */ /* 0x000ee20000002700 */
[----:B------:R-:W-:Y:S02]  /*f7a0*/  F2FP.PACK_AB R120, R121, R120 ;  /* 0x000000787978723e */ /* 0x000fe400000000ff */
[----:B------:R-:W-:Y:S01]  /*f7b0*/  F2FP.PACK_AB R122, R123, R122 ;  /* 0x0000007a7b7a723e */ /* 0x000fe200000000ff */
[----:B------:R-:W-:Y:S01]  /*f7c0*/  BAR.SYNC.DEFER_BLOCKING 0x1, 0x100 ;  /* 0x0044000000007b1d */ /* 0x000fe20000010000 */
[----:B------:R-:W-:Y:S02]  /*f7d0*/  F2FP.PACK_AB R116, R117, R116 ;  /* 0x000000747574723e */ /* 0x000fe400000000ff */
[----:B------:R-:W-:Y:S02]  /*f7e0*/  F2FP.PACK_AB R118, R119, R118 ;  /* 0x000000767776723e */ /* 0x000fe400000000ff */
[----:B------:R-:W-:-:S02]  /*f7f0*/  F2FP.PACK_AB R112, R113, R112 ;  /* 0x000000707170723e */ /* 0x000fc400000000ff */
[----:B------:R-:W-:Y:S02]  /*f800*/  F2FP.PACK_AB R114, R115, R114 ;  /* 0x000000727372723e */ /* 0x000fe400000000ff */
[----:B------:R-:W-:Y:S02]  /*f810*/  F2FP.PACK_AB R108, R109, R108 ;  /* 0x0000006c6d6c723e */ /* 0x000fe400000000ff */
[----:B------:R-:W-:Y:S01]  /*f820*/  F2FP.PACK_AB R110, R111, R110 ;  /* 0x0000006e6f6e723e */ /* 0x000fe200000000ff */
[C---:B-1----:R-:W-:Y:S01]  /*f830*/  IMAD.WIDE.U32 R26, R0.reuse, c[0x0][0x490], RZ ;  /* 0x00012400001a7a25 */ /* 0x042fe200078e00ff */
[----:B------:R-:W-:Y:S02]  /*f840*/  SHF.R.S32.HI R3, RZ, 0x1f, R0 ;  /* 0x0000001fff037819 */ /* 0x000fe40000011400 */
[----:B------:R-:W-:Y:S01]  /*f850*/  F2FP.PACK_AB R104, R105, R104 ;  /* 0x000000686968723e */ /* 0x000fe200000000ff */
[----:B------:R-:W-:Y:S01]  /*f860*/  IMAD.WIDE.U32 R16, R0, c[0x0][0x3e8], RZ ;  /* 0x0000fa0000107a25 */ /* 0x000fe200078e00ff */
[----:B--2---:R-:W-:-:S02]  /*f870*/  SHF.R.S32.HI R11, RZ, 0x1f, R2 ;  /* 0x0000001fff0b7819 */ /* 0x004fc40000011402 */
[----:B------:R-:W-:Y:S01]  /*f880*/  F2FP.PACK_AB R106, R107, R106 ;  /* 0x0000006a6b6a723e */ /* 0x000fe200000000ff */
[----:B------:R-:W-:Y:S01]  /*f890*/  IMAD R9, R3, c[0x0][0x490], RZ ;  /* 0x0001240003097a24 */ /* 0x000fe200078e02ff */
[-C--:B------:R-:W-:Y:S01]  /*f8a0*/  LEA.HI R19, R11, R2.reuse, RZ, 0x5 ;  /* 0x000000020b137211 */ /* 0x080fe200078f28ff */
[----:B------:R-:W-:Y:S01]  /*f8b0*/  IMAD R3, R3, c[0x0][0x3e8], RZ ;  /* 0x0000fa0003037a24 */ /* 0x000fe200078e02ff */
[CC--:B------:R-:W-:Y:S01]  /*f8c0*/  LEA.HI R4, R11.reuse, R2.reuse, RZ, 0x3 ;  /* 0x000000020b047211 */ /* 0x0c0fe200078f18ff */
[C---:B------:R-:W-:Y:S01]  /*f8d0*/  IMAD R24, R0.reuse, c[0x0][0x494], R9 ;  /* 0x0001250000187a24 */ /* 0x040fe200078e0209 */
[-C--:B------:R-:W-:Y:S01]  /*f8e0*/  LEA.HI R9, R11, R2.reuse, RZ, 0x2 ;  /* 0x000000020b097211 */ /* 0x080fe200078f10ff */
[----:B------:R-:W-:Y:S01]  /*f8f0*/  IMAD R3, R0, c[0x0][0x3ec], R3 ;  /* 0x0000fb0000037a24 */ /* 0x000fe200078e0203 */
[----:B------:R-:W-:Y:S01]  /*f900*/  LOP3.LUT R13, R19, 0xffffffe0, RZ, 0xc0, !PT ;  /* 0xffffffe0130d7812 */ /* 0x000fe200078ec0ff */
[----:B------:R-:W-:Y:S01]  /*f910*/  IMAD.IADD R25, R27, 0x1, R24 ;  /* 0x000000011b197824 */ /* 0x000fe200078e0218 */
[----:B------:R-:W-:Y:S01]  /*f920*/  SHF.R.S32.HI R21, RZ, 0x2, R9 ;  /* 0x00000002ff157819 */ /* 0x000fe20000011409 */
[----:B------:R-:W-:Y:S01]  /*f930*/  IMAD.IADD R3, R17, 0x1, R3 ;  /* 0x0000000111037824 */ /* 0x000fe200078e0203 */
[----:B------:R-:W-:Y:S01]  /*f940*/  SHF.R.S32.HI R10, RZ, 0x1f, R9 ;  /* 0x0000001fff0a7819 */ /* 0x000fe20000011409 */
[----:B------:R-:W-:Y:S01]  /*f950*/  IMAD.MOV.U32 R24, RZ, RZ, R26 ;  /* 0x000000ffff187224 */ /* 0x000fe200078e001a */
[----:B------:R-:W-:-:S02]  /*f960*/  LEA.HI R0, R11, R2, RZ, 0x6 ;  /* 0x000000020b007211 */ /* 0x000fc400078f30ff */
[----:B------:R-:W-:Y:S01]  /*f970*/  LEA.HI R11, R10, R21, RZ, 0x3 ;  /* 0x000000150a0b7211 */ /* 0x000fe200078f18ff */
[----:B------:R-:W-:Y:S01]  /*f980*/  IMAD.IADD R10, R2, 0x1, -R13 ;  /* 0x00000001020a7824 */ /* 0x000fe200078e0a0d */
[----:B------:R-:W-:Y:S01]  /*f990*/  SHF.R.S32.HI R20, RZ, 0x5, R19 ;  /* 0x00000005ff147819 */ /* 0x000fe20000011413 */
[----:B---3--:R-:W-:Y:S01]  /*f9a0*/  IMAD.WIDE.U32 R24, R22, c[0x0][0x498], R24 ;  /* 0x0001260016187a25 */ /* 0x008fe200078e0018 */
[----:B------:R-:W-:Y:S02]  /*f9b0*/  LOP3.LUT R12, R11, 0xfffffff8, RZ, 0xc0, !PT ;  /* 0xfffffff80b0c7812 */ /* 0x000fe400078ec0ff */
[----:B------:R-:W-:Y:S02]  /*f9c0*/  SHF.R.S32.HI R11, RZ, 0x1f, R10 ;  /* 0x0000001fff0b7819 */ /* 0x000fe4000001140a */
[----:B------:R-:W-:Y:S01]  /*f9d0*/  LOP3.LUT P4, RZ, R10, 0x3, RZ, 0xc0, !PT ;  /* 0x000000030aff7812 */ /* 0x000fe2000788c0ff */
[----:B------:R-:W-:Y:S01]  /*f9e0*/  IMAD.IADD R21, R21, 0x1, -R12 ;  /* 0x0000000115157824 */ /* 0x000fe200078e0a0c */
[----:B------:R-:W-:Y:S01]  /*f9f0*/  LEA.HI R10, R11, R10, RZ, 0x2 ;  /* 0x0000000a0b0a7211 */ /* 0x000fe200078f10ff */
[----:B------:R-:W-:Y:S01]  /*fa00*/  IMAD.MOV.U32 R12, RZ, RZ, c[0x0][0x4e8] ;  /* 0x00013a00ff0c7624 */ /* 0x000fe200078e00ff */
[----:B------:R-:W1:Y:S01]  /*fa10*/  S2R R11, SR_CTAID.X ;  /* 0x00000000000b7919 */ /* 0x000e620000002500 */
[----:B------:R-:W-:-:S02]  /*fa20*/  LOP3.LUT R9, R9, 0xfffffffc, RZ, 0xc0, !PT ;  /* 0xfffffffc09097812 */ /* 0x000fc400078ec0ff */
[----:B------:R-:W-:Y:S02]  /*fa30*/  SHF.R.S32.HI R13, RZ, 0x1f, R22 ;  /* 0x0000001fff0d7819 */ /* 0x000fe40000011416 */
[----:B------:R-:W-:Y:S01]  /*fa40*/  SHF.R.S32.HI R19, RZ, 0x1f, R19 ;  /* 0x0000001fff137819 */ /* 0x000fe20000011413 */
[----:B------:R-:W-:Y:S01]  /*fa50*/  IMAD.IADD R9, R2, 0x1, -R9 ;  /* 0x0000000102097824 */ /* 0x000fe200078e0a09 */
[----:B------:R-:W-:Y:S01]  /*fa60*/  LOP3.LUT R15, R4, 0xfffffff8, RZ, 0xc0, !PT ;  /* 0xfffffff8040f7812 */ /* 0x000fe200078ec0ff */
[----:B------:R-:W-:Y:S01]  /*fa70*/  IMAD R17, R13, c[0x0][0x498], RZ ;  /* 0x000126000d117a24 */ /* 0x000fe200078e02ff */
[----:B------:R-:W-:Y:S01]  /*fa80*/  LEA.HI R19, R19, R20, RZ, 0x3 ;  /* 0x0000001413137211 */ /* 0x000fe200078f18ff */
[----:B------:R-:W-:Y:S01]  /*fa90*/  IMAD R13, R13, c[0x0][0x3f0], RZ ;  /* 0x0000fc000d0d7a24 */ /* 0x000fe200078e02ff */
[----:B------:R-:W-:Y:S01]  /*faa0*/  SHF.R.S32.HI R4, RZ, 0x3, R4 ;  /* 0x00000003ff047819 */ /* 0x000fe20000011404 */
[----:B------:R-:W-:Y:S01]  /*fab0*/  IMAD.IADD R15, R2, 0x1, -R15 ;  /* 0x00000001020f7824 */ /* 0x000fe200078e0a0f */
[----:B------:R-:W-:Y:S01]  /*fac0*/  ISETP.NE.AND P0, PT, R12, 0x1, PT ;  /* 0x000000010c00780c */ /* 0x000fe20003f05270 */
[----:B------:R-:W-:Y:S01]  /*fad0*/  IMAD.MOV.U32 R2, RZ, RZ, R16 ;  /* 0x000000ffff027224 */ /* 0x000fe200078e0010 */
[----:B------:R-:W-:Y:S01]  /*fae0*/  LOP3.LUT R19, R19, 0xffffff8, RZ, 0xc0, !PT ;  /* 0x0ffffff813137812 */ /* 0x000fe200078ec0ff */
[C---:B------:R-:W-:Y:S01]  /*faf0*/  IMAD R14, R22.reuse, c[0x0][0x49c], R17 ;  /* 0x00012700160e7a24 */ /* 0x040fe200078e0211 */
[----:B------:R-:W-:Y:S01]  /*fb00*/  LEA.HI R16, R9, R9, RZ, 0x1 ;  /* 0x0000000909107211 */ /* 0x000fe200078f08ff */
[----:B------:R-:W-:Y:S01]  /*fb10*/  IMAD R13, R22, c[0x0][0x3f4], R13 ;  /* 0x0000fd00160d7a24 */ /* 0x000fe200078e020d */
[----:B------:R-:W-:Y:S01]  /*fb20*/  R2P PR, R21, 0x6 ;  /* 0x0000000615007804 */ /* 0x000fe20000000000 */
[----:B------:R-:W-:Y:S01]  /*fb30*/  IMAD.SHL.U32 R26, R4, 0x40, RZ ;  /* 0x00000040041a7824 */ /* 0x000fe200078e00ff */
[----:B------:R-:W-:Y:S01]  /*fb40*/  LOP3.LUT R16, R16, 0x1ffffffe, RZ, 0xc0, !PT ;  /* 0x1ffffffe10107812 */ /* 0x000fe200078ec0ff */
[----:B------:R-:W-:Y:S01]  /*fb50*/  IMAD.WIDE.U32 R22, R22, c[0x0][0x3f0], R2 ;  /* 0x0000fc0016167a25 */ /* 0x000fe200078e0002 */
[----:B------:R-:W-:-:S02]  /*fb60*/  SHF.R.S32.HI R10, RZ, 0x2, R10 ;  /* 0x00000002ff0a7819 */ /* 0x000fc4000001140a */
[----:B------:R-:W-:Y:S01]  /*fb70*/  LOP3.LUT R26, R26, 0x1c0, RZ, 0xc0, !PT ;  /* 0x000001c01a1a7812 */ /* 0x000fe200078ec0ff */
[----:B------:R-:W-:Y:S01]  /*fb80*/  IMAD.SHL.U32 R3, R15, 0x8, RZ ;  /* 0x000000080f037824 */ /* 0x000fe200078e00ff */
[----:B------:R-:W-:Y:S01]  /*fb90*/  F2FP.PACK_AB R100, R101, R100 ;  /* 0x000000646564723e */ /* 0x000fe200000000ff */
[----:B------:R-:W-:Y:S01]  /*fba0*/  IMAD R18, R15, 0x20, R4 ;  /* 0x000000200f127824 */ /* 0x000fe200078e0204 */
[----:B------:R-:W-:Y:S01]  /*fbb0*/  SHF.R.U32.HI R2, RZ, 0x3, R26 ;  /* 0x00000003ff027819 */ /* 0x000fe2000001161a */
[----:B------:R-:W-:Y:S01]  /*fbc0*/  IMAD.IADD R19, R20, 0x1, -R19 ;  /* 0x0000000114137824 */ /* 0x000fe200078e0a13 */
[----:B------:R-:W-:Y:S01]  /*fbd0*/  LOP3.LUT R17, R26, 0x38, R3, 0xf8, !PT ;  /* 0x000000381a117812 */ /* 0x000fe200078ef803 */
[----:B------:R-:W-:Y:S01]  /*fbe0*/  IMAD R15, R20, 0x200, R9 ;  /* 0x00000200140f7824 */ /* 0x000fe200078e0209 */
[C---:B------:R-:W-:Y:S01]  /*fbf0*/  LOP3.LUT R20, R21.reuse, 0x1, RZ, 0xc0, !PT ;  /* 0x0000000115147812 */ /* 0x040fe200078ec0ff */
[----:B------:R-:W-:Y:S01]  /*fc00*/  IMAD.SHL.U32 R21, R21, 0x40, RZ ;  /* 0x0000004015157824 */ /* 0x000fe200078e00ff */
[----:B------:R-:W-:Y:S01]  /*fc10*/  LOP3.LUT R2, R17, R2, RZ, 0x3c, !PT ;  /* 0x0000000211027212 */ /* 0x000fe200078e3cff */
[----:B-1----:R-:W-:Y:S01]  /*fc20*/  IMAD R18, R11, 0x80, R18 ;  /* 0x000000800b127824 */ /* 0x002fe200078e0212 */
[----:B------:R-:W-:Y:S01]  /*fc30*/  ISETP.NE.U32.AND P3, PT, R20, 0x1, PT ;  /* 0x000000011400780c */ /* 0x000fe20003f65070 */
[----:B------:R-:W-:Y:S01]  /*fc40*/  IMAD.IADD R9, R9, 0x1, -R16 ;  /* 0x0000000109097824 */ /* 0x000fe200078e0a10 */
[----:B------:R-:W-:Y:S01]  /*fc50*/  LOP3.LUT R21, R21, 0x1c0, RZ, 0xc0, !PT ;  /* 0x000001c015157812 */ /* 0x000fe200078ec0ff */
[----:B------:R-:W-:Y:S01]  /*fc60*/  @P0 IMAD.HI.U32 R16, R18, c[0x0][0x4ec], RZ ;  /* 0x00013b0012100a27 */ /* 0x000fe200078e00ff */
[----:B------:R-:W-:-:S02]  /*fc70*/  F2FP.PACK_AB R102, R103, R102 ;  /* 0x000000666766723e */ /* 0x000fc400000000ff */
[----:B------:R-:W-:Y:S01]  /*fc80*/  F2FP.PACK_AB R36, R37, R36 ;  /* 0x000000242524723e */ /* 0x000fe200000000ff */
[----:B------:R-:W-:Y:S01]  /*fc90*/  IMAD.IADD R23, R23, 0x1, R13 ;  /* 0x0000000117177824 */ /* 0x000fe200078e020d */
[----:B------:R-:W-:Y:S01]  /*fca0*/  F2FP.PACK_AB R38, R39, R38 ;  /* 0x000000262726723e */ /* 0x000fe200000000ff */
[----:B------:R-:W-:Y:S01]  /*fcb0*/  IMAD R10, R19, 0x10, R10 ;  /* 0x00000010130a7824 */ /* 0x000fe200078e020a */
[----:B------:R-:W-:Y:S01]  /*fcc0*/  F2FP.PACK_AB R40, R41, R40 ;  /* 0x000000282928723e */ /* 0x000fe200000000ff */
[----:B------:R-:W-:Y:S01]  /*fcd0*/  IMAD.SHL.U32 R13, R0, 0x8, RZ ;  /* 0x00000008000d7824 */ /* 0x000fe200078e00ff */
[----:B------:R-:W-:Y:S01]  /*fce0*/  LEA.HI R0, R21, R21, RZ, 0x1d ;  /* 0x0000001515007211 */ /* 0x000fe200078fe8ff */
[----:B------:R-:W-:Y:S01]  /*fcf0*/  IMAD.MOV.U32 R17, RZ, RZ, R18 ;  /* 0x000000ffff117224 */ /* 0x000fe200078e0012 */
[----:B------:R-:W-:Y:S01]  /*fd00*/  @P0 SHF.R.U32.HI R17, RZ, c[0x0][0x4f0], R16 ;  /* 0x00013c00ff110a19 */ /* 0x000fe20000011610 */
[----:B------:R-:W-:Y:S01]  /*fd10*/  IMAD R16, R9, 0x8, R10 ;  /* 0x0000000809107824 */ /* 0x000fe200078e020a */
[----:B------:R-:W-:Y:S01]  /*fd20*/  LOP3.LUT R13, R2, 0x7ffffe00, R13, 0xf8, !PT ;  /* 0x7ffffe00020d7812 */ /* 0x000fe200078ef80d */
[----:B------:R-:W-:Y:S01]  /*fd30*/  IMAD.U32 R0, R15, 0x2, R0 ;  /* 0x000000020f007824 */ /* 0x000fe200078e0000 */
[----:B------:R-:W-:Y:S01]  /*fd40*/  SHF.R.S32.HI R2, RZ, 0x1f, R17 ;  /* 0x0000001fff027819 */ /* 0x000fe20000011411 */
[----:B------:R-:W-:Y:S01]  /*fd50*/  IMAD R16, R11, 0x80, R16 ;  /* 0x000000800b107824 */ /* 0x000fe200078e0210 */
[----:B------:R-:W-:Y:S01]  /*fd60*/  F2FP.PACK_AB R42, R43, R42 ;  /* 0x0000002a2b2a723e */ /* 0x000fe200000000ff */
[----:B------:R-:W-:Y:S01]  /*fd70*/  IMAD R12, R12, c[0x0][0x388], RZ ;  /* 0x0000e2000c0c7a24 */ /* 0x000fe200078e02ff */
[----:B------:R-:W-:Y:S01]  /*fd80*/  F2FP.PACK_AB R44, R45, R44 ;  /* 0x0000002c2d2c723e */ /* 0x000fe200000000ff */
[----:B------:R-:W-:Y:S01]  /*fd90*/  IMAD R9, R11, 0x80, R10 ;  /* 0x000000800b097824 */ /* 0x000fe200078e020a */
[----:B------:R-:W-:Y:S01]  /*fda0*/  F2FP.PACK_AB R46, R47, R46 ;  /* 0x0000002e2f2e723e */ /* 0x000fe200000000ff */
[----:B------:R-:W-:Y:S01]  /*fdb0*/  IMAD.SHL.U32 R21, R0, 0x2, RZ ;  /* 0x0000000200157824 */ /* 0x000fe200078e00ff */
[----:B------:R-:W-:Y:S01]  /*fdc0*/  F2FP.PACK_AB R48, R49, R48 ;  /* 0x000000303130723e */ /* 0x000fe200000000ff */
[----:B------:R-:W-:Y:S01]  /*fdd0*/  @P0 IMAD.HI.U32 R0, R16, c[0x0][0x4ec], RZ ;  /* 0x00013b0010000a27 */ /* 0x000fe200078e00ff */
[----:B------:R-:W-:-:S02]  /*fde0*/  ISETP.GE.OR P5, PT, R9, R12, P4 ;  /* 0x0000000c0900720c */ /* 0x000fc400027a6670 */
[----:B------:R-:W-:Y:S01]  /*fdf0*/  IADD3 R9, R9, 0x8, RZ ;  /* 0x0000000809097810 */ /* 0x000fe20007ffe0ff */
[----:B------:R-:W-:Y:S01]  /*fe00*/  IMAD R2, R2, c[0x0][0x3e0], RZ ;  /* 0x0000f80002027a24 */ /* 0x000fe200078e02ff */
[----:B------:R-:W-:Y:S01]  /*fe10*/  STS [R21+0x80], R128 ;  /* 0x0000808015007388 */ /* 0x000fe20000000800 */
[----:B------:R-:W-:Y:S01]  /*fe20*/  IMAD.MOV.U32 R15, RZ, RZ, R16 ;  /* 0x000000ffff0f7224 */ /* 0x000fe200078e0010 */
[----:B------:R-:W-:Y:S01]  /*fe30*/  @P0 SHF.R.U32.HI R15, RZ, c[0x0][0x4f0], R0 ;  /* 0x00013c00ff0f0a19 */ /* 0x000fe20000011600 */
[----:B------:R-:W-:Y:S01]  /*fe40*/  IMAD.MOV R19, RZ, RZ, -R17 ;  /* 0x000000ffff137224 */ /* 0x000fe200078e0a11 */
[----:B------:R-:W-:Y:S01]  /*fe50*/  ISETP.GE.OR P4, PT, R9, R12, P4 ;  /* 0x0000000c0900720c */ /* 0x000fe20002786670 */
[----:B------:R-:W-:Y:S01]  /*fe60*/  IMAD.WIDE.U32 R22, R17, c[0x0][0x3e0], R22 ;  /* 0x0000f80011167a25 */ /* 0x000fe200078e0016 */
[----:B------:R-:W-:Y:S01]  /*fe70*/  SHF.R.S32.HI R9, RZ, 0x1f, R15 ;  /* 0x0000001fff097819 */ /* 0x000fe2000001140f */
[----:B------:R-:W-:Y:S01]  /*fe80*/  STS [R21+0x480], R130 ;  /* 0x0004808215007388 */ /* 0x000fe20000000800 */
[----:B------:R-:W-:Y:S01]  /*fe90*/  IADD3 R24, P0, R15, R24, RZ ;  /* 0x000000180f187210 */ /* 0x000fe20007f1e0ff */
[----:B------:R-:W-:Y:S01]  /*fea0*/  IMAD R17, R17, c[0x0][0x3e4], R2 ;  /* 0x0000f90011117a24 */ /* 0x000fe200078e0202 */
[----:B------:R-:W-:Y:S01]  /*feb0*/  IADD3 R0, R21, 0x80, RZ ;  /* 0x0000008015007810 */ /* 0x000fe20007ffe0ff */
[----:B------:R-:W-:Y:S01]  /*fec0*/  IMAD R19, R19, c[0x0][0x4e8], R18 ;  /* 0x00013a0013137a24 */ /* 0x000fe200078e0212 */
[----:B------:R-:W-:Y:S01]  /*fed0*/  IADD3.X R25, R9, R25, R14, P0, !PT ;  /* 0x0000001909197210 */ /* 0x000fe200007fe40e */
[----:B------:R-:W-:Y:S01]  /*fee0*/  IMAD.IADD R23, R23, 0x1, R17 ;  /* 0x0000000117177824 */ /* 0x000fe200078e0211 */
[----:B------:R-:W-:Y:S01]  /*fef0*/  IADD3 R17, R21, 0x70, RZ ;  /* 0x0000007015117810 */ /* 0x000fe20007ffe0ff */
[----:B------:R-:W-:Y:S01]  /*ff00*/  IMAD.MOV R9, RZ, RZ, -R15 ;  /* 0x000000ffff097224 */ /* 0x000fe200078e0a0f */
[----:B------:R-:W-:Y:S01]  /*ff10*/  @P3 IADD3 R17, R0, 0x10, RZ ;  /* 0x0000001000113810 */ /* 0x000fe20007ffe0ff */
[----:B------:R-:W-:Y:S01]  /*ff20*/  IMAD.MOV.U32 R0, RZ, RZ, 0x20 ;  /* 0x00000020ff007424 */ /* 0x000fe200078e00ff */
[----:B------:R-:W-:Y:S01]  /*ff30*/  SHF.R.S32.HI R2, RZ, 0x1f, R19 ;  /* 0x0000001fff027819 */ /* 0x000fe20000011413 */
[----:B------:R-:W-:Y:S01]  /*ff40*/  IMAD R27, R9, c[0x0][0x4e8], R16 ;  /* 0x00013a00091b7a24 */ /* 0x000fe200078e0210 */
[----:B------:R-:W-:Y:S01]  /*ff50*/  F2FP.PACK_AB R50, R51, R50 ;  /* 0x000000323332723e */ /* 0x000fe200000000ff */
[----:B------:R-:W-:Y:S01]  /*ff60*/  IMAD.MOV.U32 R9, RZ, RZ, 0x40 ;  /* 0x00000040ff097424 */ /* 0x000fe200078e00ff */
[----:B------:R-:W-:Y:S01]  /*ff70*/  SEL R0, R0, 0xffffffe0, !P1 ;  /* 0xffffffe000007807 */ /* 0x000fe20004800000 */
[----:B------:R-:W-:Y:S01]  /*ff80*/  IMAD R2, R2, c[0x0][0x3d8], RZ ;  /* 0x0000f60002027a24 */ /* 0x000fe200078e02ff */
[----:B------:R-:W-:Y:S01]  /*ff90*/  STS [R17], R124 ;  /* 0x0000007c11007388 */ /* 0x000fe20000000800 */
[----:B------:R-:W-:Y:S01]  /*ffa0*/  IMAD.WIDE.U32 R24, R27, c[0x0][0x488], R24 ;  /* 0x000122001b187a25 */ /* 0x000fe200078e0018 */
[----:B------:R-:W-:-:S02]  /*ffb0*/  SEL R10, R9, 0xffffffc0, !P2 ;  /* 0xffffffc0090a7807 */ /* 0x000fc40005000000 */
[----:B------:R-:W-:Y:S01]  /*ffc0*/  STS [R17+0x400], R126 ;  /* 0x0004007e11007388 */ /* 0x000fe20000000800 */
[----:B------:R-:W-:Y:S01]  /*ffd0*/  IMAD.IADD R15, R21, 0x1, R0 ;  /* 0x00000001150f7824 */ /* 0x000fe200078e0200 */
[----:B------:R-:W-:Y:S01]  /*ffe0*/  F2FP.PACK_AB R52, R53, R52 ;  /* 0x000000343534723e */ /* 0x000fe200000000ff */
[----:B------:R-:W-:Y:S01]  /*fff0*/  IMAD.IADD R9, R0, 0x1, R17 ;  /* 0x0000000100097824 */ /* 0x000fe200078e0211 */
[----:B------:R-:W-:Y:S01]  /*10000*/  SHF.R.S32.HI R0, RZ, 0x1f, R27 ;  /* 0x0000001fff007819 */ /* 0x000fe2000001141b */
[C---:B------:R-:W-:Y:S01]  /*10010*/  IMAD R2, R19.reuse, c[0x0][0x3dc], R2 ;  /* 0x0000f70013027a24 */ /* 0x040fe200078e0202 */
[----:B------:R-:W-:Y:S01]  /*10020*/  STS [R15+0x80], R120 ;  /* 0x000080780f007388 */ /* 0x000fe20000000800 */
[----:B------:R-:W-:Y:S01]  /*10030*/  IMAD.WIDE.U32 R18, R19, c[0x0][0x3d8], R22 ;  /* 0x0000f60013127a25 */ /* 0x000fe200078e0016 */
[----:B------:R-:W-:Y:S02]  /*10040*/  F2FP.PACK_AB R54, R55, R54 ;  /* 0x000000363736723e */ /* 0x000fe400000000ff */
[----:B------:R-:W-:Y:S01]  /*10050*/  STS [R15+0x480], R122 ;  /* 0x0004807a0f007388 */ /* 0x000fe20000000800 */
[----:B------:R-:W-:Y:S01]  /*10060*/  IMAD R0, R0, c[0x0][0x488], RZ ;  /* 0x0001220000007a24 */ /* 0x000fe200078e02ff */
[----:B------:R-:W-:Y:S01]  /*10070*/  F2FP.PACK_AB R56, R57, R56 ;  /* 0x000000383938723e */ /* 0x000fe200000000ff */
[----:B------:R-:W-:Y:S01]  /*10080*/  IMAD.IADD R23, R21, 0x1, R10 ;  /* 0x0000000115177824 */ /* 0x000fe200078e020a */
[----:B------:R-:W-:Y:S01]  /*10090*/  STS [R9], R116 ;  /* 0x0000007409007388 */ /* 0x000fe20000000800 */
[----:B------:R-:W-:Y:S01]  /*100a0*/  IMAD R0, R27, c[0x0][0x48c], R0 ;  /* 0x000123001b007a24 */ /* 0x000fe200078e0200 */
[----:B------:R-:W-:Y:S01]  /*100b0*/  F2FP.PACK_AB R58, R59, R58 ;  /* 0x0000003a3b3a723e */ /* 0x000fe200000000ff */
[C---:B------:R-:W-:Y:S01]  /*100c0*/  IMAD.IADD R27, R10.reuse, 0x1, R17 ;  /* 0x000000010a1b7824 */ /* 0x040fe200078e0211 */
[----:B------:R-:W-:Y:S01]  /*100d0*/  STS [R9+0x400], R118 ;  /* 0x0004007609007388 */ /* 0x000fe20000000800 */
[----:B------:R-:W-:Y:S01]  /*100e0*/  IMAD.IADD R29, R10, 0x1, R15 ;  /* 0x000000010a1d7824 */ /* 0x000fe200078e020f */
[----:B------:R-:W-:Y:S01]  /*100f0*/  F2FP.PACK_AB R60, R61, R60 ;  /* 0x0000003c3d3c723e */ /* 0x000fe200000000ff */
[----:B------:R-:W-:Y:S01]  /*10100*/  IMAD.IADD R31, R9, 0x1, R10 ;  /* 0x00000001091f7824 */ /* 0x000fe200078e020a */
[----:B------:R-:W-:Y:S01]  /*10110*/  STS [R23+0x80], R112 ;  /* 0x0000807017007388 */ /* 0x000fe20000000800 */
[----:B------:R-:W-:Y:S01]  /*10120*/  F2FP.PACK_AB R62, R63, R62 ;  /* 0x0000003e3f3e723e */ /* 0x000fe200000000ff */
[----:B------:R-:W-:Y:S01]  /*10130*/  IMAD.IADD R25, R25, 0x1, R0 ;  /* 0x0000000119197824 */ /* 0x000fe200078e0200 */
[----:B------:R-:W-:Y:S01]  /*10140*/  F2FP.PACK_AB R64, R65, R64 ;  /* 0x000000404140723e */ /* 0x000fe200000000ff */
[----:B------:R-:W-:Y:S01]  /*10150*/  STS [R23+0x480], R114 ;  /* 0x0004807217007388 */ /* 0x000fe20000000800 */
[----:B------:R-:W-:Y:S01]  /*10160*/  F2FP.PACK_AB R66, R67, R66 ;  /* 0x000000424342723e */ /* 0x000fe200000000ff */
[----:B------:R-:W-:Y:S01]  /*10170*/  IMAD R57, R11, 0x80, R4 ;  /* 0x000000800b397824 */ /* 0x000fe200078e0204 */
[----:B------:R-:W-:Y:S01]  /*10180*/  F2FP.PACK_AB R68, R69, R68 ;  /* 0x000000444544723e */ /* 0x000fe200000000ff */
        /* <DEDUP_REMOVED lines=14> */
[----:B------:R-:W-:Y:S01]  /*10270*/  LEA R14, P0, R24, c[0x0][0x450], 0x2 ;  /* 0x00011400180e7a11 */ /* 0x000fe200078010ff */
        /* <DEDUP_REMOVED lines=10> */
[----:B------:R-:W-:Y:S02]  /*10320*/  LEA.HI.X R25, R24, c[0x0][0x454], R25, 0x2, P0 ;  /* 0x0001150018197a11 */ /* 0x000fe400000f1419 */
[----:B------:R-:W-:Y:S01]  /*10330*/  LEA R0, P0, R18, c[0x0][0x380], 0x1 ;  /* 0x0000e00012007a11 */ /* 0x000fe200078008ff */
        /* <DEDUP_REMOVED lines=15> */
[----:B-1----:R-:W-:-:S03]  /*10430*/  IMAD.SHL.U32 R58, R13, 0x2, RZ ;  /* 0x000000020d3a7824 */ /* 0x002fc600078e00ff */
        /* <DEDUP_REMOVED lines=14> */
[----:B------:R-:W-:Y:S04]  /*10520*/  SHFL.IDX PT, R88, R14, RZ, 0x1c1f ;  /* 0x001c1fff0e587589 */ /* 0x000fe800000e0000 */
[----:B------:R-:W2:Y:S04]  /*10530*/  SHFL.IDX PT, R89, R25, RZ, 0x1c1f ;  /* 0x001c1fff19597589 */ /* 0x000ea800000e0000 */
[----:B------:R-:W-:Y:S06]  /*10540*/  BAR.SYNC.DEFER_BLOCKING 0x1, 0x100 ;  /* 0x0044000000007b1d */ /* 0x000fec0000010000 */
[----:B------:R-:W-:Y:S01]  /*10550*/  SHFL.IDX PT, R96, R14, 0x1, 0x1c1f ;  /* 0x003c1f000e607f89 */ /* 0x000fe200000e0000 */
[----:B-1----:R-:W-:-:S03]  /*10560*/  IMAD.IADD R5, R19, 0x1, R2 ;  /* 0x0000000113057824 */ /* 0x002fc600078e0202 */
[----:B------:R-:W1:Y:S02]  /*10570*/  SHFL.IDX PT, R97, R25, 0x1, 0x1c1f ;  /* 0x003c1f0019617f89 */ /* 0x000e6400000e0000 */
[----:B------:R-:W-:Y:S02]  /*10580*/  LEA.HI.X R2, R18, c[0x0][0x384], R5, 0x1, P0 ;  /* 0x0000e10012027a11 */ /* 0x000fe400000f0c05 */
[----:B------:R3:W4:Y:S01]  /*10590*/  SHFL.IDX PT, R60, R0, RZ, 0x181f ;  /* 0x00181fff003c7589 */ /* 0x00072200000e0000 */
[----:B------:R-:W-:-:S03]  /*105a0*/  ISETP.GE.AND P0, PT, R57, R12, PT ;  /* 0x0000000c3900720c */ /* 0x000fc60003f06270 */
[----:B------:R3:W3:Y:S04]  /*105b0*/  SHFL.IDX PT, R61, R2, RZ, 0x181f ;  /* 0x00181fff023d7589 */ /* 0x0006e800000e0000 */
[----:B--2---:R2:W-:Y:S04]  /*105c0*/  @!P5 ST.E [R88.64], R7 ;  /* 0x000000075800d985 */ /* 0x0045e8000c101910 */
[----:B-1----:R2:W-:Y:S04]  /*105d0*/  @!P4 ST.E [R96.64], R8 ;  /* 0x000000086000c985 */ /* 0x0025e8000c101910 */
[----:B------:R2:W1:Y:S04]  /*105e0*/  LDS.128 R52, [R58+0x1080] ;  /* 0x001080003a347984 */ /* 0x0004680000000c00 */
[----:B------:R2:W1:Y:S04]  /*105f0*/  LDS.128 R48, [R58+0x2080] ;  /* 0x002080003a307984 */ /* 0x0004680000000c00 */
[----:B------:R2:W1:Y:S04]  /*10600*/  LDS.128 R44, [R58+0x3080] ;  /* 0x003080003a2c7984 */ /* 0x0004680000000c00 */
[----:B------:R2:W1:Y:S04]  /*10610*/  LDS.128 R40, [R58+0x5080] ;  /* 0x005080003a287984 */ /* 0x0004680000000c00 */
[----:B------:R2:W1:Y:S04]  /*10620*/  LDS.128 R36, [R58+0x6080] ;  /* 0x006080003a247984 */ /* 0x0004680000000c00 */
[----:B------:R2:W1:Y:S04]  /*10630*/  LDS.128 R32, [R58+0x7080] ;  /* 0x007080003a207984 */ /* 0x0004680000000c00 */
[----:B------:R2:W1:Y:S04]  /*10640*/  LDS.128 R28, [R58+0x9080] ;  /* 0x009080003a1c7984 */ /* 0x0004680000000c00 */
[----:B------:R2:W1:Y:S04]  /*10650*/  LDS.128 R24, [R58+0xa080] ;  /* 0x00a080003a187984 */ /* 0x0004680000000c00 */
[----:B------:R2:W1:Y:S01]  /*10660*/  LDS.128 R20, [R58+0xb080] ;  /* 0x00b080003a147984 */ /* 0x0004620000000c00 */
[----:B------:R-:W-:Y:S05]  /*10670*/  @P0 BRA `(.L_x_193) ;  /* 0x0000014000000947 */ /* 0x000fea0003800000 */
[----:B---34-:R-:W3:Y:S01]  /*10680*/  LDS.128 R16, [R58+0x80] ;  /* 0x000080003a107984 */ /* 0x018ee20000000c00 */
[----:B------:R-:W-:-:S02]  /*10690*/  IADD3 R56, R3, 0x40, RZ ;  /* 0x0000004003387810 */ /* 0x000fc40007ffe0ff */
[C---:B------:R-:W-:Y:S01]  /*106a0*/  IADD3 R14, R3.reuse, 0x80, RZ ;  /* 0x00000080030e7810 */ /* 0x040fe20007ffe0ff */
[----:B--2---:R-:W2:Y:S01]  /*106b0*/  LDS.128 R8, [R58+0x4080] ;  /* 0x004080003a087984 */ /* 0x004ea20000000c00 */
[----:B------:R-:W-:Y:S02]  /*106c0*/  ISETP.GE.AND P1, PT, R56, c[0x0][0x3c8], PT ;  /* 0x0000f20038007a0c */ /* 0x000fe40003f26270 */
[----:B------:R-:W-:Y:S01]  /*106d0*/  ISETP.GE.AND P0, PT, R14, c[0x0][0x3c8], PT ;  /* 0x0000f2000e007a0c */ /* 0x000fe20003f06270 */
[----:B------:R4:W5:Y:S01]  /*106e0*/  LDS.128 R4, [R58+0x8080] ;  /* 0x008080003a047984 */ /* 0x0009620000000c00 */
[----:B------:R-:W-:-:S09]  /*106f0*/  ISETP.GE.AND P2, PT, R3, c[0x0][0x3c8], PT ;  /* 0x0000f20003007a0c */ /* 0x000fd20003f46270 */
[----:B------:R-:W-:Y:S02]  /*10700*/  @!P1 SHF.R.S32.HI R15, RZ, 0x1f, R56 ;  /* 0x0000001fff0f9819 */ /* 0x000fe40000011438 */
[----:B------:R-:W-:Y:S02]  /*10710*/  @!P0 SHF.R.S32.HI R13, RZ, 0x1f, R14 ;  /* 0x0000001fff0d8819 */ /* 0x000fe4000001140e */
[----:B------:R-:W-:Y:S02]  /*10720*/  @!P1 LEA.HI R15, R15, R56, RZ, 0x3 ;  /* 0x000000380f0f9211 */ /* 0x000fe400078f18ff */
[----:B------:R-:W-:Y:S02]  /*10730*/  @!P0 LEA.HI R13, R13, R14, RZ, 0x3 ;  /* 0x0000000e0d0d8211 */ /* 0x000fe400078f18ff */
[----:B------:R-:W-:Y:S02]  /*10740*/  @!P1 LOP3.LUT R15, R15, 0xfffffff8, RZ, 0xc0, !PT ;  /* 0xfffffff80f0f9812 */ /* 0x000fe400078ec0ff */
[----:B------:R-:W-:Y:S01]  /*10750*/  @!P0 LOP3.LUT R13, R13, 0xfffffff8, RZ, 0xc0, !PT ;  /* 0xfffffff80d0d8812 */ /* 0x000fe200078ec0ff */
[----:B----4-:R-:W-:-:S04]  /*10760*/  @!P2 IMAD.WIDE R58, R3, 0x2, R60 ;  /* 0x00000002033aa825 */ /* 0x010fc800078e023c */
[----:B------:R-:W-:-:S04]  /*10770*/  @!P1 IMAD.WIDE R14, R15, 0x2, R60 ;  /* 0x000000020f0e9825 */ /* 0x000fc800078e023c */
[----:B------:R-:W-:Y:S01]  /*10780*/  @!P0 IMAD.WIDE R60, R13, 0x2, R60 ;  /* 0x000000020d3c8825 */ /* 0x000fe200078e023c */
[----:B---3--:R3:W-:Y:S04]  /*10790*/  @!P2 ST.E.128 [R58.64], R16 ;  /* 0x000000103a00a985 */ /* 0x0087e8000c101d10 */
[----:B--2---:R3:W-:Y:S04]  /*107a0*/  @!P1 ST.E.128 [R14.64], R8 ;  /* 0x000000080e009985 */ /* 0x0047e8000c101d10 */
[----:B-----5:R3:W-:Y:S02]  /*107b0*/  @!P0 ST.E.128 [R60.64], R4 ;  /* 0x000000043c008985 */ /* 0x0207e4000c101d10 */
.L_x_193:
[----:B---34-:R-:W-:Y:S05]  /*107c0*/  BSYNC B0 ;  /* 0x0000000000007941 */ /* 0x018fea0003800000 */
.L_x_192:
[----:B------:R-:W-:Y:S01]  /*107d0*/  IADD3 R5, R57, 0x20, RZ ;  /* 0x0000002039057810 */ /* 0x000fe20007ffe0ff */
[----:B------:R3:W4:Y:S01]  /*107e0*/  SHFL.IDX PT, R9, R2, 0x1, 0x181f ;  /* 0x00381f0002097f89 */ /* 0x00072200000e0000 */
[----:B------:R-:W-:Y:S02]  /*107f0*/  BSSY B0, `(.L_x_194) ;  /* 0x0000015000007945 */ /* 0x000fe40003800000 */
[----:B------:R-:W-:Y:S01]  /*10800*/  ISETP.GE.AND P0, PT, R5, R12, PT ;  /* 0x0000000c0500720c */ /* 0x000fe20003f06270 */
[----:B--2---:R3:W2:-:S12]  /*10810*/  SHFL.IDX PT, R8, R0, 0x1, 0x181f ;  /* 0x00381f0000087f89 */ /* 0x00469800000e0000 */
        /* <DEDUP_REMOVED lines=13> */
[----:B-1----:R1:W-:Y:S02]  /*108f0*/  @!P2 ST.E.128 [R10.64], R52 ;  /* 0x000000340a00a985 */ /* 0x0023e4000c101d10 */
[----:B------:R-:W-:-:S04]  /*10900*/  @!P1 IMAD.WIDE R6, R6, 0x2, R8 ;  /* 0x0000000206069825 */ /* 0x000fc800078e0208 */
[----:B------:R-:W-:Y:S01]  /*10910*/  @!P0 IMAD.WIDE R4, R4, 0x2, R8 ;  /* 0x0000000204048825 */ /* 0x000fe200078e0208 */
[----:B------:R1:W-:Y:S04]  /*10920*/  @!P1 ST.E.128 [R6.64], R40 ;  /* 0x0000002806009985 */ /* 0x0003e8000c101d10 */
[----:B------:R1:W-:Y:S02]  /*10930*/  @!P0 ST.E.128 [R4.64], R28 ;  /* 0x0000001c04008985 */ /* 0x0003e4000c101d10 */
.L_x_195:
[----:B------:R-:W-:Y:S05]  /*10940*/  BSYNC B0 ;  /* 0x0000000000007941 */ /* 0x000fea0003800000 */
.L_x_194:
[----:B-1----:R-:W-:Y:S01]  /*10950*/  IADD3 R5, R57, 0x40, RZ ;  /* 0x0000004039057810 */ /* 0x002fe20007ffe0ff */
[----:B----4-:R1:W4:Y:S01]  /*10960*/  SHFL.IDX PT, R9, R2, 0x2, 0x181f ;  /* 0x00581f0002097f89 */ /* 0x01032200000e0000 */
        /* <DEDUP_REMOVED lines=21> */
.L_x_197:
[----:B------:R-:W-:Y:S05]  /*10ac0*/  BSYNC B0 ;  /* 0x0000000000007941 */ /* 0x000fea0003800000 */
.L_x_196:
[----:B------:R-:W-:Y:S01]  /*10ad0*/  IADD3 R57, R57, 0x60, RZ ;  /* 0x0000006039397810 */ /* 0x000fe20007ffe0ff */
[----:B--2---:R2:W1:Y:S03]  /*10ae0*/  SHFL.IDX PT, R7, R2, 0x3, 0x181f ;  /* 0x00781f0002077f89 */ /* 0x00446600000e0000 */
[----:B------:R-:W-:Y:S01]  /*10af0*/  ISETP.GE.AND P0, PT, R57, R12, PT ;  /* 0x0000000c3900720c */ /* 0x000fe20003f06270 */
[----:B------:R2:W3:-:S12]  /*10b00*/  SHFL.IDX PT, R6, R0, 0x3, 0x181f ;  /* 0x00781f0000067f89 */ /* 0x0004d800000e0000 */
[----:B------:R-:W-:Y:S05]  /*10b10*/  @P0 EXIT ;  /* 0x000000000000094d */ /* 0x000fea0003800000 */
[C---:B------:R-:W-:Y:S02]  /*10b20*/  IADD3 R5, R3.reuse, 0x40, RZ ;  /* 0x0000004003057810 */ /* 0x040fe40007ffe0ff */
[----:B------:R-:W-:Y:S02]  /*10b30*/  ISETP.GE.AND P1, PT, R3, c[0x0][0x3c8], PT ;  /* 0x0000f20003007a0c */ /* 0x000fe40003f26270 */
[----:B------:R-:W-:-:S13]  /*10b40*/  ISETP.GE.AND P0, PT, R5, c[0x0][0x3c8], PT ;  /* 0x0000f20005007a0c */ /* 0x000fda0003f06270 */
[----:B-123--:R-:W-:-:S04]  /*10b50*/  @!P0 SHF.R.S32.HI R0, RZ, 0x1f, R5 ;  /* 0x0000001fff008819 */ /* 0x00efc80000011405 */
[----:B------:R-:W-:Y:S01]  /*10b60*/  @!P0 LEA.HI R0, R0, R5, RZ, 0x3 ;  /* 0x0000000500008211 */ /* 0x000fe200078f18ff */
[C-C-:B------:R-:W-:Y:S01]  /*10b70*/  @!P1 IMAD.WIDE R4, R3.reuse, 0x2, R6.reuse ;  /* 0x0000000203049825 */ /* 0x140fe200078e0206 */
[----:B------:R-:W-:Y:S02]  /*10b80*/  IADD3 R3, R3, 0x80, RZ ;  /* 0x0000008003037810 */ /* 0x000fe40007ffe0ff */
[----:B------:R-:W-:Y:S02]  /*10b90*/  @!P0 LOP3.LUT R0, R0, 0xfffffff8, RZ, 0xc0, !PT ;  /* 0xfffffff800008812 */ /* 0x000fe400078ec0ff */
[----:B------:R1:W-:Y:S03]  /*10ba0*/  @!P1 ST.E.128 [R4.64], R44 ;  /* 0x0000002c04009985 */ /* 0x0003e6000c101d10 */
[----:B----4-:R-:W-:-:S05]  /*10bb0*/  @!P0 IMAD.WIDE R8, R0, 0x2, R6 ;  /* 0x0000000200088825 */ /* 0x010fca00078e0206 */
[----:B------:R1:W-:Y:S01]  /*10bc0*/  @!P0 ST.E.128 [R8.64], R32 ;  /* 0x0000002008008985 */ /* 0x0003e2000c101d10 */
[----:B------:R-:W-:-:S13]  /*10bd0*/  ISETP.GE.AND P0, PT, R3, c[0x0][0x3c8], PT ;  /* 0x0000f20003007a0c */ /* 0x000fda0003f06270 */
[----:B------:R-:W-:Y:S05]  /*10be0*/  @P0 EXIT ;  /* 0x000000000000094d */ /* 0x000fea0003800000 */
[----:B------:R-:W-:-:S04]  /*10bf0*/  SHF.R.S32.HI R0, RZ, 0x1f, R3 ;  /* 0x0000001fff007819 */ /* 0x000fc80000011403 */
[----:B------:R-:W-:-:S04]  /*10c00*/  LEA.HI R3, R0, R3, RZ, 0x3 ;  /* 0x0000000300037211 */ /* 0x000fc800078f18ff */
[----:B------:R-:W-:-:S05]  /*10c10*/  LOP3.LUT R3, R3, 0xfffffff8, RZ, 0xc0, !PT ;  /* 0xfffffff803037812 */ /* 0x000fca00078ec0ff */
[----:B------:R-:W-:-:S05]  /*10c20*/  IMAD.WIDE R6, R3, 0x2, R6 ;  /* 0x0000000203067825 */ /* 0x000fca00078e0206 */
[----:B------:R-:W-:Y:S01]  /*10c30*/  ST.E.128 [R6.64], R20 ;  /* 0x0000001406007985 */ /* 0x000fe2000c101d10 */
[----:B------:R-:W-:Y:S05]  /*10c40*/  EXIT ;  /* 0x000000000000794d */ /* 0x000fea0003800000 */
.L_x_191:
[----:B------:R-:W1:Y:S01]  /*10c50*/  S2R R7, SR_TID.X ;  /* 0x0000000000077919 */ /* 0x000e620000002100 */
[----:B------:R-:W-:Y:S03]  /*10c60*/  BSSY B0, `(.L_x_198) ;  /* 0x0000027000007945 */ /* 0x000fe60003800000 */
[----:B------:R-:W2:Y:S01]  /*10c70*/  S2R R8, SR_CTAID.Z ;  /* 0x0000000000087919 */ /* 0x000ea20000002700 */
[----:B-1----:R-:W-:Y:S02]  /*10c80*/  ISETP.GT.AND P0, PT, R7, 0x7f, PT ;  /* 0x0000007f0700780c */ /* 0x002fe40003f04270 */
[----:B--2---:R-:W-:-:S11]  /*10c90*/  SHF.R.S32.HI R11, RZ, 0x1f, R8 ;  /* 0x0000001fff0b7819 */ /* 0x004fd60000011408 */
[----:B------:R-:W-:Y:S05]  /*10ca0*/  @P0 BRA `(.L_x_199) ;  /* 0x0000022000000947 */ /* 0x000fea0003800000 */
[----:B------:R-:W1:Y:S01]  /*10cb0*/  S2R R0, SR_CTAID.X ;  /* 0x0000000000007919 */ /* 0x000e620000002500 */
[----:B------:R-:W-:-:S05]  /*10cc0*/  MOV R2, c[0x0][0x4e8] ;  /* 0x00013a0000027a02 */ /* 0x000fca0000000f00 */
[----:B------:R-:W-:Y:S01]  /*10cd0*/  IMAD R3, R2, c[0x0][0x388], RZ ;  /* 0x0000e20002037a24 */ /* 0x000fe200078e02ff */
[----:B-1----:R-:W-:-:S04]  /*10ce0*/  LEA R0, R0, R7, 0x7 ;  /* 0x0000000700007211 */ /* 0x002fc800078e38ff */
[----:B------:R-:W-:-:S13]  /*10cf0*/  ISETP.GE.AND P0, PT, R0, R3, PT ;  /* 0x000000030000720c */ /* 0x000fda0003f06270 */
[----:B------:R-:W-:Y:S05]  /*10d00*/  @P0 BRA `(.L_x_199) ;  /* 0x000001c000000947 */ /* 0x000fea0003800000 */
[----:B------:R-:W1:Y:S01]  /*10d10*/  S2R R9, SR_CTAID.Y ;  /* 0x0000000000097919 */ /* 0x000e620000002600 */
[----:B------:R-:W-:Y:S02]  /*10d20*/  ISETP.NE.AND P0, PT, R2, 0x1, PT ;  /* 0x000000010200780c */ /* 0x000fe40003f05270 */
[----:B------:R-:W-:-:S11]  /*10d30*/  MOV R5, R0 ;  /* 0x0000000000057202 */ /* 0x000fd60000000f00 */
[----:B------:R-:W-:-:S05]  /*10d40*/  @P0 IMAD.HI.U32 R6, R0, c[0x0][0x4ec], RZ ;  /* 0x00013b0000060a27 */ /* 0x000fca00078e00ff */
[----:B------:R-:W-:Y:S02]  /*10d50*/  @P0 SHF.R.U32.HI R5, RZ, c[0x0][0x4f0], R6 ;  /* 0x00013c00ff050a19 */ /* 0x000fe40000011606 */
[----:B-1----:R-:W-:Y:S01]  /*10d60*/  SHF.R.S32.HI R4, RZ, 0x1f, R9 ;  /* 0x0000001fff047819 */ /* 0x002fe20000011409 */
[----:B------:R-:W-:-:S04]  /*10d70*/  IMAD.WIDE.U32 R2, R9, c[0x0][0x490], RZ ;  /* 0x0001240009027a25 */ /* 0x000fc800078e00ff */
[----:B------:R-:W-:Y:S02]  /*10d80*/  IMAD R4, R4, c[0x0][0x490], RZ ;  /* 0x0001240004047a24 */ /* 0x000fe400078e02ff */
[----:B------:R-:W-:Y:S02]  /*10d90*/  IMAD.MOV.U32 R12, RZ, RZ, R2 ;  /* 0x000000ffff0c7224 */ /* 0x000fe400078e0002 */
[----:B------:R-:W-:Y:S01]  /*10da0*/  IMAD R13, R9, c[0x0][0x494], R4 ;  /* 0x00012500090d7a24 */ /* 0x000fe200078e0204 */
[----:B------:R-:W-:-:S04]  /*10db0*/  IADD3 R9, -R5, RZ, RZ ;  /* 0x000000ff05097210 */ /* 0x000fc80007ffe1ff */
[----:B------:R-:W-:Y:S01]  /*10dc0*/  IADD3 R13, R3, R13, RZ ;  /* 0x0000000d030d7210 */ /* 0x000fe20007ffe0ff */
[----:B------:R-:W-:Y:S02]  /*10dd0*/  IMAD R3, R11, c[0x0][0x498], RZ ;  /* 0x000126000b037a24 */ /* 0x000fe400078e02ff */
[----:B------:R-:W-:Y:S02]  /*10de0*/  IMAD R4, R9, c[0x0][0x4e8], R0 ;  /* 0x00013a0009047a24 */ /* 0x000fe400078e0200 */
[----:B------:R-:W-:-:S03]  /*10df0*/  IMAD.WIDE.U32 R12, R8, c[0x0][0x498], R12 ;  /* 0x00012600080c7a25 */ /* 0x000fc600078e000c */
[----:B------:R-:W-:Y:S01]  /*10e00*/  SHF.R.S32.HI R2, RZ, 0x1f, R4 ;  /* 0x0000001fff027819 */ /* 0x000fe20000011404 */
[----:B------:R-:W-:Y:S01]  /*10e10*/  IMAD R0, R8, c[0x0][0x49c], R3 ;  /* 0x0001270008007a24 */ /* 0x000fe200078e0203 */
[----:B------:R-:W-:Y:S02]  /*10e20*/  SHF.R.S32.HI R3, RZ, 0x1f, R5 ;  /* 0x0000001fff037819 */ /* 0x000fe40000011405 */
[----:B------:R-:W-:Y:S01]  /*10e30*/  IADD3 R12, P0, R5, R12, RZ ;  /* 0x0000000c050c7210 */ /* 0x000fe20007f1e0ff */
[----:B------:R-:W-:-:S03]  /*10e40*/  IMAD R5, R2, c[0x0][0x488], RZ ;  /* 0x0001220002057a24 */ /* 0x000fc600078e02ff */
[----:B------:R-:W-:Y:S01]  /*10e50*/  IADD3.X R13, R3, R13, R0, P0, !PT ;  /* 0x0000000d030d7210 */ /* 0x000fe200007fe400 */
[----:B------:R-:W-:-:S04]  /*10e60*/  IMAD R5, R4, c[0x0][0x48c], R5 ;  /* 0x0001230004057a24 */ /* 0x000fc800078e0205 */
[----:B------:R-:W-:-:S05]  /*10e70*/  IMAD.WIDE.U32 R12, R4, c[0x0][0x488], R12 ;  /* 0x00012200040c7a25 */ /* 0x000fca00078e000c */
[----:B------:R-:W-:Y:S02]  /*10e80*/  IADD3 R5, R13, R5, RZ ;  /* 0x000000050d057210 */ /* 0x000fe40007ffe0ff */
[----:B------:R-:W-:-:S04]  /*10e90*/  LEA R2, P0, R12, c[0x0][0x450], 0x2 ;  /* 0x000114000c027a11 */ /* 0x000fc800078010ff */
[----:B------:R-:W-:Y:S01]  /*10ea0*/  LEA.HI.X R3, R12, c[0x0][0x454], R5, 0x2, P0 ;  /* 0x000115000c037a11 */ /* 0x000fe200000f1405 */
[----:B------:R-:W-:-:S05]  /*10eb0*/  IMAD.MOV.U32 R5, RZ, RZ, -0x800000 ;  /* 0xff800000ff057424 */ /* 0x000fca00078e00ff */
[----:B------:R1:W-:Y:S03]  /*10ec0*/  STG.E [R2.64], R5 ;  /* 0x0000000502007986 */ /* 0x0003e6000c101910 */
.L_x_199:
[----:B------:R-:W-:Y:S05]  /*10ed0*/  BSYNC B0 ;  /* 0x0000000000007941 */ /* 0x000fea0003800000 */
.L_x_198:
[----:B------:R-:W2:Y:S01]  /*10ee0*/  S2R R12, SR_CTAID.Y ;  /* 0x00000000000c7919 */ /* 0x000ea20000002600 */
[----:B------:R-:W-:Y:S01]  /*10ef0*/  SHF.R.S32.HI R4, RZ, 0x1f, R7 ;  /* 0x0000001fff047819 */ /* 0x000fe20000011407 */
[----:B------:R-:W-:Y:S01]  /*10f00*/  IMAD R11, R11, c[0x0][0x3f0], RZ ;  /* 0x0000fc000b0b7a24 */ /* 0x000fe200078e02ff */
[----:B-1----:R-:W-:Y:S01]  /*10f10*/  MOV R3, c[0x0][0x4e8] ;  /* 0x00013a0000037a02 */ /* 0x002fe20000000f00 */
[----:B------:R-:W1:Y:S01]  /*10f20*/  S2R R5, SR_CTAID.X ;  /* 0x0000000000057919 */ /* 0x000e620000002500 */
[----:B------:R-:W-:Y:S01]  /*10f30*/  LEA.HI R4, R4, R7, RZ, 0x3 ;  /* 0x0000000704047211 */ /* 0x000fe200078f18ff */
[----:B------:R-:W-:Y:S01]  /*10f40*/  BSSY B0, `(.L_x_200) ;  /* 0x0000038000007945 */ /* 0x000fe20003800000 */
[C---:B------:R-:W-:Y:S01]  /*10f50*/  ISETP.NE.AND P0, PT, R3.reuse, 0x1, PT ;  /* 0x000000010300780c */ /* 0x040fe20003f05270 */
[----:B------:R-:W-:Y:S01]  /*10f60*/  IMAD R3, R3, c[0x0][0x388], RZ ;  /* 0x0000e20003037a24 */ /* 0x000fe200078e02ff */
[----:B------:R-:W-:Y:S02]  /*10f70*/  LOP3.LUT R2, R4, 0xfffffff8, RZ, 0xc0, !PT ;  /* 0xfffffff804027812 */ /* 0x000fe400078ec0ff */
[----:B------:R-:W-:-:S03]  /*10f80*/  SHF.R.S32.HI R4, RZ, 0x3, R4 ;  /* 0x00000003ff047819 */ /* 0x000fc60000011404 */
[----:B------:R-:W-:-:S05]  /*10f90*/  IMAD.IADD R7, R7, 0x1, -R2 ;  /* 0x0000000107077824 */ /* 0x000fca00078e0a02 */
[CC--:B------:R-:W-:Y:S02]  /*10fa0*/  LEA R6, R7.reuse, R4.reuse, 0x5 ;  /* 0x0000000407067211 */ /* 0x0c0fe400078e28ff */
[----:B------:R-:W-:Y:S02]  /*10fb0*/  SHF.L.U32 R7, R7, 0x3, RZ ;  /* 0x0000000307077819 */ /* 0x000fe400000006ff */
[----:B--2---:R-:W-:Y:S01]  /*10fc0*/  SHF.R.S32.HI R0, RZ, 0x1f, R12 ;  /* 0x0000001fff007819 */ /* 0x004fe2000001140c */
[C---:B-1----:R-:W-:Y:S01]  /*10fd0*/  IMAD R6, R5.reuse, 0x80, R6 ;  /* 0x0000008005067824 */ /* 0x042fe200078e0206 */
[----:B------:R-:W-:-:S03]  /*10fe0*/  LEA R4, R5, R4, 0x7 ;  /* 0x0000000405047211 */ /* 0x000fc600078e38ff */
[----:B------:R-:W-:Y:S01]  /*10ff0*/  IMAD R9, R0, c[0x0][0x3e8], RZ ;  /* 0x0000fa0000097a24 */ /* 0x000fe200078e02ff */
[----:B------:R-:W-:Y:S01]  /*11000*/  IADD3 R5, R7, 0x80, RZ ;  /* 0x0000008007057810 */ /* 0x000fe20007ffe0ff */
[----:B------:R-:W-:-:S04]  /*11010*/  @P0 IMAD.HI.U32 R2, R6, c[0x0][0x4ec], RZ ;  /* 0x00013b0006020a27 */ /* 0x000fc800078e00ff */
[C---:B------:R-:W-:Y:S02]  /*11020*/  IMAD R9, R12.reuse, c[0x0][0x3ec], R9 ;  /* 0x0000fb000c097a24 */ /* 0x040fe400078e0209 */
[----:B------:R-:W-:-:S04]  /*11030*/  IMAD.WIDE.U32 R12, R12, c[0x0][0x3e8], RZ ;  /* 0x0000fa000c0c7a25 */ /* 0x000fc800078e00ff */
[----:B------:R-:W-:Y:S01]  /*11040*/  IMAD R0, R8, c[0x0][0x3f4], R11 ;  /* 0x0000fd0008007a24 */ /* 0x000fe200078e020b */
[----:B------:R-:W-:Y:S01]  /*11050*/  IADD3 R13, R13, R9, RZ ;  /* 0x000000090d0d7210 */ /* 0x000fe20007ffe0ff */
[----:B------:R-:W-:Y:S01]  /*11060*/  IMAD.MOV.U32 R9, RZ, RZ, R6 ;  /* 0x000000ffff097224 */ /* 0x000fe200078e0006 */
[----:B------:R-:W-:-:S03]  /*11070*/  @P0 SHF.R.U32.HI R9, RZ, c[0x0][0x4f0], R2 ;  /* 0x00013c00ff090a19 */ /* 0x000fc60000011602 */
[----:B------:R-:W-:Y:S01]  /*11080*/  IMAD.WIDE.U32 R12, R8, c[0x0][0x3f0], R12 ;  /* 0x0000fc00080c7a25 */ /* 0x000fe200078e000c */
[----:B------:R-:W-:Y:S02]  /*11090*/  SHF.R.S32.HI R2, RZ, 0x1f, R9 ;  /* 0x0000001fff027819 */ /* 0x000fe40000011409 */
[----:B------:R-:W-:Y:S01]  /*110a0*/  IADD3 R11, -R9, RZ, RZ ;  /* 0x000000ff090b7210 */ /* 0x000fe20007ffe1ff */
[----:B------:R-:W-:Y:S02]  /*110b0*/  IMAD.IADD R13, R13, 0x1, R0 ;  /* 0x000000010d0d7824 */ /* 0x000fe400078e0200 */
[----:B------:R-:W-:Y:S02]  /*110c0*/  IMAD R2, R2, c[0x0][0x3e0], RZ ;  /* 0x0000f80002027a24 */ /* 0x000fe400078e02ff */
[----:B------:R-:W-:Y:S01]  /*110d0*/  IMAD R11, R11, c[0x0][0x4e8], R6 ;  /* 0x00013a000b0b7a24 */ /* 0x000fe200078e0206 */
[----:B------:R-:W-:Y:S01]  /*110e0*/  IADD3 R6, R7, 0x40, RZ ;  /* 0x0000004007067810 */ /* 0x000fe20007ffe0ff */
[----:B------:R-:W-:-:S03]  /*110f0*/  IMAD.WIDE.U32 R12, R9, c[0x0][0x3e0], R12 ;  /* 0x0000f800090c7a25 */ /* 0x000fc600078e000c */
[----:B------:R-:W-:Y:S01]  /*11100*/  SHF.R.S32.HI R0, RZ, 0x1f, R11 ;  /* 0x0000001fff007819 */ /* 0x000fe2000001140b */
[----:B------:R-:W-:-:S04]  /*11110*/  IMAD R9, R9, c[0x0][0x3e4], R2 ;  /* 0x0000f90009097a24 */ /* 0x000fc800078e0202 */
[----:B------:R-:W-:Y:S01]  /*11120*/  IMAD R0, R0, c[0x0][0x3d8], RZ ;  /* 0x0000f60000007a24 */ /* 0x000fe200078e02ff */
[----:B------:R-:W-:-:S03]  /*11130*/  IADD3 R13, R13, R9, RZ ;  /* 0x000000090d0d7210 */ /* 0x000fc60007ffe0ff */
[C---:B------:R-:W-:Y:S02]  /*11140*/  IMAD R0, R11.reuse, c[0x0][0x3dc], R0 ;  /* 0x0000f7000b007a24 */ /* 0x040fe400078e0200 */
[----:B------:R-:W-:-:S04]  /*11150*/  IMAD.WIDE.U32 R8, R11, c[0x0][0x3d8], R12 ;  /* 0x0000f6000b087a25 */ /* 0x000fc800078e000c */
[----:B------:R-:W-:Y:S01]  /*11160*/  IMAD.IADD R11, R9, 0x1, R0 ;  /* 0x00000001090b7824 */ /* 0x000fe200078e0200 */
[----:B------:R-:W-:-:S04]  /*11170*/  LEA R9, P0, R8, c[0x0][0x380], 0x1 ;  /* 0x0000e00008097a11 */ /* 0x000fc800078008ff */
[----:B------:R-:W-:Y:S01]  /*11180*/  LEA.HI.X R8, R8, c[0x0][0x384], R11, 0x1, P0 ;  /* 0x0000e10008087a11 */ /* 0x000fe200000f0c0b */
[----:B------:R1:W2:Y:S01]  /*11190*/  SHFL.IDX PT, R10, R9, RZ, 0x181f ;  /* 0x00181fff090a7589 */ /* 0x0002a200000e0000 */
[----:B------:R-:W-:-:S03]  /*111a0*/  ISETP.GE.AND P0, PT, R4, R3, PT ;  /* 0x000000030400720c */ /* 0x000fc60003f06270 */
[----:B------:R1:W3:Y:S10]  /*111b0*/  SHFL.IDX PT, R11, R8, RZ, 0x181f ;  /* 0x00181fff080b7589 */ /* 0x0002f400000e0000 */
        /* <DEDUP_REMOVED lines=16> */
.L_x_201:
[----:B------:R-:W-:Y:S05]  /*112c0*/  BSYNC B0 ;  /* 0x0000000000007941 */ /* 0x000fea0003800000 */
.L_x_200:
        /* <DEDUP_REMOVED lines=21> */
.L_x_203:
[----:B------:R-:W-:Y:S05]  /*11420*/  BSYNC B0 ;  /* 0x0000000000007941 */ /* 0x000fea0003800000 */
.L_x_202:
        /* <DEDUP_REMOVED lines=21> */
.L_x_205:
[----:B------:R-:W-:Y:S05]  /*11580*/  BSYNC B0 ;  /* 0x0000000000007941 */ /* 0x000fea0003800000 */
.L_x_204:
        /* <DEDUP_REMOVED lines=12> */
[----:B------:R-:W-:-:S05]  /*11650*/  @!P0 IMAD.WIDE R2, R3, 0x2, R10 ;  /* 0x0000000203028825 */ /* 0x000fca00078e020a */
        /* <DEDUP_REMOVED lines=9> */
.L_x_206:
        /* <DEDUP_REMOVED lines=9> */
.L_x_2569:


//--------------------- .text._ZN7cutlass13device_kernelIN5flash19enable_sm80_to_sm89INS1_16FlashAttnFwdSm80INS1_25CollectiveMainloopFwdSm80ILi8ELi1ELb0EN4cute5tupleIJNS5_1CILi128EEENS7_ILi64EEENS7_ILi192EEEEEELi192ENS_6half_tEfNS_4arch4Sm80ELb0ELb1ELb1ELb1ELb0ELb0ELb1ELb0EEENS1_21CollectiveEpilogueFwdINS6_IJS8_SA_S9_EEENS6_IJNS7_ILi1EEESI_SI_EEESC_SE_Li256ELb1ELb1ELb0ELb0EEENS1_19SingleTileSchedulerILb1ELb0ELb1ELi128EEEEEEEEEvNT_6ParamsE --------------------------
	.section	.text._ZN7cutlass13device_kernelIN5flash19enable_sm80_to_sm89INS1_16FlashAttnFwdSm80INS1_25CollectiveMainloopFwdSm80ILi8ELi1ELb0EN4cute5tupleIJNS5_1CILi128EEENS7_ILi64EEENS7_ILi192EEEEEELi192ENS_6half_tEfNS_4arch4Sm80ELb0ELb1ELb1ELb1ELb0ELb0ELb1ELb0EEENS1_21CollectiveEpilogueFwdINS6_IJS8_SA_S9_EEENS6_IJNS7_ILi1EEESI_SI_EEESC_SE_Li256ELb1ELb1ELb0ELb0EEENS1_19SingleTileSchedulerILb1ELb0ELb1ELi128EEEEEEEEEvNT_6ParamsE,"ax",@progbits
	.sectioninfo	@"SHI_REGISTERS=255"
	.align	128
.text._ZN7cutlass13device_kernelIN5flash19enable_sm80_to_sm89INS1_16FlashAttnFwdSm80INS1_25CollectiveMainloopFwdSm80ILi8ELi1ELb0EN4cute5tupleIJNS5_1CILi128EEENS7_ILi64EEENS7_ILi192EEEEEELi192ENS_6half_tEfNS_4arch4Sm80ELb0ELb1ELb1ELb1ELb0ELb0ELb1ELb0EEENS1_21CollectiveEpilogueFwdINS6_IJS8_SA_S9_EEENS6_IJNS7_ILi1EEESI_SI_EEESC_SE_Li256ELb1ELb1ELb0ELb0EEENS1_19SingleTileSchedulerILb1ELb0ELb1ELi128EEEEEEEEEvNT_6ParamsE:
        .type           _ZN7cutlass13device_kernelIN5flash19enable_sm80_to_sm89INS1_16FlashAttnFwdSm80INS1_25CollectiveMainloopFwdSm80ILi8ELi1ELb0EN4cute5tupleIJNS5_1CILi128EEENS7_ILi64EEENS7_ILi192EEEEEELi192ENS_6half_tEfNS_4arch4Sm80ELb0ELb1ELb1ELb1ELb0ELb0ELb1ELb0EEENS1_21CollectiveEpilogueFwdINS6_IJS8_SA_S9_EEENS6_IJNS7_ILi1EEESI_SI_EEESC_SE_Li256ELb1ELb1ELb0ELb0EEENS1_19SingleTileSchedulerILb1ELb0ELb1ELi128EEEEEEEEEvNT_6ParamsE,@function
        .size           _ZN7cutlass13device_kernelIN5flash19enable_sm80_to_sm89INS1_16FlashAttnFwdSm80INS1_25CollectiveMainloopFwdSm80ILi8ELi1ELb0EN4cute5tupleIJNS5_1CILi128EEENS7_ILi64EEENS7_ILi192EEEEEELi192ENS_6half_tEfNS_4arch4Sm80ELb0ELb1ELb1ELb1ELb0ELb0ELb1ELb0EEENS1_21CollectiveEpilogueFwdINS6_IJS8_SA_S9_EEENS6_IJNS7_ILi1EEESI_SI_EEESC_SE_Li256ELb1ELb1ELb0ELb0EEENS1_19SingleTileSchedulerILb1ELb0ELb1ELi128EEEEEEEEEvNT_6ParamsE,(.L_x_2570 - _ZN7cutlass13device_kernelIN5flash19enable_sm80_to_sm89INS1_16FlashAttnFwdSm80INS1_25CollectiveMainloopFwdSm80ILi8ELi1ELb0EN4cute5tupleIJNS5_1CILi128EEENS7_ILi64EEENS7_ILi192EEEEEELi192ENS_6half_tEfNS_4arch4Sm80ELb0ELb1ELb1ELb1ELb0ELb0ELb1ELb0EEENS1_21CollectiveEpilogueFwdINS6_IJS8_SA_S9_EEENS6_IJNS7_ILi1EEESI_SI_EEESC_SE_Li256ELb1ELb1ELb0ELb0EEENS1_19SingleTileSchedulerILb1ELb0ELb1ELi128EEEEEEEEEvNT_6ParamsE)
        .other          _ZN7cutlass13device_kernelIN5flash19enable_sm80_to_sm89INS1_16FlashAttnFwdSm80INS1_25CollectiveMainloopFwdSm80ILi8ELi1ELb0EN4cute5tupleIJNS5_1CILi128EEENS7_ILi64EEENS7_ILi192EEEEEELi192ENS_6half_tEfNS_4arch4Sm80ELb0ELb1ELb1ELb1ELb0ELb0ELb1ELb0EEENS1_21CollectiveEpilogueFwdINS6_IJS8_SA_S9_EEENS6_IJNS7_ILi1EEESI_SI_EEESC_SE_Li256ELb1ELb1ELb0ELb0EEENS1_19SingleTileSchedulerILb1ELb0ELb1ELi128EEEEEEEEEvNT_6ParamsE,@"STO_CUDA_ENTRY STV_DEFAULT"
_ZN7cutlass13device_kernelIN5flash19enable_sm80_to_sm89INS1_16FlashAttnFwdSm80INS1_25CollectiveMainloopFwdSm80ILi8ELi1ELb0EN4cute5tupleIJNS5_1CILi128EEENS7_ILi64EEENS7_ILi192EEEEEELi192ENS_6half_tEfNS_4arch4Sm80ELb0ELb1ELb1ELb1ELb0ELb0ELb1ELb0EEENS1_21CollectiveEpilogueFwdINS6_IJS8_SA_S9_EEENS6_IJNS7_ILi1EEESI_SI_EEESC_SE_Li256ELb1ELb1ELb0ELb0EEENS1_19SingleTileSchedulerILb1ELb0ELb1ELi128EEEEEEEEEvNT_6ParamsE:
[----:B------:R-:W-:Y:S02]  /*0000*/  MOV R1, c[0x0][0x28] ;  /* 0x00000a0000017a02 */ /* 0x000fe40000000f00 */
[----:B------:R-:W1:Y:S01]  /*0010*/  S2R R6, SR_TID.X ;  /* 0x0000000000067919 */ /* 0x000e620000002100 */
[----:B------:R-:W-:Y:S01]  /*0020*/  MOV R5, 0x4 ;  /* 0x0000000400057802 */ /* 0x000fe20000000f00 */
[----:B------:R-:W2:Y:S01]  /*0030*/  S2UR UR17, SR_CTAID.X ;  /* 0x00000000001179c3 */ /* 0x000ea20000002500 */
[----:B------:R-:W-:Y:S01]  /*0040*/  ULDC.64 UR18, c[0x0][0x118] ;  /* 0x0000460000127ab9 */ /* 0x000fe20000000a00 */
[----:B------:R-:W3:Y:S01]  /*0050*/  S2R R208, SR_CTAID.Z ;  /* 0x0000000000d07919 */ /* 0x000ee20000002700 */
[----:B-1----:R-:W-:Y:S01]  /*0060*/  SHF.R.U32.HI R0, RZ, 0x5, R6 ;  /* 0x00000005ff007819 */ /* 0x002fe20000011606 */
[----:B---3--:R-:W-:-:S05]  /*0070*/  IMAD.WIDE R2, R208, R5, c[0x0][0x568] ;  /* 0x00015a00d0027625 */ /* 0x008fca00078e0205 */
[----:B------:R-:W1:Y:S02]  /*0080*/  SHFL.IDX PT, R0, R0, RZ, 0x1f ;  /* 0x00001fff00007589 */ /* 0x000e6400000e0000 */
[----:B-1----:R-:W-:-:S13]  /*0090*/  ISETP.NE.AND P0, PT, R0, RZ, PT ;  /* 0x000000ff0000720c */ /* 0x002fda0003f05270 */
[----:B------:R-:W-:Y:S05]  /*00a0*/  @!P0 BRA `(.L_x_207) ;  /* 0x0000013000008947 */ /* 0x000fea0003800000 */
[----:B--2---:R-:W-:-:S04]  /*00b0*/  ISETP.NE.U32.AND P0, PT, RZ, c[0x0][0x568], PT ;  /* 0x00015a00ff007a0c */ /* 0x004fc80003f05070 */
[----:B------:R-:W-:-:S13]  /*00c0*/  ISETP.NE.AND.EX P0, PT, RZ, c[0x0][0x56c], PT, P0 ;  /* 0x00015b00ff007a0c */ /* 0x000fda0003f05300 */
[----:B------:R-:W-:Y:S05]  /*00d0*/  @!P0 BRA `(.L_x_208) ;  /* 0x0000002000008947 */ /* 0x000fea0003800000 */
[----:B------:R1:W5:Y:S01]  /*00e0*/  LDG.E R0, [R2.64] ;  /* 0x0000001202007981 */ /* 0x000362000c1e1900 */
[----:B------:R-:W-:Y:S05]  /*00f0*/  BRA `(.L_x_209) ;  /* 0x0000009000007947 */ /* 0x000fea0003800000 */
.L_x_208:
        /* <DEDUP_REMOVED lines=8> */
.L_x_210:
[----:B------:R-:W-:-:S04]  /*0180*/  MOV R0, c[0x0][0x54c] ;  /* 0x0001530000007a02 */ /* 0x000fc80000000f00 */
.L_x_209:
[----:B------:R-:W-:Y:S01]  /*0190*/  USHF.L.U32 UR7, UR17, 0x7, URZ ;  /* 0x0000000711077899 */ /* 0x000fe2000800063f */
[----:B-----5:R-:W-:-:S05]  /*01a0*/  IMAD R0, R0, c[0x0][0x548], RZ ;  /* 0x0001520000007a24 */ /* 0x020fca00078e02ff */
[----:B------:R-:W-:-:S04]  /*01b0*/  ISETP.LE.AND P0, PT, R0, UR7, PT ;  /* 0x0000000700007c0c */ /* 0x000fc8000bf03270 */
[----:B------:R-:W-:Y:S01]  /*01c0*/  SEL R208, R208, 0xffffffff, !P0 ;  /* 0xffffffffd0d07807 */ /* 0x000fe20004000000 */
[----:B------:R-:W-:Y:S05]  /*01d0*/  BRA `(.L_x_211) ;  /* 0x0000012000007947 */ /* 0x000fea0003800000 */
.L_x_207:
[----:B--2---:R-:W-:-:S04]  /*01e0*/  ISETP.NE.U32.AND P0, PT, RZ, c[0x0][0x568], PT ;  /* 0x00015a00ff007a0c */ /* 0x004fc80003f05070 */
[----:B------:R-:W-:-:S13]  /*01f0*/  ISETP.NE.AND.EX P0, PT, RZ, c[0x0][0x56c], PT, P0 ;  /* 0x00015b00ff007a0c */ /* 0x000fda0003f05300 */
[----:B------:R-:W-:Y:S05]  /*0200*/  @!P0 BRA `(.L_x_212) ;  /* 0x0000002000008947 */ /* 0x000fea0003800000 */
[----:B------:R1:W5:Y:S01]  /*0210*/  LDG.E R0, [R2.64] ;  /* 0x0000001202007981 */ /* 0x000362000c1e1900 */
[----:B------:R-:W-:Y:S05]  /*0220*/  BRA `(.L_x_213) ;  /* 0x0000009000007947 */ /* 0x000fea0003800000 */
.L_x_212:
        /* <DEDUP_REMOVED lines=8> */
.L_x_214:
[----:B------:R-:W-:-:S04]  /*02b0*/  MOV R0, c[0x0][0x54c] ;  /* 0x0001530000007a02 */ /* 0x000fc80000000f00 */
.L_x_213:
[----:B------:R-:W-:Y:S01]  /*02c0*/  USHF.L.U32 UR7, UR17, 0x7, URZ ;  /* 0x0000000711077899 */ /* 0x000fe2000800063f */
[----:B-----5:R-:W-:-:S05]  /*02d0*/  IMAD R0, R0, c[0x0][0x548], RZ ;  /* 0x0001520000007a24 */ /* 0x020fca00078e02ff */
[----:B------:R-:W-:-:S04]  /*02e0*/  ISETP.LE.AND P0, PT, R0, UR7, PT ;  /* 0x0000000700007c0c */ /* 0x000fc8000bf03270 */
[----:B------:R-:W-:-:S04]  /*02f0*/  SEL R208, R208, 0xffffffff, !P0 ;  /* 0xffffffffd0d07807 */ /* 0x000fc80004000000 */
.L_x_211:
[----:B------:R-:W-:-:S13]  /*0300*/  ISETP.GE.AND P0, PT, R208, RZ, PT ;  /* 0x000000ffd000720c */ /* 0x000fda0003f06270 */
[----:B------:R-:W-:Y:S05]  /*0310*/  @!P0 EXIT ;  /* 0x000000000000894d */ /* 0x000fea0003800000 */
[----:B------:R-:W-:Y:S02]  /*0320*/  ISETP.NE.U32.AND P1, PT, RZ, c[0x0][0x370], PT ;  /* 0x0000dc00ff007a0c */ /* 0x000fe40003f25070 */
[----:B------:R-:W-:Y:S02]  /*0330*/  ISETP.NE.U32.AND P0, PT, RZ, c[0x0][0x360], PT ;  /* 0x0000d800ff007a0c */ /* 0x000fe40003f05070 */
[----:B------:R-:W-:Y:S02]  /*0340*/  ISETP.NE.AND.EX P1, PT, RZ, c[0x0][0x374], PT, P1 ;  /* 0x0000dd00ff007a0c */ /* 0x000fe40003f25310 */
[----:B------:R-:W-:Y:S02]  /*0350*/  ISETP.NE.AND.EX P0, PT, RZ, c[0x0][0x364], PT, P0 ;  /* 0x0000d900ff007a0c */ /* 0x000fe40003f05300 */
[----:B------:R-:W-:Y:S02]  /*0360*/  ISETP.NE.U32.AND P5, PT, RZ, c[0x0][0x348], PT ;  /* 0x0000d200ff007a0c */ /* 0x000fe40003fa5070 */
[----:B------:R-:W-:-:S02]  /*0370*/  ISETP.NE.U32.AND P4, PT, RZ, c[0x0][0x350], PT ;  /* 0x0000d400ff007a0c */ /* 0x000fc40003f85070 */
[----:B------:R-:W-:Y:S02]  /*0380*/  ISETP.NE.AND.EX P5, PT, RZ, c[0x0][0x34c], PT, P5 ;  /* 0x0000d300ff007a0c */ /* 0x000fe40003fa5350 */
[----:B------:R-:W-:-:S03]  /*0390*/  ISETP.NE.AND.EX P4, PT, RZ, c[0x0][0x354], PT, P4 ;  /* 0x0000d500ff007a0c */ /* 0x000fc60003f85340 */
[----:B------:R-:W-:-:S04]  /*03a0*/  @P1 IMAD.WIDE R14, R208, R5, c[0x0][0x370] ;  /* 0x0000dc00d00e1625 */ /* 0x000fc800078e0205 */
[----:B------:R-:W-:Y:S01]  /*03b0*/  @P0 IMAD.WIDE R12, R208, R5, c[0x0][0x360] ;  /* 0x0000d800d00c0625 */ /* 0x000fe200078e0205 */
[----:B------:R-:W2:Y:S01]  /*03c0*/  @P1 LDG.E R4, [R14.64] ;  /* 0x000000120e041981 */ /* 0x000ea2000c1e1900 */
[----:B-1----:R-:W-:-:S03]  /*03d0*/  CS2R R2, SRZ ;  /* 0x0000000000027805 */ /* 0x002fc6000001ff00 */
[----:B------:R-:W3:Y:S01]  /*03e0*/  @P0 LDG.E R0, [R12.64] ;  /* 0x000000120c000981 */ /* 0x000ee2000c1e1900 */
[----:B------:R-:W-:-:S04]  /*03f0*/  IMAD.WIDE R10, R208, R5, c[0x0][0x348] ;  /* 0x0000d200d00a7625 */ /* 0x000fc800078e0205 */
[----:B------:R-:W-:Y:S01]  /*0400*/  IMAD.WIDE R8, R208, R5, c[0x0][0x350] ;  /* 0x0000d400d0087625 */ /* 0x000fe200078e0205 */
[----:B------:R1:W5:Y:S04]  /*0410*/  @P5 LDG.E R2, [R10.64] ;  /* 0x000000120a025981 */ /* 0x000368000c1e1900 */
[----:B------:R1:W5:Y:S01]  /*0420*/  @P4 LDG.E R3, [R8.64] ;  /* 0x0000001208034981 */ /* 0x000362000c1e1900 */
[----:B------:R-:W-:Y:S02]  /*0430*/  UMOV UR6, URZ ;  /* 0x0000003f00067c82 */ /* 0x000fe40008000000 */
[----:B------:R-:W-:Y:S02]  /*0440*/  ULDC UR16, c[0x0][0x168] ;  /* 0x00005a0000107ab9 */ /* 0x000fe40000000800 */
[----:B------:R-:W-:Y:S01]  /*0450*/  ULDC UR9, c[0x0][0x1d0] ;  /* 0x0000740000097ab9 */ /* 0x000fe20000000800 */
[----:B--2---:R1:W2:Y:S08]  /*0460*/  @P1 R2UR UR6, R4 ;  /* 0x00000000040613c2 */ /* 0x0042b000000e0000 */
[----:B---3--:R1:W3:Y:S02]  /*0470*/  @P0 R2UR UR16, R0 ;  /* 0x00000000001003c2 */ /* 0x0082e400000e0000 */
[----:B-12---:R-:W-:Y:S05]  /*0480*/  @P0 BRA `(.L_x_215) ;  /* 0x0000006000000947 */ /* 0x006fea0003800000 */
[----:B------:R-:W-:Y:S05]  /*0490*/  @!P5 BRA `(.L_x_215) ;  /* 0x000000500000d947 */ /* 0x000fea0003800000 */
[----:B------:R-:W2:Y:S04]  /*04a0*/  LDG.E R0, [R10.64] ;  /* 0x000000120a007981 */ /* 0x000ea8000c1e1900 */
[----:B------:R-:W4:Y:S01]  /*04b0*/  LDG.E R4, [R10.64+0x4] ;  /* 0x000004120a047981 */ /* 0x000f22000c1e1900 */
[----:B--23--:R-:W1:Y:S08]  /*04c0*/  R2UR UR16, R0 ;  /* 0x00000000001073c2 */ /* 0x00ce7000000e0000 */
[----:B----4-:R-:W1:Y:S02]  /*04d0*/  R2UR UR4, R4 ;  /* 0x00000000040473c2 */ /* 0x010e6400000e0000 */
[----:B-1----:R-:W-:-:S06]  /*04e0*/  UIADD3 UR16, -UR16, UR4, URZ ;  /* 0x0000000410107290 */ /* 0x002fcc000fffe13f */
.L_x_215:
[----:B------:R-:W-:-:S04]  /*04f0*/  ISETP.NE.U32.AND P0, PT, RZ, c[0x0][0x368], PT ;  /* 0x0000da00ff007a0c */ /* 0x000fc80003f05070 */
[----:B------:R-:W-:-:S13]  /*0500*/  ISETP.NE.AND.EX P0, PT, RZ, c[0x0][0x36c], PT, P0 ;  /* 0x0000db00ff007a0c */ /* 0x000fda0003f05300 */
[----:B------:R-:W-:Y:S05]  /*0510*/  @!P0 BRA `(.L_x_216) ;  /* 0x0000004000008947 */ /* 0x000fea0003800000 */
[----:B------:R-:W-:-:S05]  /*0520*/  IMAD.WIDE R8, R208, R5, c[0x0][0x368] ;  /* 0x0000da00d0087625 */ /* 0x000fca00078e0205 */
[----:B------:R-:W2:Y:S02]  /*0530*/  LDG.E R0, [R8.64] ;  /* 0x0000001208007981 */ /* 0x000ea4000c1e1900 */
[----:B--2---:R1:W2:Y:S02]  /*0540*/  R2UR UR9, R0 ;  /* 0x00000000000973c2 */ /* 0x0042a400000e0000 */
[----:B-12---:R-:W-:Y:S05]  /*0550*/  BRA `(.L_x_217) ;  /* 0x0000006000007947 */ /* 0x006fea0003800000 */
.L_x_216:
[----:B------:R-:W-:Y:S05]  /*0560*/  @!P4 BRA `(.L_x_217) ;  /* 0x000000500000c947 */ /* 0x000fea0003800000 */
[----:B------:R-:W2:Y:S04]  /*0570*/  LDG.E R0, [R8.64] ;  /* 0x0000001208007981 */ /* 0x000ea8000c1e1900 */
[----:B------:R-:W4:Y:S01]  /*0580*/  LDG.E R4, [R8.64+0x4] ;  /* 0x0000041208047981 */ /* 0x000f22000c1e1900 */
[----:B--2---:R-:W1:Y:S08]  /*0590*/  R2UR UR9, R0 ;  /* 0x00000000000973c2 */ /* 0x004e7000000e0000 */
[----:B----4-:R-:W1:Y:S02]  /*05a0*/  R2UR UR4, R4 ;  /* 0x00000000040473c2 */ /* 0x010e6400000e0000 */
[----:B-1----:R-:W-:-:S06]  /*05b0*/  UIADD3 UR9, -UR9, UR4, URZ ;  /* 0x0000000409097290 */ /* 0x002fcc000fffe13f */
.L_x_217:
[----:B------:R-:W-:Y:S01]  /*05c0*/  ULDC UR4, c[0x0][0x2c4] ;  /* 0x0000b10000047ab9 */ /* 0x000fe20000000800 */
[----:B-----5:R-:W-:Y:S01]  /*05d0*/  IADD3 R0, R3, UR6, RZ ;  /* 0x0000000603007c10 */ /* 0x020fe2000fffe0ff */
[----:B------:R-:W-:-:S02]  /*05e0*/  UISETP.NE.AND UP2, UPT, UR4, 0x1, UPT ;  /* 0x000000010400788c */ /* 0x000fc4000bf45270 */
[----:B------:R-:W-:Y:S02]  /*05f0*/  ULDC.64 UR10, c[0x0][0x2c8] ;  /* 0x0000b200000a7ab9 */ /* 0x000fe40000000a00 */
[----:B------:R-:W-:Y:S02]  /*0600*/  ULDC.64 UR4, c[0x0][0x328] ;  /* 0x0000ca0000047ab9 */ /* 0x000fe40000000a00 */
[----:B------:R-:W-:Y:S02]  /*0610*/  UISETP.GE.AND UP1, UPT, UR5, 0x1, UPT ;  /* 0x000000010500788c */ /* 0x000fe4000bf26270 */
[----:B------:R-:W-:-:S03]  /*0620*/  UIADD3 UR9, -UR6, UR9, URZ ;  /* 0x0000000906097290 */ /* 0x000fc6000fffe13f */
[----:B------:R-:W-:Y:S01]  /*0630*/  @UP2 UIADD3 UR12, UR7, 0x7f, URZ ;  /* 0x0000007f070c2890 */ /* 0x000fe2000fffe03f */
[----:B------:R-:W-:Y:S01]  /*0640*/  PLOP3.LUT P0, PT, PT, PT, UP1, 0x40, 0x0 ;  /* 0x000000000000781c */ /* 0x000fe20003f0e818 */
[----:B---3--:R-:W-:Y:S02]  /*0650*/  UIADD3 UR8, UR9, 0x1, -UR16 ;  /* 0x0000000109087890 */ /* 0x008fe4000fffe810 */
[----:B------:R-:W-:Y:S02]  /*0660*/  UIMAD.WIDE.U32 UR12, UR12, UR10, URZ ;  /* 0x0000000a0c0c72a5 */ /* 0x000fe4000f8e003f */
[----:B------:R-:W-:Y:S02]  /*0670*/  UIADD3 UR10, UR7, 0x7f, URZ ;  /* 0x0000007f070a7890 */ /* 0x000fe4000fffe03f */
[----:B------:R-:W-:-:S04]  /*0680*/  @UP2 USHF.R.U32.HI UR10, URZ, UR11, UR13 ;  /* 0x0000000b3f0a2299 */ /* 0x000fc8000801160d */
[----:B------:R-:W-:-:S04]  /*0690*/  UIADD3 UR8, UR8, UR10, URZ ;  /* 0x0000000a08087290 */ /* 0x000fc8000fffe03f */
[----:B------:R-:W-:Y:S01]  /*06a0*/  UIADD3 UR4, UR8, UR4, URZ ;  /* 0x0000000408047290 */ /* 0x000fe2000fffe03f */
[----:B------:R-:W-:Y:S05]  /*06b0*/  @P0 BRA `(.L_x_218) ;  /* 0x0000012000000947 */ /* 0x000fea0003800000 */
[----:B------:R-:W-:Y:S01]  /*06c0*/  ISETP.LT.AND P0, PT, RZ, UR8, PT ;  /* 0x00000008ff007c0c */ /* 0x000fe2000bf01270 */
[----:B------:R-:W-:-:S12]  /*06d0*/  UIADD3 UR6, UR8, -0x1, URZ ;  /* 0xffffffff08067890 */ /* 0x000fd8000fffe03f */
[----:B------:R-:W-:Y:S05]  /*06e0*/  @P0 BRA `(.L_x_219) ;  /* 0x0000007000000947 */ /* 0x000fea0003800000 */
[----:B------:R-:W-:Y:S02]  /*06f0*/  UISETP.NE.AND UP0, UPT, UR5, 0x1, UPT ;  /* 0x000000010500788c */ /* 0x000fe4000bf05270 */
[----:B------:R-:W-:Y:S02]  /*0700*/  UIADD3 UR6, -UR8, URZ, URZ ;  /* 0x0000003f08067290 */ /* 0x000fe4000fffe13f */
[----:B------:R-:W-:Y:S02]  /*0710*/  ULDC.64 UR10, c[0x0][0x330] ;  /* 0x0000cc00000a7ab9 */ /* 0x000fe40000000a00 */
[----:B------:R-:W-:-:S05]  /*0720*/  UIMAD.WIDE.U32 UR12, UR6, UR10, URZ ;  /* 0x0000000a060c72a5 */ /* 0x000fca000f8e003f */
[----:B------:R-:W-:-:S04]  /*0730*/  @UP0 USHF.R.U32.HI UR6, URZ, UR11, UR13 ;  /* 0x0000000b3f060299 */ /* 0x000fc8000801160d */
[----:B------:R-:W-:Y:S01]  /*0740*/  ULOP3.LUT UR6, URZ, UR6, URZ, 0x33, !UPT ;  /* 0x000000063f067292 */ /* 0x000fe2000f8e333f */
[----:B------:R-:W-:Y:S05]  /*0750*/  BRA `(.L_x_220) ;  /* 0x0000004000007947 */ /* 0x000fea0003800000 */
.L_x_219:
[----:B------:R-:W-:Y:S02]  /*0760*/  UISETP.NE.AND UP0, UPT, UR5, 0x1, UPT ;  /* 0x000000010500788c */ /* 0x000fe4000bf05270 */
[----:B------:R-:W-:Y:S02]  /*0770*/  ULDC.64 UR10, c[0x0][0x330] ;  /* 0x0000cc00000a7ab9 */ /* 0x000fe40000000a00 */
[----:B------:R-:W-:-:S07]  /*0780*/  UIMAD.WIDE.U32 UR12, UR6, UR10, URZ ;  /* 0x0000000a060c72a5 */ /* 0x000fce000f8e003f */
[----:B------:R-:W-:Y:S02]  /*0790*/  @UP0 USHF.R.U32.HI UR6, URZ, UR11, UR13 ;  /* 0x0000000b3f060299 */ /* 0x000fe4000801160d */
.L_x_220:
[----:B------:R-:W-:Y:S02]  /*07a0*/  ULDC UR8, c[0x0][0x32c] ;  /* 0x0000cb0000087ab9 */ /* 0x000fe40000000800 */
[----:B------:R-:W-:-:S04]  /*07b0*/  UIMAD UR8, UR6, UR5, UR8 ;  /* 0x00000005060872a4 */ /* 0x000fc8000f8e0208 */
[----:B------:R-:W-:-:S04]  /*07c0*/  UISETP.LT.AND UP0, UPT, UR4, UR8, UPT ;  /* 0x000000080400728c */ /* 0x000fc8000bf01270 */
[----:B------:R-:W-:Y:S02]  /*07d0*/  USEL UR4, UR4, UR8, UP0 ;  /* 0x0000000804047287 */ /* 0x000fe40008000000 */
.L_x_218:
[----:B------:R-:W-:Y:S01]  /*07e0*/  UIADD3 UR12, UR9, 0x3f, URZ ;  /* 0x0000003f090c7890 */ /* 0x000fe2000fffe03f */
[----:B------:R-:W-:Y:S01]  /*07f0*/  PLOP3.LUT P0, PT, PT, PT, UP1, 0x40, 0x0 ;  /* 0x000000000000781c */ /* 0x000fe20003f0e818 */
[----:B------:R-:W-:Y:S02]  /*0800*/  UIADD3 UR6, UR4, 0x3f, URZ ;  /* 0x0000003f04067890 */ /* 0x000fe4000fffe03f */
[----:B------:R-:W-:Y:S02]  /*0810*/  ULDC.64 UR10, c[0x0][0x2c8] ;  /* 0x0000b200000a7ab9 */ /* 0x000fe40000000a00 */
[----:B------:R-:W-:Y:S02]  /*0820*/  UIMAD.WIDE.U32 UR14, UR7, UR10, URZ ;  /* 0x0000000a070e72a5 */ /* 0x000fe4000f8e003f */
[----:B------:R-:W-:Y:S02]  /*0830*/  USHF.R.S32.HI UR8, URZ, 0x1f, UR12 ;  /* 0x0000001f3f087899 */ /* 0x000fe4000801140c */
[----:B------:R-:W-:-:S02]  /*0840*/  USHF.R.S32.HI UR10, URZ, 0x1f, UR6 ;  /* 0x0000001f3f0a7899 */ /* 0x000fc40008011406 */
[----:B------:R-:W-:Y:S02]  /*0850*/  ULEA.HI UR8, UR8, UR12, URZ, 0x6 ;  /* 0x0000000c08087291 */ /* 0x000fe4000f8f303f */
[----:B------:R-:W-:Y:S02]  /*0860*/  ULEA.HI UR10, UR10, UR6, URZ, 0x6 ;  /* 0x000000060a0a7291 */ /* 0x000fe4000f8f303f */
[----:B------:R-:W-:Y:S02]  /*0870*/  UMOV UR4, UR7 ;  /* 0x0000000700047c82 */ /* 0x000fe40008000000 */
[----:B------:R-:W-:Y:S02]  /*0880*/  @UP2 USHF.R.U32.HI UR4, URZ, UR11, UR15 ;  /* 0x0000000b3f042299 */ /* 0x000fe4000801160f */
[----:B------:R-:W-:Y:S02]  /*0890*/  USHF.R.S32.HI UR14, URZ, 0x6, UR8 ;  /* 0x000000063f0e7899 */ /* 0x000fe40008011408 */
[----:B------:R-:W-:-:S02]  /*08a0*/  USHF.R.S32.HI UR11, URZ, 0x6, UR10 ;  /* 0x000000063f0b7899 */ /* 0x000fc4000801140a */
[----:B------:R-:W-:Y:S02]  /*08b0*/  UIADD3 UR6, UR9, -UR16, URZ ;  /* 0x8000001009067290 */ /* 0x000fe4000fffe03f */
[----:B------:R-:W-:Y:S02]  /*08c0*/  UISETP.LT.AND UP0, UPT, UR14, UR11, UPT ;  /* 0x0000000b0e00728c */ /* 0x000fe4000bf01270 */
[----:B------:R-:W-:Y:S02]  /*08d0*/  UIADD3 UR10, UR6, UR4, URZ ;  /* 0x00000004060a7290 */ /* 0x000fe4000fffe03f */
[----:B------:R-:W-:Y:S02]  /*08e0*/  ULDC UR8, c[0x0][0x324] ;  /* 0x0000c90000087ab9 */ /* 0x000fe40000000800 */
[----:B------:R-:W-:Y:S02]  /*08f0*/  USEL UR14, UR14, UR11, UP0 ;  /* 0x0000000b0e0e7287 */ /* 0x000fe40008000000 */
[----:B------:R-:W-:Y:S01]  /*0900*/  UIADD3 UR8, UR10, -UR8, URZ ;  /* 0x800000080a087290 */ /* 0x000fe2000fffe03f */
[----:B------:R-:W-:Y:S05]  /*0910*/  @P0 BRA `(.L_x_221) ;  /* 0x0000014000000947 */ /* 0x000fea0003800000 */
[----:B------:R-:W-:-:S06]  /*0920*/  UISETP.GT.AND UP0, UPT, UR10, -0x1, UPT ;  /* 0xffffffff0a00788c */ /* 0x000fcc000bf04270 */
[----:B------:R-:W-:-:S13]  /*0930*/  PLOP3.LUT P0, PT, PT, PT, UP0, 0x80, 0x0 ;  /* 0x000000000000781c */ /* 0x000fda0003f0f008 */
[----:B------:R-:W-:Y:S05]  /*0940*/  @P0 BRA `(.L_x_222) ;  /* 0x0000008000000947 */ /* 0x000fea0003800000 */
        /* <DEDUP_REMOVED lines=8> */
.L_x_222:
[----:B------:R-:W-:-:S03]  /*09d0*/  UISETP.NE.AND UP0, UPT, UR5, 0x1, UPT ;  /* 0x000000010500788c */ /* 0x000fc6000bf05270 */
[----:B------:R-:W-:Y:S02]  /*09e0*/  ULDC.64 UR4, c[0x0][0x330] ;  /* 0x0000cc0000047ab9 */ /* 0x000fe40000000a00 */
[----:B------:R-:W-:-:S07]  /*09f0*/  UIMAD.WIDE.U32 UR12, UR10, UR4, URZ ;  /* 0x000000040a0c72a5 */ /* 0x000fce000f8e003f */
[----:B------:R-:W-:Y:S02]  /*0a00*/  @UP0 UMOV UR11, UR13 ;  /* 0x0000000d000b0c82 */ /* 0x000fe40008000000 */
[----:B------:R-:W-:Y:S02]  /*0a10*/  @UP0 USHF.R.U32.HI UR10, URZ, UR5, UR11 ;  /* 0x000000053f0a0299 */ /* 0x000fe4000801160b */
.L_x_223:
[----:B------:R-:W-:Y:S02]  /*0a20*/  ULDC UR4, c[0x0][0x32c] ;  /* 0x0000cb0000047ab9 */ /* 0x000fe40000000800 */
[----:B------:R-:W-:-:S04]  /*0a30*/  UIMAD UR4, UR10, UR4, URZ ;  /* 0x000000040a0472a4 */ /* 0x000fc8000f8e023f */
[----:B------:R-:W-:-:S04]  /*0a40*/  UISETP.LT.AND UP0, UPT, UR8, UR4, UPT ;  /* 0x000000040800728c */ /* 0x000fc8000bf01270 */
[----:B------:R-:W-:-:S04]  /*0a50*/  USEL UR8, UR8, UR4, !UP0 ;  /* 0x0000000408087287 */ /* 0x000fc8000c000000 */
.L_x_221:
[----:B------:R-:W-:Y:S01]  /*0a60*/  USHF.R.S32.HI UR4, URZ, 0x1f, UR8 ;  /* 0x0000001f3f047899 */ /* 0x000fe20008011408 */
[----:B------:R-:W-:Y:S01]  /*0a70*/  PLOP3.LUT P1, PT, PT, PT, PT, 0x80, 0x0 ;  /* 0x000000000000781c */ /* 0x000fe20003f2f070 */
[----:B------:R-:W-:Y:S01]  /*0a80*/  IMAD.MOV.U32 R3, RZ, RZ, RZ ;  /* 0x000000ffff037224 */ /* 0x000fe200078e00ff */
[----:B------:R-:W-:Y:S01]  /*0a90*/  CS2R R96, SRZ ;  /* 0x0000000000607805 */ /* 0x000fe2000001ff00 */
[----:B------:R-:W-:Y:S01]  /*0aa0*/  ULEA.HI UR8, UR4, UR8, URZ, 0x6 ;  /* 0x0000000804087291 */ /* 0x000fe2000f8f303f */
[----:B------:R-:W-:Y:S01]  /*0ab0*/  IMAD.MOV.U32 R98, RZ, RZ, RZ ;  /* 0x000000ffff627224 */ /* 0x000fe200078e00ff */
[----:B------:R-:W-:Y:S01]  /*0ac0*/  CS2R R94, SRZ ;  /* 0x00000000005e7805 */ /* 0x000fe2000001ff00 */
[----:B------:R-:W-:Y:S01]  /*0ad0*/  CS2R R92, SRZ ;  /* 0x00000000005c7805 */ /* 0x000fe2000001ff00 */
[----:B------:R-:W-:Y:S01]  /*0ae0*/  USHF.R.S32.HI UR8, URZ, 0x6, UR8 ;  /* 0x000000063f087899 */ /* 0x000fe20008011408 */
[----:B------:R-:W-:Y:S01]  /*0af0*/  CS2R R90, SRZ ;  /* 0x00000000005a7805 */ /* 0x000fe2000001ff00 */
[----:B------:R-:W-:Y:S01]  /*0b00*/  CS2R R88, SRZ ;  /* 0x0000000000587805 */ /* 0x000fe2000001ff00 */
[----:B------:R-:W-:Y:S01]  /*0b10*/  CS2R R86, SRZ ;  /* 0x0000000000567805 */ /* 0x000fe2000001ff00 */
        /* <DEDUP_REMOVED lines=46> */
[----:B------:R-:W-:Y:S01]  /*0e00*/  IMAD.MOV.U32 R4, RZ, RZ, RZ ;  /* 0x000000ffff047224 */ /* 0x000fe200078e00ff */
[----:B------:R-:W-:Y:S05]  /*0e10*/  @!P0 BRA `(.L_x_224) ;  /* 0x0000ef4000008947 */ /* 0x000fea0003800000 */
[----:B------:R-:W-:-:S04]  /*0e20*/  ISETP.NE.U32.AND P3, PT, RZ, c[0x0][0x340], PT ;  /* 0x0000d000ff007a0c */ /* 0x000fc80003f65070 */
[----:B------:R-:W-:-:S13]  /*0e30*/  ISETP.NE.AND.EX P3, PT, RZ, c[0x0][0x344], PT, P3 ;  /* 0x0000d100ff007a0c */ /* 0x000fda0003f65330 */
[----:B------:R-:W-:-:S06]  /*0e40*/  @P3 IMAD.WIDE R8, R208, R5, c[0x0][0x340] ;  /* 0x0000d000d0083625 */ /* 0x000fcc00078e0205 */
[----:B------:R1:W2:Y:S01]  /*0e50*/  @P3 LDG.E R8, [R8.64] ;  /* 0x0000001208083981 */ /* 0x0002a2000c1e1900 */
[----:B------:R-:W-:Y:S01]  /*0e60*/  SHF.R.S32.HI R7, RZ, 0x1f, R2 ;  /* 0x0000001fff077819 */ /* 0x000fe20000011402 */
[C---:B------:R-:W-:Y:S01]  /*0e70*/  IMAD.WIDE.U32 R26, R2.reuse, c[0x0][0x178], RZ ;  /* 0x00005e00021a7a25 */ /* 0x040fe200078e00ff */
[----:B------:R-:W-:Y:S01]  /*0e80*/  SHF.R.S32.HI R83, RZ, 0x1f, R6 ;  /* 0x0000001fff537819 */ /* 0x000fe20000011406 */
[----:B------:R-:W3:Y:S01]  /*0e90*/  S2R R4, SR_CTAID.Y ;  /* 0x0000000000047919 */ /* 0x000ee20000002600 */
[----:B------:R-:W-:Y:S01]  /*0ea0*/  PLOP3.LUT P2, PT, PT, PT, UP2, 0x80, 0x0 ;  /* 0x000000000000781c */ /* 0x000fe20003f4f028 */
[----:B------:R-:W-:Y:S01]  /*0eb0*/  IMAD R7, R7, c[0x0][0x178], RZ ;  /* 0x00005e0007077a24 */ /* 0x000fe200078e02ff */
[CC--:B------:R-:W-:Y:S01]  /*0ec0*/  LEA.HI R5, R83.reuse, R6.reuse, RZ, 0x3 ;  /* 0x0000000653057211 */ /* 0x0c0fe200078f18ff */
[----:B------:R-:W-:Y:S01]  /*0ed0*/  ULDC UR4, c[0x0][0x2c4] ;  /* 0x0000b10000047ab9 */ /* 0x000fe20000000800 */
[----:B------:R-:W-:Y:S01]  /*0ee0*/  LEA.HI R3, R83, R6, RZ, 0x4 ;  /* 0x0000000653037211 */ /* 0x000fe200078f20ff */
[----:B------:R-:W-:Y:S01]  /*0ef0*/  IMAD R7, R2, c[0x0][0x17c], R7 ;  /* 0x00005f0002077a24 */ /* 0x000fe200078e0207 */
[----:B------:R-:W-:Y:S01]  /*0f00*/  SHF.R.S32.HI R12, RZ, 0x3, R5 ;  /* 0x00000003ff0c7819 */ /* 0x000fe20000011405 */
[----:B------:R-:W-:Y:S01]  /*0f10*/  UIMAD UR4, UR16, UR4, URZ ;  /* 0x00000004100472a4 */ /* 0x000fe2000f8e023f */
[----:B------:R-:W-:Y:S01]  /*0f20*/  LOP3.LUT R5, R5, 0xfffffff8, RZ, 0xc0, !PT ;  /* 0xfffffff805057812 */ /* 0x000fe200078ec0ff */
[----:B------:R-:W-:Y:S01]  /*0f30*/  IMAD.IADD R27, R27, 0x1, R7 ;  /* 0x000000011b1b7824 */ /* 0x000fe200078e0207 */
[----:B------:R-:W-:Y:S01]  /*0f40*/  SHF.R.S32.HI R2, RZ, 0x4, R3 ;  /* 0x00000004ff027819 */ /* 0x000fe20000011403 */
[----:B------:R-:W-:Y:S01]  /*0f50*/  IMAD.SHL.U32 R207, R12, 0x40, RZ ;  /* 0x000000400ccf7824 */ /* 0x000fe200078e00ff */
[----:B------:R-:W-:Y:S01]  /*0f60*/  IADD3 R23, P0, R0, R12, RZ ;  /* 0x0000000c00177210 */ /* 0x000fe20007f1e0ff */
[----:B------:R-:W-:Y:S01]  /*0f70*/  IMAD.IADD R54, R6, 0x1, -R5 ;  /* 0x0000000106367824 */ /* 0x000fe200078e0a05 */
[----:B------:R-:W-:Y:S01]  /*0f80*/  LEA.HI R205, R3, R2, RZ, 0x1 ;  /* 0x0000000203cd7211 */ /* 0x000fe200078f08ff */
[----:B------:R-:W-:Y:S01]  /*0f90*/  BSSY B0, `(.L_x_225) ;  /* 0x000007f000007945 */ /* 0x000fe20003800000 */
[----:B------:R-:W-:Y:S01]  /*0fa0*/  SHF.R.S32.HI R5, RZ, 0x1f, R0 ;  /* 0x0000001fff057819 */ /* 0x000fe20000011400 */
[----:B------:R-:W-:Y:S01]  /*0fb0*/  IMAD.SHL.U32 R18, R54, 0x8, RZ ;  /* 0x0000000836127824 */ /* 0x000fe200078e00ff */
[----:B------:R-:W-:-:S02]  /*0fc0*/  LOP3.LUT R205, R205, 0xfffffffe, RZ, 0xc0, !PT ;  /* 0xfffffffecdcd7812 */ /* 0x000fc400078ec0ff */
[----:B------:R-:W-:Y:S02]  /*0fd0*/  LEA.HI.X.SX32 R0, R12, R5, 0x1, P0 ;  /* 0x000000050c007211 */ /* 0x000fe400000f0eff */
[----:B------:R-:W-:Y:S01]  /*0fe0*/  LOP3.LUT R207, R207, 0x1c0, RZ, 0xc0, !PT ;  /* 0x000001c0cfcf7812 */ /* 0x000fe200078ec0ff */
[----:B------:R-:W-:Y:S01]  /*0ff0*/  IMAD.IADD R205, R2, 0x1, -R205 ;  /* 0x0000000102cd7824 */ /* 0x000fe200078e0acd */
[----:B------:R-:W-:Y:S01]  /*1000*/  IADD3 R5, R18, 0x80, RZ ;  /* 0x0000008012057810 */ /* 0x000fe20007ffe0ff */
[C---:B------:R-:W-:Y:S01]  /*1010*/  IMAD R2, R0.reuse, c[0x0][0x1e0], RZ ;  /* 0x0000780000027a24 */ /* 0x040fe200078e02ff */
[----:B------:R-:W-:Y:S01]  /*1020*/  LOP3.LUT R10, R207, 0x38, R18, 0xf8, !PT ;  /* 0x00000038cf0a7812 */ /* 0x000fe200078ef812 */
[----:B------:R-:W-:Y:S01]  /*1030*/  IMAD R0, R0, c[0x0][0x208], RZ ;  /* 0x0000820000007a24 */ /* 0x000fe200078e02ff */
[----:B------:R-:W-:Y:S01]  /*1040*/  SHF.R.U32.HI R207, RZ, 0x3, R207 ;  /* 0x00000003ffcf7819 */ /* 0x000fe200000116cf */
[----:B-1----:R-:W-:Y:S01]  /*1050*/  IMAD R9, R23, c[0x0][0x1e4], R2 ;  /* 0x0000790017097a24 */ /* 0x002fe200078e0202 */
[----:B------:R-:W-:Y:S01]  /*1060*/  LOP3.LUT R3, R3, 0xfffffff0, RZ, 0xc0, !PT ;  /* 0xfffffff003037812 */ /* 0x000fe200078ec0ff */
[----:B------:R-:W-:Y:S01]  /*1070*/  IMAD R7, R23, c[0x0][0x20c], R0 ;  /* 0x0000830017077a24 */ /* 0x000fe200078e0200 */
[----:B------:R-:W-:Y:S01]  /*1080*/  LOP3.LUT R207, R10, R207, RZ, 0x3c, !PT ;  /* 0x000000cf0acf7212 */ /* 0x000fe200078e3cff */
[----:B------:R-:W-:Y:S01]  /*1090*/  IMAD R0, R54, 0x20, R12 ;  /* 0x0000002036007824 */ /* 0x000fe200078e020c */
[----:B---3--:R-:W-:Y:S01]  /*10a0*/  SHF.R.S32.HI R10, RZ, 0x1f, R4 ;  /* 0x0000001fff0a7819 */ /* 0x008fe20000011404 */
[----:B------:R-:W-:Y:S01]  /*10b0*/  IMAD.IADD R16, R6, 0x1, -R3 ;  /* 0x0000000106107824 */ /* 0x000fe200078e0a03 */
[----:B------:R-:W-:Y:S01]  /*10c0*/  PLOP3.LUT P0, PT, PT, PT, UP2, 0x80, 0x0 ;  /* 0x000000000000781c */ /* 0x000fe20003f0f028 */
[----:B------:R-:W-:Y:S01]  /*10d0*/  IMAD.WIDE.U32 R26, R4, c[0x0][0x1b8], R26 ;  /* 0x00006e00041a7a25 */ /* 0x000fe200078e001a */
[----:B------:R-:W-:-:S02]  /*10e0*/  IADD3 R0, R0, UR7, RZ ;  /* 0x0000000700007c10 */ /* 0x000fc4000fffe0ff */
[----:B------:R-:W-:Y:S01]  /*10f0*/  ISETP.GE.AND P1, PT, R5, c[0x0][0x1d4], PT ;  /* 0x0000750005007a0c */ /* 0x000fe20003f26270 */
[----:B------:R-:W-:Y:S01]  /*1100*/  IMAD R5, R10, c[0x0][0x1b8], RZ ;  /* 0x00006e000a057a24 */ /* 0x000fe200078e02ff */
[----:B------:R-:W-:Y:S01]  /*1110*/  SHF.R.S32.HI R19, RZ, 0x1f, R18 ;  /* 0x0000001fff137819 */ /* 0x000fe20000011412 */
[----:B------:R-:W-:Y:S01]  /*1120*/  @P2 IMAD.HI.U32 R13, R0, c[0x0][0x2c8], RZ ;  /* 0x0000b200000d2a27 */ /* 0x000fe200078e00ff */
[----:B------:R-:W-:Y:S02]  /*1130*/  SHF.R.S32.HI R3, RZ, 0x1f, R208 ;  /* 0x0000001fff037819 */ /* 0x000fe400000114d0 */
[----:B------:R-:W-:Y:S01]  /*1140*/  SEL R11, R208, RZ, !P5 ;  /* 0x000000ffd00b7207 */ /* 0x000fe20006800000 */
[----:B------:R-:W-:Y:S01]  /*1150*/  IMAD R20, R4, c[0x0][0x1bc], R5 ;  /* 0x00006f0004147a24 */ /* 0x000fe200078e0205 */
[----:B------:R-:W-:Y:S01]  /*1160*/  SEL R2, R3, RZ, !P5 ;  /* 0x000000ff03027207 */ /* 0x000fe20006800000 */
[----:B------:R-:W-:Y:S01]  /*1170*/  IMAD.WIDE.U32 R24, R23, c[0x0][0x1e0], R18 ;  /* 0x0000780017187a25 */ /* 0x000fe200078e0012 */
[----:B------:R-:W-:-:S02]  /*1180*/  SHF.R.S32.HI R5, RZ, 0x1f, R16 ;  /* 0x0000001fff057819 */ /* 0x000fc40000011410 */
[----:B------:R-:W-:Y:S01]  /*1190*/  IADD3 R21, R27, R20, RZ ;  /* 0x000000141b157210 */ /* 0x000fe20007ffe0ff */
[----:B------:R-:W-:Y:S01]  /*11a0*/  IMAD.WIDE.U32 R22, R23, c[0x0][0x208], R18 ;  /* 0x0000820017167a25 */ /* 0x000fe200078e0012 */
[----:B------:R-:W-:-:S03]  /*11b0*/  LEA.HI R5, R5, R16, RZ, 0x3 ;  /* 0x0000001005057211 */ /* 0x000fc600078f18ff */
[----:B------:R-:W-:Y:S01]  /*11c0*/  IMAD.MOV.U32 R14, RZ, RZ, R0 ;  /* 0x000000ffff0e7224 */ /* 0x000fe200078e0000 */
[----:B------:R-:W-:Y:S01]  /*11d0*/  @P0 SHF.R.U32.HI R14, RZ, c[0x0][0x2cc], R13 ;  /* 0x0000b300ff0e0a19 */ /* 0x000fe2000001160d */
[----:B------:R-:W-:Y:S01]  /*11e0*/  IMAD R2, R2, c[0x0][0x1c0], RZ ;  /* 0x0000700002027a24 */ /* 0x000fe200078e02ff */
[----:B------:R-:W-:Y:S01]  /*11f0*/  LOP3.LUT R15, R5, 0xfffffff8, RZ, 0xc0, !PT ;  /* 0xfffffff8050f7812 */ /* 0x000fe200078ec0ff */
[----:B------:R-:W-:Y:S02]  /*1200*/  IMAD.MOV.U32 R20, RZ, RZ, R26 ;  /* 0x000000ffff147224 */ /* 0x000fe400078e001a */
[----:B------:R-:W-:Y:S01]  /*1210*/  IMAD.IADD R23, R23, 0x1, R7 ;  /* 0x0000000117177824 */ /* 0x000fe200078e0207 */
[----:B------:R-:W-:Y:S01]  /*1220*/  IADD3 R7, -R14, RZ, RZ ;  /* 0x000000ff0e077210 */ /* 0x000fe20007ffe1ff */
[----:B------:R-:W-:Y:S01]  /*1230*/  IMAD.IADD R25, R25, 0x1, R9 ;  /* 0x0000000119197824 */ /* 0x000fe200078e0209 */
[----:B------:R-:W-:Y:S01]  /*1240*/  SHF.R.S32.HI R9, RZ, 0x1f, R14 ;  /* 0x0000001fff097819 */ /* 0x000fe2000001140e */
[----:B------:R-:W-:-:S02]  /*1250*/  IMAD R2, R11, c[0x0][0x1c4], R2 ;  /* 0x000071000b027a24 */ /* 0x000fc400078e0202 */
[----:B------:R-:W-:-:S04]  /*1260*/  IMAD.WIDE.U32 R20, R11, c[0x0][0x1c0], R20 ;  /* 0x000070000b147a25 */ /* 0x000fc800078e0014 */
[----:B------:R-:W-:Y:S02]  /*1270*/  IMAD R7, R7, c[0x0][0x2c4], R0 ;  /* 0x0000b10007077a24 */ /* 0x000fe400078e0200 */
[----:B------:R-:W-:Y:S02]  /*1280*/  IMAD.IADD R21, R21, 0x1, R2 ;  /* 0x0000000115157824 */ /* 0x000fe400078e0202 */
[----:B------:R-:W-:Y:S01]  /*1290*/  IMAD R9, R9, c[0x0][0x1b0], RZ ;  /* 0x00006c0009097a24 */ /* 0x000fe200078e02ff */
[----:B------:R-:W-:Y:S01]  /*12a0*/  SHF.R.S32.HI R0, RZ, 0x1f, R7 ;  /* 0x0000001fff007819 */ /* 0x000fe20000011407 */
[----:B------:R-:W-:Y:S02]  /*12b0*/  IMAD.IADD R15, R16, 0x1, -R15 ;  /* 0x00000001100f7824 */ /* 0x000fe400078e0a0f */
[----:B------:R-:W-:Y:S02]  /*12c0*/  IMAD R11, R10, c[0x0][0x1e8], RZ ;  /* 0x00007a000a0b7a24 */ /* 0x000fe400078e02ff */
[C---:B------:R-:W-:Y:S01]  /*12d0*/  IMAD R9, R14.reuse, c[0x0][0x1b4], R9 ;  /* 0x00006d000e097a24 */ /* 0x040fe200078e0209 */
[C---:B------:R-:W-:Y:S01]  /*12e0*/  LOP3.LUT P6, RZ, R15.reuse, 0x4, RZ, 0xc0, !PT ;  /* 0x000000040fff7812 */ /* 0x040fe200078cc0ff */
[----:B------:R-:W-:Y:S01]  /*12f0*/  IMAD.WIDE.U32 R16, R14, c[0x0][0x1b0], R20 ;  /* 0x00006c000e107a25 */ /* 0x000fe200078e0014 */
[----:B------:R-:W-:-:S03]  /*1300*/  LOP3.LUT P0, RZ, R15, 0x2, RZ, 0xc0, !PT ;  /* 0x000000020fff7812 */ /* 0x000fc6000780c0ff */
[----:B------:R-:W-:Y:S01]  /*1310*/  IMAD R13, R10, c[0x0][0x210], RZ ;  /* 0x000084000a0d7a24 */ /* 0x000fe200078e02ff */
[----:B------:R-:W-:Y:S01]  /*1320*/  LEA.HI R10, R83, R6, RZ, 0x6 ;  /* 0x00000006530a7211 */ /* 0x000fe200078f30ff */
[C---:B------:R-:W-:Y:S02]  /*1330*/  IMAD R11, R4.reuse, c[0x0][0x1ec], R11 ;  /* 0x00007b00040b7a24 */ /* 0x040fe400078e020b */
[----:B------:R-:W-:Y:S01]  /*1340*/  IMAD.WIDE.U32 R212, R4, c[0x0][0x1e8], R24 ;  /* 0x00007a0004d47a25 */ /* 0x000fe200078e0018 */
[----:B------:R-:W-:-:S03]  /*1350*/  SHF.L.U32 R10, R10, 0x3, RZ ;  /* 0x000000030a0a7819 */ /* 0x000fc600000006ff */
[----:B------:R-:W-:Y:S01]  /*1360*/  IMAD.IADD R17, R17, 0x1, R9 ;  /* 0x0000000111117824 */ /* 0x000fe200078e0209 */
[----:B------:R-:W-:Y:S01]  /*1370*/  LOP3.LUT R207, R207, 0xfffffe00, R10, 0xf8, !PT ;  /* 0xfffffe00cfcf7812 */ /* 0x000fe200078ef80a */
[----:B------:R-:W-:Y:S02]  /*1380*/  IMAD R0, R0, c[0x0][0x1a8], RZ ;  /* 0x00006a0000007a24 */ /* 0x000fe400078e02ff */
[C---:B------:R-:W-:Y:S02]  /*1390*/  IMAD R13, R4.reuse, c[0x0][0x214], R13 ;  /* 0x00008500040d7a24 */ /* 0x040fe400078e020d */
[----:B------:R-:W-:-:S04]  /*13a0*/  IMAD.WIDE.U32 R20, R4, c[0x0][0x210], R22 ;  /* 0x0000840004147a25 */ /* 0x000fc800078e0016 */
[----:B------:R-:W-:Y:S01]  /*13b0*/  IMAD.IADD R213, R213, 0x1, R11 ;  /* 0x00000001d5d57824 */ /* 0x000fe200078e020b */
[----:B------:R-:W-:Y:S01]  /*13c0*/  IADD3 R11, R12, UR7, RZ ;  /* 0x000000070c0b7c10 */ /* 0x000fe2000fffe0ff */
[----:B------:R-:W-:Y:S01]  /*13d0*/  IMAD.SHL.U32 R4, R15, 0x40, RZ ;  /* 0x000000400f047824 */ /* 0x000fe200078e00ff */
[----:B------:R-:W-:Y:S01]  /*13e0*/  IADD3 R21, R21, R13, RZ ;  /* 0x0000000d15157210 */ /* 0x000fe20007ffe0ff */
[C---:B------:R-:W-:Y:S02]  /*13f0*/  IMAD R0, R7.reuse, c[0x0][0x1ac], R0 ;  /* 0x00006b0007007a24 */ /* 0x040fe400078e0200 */
[----:B------:R-:W-:Y:S01]  /*1400*/  IMAD.WIDE.U32 R16, R7, c[0x0][0x1a8], R16 ;  /* 0x00006a0007107a25 */ /* 0x000fe200078e0010 */
[----:B------:R-:W-:-:S03]  /*1410*/  LOP3.LUT R4, R4, 0x1c0, RZ, 0xc0, !PT ;  /* 0x000001c004047812 */ /* 0x000fc600078ec0ff */
[----:B------:R-:W-:Y:S01]  /*1420*/  IMAD.SHL.U32 R15, R205, 0x8, RZ ;  /* 0x00000008cd0f7824 */ /* 0x000fe200078e00ff */
[----:B------:R-:W-:Y:S01]  /*1430*/  LEA R14, P2, R16, c[0x0][0x160], 0x1 ;  /* 0x00005800100e7a11 */ /* 0x000fe200078408ff */
[----:B------:R-:W-:Y:S02]  /*1440*/  IMAD.IADD R0, R17, 0x1, R0 ;  /* 0x0000000111007824 */ /* 0x000fe400078e0200 */
[----:B------:R-:W-:Y:S01]  /*1450*/  IMAD.MOV.U32 R2, RZ, RZ, 0x10 ;  /* 0x00000010ff027424 */ /* 0x000fe200078e00ff */
[----:B------:R-:W-:Y:S01]  /*1460*/  LOP3.LUT R7, R4, 0x8, R15, 0xf8, !PT ;  /* 0x0000000804077812 */ /* 0x000fe200078ef80f */
[----:B------:R-:W-:Y:S01]  /*1470*/  IMAD.SHL.U32 R5, R5, 0x40, RZ ;  /* 0x0000004005057824 */ /* 0x000fe200078e00ff */
[----:B------:R-:W-:Y:S02]  /*1480*/  SHF.R.U32.HI R4, RZ, 0x3, R4 ;  /* 0x00000003ff047819 */ /* 0x000fe40000011604 */
[----:B------:R-:W-:Y:S02]  /*1490*/  LEA.HI.X R13, R16, c[0x0][0x164], R0, 0x1, P2 ;  /* 0x00005900100d7a11 */ /* 0x000fe400010f0c00 */
[----:B------:R-:W-:Y:S01]  /*14a0*/  LOP3.LUT R4, R7, R4, RZ, 0x3c, !PT ;  /* 0x0000000407047212 */ /* 0x000fe200078e3cff */
[----:B------:R1:W3:Y:S01]  /*14b0*/  SHFL.IDX PT, R16, R14, RZ, 0x181f ;  /* 0x00181fff0e107589 */ /* 0x0002e200000e0000 */
[----:B------:R-:W-:-:S02]  /*14c0*/  IADD3 R7, R18, 0x40, RZ ;  /* 0x0000004012077810 */ /* 0x000fc40007ffe0ff */
[----:B------:R-:W-:Y:S01]  /*14d0*/  SEL R2, R2, 0xfffffff0, !P0 ;  /* 0xfffffff002027807 */ /* 0x000fe20004000000 */
[----:B------:R1:W4:Y:S01]  /*14e0*/  SHFL.IDX PT, R17, R13, RZ, 0x181f ;  /* 0x00181fff0d117589 */ /* 0x00032200000e0000 */
[C---:B------:R-:W-:Y:S02]  /*14f0*/  ISETP.GE.AND P2, PT, R7.reuse, c[0x0][0x1d4], PT ;  /* 0x0000750007007a0c */ /* 0x040fe40003f46270 */
[----:B------:R-:W-:Y:S02]  /*1500*/  ISETP.GE.AND P0, PT, R7, c[0x0][0x198], PT ;  /* 0x0000660007007a0c */ /* 0x000fe40003f06270 */
[----:B------:R-:W-:Y:S02]  /*1510*/  LOP3.LUT R4, R4, 0xfffffe00, R5, 0xf8, !PT ;  /* 0xfffffe0004047812 */ /* 0x000fe400078ef805 */
[----:B--2---:R-:W-:Y:S01]  /*1520*/  @P3 SHF.R.S32.HI R9, RZ, 0x1f, R8 ;  /* 0x0000001fff093819 */ /* 0x004fe20000011408 */
[----:B------:R-:W-:Y:S02]  /*1530*/  @!P3 IMAD.MOV.U32 R8, RZ, RZ, R208 ;  /* 0x000000ffff08b224 */ /* 0x000fe400078e00d0 */
[----:B------:R-:W-:Y:S01]  /*1540*/  @!P3 IMAD.MOV.U32 R9, RZ, RZ, R3 ;  /* 0x000000ffff09b224 */ /* 0x000fe200078e0003 */
[----:B------:R-:W-:Y:S01]  /*1550*/  ISETP.GE.AND P3, PT, R18, c[0x0][0x1d4], PT ;  /* 0x0000750012007a0c */ /* 0x000fe20003f66270 */
[----:B------:R-:W-:Y:S01]  /*1560*/  IMAD.MOV.U32 R3, RZ, RZ, 0x20 ;  /* 0x00000020ff037424 */ /* 0x000fe200078e00ff */
[----:B------:R-:W-:Y:S01]  /*1570*/  SEL R210, R8, RZ, !P4 ;  /* 0x000000ff08d27207 */ /* 0x000fe20006000000 */
[----:B------:R-:W-:Y:S01]  /*1580*/  IMAD.SHL.U32 R8, R54, 0x8, RZ ;  /* 0x0000000836087824 */ /* 0x000fe200078e00ff */
[----:B------:R-:W-:-:S02]  /*1590*/  SEL R215, R9, RZ, !P4 ;  /* 0x000000ff09d77207 */ /* 0x000fc40006000000 */
[----:B------:R-:W-:Y:S01]  /*15a0*/  ISETP.GE.AND P4, PT, R11, UR4, PT ;  /* 0x000000040b007c0c */ /* 0x000fe2000bf86270 */
[----:B------:R-:W-:Y:S01]  /*15b0*/  IMAD.WIDE.U32 R212, R210, c[0x0][0x1f0], R212 ;  /* 0x00007c00d2d47a25 */ /* 0x000fe200078e00d4 */
[----:B------:R-:W-:Y:S02]  /*15c0*/  IADD3 R0, R8, 0x80, RZ ;  /* 0x0000008008007810 */ /* 0x000fe40007ffe0ff */
[----:B------:R-:W-:Y:S01]  /*15d0*/  SEL R3, R3, 0xffffffe0, !P6 ;  /* 0xffffffe003037807 */ /* 0x000fe20007000000 */
[C---:B------:R-:W-:Y:S01]  /*15e0*/  IMAD R219, R215.reuse, c[0x0][0x1f0], RZ ;  /* 0x00007c00d7db7a24 */ /* 0x040fe200078e02ff */
[----:B------:R-:W-:Y:S01]  /*15f0*/  ISETP.GE.AND P6, PT, R0, c[0x0][0x198], PT ;  /* 0x0000660000007a0c */ /* 0x000fe20003fc6270 */
[----:B------:R-:W-:Y:S01]  /*1600*/  IMAD R215, R215, c[0x0][0x218], RZ ;  /* 0x00008600d7d77a24 */ /* 0x000fe200078e02ff */
[----:B------:R-:W-:Y:S01]  /*1610*/  ISETP.GE.AND P5, PT, R8, c[0x0][0x198], PT ;  /* 0x0000660008007a0c */ /* 0x000fe20003fa6270 */
[C---:B------:R-:W-:Y:S01]  /*1620*/  IMAD R219, R210.reuse, c[0x0][0x1f4], R219 ;  /* 0x00007d00d2db7a24 */ /* 0x040fe200078e02db */
[----:B------:R-:W-:Y:S01]  /*1630*/  P2R R9, PR, RZ, 0x40 ;  /* 0x00000040ff097803 */ /* 0x000fe20000000000 */
[----:B------:R-:W-:-:S02]  /*1640*/  IMAD R215, R210, c[0x0][0x21c], R215 ;  /* 0x00008700d2d77a24 */ /* 0x000fc400078e02d7 */
[----:B------:R-:W-:-:S04]  /*1650*/  IMAD.WIDE.U32 R210, R210, c[0x0][0x218], R20 ;  /* 0x00008600d2d27a25 */ /* 0x000fc800078e0014 */
[----:B------:R-:W-:Y:S02]  /*1660*/  IMAD.IADD R219, R213, 0x1, R219 ;  /* 0x00000001d5db7824 */ /* 0x000fe400078e02db */
[----:B------:R-:W-:Y:S01]  /*1670*/  IMAD.IADD R215, R211, 0x1, R215 ;  /* 0x00000001d3d77824 */ /* 0x000fe200078e02d7 */
[----:B------:R-:W-:Y:S05]  /*1680*/  @P4 BRA `(.L_x_226) ;  /* 0x000000f000004947 */ /* 0x000fea0003800000 */
[----:B-1-34-:R-:W-:Y:S02]  /*1690*/  SHF.R.S32.HI R10, RZ, 0x1f, R7 ;  /* 0x0000001fff0a7819 */ /* 0x01afe40000011407 */
[----:B------:R-:W-:Y:S02]  /*16a0*/  SHF.R.S32.HI R5, RZ, 0x1f, R0 ;  /* 0x0000001fff057819 */ /* 0x000fe40000011400 */
[----:B------:R-:W-:Y:S01]  /*16b0*/  LEA.HI R9, R10, R7, RZ, 0x3 ;  /* 0x000000070a097211 */ /* 0x000fe200078f18ff */
[----:B------:R-:W-:Y:S01]  /*16c0*/  IMAD.SHL.U32 R10, R207, 0x2, RZ ;  /* 0x00000002cf0a7824 */ /* 0x000fe200078e00ff */
[----:B------:R-:W-:Y:S02]  /*16d0*/  LEA.HI R5, R5, R0, RZ, 0x3 ;  /* 0x0000000005057211 */ /* 0x000fe400078f18ff */
[----:B------:R-:W-:-:S02]  /*16e0*/  LEA R20, P4, R8, R16, 0x1 ;  /* 0x0000001008147211 */ /* 0x000fc400078808ff */
[----:B------:R-:W-:Y:S02]  /*16f0*/  LOP3.LUT R9, R9, 0xfffffff8, RZ, 0xc0, !PT ;  /* 0xfffffff809097812 */ /* 0x000fe400078ec0ff */
[----:B------:R-:W-:Y:S02]  /*1700*/  LOP3.LUT R5, R5, 0xfffffff8, RZ, 0xc0, !PT ;  /* 0xfffffff805057812 */ /* 0x000fe400078ec0ff */
[----:B------:R-:W-:Y:S01]  /*1710*/  LEA.HI.X R21, R8, R17, R19, 0x1, P4 ;  /* 0x0000001108157211 */ /* 0x000fe200020f0c13 */
[----:B------:R-:W-:-:S04]  /*1720*/  IMAD.WIDE R22, R9, 0x2, R16 ;  /* 0x0000000209167825 */ /* 0x000fc800078e0210 */
[----:B------:R-:W-:Y:S01]  /*1730*/  IMAD.WIDE R16, R5, 0x2, R16 ;  /* 0x0000000205107825 */ /* 0x000fe200078e0210 */
[----:B------:R-:W-:Y:S01]  /*1740*/  @!PT LDS RZ, [RZ] ;  /* 0x00000000fffff984 */ /* 0x000fe20000000800 */
[----:B------:R1:W-:Y:S04]  /*1750*/  LDGSTS.E.BYPASS.LTC128B.128 [R10+0xc100], [R20.64], !P5 ;  /* 0x0c100000140a7fae */ /* 0x0003e8000e901d52 */
[----:B------:R1:W-:Y:S04]  /*1760*/  LDGSTS.E.BYPASS.LTC128B.128 [R10+0x10100], [R22.64], !P0 ;  /* 0x10100000160a7fae */ /* 0x0003e8000c101d52 */
[----:B------:R1:W-:Y:S02]  /*1770*/  LDGSTS.E.BYPASS.LTC128B.128 [R10+0x14100], [R16.64], !P6 ;  /* 0x14100000100a7fae */ /* 0x0003e4000f101d52 */
.L_x_226:
[----:B-1-34-:R-:W-:Y:S05]  /*1780*/  BSYNC B0 ;  /* 0x0000000000007941 */ /* 0x01afea0003800000 */
.L_x_225:
[----:B------:R-:W-:Y:S01]  /*1790*/  IADD3 R5, R11, 0x20, RZ ;  /* 0x000000200b057810 */ /* 0x000fe20007ffe0ff */
[----:B------:R1:W2:Y:S01]  /*17a0*/  SHFL.IDX PT, R21, R13, 0x1, 0x181f ;  /* 0x00381f000d157f89 */ /* 0x0002a200000e0000 */
[----:B------:R-:W-:Y:S02]  /*17b0*/  BSSY B0, `(.L_x_227) ;  /* 0x0000014000007945 */ /* 0x000fe40003800000 */
[----:B------:R-:W-:Y:S01]  /*17c0*/  ISETP.GE.AND P4, PT, R5, UR4, PT ;  /* 0x0000000405007c0c */ /* 0x000fe2000bf86270 */
        /* <DEDUP_REMOVED lines=18> */
.L_x_228:
[----:B------:R-:W-:Y:S05]  /*18f0*/  BSYNC B0 ;  /* 0x0000000000007941 */ /* 0x000fea0003800000 */
.L_x_227:
[----:B------:R-:W-:Y:S01]  /*1900*/  IADD3 R5, R11, 0x40, RZ ;  /* 0x000000400b057810 */ /* 0x000fe20007ffe0ff */
[----:B--2---:R2:W4:Y:S01]  /*1910*/  SHFL.IDX PT, R21, R13, 0x2, 0x181f ;  /* 0x00581f000d157f89 */ /* 0x00452200000e0000 */
[----:B------:R-:W-:Y:S02]  /*1920*/  BSSY B0, `(.L_x_229) ;  /* 0x0000014000007945 */ /* 0x000fe40003800000 */
[----:B------:R-:W-:Y:S01]  /*1930*/  ISETP.GE.AND P4, PT, R5, UR4, PT ;  /* 0x0000000405007c0c */ /* 0x000fe2000bf86270 */
        /* <DEDUP_REMOVED lines=18> */
.L_x_230:
[----:B------:R-:W-:Y:S05]  /*1a60*/  BSYNC B0 ;  /* 0x0000000000007941 */ /* 0x000fea0003800000 */
.L_x_229:
[----:B---3--:R-:W3:Y:S01]  /*1a70*/  SHFL.IDX PT, R16, R14, 0x3, 0x181f ;  /* 0x00781f000e107f89 */ /* 0x008ee200000e0000 */
[----:B------:R-:W-:Y:S01]  /*1a80*/  IADD3 R11, R11, 0x60, RZ ;  /* 0x000000600b0b7810 */ /* 0x000fe20007ffe0ff */
[----:B------:R-:W-:Y:S01]  /*1a90*/  UIADD3 UR20, UR14, -0x1, URZ ;  /* 0xffffffff0e147890 */ /* 0x000fe2000fffe03f */
[----:B------:R-:W-:Y:S01]  /*1aa0*/  IMAD.SHL.U32 R207, R207, 0x2, RZ ;  /* 0x00000002cfcf7824 */ /* 0x000fe200078e00ff */
[----:B------:R-:W5:Y:S01]  /*1ab0*/  SHFL.IDX PT, R17, R13, 0x3, 0x181f ;  /* 0x00781f000d117f89 */ /* 0x000f6200000e0000 */
[----:B------:R-:W-:Y:S01]  /*1ac0*/  ISETP.GE.AND P6, PT, R11, UR4, PT ;  /* 0x000000040b007c0c */ /* 0x000fe2000bfc6270 */
[----:B------:R-:W-:Y:S01]  /*1ad0*/  USHF.L.U32 UR15, UR20, 0x6, URZ ;  /* 0x00000006140f7899 */ /* 0x000fe2000800063f */
[----:B------:R-:W-:Y:S01]  /*1ae0*/  IMAD.MOV.U32 R218, RZ, RZ, R212 ;  /* 0x000000ffffda7224 */ /* 0x000fe200078e00d4 */
[----:B------:R-:W-:Y:S01]  /*1af0*/  ULDC.64 UR4, c[0x0][0x1e0] ;  /* 0x0000780000047ab9 */ /* 0x000fe20000000a00 */
[CC--:B------:R-:W-:Y:S01]  /*1b00*/  LEA.HI R80, R83.reuse, R6.reuse, RZ, 0x5 ;  /* 0x0000000653507211 */ /* 0x0c0fe200078f28ff */
[----:B------:R-:W-:Y:S01]  /*1b10*/  UMOV UR10, 0x6 ;  /* 0x00000006000a7882 */ /* 0x000fe20000000000 */
[----:B------:R-:W-:Y:S01]  /*1b20*/  LEA.HI R83, R83, R6, RZ, 0x2 ;  /* 0x0000000653537211 */ /* 0x000fe200078f10ff */
[----:B------:R-:W-:Y:S01]  /*1b30*/  IMAD.U32 R5, RZ, RZ, UR15 ;  /* 0x0000000fff057e24 */ /* 0x000fe2000f8e00ff */
[----:B------:R-:W-:Y:S01]  /*1b40*/  USHF.L.U32 UR22, UR4, 0x6, URZ ;  /* 0x0000000604167899 */ /* 0x000fe2000800063f */
[----:B------:R-:W-:Y:S01]  /*1b50*/  SHF.R.S32.HI R81, RZ, 0x5, R80 ;  /* 0x00000005ff517819 */ /* 0x000fe20000011450 */
[----:B------:R-:W-:Y:S01]  /*1b60*/  USHF.L.U64.HI UR21, UR4, UR10, UR5 ;  /* 0x0000000a04157299 */ /* 0x000fe20008010205 */
[----:B------:R-:W-:Y:S01]  /*1b70*/  LOP3.LUT R83, R83, 0xfffffffc, RZ, 0xc0, !PT ;  /* 0xfffffffc53537812 */ /* 0x000fe200078ec0ff */
[----:B------:R-:W-:Y:S01]  /*1b80*/  USHF.R.S32.HI UR11, URZ, 0x1f, UR20 ;  /* 0x0000001f3f0b7899 */ /* 0x000fe20008011414 */
[----:B------:R-:W-:Y:S01]  /*1b90*/  @!P6 SHF.R.S32.HI R10, RZ, 0x1f, R7 ;  /* 0x0000001fff0ae819 */ /* 0x000fe20000011407 */
[----:B------:R-:W-:Y:S01]  /*1ba0*/  UIMAD UR12, UR21, UR20, URZ ;  /* 0x00000014150c72a4 */ /* 0x000fe2000f8e023f */
[----:B------:R-:W-:Y:S01]  /*1bb0*/  IMAD R206, R81, 0x400, R4 ;  /* 0x0000040051ce7824 */ /* 0x000fe200078e0204 */
[----:B------:R-:W-:Y:S01]  /*1bc0*/  USHF.L.U32 UR13, UR4, 0x5, URZ ;  /* 0x00000005040d7899 */ /* 0x000fe2000800063f */
[----:B------:R-:W-:Y:S01]  /*1bd0*/  @!P6 LEA.HI R9, R10, R7, RZ, 0x3 ;  /* 0x000000070a09e211 */ /* 0x000fe200078f18ff */
[----:B------:R-:W-:Y:S01]  /*1be0*/  IMAD.U32 R7, RZ, RZ, UR22 ;  /* 0x00000016ff077e24 */ /* 0x000fe2000f8e00ff */
[----:B---3--:R-:W-:Y:S01]  /*1bf0*/  @!P6 LEA R20, P4, R8, R16, 0x1 ;  /* 0x000000100814e211 */ /* 0x008fe200078808ff */
[----:B------:R-:W-:Y:S01]  /*1c00*/  UIMAD UR12, UR11, UR22, UR12 ;  /* 0x000000160b0c72a4 */ /* 0x000fe2000f8e020c */
[----:B------:R-:W-:Y:S01]  /*1c10*/  IADD3 R10, -R5, UR9, -R12 ;  /* 0x00000009050a7c10 */ /* 0x000fe2000fffe90c */
[----:B------:R-:W-:Y:S01]  /*1c20*/  IMAD.SHL.U32 R206, R206, 0x2, RZ ;  /* 0x00000002cece7824 */ /* 0x000fe200078e00ff */
[----:B----45:R-:W-:Y:S01]  /*1c30*/  @!P6 LEA.HI.X R21, R8, R17, R19, 0x1, P4 ;  /* 0x000000110815e211 */ /* 0x030fe200020f0c13 */
[----:B------:R-:W-:Y:S01]  /*1c40*/  IMAD.WIDE.U32 R18, R7, UR20, R218 ;  /* 0x0000001407127c25 */ /* 0x000fe2000f8e00da */
[----:B------:R-:W-:Y:S01]  /*1c50*/  @!P6 LOP3.LUT R9, R9, 0xfffffff8, RZ, 0xc0, !PT ;  /* 0xfffffff80909e812 */ /* 0x000fe200078ec0ff */
[----:B------:R-:W-:Y:S01]  /*1c60*/  UISETP.GT.AND UP0, UPT, UR20, UR8, UPT ;  /* 0x000000081400728c */ /* 0x000fe2000bf04270 */
[C---:B------:R-:W-:Y:S01]  /*1c70*/  ISETP.GE.AND P4, PT, R10.reuse, 0x21, PT ;  /* 0x000000210a00780c */ /* 0x040fe20003f86270 */
[----:B------:R-:W-:Y:S01]  /*1c80*/  @!PT LDS RZ, [RZ] ;  /* 0x00000000fffff984 */ /* 0x000fe20000000800 */
[----:B------:R3:W-:Y:S01]  /*1c90*/  @!P6 LDGSTS.E.BYPASS.LTC128B.128 [R207+0xf100], [R20.64], !P5 ;  /* 0x0f10000014cfefae */ /* 0x0007e2000e901d52 */
[----:B------:R-:W-:Y:S01]  /*1ca0*/  ISETP.GE.AND P5, PT, R10, 0x1, PT ;  /* 0x000000010a00780c */ /* 0x000fe20003fa6270 */
[----:B------:R-:W-:Y:S01]  /*1cb0*/  @!P6 IMAD.WIDE R22, R9, 0x2, R16 ;  /* 0x000000020916e825 */ /* 0x000fe200078e0210 */
[----:B------:R-:W-:Y:S01]  /*1cc0*/  IADD3 R9, R19, UR12, RZ ;  /* 0x0000000c13097c10 */ /* 0x000fe2000fffe0ff */
[----:B------:R-:W-:-:S02]  /*1cd0*/  UMOV UR12, 0x5 ;  /* 0x00000005000c7882 */ /* 0x000fc40000000000 */
[----:B------:R-:W-:Y:S01]  /*1ce0*/  USHF.L.U64.HI UR12, UR4, UR12, UR5 ;  /* 0x0000000c040c7299 */ /* 0x000fe20008010205 */
[----:B------:R3:W-:Y:S01]  /*1cf0*/  @!P6 LDGSTS.E.BYPASS.LTC128B.128 [R207+0x13100], [R22.64], !P0 ;  /* 0x1310000016cfefae */ /* 0x0007e2000c101d52 */
[--C-:B------:R-:W-:Y:S01]  /*1d00*/  IMAD R202, R2, 0x2, R206.reuse ;  /* 0x0000000202ca7824 */ /* 0x100fe200078e02ce */
[----:B------:R-:W-:Y:S01]  /*1d10*/  ULDC.64 UR4, c[0x0][0x208] ;  /* 0x0000820000047ab9 */ /* 0x000fe20000000a00 */
[C---:B------:R-:W-:Y:S01]  /*1d20*/  IMAD R201, R3.reuse, 0x2, R206 ;  /* 0x0000000203c97824 */ /* 0x040fe200078e02ce */
[----:B------:R-:W-:Y:S01]  /*1d30*/  UIMAD UR11, UR11, UR4, URZ ;  /* 0x000000040b0b72a4 */ /* 0x000fe2000f8e023f */
[----:B------:R-:W-:Y:S01]  /*1d40*/  IMAD R199, R3, 0x2, R202 ;  /* 0x0000000203c77824 */ /* 0x000fe200078e02ca */
[----:B------:R-:W-:Y:S01]  /*1d50*/  UIMAD.WIDE.U32 UR24, UR20, UR4, URZ ;  /* 0x00000004141872a5 */ /* 0x000fe2000f8e003f */
[C---:B-12---:R-:W-:Y:S01]  /*1d60*/  @P5 LEA R14, P0, R18.reuse, c[0x0][0x1c8], 0x1 ;  /* 0x00007200120e5a11 */ /* 0x046fe200078008ff */
[----:B------:R-:W-:Y:S02]  /*1d70*/  UIMAD UR11, UR20, UR5, UR11 ;  /* 0x00000005140b72a4 */ /* 0x000fe4000f8e020b */
[----:B------:R-:W-:Y:S01]  /*1d80*/  USHF.L.U64.HI UR10, UR4, UR10, UR5 ;  /* 0x0000000a040a7299 */ /* 0x000fe20008010205 */
[C---:B------:R-:W-:Y:S01]  /*1d90*/  @P5 LEA.HI.X R15, R18.reuse, c[0x0][0x1cc], R9, 0x1, P0 ;  /* 0x00007300120f5a11 */ /* 0x040fe200000f0c09 */
[----:B------:R-:W-:Y:S01]  /*1da0*/  UIADD3 UR11, UR25, UR11, URZ ;  /* 0x0000000b190b7290 */ /* 0x000fe2000fffe03f */
[----:B------:R-:W-:Y:S01]  /*1db0*/  @P4 IADD3 R10, P0, R18, UR13, RZ ;  /* 0x0000000d120a4c10 */ /* 0x000fe2000ff1e0ff */
[----:B------:R-:W-:-:S03]  /*1dc0*/  @UP0 UIADD3 UR5, UR14, -0x2, URZ ;  /* 0xfffffffe0e050890 */ /* 0x000fc6000fffe03f */
[----:B------:R-:W-:Y:S01]  /*1dd0*/  @P4 IADD3.X R9, R9, UR12, RZ, P0, !PT ;  /* 0x0000000c09094c10 */ /* 0x000fe200087fe4ff */
[----:B------:R-:W-:Y:S01]  /*1de0*/  IMAD.U32 R13, RZ, RZ, UR11 ;  /* 0x0000000bff0d7e24 */ /* 0x000fe2000f8e00ff */
[C---:B------:R-:W-:Y:S01]  /*1df0*/  @P4 LEA R18, P0, R10.reuse, c[0x0][0x1c8], 0x1 ;  /* 0x000072000a124a11 */ /* 0x040fe200078008ff */
[----:B------:R-:W-:Y:S02]  /*1e00*/  USHF.L.U32 UR11, UR4, 0x6, URZ ;  /* 0x00000006040b7899 */ /* 0x000fe4000800063f */
[----:B------:R-:W-:Y:S01]  /*1e10*/  @UP0 USHF.R.S32.HI UR4, URZ, 0x1f, UR5 ;  /* 0x0000001f3f040899 */ /* 0x000fe20008011405 */
[----:B------:R-:W-:Y:S02]  /*1e20*/  @P4 LEA.HI.X R19, R10, c[0x0][0x1cc], R9, 0x1, P0 ;  /* 0x000073000a134a11 */ /* 0x000fe400000f0c09 */
[----:B------:R-:W-:Y:S02]  /*1e30*/  @!P6 IADD3 R9, R8, 0x80, RZ ;  /* 0x000000800809e810 */ /* 0x000fe40007ffe0ff */
[----:B------:R-:W-:Y:S01]  /*1e40*/  ISETP.GE.AND P0, PT, R0, c[0x0][0x198], PT ;  /* 0x0000660000007a0c */ /* 0x000fe20003f06270 */
[----:B------:R-:W-:Y:S01]  /*1e50*/  IMAD.SHL.U32 R0, R54, 0x40, RZ ;  /* 0x0000004036007824 */ /* 0x000fe200078e00ff */
[----:B------:R-:W-:-:S04]  /*1e60*/  @!P6 SHF.R.S32.HI R8, RZ, 0x1f, R9 ;  /* 0x0000001fff08e819 */ /* 0x000fc80000011409 */
[----:B------:R-:W-:Y:S01]  /*1e70*/  @!P6 LEA.HI R9, R8, R9, RZ, 0x3 ;  /* 0x000000090809e211 */ /* 0x000fe200078f18ff */
[----:B------:R-:W-:-:S03]  /*1e80*/  IMAD.SHL.U32 R8, R12, 0x8, RZ ;  /* 0x000000080c087824 */ /* 0x000fc600078e00ff */
[----:B------:R-:W-:-:S05]  /*1e90*/  @!P6 LOP3.LUT R9, R9, 0xfffffff8, RZ, 0xc0, !PT ;  /* 0xfffffff80909e812 */ /* 0x000fca00078ec0ff */
[----:B------:R-:W-:Y:S01]  /*1ea0*/  @!P6 IMAD.WIDE R16, R9, 0x2, R16 ;  /* 0x000000020910e825 */ /* 0x000fe200078e0210 */
[----:B------:R-:W-:-:S04]  /*1eb0*/  LOP3.LUT R9, R0, 0x1c0, RZ, 0xc0, !PT ;  /* 0x000001c000097812 */ /* 0x000fc800078ec0ff */
[----:B------:R1:W-:Y:S01]  /*1ec0*/  @!P6 LDGSTS.E.BYPASS.LTC128B.128 [R207+0x17100], [R16.64], !P0 ;  /* 0x1710000010cfefae */ /* 0x0003e2000c101d52 */
[----:B------:R-:W-:Y:S02]  /*1ed0*/  LOP3.LUT R0, R9, 0x8, R8, 0xf8, !PT ;  /* 0x0000000809007812 */ /* 0x000fe400078ef808 */
[----:B------:R-:W-:Y:S01]  /*1ee0*/  SHF.R.U32.HI R9, RZ, 0x3, R9 ;  /* 0x00000003ff097819 */ /* 0x000fe20000011609 */
[----:B------:R-:W0:Y:S03]  /*1ef0*/  LDGDEPBAR ;  /* 0x00000000000079af */ /* 0x000e260000000000 */
[----:B------:R-:W-:Y:S01]  /*1f00*/  LOP3.LUT R0, R0, R9, RZ, 0x3c, !PT ;  /* 0x0000000900007212 */ /* 0x000fe200078e3cff */
[----:B------:R-:W-:Y:S04]  /*1f10*/  BAR.SYNC.DEFER_BLOCKING 0x0 ;  /* 0x0000000000007b1d */ /* 0x000fe80000010000 */
[----:B------:R-:W-:-:S04]  /*1f20*/  IMAD R205, R205, 0x200, R0 ;  /* 0x00000200cdcd7824 */ /* 0x000fc800078e0200 */
[----:B------:R-:W-:-:S05]  /*1f30*/  IMAD.SHL.U32 R205, R205, 0x2, RZ ;  /* 0x00000002cdcd7824 */ /* 0x000fca00078e00ff */
[----:B------:R-:W-:Y:S02]  /*1f40*/  IADD3 R204, R205, 0x6120, RZ ;  /* 0x00006120cdcc7810 */ /* 0x000fe40007ffe0ff */
[----:B-1----:R-:W-:Y:S02]  /*1f50*/  SEL R17, RZ, 0x2, P2 ;  /* 0x00000002ff117807 */ /* 0x002fe40001000000 */
[----:B------:R-:W-:Y:S01]  /*1f60*/  SEL R16, RZ, 0x4, P1 ;  /* 0x00000004ff107807 */ /* 0x000fe20000800000 */
        /* <DEDUP_REMOVED lines=8> */
[----:B------:R2:W-:Y:S01]  /*1ff0*/  @P4 LDGSTS.E.BYPASS.LTC128B.128 [R207+0xb100], [R18.64+0x100], !P1 ;  /* 0x0b10010012cf4fae */ /* 0x0005e2000c901d52 */
[----:B------:R-:W-:-:S03]  /*2000*/  LOP3.LUT P4, RZ, R54, 0x2, RZ, 0xc0, !PT ;  /* 0x0000000236ff7812 */ /* 0x000fc6000788c0ff */
[----:B------:R-:W0:Y:S01]  /*2010*/  LDGDEPBAR ;  /* 0x00000000000079af */ /* 0x000e220000000000 */
[----:B-1----:R-:W-:Y:S02]  /*2020*/  IMAD.U32 R14, RZ, RZ, UR24 ;  /* 0x00000018ff0e7e24 */ /* 0x002fe4000f8e00ff */
[----:B------:R-:W-:-:S03]  /*2030*/  IMAD.U32 R15, RZ, RZ, UR25 ;  /* 0x00000019ff0f7e24 */ /* 0x000fc6000f8e00ff */
[----:B------:R-:W-:-:S04]  /*2040*/  LEA R15, P0, R14, R210, 0x6 ;  /* 0x000000d20e0f7211 */ /* 0x000fc800078030ff */
[----:B------:R-:W-:Y:S02]  /*2050*/  LEA.HI.X R0, R14, R215, R13, 0x6, P0 ;  /* 0x000000d70e007211 */ /* 0x000fe400000f340d */
[----:B------:R-:W-:Y:S01]  /*2060*/  LEA R56, P0, R15, c[0x0][0x1f8], 0x1 ;  /* 0x00007e000f387a11 */ /* 0x000fe200078008ff */
[----:B------:R-:W-:-:S04]  /*2070*/  DEPBAR.LE SB0, 0x1 ;  /* 0x000080400000791a */ /* 0x000fc80000000000 */
[----:B------:R-:W-:-:S04]  /*2080*/  DEPBAR.LE SB0, 0x0 ;  /* 0x000080000000791a */ /* 0x000fc80000000000 */
[----:B------:R-:W-:Y:S01]  /*2090*/  BAR.SYNC.DEFER_BLOCKING 0x0 ;  /* 0x0000000000007b1d */ /* 0x000fe20000010000 */
[----:B------:R-:W-:Y:S02]  /*20a0*/  LEA.HI.X R57, R15, c[0x0][0x1fc], R0, 0x1, P0 ;  /* 0x00007f000f397a11 */ /* 0x000fe400000f0c00 */
[----:B------:R-:W-:Y:S02]  /*20b0*/  IADD3 R0, -R12, UR9, -R5 ;  /* 0x000000090c007c10 */ /* 0x000fe4000fffe905 */
[----:B------:R-:W-:Y:S02]  /*20c0*/  SEL R13, RZ, 0x1, P3 ;  /* 0x00000001ff0d7807 */ /* 0x000fe40001800000 */
[----:B------:R-:W-:Y:S02]  /*20d0*/  ISETP.LT.OR P6, PT, R0, 0x1, P3 ;  /* 0x000000010000780c */ /* 0x000fe40001fc1670 */
[----:B------:R-:W-:Y:S02]  /*20e0*/  IADD3 R14, R205, 0x6100, RZ ;  /* 0x00006100cd0e7810 */ /* 0x000fe40007ffe0ff */
[----:B------:R-:W-:-:S02]  /*20f0*/  IADD3 R13, R16, R17, R13 ;  /* 0x00000011100d7210 */ /* 0x000fc40007ffe00d */
[----:B------:R-:W-:Y:S02]  /*2100*/  @P4 IADD3 R204, R14, -0x20, RZ ;  /* 0xffffffe00ecc4810 */ /* 0x000fe40007ffe0ff */
[----:B------:R-:W-:Y:S02]  /*2110*/  IADD3 R52, P0, R56, UR11, RZ ;  /* 0x0000000b38347c10 */ /* 0x000fe4000ff1e0ff */
[C---:B------:R-:W-:Y:S02]  /*2120*/  LOP3.LUT P5, RZ, R13.reuse, 0x2, RZ, 0xc0, !PT ;  /* 0x000000020dff7812 */ /* 0x040fe400078ac0ff */
[----:B------:R-:W-:Y:S02]  /*2130*/  LOP3.LUT P4, RZ, R13, 0x4, RZ, 0xc0, !PT ;  /* 0x000000040dff7812 */ /* 0x000fe4000788c0ff */
[----:B------:R-:W-:Y:S02]  /*2140*/  IADD3.X R53, R57, UR10, RZ, P0, !PT ;  /* 0x0000000a39357c10 */ /* 0x000fe400087fe4ff */
[C---:B------:R-:W-:Y:S01]  /*2150*/  ISETP.LT.OR P0, PT, R0.reuse, 0x1, !P5 ;  /* 0x000000010000780c */ /* 0x040fe20006f01670 */
[----:B------:R-:W-:Y:S01]  /*2160*/  LDSM.16.M88.4 R8, [R206+0xc100] ;  /* 0x00c10000ce08783b */ /* 0x000fe20000000200 */
[----:B------:R-:W-:-:S02]  /*2170*/  ISETP.LT.OR P5, PT, R0, 0x21, !P5 ;  /* 0x000000210000780c */ /* 0x000fc40006fa1670 */
[C---:B------:R-:W-:Y:S01]  /*2180*/  IADD3 R195, R204.reuse, 0x800, RZ ;  /* 0x00000800ccc37810 */ /* 0x040fe20007ffe0ff */
[----:B------:R-:W1:Y:S01]  /*2190*/  LDSM.16.M88.4 R28, [R205+0x6100] ;  /* 0x00610000cd1c783b */ /* 0x000e620000000200 */
[C---:B------:R-:W-:Y:S02]  /*21a0*/  IADD3 R194, R204.reuse, 0x1000, RZ ;  /* 0x00001000ccc27810 */ /* 0x040fe40007ffe0ff */
[C---:B------:R-:W-:Y:S01]  /*21b0*/  IADD3 R193, R204.reuse, 0x1800, RZ ;  /* 0x00001800ccc17810 */ /* 0x040fe20007ffe0ff */
[----:B---3--:R-:W3:Y:S01]  /*21c0*/  LDSM.16.M88.4 R20, [R205+0x6900] ;  /* 0x00690000cd14783b */ /* 0x008ee20000000200 */
[C---:B------:R-:W-:Y:S02]  /*21d0*/  IADD3 R191, R204.reuse, 0x2000, RZ ;  /* 0x00002000ccbf7810 */ /* 0x040fe40007ffe0ff */
[C---:B------:R-:W-:Y:S01]  /*21e0*/  IADD3 R190, R204.reuse, 0x2800, RZ ;  /* 0x00002800ccbe7810 */ /* 0x040fe20007ffe0ff */
[----:B------:R-:W2:Y:S01]  /*21f0*/  LDSM.16.M88.4 R64, [R205+0x7100] ;  /* 0x00710000cd40783b */ /* 0x000ea20000000200 */
[----:B------:R-:W-:-:S02]  /*2200*/  IADD3 R189, R204, 0x3000, RZ ;  /* 0x00003000ccbd7810 */ /* 0x000fc40007ffe0ff */
[C---:B------:R-:W-:Y:S01]  /*2210*/  IADD3 R188, R204.reuse, 0x3800, RZ ;  /* 0x00003800ccbc7810 */ /* 0x040fe20007ffe0ff */
[----:B------:R-:W4:Y:S01]  /*2220*/  LDSM.16.M88.4 R40, [R205+0x7900] ;  /* 0x00790000cd28783b */ /* 0x000f220000000200 */
[C---:B------:R-:W-:Y:S02]  /*2230*/  IADD3 R187, R204.reuse, 0x4000, RZ ;  /* 0x00004000ccbb7810 */ /* 0x040fe40007ffe0ff */
[C---:B------:R-:W-:Y:S01]  /*2240*/  IADD3 R186, R204.reuse, 0x4800, RZ ;  /* 0x00004800ccba7810 */ /* 0x040fe20007ffe0ff */
[----:B------:R-:W-:Y:S01]  /*2250*/  LDSM.16.M88.4 R44, [R202+0xc100] ;  /* 0x00c10000ca2c783b */ /* 0x000fe20000000200 */
[C---:B------:R-:W-:Y:S02]  /*2260*/  IADD3 R185, R204.reuse, 0x5000, RZ ;  /* 0x00005000ccb97810 */ /* 0x040fe40007ffe0ff */
[----:B------:R-:W-:Y:S01]  /*2270*/  IADD3 R184, R204, 0x5800, RZ ;  /* 0x00005800ccb87810 */ /* 0x000fe20007ffe0ff */
[----:B------:R-:W5:Y:S04]  /*2280*/  LDSM.16.M88.4 R12, [R204] ;  /* 0x00000000cc0c783b */ /* 0x000f680000000200 */
[----:B------:R-:W2:Y:S04]  /*2290*/  LDSM.16.M88.4 R36, [R204+0x800] ;  /* 0x00080000cc24783b */ /* 0x000ea80000000200 */
[----:B------:R-:W4:Y:S04]  /*22a0*/  LDSM.16.M88.4 R76, [R204+0x1000] ;  /* 0x00100000cc4c783b */ /* 0x000f280000000200 */
[----:B------:R-:W4:Y:S04]  /*22b0*/  LDSM.16.M88.4 R48, [R204+0x1800] ;  /* 0x00180000cc30783b */ /* 0x000f280000000200 */
[----:B------:R-:W-:Y:S01]  /*22c0*/  @!PT LDS RZ, [RZ] ;  /* 0x00000000fffff984 */ /* 0x000fe20000000800 */
[----:B------:R-:W-:Y:S01]  /*22d0*/  @!PT LDS RZ, [RZ] ;  /* 0x00000000fffff984 */ /* 0x000fe20000000800 */
[----:B------:R-:W-:Y:S01]  /*22e0*/  @!PT LDS RZ, [RZ] ;  /* 0x00000000fffff984 */ /* 0x000fe20000000800 */
[----:B------:R2:W-:Y:S01]  /*22f0*/  LDGSTS.E.BYPASS.LTC128B.128 [R207+0x100], [R56.64], !P6 ;  /* 0x0010000038cf7fae */ /* 0x0005e2000f101d52 */
[----:B------:R-:W-:-:S02]  /*2300*/  ISETP.LT.OR P6, PT, R0, 0x1, !P4 ;  /* 0x000000010000780c */ /* 0x000fc400067c1670 */
[----:B------:R-:W-:Y:S01]  /*2310*/  ISETP.LT.OR P4, PT, R0, 0x21, !P4 ;  /* 0x000000210000780c */ /* 0x000fe20006781670 */
[----:B------:R4:W-:Y:S01]  /*2320*/  LDGSTS.E.BYPASS.LTC128B.128 [R207+0x2100], [R56.64+0x80], !P0 ;  /* 0x0210008038cf7fae */ /* 0x0009e2000c101d52 */
[----:B-1----:R-:W-:Y:S01]  /*2330*/  HMMA.16816.F32 R32, R8, R28, RZ ;  /* 0x0000001c0820723c */ /* 0x002fe200000018ff */
[----:B------:R-:W-:-:S07]  /*2340*/  LOP3.LUT P0, RZ, R54, 0x4, RZ, 0xc0, !PT ;  /* 0x0000000436ff7812 */ /* 0x000fce000780c0ff */
[----:B------:R-:W-:Y:S01]  /*2350*/  HMMA.16816.F32 R28, R8, R30, RZ ;  /* 0x0000001e081c723c */ /* 0x000fe200000018ff */
[----:B------:R4:W-:Y:S01]  /*2360*/  LDGSTS.E.BYPASS.LTC128B.128 [R207+0x4100], [R56.64+0x100], !P6 ;  /* 0x0410010038cf7fae */ /* 0x0009e2000f101d52 */
[----:B------:R-:W-:Y:S01]  /*2370*/  ISETP.LT.OR P6, PT, R0, 0x21, P3 ;  /* 0x000000210000780c */ /* 0x000fe20001fc1670 */
[----:B------:R-:W-:-:S05]  /*2380*/  IMAD.MOV.U32 R0, RZ, RZ, 0x40 ;  /* 0x00000040ff007424 */ /* 0x000fca00078e00ff */
[----:B------:R-:W-:Y:S01]  /*2390*/  SEL R0, R0, 0xffffffc0, !P0 ;  /* 0xffffffc000007807 */ /* 0x000fe20004000000 */
[C---:B---3--:R-:W-:Y:S04]  /*23a0*/  HMMA.16816.F32 R24, R8.reuse, R20, RZ ;  /* 0x000000140818723c */ /* 0x048fe800000018ff */
[----:B------:R-:W-:Y:S02]  /*23b0*/  IMAD.IADD R200, R205, 0x1, R0 ;  /* 0x00000001cdc87824 */ /* 0x000fe400078e0200 */
[----:B------:R1:W-:Y:S01]  /*23c0*/  LDGSTS.E.BYPASS.LTC128B.128 [R207+0x1100], [R52.64], !P6 ;  /* 0x0110000034cf7fae */ /* 0x0003e2000f101d52 */
[----:B------:R-:W-:Y:S01]  /*23d0*/  IMAD.IADD R192, R0, 0x1, R204 ;  /* 0x0000000100c07824 */ /* 0x000fe200078e02cc */
[----:B--2---:R-:W-:Y:S02]  /*23e0*/  HMMA.16816.F32 R16, R8, R64, RZ ;  /* 0x000000400810723c */ /* 0x004fe400000018ff */
[----:B------:R1:W-:Y:S01]  /*23f0*/  LDGSTS.E.BYPASS.LTC128B.128 [R207+0x3100], [R52.64+0x80], !P5 ;  /* 0x0310008034cf7fae */ /* 0x0003e2000e901d52 */
[----:B------:R-:W-:-:S03]  /*2400*/  PLOP3.LUT P5, PT, PT, PT, UP0, 0x80, 0x0 ;  /* 0x000000000000781c */ /* 0x000fc60003faf008 */
[----:B------:R1:W-:Y:S01]  /*2410*/  LDGSTS.E.BYPASS.LTC128B.128 [R207+0x5100], [R52.64+0x100], !P4 ;  /* 0x0510010034cf7fae */ /* 0x0003e2000e101d52 */
[----:B------:R-:W-:Y:S01]  /*2420*/  PLOP3.LUT P4, PT, PT, PT, UP2, 0x80, 0x0 ;  /* 0x000000000000781c */ /* 0x000fe20003f8f028 */
[C---:B------:R-:W-:Y:S02]  /*2430*/  HMMA.16816.F32 R20, R8.reuse, R22, RZ ;  /* 0x000000160814723c */ /* 0x040fe400000018ff */
[----:B------:R-:W-:Y:S04]  /*2440*/  LDSM.16.M88.4 R72, [R200+0x6900] ;  /* 0x00690000c848783b */ /* 0x000fe80000000200 */
[----:B----4-:R-:W-:Y:S02]  /*2450*/  LDSM.16.M88.4 R56, [R201+0xc100] ;  /* 0x00c10000c938783b */ /* 0x010fe40000000200 */
[C---:B------:R-:W-:Y:S02]  /*2460*/  HMMA.16816.F32 R64, R8.reuse, R66, RZ ;  /* 0x000000420840723c */ /* 0x040fe400000018ff */
[----:B------:R-:W-:Y:S04]  /*2470*/  LDSM.16.M88.4 R68, [R200+0x7900] ;  /* 0x00790000c844783b */ /* 0x000fe80000000200 */
[----:B------:R-:W0:Y:S02]  /*2480*/  LDGDEPBAR ;  /* 0x00000000000079af */ /* 0x000e240000000000 */
[C---:B------:R-:W-:Y:S08]  /*2490*/  HMMA.16816.F32 R60, R8.reuse, R40, RZ ;  /* 0x00000028083c723c */ /* 0x040ff000000018ff */
[----:B------:R-:W-:Y:S01]  /*24a0*/  HMMA.16816.F32 R8, R8, R42, RZ ;  /* 0x0000002a0808723c */ /* 0x000fe200000018ff */
[----:B------:R-:W2:Y:S04]  /*24b0*/  LDSM.16.M88.4 R40, [R200+0x6100] ;  /* 0x00610000c828783b */ /* 0x000ea80000000200 */
[----:B-1----:R-:W-:Y:S03]  /*24c0*/  LDSM.16.M88.4 R52, [R192] ;  /* 0x00000000c034783b */ /* 0x002fe60000000200 */
[C---:B-----5:R-:W-:Y:S08]  /*24d0*/  HMMA.16816.F32 R32, R44.reuse, R12, R32 ;  /* 0x0000000c2c20723c */ /* 0x060ff00000001820 */
[C---:B------:R-:W-:Y:S01]  /*24e0*/  HMMA.16816.F32 R28, R44.reuse, R14, R28 ;  /* 0x0000000e2c1c723c */ /* 0x040fe2000000181c */
[----:B------:R-:W1:Y:S07]  /*24f0*/  LDSM.16.M88.4 R12, [R200+0x7100] ;  /* 0x00710000c80c783b */ /* 0x000e6e0000000200 */
[C---:B------:R-:W-:Y:S08]  /*2500*/  HMMA.16816.F32 R24, R44.reuse, R36, R24 ;  /* 0x000000242c18723c */ /* 0x040ff00000001818 */
[C---:B------:R-:W-:Y:S01]  /*2510*/  HMMA.16816.F32 R20, R44.reuse, R38, R20 ;  /* 0x000000262c14723c */ /* 0x040fe20000001814 */
[----:B------:R-:W3:Y:S07]  /*2520*/  LDSM.16.M88.4 R36, [R199+0xc100] ;  /* 0x00c10000c724783b */ /* 0x000eee0000000200 */
[C---:B------:R-:W-:Y:S08]  /*2530*/  HMMA.16816.F32 R16, R44.reuse, R76, R16 ;  /* 0x0000004c2c10723c */ /* 0x040ff00000001810 */
[C---:B------:R-:W-:Y:S01]  /*2540*/  HMMA.16816.F32 R64, R44.reuse, R78, R64 ;  /* 0x0000004e2c40723c */ /* 0x040fe20000001840 */
[----:B------:R-:W-:Y:S07]  /*2550*/  LDSM.16.M88.4 R76, [R205+0x9100] ;  /* 0x00910000cd4c783b */ /* 0x000fee0000000200 */
[C---:B------:R-:W-:Y:S08]  /*2560*/  HMMA.16816.F32 R60, R44.reuse, R48, R60 ;  /* 0x000000302c3c723c */ /* 0x040ff0000000183c */
[----:B------:R-:W-:Y:S01]  /*2570*/  HMMA.16816.F32 R8, R44, R50, R8 ;  /* 0x000000322c08723c */ /* 0x000fe20000001808 */
[----:B------:R-:W4:Y:S04]  /*2580*/  LDSM.16.M88.4 R48, [R192+0x800] ;  /* 0x00080000c030783b */ /* 0x000f280000000200 */
[----:B------:R-:W5:Y:S03]  /*2590*/  LDSM.16.M88.4 R44, [R192+0x1000] ;  /* 0x00100000c02c783b */ /* 0x000f660000000200 */
[C---:B--2---:R-:W-:Y:S08]  /*25a0*/  HMMA.16816.F32 R32, R56.reuse, R40, R32 ;  /* 0x000000283820723c */ /* 0x044ff00000001820 */
[C---:B------:R-:W-:Y:S01]  /*25b0*/  HMMA.16816.F32 R28, R56.reuse, R42, R28 ;  /* 0x0000002a381c723c */ /* 0x040fe2000000181c */
[----:B------:R-:W2:Y:S07]  /*25c0*/  LDSM.16.M88.4 R40, [R192+0x1800] ;  /* 0x00180000c028783b */ /* 0x000eae0000000200 */
[C---:B------:R-:W-:Y:S08]  /*25d0*/  HMMA.16816.F32 R24, R56.reuse, R72, R24 ;  /* 0x000000483818723c */ /* 0x040ff00000001818 */
[C---:B------:R-:W-:Y:S01]  /*25e0*/  HMMA.16816.F32 R20, R56.reuse, R74, R20 ;  /* 0x0000004a3814723c */ /* 0x040fe20000001814 */
[----:B------:R-:W-:Y:S07]  /*25f0*/  LDSM.16.M88.4 R72, [R206+0x10100] ;  /* 0x01010000ce48783b */ /* 0x000fee0000000200 */
[C---:B-1----:R-:W-:Y:S08]  /*2600*/  HMMA.16816.F32 R16, R56.reuse, R12, R16 ;  /* 0x0000000c3810723c */ /* 0x042ff00000001810 */
[C---:B------:R-:W-:Y:S01]  /*2610*/  HMMA.16816.F32 R64, R56.reuse, R14, R64 ;  /* 0x0000000e3840723c */ /* 0x040fe20000001840 */
[----:B------:R-:W1:Y:S07]  /*2620*/  LDSM.16.M88.4 R12, [R205+0x8100] ;  /* 0x00810000cd0c783b */ /* 0x000e6e0000000200 */
[C---:B------:R-:W-:Y:S08]  /*2630*/  HMMA.16816.F32 R60, R56.reuse, R68, R60 ;  /* 0x00000044383c723c */ /* 0x040ff0000000183c */
[----:B------:R-:W-:Y:S01]  /*2640*/  HMMA.16816.F32 R56, R56, R70, R8 ;  /* 0x000000463838723c */ /* 0x000fe20000001808 */
[----:B------:R-:W1:Y:S04]  /*2650*/  LDSM.16.M88.4 R8, [R205+0x8900] ;  /* 0x00890000cd08783b */ /* 0x000e680000000200 */
[----:B------:R-:W1:Y:S03]  /*2660*/  LDSM.16.M88.4 R68, [R205+0x9900] ;  /* 0x00990000cd44783b */ /* 0x000e660000000200 */
[C---:B---3--:R-:W-:Y:S08]  /*2670*/  HMMA.16816.F32 R32, R36.reuse, R52, R32 ;  /* 0x000000342420723c */ /* 0x048ff00000001820 */
[C---:B------:R-:W-:Y:S01]  /*2680*/  HMMA.16816.F32 R28, R36.reuse, R54, R28 ;  /* 0x00000036241c723c */ /* 0x040fe2000000181c */
[----:B------:R-:W-:Y:S07]  /*2690*/  LDSM.16.M88.4 R52, [R202+0x10100] ;  /* 0x01010000ca34783b */ /* 0x000fee0000000200 */
[C---:B----4-:R-:W-:Y:S08]  /*26a0*/  HMMA.16816.F32 R24, R36.reuse, R48, R24 ;  /* 0x000000302418723c */ /* 0x050ff00000001818 */
[C---:B------:R-:W-:Y:S01]  /*26b0*/  HMMA.16816.F32 R20, R36.reuse, R50, R20 ;  /* 0x000000322414723c */ /* 0x040fe20000001814 */
[----:B------:R-:W3:Y:S07]  /*26c0*/  LDSM.16.M88.4 R48, [R204+0x2000] ;  /* 0x00200000cc30783b */ /* 0x000eee0000000200 */
[C---:B-----5:R-:W-:Y:S08]  /*26d0*/  HMMA.16816.F32 R16, R36.reuse, R44, R16 ;  /* 0x0000002c2410723c */ /* 0x060ff00000001810 */
[C---:B------:R-:W-:Y:S01]  /*26e0*/  HMMA.16816.F32 R64, R36.reuse, R46, R64 ;  /* 0x0000002e2440723c */ /* 0x040fe20000001840 */
[----:B------:R-:W4:Y:S07]  /*26f0*/  LDSM.16.M88.4 R44, [R204+0x2800] ;  /* 0x00280000cc2c783b */ /* 0x000f2e0000000200 */
[C---:B--2---:R-:W-:Y:S08]  /*2700*/  HMMA.16816.F32 R60, R36.reuse, R40, R60 ;  /* 0x00000028243c723c */ /* 0x044ff0000000183c */
[----:B------:R-:W-:Y:S01]  /*2710*/  HMMA.16816.F32 R56, R36, R42, R56 ;  /* 0x0000002a2438723c */ /* 0x000fe20000001838 */
[----:B------:R-:W2:Y:S04]  /*2720*/  LDSM.16.M88.4 R40, [R204+0x3000] ;  /* 0x00300000cc28783b */ /* 0x000ea80000000200 */
[----:B------:R-:W5:Y:S03]  /*2730*/  LDSM.16.M88.4 R36, [R204+0x3800] ;  /* 0x00380000cc24783b */ /* 0x000f660000000200 */
[C---:B-1----:R-:W-:Y:S08]  /*2740*/  HMMA.16816.F32 R32, R72.reuse, R12, R32 ;  /* 0x0000000c4820723c */ /* 0x042ff00000001820 */
[C---:B------:R-:W-:Y:S01]  /*2750*/  HMMA.16816.F32 R28, R72.reuse, R14, R28 ;  /* 0x0000000e481c723c */ /* 0x040fe2000000181c */
[----:B------:R-:W-:Y:S07]  /*2760*/  LDSM.16.M88.4 R12, [R201+0x10100] ;  /* 0x01010000c90c783b */ /* 0x000fee0000000200 */
[C---:B------:R-:W-:Y:S08]  /*2770*/  HMMA.16816.F32 R24, R72.reuse, R8, R24 ;  /* 0x000000084818723c */ /* 0x040ff00000001818 */
[C---:B------:R-:W-:Y:S01]  /*2780*/  HMMA.16816.F32 R20, R72.reuse, R10, R20 ;  /* 0x0000000a4814723c */ /* 0x040fe20000001814 */
[----:B------:R-:W1:Y:S07]  /*2790*/  LDSM.16.M88.4 R8, [R200+0x8100] ;  /* 0x00810000c808783b */ /* 0x000e6e0000000200 */
[C---:B------:R-:W-:Y:S08]  /*27a0*/  HMMA.16816.F32 R16, R72.reuse, R76, R16 ;  /* 0x0000004c4810723c */ /* 0x040ff00000001810 */
[C---:B------:R-:W-:Y:S08]  /*27b0*/  HMMA.16816.F32 R64, R72.reuse, R78, R64 ;  /* 0x0000004e4840723c */ /* 0x040ff00000001840 */
[C---:B------:R-:W-:Y:S08]  /*27c0*/  HMMA.16816.F32 R60, R72.reuse, R68, R60 ;  /* 0x00000044483c723c */ /* 0x040ff0000000183c */
[----:B------:R-:W-:Y:S01]  /*27d0*/  HMMA.16816.F32 R56, R72, R70, R56 ;  /* 0x000000464838723c */ /* 0x000fe20000001838 */
[----:B------:R-:W-:Y:S07]  /*27e0*/  LDSM.16.M88.4 R68, [R192+0x3000] ;  /* 0x00300000c044783b */ /* 0x000fee0000000200 */
        /* <DEDUP_REMOVED lines=9> */
[C---:B-----5:R-:W-:Y:S08]  /*2880*/  HMMA.16816.F32 R60, R52.reuse, R36, R60 ;  /* 0x00000024343c723c */ /* 0x060ff0000000183c */
[----:B------:R-:W-:Y:S01]  /*2890*/  HMMA.16816.F32 R56, R52, R38, R56 ;  /* 0x000000263438723c */ /* 0x000fe20000001838 */
[----:B------:R-:W-:Y:S04]  /*28a0*/  LDSM.16.M88.4 R52, [R199+0x10100] ;  /* 0x01010000c734783b */ /* 0x000fe80000000200 */
[----:B------:R-:W5:Y:S03]  /*28b0*/  LDSM.16.M88.4 R36, [R192+0x2000] ;  /* 0x00200000c024783b */ /* 0x000f660000000200 */
        /* <DEDUP_REMOVED lines=8> */
[----:B------:R-:W-:Y:S07]  /*2940*/  LDSM.16.M88.4 R44, [R205+0xa100] ;  /* 0x00a10000cd2c783b */ /* 0x000fee0000000200 */
[----:B--2---:R-:W-:Y:S01]  /*2950*/  HMMA.16816.F32 R72, R12, R40, R60 ;  /* 0x000000280c48723c */ /* 0x004fe2000000183c */
[----:B------:R-:W2:Y:S07]  /*2960*/  LDSM.16.M88.4 R60, [R206+0x14100] ;  /* 0x01410000ce3c783b */ /* 0x000eae0000000200 */
[C---:B-----5:R-:W-:Y:S08]  /*2970*/  HMMA.16816.F32 R32, R52.reuse, R36, R32 ;  /* 0x000000243420723c */ /* 0x060ff00000001820 */
[----:B------:R-:W-:Y:S01]  /*2980*/  HMMA.16816.F32 R28, R52, R38, R28 ;  /* 0x00000026341c723c */ /* 0x000fe2000000181c */
[----:B------:R-:W4:Y:S07]  /*2990*/  LDSM.16.M88.4 R36, [R205+0xb100] ;  /* 0x00b10000cd24783b */ /* 0x000f2e0000000200 */
[----:B------:R-:W-:Y:S01]  /*29a0*/  HMMA.16816.F32 R56, R12, R42, R56 ;  /* 0x0000002a0c38723c */ /* 0x000fe20000001838 */
[----:B------:R-:W5:Y:S04]  /*29b0*/  LDSM.16.M88.4 R12, [R205+0xa900] ;  /* 0x00a90000cd0c783b */ /* 0x000f680000000200 */
[----:B------:R-:W-:Y:S03]  /*29c0*/  LDSM.16.M88.4 R40, [R202+0x14100] ;  /* 0x01410000ca28783b */ /* 0x000fe60000000200 */
[C---:B------:R-:W-:Y:S08]  /*29d0*/  HMMA.16816.F32 R16, R52.reuse, R68, R16 ;  /* 0x000000443410723c */ /* 0x040ff00000001810 */
[C---:B------:R-:W-:Y:S01]  /*29e0*/  HMMA.16816.F32 R64, R52.reuse, R70, R64 ;  /* 0x000000463440723c */ /* 0x040fe20000001840 */
[----:B------:R-:W4:Y:S07]  /*29f0*/  LDSM.16.M88.4 R68, [R205+0xb900] ;  /* 0x00b90000cd44783b */ /* 0x000f2e0000000200 */
[C---:B-1----:R-:W-:Y:S08]  /*2a00*/  HMMA.16816.F32 R24, R52.reuse, R8, R24 ;  /* 0x000000083418723c */ /* 0x042ff00000001818 */
[C---:B------:R-:W-:Y:S01]  /*2a10*/  HMMA.16816.F32 R20, R52.reuse, R10, R20 ;  /* 0x0000000a3414723c */ /* 0x040fe20000001814 */
[----:B------:R-:W1:Y:S07]  /*2a20*/  LDSM.16.M88.4 R8, [R204+0x4000] ;  /* 0x00400000cc08783b */ /* 0x000e6e0000000200 */
[C---:B---3--:R-:W-:Y:S08]  /*2a30*/  HMMA.16816.F32 R72, R52.reuse, R48, R72 ;  /* 0x000000303448723c */ /* 0x048ff00000001848 */
[----:B------:R-:W-:Y:S01]  /*2a40*/  HMMA.16816.F32 R56, R52, R50, R56 ;  /* 0x000000323438723c */ /* 0x000fe20000001838 */
[----:B------:R-:W-:Y:S07]  /*2a50*/  LDSM.16.M88.4 R52, [R204+0x5000] ;  /* 0x00500000cc34783b */ /* 0x000fee0000000200 */
[C---:B--2---:R-:W-:Y:S08]  /*2a60*/  HMMA.16816.F32 R32, R60.reuse, R44, R32 ;  /* 0x0000002c3c20723c */ /* 0x044ff00000001820 */
[C---:B------:R-:W-:Y:S01]  /*2a70*/  HMMA.16816.F32 R28, R60.reuse, R46, R28 ;  /* 0x0000002e3c1c723c */ /* 0x040fe2000000181c */
[----:B------:R-:W2:Y:S07]  /*2a80*/  LDSM.16.M88.4 R44, [R204+0x4800] ;  /* 0x00480000cc2c783b */ /* 0x000eae0000000200 */
[C---:B----4-:R-:W-:Y:S01]  /*2a90*/  HMMA.16816.F32 R48, R60.reuse, R36, R16 ;  /* 0x000000243c30723c */ /* 0x050fe20000001810 */
[----:B------:R-:W-:Y:S07]  /*2aa0*/  LDSM.16.M88.4 R16, [R201+0x14100] ;  /* 0x01410000c910783b */ /* 0x000fee0000000200 */
[C---:B------:R-:W-:Y:S01]  /*2ab0*/  HMMA.16816.F32 R64, R60.reuse, R38, R64 ;  /* 0x000000263c40723c */ /* 0x040fe20000001840 */
[----:B------:R-:W3:Y:S07]  /*2ac0*/  LDSM.16.M88.4 R36, [R204+0x5800] ;  /* 0x00580000cc24783b */ /* 0x000eee0000000200 */
[C---:B-----5:R-:W-:Y:S08]  /*2ad0*/  HMMA.16816.F32 R24, R60.reuse, R12, R24 ;  /* 0x0000000c3c18723c */ /* 0x060ff00000001818 */
[C---:B------:R-:W-:Y:S01]  /*2ae0*/  HMMA.16816.F32 R20, R60.reuse, R14, R20 ;  /* 0x0000000e3c14723c */ /* 0x040fe20000001814 */
[----:B------:R-:W4:Y:S07]  /*2af0*/  LDSM.16.M88.4 R12, [R200+0xa100] ;  /* 0x00a10000c80c783b */ /* 0x000f2e0000000200 */
[C---:B------:R-:W-:Y:S08]  /*2b00*/  HMMA.16816.F32 R72, R60.reuse, R68, R72 ;  /* 0x000000443c48723c */ /* 0x040ff00000001848 */
[----:B------:R-:W-:Y:S01]  /*2b10*/  HMMA.16816.F32 R56, R60, R70, R56 ;  /* 0x000000463c38723c */ /* 0x000fe20000001838 */
[----:B------:R-:W5:Y:S07]  /*2b20*/  LDSM.16.M88.4 R68, [R200+0xa900] ;  /* 0x00a90000c844783b */ /* 0x000f6e0000000200 */
[C---:B-1----:R-:W-:Y:S08]  /*2b30*/  HMMA.16816.F32 R32, R40.reuse, R8, R32 ;  /* 0x000000082820723c */ /* 0x042ff00000001820 */
[C---:B------:R-:W-:Y:S01]  /*2b40*/  HMMA.16816.F32 R60, R40.reuse, R10, R28 ;  /* 0x0000000a283c723c */ /* 0x040fe2000000181c */
[----:B------:R-:W-:Y:S04]  /*2b50*/  LDSM.16.M88.4 R8, [R199+0x14100] ;  /* 0x01410000c708783b */ /* 0x000fe80000000200 */
[----:B------:R-:W1:Y:S03]  /*2b60*/  LDSM.16.M88.4 R28, [R192+0x4000] ;  /* 0x00400000c01c783b */ /* 0x000e660000000200 */
[C---:B--2---:R-:W-:Y:S08]  /*2b70*/  HMMA.16816.F32 R24, R40.reuse, R44, R24 ;  /* 0x0000002c2818723c */ /* 0x044ff00000001818 */
[C---:B------:R-:W-:Y:S01]  /*2b80*/  HMMA.16816.F32 R20, R40.reuse, R46, R20 ;  /* 0x0000002e2814723c */ /* 0x040fe20000001814 */
[----:B------:R-:W2:Y:S07]  /*2b90*/  LDSM.16.M88.4 R44, [R200+0xb100] ;  /* 0x00b10000c82c783b */ /* 0x000eae0000000200 */
[C---:B---3--:R-:W-:Y:S08]  /*2ba0*/  HMMA.16816.F32 R72, R40.reuse, R36, R72 ;  /* 0x000000242848723c */ /* 0x048ff00000001848 */
[----:B------:R-:W-:Y:S01]  /*2bb0*/  HMMA.16816.F32 R56, R40, R38, R56 ;  /* 0x000000262838723c */ /* 0x000fe20000001838 */
[----:B------:R-:W3:Y:S07]  /*2bc0*/  LDSM.16.M88.4 R36, [R192+0x4800] ;  /* 0x00480000c024783b */ /* 0x000eee0000000200 */
[----:B----4-:R-:W-:Y:S08]  /*2bd0*/  HMMA.16816.F32 R32, R16, R12, R32 ;  /* 0x0000000c1020723c */ /* 0x010ff00000001820 */
[----:B------:R-:W-:Y:S08]  /*2be0*/  HMMA.16816.F32 R48, R40, R52, R48 ;  /* 0x000000342830723c */ /* 0x000ff00000001830 */
[----:B-----5:R-:W-:Y:S08]  /*2bf0*/  HMMA.16816.F32 R24, R16, R68, R24 ;  /* 0x000000441018723c */ /* 0x020ff00000001818 */
[----:B------:R-:W-:Y:S01]  /*2c00*/  HMMA.16816.F32 R64, R40, R54, R64 ;  /* 0x000000362840723c */ /* 0x000fe20000001840 */
[----:B------:R-:W4:Y:S07]  /*2c10*/  LDSM.16.M88.4 R40, [R192+0x5000] ;  /* 0x00500000c028783b */ /* 0x000f2e0000000200 */
[C---:B------:R-:W-:Y:S01]  /*2c20*/  HMMA.16816.F32 R60, R16.reuse, R14, R60 ;  /* 0x0000000e103c723c */ /* 0x040fe2000000183c */
[----:B------:R-:W5:Y:S07]  /*2c30*/  LDSM.16.M88.4 R12, [R200+0xb900] ;  /* 0x00b90000c80c783b */ /* 0x000f6e0000000200 */
[----:B------:R-:W-:Y:S08]  /*2c40*/  HMMA.16816.F32 R20, R16, R70, R20 ;  /* 0x000000461014723c */ /* 0x000ff00000001814 */
[----:B-1----:R-:W-:Y:S08]  /*2c50*/  HMMA.16816.F32 R32, R8, R28, R32 ;  /* 0x0000001c0820723c */ /* 0x002ff00000001820 */
[----:B--2---:R-:W-:Y:S08]  /*2c60*/  HMMA.16816.F32 R48, R16, R44, R48 ;  /* 0x0000002c1030723c */ /* 0x004ff00000001830 */
[C---:B---3--:R-:W-:Y:S07]  /*2c70*/  HMMA.16816.F32 R24, R8.reuse, R36, R24 ;  /* 0x000000240818723c */ /* 0x048fee0000001818 */
[----:B------:R-:W-:Y:S01]  /*2c80*/  LOP3.LUT R37, R80, 0xffffffe0, RZ, 0xc0, !PT ;  /* 0xffffffe050257812 */ /* 0x000fe200078ec0ff */
[----:B------:R-:W-:Y:S01]  /*2c90*/  HMMA.16816.F32 R60, R8, R30, R60 ;  /* 0x0000001e083c723c */ /* 0x000fe2000000183c */
[----:B------:R-:W1:Y:S01]  /*2ca0*/  LDSM.16.M88.4 R28, [R192+0x5800] ;  /* 0x00580000c01c783b */ /* 0x000e620000000200 */
[----:B------:R-:W-:Y:S01]  /*2cb0*/  FMUL.FTZ R0, R32, c[0x0][0x320] ;  /* 0x0000c80020007a20 */ /* 0x000fe20000410000 */
[----:B------:R-:W-:-:S04]  /*2cc0*/  DEPBAR.LE SB0, 0x0 ;  /* 0x000080000000791a */ /* 0x000fc80000000000 */
[----:B------:R-:W-:Y:S01]  /*2cd0*/  FMUL.FTZ R32, R34, c[0x0][0x320] ;  /* 0x0000c80022207a20 */ /* 0x000fe20000410000 */
[----:B------:R-:W-:Y:S01]  /*2ce0*/  HMMA.16816.F32 R20, R8, R38, R20 ;  /* 0x000000260814723c */ /* 0x000fe20000001814 */
[----:B------:R-:W-:Y:S01]  /*2cf0*/  SHF.R.S32.HI R34, RZ, 0x1f, R81 ;  /* 0x0000001fff227819 */ /* 0x000fe20000011451 */
[----:B------:R-:W-:Y:S01]  /*2d00*/  IMAD.IADD R36, R6, 0x1, -R83 ;  /* 0x0000000106247824 */ /* 0x000fe200078e0a53 */
[----:B------:R-:W2:Y:S01]  /*2d10*/  MUFU.TANH R0, R0 ;  /* 0x0000000000007308 */ /* 0x000ea20000002400 */
[----:B------:R-:W-:-:S03]  /*2d20*/  FMUL.FTZ R33, R33, c[0x0][0x320] ;  /* 0x0000c80021217a20 */ /* 0x000fc60000410000 */
[----:B------:R-:W-:Y:S01]  /*2d30*/  @P5 IMAD.WIDE.U32 R38, R7, UR5, R218 ;  /* 0x0000000507265c25 */ /* 0x000fe2000f8e00da */
[----:B----4-:R-:W-:Y:S01]  /*2d40*/  HMMA.16816.F32 R48, R8, R40, R48 ;  /* 0x000000280830723c */ /* 0x010fe20000001830 */
[----:B------:R-:W-:Y:S01]  /*2d50*/  LEA.HI R209, R36, R36, RZ, 0x1 ;  /* 0x0000002424d17211 */ /* 0x000fe200078f08ff */
[----:B------:R-:W-:Y:S01]  /*2d60*/  @UP0 UIMAD UR5, UR21, UR5, URZ ;  /* 0x00000005150502a4 */ /* 0x000fe2000f8e023f */
[----:B------:R-:W-:Y:S01]  /*2d70*/  FMUL.FTZ R24, R24, c[0x0][0x320] ;  /* 0x0000c80018187a20 */ /* 0x000fe20000410000 */
[----:B------:R-:W3:Y:S01]  /*2d80*/  MUFU.TANH R33, R33 ;  /* 0x0000002100217308 */ /* 0x000ee20000002400 */
[----:B------:R-:W-:Y:S01]  /*2d90*/  LOP3.LUT R209, R209, 0x1ffffffe, RZ, 0xc0, !PT ;  /* 0x1ffffffed1d17812 */ /* 0x000fe200078ec0ff */
[----:B------:R-:W-:Y:S01]  /*2da0*/  @UP0 UIMAD UR4, UR4, UR22, UR5 ;  /* 0x00000016040402a4 */ /* 0x000fe2000f8e0205 */
[----:B------:R-:W-:Y:S01]  /*2db0*/  LEA.HI R40, R34, R81, RZ, 0x3 ;  /* 0x0000005122287211 */ /* 0x000fe200078f18ff */
[----:B------:R-:W-:Y:S01]  /*2dc0*/  IMAD.IADD R34, R6, 0x1, -R37 ;  /* 0x0000000106227824 */ /* 0x000fe200078e0a25 */
[C---:B------:R-:W-:Y:S01]  /*2dd0*/  HMMA.16816.F32 R64, R16.reuse, R46, R64 ;  /* 0x0000002e1040723c */ /* 0x040fe20000001840 */
[----:B------:R-:W-:Y:S01]  /*2de0*/  FMUL.FTZ R37, R25, c[0x0][0x320] ;  /* 0x0000c80019257a20 */ /* 0x000fe20000410000 */
[----:B------:R-:W-:Y:S01]  /*2df0*/  LOP3.LUT R40, R40, 0xffffff8, RZ, 0xc0, !PT ;  /* 0x0ffffff828287812 */ /* 0x000fe200078ec0ff */
[----:B------:R-:W-:Y:S01]  /*2e00*/  IMAD.IADD R209, R36, 0x1, -R209 ;  /* 0x0000000124d17824 */ /* 0x000fe200078e0ad1 */
[----:B------:R-:W-:Y:S01]  /*2e10*/  SHF.R.S32.HI R25, RZ, 0x1f, R34 ;  /* 0x0000001fff197819 */ /* 0x000fe20000011422 */
[----:B------:R4:W1:Y:S02]  /*2e20*/  MUFU.TANH R7, R37 ;  /* 0x0000002500077308 */ /* 0x0008640000002400 */
[----:B------:R-:W-:Y:S01]  /*2e30*/  FMUL.FTZ R6, R20, c[0x0][0x320] ;  /* 0x0000c80014067a20 */ /* 0x000fe20000410000 */
[----:B-----5:R-:W-:Y:S01]  /*2e40*/  HMMA.16816.F32 R72, R16, R12, R72 ;  /* 0x0000000c1048723c */ /* 0x020fe20000001848 */
[----:B------:R-:W-:Y:S01]  /*2e50*/  LEA.HI R25, R25, R34, RZ, 0x2 ;  /* 0x0000002219197211 */ /* 0x000fe200078f10ff */
[----:B------:R-:W-:Y:S01]  /*2e60*/  IMAD.IADD R81, R81, 0x1, -R40 ;  /* 0x0000000151517824 */ /* 0x000fe200078e0a28 */
[----:B------:R-:W-:-:S02]  /*2e70*/  @P5 LEA R20, P0, R38, c[0x0][0x1c8], 0x1 ;  /* 0x0000720026145a11 */ /* 0x000fc400078008ff */
[C---:B------:R-:W-:Y:S01]  /*2e80*/  LEA.HI.SX32 R36, R25.reuse, UR7, 0x1e ;  /* 0x0000000719247c11 */ /* 0x040fe2000f8ff2ff */
[----:B------:R-:W1:Y:S01]  /*2e90*/  MUFU.TANH R32, R32 ;  /* 0x0000002000207308 */ /* 0x000e620000002400 */
[----:B------:R-:W-:Y:S01]  /*2ea0*/  LOP3.LUT R25, R25, 0x7ffffffc, RZ, 0xc0, !PT ;  /* 0x7ffffffc19197812 */ /* 0x000fe200078ec0ff */
[----:B------:R-:W-:Y:S01]  /*2eb0*/  HMMA.16816.F32 R56, R16, R14, R56 ;  /* 0x0000000e1038723c */ /* 0x000fe20000001838 */
[----:B------:R-:W-:Y:S02]  /*2ec0*/  FMUL.FTZ R12, R60, c[0x0][0x320] ;  /* 0x0000c8003c0c7a20 */ /* 0x000fe40000410000 */
[----:B------:R-:W-:Y:S02]  /*2ed0*/  IMAD R36, R81, 0x10, R36 ;  /* 0x0000001051247824 */ /* 0x000fe400078e0224 */
[----:B----4-:R-:W-:Y:S01]  /*2ee0*/  FMUL.FTZ R37, R21, c[0x0][0x320] ;  /* 0x0000c80015257a20 */ /* 0x010fe20000410000 */
[----:B------:R-:W-:Y:S01]  /*2ef0*/  @P5 IADD3 R21, R39, UR4, RZ ;  /* 0x0000000427155c10 */ /* 0x000fe2000fffe0ff */
[----:B------:R-:W-:Y:S01]  /*2f00*/  IMAD R209, R209, 0x8, R36 ;  /* 0x00000008d1d17824 */ /* 0x000fe200078e0224 */
[C---:B------:R-:W-:Y:S01]  /*2f10*/  HMMA.16816.F32 R64, R8.reuse, R42, R64 ;  /* 0x0000002a0840723c */ /* 0x040fe20000001840 */
[----:B------:R-:W-:Y:S01]  /*2f20*/  IMAD.U32 R15, RZ, RZ, UR13 ;  /* 0x0000000dff0f7e24 */ /* 0x000fe2000f8e00ff */
[----:B------:R-:W-:Y:S01]  /*2f30*/  @P5 LEA.HI.X R21, R38, c[0x0][0x1cc], R21, 0x1, P0 ;  /* 0x0000730026155a11 */ /* 0x000fe200000f0c15 */
[----:B------:R-:W-:Y:S01]  /*2f40*/  @P4 IMAD.HI.U32 R19, R209, c[0x0][0x2c8], RZ ;  /* 0x0000b200d1134a27 */ /* 0x000fe200078e00ff */
[----:B------:R-:W-:Y:S01]  /*2f50*/  PLOP3.LUT P0, PT, PT, PT, UP2, 0x80, 0x0 ;  /* 0x000000000000781c */ /* 0x000fe20003f0f028 */
[----:B------:R-:W-:Y:S01]  /*2f60*/  BAR.SYNC.DEFER_BLOCKING 0x0 ;  /* 0x0000000000007b1d */ /* 0x000fe20000010000 */
[----:B------:R-:W-:Y:S01]  /*2f70*/  @P5 LEA R16, P6, R15, R20, 0x1 ;  /* 0x000000140f105211 */ /* 0x000fe200078c08ff */
[----:B------:R-:W-:Y:S01]  /*2f80*/  IMAD.MOV.U32 R15, RZ, RZ, R209 ;  /* 0x000000ffff0f7224 */ /* 0x000fe200078e00d1 */
[C---:B-1----:R-:W-:Y:S01]  /*2f90*/  HMMA.16816.F32 R72, R8.reuse, R28, R72 ;  /* 0x0000001c0848723c */ /* 0x042fe20000001848 */
[----:B------:R-:W-:Y:S01]  /*2fa0*/  UIADD3 UR4, UR9, 0x1, -UR15 ;  /* 0x0000000109047890 */ /* 0x000fe2000fffe80f */
[----:B------:R-:W-:Y:S01]  /*2fb0*/  IMAD.IADD R216, R34, 0x1, -R25 ;  /* 0x0000000122d87824 */ /* 0x000fe200078e0a19 */
[----:B------:R-:W1:Y:S01]  /*2fc0*/  MUFU.TANH R12, R12 ;  /* 0x0000000c000c7308 */ /* 0x000e620000002400 */
[----:B------:R-:W-:Y:S01]  /*2fd0*/  FMUL.FTZ R13, R61, c[0x0][0x320] ;  /* 0x0000c8003d0d7a20 */ /* 0x000fe20000410000 */
[----:B------:R-:W-:Y:S01]  /*2fe0*/  ULDC UR15, c[0x0][0x324] ;  /* 0x0000c900000f7ab9 */ /* 0x000fe20000000800 */
[----:B------:R-:W-:Y:S01]  /*2ff0*/  IMAD.SHL.U32 R216, R216, 0x2, RZ ;  /* 0x00000002d8d87824 */ /* 0x000fe200078e00ff */
[----:B------:R-:W-:Y:S01]  /*3000*/  ULOP3.LUT UR15, URZ, UR15, URZ, 0x33, !UPT ;  /* 0x0000000f3f0f7292 */ /* 0x000fe2000f8e333f */
[----:B------:R-:W-:Y:S01]  /*3010*/  HMMA.16816.F32 R56, R8, R30, R56 ;  /* 0x0000001e0838723c */ /* 0x000fe20000001838 */
[----:B------:R-:W-:Y:S01]  /*3020*/  @P0 SHF.R.U32.HI R15, RZ, c[0x0][0x2cc], R19 ;  /* 0x0000b300ff0f0a19 */ /* 0x000fe20000011613 */
[----:B------:R-:W-:Y:S01]  /*3030*/  IMAD.U32 R19, RZ, RZ, UR4 ;  /* 0x00000004ff137e24 */ /* 0x000fe2000f8e00ff */
[----:B------:R-:W-:Y:S01]  /*3040*/  PLOP3.LUT P0, PT, PT, PT, UP1, 0x40, 0x0 ;  /* 0x000000000000781c */ /* 0x000fe20003f0e818 */
[----:B------:R-:W-:Y:S01]  /*3050*/  IMAD.U32 R17, RZ, RZ, UR13 ;  /* 0x0000000dff117e24 */ /* 0x000fe2000f8e00ff */
[----:B------:R-:W4:Y:S01]  /*3060*/  MUFU.TANH R13, R13 ;  /* 0x0000000d000d7308 */ /* 0x000f220000002400 */
[----:B------:R-:W5:Y:S01]  /*3070*/  SHFL.IDX PT, R8, R15, RZ, 0x1c1f ;  /* 0x001c1fff0f087589 */ /* 0x000f6200000e0000 */
[----:B------:R-:W-:Y:S01]  /*3080*/  IMAD.U32 R18, RZ, RZ, UR12 ;  /* 0x0000000cff127e24 */ /* 0x000fe2000f8e00ff */
[----:B------:R-:W-:Y:S01]  /*3090*/  IADD3 R19, R19, -UR16, -R216 ;  /* 0x8000001013137c10 */ /* 0x000fe2000fffe8d8 */
[----:B------:R-:W-:-:S02]  /*30a0*/  FMUL.FTZ R48, R48, c[0x0][0x320] ;  /* 0x0000c80030307a20 */ /* 0x000fc40000410000 */
[----:B------:R-:W-:Y:S01]  /*30b0*/  FMUL.FTZ R64, R64, c[0x0][0x320] ;  /* 0x0000c80040407a20 */ /* 0x000fe20000410000 */
[----:B------:R-:W-:Y:S01]  /*30c0*/  @P5 LEA.HI.X R17, R17, R21, R18, 0x1, P6 ;  /* 0x0000001511115211 */ /* 0x000fe200030f0c12 */
[----:B------:R-:W-:Y:S01]  /*30d0*/  FMUL.FTZ R65, R65, c[0x0][0x320] ;  /* 0x0000c80041417a20 */ /* 0x000fe20000410000 */
[----:B------:R-:W-:Y:S01]  /*30e0*/  @!PT LDS RZ, [RZ] ;  /* 0x00000000fffff984 */ /* 0x000fe20000000800 */
[----:B------:R-:W-:Y:S01]  /*30f0*/  @!PT LDS RZ, [RZ] ;  /* 0x00000000fffff984 */ /* 0x000fe20000000800 */
[----:B------:R1:W-:Y:S01]  /*3100*/  @P5 LDGSTS.E.BYPASS.LTC128B.128 [R207+0x6100], [R20.64], !P3 ;  /* 0x0610000014cf5fae */ /* 0x0003e2000d901d52 */
[----:B------:R-:W-:Y:S01]  /*3110*/  FMUL.FTZ R49, R49, c[0x0][0x320] ;  /* 0x0000c80031317a20 */ /* 0x000fe20000410000 */
[----:B------:R-:W1:Y:S01]  /*3120*/  MUFU.TANH R24, R24 ;  /* 0x0000001800187308 */ /* 0x000e620000002400 */
[----:B------:R-:W-:Y:S01]  /*3130*/  FMUL.FTZ R72, R72, c[0x0][0x320] ;  /* 0x0000c80048487a20 */ /* 0x000fe20000410000 */
[----:B------:R1:W-:Y:S01]  /*3140*/  @P5 LDGSTS.E.BYPASS.LTC128B.128 [R207+0x8100], [R20.64+0x80], !P2 ;  /* 0x0810008014cf5fae */ /* 0x0003e2000d101d52 */
[----:B------:R-:W-:-:S03]  /*3150*/  FMUL.FTZ R73, R73, c[0x0][0x320] ;  /* 0x0000c80049497a20 */ /* 0x000fc60000410000 */
[----:B------:R1:W-:Y:S02]  /*3160*/  @P5 LDGSTS.E.BYPASS.LTC128B.128 [R207+0xa100], [R20.64+0x100], !P1 ;  /* 0x0a10010014cf5fae */ /* 0x0003e4000c901d52 */
[----:B------:R-:W-:Y:S01]  /*3170*/  FMUL.FTZ R56, R56, c[0x0][0x320] ;  /* 0x0000c80038387a20 */ /* 0x000fe20000410000 */
[----:B------:R-:W1:Y:S01]  /*3180*/  MUFU.TANH R6, R6 ;  /* 0x0000000600067308 */ /* 0x000e620000002400 */
[----:B------:R-:W-:Y:S01]  /*3190*/  FMUL.FTZ R57, R57, c[0x0][0x320] ;  /* 0x0000c80039397a20 */ /* 0x000fe20000410000 */
[----:B------:R2:W-:Y:S04]  /*31a0*/  @P5 LDGSTS.E.BYPASS.LTC128B.128 [R207+0x7100], [R16.64], !P3 ;  /* 0x0710000010cf5fae */ /* 0x0005e8000d901d52 */
[----:B------:R2:W-:Y:S02]  /*31b0*/  @P5 LDGSTS.E.BYPASS.LTC128B.128 [R207+0x9100], [R16.64+0x80], !P2 ;  /* 0x0910008010cf5fae */ /* 0x0005e4000d101d52 */
[----:B------:R1:W1:Y:S02]  /*31c0*/  MUFU.TANH R14, R37 ;  /* 0x00000025000e7308 */ /* 0x0002640000002400 */
[----:B------:R2:W-:Y:S04]  /*31d0*/  @P5 LDGSTS.E.BYPASS.LTC128B.128 [R207+0xb100], [R16.64+0x100], !P1 ;  /* 0x0b10010010cf5fae */ /* 0x0005e8000c901d52 */
[----:B------:R-:W0:Y:S02]  /*31e0*/  LDGDEPBAR ;  /* 0x00000000000079af */ /* 0x000e240000000000 */
[----:B------:R2:W2:Y:S08]  /*31f0*/  MUFU.TANH R155, R48 ;  /* 0x00000030009b7308 */ /* 0x0004b00000002400 */
[----:B------:R3:W3:Y:S01]  /*3200*/  MUFU.TANH R161, R64 ;  /* 0x0000004000a17308 */ /* 0x0006e20000002400 */
[----:B-1----:R-:W-:-:S02]  /*3210*/  IADD3 R20, R19, c[0x0][0x328], RZ ;  /* 0x0000ca0013147a10 */ /* 0x002fc40007ffe0ff */
[----:B------:R-:W-:-:S03]  /*3220*/  IADD3 R19, R19, UR15, RZ ;  /* 0x0000000f13137c10 */ /* 0x000fc6000fffe0ff */
[--C-:B-----5:R-:W-:Y:S02]  /*3230*/  IMAD.IADD R25, R20, 0x1, R8.reuse ;  /* 0x0000000114197824 */ /* 0x120fe400078e0208 */
[----:B------:R1:W1:Y:S01]  /*3240*/  MUFU.TANH R157, R65 ;  /* 0x00000041009d7308 */ /* 0x0002620000002400 */
[----:B------:R-:W-:Y:S01]  /*3250*/  IMAD.IADD R21, R19, 0x1, R8 ;  /* 0x0000000113157824 */ /* 0x000fe200078e0208 */
[----:B--2---:R-:W-:-:S06]  /*3260*/  IADD3 R16, -R216, UR9, -R5 ;  /* 0x00000009d8107c10 */ /* 0x004fcc000fffe905 */
[----:B------:R2:W1:Y:S01]  /*3270*/  MUFU.TANH R163, R49 ;  /* 0x0000003100a37308 */ /* 0x0004620000002400 */
[----:B------:R-:W-:-:S07]  /*3280*/  IMNMX R25, R25, R16, PT ;  /* 0x0000001019197217 */ /* 0x000fce0003800200 */
[----:B------:R2:W1:Y:S08]  /*3290*/  MUFU.TANH R167, R72 ;  /* 0x0000004800a77308 */ /* 0x0004700000002400 */
[----:B------:R2:W1:Y:S08]  /*32a0*/  MUFU.TANH R165, R73 ;  /* 0x0000004900a57308 */ /* 0x0004700000002400 */
[----:B------:R2:W1:Y:S08]  /*32b0*/  MUFU.TANH R143, R56 ;  /* 0x00000038008f7308 */ /* 0x0004700000002400 */
[----:B------:R2:W1:Y:S01]  /*32c0*/  MUFU.TANH R141, R57 ;  /* 0x00000039008d7308 */ /* 0x0004620000002400 */
[----:B------:R-:W-:Y:S05]  /*32d0*/  @P0 BRA `(.L_x_231) ;  /* 0x0000016000000947 */ /* 0x000fea0003800000 */
[----:B---34-:R-:W-:Y:S01]  /*32e0*/  IMAD.U32 R9, RZ, RZ, UR16 ;  /* 0x00000010ff097e24 */ /* 0x018fe2000f8e00ff */
[----:B------:R-:W-:Y:S04]  /*32f0*/  BSSY B0, `(.L_x_232) ;  /* 0x000000f000007945 */ /* 0x000fe80003800000 */
[----:B------:R-:W-:-:S04]  /*3300*/  IADD3 R10, -R9, UR9, R8 ;  /* 0x00000009090a7c10 */ /* 0x000fc8000fffe108 */
[----:B------:R-:W-:-:S13]  /*3310*/  ISETP.GT.AND P0, PT, R10, -0x1, PT ;  /* 0xffffffff0a00780c */ /* 0x000fda0003f04270 */
[----:B------:R-:W-:Y:S05]  /*3320*/  @P0 BRA `(.L_x_233) ;  /* 0x0000007000000947 */ /* 0x000fea0003800000 */
[----:B------:R-:W-:Y:S01]  /*3330*/  IMAD.MOV.U32 R8, RZ, RZ, c[0x0][0x32c] ;  /* 0x0000cb00ff087624 */ /* 0x000fe200078e00ff */
[----:B------:R-:W-:-:S04]  /*3340*/  LOP3.LUT R10, RZ, R10, RZ, 0x33, !PT ;  /* 0x0000000aff0a7212 */ /* 0x000fc800078e33ff */
[----:B------:R-:W-:-:S13]  /*3350*/  ISETP.NE.AND P0, PT, R8, 0x1, PT ;  /* 0x000000010800780c */ /* 0x000fda0003f05270 */
[----:B------:R-:W-:-:S05]  /*3360*/  @P0 IMAD.HI.U32 R8, R10, c[0x0][0x330], RZ ;  /* 0x0000cc000a080a27 */ /* 0x000fca00078e00ff */
[----:B------:R-:W-:-:S04]  /*3370*/  @P0 SHF.R.U32.HI R10, RZ, c[0x0][0x334], R8 ;  /* 0x0000cd00ff0a0a19 */ /* 0x000fc80000011608 */
[----:B------:R-:W-:Y:S01]  /*3380*/  LOP3.LUT R10, RZ, R10, RZ, 0x33, !PT ;  /* 0x0000000aff0a7212 */ /* 0x000fe200078e33ff */
[----:B------:R-:W-:Y:S05]  /*3390*/  BRA `(.L_x_234) ;  /* 0x0000004000007947 */ /* 0x000fea0003800000 */
.L_x_233:
[----:B------:R-:W-:-:S04]  /*33a0*/  MOV R8, c[0x0][0x32c] ;  /* 0x0000cb0000087a02 */ /* 0x000fc80000000f00 */
[----:B------:R-:W-:-:S13]  /*33b0*/  ISETP.NE.AND P0, PT, R8, 0x1, PT ;  /* 0x000000010800780c */ /* 0x000fda0003f05270 */
[----:B------:R-:W-:-:S05]  /*33c0*/  @P0 IMAD.HI.U32 R8, R10, c[0x0][0x330], RZ ;  /* 0x0000cc000a080a27 */ /* 0x000fca00078e00ff */
[----:B------:R-:W-:Y:S02]  /*33d0*/  @P0 SHF.R.U32.HI R10, RZ, c[0x0][0x334], R8 ;  /* 0x0000cd00ff0a0a19 */ /* 0x000fe40000011608 */
.L_x_234:
[----:B------:R-:W-:Y:S05]  /*33e0*/  BSYNC B0 ;  /* 0x0000000000007941 */ /* 0x000fea0003800000 */
.L_x_232:
[----:B------:R-:W-:-:S04]  /*33f0*/  IMAD R9, R10, c[0x0][0x32c], -R5 ;  /* 0x0000cb000a097a24 */ /* 0x000fc800078e0a05 */
[----:B------:R-:W-:-:S05]  /*3400*/  IMAD.IADD R10, R9, 0x1, -R216 ;  /* 0x00000001090a7824 */ /* 0x000fca00078e0ad8 */
[----:B------:R-:W-:Y:S02]  /*3410*/  IADD3 R8, R10, c[0x0][0x32c], RZ ;  /* 0x0000cb000a087a10 */ /* 0x000fe40007ffe0ff */
[----:B------:R-:W-:Y:S02]  /*3420*/  IMNMX R21, R21, R10, !PT ;  /* 0x0000000a15157217 */ /* 0x000fe40007800200 */
[----:B------:R-:W-:Y:S02]  /*3430*/  IMNMX R25, R25, R8, PT ;  /* 0x0000000819197217 */ /* 0x000fe40003800200 */
.L_x_231:
[----:B---34-:R-:W-:Y:S01]  /*3440*/  ISETP.LT.AND P0, PT, RZ, UR14, PT ;  /* 0x0000000eff007c0c */ /* 0x018fe2000bf01270 */
[----:B------:R-:W-:Y:S02]  /*3450*/  FMUL.FTZ R9, R22, c[0x0][0x320] ;  /* 0x0000c80016097a20 */ /* 0x000fe40000410000 */
[----:B------:R-:W-:Y:S01]  /*3460*/  FMUL.FTZ R22, R23, c[0x0][0x320] ;  /* 0x0000c80017167a20 */ /* 0x000fe20000410000 */
[C---:B------:R-:W-:Y:S01]  /*3470*/  ISETP.GT.AND P5, PT, R21.reuse, RZ, P0 ;  /* 0x000000ff1500720c */ /* 0x040fe200007a4270 */
[----:B------:R3:W4:Y:S01]  /*3480*/  SHFL.IDX PT, R23, R15, 0x1, 0x1c1f ;  /* 0x003c1f000f177f89 */ /* 0x00072200000e0000 */
[----:B------:R-:W-:Y:S01]  /*3490*/  ISETP.GT.AND P4, PT, R21, 0x1, P0 ;  /* 0x000000011500780c */ /* 0x000fe20000784270 */
[----:B------:R-:W-:Y:S01]  /*34a0*/  FMUL.FTZ R10, R26, c[0x0][0x320] ;  /* 0x0000c8001a0a7a20 */ /* 0x000fe20000410000 */
[----:B------:R-:W-:Y:S01]  /*34b0*/  ISETP.LT.OR P5, PT, R25, 0x1, P5 ;  /* 0x000000011900780c */ /* 0x000fe20002fa1670 */
[----:B------:R-:W-:Y:S01]  /*34c0*/  FMUL.FTZ R8, R27, c[0x0][0x320] ;  /* 0x0000c8001b087a20 */ /* 0x000fe20000410000 */
[----:B------:R-:W-:Y:S01]  /*34d0*/  ISETP.LT.OR P4, PT, R25, 0x2, P4 ;  /* 0x000000021900780c */ /* 0x000fe20002781670 */
[----:B------:R-:W-:Y:S01]  /*34e0*/  FMUL.FTZ R26, R63, c[0x0][0x320] ;  /* 0x0000c8003f1a7a20 */ /* 0x000fe20000410000 */
[----:B------:R-:W-:Y:S01]  /*34f0*/  FSEL R18, R0, -INF , !P5 ;  /* 0xff80000000127808 */ /* 0x000fe20006800000 */
[----:B------:R-:W-:Y:S01]  /*3500*/  FMUL.FTZ R27, R35, c[0x0][0x320] ;  /* 0x0000c800231b7a20 */ /* 0x000fe20000410000 */
[C---:B------:R-:W-:Y:S01]  /*3510*/  ISETP.GT.AND P6, PT, R21.reuse, 0x8, P0 ;  /* 0x000000081500780c */ /* 0x040fe200007c4270 */
[----:B------:R5:W2:Y:S01]  /*3520*/  MUFU.TANH R0, R9 ;  /* 0x0000000900007308 */ /* 0x000aa20000002400 */
        /* <DEDUP_REMOVED lines=9> */
[----:B------:R-:W-:Y:S01]  /*35c0*/  FMUL.FTZ R74, R74, c[0x0][0x320] ;  /* 0x0000c8004a4a7a20 */ /* 0x000fe20000410000 */
[----:B------:R-:W-:Y:S01]  /*35d0*/  ISETP.LT.OR P4, PT, R25, 0x11, P4 ;  /* 0x000000111900780c */ /* 0x000fe20002781670 */
[----:B------:R-:W-:Y:S01]  /*35e0*/  FMUL.FTZ R75, R75, c[0x0][0x320] ;  /* 0x0000c8004b4b7a20 */ /* 0x000fe20000410000 */
[----:B------:R-:W-:Y:S01]  /*35f0*/  FSEL R17, R12, -INF , !P6 ;  /* 0xff8000000c117808 */ /* 0x000fe20007000000 */
[----:B------:R-:W-:Y:S01]  /*3600*/  FMUL.FTZ R58, R58, c[0x0][0x320] ;  /* 0x0000c8003a3a7a20 */ /* 0x000fe20000410000 */
[----:B---3--:R-:W-:Y:S01]  /*3610*/  FSEL R15, R13, -INF , !P5 ;  /* 0xff8000000d0f7808 */ /* 0x008fe20006800000 */
[----:B------:R-:W-:Y:S01]  /*3620*/  FMUL.FTZ R59, R59, c[0x0][0x320] ;  /* 0x0000c8003b3b7a20 */ /* 0x000fe20000410000 */
[----:B------:R-:W-:Y:S01]  /*3630*/  ISETP.GT.AND P6, PT, R21, 0x11, P0 ;  /* 0x000000111500780c */ /* 0x000fe200007c4270 */
[----:B------:R3:W1:Y:S01]  /*3640*/  MUFU.TANH R162, R51 ;  /* 0x0000003300a27308 */ /* 0x0006620000002400 */
[----:B------:R-:W-:Y:S01]  /*3650*/  FSEL R13, R24, -INF , !P4 ;  /* 0xff800000180d7808 */ /* 0x000fe20006000000 */
[----:B----4-:R-:W-:Y:S01]  /*3660*/  IMAD.IADD R19, R19, 0x1, R23 ;  /* 0x0000000113137824 */ /* 0x010fe200078e0217 */
[----:B------:R-:W-:-:S02]  /*3670*/  ISETP.GT.AND P4, PT, R21, 0x19, P0 ;  /* 0x000000191500780c */ /* 0x000fc40000784270 */
[C---:B------:R-:W-:Y:S02]  /*3680*/  ISETP.LT.OR P6, PT, R25.reuse, 0x12, P6 ;  /* 0x000000121900780c */ /* 0x040fe400037c1670 */
[----:B------:R-:W-:Y:S01]  /*3690*/  ISETP.LT.OR P4, PT, R25, 0x1a, P4 ;  /* 0x0000001a1900780c */ /* 0x000fe20002781670 */
[----:B------:R3:W4:Y:S01]  /*36a0*/  MUFU.TANH R172, R50 ;  /* 0x0000003200ac7308 */ /* 0x0007220000002400 */
[----:B------:R-:W-:Y:S02]  /*36b0*/  ISETP.GT.AND P5, PT, R21, 0x18, P0 ;  /* 0x000000181500780c */ /* 0x000fe400007a4270 */
[----:B------:R-:W-:Y:S02]  /*36c0*/  FSEL R11, R7, -INF , !P6 ;  /* 0xff800000070b7808 */ /* 0x000fe40007000000 */
[----:B------:R-:W-:Y:S02]  /*36d0*/  FSEL R7, R14, -INF , !P4 ;  /* 0xff8000000e077808 */ /* 0x000fe40006000000 */
[----:B------:R-:W-:Y:S01]  /*36e0*/  ISETP.GT.AND P4, PT, R21, 0x28, P0 ;  /* 0x000000281500780c */ /* 0x000fe20000784270 */
[----:B------:R-:W1:Y:S01]  /*36f0*/  MUFU.TANH R10, R10 ;  /* 0x0000000a000a7308 */ /* 0x000e620000002400 */
[----:B------:R-:W-:-:S02]  /*3700*/  ISETP.LT.OR P5, PT, R25, 0x19, P5 ;  /* 0x000000191900780c */ /* 0x000fc40002fa1670 */
[----:B------:R-:W-:Y:S02]  /*3710*/  ISETP.LT.OR P4, PT, R25, 0x29, P4 ;  /* 0x000000291900780c */ /* 0x000fe40002781670 */
[----:B-----5:R-:W-:Y:S01]  /*3720*/  FSEL R9, R6, -INF , !P5 ;  /* 0xff80000006097808 */ /* 0x020fe20006800000 */
[----:B------:R-:W-:Y:S01]  /*3730*/  FMUL.FTZ R6, R62, c[0x0][0x320] ;  /* 0x0000c8003e067a20 */ /* 0x000fe20000410000 */
[C---:B------:R-:W-:Y:S01]  /*3740*/  ISETP.GT.AND P6, PT, R21.reuse, 0x20, P0 ;  /* 0x000000201500780c */ /* 0x040fe200007c4270 */
[----:B------:R-:W1:Y:S01]  /*3750*/  MUFU.TANH R8, R8 ;  /* 0x0000000800087308 */ /* 0x000e620000002400 */
[----:B------:R-:W-:Y:S02]  /*3760*/  ISETP.GT.AND P5, PT, R21, 0x21, P0 ;  /* 0x000000211500780c */ /* 0x000fe400007a4270 */
[----:B------:R-:W-:Y:S02]  /*3770*/  FSEL R161, R161, -INF , !P4 ;  /* 0xff800000a1a17808 */ /* 0x000fe40006000000 */
[----:B------:R-:W-:-:S02]  /*3780*/  ISETP.GT.AND P4, PT, R21, 0x31, P0 ;  /* 0x000000311500780c */ /* 0x000fc40000784270 */
[C---:B------:R-:W-:Y:S01]  /*3790*/  ISETP.LT.OR P6, PT, R25.reuse, 0x21, P6 ;  /* 0x000000211900780c */ /* 0x040fe200037c1670 */
[----:B------:R3:W1:Y:S01]  /*37a0*/  MUFU.TANH R170, R66 ;  /* 0x0000004200aa7308 */ /* 0x0006620000002400 */
[C---:B------:R-:W-:Y:S02]  /*37b0*/  ISETP.LT.OR P5, PT, R25.reuse, 0x22, P5 ;  /* 0x000000221900780c */ /* 0x040fe40002fa1670 */
[----:B------:R-:W-:Y:S02]  /*37c0*/  ISETP.LT.OR P4, PT, R25, 0x32, P4 ;  /* 0x000000321900780c */ /* 0x000fe40002781670 */
[----:B------:R-:W-:Y:S02]  /*37d0*/  FSEL R155, R155, -INF , !P6 ;  /* 0xff8000009b9b7808 */ /* 0x000fe40007000000 */
[----:B-1----:R-:W-:Y:S01]  /*37e0*/  FSEL R163, R163, -INF , !P5 ;  /* 0xff800000a3a37808 */ /* 0x002fe20006800000 */
[----:B------:R3:W1:Y:S01]  /*37f0*/  MUFU.TANH R164, R67 ;  /* 0x0000004300a47308 */ /* 0x0006620000002400 */
[----:B------:R-:W-:-:S02]  /*3800*/  ISETP.GT.AND P6, PT, R21, 0x29, P0 ;  /* 0x000000291500780c */ /* 0x000fc400007c4270 */
[----:B------:R-:W-:Y:S02]  /*3810*/  ISETP.GT.AND P5, PT, R21, 0x30, P0 ;  /* 0x000000301500780c */ /* 0x000fe400007a4270 */
[----:B------:R-:W-:Y:S02]  /*3820*/  FSEL R165, R165, -INF , !P4 ;  /* 0xff800000a5a57808 */ /* 0x000fe40006000000 */
[----:B------:R-:W-:Y:S01]  /*3830*/  PLOP3.LUT P4, PT, PT, PT, UP1, 0x40, 0x0 ;  /* 0x000000000000781c */ /* 0x000fe20003f8e818 */
[----:B------:R-:W1:Y:S01]  /*3840*/  MUFU.TANH R26, R26 ;  /* 0x0000001a001a7308 */ /* 0x000e620000002400 */
[C---:B------:R-:W-:Y:S02]  /*3850*/  ISETP.LT.OR P6, PT, R25.reuse, 0x2a, P6 ;  /* 0x0000002a1900780c */ /* 0x040fe400037c1670 */
[----:B------:R-:W-:Y:S02]  /*3860*/  ISETP.LT.OR P5, PT, R25, 0x31, P5 ;  /* 0x000000311900780c */ /* 0x000fe40002fa1670 */
[----:B------:R-:W-:-:S02]  /*3870*/  FSEL R157, R157, -INF , !P6 ;  /* 0xff8000009d9d7808 */ /* 0x000fc40007000000 */
[----:B------:R-:W-:Y:S01]  /*3880*/  FSEL R167, R167, -INF , !P5 ;  /* 0xff800000a7a77808 */ /* 0x000fe20006800000 */
[----:B------:R-:W1:Y:S01]  /*3890*/  MUFU.TANH R27, R27 ;  /* 0x0000001b001b7308 */ /* 0x000e620000002400 */
[C---:B------:R-:W-:Y:S02]  /*38a0*/  ISETP.GT.AND P6, PT, R21.reuse, 0x38, P0 ;  /* 0x000000381500780c */ /* 0x040fe400007c4270 */
[----:B------:R-:W-:Y:S01]  /*38b0*/  ISETP.GT.AND P5, PT, R21, 0x39, P0 ;  /* 0x000000391500780c */ /* 0x000fe200007a4270 */
[----:B------:R-:W-:Y:S01]  /*38c0*/  IMAD.IADD R21, R20, 0x1, R23 ;  /* 0x0000000114157824 */ /* 0x000fe200078e0217 */
[C---:B------:R-:W-:Y:S02]  /*38d0*/  ISETP.LT.OR P6, PT, R25.reuse, 0x39, P6 ;  /* 0x000000391900780c */ /* 0x040fe400037c1670 */
[----:B------:R-:W-:Y:S01]  /*38e0*/  ISETP.LT.OR P5, PT, R25, 0x3a, P5 ;  /* 0x0000003a1900780c */ /* 0x000fe20002fa1670 */
[----:B------:R3:W1:Y:S01]  /*38f0*/  MUFU.TANH R166, R74 ;  /* 0x0000004a00a67308 */ /* 0x0006620000002400 */
[----:B------:R-:W-:-:S02]  /*3900*/  IMNMX R21, R21, R16, PT ;  /* 0x0000001015157217 */ /* 0x000fc40003800200 */
[----:B------:R-:W-:Y:S02]  /*3910*/  FSEL R143, R143, -INF , !P6 ;  /* 0xff8000008f8f7808 */ /* 0x000fe40007000000 */
[----:B------:R-:W-:-:S03]  /*3920*/  FSEL R141, R141, -INF , !P5 ;  /* 0xff8000008d8d7808 */ /* 0x000fc60006800000 */
[----:B------:R3:W1:Y:S08]  /*3930*/  MUFU.TANH R142, R75 ;  /* 0x0000004b008e7308 */ /* 0x0006700000002400 */
[----:B------:R-:W1:Y:S08]  /*3940*/  MUFU.TANH R22, R22 ;  /* 0x0000001600167308 */ /* 0x000e700000002400 */
[----:B------:R3:W1:Y:S08]  /*3950*/  MUFU.TANH R140, R58 ;  /* 0x0000003a008c7308 */ /* 0x0006700000002400 */
[----:B------:R3:W1:Y:S08]  /*3960*/  MUFU.TANH R160, R59 ;  /* 0x0000003b00a07308 */ /* 0x0006700000002400 */
[----:B------:R-:W1:Y:S01]  /*3970*/  MUFU.TANH R6, R6 ;  /* 0x0000000600067308 */ /* 0x000e620000002400 */
[----:B------:R-:W-:Y:S05]  /*3980*/  @P4 BRA `(.L_x_235) ;  /* 0x0000016000004947 */ /* 0x000fea0003800000 */
[----:B--2-4-:R-:W-:Y:S01]  /*3990*/  IMAD.U32 R12, RZ, RZ, UR16 ;  /* 0x00000010ff0c7e24 */ /* 0x014fe2000f8e00ff */
        /* <DEDUP_REMOVED lines=11> */
.L_x_237:
[----:B------:R-:W-:-:S04]  /*3a50*/  MOV R12, c[0x0][0x32c] ;  /* 0x0000cb00000c7a02 */ /* 0x000fc80000000f00 */
[----:B------:R-:W-:-:S13]  /*3a60*/  ISETP.NE.AND P4, PT, R12, 0x1, PT ;  /* 0x000000010c00780c */ /* 0x000fda0003f85270 */
[----:B------:R-:W-:-:S05]  /*3a70*/  @P4 IMAD.HI.U32 R12, R14, c[0x0][0x330], RZ ;  /* 0x0000cc000e0c4a27 */ /* 0x000fca00078e00ff */
[----:B------:R-:W-:Y:S02]  /*3a80*/  @P4 SHF.R.U32.HI R14, RZ, c[0x0][0x334], R12 ;  /* 0x0000cd00ff0e4a19 */ /* 0x000fe4000001160c */
.L_x_238:
[----:B------:R-:W-:Y:S05]  /*3a90*/  BSYNC B0 ;  /* 0x0000000000007941 */ /* 0x000fea0003800000 */
.L_x_236:
[----:B------:R-:W-:-:S04]  /*3aa0*/  IMAD R5, R14, c[0x0][0x32c], -R5 ;  /* 0x0000cb000e057a24 */ /* 0x000fc800078e0a05 */
[----:B------:R-:W-:-:S05]  /*3ab0*/  IMAD.IADD R14, R5, 0x1, -R216 ;  /* 0x00000001050e7824 */ /* 0x000fca00078e0ad8 */
[----:B------:R-:W-:Y:S02]  /*3ac0*/  IADD3 R12, R14, c[0x0][0x32c], RZ ;  /* 0x0000cb000e0c7a10 */ /* 0x000fe40007ffe0ff */
[----:B------:R-:W-:Y:S02]  /*3ad0*/  IMNMX R19, R19, R14, !PT ;  /* 0x0000000e13137217 */ /* 0x000fe40007800200 */
[----:B------:R-:W-:Y:S02]  /*3ae0*/  IMNMX R21, R21, R12, PT ;  /* 0x0000000c15157217 */ /* 0x000fe40003800200 */
.L_x_235:
[C---:B--2-4-:R-:W-:Y:S01]  /*3af0*/  ISETP.GT.AND P4, PT, R19.reuse, 0x8, P0 ;  /* 0x000000081300780c */ /* 0x054fe20000784270 */
[----:B------:R-:W-:Y:S01]  /*3b00*/  IMAD.SHL.U32 R203, R4, 0x2, RZ ;  /* 0x0000000204cb7824 */ /* 0x000fe200078e00ff */
[----:B------:R-:W-:Y:S01]  /*3b10*/  ISETP.GT.AND P5, PT, R19, 0x9, P0 ;  /* 0x000000091300780c */ /* 0x000fe200007a4270 */
[----:B------:R-:W-:Y:S01]  /*3b20*/  @UP2 USHF.L.U32 UR17, UR17, 0x7, URZ ;  /* 0x0000000711112899 */ /* 0x000fe2000800063f */
[----:B------:R-:W-:Y:S01]  /*3b30*/  ISETP.LT.OR P4, PT, R21, 0x9, P4 ;  /* 0x000000091500780c */ /* 0x000fe20002781670 */
[--C-:B------:R-:W-:Y:S01]  /*3b40*/  IMAD R197, R3, 0x2, R203.reuse ;  /* 0x0000000203c57824 */ /* 0x100fe200078e02cb */
[----:B------:R-:W-:Y:S01]  /*3b50*/  ISETP.LT.OR P5, PT, R21, 0xa, P5 ;  /* 0x0000000a1500780c */ /* 0x000fe20002fa1670 */
[----:B------:R-:W-:Y:S01]  /*3b60*/  LDSM.16.MT88.4 R40, [R203+0x2100] ;  /* 0x00210000cb28783b */ /* 0x000fe20000004200 */
[----:B-1----:R-:W-:Y:S01]  /*3b70*/  FSEL R16, R6, -INF , !P4 ;  /* 0xff80000006107808 */ /* 0x002fe20006000000 */
[----:B------:R-:W-:Y:S01]  /*3b80*/  IMAD R198, R2, 0x2, R203 ;  /* 0x0000000202c67824 */ /* 0x000fe200078e02cb */
[----:B------:R-:W-:Y:S01]  /*3b90*/  FMNMX.FTZ R12, R18, R33, !PT ;  /* 0x00000021120c7209 */ /* 0x000fe20007810000 */
[----:B---3--:R-:W-:Y:S01]  /*3ba0*/  LDSM.16.MT88.4 R56, [R197+0x2100] ;  /* 0x00210000c538783b */ /* 0x008fe20000004200 */
[----:B------:R-:W-:Y:S01]  /*3bb0*/  FSEL R6, R26, -INF , !P5 ;  /* 0xff8000001a067808 */ /* 0x000fe20006800000 */
[----:B------:R-:W-:Y:S01]  /*3bc0*/  IMAD R196, R3, 0x2, R198 ;  /* 0x0000000203c47824 */ /* 0x000fe200078e02c6 */
[C---:B------:R-:W-:Y:S01]  /*3bd0*/  ISETP.GT.AND P6, PT, R19.reuse, 0x1, P0 ;  /* 0x000000011300780c */ /* 0x040fe200007c4270 */
[----:B------:R-:W-:Y:S01]  /*3be0*/  LDSM.16.MT88.4 R124, [R203+0x100] ;  /* 0x00010000cb7c783b */ /* 0x000fe20000004200 */
[----:B------:R-:W-:Y:S01]  /*3bf0*/  ISETP.GT.AND P5, PT, R19, RZ, P0 ;  /* 0x000000ff1300720c */ /* 0x000fe200007a4270 */
[----:B------:R-:W-:Y:S01]  /*3c00*/  ULDC.64 UR4, c[0x0][0x2c8] ;  /* 0x0000b20000047ab9 */ /* 0x000fe20000000a00 */
[----:B------:R-:W-:Y:S01]  /*3c10*/  FMNMX.FTZ R12, R17, R12, !PT ;  /* 0x0000000c110c7209 */ /* 0x000fe20007810000 */
[----:B------:R-:W-:Y:S01]  /*3c20*/  LDSM.16.MT88.4 R116, [R198+0x100] ;  /* 0x00010000c674783b */ /* 0x000fe20000004200 */
[C---:B------:R-:W-:Y:S01]  /*3c30*/  ISETP.LT.OR P6, PT, R21.reuse, 0x2, P6 ;  /* 0x000000021500780c */ /* 0x040fe200037c1670 */
[----:B------:R-:W-:Y:S01]  /*3c40*/  UIMAD.WIDE.U32 UR20, UR17, UR4, URZ ;  /* 0x00000004111472a5 */ /* 0x000fe2000f8e003f */
[----:B------:R-:W-:Y:S01]  /*3c50*/  ISETP.LT.OR P5, PT, R21, 0x1, P5 ;  /* 0x000000011500780c */ /* 0x000fe20002fa1670 */
[----:B------:R-:W-:Y:S01]  /*3c60*/  LDSM.16.MT88.4 R108, [R197+0x100] ;  /* 0x00010000c56c783b */ /* 0x000fe20000004200 */
[----:B------:R-:W-:Y:S01]  /*3c70*/  FMNMX.FTZ R12, R15, R12, !PT ;  /* 0x0000000c0f0c7209 */ /* 0x000fe20007810000 */
[----:B------:R-:W-:Y:S01]  /*3c80*/  UIADD3 UR14, UR14, -0x2, URZ ;  /* 0xfffffffe0e0e7890 */ /* 0x000fe2000fffe03f */
[----:B------:R-:W-:Y:S01]  /*3c90*/  FSEL R20, R27, -INF , !P6 ;  /* 0xff8000001b147808 */ /* 0x000fe20007000000 */
[----:B------:R-:W-:Y:S01]  /*3ca0*/  LDSM.16.MT88.4 R100, [R196+0x100] ;  /* 0x00010000c464783b */ /* 0x000fe20000004200 */
[----:B------:R-:W-:Y:S01]  /*3cb0*/  FSEL R32, R32, -INF , !P5 ;  /* 0xff80000020207808 */ /* 0x000fe20006800000 */
[----:B------:R-:W-:Y:S01]  /*3cc0*/  @UP2 UMOV UR17, UR21 ;  /* 0x0000001500112c82 */ /* 0x000fe20008000000 */
[----:B------:R-:W-:Y:S01]  /*3cd0*/  ISETP.GT.AND P6, PT, R19, 0x10, P0 ;  /* 0x000000101300780c */ /* 0x000fe200007c4270 */
[----:B------:R-:W-:Y:S01]  /*3ce0*/  LDSM.16.MT88.4 R48, [R198+0x2100] ;  /* 0x00210000c630783b */ /* 0x000fe20000004200 */
[----:B------:R-:W-:Y:S01]  /*3cf0*/  FMNMX.FTZ R12, R13, R12, !PT ;  /* 0x0000000c0d0c7209 */ /* 0x000fe20007810000 */
[----:B------:R-:W-:Y:S01]  /*3d00*/  @UP2 USHF.R.U32.HI UR7, URZ, UR5, UR17 ;  /* 0x000000053f072299 */ /* 0x000fe20008011611 */
[----:B------:R-:W-:Y:S01]  /*3d10*/  FMNMX.FTZ R5, R32, R20, !PT ;  /* 0x0000001420057209 */ /* 0x000fe20007810000 */
[----:B------:R-:W-:Y:S01]  /*3d20*/  LDSM.16.MT88.4 R64, [R196+0x2100] ;  /* 0x00210000c440783b */ /* 0x000fe20000004200 */
[----:B------:R-:W-:Y:S01]  /*3d30*/  ISETP.GT.AND P4, PT, R19, 0x11, P0 ;  /* 0x000000111300780c */ /* 0x000fe20000784270 */
[----:B------:R-:W-:Y:S01]  /*3d40*/  UIADD3 UR4, UR6, UR7, URZ ;  /* 0x0000000706047290 */ /* 0x000fe2000fffe03f */
[----:B------:R-:W-:Y:S01]  /*3d50*/  ISETP.LT.OR P6, PT, R21, 0x11, P6 ;  /* 0x000000111500780c */ /* 0x000fe200037c1670 */
[----:B------:R-:W-:Y:S01]  /*3d60*/  LDSM.16.MT88.4 R72, [R203+0x4100] ;  /* 0x00410000cb48783b */ /* 0x000fe20000004200 */
[----:B------:R-:W-:Y:S01]  /*3d70*/  FMNMX.FTZ R12, R11, R12, !PT ;  /* 0x0000000c0b0c7209 */ /* 0x000fe20007810000 */
[----:B------:R-:W-:Y:S01]  /*3d80*/  ULDC UR7, c[0x0][0x328] ;  /* 0x0000ca0000077ab9 */ /* 0x000fe20000000800 */
[----:B------:R-:W-:Y:S01]  /*3d90*/  FMNMX.FTZ R5, R16, R5, !PT ;  /* 0x0000000510057209 */ /* 0x000fe20007810000 */
[----:B------:R-:W-:Y:S01]  /*3da0*/  LDSM.16.MT88.4 R80, [R198+0x4100] ;  /* 0x00410000c650783b */ /* 0x000fe20000004200 */
[----:B------:R-:W-:Y:S01]  /*3db0*/  ISETP.LT.OR P4, PT, R21, 0x12, P4 ;  /* 0x000000121500780c */ /* 0x000fe20002781670 */
[----:B------:R-:W-:Y:S01]  /*3dc0*/  UIADD3 UR7, UR4, UR7, URZ ;  /* 0x0000000704077290 */ /* 0x000fe2000fffe03f */
[----:B------:R-:W-:Y:S01]  /*3dd0*/  FSEL R14, R10, -INF , !P6 ;  /* 0xff8000000a0e7808 */ /* 0x000fe20007000000 */
[----:B------:R-:W-:Y:S01]  /*3de0*/  LDSM.16.MT88.4 R88, [R197+0x4100] ;  /* 0x00410000c558783b */ /* 0x000fe20000004200 */
[----:B------:R-:W-:-:S02]  /*3df0*/  FMNMX.FTZ R10, R9, R12, !PT ;  /* 0x0000000c090a7209 */ /* 0x000fc40007810000 */
[----:B------:R-:W-:Y:S01]  /*3e00*/  ISETP.GT.AND P6, PT, R19, 0x18, P0 ;  /* 0x000000181300780c */ /* 0x000fe200007c4270 */
[----:B------:R-:W-:Y:S01]  /*3e10*/  LDSM.16.MT88.4 R136, [R198+0x900] ;  /* 0x00090000c688783b */ /* 0x000fe20000004200 */
[----:B------:R-:W-:Y:S02]  /*3e20*/  FMNMX.FTZ R5, R6, R5, !PT ;  /* 0x0000000506057209 */ /* 0x000fe40007810000 */
[----:B------:R-:W-:Y:S01]  /*3e30*/  FSEL R12, R8, -INF , !P4 ;  /* 0xff800000080c7808 */ /* 0x000fe20006000000 */
[----:B------:R-:W-:Y:S01]  /*3e40*/  LDSM.16.MT88.4 R28, [R196+0x900] ;  /* 0x00090000c41c783b */ /* 0x000fe20000004200 */
[----:B------:R-:W-:Y:S02]  /*3e50*/  FMNMX.FTZ R8, R7, R10, !PT ;  /* 0x0000000a07087209 */ /* 0x000fe40007810000 */
[----:B------:R-:W-:Y:S01]  /*3e60*/  ISETP.GT.AND P5, PT, R19, 0x19, P0 ;  /* 0x000000191300780c */ /* 0x000fe200007a4270 */
[----:B------:R-:W-:Y:S01]  /*3e70*/  LDSM.16.MT88.4 R24, [R198+0x2900] ;  /* 0x00290000c618783b */ /* 0x000fe20000004200 */
        /* <DEDUP_REMOVED lines=27> */
[----:B------:R-:W-:Y:S02]  /*4030*/  ISETP.LT.OR P6, PT, R21, 0x31, P6 ;  /* 0x000000311500780c */ /* 0x000fe400037c1670 */
[----:B------:R-:W-:Y:S02]  /*4040*/  FSEL R164, R164, -INF , !P4 ;  /* 0xff800000a4a47808 */ /* 0x000fe40006000000 */
        /* <DEDUP_REMOVED lines=12> */
[----:B------:R-:W-:Y:S02]  /*4110*/  ISETP.LT.OR P0, PT, R21, 0x3a, P0 ;  /* 0x0000003a1500780c */ /* 0x000fe40000701670 */
[----:B------:R-:W-:-:S02]  /*4120*/  FSEL R140, R140, -INF , !P4 ;  /* 0xff8000008c8c7808 */ /* 0x000fc40006000000 */
[----:B------:R-:W-:Y:S02]  /*4130*/  FMNMX.FTZ R23, R142, R23, !PT ;  /* 0x000000178e177209 */ /* 0x000fe40007810000 */
[----:B------:R-:W-:Y:S02]  /*4140*/  FMNMX.FTZ R0, R141, R0, !PT ;  /* 0x000000008d007209 */ /* 0x000fe40007810000 */
        /* <DEDUP_REMOVED lines=9> */
[----:B-1----:R-:W-:-:S04]  /*41e0*/  FMNMX.FTZ R0, R21, R0, !PT ;  /* 0x0000000015007209 */ /* 0x002fc80007810000 */
        /* <DEDUP_REMOVED lines=24> */
[--C-:B------:R-:W-:Y:S01]  /*4370*/  FFMA.FTZ R3, R10, c[0x0][0x2d0], -R159.reuse ;  /* 0x0000b4000a037a23 */ /* 0x100fe2000001089f */
[----:B------:R-:W-:Y:S01]  /*4380*/  MUFU.EX2 R152, R152 ;  /* 0x0000009800987308 */ /* 0x000fe20000000800 */
[----:B------:R-:W-:Y:S01]  /*4390*/  FFMA.FTZ R2, R8, c[0x0][0x2d0], -R159 ;  /* 0x0000b40008027a23 */ /* 0x000fe2000001089f */
[----:B------:R-:W-:Y:S01]  /*43a0*/  LDSM.16.MT88.4 R20, [R203+0x900] ;  /* 0x00090000cb14783b */ /* 0x000fe20000004200 */
[----:B------:R-:W-:-:S02]  /*43b0*/  FFMA.FTZ R151, R13, c[0x0][0x2d0], -R168 ;  /* 0x0000b4000d977a23 */ /* 0x000fc400000108a8 */
[--C-:B------:R-:W-:Y:S01]  /*43c0*/  FFMA.FTZ R144, R14, c[0x0][0x2d0], -R159.reuse ;  /* 0x0000b4000e907a23 */ /* 0x100fe2000001089f */
[----:B------:R-:W3:Y:S01]  /*43d0*/  LDSM.16.MT88.4 R8, [R203+0x2900] ;  /* 0x00290000cb08783b */ /* 0x000ee20000004200 */
[----:B------:R-:W-:Y:S01]  /*43e0*/  FFMA.FTZ R133, R12, c[0x0][0x2d0], -R159 ;  /* 0x0000b4000c857a23 */ /* 0x000fe2000001089f */
[----:B------:R-:W4:Y:S01]  /*43f0*/  MUFU.EX2 R147, R147 ;  /* 0x0000009300937308 */ /* 0x000f220000000800 */
[----:B-1----:R-:W-:Y:S01]  /*4400*/  F2FP.PACK_AB R96, R153, R154 ;  /* 0x0000009a9960723e */ /* 0x002fe200000000ff */
[----:B------:R-:W1:Y:S01]  /*4410*/  LDSM.16.MT88.4 R12, [R196+0x2900] ;  /* 0x00290000c40c783b */ /* 0x000e620000004200 */
[--C-:B------:R-:W-:Y:S02]  /*4420*/  FFMA.FTZ R158, R163, c[0x0][0x2d0], -R168.reuse ;  /* 0x0000b400a39e7a23 */ /* 0x100fe400000108a8 */
[--C-:B------:R-:W-:Y:S02]  /*4430*/  FFMA.FTZ R156, R161, c[0x0][0x2d0], -R168.reuse ;  /* 0x0000b400a19c7a23 */ /* 0x100fe400000108a8 */
[--C-:B------:R-:W-:Y:S01]  /*4440*/  FFMA.FTZ R155, R155, c[0x0][0x2d0], -R168.reuse ;  /* 0x0000b4009b9b7a23 */ /* 0x100fe200000108a8 */
[----:B------:R-:W-:Y:S01]  /*4450*/  MUFU.EX2 R148, R148 ;  /* 0x0000009400947308 */ /* 0x000fe20000000800 */
[----:B------:R-:W-:-:S02]  /*4460*/  FFMA.FTZ R157, R157, c[0x0][0x2d0], -R168 ;  /* 0x0000b4009d9d7a23 */ /* 0x000fc400000108a8 */
[--C-:B------:R-:W-:Y:S02]  /*4470*/  FFMA.FTZ R161, R172, c[0x0][0x2d0], -R159.reuse ;  /* 0x0000b400aca17a23 */ /* 0x100fe4000001089f */
[--C-:B------:R-:W-:Y:S02]  /*4480*/  FFMA.FTZ R162, R162, c[0x0][0x2d0], -R159.reuse ;  /* 0x0000b400a2a27a23 */ /* 0x100fe4000001089f */
[--C-:B------:R-:W-:Y:S01]  /*4490*/  FFMA.FTZ R163, R170, c[0x0][0x2d0], -R159.reuse ;  /* 0x0000b400aaa37a23 */ /* 0x100fe2000001089f */
[----:B------:R-:W5:Y:S01]  /*44a0*/  MUFU.EX2 R149, R149 ;  /* 0x0000009500957308 */ /* 0x000f620000000800 */
[----:B----4-:R-:W-:Y:S01]  /*44b0*/  F2FP.PACK_AB R98, R147, R152 ;  /* 0x000000989362723e */ /* 0x010fe200000000ff */
[----:B------:R-:W-:Y:S02]  /*44c0*/  FFMA.FTZ R164, R164, c[0x0][0x2d0], -R159 ;  /* 0x0000b400a4a47a23 */ /* 0x000fe4000001089f */
[--C-:B------:R-:W-:Y:S02]  /*44d0*/  FFMA.FTZ R170, R165, c[0x0][0x2d0], -R168.reuse ;  /* 0x0000b400a5aa7a23 */ /* 0x100fe400000108a8 */
[----:B------:R-:W-:-:S02]  /*44e0*/  FFMA.FTZ R167, R167, c[0x0][0x2d0], -R168 ;  /* 0x0000b400a7a77a23 */ /* 0x000fc400000108a8 */
[----:B------:R-:W-:Y:S01]  /*44f0*/  MUFU.EX2 R150, R150 ;  /* 0x0000009600967308 */ /* 0x000fe20000000800 */
[--C-:B------:R-:W-:Y:S02]  /*4500*/  FFMA.FTZ R165, R143, c[0x0][0x2d0], -R168.reuse ;  /* 0x0000b4008fa57a23 */ /* 0x100fe400000108a8 */
[----:B------:R-:W-:Y:S02]  /*4510*/  FFMA.FTZ R220, R141, c[0x0][0x2d0], -R168 ;  /* 0x0000b4008ddc7a23 */ /* 0x000fe400000108a8 */
[--C-:B------:R-:W-:Y:S02]  /*4520*/  FFMA.FTZ R166, R166, c[0x0][0x2d0], -R159.reuse ;  /* 0x0000b400a6a67a23 */ /* 0x100fe4000001089f */
[--C-:B------:R-:W-:Y:S01]  /*4530*/  FFMA.FTZ R169, R142, c[0x0][0x2d0], -R159.reuse ;  /* 0x0000b4008ea97a23 */ /* 0x100fe2000001089f */
[----:B------:R-:W4:Y:S01]  /*4540*/  MUFU.EX2 R135, R135 ;  /* 0x0000008700877308 */ /* 0x000f220000000800 */
[----:B-----5:R-:W-:Y:S01]  /*4550*/  F2FP.PACK_AB R97, R149, R148 ;  /* 0x000000949561723e */ /* 0x020fe200000000ff */
[----:B------:R-:W-:-:S02]  /*4560*/  FFMA.FTZ R168, R140, c[0x0][0x2d0], -R159 ;  /* 0x0000b4008ca87a23 */ /* 0x000fc4000001089f */
[----:B------:R-:W-:Y:S01]  /*4570*/  FFMA.FTZ R217, R160, c[0x0][0x2d0], -R159 ;  /* 0x0000b400a0d97a23 */ /* 0x000fe2000001089f */
[----:B------:R-:W-:Y:S01]  /*4580*/  LDSM.16.MT88.4 R140, [R198+0x1900] ;  /* 0x00190000c68c783b */ /* 0x000fe20000004200 */
[----:B------:R-:W-:Y:S02]  /*4590*/  FADD.FTZ R153, R154, R153 ;  /* 0x000000999a997221 */ /* 0x000fe40000010000 */
[----:B------:R-:W-:Y:S01]  /*45a0*/  MUFU.EX2 R151, R151 ;  /* 0x0000009700977308 */ /* 0x000fe20000000800 */
[----:B------:R-:W-:Y:S02]  /*45b0*/  FADD.FTZ R149, R148, R149 ;  /* 0x0000009594957221 */ /* 0x000fe40000010000 */
[----:B------:R-:W-:-:S04]  /*45c0*/  FADD.FTZ R152, R152, R153 ;  /* 0x0000009998987221 */ /* 0x000fc80000010000 */
[----:B------:R-:W-:Y:S01]  /*45d0*/  FADD.FTZ R152, R147, R152 ;  /* 0x0000009893987221 */ /* 0x000fe20000010000 */
[----:B----4-:R-:W-:Y:S01]  /*45e0*/  F2FP.PACK_AB R99, R135, R150 ;  /* 0x000000968763723e */ /* 0x010fe200000000ff */
[----:B------:R-:W4:Y:S01]  /*45f0*/  MUFU.EX2 R146, R146 ;  /* 0x0000009200927308 */ /* 0x000f220000000800 */
[----:B------:R-:W-:-:S04]  /*4600*/  FADD.FTZ R150, R150, R149 ;  /* 0x0000009596967221 */ /* 0x000fc80000010000 */
        /* <DEDUP_REMOVED lines=184> */
[----:B------:R-:W-:-:S02]  /*5190*/  UIADD3 UR17, UR4, -0x1, URZ ;  /* 0xffffffff04117890 */ /* 0x000fc4000fffe03f */
[----:B------:R-:W-:-:S10]  /*51a0*/  ULDC UR6, c[0x0][0x32c] ;  /* 0x0000cb0000067ab9 */ /* 0x000fd40000000800 */
[----:B------:R-:W-:Y:S05]  /*51b0*/  @P0 BRA `(.L_x_240) ;  /* 0x0000007000000947 */ /* 0x000fea0003800000 */
[----:B------:R-:W-:Y:S02]  /*51c0*/  UISETP.NE.AND UP0, UPT, UR6, 0x1, UPT ;  /* 0x000000010600788c */ /* 0x000fe4000bf05270 */
[----:B------:R-:W-:-:S03]  /*51d0*/  UIADD3 UR17, -UR4, URZ, URZ ;  /* 0x0000003f04117290 */ /* 0x000fc6000fffe13f */
[----:B------:R-:W-:Y:S02]  /*51e0*/  ULDC.64 UR4, c[0x0][0x330] ;  /* 0x0000cc0000047ab9 */ /* 0x000fe40000000a00 */
[----:B------:R-:W-:-:S04]  /*51f0*/  UIMAD.WIDE.U32 UR20, UR17, UR4, URZ ;  /* 0x00000004111472a5 */ /* 0x000fc8000f8e003f */
[----:B------:R-:W-:-:S04]  /*5200*/  @UP0 USHF.R.U32.HI UR17, URZ, UR5, UR21 ;  /* 0x000000053f110299 */ /* 0x000fc80008011615 */
[----:B------:R-:W-:Y:S01]  /*5210*/  ULOP3.LUT UR17, URZ, UR17, URZ, 0x33, !UPT ;  /* 0x000000113f117292 */ /* 0x000fe2000f8e333f */
[----:B------:R-:W-:Y:S05]  /*5220*/  BRA `(.L_x_241) ;  /* 0x0000004000007947 */ /* 0x000fea0003800000 */
.L_x_240:
[----:B------:R-:W-:Y:S02]  /*5230*/  UISETP.NE.AND UP0, UPT, UR6, 0x1, UPT ;  /* 0x000000010600788c */ /* 0x000fe4000bf05270 */
[----:B------:R-:W-:Y:S02]  /*5240*/  ULDC.64 UR4, c[0x0][0x330] ;  /* 0x0000cc0000047ab9 */ /* 0x000fe40000000a00 */
[----:B------:R-:W-:-:S07]  /*5250*/  UIMAD.WIDE.U32 UR20, UR17, UR4, URZ ;  /* 0x00000004111472a5 */ /* 0x000fce000f8e003f */
[----:B------:R-:W-:Y:S02]  /*5260*/  @UP0 USHF.R.U32.HI UR17, URZ, UR5, UR21 ;  /* 0x000000053f110299 */ /* 0x000fe40008011615 */
.L_x_241:
[----:B------:R-:W-:Y:S02]  /*5270*/  ULDC UR4, c[0x0][0x32c] ;  /* 0x0000cb0000047ab9 */ /* 0x000fe40000000800 */
[----:B------:R-:W-:-:S04]  /*5280*/  UIMAD UR4, UR17, UR6, UR4 ;  /* 0x00000006110472a4 */ /* 0x000fc8000f8e0204 */
[----:B------:R-:W-:-:S04]  /*5290*/  UISETP.LT.AND UP0, UPT, UR7, UR4, UPT ;  /* 0x000000040700728c */ /* 0x000fc8000bf01270 */
[----:B------:R-:W-:-:S04]  /*52a0*/  USEL UR7, UR7, UR4, UP0 ;  /* 0x0000000407077287 */ /* 0x000fc80008000000 */
.L_x_239:
        /* <DEDUP_REMOVED lines=24> */
.L_x_251:
        /* <DEDUP_REMOVED lines=18> */
[C---:B------:R-:W-:Y:S01]  /*5550*/  @!P0 LEA R236, P6, R227.reuse, c[0x0][0x1f8], 0x1 ;  /* 0x00007e00e3ec8a11 */ /* 0x040fe200078c08ff */
[----:B------:R-:W2:Y:S01]  /*5560*/  LDSM.16.M88.4 R140, [R205+0x6900] ;  /* 0x00690000cd8c783b */ /* 0x000ea20000000200 */
[----:B------:R-:W-:Y:S02]  /*5570*/  @!P0 IADD3.X R226, R224, UR20, RZ, P5, !PT ;  /* 0x00000014e0e28c10 */ /* 0x000fe4000affe4ff */
[----:B------:R-:W-:Y:S02]  /*5580*/  @!P0 LEA.HI.X R237, R227, c[0x0][0x1fc], R0, 0x1, P6 ;  /* 0x00007f00e3ed8a11 */ /* 0x000fe400030f0c00 */
[C---:B------:R-:W-:Y:S02]  /*5590*/  @!P0 LEA R234, P5, R229.reuse, c[0x0][0x1f8], 0x1 ;  /* 0x00007e00e5ea8a11 */ /* 0x040fe400078a08ff */
        /* <DEDUP_REMOVED lines=11> */
[----:B------:R-:W-:Y:S02]  /*5650*/  @!P0 LEA R230, P6, R227, c[0x0][0x1f8], 0x1 ;  /* 0x00007e00e3e68a11 */ /* 0x000fe400078c08ff */
        /* <DEDUP_REMOVED lines=30> */
[----:B------:R-:W-:Y:S02]  /*5840*/  @UP3 USHF.L.U64.HI UR20, UR22, 0x6, UR20 ;  /* 0x0000000616143899 */ /* 0x000fe40008010214 */
[----:B------:R-:W-:Y:S04]  /*5850*/  @UP3 UIADD3 UR22, UP0, UR13, UR21, URZ ;  /* 0x000000150d163290 */ /* 0x000fe8000ff1e03f */
        /* <DEDUP_REMOVED lines=14> */
[----:B------:R-:W-:Y:S02]  /*5940*/  @P0 LEA R250, P4, R249, c[0x0][0x1c8], 0x1 ;  /* 0x00007200f9fa0a11 */ /* 0x000fe400078808ff */
[----:B------:R-:W-:Y:S02]  /*5950*/  @P0 IADD3.X R248, R219, UR20, RZ, P5, !PT ;  /* 0x00000014dbf80c10 */ /* 0x000fe4000affe4ff */
[C---:B------:R-:W-:Y:S01]  /*5960*/  HMMA.16816.F32 R16, R152.reuse, R162, R16 ;  /* 0x000000a29810723c */ /* 0x040fe20000001810 */
[----:B------:R-:W1:Y:S03]  /*5970*/  LDSM.16.M88.4 R176, [R200+0x6100] ;  /* 0x00610000c8b0783b */ /* 0x000e660000000200 */
[----:B------:R-:W-:Y:S02]  /*5980*/  @P0 LEA.HI.X R251, R249, c[0x0][0x1cc], R248, 0x1, P4 ;  /* 0x00007300f9fb0a11 */ /* 0x000fe400020f0cf8 */
[----:B------:R-:W-:Y:S02]  /*5990*/  @P0 IADD3 R248, P4, R221, UR21, RZ ;  /* 0x00000015ddf80c10 */ /* 0x000fe4000ff9e0ff */
        /* <DEDUP_REMOVED lines=112> */
[----:B------:R-:W-:Y:S07]  /*60a0*/  HMMA.16816.F32 R32, R156, R154, R32 ;  /* 0x0000009a9c20723c */ /* 0x000fee0000001820 */
[----:B------:R-:W-:Y:S01]  /*60b0*/  @P0 LEA R158, P6, R248, c[0x0][0x1c8], 0x1 ;  /* 0x00007200f89e0a11 */ /* 0x000fe200078c08ff */
        /* <DEDUP_REMOVED lines=16> */
[----:B------:R-:W-:Y:S02]  /*61c0*/  FMUL.FTZ R228, R4, c[0x0][0x320] ;  /* 0x0000c80004e47a20 */ /* 0x000fe40000410000 */
[C---:B--2---:R-:W-:Y:S04]  /*61d0*/  HMMA.16816.F32 R20, R172.reuse, R136, R20 ;  /* 0x00000088ac14723c */ /* 0x044fe80000001814 */
[----:B------:R-:W2:Y:S01]  /*61e0*/  MUFU.TANH R228, R228 ;  /* 0x000000e400e47308 */ /* 0x000ea20000002400 */
[----:B------:R-:W-:Y:S01]  /*61f0*/  BAR.SYNC.DEFER_BLOCKING 0x0 ;  /* 0x0000000000007b1d */ /* 0x000fe20000010000 */
[----:B------:R-:W-:Y:S01]  /*6200*/  FMUL.FTZ R229, R11, c[0x0][0x320] ;  /* 0x0000c8000be57a20 */ /* 0x000fe20000410000 */
[----:B------:R-:W-:Y:S01]  /*6210*/  @P0 IADD3 R11, P5, R182, UR21, RZ ;  /* 0x00000015b60b0c10 */ /* 0x000fe2000ffbe0ff */
[C---:B------:R-:W-:Y:S04]  /*6220*/  HMMA.16816.F32 R24, R172.reuse, R138, R24 ;  /* 0x0000008aac18723c */ /* 0x040fe80000001818 */
[----:B------:R-:W-:Y:S01]  /*6230*/  FMUL.FTZ R237, R13, c[0x0][0x320] ;  /* 0x0000c8000ded7a20 */ /* 0x000fe20000410000 */
[----:B------:R-:W-:Y:S01]  /*6240*/  @P0 IADD3.X R13, R183, UR20, RZ, P4, !PT ;  /* 0x00000014b70d0c10 */ /* 0x000fe2000a7fe4ff */
[----:B------:R-:W3:Y:S01]  /*6250*/  MUFU.TANH R229, R229 ;  /* 0x000000e500e57308 */ /* 0x000ee20000002400 */
[----:B------:R-:W-:Y:S01]  /*6260*/  FMUL.FTZ R233, R14, c[0x0][0x320] ;  /* 0x0000c8000ee97a20 */ /* 0x000fe20000410000 */
[----:B------:R-:W-:Y:S01]  /*6270*/  @P0 IADD3.X R14, R181, UR20, RZ, P5, !PT ;  /* 0x00000014b50e0c10 */ /* 0x000fe2000affe4ff */
[----:B------:R-:W-:Y:S03]  /*6280*/  @UP3 UIADD3.X UR20, UR12, UR20, URZ, UP0, !UPT ;  /* 0x000000140c143290 */ /* 0x000fe600087fe43f */
[----:B------:R-:W-:Y:S01]  /*6290*/  @P0 LEA.HI.X R159, R248, c[0x0][0x1cc], R13, 0x1, P6 ;  /* 0x00007300f89f0a11 */ /* 0x000fe200030f0c0d */
[----:B------:R-:W-:Y:S01]  /*62a0*/  FMUL.FTZ R236, R18, c[0x0][0x320] ;  /* 0x0000c80012ec7a20 */ /* 0x000fe20000410000 */
[----:B------:R-:W-:Y:S01]  /*62b0*/  @P0 IADD3 R18, P5, R221, UR22, RZ ;  /* 0x00000016dd120c10 */ /* 0x000fe2000ffbe0ff */
[----:B------:R-:W-:Y:S01]  /*62c0*/  FMUL.FTZ R232, R15, c[0x0][0x320] ;  /* 0x0000c8000fe87a20 */ /* 0x000fe20000410000 */
[----:B------:R-:W2:Y:S01]  /*62d0*/  MUFU.TANH R237, R237 ;  /* 0x000000ed00ed7308 */ /* 0x000ea20000002400 */
[----:B------:R-:W-:Y:S01]  /*62e0*/  FMUL.FTZ R241, R22, c[0x0][0x320] ;  /* 0x0000c80016f17a20 */ /* 0x000fe20000410000 */
[----:B------:R-:W-:Y:S01]  /*62f0*/  @P0 IADD3.X R13, R183, UR20, RZ, P5, !PT ;  /* 0x00000014b70d0c10 */ /* 0x000fe2000affe4ff */
[----:B------:R-:W-:Y:S01]  /*6300*/  FMUL.FTZ R235, R19, c[0x0][0x320] ;  /* 0x0000c80013eb7a20 */ /* 0x000fe20000410000 */
[C---:B------:R-:W-:Y:S01]  /*6310*/  @P0 LEA R162, P5, R18.reuse, c[0x0][0x1c8], 0x1 ;  /* 0x0000720012a20a11 */ /* 0x040fe200078a08ff */
[----:B------:R-:W-:Y:S01]  /*6320*/  @!PT LDS RZ, [RZ] ;  /* 0x00000000fffff984 */ /* 0x000fe20000000800 */
[----:B------:R-:W-:Y:S01]  /*6330*/  @!PT LDS RZ, [RZ] ;  /* 0x00000000fffff984 */ /* 0x000fe20000000800 */
[----:B------:R-:W-:Y:S01]  /*6340*/  @!PT LDS RZ, [RZ] ;  /* 0x00000000fffff984 */ /* 0x000fe20000000800 */
[----:B------:R2:W-:Y:S01]  /*6350*/  @P0 LDGSTS.E.BYPASS.LTC128B.128 [R207+0x6100], [R250.64], !P3 ;  /* 0x06100000facf0fae */ /* 0x0005e2000d901d52 */
[----:B------:R-:W-:Y:S02]  /*6360*/  IMAD.MOV.U32 R19, RZ, RZ, R209 ;  /* 0x000000ffff137224 */ /* 0x000fe400078e00d1 */
[----:B------:R-:W-:Y:S01]  /*6370*/  @P0 LEA.HI.X R163, R18, c[0x0][0x1cc], R13, 0x1, P5 ;  /* 0x0000730012a30a11 */ /* 0x000fe200028f0c0d */
[C---:B-1----:R-:W-:Y:S01]  /*6380*/  HMMA.16816.F32 R28, R172.reuse, R132, R28 ;  /* 0x00000084ac1c723c */ /* 0x042fe2000000181c */
[----:B------:R-:W1:Y:S02]  /*6390*/  MUFU.TANH R233, R233 ;  /* 0x000000e900e97308 */ /* 0x000e640000002400 */
[----:B------:R1:W-:Y:S01]  /*63a0*/  @P0 LDGSTS.E.BYPASS.LTC128B.128 [R207+0x8100], [R158.64], !P2 ;  /* 0x081000009ecf0fae */ /* 0x0003e2000d101d52 */
[----:B------:R-:W-:Y:S01]  /*63b0*/  FMUL.FTZ R244, R26, c[0x0][0x320] ;  /* 0x0000c8001af47a20 */ /* 0x000fe20000410000 */
[----:B------:R-:W-:Y:S01]  /*63c0*/  @P0 LEA R26, P4, R11, c[0x0][0x1c8], 0x1 ;  /* 0x000072000b1a0a11 */ /* 0x000fe200078808ff */
[----:B------:R-:W-:Y:S02]  /*63d0*/  FMUL.FTZ R243, R27, c[0x0][0x320] ;  /* 0x0000c8001bf37a20 */ /* 0x000fe40000410000 */
[----:B------:R-:W-:Y:S03]  /*63e0*/  HMMA.16816.F32 R32, R172, R134, R32 ;  /* 0x00000086ac20723c */ /* 0x000fe60000001820 */
[----:B------:R-:W1:Y:S01]  /*63f0*/  MUFU.TANH R232, R232 ;  /* 0x000000e800e87308 */ /* 0x000e620000002400 */
[----:B------:R-:W-:Y:S01]  /*6400*/  @P0 LEA.HI.X R27, R11, c[0x0][0x1cc], R14, 0x1, P4 ;  /* 0x000073000b1b0a11 */ /* 0x000fe200020f0c0e */
[----:B------:R-:W-:Y:S01]  /*6410*/  FMUL.FTZ R242, R17, c[0x0][0x320] ;  /* 0x0000c80011f27a20 */ /* 0x000fe20000410000 */
[----:B------:R-:W-:Y:S01]  /*6420*/  @P0 IADD3 R11, P6, R212, UR22, RZ ;  /* 0x00000016d40b0c10 */ /* 0x000fe2000ffde0ff */
[----:B----4-:R-:W-:Y:S01]  /*6430*/  FMUL.FTZ R230, R5, c[0x0][0x320] ;  /* 0x0000c80005e67a20 */ /* 0x010fe20000410000 */
        /* <DEDUP_REMOVED lines=8> */
[C---:B------:R-:W-:Y:S01]  /*64c0*/  @P0 LEA R30, P4, R22.reuse, c[0x0][0x1c8], 0x1 ;  /* 0x00007200161e0a11 */ /* 0x040fe200078808ff */
[----:B------:R-:W-:Y:S01]  /*64d0*/  FMUL.FTZ R248, R31, c[0x0][0x320] ;  /* 0x0000c8001ff87a20 */ /* 0x000fe20000410000 */
[----:B------:R-:W-:Y:S01]  /*64e0*/  @P0 LEA.HI.X R167, R11, c[0x0][0x1cc], R14, 0x1, P6 ;  /* 0x000073000ba70a11 */ /* 0x000fe200030f0c0e */
[----:B-----5:R-:W-:Y:S01]  /*64f0*/  FMUL.FTZ R226, R7, c[0x0][0x320] ;  /* 0x0000c80007e27a20 */ /* 0x020fe20000410000 */
[----:B------:R-:W-:Y:S01]  /*6500*/  @P0 LEA.HI.X R31, R22, c[0x0][0x1cc], R15, 0x1, P4 ;  /* 0x00007300161f0a11 */ /* 0x000fe200020f0c0f */
[----:B------:R-:W1:Y:S01]  /*6510*/  MUFU.TANH R0, R0 ;  /* 0x0000000000007308 */ /* 0x000e620000002400 */
[----:B------:R-:W-:Y:S01]  /*6520*/  PLOP3.LUT P4, PT, PT, PT, UP2, 0x80, 0x0 ;  /* 0x000000000000781c */ /* 0x000fe20003f8f028 */
[----:B------:R4:W-:Y:S01]  /*6530*/  @P0 LDGSTS.E.BYPASS.LTC128B.128 [R207+0x7100], [R166.64], !P3 ;  /* 0x07100000a6cf0fae */ /* 0x0009e2000d901d52 */
[----:B------:R-:W-:Y:S01]  /*6540*/  FMUL.FTZ R17, R32, c[0x0][0x320] ;  /* 0x0000c80020117a20 */ /* 0x000fe20000410000 */
[----:B------:R-:W-:Y:S01]  /*6550*/  USHF.L.U32 UR20, UR14, 0x6, URZ ;  /* 0x000000060e147899 */ /* 0x000fe2000800063f */
[----:B------:R-:W-:Y:S02]  /*6560*/  FMUL.FTZ R231, R8, c[0x0][0x320] ;  /* 0x0000c80008e77a20 */ /* 0x000fe40000410000 */
[----:B------:R-:W-:Y:S02]  /*6570*/  FMUL.FTZ R234, R9, c[0x0][0x320] ;  /* 0x0000c80009ea7a20 */ /* 0x000fe40000410000 */
[----:B------:R4:W-:Y:S01]  /*6580*/  @P0 LDGSTS.E.BYPASS.LTC128B.128 [R207+0x9100], [R162.64], !P2 ;  /* 0x09100000a2cf0fae */ /* 0x0009e2000d101d52 */
[----:B------:R5:W1:Y:S01]  /*6590*/  MUFU.TANH R13, R17 ;  /* 0x00000011000d7308 */ /* 0x000a620000002400 */
[----:B------:R-:W-:Y:S02]  /*65a0*/  FMUL.FTZ R227, R10, c[0x0][0x320] ;  /* 0x0000c8000ae37a20 */ /* 0x000fe40000410000 */
[----:B------:R-:W-:Y:S02]  /*65b0*/  FMUL.FTZ R238, R12, c[0x0][0x320] ;  /* 0x0000c8000cee7a20 */ /* 0x000fe40000410000 */
[----:B------:R-:W-:Y:S01]  /*65c0*/  @P4 IMAD.MOV.U32 R19, RZ, RZ, R180 ;  /* 0x000000ffff134224 */ /* 0x000fe200078e00b4 */
[----:B------:R4:W-:Y:S01]  /*65d0*/  @P0 LDGSTS.E.BYPASS.LTC128B.128 [R207+0xb100], [R30.64], !P1 ;  /* 0x0b1000001ecf0fae */ /* 0x0009e2000c901d52 */
[----:B------:R-:W-:Y:S01]  /*65e0*/  FMUL.FTZ R239, R16, c[0x0][0x320] ;  /* 0x0000c80010ef7a20 */ /* 0x000fe20000410000 */
[----:B------:R-:W-:Y:S01]  /*65f0*/  PLOP3.LUT P0, PT, PT, PT, UP1, 0x40, 0x0 ;  /* 0x000000000000781c */ /* 0x000fe20003f0e818 */
[----:B------:R-:W-:Y:S01]  /*6600*/  FMUL.FTZ R246, R20, c[0x0][0x320] ;  /* 0x0000c80014f67a20 */ /* 0x000fe20000410000 */
[----:B------:R-:W1:Y:S01]  /*6610*/  MUFU.TANH R226, R226 ;  /* 0x000000e200e27308 */ /* 0x000e620000002400 */
[----:B------:R-:W-:Y:S02]  /*6620*/  FMUL.FTZ R245, R21, c[0x0][0x320] ;  /* 0x0000c80015f57a20 */ /* 0x000fe40000410000 */
[----:B------:R-:W0:Y:S01]  /*6630*/  LDGDEPBAR ;  /* 0x00000000000079af */ /* 0x000e220000000000 */
[----:B------:R-:W-:Y:S02]  /*6640*/  FMUL.FTZ R240, R23, c[0x0][0x320] ;  /* 0x0000c80017f07a20 */ /* 0x000fe40000410000 */
[----:B------:R-:W-:Y:S02]  /*6650*/  FMUL.FTZ R247, R24, c[0x0][0x320] ;  /* 0x0000c80018f77a20 */ /* 0x000fe40000410000 */
[----:B------:R-:W-:Y:S02]  /*6660*/  FMUL.FTZ R252, R25, c[0x0][0x320] ;  /* 0x0000c80019fc7a20 */ /* 0x000fe40000410000 */
[----:B------:R-:W1:Y:S01]  /*6670*/  MUFU.TANH R231, R231 ;  /* 0x000000e700e77308 */ /* 0x000e620000002400 */
[----:B------:R-:W-:Y:S01]  /*6680*/  FMUL.FTZ R10, R28, c[0x0][0x320] ;  /* 0x0000c8001c0a7a20 */ /* 0x000fe20000410000 */
[----:B------:R-:W1:Y:S01]  /*6690*/  SHFL.IDX PT, R21, R19, RZ, 0x1c1f ;  /* 0x001c1fff13157589 */ /* 0x000e6200000e0000 */
[----:B------:R-:W-:Y:S02]  /*66a0*/  FMUL.FTZ R9, R29, c[0x0][0x320] ;  /* 0x0000c8001d097a20 */ /* 0x000fe40000410000 */
[----:B------:R-:W-:Y:S02]  /*66b0*/  FMUL.FTZ R11, R33, c[0x0][0x320] ;  /* 0x0000c800210b7a20 */ /* 0x000fe40000410000 */
[----:B--2---:R-:W-:Y:S02]  /*66c0*/  FMUL.FTZ R250, R35, c[0x0][0x320] ;  /* 0x0000c80023fa7a20 */ /* 0x004fe40000410000 */
[----:B------:R-:W-:Y:S01]  /*66d0*/  FMUL.FTZ R34, R34, c[0x0][0x320] ;  /* 0x0000c80022227a20 */ /* 0x000fe20000410000 */
[----:B------:R-:W2:Y:S01]  /*66e0*/  MUFU.TANH R234, R234 ;  /* 0x000000ea00ea7308 */ /* 0x000ea20000002400 */
[----:B------:R-:W-:Y:S02]  /*66f0*/  IMAD.U32 R15, RZ, RZ, UR20 ;  /* 0x00000014ff0f7e24 */ /* 0x000fe4000f8e00ff */
[----:B------:R-:W-:Y:S03]  /*6700*/  IMAD.U32 R14, RZ, RZ, UR16 ;  /* 0x00000010ff0e7e24 */ /* 0x000fe6000f8e00ff */
[----:B------:R-:W-:Y:S04]  /*6710*/  IADD3 R15, -R216, 0x1, -R15 ;  /* 0x00000001d80f7810 */ /* 0x000fe80007ffe90f */
[----:B------:R-:W2:Y:S01]  /*6720*/  MUFU.TANH R227, R227 ;  /* 0x000000e300e37308 */ /* 0x000ea20000002400 */
[----:B------:R-:W-:Y:S04]  /*6730*/  IADD3 R14, -R14, UR9, R15 ;  /* 0x000000090e0e7c10 */ /* 0x000fe8000fffe10f */
[C---:B------:R-:W-:Y:S02]  /*6740*/  IADD3 R15, R14.reuse, c[0x0][0x328], RZ ;  /* 0x0000ca000e0f7a10 */ /* 0x040fe40007ffe0ff */
[----:B------:R-:W-:Y:S03]  /*6750*/  IADD3 R14, R14, UR15, RZ ;  /* 0x0000000f0e0e7c10 */ /* 0x000fe6000fffe0ff */
[----:B------:R-:W2:Y:S01]  /*6760*/  MUFU.TANH R238, R238 ;  /* 0x000000ee00ee7308 */ /* 0x000ea20000002400 */
[--C-:B-1----:R-:W-:Y:S02]  /*6770*/  IMAD.IADD R18, R15, 0x1, R21.reuse ;  /* 0x000000010f127824 */ /* 0x102fe400078e0215 */
[----:B-----5:R-:W-:Y:S07]  /*6780*/  IMAD.IADD R17, R14, 0x1, R21 ;  /* 0x000000010e117824 */ /* 0x020fee00078e0215 */
        /* <DEDUP_REMOVED lines=17> */
[----:B------:R4:W1:Y:S10]  /*68a0*/  MUFU.TANH R251, R34 ;  /* 0x0000002200fb7308 */ /* 0x0008740000002400 */
[----:B------:R-:W1:Y:S01]  /*68b0*/  MUFU.TANH R250, R250 ;  /* 0x000000fa00fa7308 */ /* 0x000e620000002400 */
[----:B------:R-:W-:-:S05]  /*68c0*/  @P0 BRA `(.L_x_243) ;  /* 0x000001a000000947 */ /* 0x000fca0003800000 */
[----:B--23--:R-:W-:Y:S01]  /*68d0*/  IMAD.U32 R4, RZ, RZ, UR16 ;  /* 0x00000010ff047e24 */ /* 0x00cfe2000f8e00ff */
[----:B------:R-:W-:Y:S04]  /*68e0*/  BSSY B0, `(.L_x_244) ;  /* 0x0000012000007945 */ /* 0x000fe80003800000 */
[----:B------:R-:W-:Y:S04]  /*68f0*/  IADD3 R21, -R4, UR9, R21 ;  /* 0x0000000904157c10 */ /* 0x000fe8000fffe115 */
        /* <DEDUP_REMOVED lines=11> */
.L_x_245:
[----:B------:R-:W-:Y:S04]  /*69b0*/  MOV R4, c[0x0][0x32c] ;  /* 0x0000cb0000047a02 */ /* 0x000fe80000000f00 */
[----:B------:R-:W-:Y:S11]  /*69c0*/  ISETP.NE.AND P0, PT, R4, 0x1, PT ;  /* 0x000000010400780c */ /* 0x000ff60003f05270 */
[----:B------:R-:W-:Y:S02]  /*69d0*/  @!UPT UIADD3 URZ, URZ, URZ, URZ ;  /* 0x0000003f3f3ff290 */ /* 0x000fe4000fffe03f */
[----:B------:R-:W-:Y:S05]  /*69e0*/  @P0 IMAD.HI.U32 R4, R21, c[0x0][0x330], RZ ;  /* 0x0000cc0015040a27 */ /* 0x000fea00078e00ff */
[----:B------:R-:W-:Y:S02]  /*69f0*/  @P0 SHF.R.U32.HI R21, RZ, c[0x0][0x334], R4 ;  /* 0x0000cd00ff150a19 */ /* 0x000fe40000011604 */
.L_x_246:
[----:B------:R-:W-:Y:S05]  /*6a00*/  BSYNC B0 ;  /* 0x0000000000007941 */ /* 0x000fea0003800000 */
.L_x_244:
[----:B------:R-:W-:Y:S04]  /*6a10*/  IMAD.MOV.U32 R4, RZ, RZ, c[0x0][0x32c] ;  /* 0x0000cb00ff047624 */ /* 0x000fe800078e00ff */
[----:B------:R-:W-:Y:S04]  /*6a20*/  IMAD R21, R21, R4, -UR20 ;  /* 0x8000001415157e24 */ /* 0x000fe8000f8e0204 */
[----:B------:R-:W-:Y:S05]  /*6a30*/  IMAD.IADD R4, R21, 0x1, -R216 ;  /* 0x0000000115047824 */ /* 0x000fea00078e0ad8 */
[----:B------:R-:W-:Y:S02]  /*6a40*/  IADD3 R5, R4, c[0x0][0x32c], RZ ;  /* 0x0000cb0004057a10 */ /* 0x000fe40007ffe0ff */
[----:B------:R-:W-:Y:S02]  /*6a50*/  IMNMX R17, R17, R4, !PT ;  /* 0x0000000411117217 */ /* 0x000fe40007800200 */
[----:B------:R-:W-:Y:S02]  /*6a60*/  IMNMX R18, R18, R5, PT ;  /* 0x0000000512127217 */ /* 0x000fe40003800200 */
.L_x_243:
[----:B--23--:R-:W-:Y:S01]  /*6a70*/  UISETP.GT.AND UP0, UPT, UR14, -0x1, UPT ;  /* 0xffffffff0e00788c */ /* 0x00cfe2000bf04270 */
[----:B------:R-:W2:Y:S05]  /*6a80*/  SHFL.IDX PT, R7, R19, 0x1, 0x1c1f ;  /* 0x003c1f0013077f89 */ /* 0x000eaa00000e0000 */
        /* <DEDUP_REMOVED lines=8> */
[----:B------:R-:W-:Y:S01]  /*6b10*/  ISETP.LT.OR P4, PT, R18, 0x11, P4 ;  /* 0x000000111200780c */ /* 0x000fe20002781670 */
[--C-:B--2---:R-:W-:Y:S01]  /*6b20*/  IMAD.IADD R4, R15, 0x1, R7.reuse ;  /* 0x000000010f047824 */ /* 0x104fe200078e0207 */
[----:B------:R-:W-:Y:S01]  /*6b30*/  FSEL R228, R228, -INF , !P5 ;  /* 0xff800000e4e47808 */ /* 0x000fe20006800000 */
[----:B------:R-:W-:Y:S01]  /*6b40*/  IMAD.IADD R5, R14, 0x1, R7 ;  /* 0x000000010e057824 */ /* 0x000fe200078e0207 */
[C---:B------:R-:W-:Y:S02]  /*6b50*/  ISETP.GT.AND P5, PT, R17.reuse, 0x9, P0 ;  /* 0x000000091100780c */ /* 0x040fe400007a4270 */
        /* <DEDUP_REMOVED lines=10> */
[----:B------:R-:W-:Y:S02]  /*6c00*/  ISETP.GT.AND P4, PT, R17, 0x28, P0 ;  /* 0x000000281100780c */ /* 0x000fe40000784270 */
[C---:B------:R-:W-:Y:S02]  /*6c10*/  ISETP.LT.OR P6, PT, R18.reuse, 0x12, P6 ;  /* 0x000000121200780c */ /* 0x040fe400037c1670 */
[C---:B------:R-:W-:Y:S02]  /*6c20*/  ISETP.LT.OR P5, PT, R18.reuse, 0x19, P5 ;  /* 0x000000191200780c */ /* 0x040fe40002fa1670 */
[C---:B------:R-:W-:Y:S02]  /*6c30*/  ISETP.LT.OR P4, PT, R18.reuse, 0x29, P4 ;  /* 0x000000291200780c */ /* 0x040fe40002781670 */
[----:B----4-:R-:W-:Y:S02]  /*6c40*/  FSEL R162, R237, -INF , !P6 ;  /* 0xff800000eda27808 */ /* 0x010fe40007000000 */
[----:B------:R-:W-:Y:S02]  /*6c50*/  ISETP.GT.AND P6, PT, R17, 0x20, P0 ;  /* 0x000000201100780c */ /* 0x000fe400007c4270 */
[----:B------:R-:W-:Y:S02]  /*6c60*/  FSEL R142, R239, -INF , !P5 ;  /* 0xff800000ef8e7808 */ /* 0x000fe40006800000 */
        /* <DEDUP_REMOVED lines=10> */
[----:B------:R-:W-:Y:S02]  /*6d10*/  FSEL R150, R9, -INF , !P4 ;  /* 0xff80000009967808 */ /* 0x000fe40006000000 */
        /* <DEDUP_REMOVED lines=12> */
[----:B------:R-:W-:Y:S01]  /*6de0*/  IMAD.U32 R8, RZ, RZ, UR16 ;  /* 0x00000010ff087e24 */ /* 0x000fe2000f8e00ff */
        /* <DEDUP_REMOVED lines=13> */
.L_x_249:
[----:B------:R-:W-:Y:S04]  /*6ec0*/  MOV R7, c[0x0][0x32c] ;  /* 0x0000cb0000077a02 */ /* 0x000fe80000000f00 */
[----:B------:R-:W-:Y:S11]  /*6ed0*/  ISETP.NE.AND P4, PT, R7, 0x1, PT ;  /* 0x000000010700780c */ /* 0x000ff60003f85270 */
[----:B------:R-:W-:Y:S02]  /*6ee0*/  @!UPT UIADD3 URZ, URZ, URZ, URZ ;  /* 0x0000003f3f3ff290 */ /* 0x000fe4000fffe03f */
[----:B------:R-:W-:Y:S05]  /*6ef0*/  @P4 IMAD.HI.U32 R7, R8, c[0x0][0x330], RZ ;  /* 0x0000cc0008074a27 */ /* 0x000fea00078e00ff */
[----:B------:R-:W-:Y:S02]  /*6f00*/  @P4 SHF.R.U32.HI R8, RZ, c[0x0][0x334], R7 ;  /* 0x0000cd00ff084a19 */ /* 0x000fe40000011607 */
.L_x_250:
[----:B------:R-:W-:Y:S05]  /*6f10*/  BSYNC B0 ;  /* 0x0000000000007941 */ /* 0x000fea0003800000 */
.L_x_248:
[----:B------:R-:W-:Y:S04]  /*6f20*/  IMAD.MOV.U32 R7, RZ, RZ, c[0x0][0x32c] ;  /* 0x0000cb00ff077624 */ /* 0x000fe800078e00ff */
[----:B------:R-:W-:Y:S04]  /*6f30*/  IMAD R7, R8, R7, -UR20 ;  /* 0x8000001408077e24 */ /* 0x000fe8000f8e0207 */
[----:B------:R-:W-:Y:S05]  /*6f40*/  IMAD.IADD R8, R7, 0x1, -R216 ;  /* 0x0000000107087824 */ /* 0x000fea00078e0ad8 */
[----:B------:R-:W-:Y:S02]  /*6f50*/  IADD3 R7, R8, c[0x0][0x32c], RZ ;  /* 0x0000cb0008077a10 */ /* 0x000fe40007ffe0ff */
[----:B------:R-:W-:Y:S02]  /*6f60*/  IMNMX R5, R5, R8, !PT ;  /* 0x0000000805057217 */ /* 0x000fe40007800200 */
[----:B------:R-:W-:Y:S02]  /*6f70*/  IMNMX R4, R4, R7, PT ;  /* 0x0000000704047217 */ /* 0x000fe40003800200 */
.L_x_247:
[----:B------:R-:W-:Y:S01]  /*6f80*/  FMNMX.FTZ R7, R228, R3, !PT ;  /* 0x00000003e4077209 */ /* 0x000fe20007810000 */
[----:B------:R-:W-:Y:S01]  /*6f90*/  LDSM.16.MT88.4 R20, [R198+0x100] ;  /* 0x00010000c614783b */ /* 0x000fe20000004200 */
[C---:B------:R-:W-:Y:S01]  /*6fa0*/  ISETP.GT.AND P6, PT, R5.reuse, RZ, P0 ;  /* 0x000000ff0500720c */ /* 0x040fe200007c4270 */
[----:B------:R-:W-:Y:S01]  /*6fb0*/  UISETP.GT.AND UP0, UPT, UR14, UR17, UPT ;  /* 0x000000110e00728c */ /* 0x000fe2000bf04270 */
[----:B------:R-:W-:Y:S01]  /*6fc0*/  FMNMX.FTZ R7, R230, R7, !PT ;  /* 0x00000007e6077209 */ /* 0x000fe20007810000 */
[----:B------:R-:W-:Y:S01]  /*6fd0*/  UIADD3 UR14, UR14, -0x1, URZ ;  /* 0xffffffff0e0e7890 */ /* 0x000fe2000fffe03f */
[C---:B------:R-:W-:Y:S02]  /*6fe0*/  ISETP.GT.AND P5, PT, R5.reuse, 0x1, P0 ;  /* 0x000000010500780c */ /* 0x040fe400007a4270 */
[----:B------:R-:W-:Y:S01]  /*6ff0*/  FMNMX.FTZ R7, R6, R7, !PT ;  /* 0x0000000706077209 */ /* 0x000fe20007810000 */
[----:B------:R-:W-:Y:S01]  /*7000*/  LDSM.16.MT88.4 R28, [R197+0x100] ;  /* 0x00010000c51c783b */ /* 0x000fe20000004200 */
[----:B------:R-:W-:Y:S02]  /*7010*/  ISETP.LT.OR P6, PT, R4, 0x1, P6 ;  /* 0x000000010400780c */ /* 0x000fe400037c1670 */
        /* <DEDUP_REMOVED lines=42> */
[C---:B------:R-:W-:Y:S01]  /*72c0*/  ISETP.LT.OR P4, PT, R4.reuse, 0x21, P4 ;  /* 0x000000210400780c */ /* 0x040fe20002781670 */
        /* <DEDUP_REMOVED lines=35> */
[----:B-1----:R-:W-:Y:S07]  /*7500*/  FMNMX.FTZ R0, R8, R13, !PT ;  /* 0x0000000d08007209 */ /* 0x002fee0007810000 */
[----:B------:R-:W-:Y:S01]  /*7510*/  LDSM.16.MT88.4 R12, [R203+0x100] ;  /* 0x00010000cb0c783b */ /* 0x000fe20000004200 */
        /* <DEDUP_REMOVED lines=37> */
[--C-:B------:R-:W-:Y:S01]  /*7770*/  FFMA.FTZ R171, R227, c[0x0][0x2d0], -R144.reuse ;  /* 0x0000b400e3ab7a23 */ /* 0x100fe20000010890 */
[----:B------:R-:W2:Y:S01]  /*7780*/  MUFU.EX2 R3, R6 ;  /* 0x0000000600037308 */ /* 0x000ea20000000800 */
[--C-:B------:R-:W-:Y:S02]  /*7790*/  FFMA.FTZ R170, R229, c[0x0][0x2d0], -R144.reuse ;  /* 0x0000b400e5aa7a23 */ /* 0x100fe40000010890 */
[----:B------:R-:W-:Y:S02]  /*77a0*/  FMUL.FTZ R2, R5, c[0x0][0x2d0] ;  /* 0x0000b40005027a20 */ /* 0x000fe40000410000 */
[--C-:B------:R-:W-:Y:S02]  /*77b0*/  FFMA.FTZ R178, R163, c[0x0][0x2d0], -R144.reuse ;  /* 0x0000b400a3b27a23 */ /* 0x100fe40000010890 */
[--C-:B------:R-:W-:Y:S02]  /*77c0*/  FFMA.FTZ R179, R161, c[0x0][0x2d0], -R144.reuse ;  /* 0x0000b400a1b37a23 */ /* 0x100fe40000010890 */
[----:B------:R-:W-:Y:S01]  /*77d0*/  LDSM.16.MT88.4 R160, [R196+0x3900] ;  /* 0x00390000c4a0783b */ /* 0x000fe20000004200 */
[----:B------:R-:W-:Y:S01]  /*77e0*/  MUFU.EX2 R173, R173 ;  /* 0x000000ad00ad7308 */ /* 0x000fe20000000800 */
[--C-:B------:R-:W-:Y:S02]  /*77f0*/  FFMA.FTZ R226, R143, c[0x0][0x2d0], -R144.reuse ;  /* 0x0000b4008fe27a23 */ /* 0x100fe40000010890 */
[--C-:B------:R-:W-:Y:S01]  /*7800*/  FFMA.FTZ R227, R141, c[0x0][0x2d0], -R144.reuse ;  /* 0x0000b4008de37a23 */ /* 0x100fe20000010890 */
[----:B-1----:R-:W-:Y:S01]  /*7810*/  F2FP.PACK_AB R138, R169, R134 ;  /* 0x00000086a98a723e */ /* 0x002fe200000000ff */
[--C-:B------:R-:W-:Y:S02]  /*7820*/  FFMA.FTZ R229, R158, c[0x0][0x2d0], -R151.reuse ;  /* 0x0000b4009ee57a23 */ /* 0x100fe40000010897 */
[----:B------:R-:W-:Y:S01]  /*7830*/  LDSM.16.MT88.4 R140, [R197+0x2900] ;  /* 0x00290000c58c783b */ /* 0x000fe20000004200 */
[--C-:B------:R-:W-:Y:S02]  /*7840*/  FFMA.FTZ R232, R159, c[0x0][0x2d0], -R144.reuse ;  /* 0x0000b4009fe87a23 */ /* 0x100fe40000010890 */
[----:B------:R-:W1:Y:S01]  /*7850*/  MUFU.EX2 R172, R172 ;  /* 0x000000ac00ac7308 */ /* 0x000e620000000800 */
[--C-:B------:R-:W-:Y:S02]  /*7860*/  FFMA.FTZ R233, R157, c[0x0][0x2d0], -R144.reuse ;  /* 0x0000b4009de97a23 */ /* 0x100fe40000010890 */
[--C-:B------:R-:W-:Y:S02]  /*7870*/  FFMA.FTZ R234, R155, c[0x0][0x2d0], -R144.reuse ;  /* 0x0000b4009bea7a23 */ /* 0x100fe40000010890 */
[C---:B--2---:R-:W-:Y:S01]  /*7880*/  FMUL.FTZ R4, R3.reuse, R128 ;  /* 0x0000008003047220 */ /* 0x044fe20000410000 */
[----:B------:R-:W-:Y:S01]  /*7890*/  LDSM.16.MT88.4 R156, [R197+0x3900] ;  /* 0x00390000c59c783b */ /* 0x000fe20000004200 */
[C---:B------:R-:W-:Y:S02]  /*78a0*/  FMUL.FTZ R5, R3.reuse, R129 ;  /* 0x0000008103057220 */ /* 0x040fe40000410000 */
[C---:B------:R-:W-:Y:S01]  /*78b0*/  FMUL.FTZ R8, R3.reuse, R124 ;  /* 0x0000007c03087220 */ /* 0x040fe20000410000 */
[----:B------:R-:W-:Y:S01]  /*78c0*/  MUFU.EX2 R171, R171 ;  /* 0x000000ab00ab7308 */ /* 0x000fe20000000800 */
[C---:B------:R-:W-:Y:S02]  /*78d0*/  FMUL.FTZ R9, R3.reuse, R125 ;  /* 0x0000007d03097220 */ /* 0x040fe40000410000 */
[C---:B------:R-:W-:Y:S02]  /*78e0*/  FMUL.FTZ R16, R3.reuse, R116 ;  /* 0x0000007403107220 */ /* 0x040fe40000410000 */
[C---:B------:R-:W-:Y:S02]  /*78f0*/  FMUL.FTZ R17, R3.reuse, R117 ;  /* 0x0000007503117220 */ /* 0x040fe40000410000 */
[C---:B------:R-:W-:Y:S02]  /*7900*/  FMUL.FTZ R24, R3.reuse, R108 ;  /* 0x0000006c03187220 */ /* 0x040fe40000410000 */
[C---:B------:R-:W-:Y:S01]  /*7910*/  FMUL.FTZ R25, R3.reuse, R109 ;  /* 0x0000006d03197220 */ /* 0x040fe20000410000 */
[----:B------:R-:W2:Y:S01]  /*7920*/  MUFU.EX2 R170, R170 ;  /* 0x000000aa00aa7308 */ /* 0x000ea20000000800 */
        /* <DEDUP_REMOVED lines=15> */
[----:B--2---:R-:W-:Y:S01]  /*7a20*/  F2FP.PACK_AB R139, R170, R171 ;  /* 0x000000abaa8b723e */ /* 0x004fe200000000ff */
        /* <DEDUP_REMOVED lines=12> */
[C---:B------:R-:W-:Y:S03]  /*7af0*/  HMMA.16816.F32 R4, R136.reuse, R12, R4 ;  /* 0x0000000c8804723c */ /* 0x040fe60000001804 */
[----:B------:R-:W-:Y:S02]  /*7b00*/  LDSM.16.MT88.4 R124, [R203+0x2900] ;  /* 0x00290000cb7c783b */ /* 0x000fe40000004200 */
[C---:B------:R-:W-:Y:S02]  /*7b10*/  FMUL.FTZ R18, R2.reuse, R118 ;  /* 0x0000007602127220 */ /* 0x040fe40000410000 */
[C---:B------:R-:W-:Y:S01]  /*7b20*/  FMUL.FTZ R12, R3.reuse, R120 ;  /* 0x00000078030c7220 */ /* 0x040fe20000410000 */
[C---:B------:R-:W-:Y:S01]  /*7b30*/  HMMA.16816.F32 R8, R136.reuse, R14, R8 ;  /* 0x0000000e8808723c */ /* 0x040fe20000001808 */
[----:B------:R-:W1:Y:S02]  /*7b40*/  MUFU.EX2 R175, R175 ;  /* 0x000000af00af7308 */ /* 0x000e640000000800 */
[----:B--2---:R-:W-:Y:S01]  /*7b50*/  LDSM.16.MT88.4 R144, [R196+0x1900] ;  /* 0x00190000c490783b */ /* 0x004fe20000004200 */
        /* <DEDUP_REMOVED lines=112> */
[----:B------:R-:W-:Y:S01]  /*8260*/  FMUL.FTZ R89, R3, R89 ;  /* 0x0000005903597220 */ /* 0x000fe20000410000 */
[----:B------:R-:W-:Y:S02]  /*8270*/  MUFU.EX2 R240, R240 ;  /* 0x000000f000f07308 */ /* 0x000fe40000000800 */
[C---:B--2---:R-:W-:Y:S03]  /*8280*/  HMMA.16816.F32 R84, R136.reuse, R108, R84 ;  /* 0x0000006c8854723c */ /* 0x044fe60000001854 */
[C---:B------:R-:W-:Y:S01]  /*8290*/  FMUL.FTZ R90, R2.reuse, R90 ;  /* 0x0000005a025a7220 */ /* 0x040fe20000410000 */
        /* <DEDUP_REMOVED lines=154> */
.L_x_242:
[----:B------:R-:W1:Y:S01]  /*8c40*/  S2UR UR6, SR_CTAID.X ;  /* 0x00000000000679c3 */ /* 0x000e620000002500 */
[----:B------:R-:W-:Y:S01]  /*8c50*/  ULDC.64 UR4, c[0x0][0x2c8] ;  /* 0x0000b20000047ab9 */ /* 0x000fe20000000a00 */
[----:B------:R-:W-:Y:S01]  /*8c60*/  PLOP3.LUT P0, PT, PT, PT, UP1, 0x40, 0x0 ;  /* 0x000000000000781c */ /* 0x000fe20003f0e818 */
[----:B-1----:R-:W-:-:S04]  /*8c70*/  ULEA UR6, UR6, 0x7f, 0x7 ;  /* 0x0000007f06067891 */ /* 0x002fc8000f8e383f */
[----:B------:R-:W-:Y:S02]  /*8c80*/  UIMAD.WIDE.U32 UR20, UR6, UR4, URZ ;  /* 0x00000004061472a5 */ /* 0x000fe4000f8e003f */
[----:B------:R-:W-:Y:S02]  /*8c90*/  UIADD3 UR4, UR9, 0x1, -UR16 ;  /* 0x0000000109047890 */ /* 0x000fe4000fffe810 */
[----:B------:R-:W-:-:S04]  /*8ca0*/  @UP2 USHF.R.U32.HI UR6, URZ, UR5, UR21 ;  /* 0x000000053f062299 */ /* 0x000fc80008011615 */
[----:B------:R-:W-:-:S03]  /*8cb0*/  UIADD3 UR7, UR4, UR6, URZ ;  /* 0x0000000604077290 */ /* 0x000fc6000fffe03f */
[----:B------:R-:W-:Y:S02]  /*8cc0*/  ULDC UR6, c[0x0][0x324] ;  /* 0x0000c90000067ab9 */ /* 0x000fe40000000800 */
        /* <DEDUP_REMOVED lines=14> */
.L_x_253:
[----:B------:R-:W-:Y:S02]  /*8db0*/  ULDC UR4, c[0x0][0x32c] ;  /* 0x0000cb0000047ab9 */ /* 0x000fe40000000800 */
[----:B------:R-:W-:-:S03]  /*8dc0*/  UISETP.NE.AND UP0, UPT, UR4, 0x1, UPT ;  /* 0x000000010400788c */ /* 0x000fc6000bf05270 */
[----:B------:R-:W-:Y:S02]  /*8dd0*/  ULDC.64 UR4, c[0x0][0x330] ;  /* 0x0000cc0000047ab9 */ /* 0x000fe40000000a00 */
[----:B------:R-:W-:-:S07]  /*8de0*/  UIMAD.WIDE.U32 UR20, UR7, UR4, URZ ;  /* 0x00000004071472a5 */ /* 0x000fce000f8e003f */
[----:B------:R-:W-:Y:S02]  /*8df0*/  @UP0 UMOV UR17, UR21 ;  /* 0x0000001500110c82 */ /* 0x000fe40008000000 */
[----:B------:R-:W-:Y:S02]  /*8e00*/  @UP0 USHF.R.U32.HI UR7, URZ, UR5, UR17 ;  /* 0x000000053f070299 */ /* 0x000fe40008011611 */
.L_x_254:
[----:B------:R-:W-:Y:S02]  /*8e10*/  ULDC UR4, c[0x0][0x32c] ;  /* 0x0000cb0000047ab9 */ /* 0x000fe40000000800 */
[----:B------:R-:W-:-:S04]  /*8e20*/  UIMAD UR4, UR7, UR4, URZ ;  /* 0x00000004070472a4 */ /* 0x000fc8000f8e023f */
[----:B------:R-:W-:-:S04]  /*8e30*/  UISETP.LT.AND UP0, UPT, UR6, UR4, UPT ;  /* 0x000000040600728c */ /* 0x000fc8000bf01270 */
[----:B------:R-:W-:-:S04]  /*8e40*/  USEL UR6, UR6, UR4, !UP0 ;  /* 0x0000000406067287 */ /* 0x000fc8000c000000 */
.L_x_252:
        /* <DEDUP_REMOVED lines=22> */
.L_x_256:
        /* <DEDUP_REMOVED lines=327> */
[C---:B------:R-:W-:Y:S01]  /*a420*/  FADD.FTZ R4, -R132.reuse, R135 ;  /* 0x0000008784047221 */ /* 0x040fe20000010100 */
        /* <DEDUP_REMOVED lines=20> */
[C---:B------:R-:W-:Y:S01]  /*a570*/  @P0 LEA R16, P4, R4.reuse, c[0x0][0x1c8], 0x1 ;  /* 0x0000720004100a11 */ /* 0x040fe200078808ff */
[----:B-1----:R-:W-:Y:S01]  /*a580*/  FMUL.FTZ R32, R3, R100 ;  /* 0x0000006403207220 */ /* 0x002fe20000410000 */
        /* <DEDUP_REMOVED lines=18> */
[C---:B------:R-:W-:Y:S01]  /*a6b0*/  @P0 LEA R26, P5, R5.reuse, c[0x0][0x1c8], 0x1 ;  /* 0x00007200051a0a11 */ /* 0x040fe200078a08ff */
        /* <DEDUP_REMOVED lines=349> */
.L_x_255:
        /* <DEDUP_REMOVED lines=18> */
.L_x_266:
        /* <DEDUP_REMOVED lines=210> */
[----:B------:R-:W-:Y:S04]  /*cad0*/  FMUL.FTZ R9, R9, c[0x0][0x320] ;  /* 0x0000c80009097a20 */ /* 0x000fe80000410000 */
[----:B------:R-:W-:Y:S02]  /*cae0*/  FMUL.FTZ R10, R10, c[0x0][0x320] ;  /* 0x0000c8000a0a7a20 */ /* 0x000fe40000410000 */
[----:B------:R-:W-:Y:S01]  /*caf0*/  FMUL.FTZ R11, R11, c[0x0][0x320] ;  /* 0x0000c8000b0b7a20 */ /* 0x000fe20000410000 */
[----:B------:R-:W2:Y:S01]  /*cb00*/  MUFU.TANH R140, R9 ;  /* 0x00000009008c7308 */ /* 0x000ea20000002400 */
[----:B------:R-:W-:Y:S02]  /*cb10*/  FMUL.FTZ R136, R7, c[0x0][0x320] ;  /* 0x0000c80007887a20 */ /* 0x000fe40000410000 */
[----:B------:R-:W3:Y:S01]  /*cb20*/  LDSM.16.M88.4 R4, [R192+0x5000] ;  /* 0x00500000c004783b */ /* 0x000ee20000000200 */
[----:B------:R-:W-:Y:S02]  /*cb30*/  FMUL.FTZ R139, R8, c[0x0][0x320] ;  /* 0x0000c800088b7a20 */ /* 0x000fe40000410000 */
[----:B------:R-:W-:Y:S02]  /*cb40*/  FMUL.FTZ R8, R12, c[0x0][0x320] ;  /* 0x0000c8000c087a20 */ /* 0x000fe40000410000 */
[----:B------:R-:W-:Y:S02]  /*cb50*/  FMUL.FTZ R14, R14, c[0x0][0x320] ;  /* 0x0000c8000e0e7a20 */ /* 0x000fe40000410000 */
[----:B------:R-:W4:Y:S01]  /*cb60*/  MUFU.TANH R132, R10 ;  /* 0x0000000a00847308 */ /* 0x000f220000002400 */
[----:B------:R-:W-:Y:S02]  /*cb70*/  FMUL.FTZ R15, R15, c[0x0][0x320] ;  /* 0x0000c8000f0f7a20 */ /* 0x000fe40000410000 */
[----:B------:R-:W-:Y:S02]  /*cb80*/  FMUL.FTZ R142, R16, c[0x0][0x320] ;  /* 0x0000c800108e7a20 */ /* 0x000fe40000410000 */
[----:B------:R-:W-:Y:S02]  /*cb90*/  FMUL.FTZ R18, R18, c[0x0][0x320] ;  /* 0x0000c80012127a20 */ /* 0x000fe40000410000 */
[----:B------:R-:W-:Y:S02]  /*cba0*/  FMUL.FTZ R19, R19, c[0x0][0x320] ;  /* 0x0000c80013137a20 */ /* 0x000fe40000410000 */
[----:B------:R-:W-:Y:S01]  /*cbb0*/  FMUL.FTZ R162, R13, c[0x0][0x320] ;  /* 0x0000c8000da27a20 */ /* 0x000fe20000410000 */
[----:B------:R-:W1:Y:S01]  /*cbc0*/  MUFU.TANH R133, R11 ;  /* 0x0000000b00857308 */ /* 0x000e620000002400 */
[----:B------:R-:W-:Y:S09]  /*cbd0*/  FMUL.FTZ R13, R17, c[0x0][0x320] ;  /* 0x0000c800110d7a20 */ /* 0x000ff20000410000 */
[----:B------:R5:W1:Y:S10]  /*cbe0*/  MUFU.TANH R12, R8 ;  /* 0x00000008000c7308 */ /* 0x000a740000002400 */
[----:B------:R1:W1:Y:S01]  /*cbf0*/  MUFU.TANH R163, R14 ;  /* 0x0000000e00a37308 */ /* 0x0002620000002400 */
[C---:B---3--:R-:W-:Y:S09]  /*cc00*/  HMMA.16816.F32 R20, R164.reuse, R4, R20 ;  /* 0x00000004a414723c */ /* 0x048ff20000001814 */
[----:B------:R3:W1:Y:S01]  /*cc10*/  MUFU.TANH R161, R15 ;  /* 0x0000000f00a17308 */ /* 0x0006620000002400 */
[C---:B------:R-:W-:Y:S01]  /*cc20*/  HMMA.16816.F32 R24, R164.reuse, R6, R24 ;  /* 0x00000006a418723c */ /* 0x040fe20000001818 */
[----:B-----5:R-:W5:Y:S01]  /*cc30*/  LDSM.16.M88.4 R8, [R192+0x5800] ;  /* 0x00580000c008783b */ /* 0x020f620000000200 */
[----:B------:R-:W-:Y:S04]  /*cc40*/  DEPBAR.LE SB0, 0x0 ;  /* 0x000080000000791a */ /* 0x000fe80000000000 */
[----:B------:R-:W-:Y:S03]  /*cc50*/  @P5 IMAD.HI.U32 R4, R209, c[0x0][0x2c8], RZ ;  /* 0x0000b200d1045a27 */ /* 0x000fe600078e00ff */
[----:B------:R1:W1:Y:S01]  /*cc60*/  MUFU.TANH R143, R18 ;  /* 0x00000012008f7308 */ /* 0x0002620000002400 */
[----:B------:R-:W-:Y:S02]  /*cc70*/  BAR.SYNC.DEFER_BLOCKING 0x0 ;  /* 0x0000000000007b1d */ /* 0x000fe40000010000 */
[----:B------:R-:W-:Y:S01]  /*cc80*/  IMAD.MOV.U32 R5, RZ, RZ, R209 ;  /* 0x000000ffff057224 */ /* 0x000fe200078e00d1 */
[----:B------:R-:W-:Y:S02]  /*cc90*/  @P4 SHF.R.U32.HI R5, RZ, c[0x0][0x2cc], R4 ;  /* 0x0000b300ff054a19 */ /* 0x000fe40000011604 */
[----:B------:R-:W-:Y:S01]  /*cca0*/  @P0 IADD3 R6, P4, R212, UR7, RZ ;  /* 0x00000007d4060c10 */ /* 0x000fe2000ff9e0ff */
[----:B------:R-:W-:Y:S01]  /*ccb0*/  FMUL.FTZ R22, R22, c[0x0][0x320] ;  /* 0x0000c80016167a20 */ /* 0x000fe20000410000 */
[----:B------:R-:W-:Y:S01]  /*ccc0*/  @P0 IADD3 R4, P5, R183, UR7, RZ ;  /* 0x00000007b7040c10 */ /* 0x000fe2000ffbe0ff */
[----:B------:R-:W-:Y:S01]  /*ccd0*/  FMUL.FTZ R23, R23, c[0x0][0x320] ;  /* 0x0000c80017177a20 */ /* 0x000fe20000410000 */
[----:B------:R-:W1:Y:S01]  /*cce0*/  MUFU.TANH R141, R19 ;  /* 0x00000013008d7308 */ /* 0x000e620000002400 */
[----:B------:R-:W-:Y:S01]  /*ccf0*/  @P0 LEA R16, P6, R6, c[0x0][0x1c8], 0x1 ;  /* 0x0000720006100a11 */ /* 0x000fe200078c08ff */
[----:B------:R-:W-:Y:S01]  /*cd00*/  FMUL.FTZ R160, R20, c[0x0][0x320] ;  /* 0x0000c80014a07a20 */ /* 0x000fe20000410000 */
[----:B------:R-:W-:Y:S01]  /*cd10*/  @P0 IADD3.X R7, R182, UR6, RZ, P5, !PT ;  /* 0x00000006b6070c10 */ /* 0x000fe2000affe4ff */
[----:B------:R-:W-:Y:S02]  /*cd20*/  FMUL.FTZ R158, R21, c[0x0][0x320] ;  /* 0x0000c800159e7a20 */ /* 0x000fe40000410000 */
[----:B------:R-:W-:Y:S02]  /*cd30*/  FMUL.FTZ R156, R24, c[0x0][0x320] ;  /* 0x0000c800189c7a20 */ /* 0x000fe40000410000 */
[----:B------:R-:W-:Y:S02]  /*cd40*/  FMUL.FTZ R25, R25, c[0x0][0x320] ;  /* 0x0000c80019197a20 */ /* 0x000fe40000410000 */
[----:B------:R1:W1:Y:S01]  /*cd50*/  MUFU.TANH R159, R22 ;  /* 0x00000016009f7308 */ /* 0x0002620000002400 */
[----:B------:R-:W-:Y:S02]  /*cd60*/  FMUL.FTZ R26, R26, c[0x0][0x320] ;  /* 0x0000c8001a1a7a20 */ /* 0x000fe40000410000 */
[----:B------:R-:W-:Y:S07]  /*cd70*/  FMUL.FTZ R27, R27, c[0x0][0x320] ;  /* 0x0000c8001b1b7a20 */ /* 0x000fee0000410000 */
[----:B------:R2:W2:Y:S01]  /*cd80*/  MUFU.TANH R157, R23 ;  /* 0x00000017009d7308 */ /* 0x0004a20000002400 */
[C---:B-----5:R-:W-:Y:S09]  /*cd90*/  HMMA.16816.F32 R28, R164.reuse, R8, R28 ;  /* 0x00000008a41c723c */ /* 0x060ff2000000181c */
[----:B------:R-:W2:Y:S03]  /*cda0*/  MUFU.TANH R138, R138 ;  /* 0x0000008a008a7308 */ /* 0x000ea60000002400 */
[----:B------:R-:W-:Y:S01]  /*cdb0*/  @P0 IADD3.X R9, R219, UR6, RZ, P4, !PT ;  /* 0x00000006db090c10 */ /* 0x000fe2000a7fe4ff */
[----:B------:R-:W-:Y:S03]  /*cdc0*/  HMMA.16816.F32 R32, R164, R10, R32 ;  /* 0x0000000aa420723c */ /* 0x000fe60000001820 */
[----:B------:R-:W-:Y:S02]  /*cdd0*/  @P0 LEA.HI.X R17, R6, c[0x0][0x1cc], R9, 0x1, P6 ;  /* 0x0000730006110a11 */ /* 0x000fe400030f0c09 */
[C---:B-1----:R-:W-:Y:S01]  /*cde0*/  @P0 LEA R14, P4, R4.reuse, c[0x0][0x1c8], 0x1 ;  /* 0x00007200040e0a11 */ /* 0x042fe200078808ff */
[----:B------:R-:W1:Y:S02]  /*cdf0*/  MUFU.TANH R0, R0 ;  /* 0x0000000000007308 */ /* 0x000e640000002400 */
[----:B------:R-:W-:Y:S01]  /*ce00*/  @!PT LDS RZ, [RZ] ;  /* 0x00000000fffff984 */ /* 0x000fe20000000800 */
[----:B------:R-:W-:Y:S01]  /*ce10*/  @!PT LDS RZ, [RZ] ;  /* 0x00000000fffff984 */ /* 0x000fe20000000800 */
[----:B------:R-:W-:Y:S01]  /*ce20*/  @!PT LDS RZ, [RZ] ;  /* 0x00000000fffff984 */ /* 0x000fe20000000800 */
[----:B------:R1:W-:Y:S01]  /*ce30*/  @P0 LDGSTS.E.BYPASS.LTC128B.128 [R207+0x6100], [R16.64], !P3 ;  /* 0x0610000010cf0fae */ /* 0x0003e2000d901d52 */
[----:B---3--:R-:W-:Y:S03]  /*ce40*/  @P0 LEA.HI.X R15, R4, c[0x0][0x1cc], R7, 0x1, P4 ;  /* 0x00007300040f0a11 */ /* 0x008fe600020f0c07 */
        /* <DEDUP_REMOVED lines=21> */
[----:B------:R-:W-:Y:S01]  /*cfa0*/  @P0 LEA R22, P6, R7, c[0x0][0x1c8], 0x1 ;  /* 0x0000720007160a11 */ /* 0x000fe200078c08ff */
[----:B------:R-:W-:Y:S01]  /*cfb0*/  FMUL.FTZ R34, R34, c[0x0][0x320] ;  /* 0x0000c80022227a20 */ /* 0x000fe20000410000 */
[----:B------:R-:W-:Y:S01]  /*cfc0*/  @P0 LEA.HI.X R19, R9, c[0x0][0x1cc], R6, 0x1, P5 ;  /* 0x0000730009130a11 */ /* 0x000fe200028f0c06 */
[----:B------:R-:W1:Y:S01]  /*cfd0*/  MUFU.TANH R162, R162 ;  /* 0x000000a200a27308 */ /* 0x000e620000002400 */
[----:B--2---:R-:W-:Y:S01]  /*cfe0*/  @P0 LEA.HI.X R23, R7, c[0x0][0x1cc], R4, 0x1, P6 ;  /* 0x0000730007170a11 */ /* 0x004fe200030f0c04 */
[----:B------:R-:W-:Y:S01]  /*cff0*/  FMUL.FTZ R4, R35, c[0x0][0x320] ;  /* 0x0000c80023047a20 */ /* 0x000fe20000410000 */
[----:B------:R-:W-:Y:S01]  /*d000*/  @P0 IADD3 R8, P4, R181, UR7, RZ ;  /* 0x00000007b5080c10 */ /* 0x000fe2000ff9e0ff */
[----:B------:R-:W3:Y:S03]  /*d010*/  SHFL.IDX PT, R6, R5, RZ, 0x1c1f ;  /* 0x001c1fff05067589 */ /* 0x000ee600000e0000 */
[----:B------:R-:W-:Y:S01]  /*d020*/  @P0 IADD3.X R11, R180, UR6, RZ, P4, !PT ;  /* 0x00000006b40b0c10 */ /* 0x000fe2000a7fe4ff */
[----:B------:R-:W-:Y:S01]  /*d030*/  USHF.L.U32 UR6, UR14, 0x6, URZ ;  /* 0x000000060e067899 */ /* 0x000fe2000800063f */
[C---:B------:R-:W-:Y:S01]  /*d040*/  @P0 LEA R10, P4, R8.reuse, c[0x0][0x1c8], 0x1 ;  /* 0x00007200080a0a11 */ /* 0x040fe200078808ff */
[----:B------:R-:W2:Y:S01]  /*d050*/  MUFU.TANH R142, R142 ;  /* 0x0000008e008e7308 */ /* 0x000ea20000002400 */
[----:B------:R1:W-:Y:S02]  /*d060*/  @P0 LDGSTS.E.BYPASS.LTC128B.128 [R207+0x7100], [R22.64], !P3 ;  /* 0x0710000016cf0fae */ /* 0x0003e4000d901d52 */
[----:B------:R-:W-:Y:S01]  /*d070*/  @P0 LEA.HI.X R11, R8, c[0x0][0x1cc], R11, 0x1, P4 ;  /* 0x00007300080b0a11 */ /* 0x000fe200020f0c0b */
[----:B------:R-:W-:Y:S02]  /*d080*/  IMAD.U32 R7, RZ, RZ, UR6 ;  /* 0x00000006ff077e24 */ /* 0x000fe4000f8e00ff */
[----:B------:R-:W-:Y:S02]  /*d090*/  IMAD.U32 R8, RZ, RZ, UR16 ;  /* 0x00000010ff087e24 */ /* 0x000fe4000f8e00ff */
[----:B------:R1:W-:Y:S01]  /*d0a0*/  @P0 LDGSTS.E.BYPASS.LTC128B.128 [R207+0x9100], [R18.64], !P2 ;  /* 0x0910000012cf0fae */ /* 0x0003e2000d101d52 */
[----:B------:R-:W-:Y:S01]  /*d0b0*/  IADD3 R7, -R216, 0x1, -R7 ;  /* 0x00000001d8077810 */ /* 0x000fe20007ffe907 */
[----:B------:R-:W1:Y:S03]  /*d0c0*/  MUFU.TANH R13, R13 ;  /* 0x0000000d000d7308 */ /* 0x000e660000002400 */
[----:B------:R-:W-:Y:S02]  /*d0d0*/  IADD3 R8, -R8, UR9, R7 ;  /* 0x0000000908087c10 */ /* 0x000fe4000fffe107 */
[----:B------:R5:W-:Y:S01]  /*d0e0*/  @P0 LDGSTS.E.BYPASS.LTC128B.128 [R207+0xb100], [R10.64], !P1 ;  /* 0x0b1000000acf0fae */ /* 0x000be2000c901d52 */
[----:B------:R-:W-:Y:S02]  /*d0f0*/  PLOP3.LUT P0, PT, PT, PT, UP1, 0x40, 0x0 ;  /* 0x000000000000781c */ /* 0x000fe40003f0e818 */
[C---:B------:R-:W-:Y:S02]  /*d100*/  IADD3 R9, R8.reuse, c[0x0][0x328], RZ ;  /* 0x0000ca0008097a10 */ /* 0x040fe40007ffe0ff */
[----:B------:R-:W1:Y:S01]  /*d110*/  MUFU.TANH R160, R160 ;  /* 0x000000a000a07308 */ /* 0x000e620000002400 */
[----:B------:R-:W-:Y:S01]  /*d120*/  IADD3 R7, R8, UR15, RZ ;  /* 0x0000000f08077c10 */ /* 0x000fe2000fffe0ff */
[----:B------:R-:W0:Y:S01]  /*d130*/  LDGDEPBAR ;  /* 0x00000000000079af */ /* 0x000e220000000000 */
[--C-:B---3--:R-:W-:Y:S07]  /*d140*/  IMAD.IADD R14, R9, 0x1, R6.reuse ;  /* 0x00000001090e7824 */ /* 0x108fee00078e0206 */
[----:B------:R-:W3:Y:S10]  /*d150*/  MUFU.TANH R158, R158 ;  /* 0x0000009e009e7308 */ /* 0x000ef40000002400 */
[----:B------:R-:W1:Y:S01]  /*d160*/  MUFU.TANH R156, R156 ;  /* 0x0000009c009c7308 */ /* 0x000e620000002400 */
[----:B-----5:R-:W-:Y:S09]  /*d170*/  IMAD.IADD R11, R7, 0x1, R6 ;  /* 0x00000001070b7824 */ /* 0x020ff200078e0206 */
        /* <DEDUP_REMOVED lines=10> */
[----:B------:R-:W1:Y:S01]  /*d220*/  MUFU.TANH R4, R4 ;  /* 0x0000000400047308 */ /* 0x000e620000002400 */
[----:B------:R-:W-:-:S05]  /*d230*/  @P0 BRA `(.L_x_258) ;  /* 0x000001a000000947 */ /* 0x000fca0003800000 */
[----:B--234-:R-:W-:Y:S01]  /*d240*/  IMAD.U32 R15, RZ, RZ, UR16 ;  /* 0x00000010ff0f7e24 */ /* 0x01cfe2000f8e00ff */
        /* <DEDUP_REMOVED lines=13> */
.L_x_260:
[----:B------:R-:W-:Y:S04]  /*d320*/  MOV R6, c[0x0][0x32c] ;  /* 0x0000cb0000067a02 */ /* 0x000fe80000000f00 */
[----:B------:R-:W-:Y:S11]  /*d330*/  ISETP.NE.AND P0, PT, R6, 0x1, PT ;  /* 0x000000010600780c */ /* 0x000ff60003f05270 */
[----:B------:R-:W-:Y:S02]  /*d340*/  @!UPT UIADD3 URZ, URZ, URZ, URZ ;  /* 0x0000003f3f3ff290 */ /* 0x000fe4000fffe03f */
[----:B------:R-:W-:Y:S05]  /*d350*/  @P0 IMAD.HI.U32 R6, R15, c[0x0][0x330], RZ ;  /* 0x0000cc000f060a27 */ /* 0x000fea00078e00ff */
[----:B------:R-:W-:Y:S02]  /*d360*/  @P0 SHF.R.U32.HI R15, RZ, c[0x0][0x334], R6 ;  /* 0x0000cd00ff0f0a19 */ /* 0x000fe40000011606 */
.L_x_261:
[----:B------:R-:W-:Y:S05]  /*d370*/  BSYNC B0 ;  /* 0x0000000000007941 */ /* 0x000fea0003800000 */
.L_x_259:
[----:B------:R-:W-:Y:S04]  /*d380*/  IMAD.MOV.U32 R6, RZ, RZ, c[0x0][0x32c] ;  /* 0x0000cb00ff067624 */ /* 0x000fe800078e00ff */
[----:B------:R-:W-:Y:S04]  /*d390*/  IMAD R15, R15, R6, -UR6 ;  /* 0x800000060f0f7e24 */ /* 0x000fe8000f8e0206 */
[----:B------:R-:W-:Y:S05]  /*d3a0*/  IMAD.IADD R6, R15, 0x1, -R216 ;  /* 0x000000010f067824 */ /* 0x000fea00078e0ad8 */
[----:B------:R-:W-:Y:S02]  /*d3b0*/  IADD3 R15, R6, c[0x0][0x32c], RZ ;  /* 0x0000cb00060f7a10 */ /* 0x000fe40007ffe0ff */
[----:B------:R-:W-:Y:S02]  /*d3c0*/  IMNMX R11, R11, R6, !PT ;  /* 0x000000060b0b7217 */ /* 0x000fe40007800200 */
[----:B------:R-:W-:Y:S02]  /*d3d0*/  IMNMX R14, R14, R15, PT ;  /* 0x0000000f0e0e7217 */ /* 0x000fe40003800200 */
.L_x_258:
        /* <DEDUP_REMOVED lines=18> */
[----:B-1----:R-:W-:Y:S02]  /*d500*/  FSEL R8, R139, -INF , !P6 ;  /* 0xff8000008b087808 */ /* 0x002fe40007000000 */
        /* <DEDUP_REMOVED lines=50> */
.L_x_264:
[----:B------:R-:W-:Y:S04]  /*d830*/  MOV R9, c[0x0][0x32c] ;  /* 0x0000cb0000097a02 */ /* 0x000fe80000000f00 */
[----:B------:R-:W-:Y:S11]  /*d840*/  ISETP.NE.AND P4, PT, R9, 0x1, PT ;  /* 0x000000010900780c */ /* 0x000ff60003f85270 */
[----:B------:R-:W-:Y:S02]  /*d850*/  @!UPT UIADD3 URZ, URZ, URZ, URZ ;  /* 0x0000003f3f3ff290 */ /* 0x000fe4000fffe03f */
[----:B------:R-:W-:Y:S05]  /*d860*/  @P4 IMAD.HI.U32 R9, R12, c[0x0][0x330], RZ ;  /* 0x0000cc000c094a27 */ /* 0x000fea00078e00ff */
[----:B------:R-:W-:Y:S02]  /*d870*/  @P4 SHF.R.U32.HI R12, RZ, c[0x0][0x334], R9 ;  /* 0x0000cd00ff0c4a19 */ /* 0x000fe40000011609 */
.L_x_265:
[----:B------:R-:W-:Y:S05]  /*d880*/  BSYNC B0 ;  /* 0x0000000000007941 */ /* 0x000fea0003800000 */
.L_x_263:
[----:B------:R-:W-:Y:S04]  /*d890*/  IMAD.MOV.U32 R9, RZ, RZ, c[0x0][0x32c] ;  /* 0x0000cb00ff097624 */ /* 0x000fe800078e00ff */
[----:B------:R-:W-:Y:S04]  /*d8a0*/  IMAD R9, R12, R9, -UR6 ;  /* 0x800000060c097e24 */ /* 0x000fe8000f8e0209 */
[----:B------:R-:W-:Y:S05]  /*d8b0*/  IMAD.IADD R14, R9, 0x1, -R216 ;  /* 0x00000001090e7824 */ /* 0x000fea00078e0ad8 */
[----:B------:R-:W-:Y:S02]  /*d8c0*/  IADD3 R12, R14, c[0x0][0x32c], RZ ;  /* 0x0000cb000e0c7a10 */ /* 0x000fe40007ffe0ff */
[----:B------:R-:W-:Y:S02]  /*d8d0*/  IMNMX R7, R7, R14, !PT ;  /* 0x0000000e07077217 */ /* 0x000fe40007800200 */
[----:B------:R-:W-:Y:S02]  /*d8e0*/  IMNMX R5, R5, R12, PT ;  /* 0x0000000c05057217 */ /* 0x000fe40003800200 */
.L_x_262:
        /* <DEDUP_REMOVED lines=299> */
[----:B------:R-:W-:Y:S01]  /*eba0*/  FMUL.FTZ R87, R2, R87 ;  /* 0x0000005702577220 */ /* 0x000fe20000410000 */
[----:B------:R-:W-:Y:S01]  /*ebb0*/  F2FP.PACK_AB R102, R177, R176 ;  /* 0x000000b0b166723e */ /* 0x000fe200000000ff */
[C---:B------:R-:W-:Y:S01]  /*ebc0*/  FMUL.FTZ R88, R3.reuse, R88 ;  /* 0x0000005803587220 */ /* 0x040fe20000410000 */
        /* <DEDUP_REMOVED lines=158> */
.L_x_257:
[----:B------:R-:W1:Y:S01]  /*f5b0*/  SHFL.BFLY PT, R3, R220, 0x2, 0x1f ;  /* 0x0c401f00dc037f89 */ /* 0x000e6200000e0000 */
[----:B------:R-:W-:-:S02]  /*f5c0*/  MOV R4, RZ ;  /* 0x000000ff00047202 */ /* 0x000fc40000000f00 */
[----:B------:R-:W-:Y:S01]  /*f5d0*/  PLOP3.LUT P1, PT, PT, PT, PT, 0x8, 0x0 ;  /* 0x000000000000781c */ /* 0x000fe20003f2e170 */
[----:B------:R-:W2:Y:S01]  /*f5e0*/  SHFL.BFLY PT, R2, R217, 0x2, 0x1f ;  /* 0x0c401f00d9027f89 */ /* 0x000ea200000e0000 */
[----:B-1----:R-:W-:Y:S01]  /*f5f0*/  FADD.FTZ R6, R3, R220 ;  /* 0x000000dc03067221 */ /* 0x002fe20000010000 */
[----:B------:R-:W-:Y:S01]  /*f600*/  MOV R3, RZ ;  /* 0x000000ff00037202 */ /* 0x000fe20000000f00 */
        /* <DEDUP_REMOVED lines=23> */
[C---:B------:R-:W-:Y:S02]  /*f780*/  FMUL.FTZ R117, R4.reuse, R117 ;  /* 0x0000007504757220 */ /* 0x040fe40000410000 */
        /* <DEDUP_REMOVED lines=41> */
[----:B------:R-:W-:Y:S01]  /*fa20*/  FMUL.FTZ R97, R4, R97 ;  /* 0x0000006104617220 */ /* 0x000fe20000410000 */
[----:B------:R-:W-:Y:S01]  /*fa30*/  MOV R4, 0xff800000 ;  /* 0xff80000000047802 */ /* 0x000fe20000000f00 */
        /* <DEDUP_REMOVED lines=50> */
.L_x_224:
[----:B------:R-:W-:Y:S05]  /*fd60*/  @P1 BRA `(.L_x_267) ;  /* 0x000016a000001947 */ /* 0x000fea0003800000 */
[----:B------:R-:W1:Y:S01]  /*fd70*/  S2R R0, SR_TID.X ;  /* 0x0000000000007919 */ /* 0x000e620000002100 */
[----:B------:R-:W-:Y:S02]  /*fd80*/  F2FP.PACK_AB R128, R129, R128 ;  /* 0x000000808180723e */ /* 0x000fe400000000ff */
[----:B------:R-:W-:Y:S01]  /*fd90*/  F2FP.PACK_AB R130, R131, R130 ;  /* 0x000000828382723e */ /* 0x000fe200000000ff */
[----:B------:R-:W-:Y:S01]  /*fda0*/  BAR.SYNC.DEFER_BLOCKING 0x1, 0x100 ;  /* 0x0044000000007b1d */ /* 0x000fe20000010000 */
        /* <DEDUP_REMOVED lines=10> */
[----:B-1----:R-:W-:Y:S02]  /*fe50*/  SHF.R.S32.HI R5, RZ, 0x1f, R0 ;  /* 0x0000001fff057819 */ /* 0x002fe40000011400 */
[----:B------:R-:W-:Y:S02]  /*fe60*/  F2FP.PACK_AB R104, R105, R104 ;  /* 0x000000686968723e */ /* 0x000fe400000000ff */
[----:B------:R-:W-:-:S02]  /*fe70*/  LEA.HI R2, R5, R0, RZ, 0x2 ;  /* 0x0000000005027211 */ /* 0x000fc400078f10ff */
[----:B------:R-:W-:Y:S02]  /*fe80*/  F2FP.PACK_AB R106, R107, R106 ;  /* 0x0000006a6b6a723e */ /* 0x000fe400000000ff */
[--C-:B------:R-:W-:Y:S02]  /*fe90*/  SHF.R.S32.HI R9, RZ, 0x2, R2.reuse ;  /* 0x00000002ff097819 */ /* 0x100fe40000011402 */
[----:B------:R-:W-:Y:S02]  /*fea0*/  SHF.R.S32.HI R6, RZ, 0x1f, R2 ;  /* 0x0000001fff067819 */ /* 0x000fe40000011402 */
[----:B------:R-:W-:Y:S02]  /*feb0*/  LOP3.LUT R11, R2, 0xfffffffc, RZ, 0xc0, !PT ;  /* 0xfffffffc020b7812 */ /* 0x000fe400078ec0ff */
[----:B------:R-:W-:Y:S02]  /*fec0*/  LEA.HI R6, R6, R9, RZ, 0x3 ;  /* 0x0000000906067211 */ /* 0x000fe400078f18ff */
[----:B------:R-:W-:Y:S01]  /*fed0*/  F2FP.PACK_AB R100, R101, R100 ;  /* 0x000000646564723e */ /* 0x000fe200000000ff */
[----:B------:R-:W-:Y:S01]  /*fee0*/  IMAD.IADD R11, R0, 0x1, -R11 ;  /* 0x00000001000b7824 */ /* 0x000fe200078e0a0b */
[----:B------:R-:W-:-:S02]  /*fef0*/  LOP3.LUT R6, R6, 0xfffffff8, RZ, 0xc0, !PT ;  /* 0xfffffff806067812 */ /* 0x000fc400078ec0ff */
[----:B------:R-:W-:Y:S02]  /*ff00*/  F2FP.PACK_AB R102, R103, R102 ;  /* 0x000000666766723e */ /* 0x000fe400000000ff */
[----:B------:R-:W-:Y:S01]  /*ff10*/  F2FP.PACK_AB R36, R37, R36 ;  /* 0x000000242524723e */ /* 0x000fe200000000ff */
[----:B------:R-:W-:Y:S01]  /*ff20*/  IMAD.IADD R9, R9, 0x1, -R6 ;  /* 0x0000000109097824 */ /* 0x000fe200078e0a06 */
[----:B------:R-:W-:Y:S02]  /*ff30*/  LEA.HI R6, R5, R0, RZ, 0x5 ;  /* 0x0000000005067211 */ /* 0x000fe400078f28ff */
[----:B------:R-:W-:Y:S01]  /*ff40*/  F2FP.PACK_AB R38, R39, R38 ;  /* 0x000000262726723e */ /* 0x000fe200000000ff */
[C---:B------:R-:W-:Y:S01]  /*ff50*/  IMAD.SHL.U32 R8, R9.reuse, 0x40, RZ ;  /* 0x0000004009087824 */ /* 0x040fe200078e00ff */
[----:B------:R-:W-:Y:S02]  /*ff60*/  SHF.R.S32.HI R2, RZ, 0x5, R6 ;  /* 0x00000005ff027819 */ /* 0x000fe40000011406 */
[----:B------:R-:W-:-:S02]  /*ff70*/  LOP3.LUT R12, R9, 0x1, RZ, 0xc0, !PT ;  /* 0x00000001090c7812 */ /* 0x000fc400078ec0ff */
[----:B------:R-:W-:Y:S01]  /*ff80*/  LOP3.LUT R8, R8, 0x1c0, RZ, 0xc0, !PT ;  /* 0x000001c008087812 */ /* 0x000fe200078ec0ff */
[----:B------:R-:W-:Y:S01]  /*ff90*/  IMAD R10, R2, 0x200, R11 ;  /* 0x00000200020a7824 */ /* 0x000fe200078e020b */
[----:B------:R-:W-:Y:S02]  /*ffa0*/  ISETP.NE.U32.AND P0, PT, R12, 0x1, PT ;  /* 0x000000010c00780c */ /* 0x000fe40003f05070 */
[----:B------:R-:W-:Y:S02]  /*ffb0*/  LEA.HI R13, R8, R8, RZ, 0x1d ;  /* 0x00000008080d7211 */ /* 0x000fe400078fe8ff */
[----:B------:R-:W-:Y:S01]  /*ffc0*/  R2P PR, R9, 0x6 ;  /* 0x0000000609007804 */ /* 0x000fe20000000000 */
[----:B------:R-:W-:Y:S01]  /*ffd0*/  IMAD.MOV.U32 R9, RZ, RZ, 0x20 ;  /* 0x00000020ff097424 */ /* 0x000fe200078e00ff */
        /* <DEDUP_REMOVED lines=61> */
[----:B------:R-:W-:Y:S02]  /*103b0*/  ISETP.NE.U32.AND P1, PT, RZ, c[0x0][0x508], PT ;  /* 0x00014200ff007a0c */ /* 0x000fe40003f25070 */
[----:B------:R-:W-:Y:S01]  /*103c0*/  ISETP.NE.U32.AND P0, PT, RZ, c[0x0][0x500], PT ;  /* 0x00014000ff007a0c */ /* 0x000fe20003f05070 */
[----:B------:R-:W-:Y:S01]  /*103d0*/  STS [R13+0x4480], R38 ;  /* 0x004480260d007388 */ /* 0x000fe20000000800 */
[----:B------:R-:W-:Y:S02]  /*103e0*/  ISETP.NE.AND.EX P1, PT, RZ, c[0x0][0x50c], PT, P1 ;  /* 0x00014300ff007a0c */ /* 0x000fe40003f25310 */
[----:B------:R-:W-:Y:S01]  /*103f0*/  ISETP.NE.AND.EX P0, PT, RZ, c[0x0][0x504], PT, P0 ;  /* 0x00014100ff007a0c */ /* 0x000fe20003f05300 */
        /* <DEDUP_REMOVED lines=17> */
[----:B------:R2:W-:Y:S04]  /*10510*/  STS [R15+0x8400], R74 ;  /* 0x0084004a0f007388 */ /* 0x0005e80000000800 */
[----:B------:R-:W-:Y:S04]  /*10520*/  STS [R17+0x8080], R76 ;  /* 0x0080804c11007388 */ /* 0x000fe80000000800 */
[----:B------:R-:W-:Y:S04]  /*10530*/  STS [R17+0x8480], R78 ;  /* 0x0084804e11007388 */ /* 0x000fe80000000800 */
[----:B------:R-:W-:Y:S04]  /*10540*/  STS [R9+0x8000], R80 ;  /* 0x0080005009007388 */ /* 0x000fe80000000800 */
[----:B------:R3:W-:Y:S01]  /*10550*/  STS [R9+0x8400], R82 ;  /* 0x0084005209007388 */ /* 0x0007e20000000800 */
[----:B-1----:R-:W-:-:S03]  /*10560*/  IMAD.MOV.U32 R13, RZ, RZ, 0x4 ;  /* 0x00000004ff0d7424 */ /* 0x002fc600078e00ff */
[----:B------:R-:W-:Y:S04]  /*10570*/  STS [R19+0x8080], R84 ;  /* 0x0080805413007388 */ /* 0x000fe80000000800 */
[----:B------:R1:W-:Y:S01]  /*10580*/  STS [R19+0x8480], R86 ;  /* 0x0084805613007388 */ /* 0x0003e20000000800 */
[----:B--2---:R-:W-:-:S03]  /*10590*/  IMAD.WIDE R14, R208, R13, c[0x0][0x500] ;  /* 0x00014000d00e7625 */ /* 0x004fc600078e020d */
[----:B------:R2:W-:Y:S04]  /*105a0*/  STS [R21+0x8000], R88 ;  /* 0x0080005815007388 */ /* 0x0005e80000000800 */
[----:B------:R2:W-:Y:S04]  /*105b0*/  STS [R21+0x8400], R90 ;  /* 0x0084005a15007388 */ /* 0x0005e80000000800 */
[----:B------:R2:W-:Y:S04]  /*105c0*/  STS [R23+0x8080], R92 ;  /* 0x0080805c17007388 */ /* 0x0005e80000000800 */
[----:B------:R2:W-:Y:S04]  /*105d0*/  STS [R23+0x8480], R94 ;  /* 0x0084805e17007388 */ /* 0x0005e80000000800 */
[----:B------:R2:W-:Y:S04]  /*105e0*/  STS [R25+0x8000], R96 ;  /* 0x0080006019007388 */ /* 0x0005e80000000800 */
[----:B------:R2:W-:Y:S04]  /*105f0*/  STS [R25+0x8400], R3 ;  /* 0x0084000319007388 */ /* 0x0005e80000000800 */
[----:B------:R-:W-:Y:S01]  /*10600*/  BAR.SYNC.DEFER_BLOCKING 0x1, 0x100 ;  /* 0x0044000000007b1d */ /* 0x000fe20000010000 */
[----:B------:R-:W-:-:S02]  /*10610*/  IMAD.MOV.U32 R8, RZ, RZ, c[0x0][0x388] ;  /* 0x0000e200ff087624 */ /* 0x000fc400078e00ff */
[----:B------:R-:W-:-:S03]  /*10620*/  @P1 IMAD.WIDE R12, R208, R13, c[0x0][0x508] ;  /* 0x00014200d00c1625 */ /* 0x000fc600078e020d */
[----:B---3--:R-:W3:Y:S04]  /*10630*/  @P0 LDG.E R9, [R14.64] ;  /* 0x000000120e090981 */ /* 0x008ee8000c1e1900 */
[----:B------:R2:W5:Y:S01]  /*10640*/  @P1 LDG.E R8, [R12.64] ;  /* 0x000000120c081981 */ /* 0x000562000c1e1900 */
[----:B-1----:R-:W-:Y:S02]  /*10650*/  CS2R R18, SRZ ;  /* 0x0000000000127805 */ /* 0x002fe4000001ff00 */
[--C-:B---3--:R-:W-:Y:S01]  /*10660*/  @P0 SHF.R.S32.HI R19, RZ, 0x1f, R9.reuse ;  /* 0x0000001fff130819 */ /* 0x108fe20000011409 */
[----:B------:R-:W-:Y:S01]  /*10670*/  @P0 IMAD.MOV.U32 R18, RZ, RZ, R9 ;  /* 0x000000ffff120224 */ /* 0x000fe200078e0009 */
[----:B------:R-:W-:Y:S05]  /*10680*/  @P1 BRA `(.L_x_268) ;  /* 0x0000004000001947 */ /* 0x000fea0003800000 */
[----:B--2---:R-:W-:Y:S05]  /*10690*/  @!P0 BRA `(.L_x_268) ;  /* 0x0000003000008947 */ /* 0x004fea0003800000 */
[----:B-----5:R-:W2:Y:S04]  /*106a0*/  LDG.E R8, [R14.64] ;  /* 0x000000120e087981 */ /* 0x020ea8000c1e1900 */
[----:B------:R-:W2:Y:S02]  /*106b0*/  LDG.E R3, [R14.64+0x4] ;  /* 0x000004120e037981 */ /* 0x000ea4000c1e1900 */
[----:B--2---:R-:W-:-:S02]  /*106c0*/  IADD3 R8, -R8, R3, RZ ;  /* 0x0000000308087210 */ /* 0x004fc40007ffe1ff */
.L_x_268:
[----:B--2---:R-:W-:Y:S01]  /*106d0*/  LOP3.LUT R9, R6, 0xffffffe0, RZ, 0xc0, !PT ;  /* 0xffffffe006097812 */ /* 0x004fe200078ec0ff */
[----:B------:R-:W1:Y:S01]  /*106e0*/  S2R R57, SR_CTAID.X ;  /* 0x0000000000397919 */ /* 0x000e620000002500 */
[----:B------:R-:W-:Y:S01]  /*106f0*/  SHF.R.S32.HI R13, RZ, 0x1f, R2 ;  /* 0x0000001fff0d7819 */ /* 0x000fe20000011402 */
[----:B------:R-:W-:Y:S01]  /*10700*/  IMAD.MOV.U32 R3, RZ, RZ, c[0x0][0x4e8] ;  /* 0x00013a00ff037624 */ /* 0x000fe200078e00ff */
[----:B------:R-:W-:Y:S01]  /*10710*/  LEA.HI R10, R11, R11, RZ, 0x1 ;  /* 0x0000000b0b0a7211 */ /* 0x000fe200078f08ff */
[----:B------:R-:W-:Y:S01]  /*10720*/  IMAD.IADD R9, R0, 0x1, -R9 ;  /* 0x0000000100097824 */ /* 0x000fe200078e0a09 */
[----:B------:R-:W2:Y:S01]  /*10730*/  S2R R14, SR_CTAID.Y ;  /* 0x00000000000e7919 */ /* 0x000ea20000002600 */
[----:B------:R-:W-:Y:S01]  /*10740*/  LEA.HI R13, R13, R2, RZ, 0x3 ;  /* 0x000000020d0d7211 */ /* 0x000fe200078f18ff */
[----:B------:R-:W-:Y:S01]  /*10750*/  IMAD.WIDE.U32 R16, R18, c[0x0][0x3a0], RZ ;  /* 0x0000e80012107a25 */ /* 0x000fe200078e00ff */
[----:B------:R-:W-:Y:S01]  /*10760*/  ISETP.NE.AND P1, PT, R3, 0x1, PT ;  /* 0x000000010300780c */ /* 0x000fe20003f25270 */
[----:B------:R-:W-:Y:S01]  /*10770*/  BSSY B0, `(.L_x_269) ;  /* 0x0000081000007945 */ /* 0x000fe20003800000 */
[----:B------:R-:W-:Y:S01]  /*10780*/  SHF.R.S32.HI R6, RZ, 0x1f, R9 ;  /* 0x0000001fff067819 */ /* 0x000fe20000011409 */
[----:B------:R-:W-:Y:S01]  /*10790*/  IMAD.MOV.U32 R23, RZ, RZ, R19 ;  /* 0x000000ffff177224 */ /* 0x000fe200078e0013 */
[----:B------:R-:W-:-:S02]  /*107a0*/  LOP3.LUT R13, R13, 0xffffff8, RZ, 0xc0, !PT ;  /* 0x0ffffff80d0d7812 */ /* 0x000fc400078ec0ff */
[----:B------:R-:W-:Y:S02]  /*107b0*/  LEA.HI R3, R6, R9, RZ, 0x2 ;  /* 0x0000000906037211 */ /* 0x000fe400078f10ff */
[----:B------:R-:W-:Y:S02]  /*107c0*/  LOP3.LUT R10, R10, 0x1ffffffe, RZ, 0xc0, !PT ;  /* 0x1ffffffe0a0a7812 */ /* 0x000fe400078ec0ff */
[----:B------:R-:W-:Y:S02]  /*107d0*/  IADD3 R2, -R13, R2, RZ ;  /* 0x000000020d027210 */ /* 0x000fe40007ffe1ff */
[-C--:B------:R-:W-:Y:S02]  /*107e0*/  LEA.HI R6, R5, R0.reuse, RZ, 0x3 ;  /* 0x0000000005067211 */ /* 0x080fe400078f18ff */
[----:B------:R-:W-:Y:S02]  /*107f0*/  SHF.R.S32.HI R3, RZ, 0x2, R3 ;  /* 0x00000002ff037819 */ /* 0x000fe40000011403 */
[----:B------:R-:W-:Y:S01]  /*10800*/  LOP3.LUT P2, RZ, R9, 0x3, RZ, 0xc0, !PT ;  /* 0x0000000309ff7812 */ /* 0x000fe2000784c0ff */
[----:B------:R-:W-:Y:S01]  /*10810*/  IMAD.IADD R9, R11, 0x1, -R10 ;  /* 0x000000010b097824 */ /* 0x000fe200078e0a0a */
[----:B------:R-:W-:Y:S01]  /*10820*/  LOP3.LUT R11, R6, 0xfffffff8, RZ, 0xc0, !PT ;  /* 0xfffffff8060b7812 */ /* 0x000fe200078ec0ff */
[----:B------:R-:W-:Y:S01]  /*10830*/  IMAD R2, R2, 0x10, R3 ;  /* 0x0000001002027824 */ /* 0x000fe200078e0203 */
[-C--:B------:R-:W-:Y:S01]  /*10840*/  LEA.HI R5, R5, R0.reuse, RZ, 0x6 ;  /* 0x0000000005057211 */ /* 0x080fe200078f30ff */
[----:B------:R-:W-:Y:S01]  /*10850*/  IMAD R3, R19, c[0x0][0x3a0], RZ ;  /* 0x0000e80013037a24 */ /* 0x000fe200078e02ff */
[----:B------:R-:W-:Y:S01]  /*10860*/  IADD3 R11, -R11, R0, RZ ;  /* 0x000000000b0b7210 */ /* 0x000fe20007ffe1ff */
[----:B------:R-:W-:Y:S01]  /*10870*/  IMAD R0, R9, 0x8, R2 ;  /* 0x0000000809007824 */ /* 0x000fe200078e0202 */
[----:B--2---:R-:W-:Y:S01]  /*10880*/  SHF.R.S32.HI R9, RZ, 0x1f, R14 ;  /* 0x0000001fff097819 */ /* 0x004fe2000001140e */
[----:B------:R-:W-:Y:S01]  /*10890*/  IMAD R3, R18, c[0x0][0x3a4], R3 ;  /* 0x0000e90012037a24 */ /* 0x000fe200078e0203 */
[----:B------:R-:W-:Y:S01]  /*108a0*/  MOV R22, R18 ;  /* 0x0000001200167202 */ /* 0x000fe20000000f00 */
[----:B-1----:R-:W-:Y:S01]  /*108b0*/  IMAD R13, R57, 0x80, R0 ;  /* 0x00000080390d7824 */ /* 0x002fe200078e0200 */
[----:B------:R-:W-:Y:S01]  /*108c0*/  SHF.R.S32.HI R6, RZ, 0x3, R6 ;  /* 0x00000003ff067819 */ /* 0x000fe20000011406 */
[----:B------:R-:W-:-:S02]  /*108d0*/  IMAD R15, R9, c[0x0][0x490], RZ ;  /* 0x00012400090f7a24 */ /* 0x000fc400078e02ff */
[----:B------:R-:W-:Y:S01]  /*108e0*/  @P1 IMAD.HI.U32 R0, R13, c[0x0][0x4ec], RZ ;  /* 0x00013b000d001a27 */ /* 0x000fe200078e00ff */
[----:B------:R-:W-:Y:S02]  /*108f0*/  MOV R20, R13 ;  /* 0x0000000d00147202 */ /* 0x000fe40000000f00 */
[----:B------:R-:W-:Y:S01]  /*10900*/  LEA R10, R11, R6, 0x5 ;  /* 0x000000060b0a7211 */ /* 0x000fe200078e28ff */
[----:B------:R-:W-:Y:S01]  /*10910*/  IMAD.IADD R17, R17, 0x1, R3 ;  /* 0x0000000111117824 */ /* 0x000fe200078e0203 */
[----:B------:R-:W-:Y:S01]  /*10920*/  @P1 SHF.R.U32.HI R20, RZ, c[0x0][0x4f0], R0 ;  /* 0x00013c00ff141a19 */ /* 0x000fe20000011600 */
[----:B------:R-:W-:Y:S01]  /*10930*/  IMAD.WIDE.U32 R22, R14, c[0x0][0x490], R22 ;  /* 0x000124000e167a25 */ /* 0x000fe200078e0016 */
[----:B------:R-:W-:Y:S02]  /*10940*/  SHF.R.S32.HI R3, RZ, 0x1f, R208 ;  /* 0x0000001fff037819 */ /* 0x000fe400000114d0 */
[----:B------:R-:W-:Y:S01]  /*10950*/  SEL R208, R208, RZ, !P0 ;  /* 0x000000ffd0d07207 */ /* 0x000fe20004000000 */
[----:B------:R-:W-:Y:S01]  /*10960*/  IMAD R15, R14, c[0x0][0x494], R15 ;  /* 0x000125000e0f7a24 */ /* 0x000fe200078e020f */
[----:B------:R-:W-:Y:S01]  /*10970*/  SEL R3, R3, RZ, !P0 ;  /* 0x000000ff03037207 */ /* 0x000fe20004000000 */
[----:B------:R-:W-:-:S02]  /*10980*/  IMAD.MOV R12, RZ, RZ, -R20 ;  /* 0x000000ffff0c7224 */ /* 0x000fc400078e0a14 */
[----:B------:R-:W-:Y:S02]  /*10990*/  IMAD.IADD R23, R23, 0x1, R15 ;  /* 0x0000000117177824 */ /* 0x000fe400078e020f */
[----:B------:R-:W-:Y:S02]  /*109a0*/  IMAD R9, R9, c[0x0][0x3e8], RZ ;  /* 0x0000fa0009097a24 */ /* 0x000fe400078e02ff */
[----:B------:R-:W-:Y:S02]  /*109b0*/  IMAD R12, R12, c[0x0][0x4e8], R13 ;  /* 0x00013a000c0c7a24 */ /* 0x000fe400078e020d */
[----:B------:R-:W-:Y:S02]  /*109c0*/  IMAD R13, R3, c[0x0][0x498], RZ ;  /* 0x00012600030d7a24 */ /* 0x000fe400078e02ff */
[----:B------:R-:W-:-:S04]  /*109d0*/  IMAD.WIDE.U32 R22, R208, c[0x0][0x498], R22 ;  /* 0x00012600d0167a25 */ /* 0x000fc800078e0016 */
[C---:B------:R-:W-:Y:S02]  /*109e0*/  IMAD R9, R14.reuse, c[0x0][0x3ec], R9 ;  /* 0x0000fb000e097a24 */ /* 0x040fe400078e0209 */
[----:B------:R-:W-:Y:S01]  /*109f0*/  IMAD.WIDE.U32 R14, R14, c[0x0][0x3e8], R16 ;  /* 0x0000fa000e0e7a25 */ /* 0x000fe200078e0010 */
[----:B------:R-:W-:Y:S02]  /*10a00*/  SHF.R.S32.HI R16, RZ, 0x1f, R20 ;  /* 0x0000001fff107819 */ /* 0x000fe40000011414 */
[----:B------:R-:W-:Y:S01]  /*10a10*/  IADD3 R20, P0, R20, R22, RZ ;  /* 0x0000001614147210 */ /* 0x000fe20007f1e0ff */
[----:B------:R-:W-:Y:S01]  /*10a20*/  IMAD R13, R208, c[0x0][0x49c], R13 ;  /* 0x00012700d00d7a24 */ /* 0x000fe200078e020d */
[----:B------:R-:W-:Y:S01]  /*10a30*/  SHF.R.S32.HI R17, RZ, 0x1f, R12 ;  /* 0x0000001fff117819 */ /* 0x000fe2000001140c */
[----:B------:R-:W-:Y:S01]  /*10a40*/  IMAD.SHL.U32 R0, R6, 0x40, RZ ;  /* 0x0000004006007824 */ /* 0x000fe200078e00ff */
[----:B------:R-:W-:Y:S01]  /*10a50*/  IADD3 R15, R15, R9, RZ ;  /* 0x000000090f0f7210 */ /* 0x000fe20007ffe0ff */
[----:B------:R-:W-:Y:S01]  /*10a60*/  IMAD R10, R57, 0x80, R10 ;  /* 0x00000080390a7824 */ /* 0x000fe200078e020a */
[----:B------:R-:W-:Y:S01]  /*10a70*/  IADD3.X R21, R16, R23, R13, P0, !PT ;  /* 0x0000001710157210 */ /* 0x000fe200007fe40d */
[----:B------:R-:W-:Y:S01]  /*10a80*/  IMAD R17, R17, c[0x0][0x488], RZ ;  /* 0x0001220011117a24 */ /* 0x000fe200078e02ff */
[----:B------:R-:W-:Y:S01]  /*10a90*/  LOP3.LUT R13, R0, 0x1c0, RZ, 0xc0, !PT ;  /* 0x000001c0000d7812 */ /* 0x000fe200078ec0ff */
[----:B------:R-:W-:-:S02]  /*10aa0*/  IMAD.SHL.U32 R0, R11, 0x8, RZ ;  /* 0x000000080b007824 */ /* 0x000fc400078e00ff */
[----:B------:R-:W-:-:S04]  /*10ab0*/  IMAD.WIDE.U32 R20, R12, c[0x0][0x488], R20 ;  /* 0x000122000c147a25 */ /* 0x000fc800078e0014 */
[----:B------:R-:W-:Y:S01]  /*10ac0*/  IMAD R17, R12, c[0x0][0x48c], R17 ;  /* 0x000123000c117a24 */ /* 0x000fe200078e0211 */
[----:B------:R-:W-:Y:S01]  /*10ad0*/  LOP3.LUT R12, R13, 0x38, R0, 0xf8, !PT ;  /* 0x000000380d0c7812 */ /* 0x000fe200078ef800 */
[----:B------:R-:W-:Y:S01]  /*10ae0*/  IMAD R11, R3, c[0x0][0x3f0], RZ ;  /* 0x0000fc00030b7a24 */ /* 0x000fe200078e02ff */
[----:B------:R-:W-:Y:S01]  /*10af0*/  SHF.R.U32.HI R3, RZ, 0x3, R13 ;  /* 0x00000003ff037819 */ /* 0x000fe2000001160d */
[----:B------:R-:W-:Y:S01]  /*10b00*/  @P1 IMAD.HI.U32 R18, R10, c[0x0][0x4ec], RZ ;  /* 0x00013b000a121a27 */ /* 0x000fe200078e00ff */
[----:B------:R-:W-:Y:S02]  /*10b10*/  LEA R13, P0, R20, c[0x0][0x450], 0x2 ;  /* 0x00011400140d7a11 */ /* 0x000fe400078010ff */
[----:B------:R-:W-:Y:S01]  /*10b20*/  IADD3 R17, R21, R17, RZ ;  /* 0x0000001115117210 */ /* 0x000fe20007ffe0ff */
[----:B------:R-:W-:Y:S01]  /*10b30*/  IMAD R11, R208, c[0x0][0x3f4], R11 ;  /* 0x0000fd00d00b7a24 */ /* 0x000fe200078e020b */
[----:B------:R-:W-:Y:S01]  /*10b40*/  LOP3.LUT R3, R12, R3, RZ, 0x3c, !PT ;  /* 0x000000030c037212 */ /* 0x000fe200078e3cff */
[----:B------:R-:W-:Y:S01]  /*10b50*/  IMAD.WIDE.U32 R14, R208, c[0x0][0x3f0], R14 ;  /* 0x0000fc00d00e7a25 */ /* 0x000fe200078e000e */
[----:B------:R-:W-:Y:S01]  /*10b60*/  LEA.HI.X R17, R20, c[0x0][0x454], R17, 0x2, P0 ;  /* 0x0001150014117a11 */ /* 0x000fe200000f1411 */
[----:B------:R-:W-:Y:S02]  /*10b70*/  SHFL.IDX PT, R34, R13, RZ, 0x1c1f ;  /* 0x001c1fff0d227589 */ /* 0x000fe400000e0000 */
[----:B------:R-:W-:Y:S01]  /*10b80*/  IMAD.MOV.U32 R9, RZ, RZ, R10 ;  /* 0x000000ffff097224 */ /* 0x000fe200078e000a */
[----:B------:R-:W-:Y:S01]  /*10b90*/  @P1 SHF.R.U32.HI R9, RZ, c[0x0][0x4f0], R18 ;  /* 0x00013c00ff091a19 */ /* 0x000fe20000011612 */
[----:B------:R-:W1:Y:S01]  /*10ba0*/  SHFL.IDX PT, R35, R17, RZ, 0x1c1f ;  /* 0x001c1fff11237589 */ /* 0x000e6200000e0000 */
[----:B------:R-:W-:Y:S01]  /*10bb0*/  IMAD.IADD R15, R15, 0x1, R11 ;  /* 0x000000010f0f7824 */ /* 0x000fe200078e020b */
[----:B------:R-:W-:Y:S01]  /*10bc0*/  LEA R11, R57, R2, 0x7 ;  /* 0x00000002390b7211 */ /* 0x000fe200078e38ff */
[----:B-----5:R-:W-:Y:S01]  /*10bd0*/  IMAD R2, R8, c[0x0][0x4e8], RZ ;  /* 0x00013a0008027a24 */ /* 0x020fe200078e02ff */
[----:B------:R-:W-:Y:S01]  /*10be0*/  SHFL.IDX PT, R48, R13, 0x1, 0x1c1f ;  /* 0x003c1f000d307f89 */ /* 0x000fe200000e0000 */
[--C-:B------:R-:W-:Y:S01]  /*10bf0*/  IMAD.MOV R19, RZ, RZ, -R9.reuse ;  /* 0x000000ffff137224 */ /* 0x100fe200078e0a09 */
[----:B------:R-:W-:Y:S01]  /*10c00*/  SHF.R.S32.HI R12, RZ, 0x1f, R9 ;  /* 0x0000001fff0c7819 */ /* 0x000fe20000011409 */
[----:B------:R-:W-:Y:S01]  /*10c10*/  IMAD.WIDE.U32 R14, R9, c[0x0][0x3e0], R14 ;  /* 0x0000f800090e7a25 */ /* 0x000fe200078e000e */
[----:B------:R-:W2:Y:S01]  /*10c20*/  SHFL.IDX PT, R49, R17, 0x1, 0x1c1f ;  /* 0x003c1f0011317f89 */ /* 0x000ea200000e0000 */
[----:B------:R-:W-:-:S02]  /*10c30*/  IADD3 R21, R11, 0x8, RZ ;  /* 0x000000080b157810 */ /* 0x000fc40007ffe0ff */
[----:B------:R-:W-:Y:S01]  /*10c40*/  IMAD R19, R19, c[0x0][0x4e8], R10 ;  /* 0x00013a0013137a24 */ /* 0x000fe200078e020a */
[-C--:B------:R-:W-:Y:S01]  /*10c50*/  ISETP.GE.OR P0, PT, R11, R2.reuse, P2 ;  /* 0x000000020b00720c */ /* 0x080fe20001706670 */
[----:B------:R-:W-:Y:S01]  /*10c60*/  IMAD R12, R12, c[0x0][0x3e0], RZ ;  /* 0x0000f8000c0c7a24 */ /* 0x000fe200078e02ff */
[----:B------:R-:W-:Y:S01]  /*10c70*/  ISETP.GE.OR P2, PT, R21, R2, P2 ;  /* 0x000000021500720c */ /* 0x000fe20001746670 */
[----:B------:R-:W-:Y:S01]  /*10c80*/  IMAD.SHL.U32 R10, R5, 0x8, RZ ;  /* 0x00000008050a7824 */ /* 0x000fe200078e00ff */
[----:B------:R-:W-:Y:S01]  /*10c90*/  SHF.R.S32.HI R8, RZ, 0x1f, R19 ;  /* 0x0000001fff087819 */ /* 0x000fe20000011413 */
[----:B------:R-:W-:Y:S01]  /*10ca0*/  IMAD R12, R9, c[0x0][0x3e4], R12 ;  /* 0x0000f900090c7a24 */ /* 0x000fe200078e020c */
[----:B------:R-:W-:Y:S02]  /*10cb0*/  LEA R57, R57, R6, 0x7 ;  /* 0x0000000639397211 */ /* 0x000fe400078e38ff */
[----:B------:R-:W-:Y:S01]  /*10cc0*/  LOP3.LUT R10, R3, 0x7ffffe00, R10, 0xf8, !PT ;  /* 0x7ffffe00030a7812 */ /* 0x000fe200078ef80a */
[----:B------:R-:W-:-:S02]  /*10cd0*/  IMAD.IADD R15, R15, 0x1, R12 ;  /* 0x000000010f0f7824 */ /* 0x000fc400078e020c */
[----:B------:R-:W-:Y:S01]  /*10ce0*/  IMAD R8, R8, c[0x0][0x3d8], RZ ;  /* 0x0000f60008087a24 */ /* 0x000fe200078e02ff */
[----:B------:R-:W-:Y:S01]  /*10cf0*/  SHF.L.U32 R58, R10, 0x1, RZ ;  /* 0x000000010a3a7819 */ /* 0x000fe200000006ff */
[----:B-1----:R1:W-:Y:S01]  /*10d00*/  @!P0 ST.E [R34.64], R4 ;  /* 0x0000000422008985 */ /* 0x0023e2000c101912 */
[----:B------:R-:W-:-:S04]  /*10d10*/  IMAD.WIDE.U32 R32, R19, c[0x0][0x3d8], R14 ;  /* 0x0000f60013207a25 */ /* 0x000fc800078e000e */
[----:B------:R-:W-:Y:S01]  /*10d20*/  IMAD R3, R19, c[0x0][0x3dc], R8 ;  /* 0x0000f70013037a24 */ /* 0x000fe200078e0208 */
[C---:B------:R-:W-:Y:S01]  /*10d30*/  LEA R56, P0, R32.reuse, c[0x0][0x380], 0x1 ;  /* 0x0000e00020387a11 */ /* 0x040fe200078008ff */
[----:B--2---:R1:W-:Y:S02]  /*10d40*/  @!P2 ST.E [R48.64], R7 ;  /* 0x000000073000a985 */ /* 0x0043e4000c101912 */
[----:B------:R-:W-:Y:S02]  /*10d50*/  IMAD.IADD R3, R33, 0x1, R3 ;  /* 0x0000000121037824 */ /* 0x000fe400078e0203 */
        /* <DEDUP_REMOVED lines=34> */
.L_x_270:
[----:B--2---:R-:W-:Y:S05]  /*10f80*/  BSYNC B0 ;  /* 0x0000000000007941 */ /* 0x004fea0003800000 */
.L_x_269:
        /* <DEDUP_REMOVED lines=23> */
.L_x_272:
[----:B------:R-:W-:Y:S05]  /*11100*/  BSYNC B0 ;  /* 0x0000000000007941 */ /* 0x000fea0003800000 */
.L_x_271:
[----:B------:R-:W-:Y:S01]  /*11110*/  IADD3 R3, R57, 0x40, RZ ;  /* 0x0000004039037810 */ /* 0x000fe20007ffe0ff */
[----:B--2---:R2:W1:Y:S01]  /*11120*/  SHFL.IDX PT, R17, R55, 0x2, 0x181f ;  /* 0x00581f0037117f89 */ /* 0x00446200000e0000 */
        /* <DEDUP_REMOVED lines=21> */
.L_x_274:
[----:B------:R-:W-:Y:S05]  /*11280*/  BSYNC B0 ;  /* 0x0000000000007941 */ /* 0x000fea0003800000 */
.L_x_273:
        /* <DEDUP_REMOVED lines=24> */
.L_x_267:
        /* <DEDUP_REMOVED lines=18> */
.L_x_275:
[----:B-1----:R-:W1:Y:S01]  /*11530*/  S2R R0, SR_TID.X ;  /* 0x0000000000007919 */ /* 0x002e620000002100 */
[----:B------:R-:W-:Y:S01]  /*11540*/  SHF.R.S32.HI R9, RZ, 0x1f, R208 ;  /* 0x0000001fff097819 */ /* 0x000fe200000114d0 */
[----:B------:R-:W-:Y:S01]  /*11550*/  BSSY B0, `(.L_x_276) ;  /* 0x0000028000007945 */ /* 0x000fe20003800000 */
[----:B------:R-:W-:-:S02]  /*11560*/  SEL R208, R208, RZ, !P1 ;  /* 0x000000ffd0d07207 */ /* 0x000fc40004800000 */
[----:B------:R-:W-:Y:S02]  /*11570*/  SEL R9, R9, RZ, !P1 ;  /* 0x000000ff09097207 */ /* 0x000fe40004800000 */
[----:B-1----:R-:W-:-:S13]  /*11580*/  ISETP.GT.AND P0, PT, R0, 0x7f, PT ;  /* 0x0000007f0000780c */ /* 0x002fda0003f04270 */
        /* <DEDUP_REMOVED lines=9> */
[----:B------:R-:W-:Y:S01]  /*11620*/  MOV R10, R12 ;  /* 0x0000000c000a7202 */ /* 0x000fe20000000f00 */
[----:B------:R-:W-:Y:S01]  /*11630*/  IMAD.MOV.U32 R6, RZ, RZ, R7 ;  /* 0x000000ffff067224 */ /* 0x000fe200078e0007 */
[----:B------:R-:W-:-:S13]  /*11640*/  ISETP.NE.AND P0, PT, R3, 0x1, PT ;  /* 0x000000010300780c */ /* 0x000fda0003f05270 */
[----:B------:R-:W-:-:S05]  /*11650*/  @P0 IMAD.HI.U32 R5, R7, c[0x0][0x4ec], RZ ;  /* 0x00013b0007050a27 */ /* 0x000fca00078e00ff */
[----:B------:R-:W-:Y:S01]  /*11660*/  @P0 SHF.R.U32.HI R6, RZ, c[0x0][0x4f0], R5 ;  /* 0x00013c00ff060a19 */ /* 0x000fe20000011605 */
[----:B-1----:R-:W-:Y:S01]  /*11670*/  IMAD.WIDE.U32 R10, R4, c[0x0][0x490], R10 ;  /* 0x00012400040a7a25 */ /* 0x002fe200078e000a */
[----:B------:R-:W-:Y:S02]  /*11680*/  SHF.R.S32.HI R3, RZ, 0x1f, R4 ;  /* 0x0000001fff037819 */ /* 0x000fe40000011404 */
[----:B------:R-:W-:-:S03]  /*11690*/  SHF.R.S32.HI R8, RZ, 0x1f, R6 ;  /* 0x0000001fff087819 */ /* 0x000fc60000011406 */
[----:B------:R-:W-:-:S04]  /*116a0*/  IMAD R3, R3, c[0x0][0x490], RZ ;  /* 0x0001240003037a24 */ /* 0x000fc800078e02ff */
[----:B------:R-:W-:Y:S01]  /*116b0*/  IMAD R3, R4, c[0x0][0x494], R3 ;  /* 0x0001250004037a24 */ /* 0x000fe200078e0203 */
[----:B------:R-:W-:-:S03]  /*116c0*/  IADD3 R4, -R6, RZ, RZ ;  /* 0x000000ff06047210 */ /* 0x000fc60007ffe1ff */
[----:B------:R-:W-:Y:S02]  /*116d0*/  IMAD.IADD R11, R3, 0x1, R11 ;  /* 0x00000001030b7824 */ /* 0x000fe400078e020b */
[----:B------:R-:W-:Y:S02]  /*116e0*/  IMAD R3, R9, c[0x0][0x498], RZ ;  /* 0x0001260009037a24 */ /* 0x000fe400078e02ff */
[----:B------:R-:W-:Y:S02]  /*116f0*/  IMAD R4, R4, c[0x0][0x4e8], R7 ;  /* 0x00013a0004047a24 */ /* 0x000fe400078e0207 */
[----:B------:R-:W-:-:S03]  /*11700*/  IMAD.WIDE.U32 R10, R208, c[0x0][0x498], R10 ;  /* 0x00012600d00a7a25 */ /* 0x000fc600078e000a */
[----:B------:R-:W-:Y:S01]  /*11710*/  SHF.R.S32.HI R5, RZ, 0x1f, R4 ;  /* 0x0000001fff057819 */ /* 0x000fe20000011404 */
[----:B------:R-:W-:Y:S01]  /*11720*/  IMAD R3, R208, c[0x0][0x49c], R3 ;  /* 0x00012700d0037a24 */ /* 0x000fe200078e0203 */
[----:B------:R-:W-:-:S03]  /*11730*/  IADD3 R6, P0, R6, R10, RZ ;  /* 0x0000000a06067210 */ /* 0x000fc60007f1e0ff */
[----:B------:R-:W-:Y:S01]  /*11740*/  IMAD R5, R5, c[0x0][0x488], RZ ;  /* 0x0001220005057a24 */ /* 0x000fe200078e02ff */
[----:B------:R-:W-:Y:S02]  /*11750*/  IADD3.X R7, R8, R11, R3, P0, !PT ;  /* 0x0000000b08077210 */ /* 0x000fe400007fe403 */
[----:B------:R-:W-:Y:S01]  /*11760*/  MOV R3, 0xff800000 ;  /* 0xff80000000037802 */ /* 0x000fe20000000f00 */
[C---:B------:R-:W-:Y:S02]  /*11770*/  IMAD R5, R4.reuse, c[0x0][0x48c], R5 ;  /* 0x0001230004057a24 */ /* 0x040fe400078e0205 */
[----:B------:R-:W-:-:S05]  /*11780*/  IMAD.WIDE.U32 R6, R4, c[0x0][0x488], R6 ;  /* 0x0001220004067a25 */ /* 0x000fca00078e0006 */
[----:B------:R-:W-:Y:S02]  /*11790*/  IADD3 R5, R7, R5, RZ ;  /* 0x0000000507057210 */ /* 0x000fe40007ffe0ff */
[----:B------:R-:W-:-:S04]  /*117a0*/  LEA R4, P0, R6, c[0x0][0x450], 0x2 ;  /* 0x0001140006047a11 */ /* 0x000fc800078010ff */
[----:B------:R-:W-:-:S05]  /*117b0*/  LEA.HI.X R5, R6, c[0x0][0x454], R5, 0x2, P0 ;  /* 0x0001150006057a11 */ /* 0x000fca00000f1405 */
[----:B------:R1:W-:Y:S04]  /*117c0*/  STG.E [R4.64], R3 ;  /* 0x0000000304007986 */ /* 0x0003e8000c101912 */
.L_x_277:
[----:B------:R-:W-:Y:S05]  /*117d0*/  BSYNC B0 ;  /* 0x0000000000007941 */ /* 0x000fea0003800000 */
.L_x_276:
[----:B------:R-:W2:Y:S01]  /*117e0*/  S2R R7, SR_CTAID.Y ;  /* 0x0000000000077919 */ /* 0x000ea20000002600 */
[----:B-1----:R-:W-:Y:S01]  /*117f0*/  SHF.R.S32.HI R3, RZ, 0x1f, R0 ;  /* 0x0000001fff037819 */ /* 0x002fe20000011400 */
[----:B------:R-:W-:Y:S01]  /*11800*/  IMAD R5, R13, c[0x0][0x3a0], RZ ;  /* 0x0000e8000d057a24 */ /* 0x000fe200078e02ff */
[----:B------:R-:W-:Y:S01]  /*11810*/  BSSY B0, `(.L_x_278) ;  /* 0x000003f000007945 */ /* 0x000fe20003800000 */
[----:B------:R-:W1:Y:S01]  /*11820*/  S2R R8, SR_CTAID.X ;  /* 0x0000000000087919 */ /* 0x000e620000002500 */
[----:B------:R-:W-:Y:S01]  /*11830*/  LEA.HI R4, R3, R0, RZ, 0x3 ;  /* 0x0000000003047211 */ /* 0x000fe200078f18ff */
[C---:B------:R-:W-:Y:S01]  /*11840*/  IMAD R10, R12.reuse, c[0x0][0x3a4], R5 ;  /* 0x0000e9000c0a7a24 */ /* 0x040fe200078e0205 */
[----:B------:R-:W-:Y:S01]  /*11850*/  MOV R3, c[0x0][0x4e8] ;  /* 0x00013a0000037a02 */ /* 0x000fe20000000f00 */
[----:B------:R-:W-:Y:S01]  /*11860*/  IMAD.WIDE.U32 R12, R12, c[0x0][0x3a0], RZ ;  /* 0x0000e8000c0c7a25 */ /* 0x000fe200078e00ff */
[----:B------:R-:W-:Y:S02]  /*11870*/  LOP3.LUT R5, R4, 0xfffffff8, RZ, 0xc0, !PT ;  /* 0xfffffff804057812 */ /* 0x000fe400078ec0ff */
[----:B------:R-:W-:Y:S01]  /*11880*/  ISETP.NE.AND P0, PT, R3, 0x1, PT ;  /* 0x000000010300780c */ /* 0x000fe20003f05270 */
[----:B------:R-:W-:Y:S01]  /*11890*/  IMAD R9, R9, c[0x0][0x3f0], RZ ;  /* 0x0000fc0009097a24 */ /* 0x000fe200078e02ff */
[----:B------:R-:W-:Y:S01]  /*118a0*/  SHF.R.S32.HI R4, RZ, 0x3, R4 ;  /* 0x00000003ff047819 */ /* 0x000fe20000011404 */
[----:B------:R-:W-:Y:S01]  /*118b0*/  IMAD.IADD R5, R0, 0x1, -R5 ;  /* 0x0000000100057824 */ /* 0x000fe200078e0a05 */
[----:B------:R-:W-:Y:S01]  /*118c0*/  IADD3 R13, R13, R10, RZ ;  /* 0x0000000a0d0d7210 */ /* 0x000fe20007ffe0ff */
[----:B------:R-:W-:-:S02]  /*118d0*/  IMAD R9, R208, c[0x0][0x3f4], R9 ;  /* 0x0000fd00d0097a24 */ /* 0x000fc400078e0209 */
[----:B-----5:R-:W-:Y:S01]  /*118e0*/  IMAD R2, R2, c[0x0][0x4e8], RZ ;  /* 0x00013a0002027a24 */ /* 0x020fe200078e02ff */
[C---:B------:R-:W-:Y:S02]  /*118f0*/  LEA R3, R5.reuse, R4, 0x5 ;  /* 0x0000000405037211 */ /* 0x040fe400078e28ff */
[----:B------:R-:W-:Y:S02]  /*11900*/  SHF.L.U32 R11, R5, 0x3, RZ ;  /* 0x00000003050b7819 */ /* 0x000fe400000006ff */
[----:B--2---:R-:W-:Y:S01]  /*11910*/  SHF.R.S32.HI R6, RZ, 0x1f, R7 ;  /* 0x0000001fff067819 */ /* 0x004fe20000011407 */
[----:B------:R-:W-:Y:S01]  /*11920*/  IMAD.WIDE.U32 R12, R7, c[0x0][0x3e8], R12 ;  /* 0x0000fa00070c7a25 */ /* 0x000fe200078e000c */
[----:B------:R-:W-:-:S03]  /*11930*/  IADD3 R5, R11, 0x40, RZ ;  /* 0x000000400b057810 */ /* 0x000fc60007ffe0ff */
[----:B------:R-:W-:Y:S02]  /*11940*/  IMAD R6, R6, c[0x0][0x3e8], RZ ;  /* 0x0000fa0006067a24 */ /* 0x000fe400078e02ff */
[----:B-1----:R-:W-:Y:S02]  /*11950*/  IMAD R3, R8, 0x80, R3 ;  /* 0x0000008008037824 */ /* 0x002fe400078e0203 */
[----:B------:R-:W-:Y:S02]  /*11960*/  IMAD R6, R7, c[0x0][0x3ec], R6 ;  /* 0x0000fb0007067a24 */ /* 0x000fe400078e0206 */
[----:B------:R-:W-:-:S03]  /*11970*/  @P0 IMAD.HI.U32 R0, R3, c[0x0][0x4ec], RZ ;  /* 0x00013b0003000a27 */ /* 0x000fc600078e00ff */
[----:B------:R-:W-:Y:S02]  /*11980*/  IADD3 R13, R6, R13, RZ ;  /* 0x0000000d060d7210 */ /* 0x000fe40007ffe0ff */
[----:B------:R-:W-:Y:S02]  /*11990*/  MOV R6, R3 ;  /* 0x0000000300067202 */ /* 0x000fe40000000f00 */
[----:B------:R-:W-:Y:S01]  /*119a0*/  @P0 SHF.R.U32.HI R6, RZ, c[0x0][0x4f0], R0 ;  /* 0x00013c00ff060a19 */ /* 0x000fe20000011600 */
[----:B------:R-:W-:-:S03]  /*119b0*/  IMAD.WIDE.U32 R12, R208, c[0x0][0x3f0], R12 ;  /* 0x0000fc00d00c7a25 */ /* 0x000fc600078e000c */
[--C-:B------:R-:W-:Y:S01]  /*119c0*/  SHF.R.S32.HI R7, RZ, 0x1f, R6.reuse ;  /* 0x0000001fff077819 */ /* 0x100fe20000011406 */
[----:B------:R-:W-:Y:S01]  /*119d0*/  IMAD.MOV R0, RZ, RZ, -R6 ;  /* 0x000000ffff007224 */ /* 0x000fe200078e0a06 */
[----:B------:R-:W-:Y:S02]  /*119e0*/  IADD3 R13, R13, R9, RZ ;  /* 0x000000090d0d7210 */ /* 0x000fe40007ffe0ff */
[----:B------:R-:W-:Y:S01]  /*119f0*/  LEA R9, R8, R4, 0x7 ;  /* 0x0000000408097211 */ /* 0x000fe200078e38ff */
[----:B------:R-:W-:Y:S01]  /*11a00*/  IMAD R7, R7, c[0x0][0x3e0], RZ ;  /* 0x0000f80007077a24 */ /* 0x000fe200078e02ff */
[----:B------:R-:W-:Y:S01]  /*11a10*/  IADD3 R4, R11, 0x80, RZ ;  /* 0x000000800b047810 */ /* 0x000fe20007ffe0ff */
[----:B------:R-:W-:Y:S02]  /*11a20*/  IMAD R0, R0, c[0x0][0x4e8], R3 ;  /* 0x00013a0000007a24 */ /* 0x000fe400078e0203 */
        /* <DEDUP_REMOVED lines=29> */
.L_x_279:
[----:B------:R-:W-:Y:S05]  /*11c00*/  BSYNC B0 ;  /* 0x0000000000007941 */ /* 0x000fea0003800000 */
.L_x_278:
[----:B--23--:R-:W-:Y:S01]  /*11c10*/  IADD3 R7, R9, 0x20, RZ ;  /* 0x0000002009077810 */ /* 0x00cfe20007ffe0ff */
[----:B------:R2:W3:Y:S01]  /*11c20*/  SHFL.IDX PT, R13, R0, 0x1, 0x181f ;  /* 0x00381f00000d7f89 */ /* 0x0004e200000e0000 */
        /* <DEDUP_REMOVED lines=19> */
.L_x_281:
[----:B------:R-:W-:Y:S05]  /*11d60*/  BSYNC B0 ;  /* 0x0000000000007941 */ /* 0x000fea0003800000 */
.L_x_280:
        /* <DEDUP_REMOVED lines=21> */
.L_x_283:
[----:B------:R-:W-:Y:S05]  /*11ec0*/  BSYNC B0 ;  /* 0x0000000000007941 */ /* 0x000fea0003800000 */
.L_x_282:
[----:B------:R-:W-:Y:S01]  /*11ed0*/  IADD3 R9, R9, 0x60, RZ ;  /* 0x0000006009097810 */ /* 0x000fe20007ffe0ff */
[----:B-1----:R1:W2:Y:S03]  /*11ee0*/  SHFL.IDX PT, R7, R0, 0x3, 0x181f ;  /* 0x00781f0000077f89 */ /* 0x0022a600000e0000 */
[----:B------:R-:W-:Y:S01]  /*11ef0*/  ISETP.GE.AND P0, PT, R9, R2, PT ;  /* 0x000000020900720c */ /* 0x000fe20003f06270 */
[----:B------:R1:W3:-:S12]  /*11f00*/  SHFL.IDX PT, R6, R3, 0x3, 0x181f ;  /* 0x00781f0003067f89 */ /* 0x0002d800000e0000 */
[----:B------:R-:W-:Y:S05]  /*11f10*/  @P0 EXIT ;  /* 0x000000000000094d */ /* 0x000fea0003800000 */
[----:B------:R-:W-:Y:S02]  /*11f20*/  ISETP.GE.AND P0, PT, R5, c[0x0][0x3c8], PT ;  /* 0x0000f20005007a0c */ /* 0x000fe40003f06270 */
[----:B------:R-:W-:-:S11]  /*11f30*/  ISETP.GE.AND P1, PT, R11, c[0x0][0x3c8], PT ;  /* 0x0000f2000b007a0c */ /* 0x000fd60003f26270 */
[----:B-123--:R-:W-:Y:S02]  /*11f40*/  @!P0 SHF.R.S32.HI R0, RZ, 0x1f, R5 ;  /* 0x0000001fff008819 */ /* 0x00efe40000011405 */
[----:B------:R-:W-:Y:S02]  /*11f50*/  @!P1 IMAD.WIDE R8, R11, 0x2, R6 ;  /* 0x000000020b089825 */ /* 0x000fe400078e0206 */
[----:B------:R-:W-:-:S03]  /*11f60*/  @!P0 LEA.HI R0, R0, R5, RZ, 0x3 ;  /* 0x0000000500008211 */ /* 0x000fc600078f18ff */
[----:B------:R1:W-:Y:S01]  /*11f70*/  @!P1 ST.E.128 [R8.64], RZ ;  /* 0x000000ff08009985 */ /* 0x0003e2000c101d12 */
[----:B------:R-:W-:-:S05]  /*11f80*/  @!P0 LOP3.LUT R3, R0, 0xfffffff8, RZ, 0xc0, !PT ;  /* 0xfffffff800038812 */ /* 0x000fca00078ec0ff */
[----:B------:R-:W-:-:S05]  /*11f90*/  @!P0 IMAD.WIDE R2, R3, 0x2, R6 ;  /* 0x0000000203028825 */ /* 0x000fca00078e0206 */
[----:B------:R1:W-:Y:S01]  /*11fa0*/  @!P0 ST.E.128 [R2.64], RZ ;  /* 0x000000ff02008985 */ /* 0x0003e2000c101d12 */
[----:B------:R-:W-:-:S13]  /*11fb0*/  ISETP.GE.AND P0, PT, R4, c[0x0][0x3c8], PT ;  /* 0x0000f20004007a0c */ /* 0x000fda0003f06270 */
[----:B------:R-:W-:Y:S05]  /*11fc0*/  @P0 EXIT ;  /* 0x000000000000094d */ /* 0x000fea0003800000 */
[----:B-1----:R-:W-:-:S04]  /*11fd0*/  SHF.R.S32.HI R3, RZ, 0x1f, R4 ;  /* 0x0000001fff037819 */ /* 0x002fc80000011404 */
[----:B------:R-:W-:-:S04]  /*11fe0*/  LEA.HI R3, R3, R4, RZ, 0x3 ;  /* 0x0000000403037211 */ /* 0x000fc800078f18ff */
[----:B------:R-:W-:-:S05]  /*11ff0*/  LOP3.LUT R3, R3, 0xfffffff8, RZ, 0xc0, !PT ;  /* 0xfffffff803037812 */ /* 0x000fca00078ec0ff */
[----:B------:R-:W-:-:S05]  /*12000*/  IMAD.WIDE R6, R3, 0x2, R6 ;  /* 0x0000000203067825 */ /* 0x000fca00078e0206 */
[----:B------:R-:W-:Y:S01]  /*12010*/  ST.E.128 [R6.64], RZ ;  /* 0x000000ff06007985 */ /* 0x000fe2000c101d12 */
[----:B------:R-:W-:Y:S05]  /*12020*/  EXIT ;  /* 0x000000000000794d */ /* 0x000fea0003800000 */
.L_x_284:
        /* <DEDUP_REMOVED lines=13> */
.L_x_2570:


//--------------------- .text._ZN7cutlass13device_kernelIN5flash19enable_sm80_to_sm89INS1_16FlashAttnFwdSm80INS1_25CollectiveMainloopFwdSm80ILi8ELi1ELb0EN4cute5tupleIJNS5_1CILi128EEENS7_ILi64EEENS7_ILi192EEEEEELi192ENS_6half_tEfNS_4arch4Sm80ELb0ELb1ELb1ELb1ELb0ELb1ELb1ELb0EEENS1_21CollectiveEpilogueFwdINS6_IJS8_SA_S9_EEENS6_IJNS7_ILi1EEESI_SI_EEESC_SE_Li256ELb1ELb1ELb0ELb0EEENS1_19SingleTileSchedulerILb1ELb0ELb1ELi128EEEEEEEEEvNT_6ParamsE --------------------------
	.section	.text._ZN7cutlass13device_kernelIN5flash19enable_sm80_to_sm89INS1_16FlashAttnFwdSm80INS1_25CollectiveMainloopFwdSm80ILi8ELi1ELb0EN4cute5tupleIJNS5_1CILi128EEENS7_ILi64EEENS7_ILi192EEEEEELi192ENS_6half_tEfNS_4arch4Sm80ELb0ELb1ELb1ELb1ELb0ELb1ELb1ELb0EEENS1_21CollectiveEpilogueFwdINS6_IJS8_SA_S9_EEENS6_IJNS7_ILi1EEESI_SI_EEESC_SE_Li256ELb1ELb1ELb0ELb0EEENS1_19SingleTileSchedulerILb1ELb0ELb1ELi128EEEEEEEEEvNT_6ParamsE,"ax",@progbits
	.sectioninfo	@"SHI_REGISTERS=250"
	.align	128
.text._ZN7cutlass13device_kernelIN5flash19enable_sm80_to_sm89INS1_16FlashAttnFwdSm80INS1_25CollectiveMainloopFwdSm80ILi8ELi1ELb0EN4cute5tupleIJNS5_1CILi128EEENS7_ILi64EEENS7_ILi192EEEEEELi192ENS_6half_tEfNS_4arch4Sm80ELb0ELb1ELb1ELb1ELb0ELb1ELb1ELb0EEENS1_21CollectiveEpilogueFwdINS6_IJS8_SA_S9_EEENS6_IJNS7_ILi1EEESI_SI_EEESC_SE_Li256ELb1ELb1ELb0ELb0EEENS1_19SingleTileSchedulerILb1ELb0ELb1ELi128EEEEEEEEEvNT_6ParamsE:
        .type           _ZN7cutlass13device_kernelIN5flash19enable_sm80_to_sm89INS1_16FlashAttnFwdSm80INS1_25CollectiveMainloopFwdSm80ILi8ELi1ELb0EN4cute5tupleIJNS5_1CILi128EEENS7_ILi64EEENS7_ILi192EEEEEELi192ENS_6half_tEfNS_4arch4Sm80ELb0ELb1ELb1ELb1ELb0ELb1ELb1ELb0EEENS1_21CollectiveEpilogueFwdINS6_IJS8_SA_S9_EEENS6_IJNS7_ILi1EEESI_SI_EEESC_SE_Li256ELb1ELb1ELb0ELb0EEENS1_19SingleTileSchedulerILb1ELb0ELb1ELi128EEEEEEEEEvNT_6ParamsE,@function
        .size           _ZN7cutlass13device_kernelIN5flash19enable_sm80_to_sm89INS1_16FlashAttnFwdSm80INS1_25CollectiveMainloopFwdSm80ILi8ELi1ELb0EN4cute5tupleIJNS5_1CILi128EEENS7_ILi64EEENS7_ILi192EEEEEELi192ENS_6half_tEfNS_4arch4Sm80ELb0ELb1ELb1ELb1ELb0ELb1ELb1ELb0EEENS1_21CollectiveEpilogueFwdINS6_IJS8_SA_S9_EEENS6_IJNS7_ILi1EEESI_SI_EEESC_SE_Li256ELb1ELb1ELb0ELb0EEENS1_19SingleTileSchedulerILb1ELb0ELb1ELi128EEEEEEEEEvNT_6ParamsE,(.L_x_2571 - _ZN7cutlass13device_kernelIN5flash19enable_sm80_to_sm89INS1_16FlashAttnFwdSm80INS1_25CollectiveMainloopFwdSm80ILi8ELi1ELb0EN4cute5tupleIJNS5_1CILi128EEENS7_ILi64EEENS7_ILi192EEEEEELi192ENS_6half_tEfNS_4arch4Sm80ELb0ELb1ELb1ELb1ELb0ELb1ELb1ELb0EEENS1_21CollectiveEpilogueFwdINS6_IJS8_SA_S9_EEENS6_IJNS7_ILi1EEESI_SI_EEESC_SE_Li256ELb1ELb1ELb0ELb0EEENS1_19SingleTileSchedulerILb1ELb0ELb1ELi128EEEEEEEEEvNT_6ParamsE)
        .other          _ZN7cutlass13device_kernelIN5flash19enable_sm80_to_sm89INS1_16FlashAttnFwdSm80INS1_25CollectiveMainloopFwdSm80ILi8ELi1ELb0EN4cute5tupleIJNS5_1CILi128EEENS7_ILi64EEENS7_ILi192EEEEEELi192ENS_6half_tEfNS_4arch4Sm80ELb0ELb1ELb1ELb1ELb0ELb1ELb1ELb0EEENS1_21CollectiveEpilogueFwdINS6_IJS8_SA_S9_EEENS6_IJNS7_ILi1EEESI_SI_EEESC_SE_Li256ELb1ELb1ELb0ELb0EEENS1_19SingleTileSchedulerILb1ELb0ELb1ELi128EEEEEEEEEvNT_6ParamsE,@"STO_CUDA_ENTRY STV_DEFAULT"
_ZN7cutlass13device_kernelIN5flash19enable_sm80_to_sm89INS1_16FlashAttnFwdSm80INS1_25CollectiveMainloopFwdSm80ILi8ELi1ELb0EN4cute5tupleIJNS5_1CILi128EEENS7_ILi64EEENS7_ILi192EEEEEELi192ENS_6half_tEfNS_4arch4Sm80ELb0ELb1ELb1ELb1ELb0ELb1ELb1ELb0EEENS1_21CollectiveEpilogueFwdINS6_IJS8_SA_S9_EEENS6_IJNS7_ILi1EEESI_SI_EEESC_SE_Li256ELb1ELb1ELb0ELb0EEENS1_19SingleTileSchedulerILb1ELb0ELb1ELi128EEEEEEEEEvNT_6ParamsE:
[----:B------:R-:W-:Y:S02]  /*0000*/  MOV R1, c[0x0][0x28] ;  /* 0x00000a0000017a02 */ /* 0x000fe40000000f00 */
[----:B------:R-:W1:Y:S01]  /*0010*/  S2R R78, SR_TID.X ;  /* 0x00000000004e7919 */ /* 0x000e620000002100 */
[----:B------:R-:W2:Y:S01]  /*0020*/  S2UR UR24, SR_CTAID.Z ;  /* 0x00000000001879c3 */ /* 0x000ea20000002700 */
[----:B------:R-:W-:Y:S02]  /*0030*/  UMOV UR13, 0x4 ;  /* 0x00000004000d7882 */ /* 0x000fe40000000000 */
[----:B------:R-:W-:Y:S02]  /*0040*/  ULDC.64 UR4, c[0x0][0x568] ;  /* 0x00015a0000047ab9 */ /* 0x000fe40000000a00 */
[----:B------:R-:W-:-:S03]  /*0050*/  ULDC.64 UR28, c[0x0][0x118] ;  /* 0x00004600001c7ab9 */ /* 0x000fc60000000a00 */
[----:B------:R-:W3:Y:S01]  /*0060*/  S2UR UR16, SR_CTAID.X ;  /* 0x00000000001079c3 */ /* 0x000ee20000002500 */
[----:B-1----:R-:W-:Y:S01]  /*0070*/  SHF.R.U32.HI R0, RZ, 0x5, R78 ;  /* 0x00000005ff007819 */ /* 0x002fe2000001164e */
[----:B--2---:R-:W-:-:S05]  /*0080*/  UIMAD.WIDE UR4, UR24, UR13, UR4 ;  /* 0x0000000d180472a5 */ /* 0x004fca000f8e0204 */
[----:B------:R-:W1:Y:S02]  /*0090*/  SHFL.IDX PT, R0, R0, RZ, 0x1f ;  /* 0x00001fff00007589 */ /* 0x000e6400000e0000 */
[----:B-1----:R-:W-:-:S13]  /*00a0*/  ISETP.NE.AND P0, PT, R0, RZ, PT ;  /* 0x000000ff0000720c */ /* 0x002fda0003f05270 */
[----:B------:R-:W-:Y:S05]  /*00b0*/  @!P0 BRA `(.L_x_285) ;  /* 0x000001c000008947 */ /* 0x000fea0003800000 */
[----:B---3--:R-:W-:-:S04]  /*00c0*/  ISETP.NE.U32.AND P0, PT, RZ, c[0x0][0x568], PT ;  /* 0x00015a00ff007a0c */ /* 0x008fc80003f05070 */
[----:B------:R-:W-:-:S13]  /*00d0*/  ISETP.NE.AND.EX P0, PT, RZ, c[0x0][0x56c], PT, P0 ;  /* 0x00015b00ff007a0c */ /* 0x000fda0003f05300 */
[----:B------:R-:W-:Y:S05]  /*00e0*/  @!P0 BRA `(.L_x_286) ;  /* 0x0000005000008947 */ /* 0x000fea0003800000 */
[----:B------:R-:W-:Y:S02]  /*00f0*/  MOV R2, UR4 ;  /* 0x0000000400027c02 */ /* 0x000fe40008000f00 */
[----:B------:R-:W-:-:S05]  /*0100*/  MOV R3, UR5 ;  /* 0x0000000500037c02 */ /* 0x000fca0008000f00 */
[----:B------:R-:W2:Y:S02]  /*0110*/  LDG.E R2, [R2.64] ;  /* 0x0000001c02027981 */ /* 0x000ea4000c1e1900 */
[----:B--2---:R1:W2:Y:S02]  /*0120*/  R2UR UR5, R2 ;  /* 0x00000000020573c2 */ /* 0x0042a400000e0000 */
[----:B-12---:R-:W-:Y:S05]  /*0130*/  BRA `(.L_x_287) ;  /* 0x000000e000007947 */ /* 0x006fea0003800000 */
.L_x_286:
[----:B------:R-:W-:-:S04]  /*0140*/  ISETP.NE.U32.AND P0, PT, RZ, c[0x0][0x560], PT ;  /* 0x00015800ff007a0c */ /* 0x000fc80003f05070 */
[----:B------:R-:W-:-:S13]  /*0150*/  ISETP.NE.AND.EX P0, PT, RZ, c[0x0][0x564], PT, P0 ;  /* 0x00015900ff007a0c */ /* 0x000fda0003f05300 */
[----:B------:R-:W-:Y:S05]  /*0160*/  @!P0 BRA `(.L_x_288) ;  /* 0x000000a000008947 */ /* 0x000fea0003800000 */
[----:B------:R-:W-:Y:S02]  /*0170*/  ULDC.64 UR4, c[0x0][0x560] ;  /* 0x0001580000047ab9 */ /* 0x000fe40000000a00 */
[----:B------:R-:W-:-:S06]  /*0180*/  UIMAD.WIDE UR4, UR24, UR13, UR4 ;  /* 0x0000000d180472a5 */ /* 0x000fcc000f8e0204 */
[----:B------:R-:W-:Y:S02]  /*0190*/  MOV R4, UR4 ;  /* 0x0000000400047c02 */ /* 0x000fe40008000f00 */
[----:B------:R-:W-:-:S05]  /*01a0*/  MOV R5, UR5 ;  /* 0x0000000500057c02 */ /* 0x000fca0008000f00 */
[----:B------:R-:W2:Y:S04]  /*01b0*/  LDG.E R2, [R4.64] ;  /* 0x0000001c04027981 */ /* 0x000ea8000c1e1900 */
[----:B------:R-:W3:Y:S01]  /*01c0*/  LDG.E R0, [R4.64+0x4] ;  /* 0x0000041c04007981 */ /* 0x000ee2000c1e1900 */
[----:B--2---:R-:W1:Y:S08]  /*01d0*/  R2UR UR4, R2 ;  /* 0x00000000020473c2 */ /* 0x004e7000000e0000 */
[----:B---3--:R-:W1:Y:S02]  /*01e0*/  R2UR UR5, R0 ;  /* 0x00000000000573c2 */ /* 0x008e6400000e0000 */
[----:B-1----:R-:W-:Y:S01]  /*01f0*/  UIADD3 UR5, -UR4, UR5, URZ ;  /* 0x0000000504057290 */ /* 0x002fe2000fffe13f */
[----:B------:R-:W-:Y:S05]  /*0200*/  BRA `(.L_x_287) ;  /* 0x0000001000007947 */ /* 0x000fea0003800000 */
.L_x_288:
[----:B------:R-:W-:Y:S02]  /*0210*/  ULDC UR5, c[0x0][0x54c] ;  /* 0x0001530000057ab9 */ /* 0x000fe40000000800 */
.L_x_287:
[----:B------:R-:W-:Y:S02]  /*0220*/  ULDC UR4, c[0x0][0x548] ;  /* 0x0001520000047ab9 */ /* 0x000fe40000000800 */
[----:B------:R-:W-:-:S02]  /*0230*/  USHF.L.U32 UR18, UR16, 0x7, URZ ;  /* 0x0000000710127899 */ /* 0x000fc4000800063f */
[----:B------:R-:W-:-:S04]  /*0240*/  UIMAD UR4, UR5, UR4, URZ ;  /* 0x00000004050472a4 */ /* 0x000fc8000f8e023f */
[----:B------:R-:W-:-:S04]  /*0250*/  UISETP.GE.AND UP0, UPT, UR18, UR4, UPT ;  /* 0x000000041200728c */ /* 0x000fc8000bf06270 */
[----:B------:R-:W-:Y:S01]  /*0260*/  USEL UR24, UR24, 0xffffffff, !UP0 ;  /* 0xffffffff18187887 */ /* 0x000fe2000c000000 */
[----:B------:R-:W-:Y:S05]  /*0270*/  BRA `(.L_x_289) ;  /* 0x000001b000007947 */ /* 0x000fea0003800000 */
.L_x_285:
        /* <DEDUP_REMOVED lines=8> */
.L_x_290:
        /* <DEDUP_REMOVED lines=13> */
.L_x_292:
[----:B------:R-:W-:Y:S02]  /*03d0*/  ULDC UR5, c[0x0][0x54c] ;  /* 0x0001530000057ab9 */ /* 0x000fe40000000800 */
.L_x_291:
[----:B------:R-:W-:Y:S02]  /*03e0*/  ULDC UR4, c[0x0][0x548] ;  /* 0x0001520000047ab9 */ /* 0x000fe40000000800 */
[----:B------:R-:W-:-:S02]  /*03f0*/  USHF.L.U32 UR18, UR16, 0x7, URZ ;  /* 0x0000000710127899 */ /* 0x000fc4000800063f */
[----:B------:R-:W-:-:S04]  /*0400*/  UIMAD UR4, UR5, UR4, URZ ;  /* 0x00000004050472a4 */ /* 0x000fc8000f8e023f */
[----:B------:R-:W-:-:S04]  /*0410*/  UISETP.GE.AND UP0, UPT, UR18, UR4, UPT ;  /* 0x000000041200728c */ /* 0x000fc8000bf06270 */
[----:B------:R-:W-:-:S06]  /*0420*/  USEL UR24, UR24, 0xffffffff, !UP0 ;  /* 0xffffffff18187887 */ /* 0x000fcc000c000000 */
.L_x_289:
[----:B------:R-:W-:-:S13]  /*0430*/  ISETP.LE.AND P0, PT, RZ, UR24, PT ;  /* 0x00000018ff007c0c */ /* 0x000fda000bf03270 */
[----:B------:R-:W-:Y:S05]  /*0440*/  @!P0 EXIT ;  /* 0x000000000000894d */ /* 0x000fea0003800000 */
[----:B------:R-:W-:Y:S01]  /*0450*/  ULDC.64 UR4, c[0x0][0x360] ;  /* 0x0000d80000047ab9 */ /* 0x000fe20000000a00 */
[----:B------:R-:W-:Y:S01]  /*0460*/  ISETP.NE.U32.AND P4, PT, RZ, c[0x0][0x348], PT ;  /* 0x0000d200ff007a0c */ /* 0x000fe20003f85070 */
[----:B------:R-:W-:Y:S02]  /*0470*/  UISETP.NE.U32.AND UP0, UPT, URZ, UR4, UPT ;  /* 0x000000043f00728c */ /* 0x000fe4000bf05070 */
[----:B------:R-:W-:Y:S01]  /*0480*/  ULDC.64 UR8, c[0x0][0x370] ;  /* 0x0000dc0000087ab9 */ /* 0x000fe20000000a00 */
[----:B------:R-:W-:Y:S01]  /*0490*/  ISETP.NE.AND.EX P4, PT, RZ, c[0x0][0x34c], PT, P4 ;  /* 0x0000d300ff007a0c */ /* 0x000fe20003f85340 */
[----:B------:R-:W-:Y:S02]  /*04a0*/  UISETP.NE.AND.EX UP0, UPT, URZ, UR5, UPT, UP0 ;  /* 0x000000053f00728c */ /* 0x000fe4000bf05300 */
[----:B------:R-:W-:Y:S02]  /*04b0*/  UISETP.NE.U32.AND UP1, UPT, URZ, UR8, UPT ;  /* 0x000000083f00728c */ /* 0x000fe4000bf25070 */
[----:B------:R-:W-:-:S02]  /*04c0*/  ULDC.64 UR4, c[0x0][0x360] ;  /* 0x0000d80000047ab9 */ /* 0x000fc40000000a00 */
[----:B------:R-:W-:Y:S01]  /*04d0*/  ULDC.64 UR6, c[0x0][0x350] ;  /* 0x0000d40000067ab9 */ /* 0x000fe20000000a00 */
[----:B------:R-:W-:Y:S01]  /*04e0*/  PLOP3.LUT P0, PT, PT, PT, UP0, 0x80, 0x0 ;  /* 0x000000000000781c */ /* 0x000fe20003f0f008 */
[----:B------:R-:W-:Y:S02]  /*04f0*/  UISETP.NE.U32.AND UP5, UPT, URZ, UR6, UPT ;  /* 0x000000063f00728c */ /* 0x000fe4000bfa5070 */
[----:B------:R-:W-:Y:S02]  /*0500*/  UISETP.NE.AND.EX UP1, UPT, URZ, UR9, UPT, UP1 ;  /* 0x000000093f00728c */ /* 0x000fe4000bf25310 */
[----:B------:R-:W-:Y:S02]  /*0510*/  @UP0 UIMAD.WIDE UR4, UR24, UR13, UR4 ;  /* 0x0000000d180402a5 */ /* 0x000fe4000f8e0204 */
[----:B------:R-:W-:Y:S02]  /*0520*/  UISETP.NE.AND.EX UP5, UPT, URZ, UR7, UPT, UP5 ;  /* 0x000000073f00728c */ /* 0x000fe4000bfa5350 */
[----:B------:R-:W-:Y:S01]  /*0530*/  ULDC.64 UR10, c[0x0][0x370] ;  /* 0x0000dc00000a7ab9 */ /* 0x000fe20000000a00 */
[----:B------:R-:W-:Y:S01]  /*0540*/  PLOP3.LUT P3, PT, PT, PT, UP1, 0x80, 0x0 ;  /* 0x000000000000781c */ /* 0x000fe20003f6f018 */
[----:B------:R-:W-:Y:S01]  /*0550*/  IMAD.U32 R13, RZ, RZ, UR5 ;  /* 0x00000005ff0d7e24 */ /* 0x000fe2000f8e00ff */
[----:B------:R-:W-:Y:S01]  /*0560*/  MOV R12, UR4 ;  /* 0x00000004000c7c02 */ /* 0x000fe20008000f00 */
[----:B------:R-:W-:Y:S01]  /*0570*/  ULDC.64 UR4, c[0x0][0x358] ;  /* 0x0000d60000047ab9 */ /* 0x000fe20000000a00 */
[----:B------:R-:W-:Y:S01]  /*0580*/  PLOP3.LUT P2, PT, PT, PT, UP5, 0x80, 0x0 ;  /* 0x000000000000781c */ /* 0x000fe20003f4f058 */
[----:B------:R-:W-:-:S02]  /*0590*/  UISETP.NE.U32.AND UP4, UPT, URZ, UR4, UPT ;  /* 0x000000043f00728c */ /* 0x000fc4000bf85070 */
[----:B------:R-:W-:Y:S01]  /*05a0*/  ULDC.64 UR8, c[0x0][0x348] ;  /* 0x0000d20000087ab9 */ /* 0x000fe20000000a00 */
[----:B------:R-:W2:Y:S01]  /*05b0*/  @P0 LDG.E R0, [R12.64] ;  /* 0x0000001c0c000981 */ /* 0x000ea2000c1e1900 */
[----:B------:R-:W-:Y:S02]  /*05c0*/  ULDC.64 UR6, c[0x0][0x350] ;  /* 0x0000d40000067ab9 */ /* 0x000fe40000000a00 */
[----:B------:R-:W-:Y:S02]  /*05d0*/  @UP1 UIMAD.WIDE UR10, UR24, UR13, UR10 ;  /* 0x0000000d180a12a5 */ /* 0x000fe4000f8e020a */
[----:B------:R-:W-:Y:S02]  /*05e0*/  UISETP.NE.AND.EX UP4, UPT, URZ, UR5, UPT, UP4 ;  /* 0x000000053f00728c */ /* 0x000fe4000bf85340 */
[----:B------:R-:W-:Y:S02]  /*05f0*/  UIMAD.WIDE UR8, UR24, UR13, UR8 ;  /* 0x0000000d180872a5 */ /* 0x000fe4000f8e0208 */
[----:B------:R-:W-:Y:S01]  /*0600*/  UIMAD.WIDE UR6, UR24, UR13, UR6 ;  /* 0x0000000d180672a5 */ /* 0x000fe2000f8e0206 */
[----:B------:R-:W-:Y:S01]  /*0610*/  IMAD.U32 R4, RZ, RZ, UR10 ;  /* 0x0000000aff047e24 */ /* 0x000fe2000f8e00ff */
[----:B------:R-:W-:Y:S01]  /*0620*/  ULDC.64 UR4, c[0x0][0x358] ;  /* 0x0000d60000047ab9 */ /* 0x000fe20000000a00 */
[----:B------:R-:W-:Y:S01]  /*0630*/  PLOP3.LUT P1, PT, PT, PT, UP4, 0x80, 0x0 ;  /* 0x000000000000781c */ /* 0x000fe20003f2f048 */
[----:B------:R-:W-:Y:S01]  /*0640*/  IMAD.U32 R5, RZ, RZ, UR11 ;  /* 0x0000000bff057e24 */ /* 0x000fe2000f8e00ff */
[----:B------:R-:W-:Y:S01]  /*0650*/  MOV R11, UR9 ;  /* 0x00000009000b7c02 */ /* 0x000fe20008000f00 */
[----:B------:R-:W-:Y:S01]  /*0660*/  IMAD.U32 R10, RZ, RZ, UR8 ;  /* 0x00000008ff0a7e24 */ /* 0x000fe2000f8e00ff */
[----:B------:R-:W-:Y:S01]  /*0670*/  UIMAD.WIDE UR4, UR24, UR13, UR4 ;  /* 0x0000000d180472a5 */ /* 0x000fe2000f8e0204 */
[----:B------:R-:W-:Y:S01]  /*0680*/  IMAD.U32 R8, RZ, RZ, UR6 ;  /* 0x00000006ff087e24 */ /* 0x000fe2000f8e00ff */
[----:B------:R-:W3:Y:S01]  /*0690*/  @P3 LDG.E R4, [R4.64] ;  /* 0x0000001c04043981 */ /* 0x000ee2000c1e1900 */
[----:B------:R-:W-:Y:S01]  /*06a0*/  IMAD.U32 R9, RZ, RZ, UR7 ;  /* 0x00000007ff097e24 */ /* 0x000fe2000f8e00ff */
[----:B------:R-:W-:-:S02]  /*06b0*/  MOV R94, RZ ;  /* 0x000000ff005e7202 */ /* 0x000fc40000000f00 */
[----:B------:R-:W4:Y:S01]  /*06c0*/  @P4 LDG.E R3, [R10.64] ;  /* 0x0000001c0a034981 */ /* 0x000f22000c1e1900 */
[----:B------:R-:W-:Y:S01]  /*06d0*/  IMAD.U32 R6, RZ, RZ, UR4 ;  /* 0x00000004ff067e24 */ /* 0x000fe2000f8e00ff */
[----:B------:R-:W-:Y:S02]  /*06e0*/  MOV R7, UR5 ;  /* 0x0000000500077c02 */ /* 0x000fe40008000f00 */
[----:B------:R-:W4:Y:S04]  /*06f0*/  @P2 LDG.E R2, [R8.64] ;  /* 0x0000001c08022981 */ /* 0x000f28000c1e1900 */
[----:B------:R1:W5:Y:S01]  /*0700*/  @P1 LDG.E R94, [R6.64] ;  /* 0x0000001c065e1981 */ /* 0x000362000c1e1900 */
[----:B------:R-:W1:Y:S01]  /*0710*/  S2UR UR15, SR_CTAID.Y ;  /* 0x00000000000f79c3 */ /* 0x000e620000002600 */
[----:B------:R-:W-:-:S02]  /*0720*/  UMOV UR20, URZ ;  /* 0x0000003f00147c82 */ /* 0x000fc40008000000 */
[----:B------:R-:W-:Y:S02]  /*0730*/  ULDC UR23, c[0x0][0x168] ;  /* 0x00005a0000177ab9 */ /* 0x000fe40000000800 */
[----:B------:R-:W-:Y:S02]  /*0740*/  UMOV UR21, URZ ;  /* 0x0000003f00157c82 */ /* 0x000fe40008000000 */
[----:B------:R-:W-:Y:S02]  /*0750*/  UMOV UR19, URZ ;  /* 0x0000003f00137c82 */ /* 0x000fe40008000000 */
[----:B------:R-:W-:Y:S02]  /*0760*/  ULDC UR37, c[0x0][0x1d0] ;  /* 0x0000740000257ab9 */ /* 0x000fe40000000800 */
[----:B------:R-:W-:Y:S02]  /*0770*/  ULDC UR22, c[0x0][0x228] ;  /* 0x00008a0000167ab9 */ /* 0x000fe40000000800 */
[----:B-1----:R-:W-:Y:S01]  /*0780*/  USHF.R.S32.HI UR14, URZ, 0x1f, UR15 ;  /* 0x0000001f3f0e7899 */ /* 0x002fe2000801140f */
[----:B--2---:R1:W2:Y:S08]  /*0790*/  @P0 R2UR UR23, R0 ;  /* 0x00000000001703c2 */ /* 0x0042b000000e0000 */
[----:B---3--:R1:W3:Y:S08]  /*07a0*/  @P3 R2UR UR20, R4 ;  /* 0x00000000041433c2 */ /* 0x0082f000000e0000 */
[----:B----4-:R1:W4:Y:S08]  /*07b0*/  @P4 R2UR UR21, R3 ;  /* 0x00000000031543c2 */ /* 0x01033000000e0000 */
[----:B------:R1:W1:Y:S01]  /*07c0*/  @P2 R2UR UR19, R2 ;  /* 0x00000000021323c2 */ /* 0x00026200000e0000 */
[----:B------:R-:W-:Y:S05]  /*07d0*/  @P0 BRA `(.L_x_293) ;  /* 0x0000006000000947 */ /* 0x000fea0003800000 */
[----:B--2---:R-:W-:Y:S05]  /*07e0*/  @!P4 BRA `(.L_x_293) ;  /* 0x000000500000c947 */ /* 0x004fea0003800000 */
[----:B-1----:R-:W2:Y:S04]  /*07f0*/  LDG.E R0, [R10.64] ;  /* 0x0000001c0a007981 */ /* 0x002ea8000c1e1900 */
[----:B----4-:R-:W4:Y:S01]  /*0800*/  LDG.E R2, [R10.64+0x4] ;  /* 0x0000041c0a027981 */ /* 0x010f22000c1e1900 */
[----:B--2---:R-:W1:Y:S08]  /*0810*/  R2UR UR23, R0 ;  /* 0x00000000001773c2 */ /* 0x004e7000000e0000 */
[----:B----4-:R-:W1:Y:S02]  /*0820*/  R2UR UR4, R2 ;  /* 0x00000000020473c2 */ /* 0x010e6400000e0000 */
[----:B-1----:R-:W-:-:S06]  /*0830*/  UIADD3 UR23, -UR23, UR4, URZ ;  /* 0x0000000417177290 */ /* 0x002fcc000fffe13f */
.L_x_293:
[----:B--2---:R-:W-:-:S04]  /*0840*/  ISETP.NE.U32.AND P0, PT, RZ, c[0x0][0x368], PT ;  /* 0x0000da00ff007a0c */ /* 0x004fc80003f05070 */
[----:B------:R-:W-:-:S13]  /*0850*/  ISETP.NE.AND.EX P0, PT, RZ, c[0x0][0x36c], PT, P0 ;  /* 0x0000db00ff007a0c */ /* 0x000fda0003f05300 */
[----:B------:R-:W-:Y:S05]  /*0860*/  @!P0 BRA `(.L_x_294) ;  /* 0x0000007000008947 */ /* 0x000fea0003800000 */
[----:B------:R-:W-:Y:S02]  /*0870*/  ULDC.64 UR4, c[0x0][0x368] ;  /* 0x0000da0000047ab9 */ /* 0x000fe40000000a00 */
[----:B------:R-:W-:-:S06]  /*0880*/  UIMAD.WIDE UR4, UR24, UR13, UR4 ;  /* 0x0000000d180472a5 */ /* 0x000fcc000f8e0204 */
[----:B-1----:R-:W-:Y:S02]  /*0890*/  MOV R2, UR4 ;  /* 0x0000000400027c02 */ /* 0x002fe40008000f00 */
[----:B------:R-:W-:-:S05]  /*08a0*/  MOV R3, UR5 ;  /* 0x0000000500037c02 */ /* 0x000fca0008000f00 */
[----:B------:R-:W2:Y:S02]  /*08b0*/  LDG.E R0, [R2.64] ;  /* 0x0000001c02007981 */ /* 0x000ea4000c1e1900 */
[----:B--2---:R1:W2:Y:S02]  /*08c0*/  R2UR UR37, R0 ;  /* 0x00000000002573c2 */ /* 0x0042a400000e0000 */
[----:B-12---:R-:W-:Y:S05]  /*08d0*/  BRA `(.L_x_295) ;  /* 0x0000006000007947 */ /* 0x006fea0003800000 */
.L_x_294:
[----:B------:R-:W-:Y:S05]  /*08e0*/  @!P2 BRA `(.L_x_295) ;  /* 0x000000500000a947 */ /* 0x000fea0003800000 */
[----:B-1----:R-:W2:Y:S04]  /*08f0*/  LDG.E R0, [R8.64] ;  /* 0x0000001c08007981 */ /* 0x002ea8000c1e1900 */
[----:B----4-:R-:W4:Y:S01]  /*0900*/  LDG.E R2, [R8.64+0x4] ;  /* 0x0000041c08027981 */ /* 0x010f22000c1e1900 */
[----:B--2---:R-:W1:Y:S08]  /*0910*/  R2UR UR37, R0 ;  /* 0x00000000002573c2 */ /* 0x004e7000000e0000 */
[----:B----4-:R-:W1:Y:S02]  /*0920*/  R2UR UR4, R2 ;  /* 0x00000000020473c2 */ /* 0x010e6400000e0000 */
[----:B-1----:R-:W-:-:S06]  /*0930*/  UIADD3 UR37, -UR37, UR4, URZ ;  /* 0x0000000425257290 */ /* 0x002fcc000fffe13f */
.L_x_295:
[----:B-1----:R-:W2:Y:S01]  /*0940*/  @P1 LDG.E R0, [R6.64] ;  /* 0x0000001c06001981 */ /* 0x002ea2000c1e1900 */
[----:B------:R-:W-:-:S03]  /*0950*/  ULDC.64 UR4, c[0x0][0x378] ;  /* 0x0000de0000047ab9 */ /* 0x000fc60000000a00 */
[----:B----4-:R-:W4:Y:S01]  /*0960*/  @P1 LDG.E R2, [R6.64+0x4] ;  /* 0x0000041c06021981 */ /* 0x010f22000c1e1900 */
[----:B------:R-:W-:Y:S01]  /*0970*/  UISETP.NE.U32.AND UP0, UPT, URZ, UR4, UPT ;  /* 0x000000043f00728c */ /* 0x000fe2000bf05070 */
[----:B------:R-:W-:-:S03]  /*0980*/  IMAD.U32 R79, RZ, RZ, UR37 ;  /* 0x00000025ff4f7e24 */ /* 0x000fc6000f8e00ff */
[----:B------:R-:W-:-:S03]  /*0990*/  UISETP.NE.AND.EX UP0, UPT, URZ, UR5, UPT, UP0 ;  /* 0x000000053f00728c */ /* 0x000fc6000bf05300 */
[----:B------:R-:W-:-:S03]  /*09a0*/  ULDC.64 UR4, c[0x0][0x378] ;  /* 0x0000de0000047ab9 */ /* 0x000fc60000000a00 */
[----:B------:R-:W-:-:S05]  /*09b0*/  PLOP3.LUT P0, PT, PT, PT, UP0, 0x80, 0x0 ;  /* 0x000000000000781c */ /* 0x000fca0003f0f008 */
[----:B------:R-:W-:-:S06]  /*09c0*/  @UP0 UIMAD.WIDE UR4, UR24, UR13, UR4 ;  /* 0x0000000d180402a5 */ /* 0x000fcc000f8e0204 */
[----:B------:R-:W-:Y:S01]  /*09d0*/  MOV R4, UR4 ;  /* 0x0000000400047c02 */ /* 0x000fe20008000f00 */
[----:B------:R-:W-:Y:S01]  /*09e0*/  ULDC UR4, c[0x0][0x2c4] ;  /* 0x0000b10000047ab9 */ /* 0x000fe20000000800 */
[----:B------:R-:W-:Y:S01]  /*09f0*/  IMAD.U32 R5, RZ, RZ, UR5 ;  /* 0x00000005ff057e24 */ /* 0x000fe2000f8e00ff */
[----:B------:R-:W-:-:S03]  /*0a00*/  UISETP.NE.AND UP3, UPT, UR4, 0x1, UPT ;  /* 0x000000010400788c */ /* 0x000fc6000bf65270 */
[----:B------:R-:W-:Y:S01]  /*0a10*/  ULDC.64 UR4, c[0x0][0x2c8] ;  /* 0x0000b20000047ab9 */ /* 0x000fe20000000a00 */
[----:B------:R1:W5:Y:S01]  /*0a20*/  @P0 LDG.E R79, [R4.64] ;  /* 0x0000001c044f0981 */ /* 0x000362000c1e1900 */
[----:B---3--:R-:W-:-:S06]  /*0a30*/  UIADD3 UR8, -UR20, UR37, URZ ;  /* 0x0000002514087290 */ /* 0x008fcc000fffe13f */
[----:B------:R-:W-:-:S04]  /*0a40*/  @UP3 UIADD3 UR10, UR18, 0x7f, URZ ;  /* 0x0000007f120a3890 */ /* 0x000fc8000fffe03f */
[----:B------:R-:W-:Y:S01]  /*0a50*/  UIMAD.WIDE.U32 UR10, UR10, UR4, URZ ;  /* 0x000000040a0a72a5 */ /* 0x000fe2000f8e003f */
[----:B--2---:R-:W2:Y:S08]  /*0a60*/  @P1 R2UR UR6, R0 ;  /* 0x00000000000613c2 */ /* 0x004eb000000e0000 */
[----:B----4-:R-:W2:Y:S02]  /*0a70*/  @P1 R2UR UR7, R2 ;  /* 0x00000000020713c2 */ /* 0x010ea400000e0000 */
[----:B--2---:R-:W-:-:S02]  /*0a80*/  @UP4 UIADD3 UR22, -UR6, UR7, URZ ;  /* 0x0000000706164290 */ /* 0x004fc4000fffe13f */
[----:B------:R-:W-:Y:S02]  /*0a90*/  UIADD3 UR6, UR18, 0x7f, URZ ;  /* 0x0000007f12067890 */ /* 0x000fe4000fffe03f */
[----:B------:R-:W-:Y:S02]  /*0aa0*/  @UP3 USHF.R.U32.HI UR6, URZ, UR5, UR11 ;  /* 0x000000053f063299 */ /* 0x000fe4000801160b */
[----:B------:R-:W-:Y:S02]  /*0ab0*/  UIADD3 UR12, UR8, UR22, URZ ;  /* 0x00000016080c7290 */ /* 0x000fe4000fffe03f */
[----:B------:R-:W-:Y:S02]  /*0ac0*/  ULDC.64 UR4, c[0x0][0x328] ;  /* 0x0000ca0000047ab9 */ /* 0x000fe40000000a00 */
[----:B------:R-:W-:Y:S02]  /*0ad0*/  UISETP.GE.AND UP2, UPT, UR5, 0x1, UPT ;  /* 0x000000010500788c */ /* 0x000fe4000bf46270 */
[----:B------:R-:W-:-:S04]  /*0ae0*/  UIADD3 UR11, UR12, 0x1, -UR23 ;  /* 0x000000010c0b7890 */ /* 0x000fc8000fffe817 */
[----:B------:R-:W-:Y:S01]  /*0af0*/  PLOP3.LUT P0, PT, PT, PT, UP2, 0x40, 0x0 ;  /* 0x000000000000781c */ /* 0x000fe20003f0e828 */
[----:B------:R-:W-:-:S04]  /*0b00*/  UIADD3 UR6, UR11, UR6, URZ ;  /* 0x000000060b067290 */ /* 0x000fc8000fffe03f */
[----:B------:R-:W-:-:S08]  /*0b10*/  UIADD3 UR17, UR6, UR4, URZ ;  /* 0x0000000406117290 */ /* 0x000fd0000fffe03f */
[----:B------:R-:W-:Y:S05]  /*0b20*/  @P0 BRA `(.L_x_296) ;  /* 0x0000014000000947 */ /* 0x000fea0003800000 */
[----:B-1----:R-:W-:Y:S01]  /*0b30*/  ISETP.LT.AND P0, PT, RZ, UR6, PT ;  /* 0x00000006ff007c0c */ /* 0x002fe2000bf01270 */
[----:B------:R-:W-:-:S12]  /*0b40*/  UIADD3 UR4, UR6, -0x1, URZ ;  /* 0xffffffff06047890 */ /* 0x000fd8000fffe03f */
[----:B------:R-:W-:Y:S05]  /*0b50*/  @P0 BRA `(.L_x_297) ;  /* 0x0000008000000947 */ /* 0x000fea0003800000 */
[----:B------:R-:W-:Y:S02]  /*0b60*/  UISETP.NE.AND UP0, UPT, UR5, 0x1, UPT ;  /* 0x000000010500788c */ /* 0x000fe4000bf05270 */
[----:B------:R-:W-:-:S03]  /*0b70*/  UIADD3 UR4, -UR6, URZ, URZ ;  /* 0x0000003f06047290 */ /* 0x000fc6000fffe13f */
[----:B------:R-:W-:Y:S02]  /*0b80*/  ULDC.64 UR6, c[0x0][0x330] ;  /* 0x0000cc0000067ab9 */ /* 0x000fe40000000a00 */
[----:B------:R-:W-:-:S07]  /*0b90*/  UIMAD.WIDE.U32 UR26, UR4, UR6, URZ ;  /* 0x00000006041a72a5 */ /* 0x000fce000f8e003f */
[----:B------:R-:W-:Y:S02]  /*0ba0*/  @UP0 UMOV UR9, UR27 ;  /* 0x0000001b00090c82 */ /* 0x000fe40008000000 */
[----:B------:R-:W-:-:S04]  /*0bb0*/  @UP0 USHF.R.U32.HI UR4, URZ, UR7, UR9 ;  /* 0x000000073f040299 */ /* 0x000fc80008011609 */
[----:B------:R-:W-:Y:S01]  /*0bc0*/  ULOP3.LUT UR4, URZ, UR4, URZ, 0x33, !UPT ;  /* 0x000000043f047292 */ /* 0x000fe2000f8e333f */
[----:B------:R-:W-:Y:S05]  /*0bd0*/  BRA `(.L_x_298) ;  /* 0x0000005000007947 */ /* 0x000fea0003800000 */
.L_x_297:
[----:B------:R-:W-:Y:S02]  /*0be0*/  UISETP.NE.AND UP0, UPT, UR5, 0x1, UPT ;  /* 0x000000010500788c */ /* 0x000fe4000bf05270 */
[----:B------:R-:W-:Y:S02]  /*0bf0*/  ULDC.64 UR6, c[0x0][0x330] ;  /* 0x0000cc0000067ab9 */ /* 0x000fe40000000a00 */
[----:B------:R-:W-:-:S07]  /*0c00*/  UIMAD.WIDE.U32 UR26, UR4, UR6, URZ ;  /* 0x00000006041a72a5 */ /* 0x000fce000f8e003f */
[----:B------:R-:W-:Y:S02]  /*0c10*/  @UP0 UMOV UR9, UR27 ;  /* 0x0000001b00090c82 */ /* 0x000fe40008000000 */
[----:B------:R-:W-:Y:S02]  /*0c20*/  @UP0 USHF.R.U32.HI UR4, URZ, UR7, UR9 ;  /* 0x000000073f040299 */ /* 0x000fe40008011609 */
.L_x_298:
[----:B------:R-:W-:Y:S02]  /*0c30*/  ULDC UR6, c[0x0][0x32c] ;  /* 0x0000cb0000067ab9 */ /* 0x000fe40000000800 */
[----:B------:R-:W-:-:S04]  /*0c40*/  UIMAD UR6, UR4, UR5, UR6 ;  /* 0x00000005040672a4 */ /* 0x000fc8000f8e0206 */
[----:B------:R-:W-:-:S04]  /*0c50*/  UISETP.LT.AND UP0, UPT, UR17, UR6, UPT ;  /* 0x000000061100728c */ /* 0x000fc8000bf01270 */
[----:B------:R-:W-:-:S03]  /*0c60*/  USEL UR17, UR17, UR6, UP0 ;  /* 0x0000000611117287 */ /* 0x000fc60008000000 */
.L_x_296:
[----:B-1----:R-:W-:Y:S01]  /*0c70*/  ULDC.64 UR6, c[0x0][0x2c8] ;  /* 0x0000b20000067ab9 */ /* 0x002fe20000000a00 */
[----:B------:R-:W-:Y:S01]  /*0c80*/  PLOP3.LUT P0, PT, PT, PT, UP2, 0x40, 0x0 ;  /* 0x000000000000781c */ /* 0x000fe20003f0e828 */
[----:B------:R-:W-:Y:S02]  /*0c90*/  UIMAD.WIDE.U32 UR26, UR18, UR6, URZ ;  /* 0x00000006121a72a5 */ /* 0x000fe4000f8e003f */
[----:B------:R-:W-:Y:S02]  /*0ca0*/  UIADD3 UR9, UR12, 0x3f, URZ ;  /* 0x0000003f0c097890 */ /* 0x000fe4000fffe03f */
[----:B------:R-:W-:Y:S02]  /*0cb0*/  UMOV UR25, UR18 ;  /* 0x0000001200197c82 */ /* 0x000fe40008000000 */
[----:B------:R-:W-:Y:S02]  /*0cc0*/  UIADD3 UR10, UR12, -UR23, URZ ;  /* 0x800000170c0a7290 */ /* 0x000fe4000fffe03f */
[----:B------:R-:W-:-:S02]  /*0cd0*/  USHF.R.S32.HI UR4, URZ, 0x1f, UR9 ;  /* 0x0000001f3f047899 */ /* 0x000fc40008011409 */
[----:B------:R-:W-:Y:S02]  /*0ce0*/  @UP3 USHF.R.U32.HI UR25, URZ, UR7, UR27 ;  /* 0x000000073f193299 */ /* 0x000fe4000801161b */
[----:B------:R-:W-:Y:S02]  /*0cf0*/  ULEA.HI UR9, UR4, UR9, URZ, 0x6 ;  /* 0x0000000904097291 */ /* 0x000fe4000f8f303f */
[----:B------:R-:W-:Y:S02]  /*0d00*/  UIADD3 UR7, UR10, UR25, URZ ;  /* 0x000000190a077290 */ /* 0x000fe4000fffe03f */
[----:B------:R-:W-:Y:S02]  /*0d10*/  ULDC UR6, c[0x0][0x324] ;  /* 0x0000c90000067ab9 */ /* 0x000fe40000000800 */
[----:B------:R-:W-:Y:S02]  /*0d20*/  USHF.R.S32.HI UR9, URZ, 0x6, UR9 ;  /* 0x000000063f097899 */ /* 0x000fe40008011409 */
        /* <DEDUP_REMOVED lines=13> */
.L_x_300:
[----:B------:R-:W-:-:S03]  /*0e00*/  UISETP.NE.AND UP0, UPT, UR5, 0x1, UPT ;  /* 0x000000010500788c */ /* 0x000fc6000bf05270 */
[----:B------:R-:W-:Y:S02]  /*0e10*/  ULDC.64 UR4, c[0x0][0x330] ;  /* 0x0000cc0000047ab9 */ /* 0x000fe40000000a00 */
[----:B------:R-:W-:-:S07]  /*0e20*/  UIMAD.WIDE.U32 UR26, UR7, UR4, URZ ;  /* 0x00000004071a72a5 */ /* 0x000fce000f8e003f */
[----:B------:R-:W-:Y:S02]  /*0e30*/  @UP0 UMOV UR25, UR27 ;  /* 0x0000001b00190c82 */ /* 0x000fe40008000000 */
[----:B------:R-:W-:Y:S02]  /*0e40*/  @UP0 USHF.R.U32.HI UR7, URZ, UR5, UR25 ;  /* 0x000000053f070299 */ /* 0x000fe40008011619 */
.L_x_301:
[----:B------:R-:W-:Y:S02]  /*0e50*/  ULDC UR4, c[0x0][0x32c] ;  /* 0x0000cb0000047ab9 */ /* 0x000fe40000000800 */
[----:B------:R-:W-:-:S04]  /*0e60*/  UIMAD UR4, UR7, UR4, URZ ;  /* 0x00000004070472a4 */ /* 0x000fc8000f8e023f */
[----:B------:R-:W-:-:S04]  /*0e70*/  UISETP.LT.AND UP0, UPT, UR6, UR4, UPT ;  /* 0x000000040600728c */ /* 0x000fc8000bf01270 */
[----:B------:R-:W-:Y:S02]  /*0e80*/  USEL UR6, UR6, UR4, !UP0 ;  /* 0x0000000406067287 */ /* 0x000fe4000c000000 */
.L_x_299:
[----:B------:R-:W-:Y:S02]  /*0e90*/  UIADD3 UR17, UR17, 0x3f, URZ ;  /* 0x0000003f11117890 */ /* 0x000fe4000fffe03f */
[----:B------:R-:W-:Y:S02]  /*0ea0*/  USHF.R.S32.HI UR4, URZ, 0x1f, UR6 ;  /* 0x0000001f3f047899 */ /* 0x000fe40008011406 */
[----:B------:R-:W-:Y:S02]  /*0eb0*/  USHF.R.S32.HI UR5, URZ, 0x1f, UR17 ;  /* 0x0000001f3f057899 */ /* 0x000fe40008011411 */
[----:B------:R-:W-:Y:S02]  /*0ec0*/  ULEA.HI UR4, UR4, UR6, URZ, 0x6 ;  /* 0x0000000604047291 */ /* 0x000fe4000f8f303f */
[----:B------:R-:W-:Y:S02]  /*0ed0*/  ULEA.HI UR5, UR5, UR17, URZ, 0x6 ;  /* 0x0000001105057291 */ /* 0x000fe4000f8f303f */
[----:B------:R-:W-:-:S02]  /*0ee0*/  USHF.R.S32.HI UR4, URZ, 0x6, UR4 ;  /* 0x000000063f047899 */ /* 0x000fc40008011404 */
[----:B------:R-:W-:Y:S02]  /*0ef0*/  USHF.R.S32.HI UR5, URZ, 0x6, UR5 ;  /* 0x000000063f057899 */ /* 0x000fe40008011405 */
[----:B------:R-:W-:Y:S02]  /*0f00*/  UISETP.LT.AND UP1, UPT, URZ, UR4, UPT ;  /* 0x000000043f00728c */ /* 0x000fe4000bf21270 */
[----:B------:R-:W-:Y:S02]  /*0f10*/  UISETP.LT.AND UP0, UPT, UR5, UR9, UPT ;  /* 0x000000090500728c */ /* 0x000fe4000bf01270 */
[----:B------:R-:W-:Y:S02]  /*0f20*/  USEL UR4, URZ, UR4, !UP1 ;  /* 0x000000043f047287 */ /* 0x000fe4000c800000 */
[----:B------:R-:W-:Y:S02]  /*0f30*/  USEL UR5, UR5, UR9, UP0 ;  /* 0x0000000905057287 */ /* 0x000fe40008000000 */
[----:B------:R-:W-:-:S02]  /*0f40*/  ULEA UR4, UR4, -UR8, 0x6 ;  /* 0x8000000804047291 */ /* 0x000fc4000f8e303f */
[----:B------:R-:W-:Y:S02]  /*0f50*/  ULEA UR5, UR5, -UR8, 0x6 ;  /* 0x8000000805057291 */ /* 0x000fe4000f8e303f */
[----:B------:R-:W-:Y:S02]  /*0f60*/  UISETP.LT.AND UP1, UPT, URZ, UR4, UPT ;  /* 0x000000043f00728c */ /* 0x000fe4000bf21270 */
[----:B------:R-:W-:Y:S02]  /*0f70*/  UISETP.LT.AND UP0, UPT, UR5, UR22, UPT ;  /* 0x000000160500728c */ /* 0x000fe4000bf01270 */
[----:B------:R-:W-:Y:S02]  /*0f80*/  USEL UR4, URZ, UR4, !UP1 ;  /* 0x000000043f047287 */ /* 0x000fe4000c800000 */
[----:B------:R-:W-:Y:S02]  /*0f90*/  USEL UR5, UR5, UR22, UP0 ;  /* 0x0000001605057287 */ /* 0x000fe40008000000 */
[----:B------:R-:W-:-:S02]  /*0fa0*/  USHF.R.U32.HI UR8, URZ, 0x6, UR4 ;  /* 0x000000063f087899 */ /* 0x000fc40008011604 */
[----:B------:R-:W-:-:S05]  /*0fb0*/  UISETP.GT.AND UP0, UPT, UR5, UR4, UPT ;  /* 0x000000040500728c */ /* 0x000fca000bf04270 */
[----:B------:R-:W-:-:S06]  /*0fc0*/  UMOV UR6, UR8 ;  /* 0x0000000800067c82 */ /* 0x000fcc0008000000 */
[----:B------:R-:W-:-:S04]  /*0fd0*/  @UP0 UIADD3 UR5, UR5, 0x3f, URZ ;  /* 0x0000003f05050890 */ /* 0x000fc8000fffe03f */
[----:B------:R-:W-:-:S04]  /*0fe0*/  @UP0 USHF.R.S32.HI UR4, URZ, 0x1f, UR5 ;  /* 0x0000001f3f040899 */ /* 0x000fc80008011405 */
[----:B------:R-:W-:-:S04]  /*0ff0*/  @UP0 ULEA.HI UR4, UR4, UR5, URZ, 0x6 ;  /* 0x0000000504040291 */ /* 0x000fc8000f8f303f */
[----:B------:R-:W-:-:S04]  /*1000*/  @UP0 USHF.R.S32.HI UR6, URZ, 0x6, UR4 ;  /* 0x000000063f060899 */ /* 0x000fc80008011404 */
[----:B------:R-:W-:-:S06]  /*1010*/  UISETP.GT.AND UP0, UPT, UR6, UR8, UPT ;  /* 0x000000080600728c */ /* 0x000fcc000bf04270 */
[----:B------:R-:W-:-:S13]  /*1020*/  PLOP3.LUT P0, PT, PT, PT, UP0, 0x80, 0x0 ;  /* 0x000000000000781c */ /* 0x000fda0003f0f008 */
[----:B------:R-:W-:Y:S05]  /*1030*/  @!P0 BRA `(.L_x_302) ;  /* 0x0000545000008947 */ /* 0x000fea0003800000 */
[----:B------:R-:W-:Y:S02]  /*1040*/  ULDC.64 UR4, c[0x0][0x340] ;  /* 0x0000d00000047ab9 */ /* 0x000fe40000000a00 */
[----:B------:R-:W-:-:S04]  /*1050*/  UISETP.NE.U32.AND UP0, UPT, URZ, UR4, UPT ;  /* 0x000000043f00728c */ /* 0x000fc8000bf05070 */
[----:B------:R-:W-:-:S03]  /*1060*/  UISETP.NE.AND.EX UP0, UPT, URZ, UR5, UPT, UP0 ;  /* 0x000000053f00728c */ /* 0x000fc6000bf05300 */
[----:B------:R-:W-:-:S03]  /*1070*/  ULDC.64 UR4, c[0x0][0x340] ;  /* 0x0000d00000047ab9 */ /* 0x000fc60000000a00 */
[----:B------:R-:W-:-:S05]  /*1080*/  PLOP3.LUT P2, PT, PT, PT, UP0, 0x80, 0x0 ;  /* 0x000000000000781c */ /* 0x000fca0003f4f008 */
[----:B------:R-:W-:-:S06]  /*1090*/  @UP0 UIMAD.WIDE UR4, UR24, UR13, UR4 ;  /* 0x0000000d180402a5 */ /* 0x000fcc000f8e0204 */
[----:B------:R-:W-:Y:S02]  /*10a0*/  IMAD.U32 R8, RZ, RZ, UR4 ;  /* 0x00000004ff087e24 */ /* 0x000fe4000f8e00ff */
[----:B------:R-:W-:Y:S01]  /*10b0*/  IMAD.U32 R9, RZ, RZ, UR5 ;  /* 0x00000005ff097e24 */ /* 0x000fe2000f8e00ff */
[----:B------:R-:W-:Y:S01]  /*10c0*/  SHF.R.S32.HI R3, RZ, 0x1f, R78 ;  /* 0x0000001fff037819 */ /* 0x000fe2000001144e */
[----:B------:R-:W-:Y:S01]  /*10d0*/  UIADD3 UR17, UR6, -0x1, URZ ;  /* 0xffffffff06117890 */ /* 0x000fe2000fffe03f */
[----:B-----5:R-:W-:Y:S01]  /*10e0*/  SHF.R.S32.HI R2, RZ, 0x1f, R94 ;  /* 0x0000001fff027819 */ /* 0x020fe2000001145e */
[----:B------:R-:W-:Y:S01]  /*10f0*/  ULDC.64 UR4, c[0x0][0x240] ;  /* 0x0000900000047ab9 */ /* 0x000fe20000000a00 */
[----:B------:R-:W-:Y:S01]  /*1100*/  LEA.HI R5, R3, R78, RZ, 0x3 ;  /* 0x0000004e03057211 */ /* 0x000fe200078f18ff */
[----:B------:R1:W2:Y:S01]  /*1110*/  @P2 LDG.E R0, [R8.64] ;  /* 0x0000001c08002981 */ /* 0x0002a2000c1e1900 */
[----:B------:R-:W-:Y:S01]  /*1120*/  UIMAD UR4, UR14, UR4, URZ ;  /* 0x000000040e0472a4 */ /* 0x000fe2000f8e023f */
[----:B------:R-:W-:Y:S01]  /*1130*/  IMAD.U32 R7, RZ, RZ, UR17 ;  /* 0x00000011ff077e24 */ /* 0x000fe2000f8e00ff */
[----:B------:R-:W-:Y:S01]  /*1140*/  SHF.R.S32.HI R19, RZ, 0x3, R5 ;  /* 0x00000003ff137819 */ /* 0x000fe20000011405 */
[----:B------:R-:W-:Y:S01]  /*1150*/  USHF.R.S32.HI UR13, URZ, 0x1f, UR24 ;  /* 0x0000001f3f0d7899 */ /* 0x000fe20008011418 */
[----:B------:R-:W-:Y:S01]  /*1160*/  LOP3.LUT R5, R5, 0x1ffffff8, RZ, 0xc0, !PT ;  /* 0x1ffffff805057812 */ /* 0x000fe200078ec0ff */
[----:B------:R-:W-:Y:S01]  /*1170*/  UIMAD UR6, UR15, UR5, UR4 ;  /* 0x000000050f0672a4 */ /* 0x000fe2000f8e0204 */
[C---:B------:R-:W-:Y:S01]  /*1180*/  IADD3 R94, P3, R19.reuse, R94, RZ ;  /* 0x0000005e135e7210 */ /* 0x040fe20007f7e0ff */
[----:B------:R-:W-:Y:S01]  /*1190*/  USEL UR31, UR24, URZ, !UP4 ;  /* 0x0000003f181f7287 */ /* 0x000fe2000e000000 */
[C---:B------:R-:W-:Y:S01]  /*11a0*/  IADD3 R92, -R19.reuse, UR22, RZ ;  /* 0x00000016135c7c10 */ /* 0x040fe2000fffe1ff */
[----:B------:R-:W-:Y:S01]  /*11b0*/  IMAD.IADD R24, R78, 0x1, -R5 ;  /* 0x000000014e187824 */ /* 0x000fe200078e0a05 */
[C---:B------:R-:W-:Y:S01]  /*11c0*/  LEA.HI.X.SX32 R93, R19.reuse, R2, 0x1, P3 ;  /* 0x00000002135d7211 */ /* 0x040fe200018f0eff */
[----:B------:R-:W-:Y:S01]  /*11d0*/  IMAD.SHL.U32 R19, R19, 0x40, RZ ;  /* 0x0000004013137824 */ /* 0x000fe200078e00ff */
[----:B------:R-:W-:Y:S01]  /*11e0*/  USEL UR27, UR13, URZ, !UP4 ;  /* 0x0000003f0d1b7287 */ /* 0x000fe2000e000000 */
[----:B------:R-:W-:Y:S01]  /*11f0*/  IMAD.SHL.U32 R24, R24, 0x8, RZ ;  /* 0x0000000818187824 */ /* 0x000fe200078e00ff */
[----:B------:R-:W-:Y:S01]  /*1200*/  ULDC.64 UR4, c[0x0][0x248] ;  /* 0x0000920000047ab9 */ /* 0x000fe20000000a00 */
[----:B------:R-:W-:Y:S01]  /*1210*/  IMAD R5, R93, c[0x0][0x238], RZ ;  /* 0x00008e005d057a24 */ /* 0x000fe200078e02ff */
[----:B------:R-:W-:Y:S01]  /*1220*/  LOP3.LUT R19, R19, 0x1c0, RZ, 0xc0, !PT ;  /* 0x000001c013137812 */ /* 0x000fe200078ec0ff */
[----:B------:R-:W-:Y:S01]  /*1230*/  IMAD R4, R7, -0x40, R92 ;  /* 0xffffffc007047824 */ /* 0x000fe200078e025c */
[--C-:B------:R-:W-:Y:S01]  /*1240*/  SHF.R.S32.HI R25, RZ, 0x1f, R24.reuse ;  /* 0x0000001fff197819 */ /* 0x100fe20000011418 */
[----:B------:R-:W-:Y:S01]  /*1250*/  IMAD R2, R94, c[0x0][0x23c], R5 ;  /* 0x00008f005e027a24 */ /* 0x000fe200078e0205 */
[----:B------:R-:W-:Y:S01]  /*1260*/  UIMAD UR4, UR27, UR4, URZ ;  /* 0x000000041b0472a4 */ /* 0x000fe2000f8e023f */
[----:B------:R-:W-:Y:S01]  /*1270*/  IMAD.U32 R5, RZ, RZ, UR15 ;  /* 0x0000000fff057e24 */ /* 0x000fe2000f8e00ff */
[C---:B------:R-:W-:Y:S01]  /*1280*/  ISETP.GE.AND P0, PT, R4.reuse, 0x1, PT ;  /* 0x000000010400780c */ /* 0x040fe20003f06270 */
[----:B------:R-:W-:Y:S01]  /*1290*/  IMAD.U32 R132, RZ, RZ, UR31 ;  /* 0x0000001fff847e24 */ /* 0x000fe2000f8e00ff */
[----:B------:R-:W-:Y:S01]  /*12a0*/  ISETP.GT.AND P1, PT, R4, 0x20, PT ;  /* 0x000000200400780c */ /* 0x000fe20003f24270 */
[----:B-1----:R-:W-:Y:S01]  /*12b0*/  IMAD.WIDE.U32 R8, R94, c[0x0][0x238], R24 ;  /* 0x00008e005e087a25 */ /* 0x002fe200078e0018 */
[----:B------:R-:W-:Y:S01]  /*12c0*/  IADD3 R4, R24, 0x40, RZ ;  /* 0x0000004018047810 */ /* 0x000fe20007ffe0ff */
[----:B------:R-:W-:Y:S01]  /*12d0*/  UIMAD UR5, UR31, UR5, UR4 ;  /* 0x000000051f0572a4 */ /* 0x000fe2000f8e0204 */
[-C--:B------:R-:W-:Y:S01]  /*12e0*/  LEA.HI R22, R3, R78.reuse, RZ, 0x2 ;  /* 0x0000004e03167211 */ /* 0x080fe200078f10ff */
[----:B------:R-:W-:Y:S01]  /*12f0*/  IMAD.IADD R9, R9, 0x1, R2 ;  /* 0x0000000109097824 */ /* 0x000fe200078e0202 */
[----:B------:R-:W-:Y:S01]  /*1300*/  ISETP.GE.AND P4, PT, R4, c[0x0][0x1d4], PT ;  /* 0x0000750004007a0c */ /* 0x000fe20003f86270 */
[----:B------:R-:W-:Y:S01]  /*1310*/  IMAD.U32 R2, RZ, RZ, UR15 ;  /* 0x0000000fff027e24 */ /* 0x000fe2000f8e00ff */
[----:B------:R-:W-:Y:S01]  /*1320*/  LOP3.LUT R6, R19, 0x38, R24, 0xf8, !PT ;  /* 0x0000003813067812 */ /* 0x000fe200078ef818 */
[----:B------:R-:W-:Y:S01]  /*1330*/  UMOV UR38, 0x6 ;  /* 0x0000000600267882 */ /* 0x000fe20000000000 */
[----:B------:R-:W-:Y:S01]  /*1340*/  ISETP.GE.AND P5, PT, R24, c[0x0][0x1d4], PT ;  /* 0x0000750018007a0c */ /* 0x000fe20003fa6270 */
[----:B------:R-:W-:Y:S01]  /*1350*/  IMAD.WIDE.U32 R134, R2, c[0x0][0x240], R8 ;  /* 0x0000900002867a25 */ /* 0x000fe200078e0008 */
[----:B------:R-:W-:Y:S01]  /*1360*/  IADD3 R4, R24, 0x80, RZ ;  /* 0x0000008018047810 */ /* 0x000fe20007ffe0ff */
[----:B------:R-:W-:Y:S01]  /*1370*/  USHF.R.S32.HI UR4, URZ, 0x1f, UR17 ;  /* 0x0000001f3f047899 */ /* 0x000fe20008011411 */
[----:B------:R-:W-:Y:S01]  /*1380*/  SHF.R.S32.HI R121, RZ, 0x2, R22 ;  /* 0x00000002ff797819 */ /* 0x000fe20000011416 */
[----:B------:R-:W-:Y:S01]  /*1390*/  IMAD.WIDE.U32 R24, R5, c[0x0][0x260], R24 ;  /* 0x0000980005187a25 */ /* 0x000fe200078e0018 */
[----:B------:R-:W-:Y:S01]  /*13a0*/  IADD3 R135, R135, UR6, RZ ;  /* 0x0000000687877c10 */ /* 0x000fe2000fffe0ff */
[----:B------:R-:W-:Y:S01]  /*13b0*/  ULDC.64 UR6, c[0x0][0x238] ;  /* 0x00008e0000067ab9 */ /* 0x000fe20000000a00 */
[----:B------:R-:W-:Y:S01]  /*13c0*/  LOP3.LUT R5, R22, 0xfffffffc, RZ, 0xc0, !PT ;  /* 0xfffffffc16057812 */ /* 0x000fe200078ec0ff */
[----:B------:R-:W-:Y:S01]  /*13d0*/  USHF.L.U32 UR26, UR6, 0x6, URZ ;  /* 0x00000006061a7899 */ /* 0x000fe2000800063f */
[----:B------:R-:W-:Y:S01]  /*13e0*/  IMAD.MOV.U32 R2, RZ, RZ, c[0x0][0x27c] ;  /* 0x00009f00ff027624 */ /* 0x000fe200078e00ff */
[----:B------:R-:W-:Y:S01]  /*13f0*/  USHF.L.U64.HI UR25, UR6, UR38, UR7 ;  /* 0x0000002606197299 */ /* 0x000fe20008010207 */
[----:B------:R-:W-:Y:S01]  /*1400*/  IMAD.WIDE.U32 R134, R132, c[0x0][0x248], R134 ;  /* 0x0000920084867a25 */ /* 0x000fe200078e0086 */
[-C--:B------:R-:W-:Y:S01]  /*1410*/  LEA.HI R116, R3, R78.reuse, RZ, 0x6 ;  /* 0x0000004e03747211 */ /* 0x080fe200078f30ff */
[----:B------:R-:W-:Y:S01]  /*1420*/  ULDC UR32, c[0x0][0x23c] ;  /* 0x00008f0000207ab9 */ /* 0x000fe20000000800 */
[----:B------:R-:W-:Y:S01]  /*1430*/  SHF.R.S32.HI R22, RZ, 0x1f, R22 ;  /* 0x0000001fff167819 */ /* 0x000fe20000011416 */
[----:B------:R-:W-:Y:S01]  /*1440*/  UIMAD UR7, UR25, UR17, URZ ;  /* 0x00000011190772a4 */ /* 0x000fe2000f8e023f */
[----:B------:R-:W-:Y:S01]  /*1450*/  IADD3 R139, R135, UR5, RZ ;  /* 0x00000005878b7c10 */ /* 0x000fe2000fffe0ff */
[----:B------:R-:W-:Y:S01]  /*1460*/  IMAD.U32 R80, RZ, RZ, UR26 ;  /* 0x0000001aff507e24 */ /* 0x000fe2000f8e00ff */
[----:B------:R-:W-:Y:S01]  /*1470*/  SHF.R.U32.HI R19, RZ, 0x3, R19 ;  /* 0x00000003ff137819 */ /* 0x000fe20000011613 */
[----:B------:R-:W-:Y:S01]  /*1480*/  IMAD.IADD R18, R78, 0x1, -R5 ;  /* 0x000000014e127824 */ /* 0x000fe200078e0a05 */
[----:B------:R-:W-:Y:S01]  /*1490*/  UIMAD UR7, UR4, UR26, UR7 ;  /* 0x0000001a040772a4 */ /* 0x000fe2000f8e0207 */
[----:B------:R-:W-:Y:S01]  /*14a0*/  IMAD.MOV.U32 R138, RZ, RZ, R134 ;  /* 0x000000ffff8a7224 */ /* 0x000fe200078e0086 */
[----:B------:R-:W-:Y:S01]  /*14b0*/  LEA.HI R22, R22, R121, RZ, 0x3 ;  /* 0x0000007916167211 */ /* 0x000fe200078f18ff */
[----:B------:R-:W-:Y:S01]  /*14c0*/  IMAD.SHL.U32 R16, R18, 0x4, RZ ;  /* 0x0000000412107824 */ /* 0x000fe200078e00ff */
[----:B------:R-:W-:Y:S01]  /*14d0*/  LOP3.LUT R19, R6, R19, RZ, 0x3c, !PT ;  /* 0x0000001306137212 */ /* 0x000fe200078e3cff */
[----:B------:R-:W-:Y:S01]  /*14e0*/  IMAD.WIDE.U32 R8, R80, UR17, R138 ;  /* 0x0000001150087c25 */ /* 0x000fe2000f8e008a */
[----:B------:R-:W-:Y:S01]  /*14f0*/  ISETP.GE.AND P3, PT, R4, c[0x0][0x1d4], PT ;  /* 0x0000750004007a0c */ /* 0x000fe20003f66270 */
[----:B------:R-:W-:Y:S01]  /*1500*/  ULDC.64 UR4, c[0x0][0x260] ;  /* 0x0000980000047ab9 */ /* 0x000fe20000000a00 */
[----:B------:R-:W-:Y:S01]  /*1510*/  IADD3 R15, R16, 0x20, RZ ;  /* 0x00000020100f7810 */ /* 0x000fe20007ffe0ff */
[----:B------:R-:W-:Y:S01]  /*1520*/  IMAD.SHL.U32 R18, R18, 0x8, RZ ;  /* 0x0000000812127824 */ /* 0x000fe200078e00ff */
[----:B------:R-:W-:Y:S01]  /*1530*/  @P0 LEA R10, P6, R8, c[0x0][0x220], 0x1 ;  /* 0x00008800080a0a11 */ /* 0x000fe200078c08ff */
[----:B------:R-:W-:Y:S01]  /*1540*/  IMAD.SHL.U32 R116, R116, 0x8, RZ ;  /* 0x0000000874747824 */ /* 0x000fe200078e00ff */
[C---:B------:R-:W-:Y:S01]  /*1550*/  IADD3 R14, R16.reuse, 0x40, RZ ;  /* 0x00000040100e7810 */ /* 0x040fe20007ffe0ff */
[----:B------:R-:W-:Y:S01]  /*1560*/  IMAD.IADD R13, R16, 0x1, R15 ;  /* 0x00000001100d7824 */ /* 0x000fe200078e020f */
[----:B------:R-:W-:Y:S01]  /*1570*/  LOP3.LUT R22, R22, 0xfffffff8, RZ, 0xc0, !PT ;  /* 0xfffffff816167812 */ /* 0x000fe200078ec0ff */
[----:B------:R-:W-:Y:S01]  /*1580*/  UIMAD UR4, UR14, UR4, URZ ;  /* 0x000000040e0472a4 */ /* 0x000fe2000f8e023f */
[----:B------:R-:W-:Y:S01]  /*1590*/  LOP3.LUT R116, R19, 0xfffffe00, R116, 0xf8, !PT ;  /* 0xfffffe0013747812 */ /* 0x000fe200078ef874 */
[----:B------:R-:W-:Y:S01]  /*15a0*/  IMAD.IADD R12, R16, 0x1, R14 ;  /* 0x00000001100c7824 */ /* 0x000fe200078e020e */
[--C-:B------:R-:W-:Y:S01]  /*15b0*/  SHF.R.S32.HI R19, RZ, 0x1f, R18.reuse ;  /* 0x0000001fff137819 */ /* 0x100fe20000011412 */
[----:B------:R-:W-:Y:S01]  /*15c0*/  UIMAD UR4, UR15, UR5, UR4 ;  /* 0x000000050f0472a4 */ /* 0x000fe2000f8e0204 */
[----:B------:R-:W-:Y:S01]  /*15d0*/  LEA.HI R3, R3, R78, RZ, 0x5 ;  /* 0x0000004e03037211 */ /* 0x000fe200078f28ff */
[----:B------:R-:W-:Y:S01]  /*15e0*/  UIADD3 UR37, UR19, UR37, URZ ;  /* 0x0000002513257290 */ /* 0x000fe2000fffe03f */
[----:B------:R-:W-:Y:S01]  /*15f0*/  IMAD.SHL.U32 R116, R116, 0x2, RZ ;  /* 0x0000000274747824 */ /* 0x000fe200078e00ff */
[----:B------:R-:W-:Y:S01]  /*1600*/  USHF.L.U32 UR33, UR6, 0x5, URZ ;  /* 0x0000000506217899 */ /* 0x000fe2000800063f */
[----:B------:R-:W-:Y:S01]  /*1610*/  SHF.R.S32.HI R88, RZ, 0x1f, R121 ;  /* 0x0000001fff587819 */ /* 0x000fe20000011479 */
[----:B------:R-:W-:Y:S01]  /*1620*/  IMAD.SHL.U32 R3, R3, 0x10, RZ ;  /* 0x0000001003037824 */ /* 0x000fe200078e00ff */
[----:B------:R-:W-:Y:S01]  /*1630*/  IADD3 R25, R25, UR4, RZ ;  /* 0x0000000419197c10 */ /* 0x000fe2000fffe0ff */
[----:B------:R-:W-:Y:S01]  /*1640*/  ULDC.64 UR4, c[0x0][0x210] ;  /* 0x0000840000047ab9 */ /* 0x000fe20000000a00 */
[----:B------:R-:W-:Y:S01]  /*1650*/  IMAD.WIDE.U32 R28, R121, c[0x0][0x280], R18 ;  /* 0x0000a000791c7a25 */ /* 0x000fe200078e0012 */
[----:B------:R-:W-:Y:S01]  /*1660*/  UIMAD UR4, UR14, UR4, URZ ;  /* 0x000000040e0472a4 */ /* 0x000fe2000f8e023f */
[----:B------:R-:W-:Y:S01]  /*1670*/  LOP3.LUT R3, R3, 0xfffffe00, RZ, 0xc0, !PT ;  /* 0xfffffe0003037812 */ /* 0x000fe200078ec0ff */
[----:B------:R-:W-:Y:S01]  /*1680*/  USHF.R.S32.HI UR40, URZ, 0x1f, UR37 ;  /* 0x0000001f3f287899 */ /* 0x000fe20008011425 */
[C---:B------:R-:W-:Y:S01]  /*1690*/  IMAD R124, R88.reuse, c[0x0][0x280], RZ ;  /* 0x0000a000587c7a24 */ /* 0x040fe200078e02ff */
[----:B------:R-:W-:Y:S01]  /*16a0*/  UIMAD UR4, UR15, UR5, UR4 ;  /* 0x000000050f0472a4 */ /* 0x000fe2000f8e0204 */
[----:B------:R-:W-:Y:S01]  /*16b0*/  IMAD R122, R88, c[0x0][0x290], RZ ;  /* 0x0000a400587a7a24 */ /* 0x000fe200078e02ff */
[C---:B------:R-:W-:Y:S01]  /*16c0*/  IADD3 R119, R18.reuse, 0x60, RZ ;  /* 0x0000006012777810 */ /* 0x040fe20007ffe0ff */
[C---:B------:R-:W-:Y:S01]  /*16d0*/  IMAD R124, R121.reuse, c[0x0][0x284], R124 ;  /* 0x0000a100797c7a24 */ /* 0x040fe200078e027c */
[C---:B------:R-:W-:Y:S01]  /*16e0*/  IADD3 R118, R18.reuse, 0x80, RZ ;  /* 0x0000008012767810 */ /* 0x040fe20007ffe0ff */
[C---:B------:R-:W-:Y:S01]  /*16f0*/  IMAD R122, R121.reuse, c[0x0][0x294], R122 ;  /* 0x0000a500797a7a24 */ /* 0x040fe200078e027a */
[----:B------:R-:W-:Y:S01]  /*1700*/  IADD3 R117, R18, 0xa0, RZ ;  /* 0x000000a012757810 */ /* 0x000fe20007ffe0ff */
[----:B------:R-:W-:-:S04]  /*1710*/  IMAD.WIDE.U32 R26, R121, c[0x0][0x290], R18 ;  /* 0x0000a400791a7a25 */ /* 0x000fc800078e0012 */
[----:B------:R-:W-:-:S04]  /*1720*/  IMAD.WIDE.U32 R132, R132, c[0x0][0x268], R24 ;  /* 0x00009a0084847a25 */ /* 0x000fc800078e0018 */
[----:B------:R-:W-:Y:S02]  /*1730*/  IMAD.IADD R125, R124, 0x1, R29 ;  /* 0x000000017c7d7824 */ /* 0x000fe400078e021d */
[----:B------:R-:W-:Y:S02]  /*1740*/  IMAD.IADD R123, R122, 0x1, R27 ;  /* 0x000000017a7b7824 */ /* 0x000fe400078e021b */
[----:B------:R-:W-:Y:S01]  /*1750*/  IMAD.WIDE.U32 R136, R121, c[0x0][0x1e0], RZ ;  /* 0x0000780079887a25 */ /* 0x000fe200078e00ff */
[----:B--2---:R1:W2:Y:S01]  /*1760*/  @P2 R2UR UR30, R0 ;  /* 0x00000000001e23c2 */ /* 0x0042a200000e0000 */
[C---:B------:R-:W-:Y:S02]  /*1770*/  ISETP.GE.AND P2, PT, R2.reuse, 0x1, PT ;  /* 0x000000010200780c */ /* 0x040fe40003f46270 */
[----:B------:R-:W-:-:S05]  /*1780*/  IMAD.SHL.U32 R2, R2, 0x2, RZ ;  /* 0x0000000202027824 */ /* 0x000fca00078e00ff */
[----:B------:R-:W-:Y:S02]  /*1790*/  IADD3 R5, -R2, c[0x0][0x1d4], RZ ;  /* 0x0000750002057a10 */ /* 0x000fe40007ffe1ff */
[----:B-1----:R-:W-:-:S04]  /*17a0*/  IADD3 R0, R9, UR7, RZ ;  /* 0x0000000709007c10 */ /* 0x002fc8000fffe0ff */
[----:B------:R-:W-:Y:S02]  /*17b0*/  @P0 LEA.HI.X R11, R8, c[0x0][0x224], R0, 0x1, P6 ;  /* 0x00008900080b0a11 */ /* 0x000fe400030f0c00 */
[----:B------:R-:W-:-:S03]  /*17c0*/  ISETP.GE.AND P6, PT, R18, c[0x0][0x27c], PT ;  /* 0x00009f0012007a0c */ /* 0x000fc60003fc6270 */
[----:B------:R-:W-:Y:S01]  /*17d0*/  @!PT LDS RZ, [RZ] ;  /* 0x00000000fffff984 */ /* 0x000fe20000000800 */
[----:B------:R-:W-:Y:S01]  /*17e0*/  @!PT LDS RZ, [RZ] ;  /* 0x00000000fffff984 */ /* 0x000fe20000000800 */
[----:B------:R-:W-:Y:S01]  /*17f0*/  @!PT LDS RZ, [RZ] ;  /* 0x00000000fffff984 */ /* 0x000fe20000000800 */
[----:B------:R1:W-:Y:S01]  /*1800*/  @P0 LDGSTS.E.BYPASS.LTC128B.128 [R116+0x6100], [R10.64], !P5 ;  /* 0x061000000a740fae */ /* 0x0003e2000e901d5c */
[----:B------:R-:W-:Y:S02]  /*1810*/  SEL R9, RZ, c[0x0][0x27c], !P6 ;  /* 0x00009f00ff097a07 */ /* 0x000fe40007000000 */
[CC--:B------:R-:W-:Y:S01]  /*1820*/  SEL R17, R2.reuse, R5.reuse, !P6 ;  /* 0x0000000502117207 */ /* 0x0c0fe20007000000 */
[----:B------:R1:W-:Y:S01]  /*1830*/  @P0 LDGSTS.E.BYPASS.LTC128B.128 [R116+0x8100], [R10.64+0x80], !P4 ;  /* 0x081000800a740fae */ /* 0x0003e2000e101d5c */
[----:B------:R-:W-:Y:S02]  /*1840*/  ISETP.GE.AND P6, PT, R13, c[0x0][0x27c], PT ;  /* 0x00009f000d007a0c */ /* 0x000fe40003fc6270 */
[----:B------:R-:W-:Y:S01]  /*1850*/  SHF.R.S32.HI R6, RZ, 0x1f, R17 ;  /* 0x0000001fff067819 */ /* 0x000fe20000011411 */
[----:B------:R1:W-:Y:S01]  /*1860*/  @P0 LDGSTS.E.BYPASS.LTC128B.128 [R116+0xa100], [R10.64+0x100], !P3 ;  /* 0x0a1001000a740fae */ /* 0x0003e2000d901d5c */
[----:B------:R-:W-:Y:S02]  /*1870*/  SEL R20, RZ, c[0x0][0x27c], !P6 ;  /* 0x00009f00ff147a07 */ /* 0x000fe40007000000 */
[----:B------:R-:W-:-:S02]  /*1880*/  SEL R7, R2, R5, !P6 ;  /* 0x0000000502077207 */ /* 0x000fc40007000000 */
[----:B------:R-:W-:Y:S01]  /*1890*/  ISETP.GE.AND P6, PT, R12, c[0x0][0x27c], PT ;  /* 0x00009f000c007a0c */ /* 0x000fe20003fc6270 */
[----:B------:R-:W-:Y:S01]  /*18a0*/  IMAD.IADD R20, R20, 0x1, R13 ;  /* 0x0000000114147824 */ /* 0x000fe200078e020d */
[----:B------:R-:W-:Y:S02]  /*18b0*/  SHF.R.S32.HI R4, RZ, 0x1f, R7 ;  /* 0x0000001fff047819 */ /* 0x000fe40000011407 */
[----:B------:R-:W-:Y:S01]  /*18c0*/  SEL R5, R2, R5, !P6 ;  /* 0x0000000502057207 */ /* 0x000fe20007000000 */
[----:B------:R-:W-:Y:S01]  /*18d0*/  IMAD.IADD R2, R18, 0x1, R9 ;  /* 0x0000000112027824 */ /* 0x000fe200078e0209 */
[----:B------:R-:W-:Y:S01]  /*18e0*/  LEA.HI R4, R4, R7, RZ, 0x4 ;  /* 0x0000000704047211 */ /* 0x000fe200078f20ff */
[----:B------:R-:W-:Y:S01]  /*18f0*/  IMAD.U32 R9, RZ, RZ, UR15 ;  /* 0x0000000fff097e24 */ /* 0x000fe2000f8e00ff */
[----:B------:R-:W-:Y:S01]  /*1900*/  LEA.HI R6, R6, R17, RZ, 0x4 ;  /* 0x0000001106067211 */ /* 0x000fe200078f20ff */
[----:B------:R-:W-:Y:S01]  /*1910*/  IMAD.IADD R7, R121, 0x1, -R22 ;  /* 0x0000000179077824 */ /* 0x000fe200078e0a16 */
[----:B------:R-:W-:Y:S01]  /*1920*/  SHF.R.S32.HI R107, RZ, 0x1f, R2 ;  /* 0x0000001fff6b7819 */ /* 0x000fe20000011402 */
[----:B------:R-:W-:Y:S01]  /*1930*/  IMAD.WIDE.U32 R130, R9, c[0x0][0x210], R18 ;  /* 0x0000840009827a25 */ /* 0x000fe200078e0012 */
[----:B------:R-:W-:-:S02]  /*1940*/  SHF.R.S32.HI R9, RZ, 0x1f, R20 ;  /* 0x0000001fff097819 */ /* 0x000fc40000011414 */
[CC--:B------:R-:W-:Y:S02]  /*1950*/  LEA.HI R115, R107.reuse, R2.reuse, RZ, 0x3 ;  /* 0x000000026b737211 */ /* 0x0c0fe400078f18ff */
[----:B------:R-:W-:Y:S02]  /*1960*/  LEA.HI R107, R107, R2, RZ, 0x6 ;  /* 0x000000026b6b7211 */ /* 0x000fe400078f30ff */
[----:B------:R-:W-:Y:S02]  /*1970*/  SHF.R.S32.HI R2, RZ, 0x1f, R5 ;  /* 0x0000001fff027819 */ /* 0x000fe40000011405 */
[----:B------:R-:W-:Y:S01]  /*1980*/  LEA.HI R114, R9, R20, RZ, 0x3 ;  /* 0x0000001409727211 */ /* 0x000fe200078f18ff */
[----:B------:R-:W-:Y:S01]  /*1990*/  IMAD.SHL.U32 R107, R107, 0x40, RZ ;  /* 0x000000406b6b7824 */ /* 0x000fe200078e00ff */
[----:B------:R-:W-:Y:S02]  /*19a0*/  LEA.HI R2, R2, R5, RZ, 0x4 ;  /* 0x0000000502027211 */ /* 0x000fe400078f20ff */
[----:B------:R-:W-:-:S02]  /*19b0*/  SEL R5, RZ, c[0x0][0x27c], !P6 ;  /* 0x00009f00ff057a07 */ /* 0x000fc40007000000 */
[C---:B------:R-:W-:Y:S01]  /*19c0*/  LOP3.LUT P6, RZ, R7.reuse, 0x4, RZ, 0xc0, !PT ;  /* 0x0000000407ff7812 */ /* 0x040fe200078cc0ff */
[----:B------:R-:W-:Y:S01]  /*19d0*/  IMAD.SHL.U32 R7, R7, 0x40, RZ ;  /* 0x0000004007077824 */ /* 0x000fe200078e00ff */
[----:B------:R-:W-:Y:S01]  /*19e0*/  LEA.HI R9, R9, R20, RZ, 0x6 ;  /* 0x0000001409097211 */ /* 0x000fe200078f30ff */
[----:B------:R-:W-:Y:S01]  /*19f0*/  IMAD.IADD R22, R5, 0x1, R12 ;  /* 0x0000000105167824 */ /* 0x000fe200078e020c */
[----:B------:R-:W-:Y:S02]  /*1a00*/  SHF.R.S32.HI R112, RZ, 0x4, R6 ;  /* 0x00000004ff707819 */ /* 0x000fe40000011406 */
[----:B------:R-:W-:Y:S01]  /*1a10*/  LOP3.LUT R7, R7, 0x1c0, RZ, 0xc0, !PT ;  /* 0x000001c007077812 */ /* 0x000fe200078ec0ff */
[----:B------:R-:W-:Y:S01]  /*1a20*/  IMAD.SHL.U32 R9, R9, 0x40, RZ ;  /* 0x0000004009097824 */ /* 0x000fe200078e00ff */
[----:B------:R-:W-:Y:S02]  /*1a30*/  SHF.R.S32.HI R103, RZ, 0x1f, R22 ;  /* 0x0000001fff677819 */ /* 0x000fe40000011416 */
[----:B------:R-:W-:-:S02]  /*1a40*/  SHF.R.U32.HI R5, RZ, 0x3, R7 ;  /* 0x00000003ff057819 */ /* 0x000fc40000011607 */
[----:B------:R-:W-:Y:S02]  /*1a50*/  LOP3.LUT R6, R7, 0x38, R114, 0xf8, !PT ;  /* 0x0000003807067812 */ /* 0x000fe400078ef872 */
[----:B------:R-:W-:Y:S02]  /*1a60*/  LEA.HI.SX32 R112, R115, R112, 0x1d ;  /* 0x0000007073707211 */ /* 0x000fe400078feaff */
[----:B------:R-:W-:Y:S02]  /*1a70*/  LEA.HI R113, R103, R22, RZ, 0x3 ;  /* 0x0000001667717211 */ /* 0x000fe400078f18ff */
[----:B------:R-:W-:Y:S02]  /*1a80*/  SHF.R.S32.HI R109, RZ, 0x4, R4 ;  /* 0x00000004ff6d7819 */ /* 0x000fe40000011404 */
[----:B------:R-:W-:Y:S02]  /*1a90*/  SHF.R.S32.HI R2, RZ, 0x4, R2 ;  /* 0x00000004ff027819 */ /* 0x000fe40000011402 */
[----:B------:R-:W-:-:S02]  /*1aa0*/  LOP3.LUT R105, R9, 0x7ffff000, RZ, 0xc0, !PT ;  /* 0x7ffff00009697812 */ /* 0x000fc400078ec0ff */
[----:B------:R-:W-:Y:S02]  /*1ab0*/  LOP3.LUT R6, R6, R5, RZ, 0x3c, !PT ;  /* 0x0000000506067212 */ /* 0x000fe400078e3cff */
[----:B------:R-:W-:Y:S02]  /*1ac0*/  SHF.R.S32.HI R9, RZ, 0x1f, R112 ;  /* 0x0000001fff097819 */ /* 0x000fe40000011470 */
[----:B------:R-:W-:Y:S01]  /*1ad0*/  IADD3 R131, R131, UR4, RZ ;  /* 0x0000000483837c10 */ /* 0x000fe2000fffe0ff */
[----:B------:R-:W-:Y:S01]  /*1ae0*/  UMOV UR4, 0x5 ;  /* 0x0000000500047882 */ /* 0x000fe20000000000 */
[----:B------:R-:W-:Y:S01]  /*1af0*/  LEA.HI.SX32 R109, R114, R109, 0x1d ;  /* 0x0000006d726d7211 */ /* 0x000fe200078feaff */
[----:B------:R-:W-:Y:S01]  /*1b00*/  USHF.L.U64.HI UR32, UR6, UR4, UR32 ;  /* 0x0000000406207299 */ /* 0x000fe20008010220 */
[----:B------:R-:W-:Y:S02]  /*1b10*/  LEA.HI.SX32 R108, R113, R2, 0x1d ;  /* 0x00000002716c7211 */ /* 0x000fe400078feaff */
[----:B------:R-:W-:Y:S01]  /*1b20*/  IADD3 R105, R6, R105, R3 ;  /* 0x0000006906697210 */ /* 0x000fe20007ffe003 */
[----:B------:R-:W-:Y:S01]  /*1b30*/  ULDC.64 UR4, c[0x0][0x1e0] ;  /* 0x0000780000047ab9 */ /* 0x000fe20000000a00 */
[----:B------:R-:W-:Y:S01]  /*1b40*/  LEA.HI R6, R9, R112, RZ, 0x3 ;  /* 0x0000007009067211 */ /* 0x000fe200078f18ff */
[----:B------:R-:W-:Y:S01]  /*1b50*/  IMAD.SHL.U32 R112, R112, 0x8, RZ ;  /* 0x0000000870707824 */ /* 0x000fe200078e00ff */
[----:B------:R-:W-:Y:S01]  /*1b60*/  SHF.R.S32.HI R4, RZ, 0x1f, R109 ;  /* 0x0000001fff047819 */ /* 0x000fe2000001146d */
[----:B------:R-:W-:Y:S01]  /*1b70*/  USHF.L.U64.HI UR34, UR4, UR38, UR5 ;  /* 0x0000002604227299 */ /* 0x000fe20008010205 */
[----:B------:R-:W-:Y:S01]  /*1b80*/  SHF.R.S32.HI R9, RZ, 0x1f, R108 ;  /* 0x0000001fff097819 */ /* 0x000fe2000001146c */
[----:B------:R-:W-:Y:S01]  /*1b90*/  USHF.L.U32 UR35, UR4, 0x6, URZ ;  /* 0x0000000604237899 */ /* 0x000fe2000800063f */
[----:B------:R-:W-:Y:S01]  /*1ba0*/  LOP3.LUT R20, R7, 0x38, R115, 0xf8, !PT ;  /* 0x0000003807147812 */ /* 0x000fe200078ef873 */
[----:B------:R-:W-:Y:S01]  /*1bb0*/  IMAD.SHL.U32 R6, R6, 0x200, RZ ;  /* 0x0000020006067824 */ /* 0x000fe200078e00ff */
[----:B------:R-:W-:Y:S01]  /*1bc0*/  ULDC.64 UR4, c[0x0][0x280] ;  /* 0x0000a00000047ab9 */ /* 0x000fe20000000a00 */
[----:B------:R-:W-:Y:S01]  /*1bd0*/  LEA.HI R103, R103, R22, RZ, 0x6 ;  /* 0x0000001667677211 */ /* 0x000fe200078f30ff */
[----:B------:R-:W-:Y:S01]  /*1be0*/  USHF.L.U64.HI UR36, UR4, UR38, UR5 ;  /* 0x0000002604247299 */ /* 0x000fe20008010205 */
[----:B------:R-:W-:Y:S01]  /*1bf0*/  LEA.HI R4, R4, R109, RZ, 0x3 ;  /* 0x0000006d04047211 */ /* 0x000fe200078f18ff */
[----:B------:R-:W-:Y:S01]  /*1c00*/  USHF.L.U32 UR39, UR4, 0x6, URZ ;  /* 0x0000000604277899 */ /* 0x000fe2000800063f */
[----:B------:R-:W-:Y:S01]  /*1c10*/  LEA.HI R2, R9, R108, RZ, 0x3 ;  /* 0x0000006c09027211 */ /* 0x000fe200078f18ff */
[----:B------:R-:W-:Y:S01]  /*1c20*/  IMAD.SHL.U32 R109, R109, 0x8, RZ ;  /* 0x000000086d6d7824 */ /* 0x000fe200078e00ff */
[----:B------:R-:W-:Y:S01]  /*1c30*/  LOP3.LUT R107, R107, 0x7ffff000, RZ, 0xc0, !PT ;  /* 0x7ffff0006b6b7812 */ /* 0x000fe200078ec0ff */
[----:B------:R-:W-:Y:S01]  /*1c40*/  IMAD.SHL.U32 R108, R108, 0x8, RZ ;  /* 0x000000086c6c7824 */ /* 0x000fe200078e00ff */
[----:B------:R-:W-:Y:S01]  /*1c50*/  LOP3.LUT R20, R20, R5, RZ, 0x3c, !PT ;  /* 0x0000000514147212 */ /* 0x000fe200078e3cff */
[----:B------:R-:W-:Y:S01]  /*1c60*/  ULDC.64 UR4, c[0x0][0x290] ;  /* 0x0000a40000047ab9 */ /* 0x000fe20000000a00 */
[----:B------:R-:W-:Y:S01]  /*1c70*/  LOP3.LUT R106, R7, 0x38, R112, 0xf8, !PT ;  /* 0x00000038076a7812 */ /* 0x000fe200078ef870 */
[----:B------:R-:W-:Y:S01]  /*1c80*/  USHF.L.U64.HI UR38, UR4, UR38, UR5 ;  /* 0x0000002604267299 */ /* 0x000fe20008010205 */
[----:B------:R-:W-:Y:S01]  /*1c90*/  IADD3 R107, R20, R107, R3 ;  /* 0x0000006b146b7210 */ /* 0x000fe20007ffe003 */
[----:B------:R-:W-:Y:S01]  /*1ca0*/  USHF.L.U32 UR41, UR4, 0x6, URZ ;  /* 0x0000000604297899 */ /* 0x000fe2000800063f */
[----:B------:R-:W-:Y:S01]  /*1cb0*/  IMAD.SHL.U32 R103, R103, 0x40, RZ ;  /* 0x0000004067677824 */ /* 0x000fe200078e00ff */
[-C--:B------:R-:W-:Y:S01]  /*1cc0*/  LOP3.LUT R106, R106, R5.reuse, RZ, 0x3c, !PT ;  /* 0x000000056a6a7212 */ /* 0x080fe200078e3cff */
[----:B------:R-:W-:Y:S01]  /*1cd0*/  ULDC.64 UR4, c[0x0][0x1e0] ;  /* 0x0000780000047ab9 */ /* 0x000fe20000000a00 */
[----:B------:R-:W-:Y:S01]  /*1ce0*/  LOP3.LUT R6, R6, 0x7ffff000, RZ, 0xc0, !PT ;  /* 0x7ffff00006067812 */ /* 0x000fe200078ec0ff */
[----:B------:R-:W-:Y:S01]  /*1cf0*/  IMAD.SHL.U32 R4, R4, 0x200, RZ ;  /* 0x0000020004047824 */ /* 0x000fe200078e00ff */
[C---:B------:R-:W-:Y:S01]  /*1d00*/  LOP3.LUT R20, R7.reuse, 0x38, R113, 0xf8, !PT ;  /* 0x0000003807147812 */ /* 0x040fe200078ef871 */
[----:B------:R-:W-:Y:S01]  /*1d10*/  IMAD.SHL.U32 R2, R2, 0x200, RZ ;  /* 0x0000020002027824 */ /* 0x000fe200078e00ff */
[C---:B------:R-:W-:Y:S01]  /*1d20*/  LOP3.LUT R104, R7.reuse, 0x38, R109, 0xf8, !PT ;  /* 0x0000003807687812 */ /* 0x040fe200078ef86d */
[----:B------:R-:W-:Y:S01]  /*1d30*/  UIMAD UR43, UR40, UR4, URZ ;  /* 0x00000004282b72a4 */ /* 0x000fe2000f8e023f */
[----:B------:R-:W-:Y:S01]  /*1d40*/  LOP3.LUT R102, R7, 0x38, R108, 0xf8, !PT ;  /* 0x0000003807667812 */ /* 0x000fe200078ef86c */
[----:B------:R-:W-:Y:S01]  /*1d50*/  UIMAD.WIDE.U32 UR44, UR37, UR4, URZ ;  /* 0x00000004252c72a5 */ /* 0x000fe2000f8e003f */
[--C-:B------:R-:W-:Y:S01]  /*1d60*/  IADD3 R106, R106, R6, R3.reuse ;  /* 0x000000066a6a7210 */ /* 0x100fe20007ffe003 */
[----:B------:R-:W-:Y:S01]  /*1d70*/  UIMAD UR43, UR37, UR5, UR43 ;  /* 0x00000005252b72a4 */ /* 0x000fe2000f8e022b */
[----:B------:R-:W-:Y:S01]  /*1d80*/  LOP3.LUT R103, R103, 0x7ffff000, RZ, 0xc0, !PT ;  /* 0x7ffff00067677812 */ /* 0x000fe200078ec0ff */
[----:B------:R-:W-:Y:S01]  /*1d90*/  ULDC.64 UR6, c[0x0][0x1e8] ;  /* 0x00007a0000067ab9 */ /* 0x000fe20000000a00 */
[-C--:B------:R-:W-:Y:S01]  /*1da0*/  LOP3.LUT R20, R20, R5.reuse, RZ, 0x3c, !PT ;  /* 0x0000000514147212 */ /* 0x080fe200078e3cff */
[----:B------:R-:W-:Y:S01]  /*1db0*/  ULDC.64 UR4, c[0x0][0x268] ;  /* 0x00009a0000047ab9 */ /* 0x000fe20000000a00 */
[----:B------:R-:W-:Y:S01]  /*1dc0*/  LOP3.LUT R6, R7, 0x18, R18, 0xf8, !PT ;  /* 0x0000001807067812 */ /* 0x000fe200078ef812 */
[----:B------:R-:W-:Y:S01]  /*1dd0*/  UIMAD UR42, UR14, UR6, URZ ;  /* 0x000000060e2a72a4 */ /* 0x000fe2000f8e023f */
[-C--:B------:R-:W-:Y:S01]  /*1de0*/  LOP3.LUT R104, R104, R5.reuse, RZ, 0x3c, !PT ;  /* 0x0000000568687212 */ /* 0x080fe200078e3cff */
[----:B------:R-:W-:Y:S01]  /*1df0*/  UIADD3 UR45, UR45, UR43, URZ ;  /* 0x0000002b2d2d7290 */ /* 0x000fe2000fffe03f */
[----:B------:R-:W-:Y:S01]  /*1e00*/  LOP3.LUT R4, R4, 0x7ffff000, RZ, 0xc0, !PT ;  /* 0x7ffff00004047812 */ /* 0x000fe200078ec0ff */
[----:B------:R-:W-:Y:S01]  /*1e10*/  UIMAD UR27, UR27, UR4, URZ ;  /* 0x000000041b1b72a4 */ /* 0x000fe2000f8e023f */
[----:B------:R-:W-:Y:S01]  /*1e20*/  LOP3.LUT R102, R102, R5, RZ, 0x3c, !PT ;  /* 0x0000000566667212 */ /* 0x000fe200078e3cff */
[----:B------:R-:W-:Y:S01]  /*1e30*/  UIMAD UR42, UR15, UR7, UR42 ;  /* 0x000000070f2a72a4 */ /* 0x000fe2000f8e022a */
[----:B------:R-:W-:Y:S01]  /*1e40*/  LOP3.LUT R2, R2, 0x7ffff000, RZ, 0xc0, !PT ;  /* 0x7ffff00002027812 */ /* 0x000fe200078ec0ff */
[----:B------:R-:W-:Y:S01]  /*1e50*/  UIMAD.WIDE.U32 UR44, UR15, UR6, UR44 ;  /* 0x000000060f2c72a5 */ /* 0x000fe2000f8e002c */
[----:B------:R-:W-:Y:S01]  /*1e60*/  @P1 IADD3 R8, P0, R8, UR33, RZ ;  /* 0x0000002108081c10 */ /* 0x000fe2000ff1e0ff */
[----:B------:R-:W-:Y:S01]  /*1e70*/  UIMAD UR27, UR31, UR5, UR27 ;  /* 0x000000051f1b72a4 */ /* 0x000fe2000f8e021b */
[----:B------:R-:W-:Y:S01]  /*1e80*/  IADD3 R103, R20, R103, R3 ;  /* 0x0000006714677210 */ /* 0x000fe20007ffe003 */
[----:B--2---:R-:W-:Y:S01]  /*1e90*/  @UP0 USHF.R.S32.HI UR31, URZ, 0x1f, UR30 ;  /* 0x0000001f3f1f0899 */ /* 0x004fe2000801141e */
[----:B------:R-:W-:Y:S01]  /*1ea0*/  LOP3.LUT R111, R3, R6, R5, 0xf6, !PT ;  /* 0x00000006036f7212 */ /* 0x000fe200078ef605 */
[----:B------:R-:W-:Y:S01]  /*1eb0*/  UIADD3 UR45, UR45, UR42, URZ ;  /* 0x0000002a2d2d7290 */ /* 0x000fe2000fffe03f */
[--C-:B------:R-:W-:Y:S01]  /*1ec0*/  IADD3 R104, R104, R4, R3.reuse ;  /* 0x0000000468687210 */ /* 0x100fe20007ffe003 */
[----:B------:R-:W-:Y:S01]  /*1ed0*/  @!UP0 UMOV UR30, UR24 ;  /* 0x00000018001e8c82 */ /* 0x000fe20008000000 */
[----:B------:R-:W-:Y:S01]  /*1ee0*/  IADD3 R102, R102, R2, R3 ;  /* 0x0000000266667210 */ /* 0x000fe20007ffe003 */
[----:B------:R-:W-:Y:S01]  /*1ef0*/  USEL UR42, UR30, URZ, !UP5 ;  /* 0x0000003f1e2a7287 */ /* 0x000fe2000e800000 */
[----:B------:R-:W-:Y:S01]  /*1f00*/  @P1 IADD3.X R3, R0, UR32, RZ, P0, !PT ;  /* 0x0000002000031c10 */ /* 0x000fe200087fe4ff */
[----:B------:R-:W-:Y:S01]  /*1f10*/  @!UP0 UMOV UR31, UR13 ;  /* 0x0000000d001f8c82 */ /* 0x000fe20008000000 */
[C---:B------:R-:W-:Y:S01]  /*1f20*/  @P1 LEA R4, P0, R8.reuse, c[0x0][0x220], 0x1 ;  /* 0x0000880008041a11 */ /* 0x040fe200078008ff */
[----:B------:R-:W-:Y:S01]  /*1f30*/  USEL UR13, UR31, URZ, !UP5 ;  /* 0x0000003f1f0d7287 */ /* 0x000fe2000e800000 */
[----:B------:R-:W-:Y:S01]  /*1f40*/  SHF.R.S32.HI R2, RZ, 0x1f, R79 ;  /* 0x0000001fff027819 */ /* 0x000fe2000001144f */
[----:B------:R-:W-:Y:S01]  /*1f50*/  ULDC.64 UR6, c[0x0][0x1f0] ;  /* 0x00007c0000067ab9 */ /* 0x000fe20000000a00 */
[----:B------:R-:W-:Y:S01]  /*1f60*/  @P1 LEA.HI.X R5, R8, c[0x0][0x224], R3, 0x1, P0 ;  /* 0x0000890008051a11 */ /* 0x000fe200000f0c03 */
[----:B------:R-:W-:Y:S01]  /*1f70*/  IMAD.U32 R3, RZ, RZ, UR42 ;  /* 0x0000002aff037e24 */ /* 0x000fe2000f8e00ff */
[----:B------:R-:W-:Y:S01]  /*1f80*/  SHF.R.S32.HI R17, RZ, 0x1f, R16 ;  /* 0x0000001fff117819 */ /* 0x000fe20000011410 */
[----:B------:R-:W-:Y:S01]  /*1f90*/  IMAD R0, R2, c[0x0][0x280], RZ ;  /* 0x0000a00002007a24 */ /* 0x000fe200078e02ff */
[----:B------:R-:W-:Y:S01]  /*1fa0*/  UIMAD.WIDE.U32 UR30, UR42, UR6, UR44 ;  /* 0x000000062a1e72a5 */ /* 0x000fe2000f8e002c */
[----:B------:R2:W-:Y:S01]  /*1fb0*/  @P1 LDGSTS.E.BYPASS.LTC128B.128 [R116+0x7100], [R4.64], !P5 ;  /* 0x0710000004741fae */ /* 0x0005e2000e901d5c */
[----:B------:R-:W-:Y:S01]  /*1fc0*/  IMAD.WIDE.U32 R130, R3, c[0x0][0x218], R130 ;  /* 0x0000860003827a25 */ /* 0x000fe200078e0082 */
[----:B------:R-:W-:Y:S01]  /*1fd0*/  UIMAD UR6, UR13, UR6, URZ ;  /* 0x000000060d0672a4 */ /* 0x000fe2000f8e023f */
[----:B------:R-:W-:Y:S01]  /*1fe0*/  LEA R111, R111, 0x100, 0x1 ;  /* 0x000001006f6f7811 */ /* 0x000fe200078e08ff */
[----:B------:R2:W-:Y:S01]  /*1ff0*/  @P1 LDGSTS.E.BYPASS.LTC128B.128 [R116+0x9100], [R4.64+0x80], !P4 ;  /* 0x0910008004741fae */ /* 0x0005e2000e101d5c */
[----:B------:R-:W-:Y:S01]  /*2000*/  IMAD R3, R79, c[0x0][0x284], R0 ;  /* 0x0000a1004f037a24 */ /* 0x000fe200078e0200 */
[----:B------:R-:W-:Y:S01]  /*2010*/  ULDC.64 UR4, c[0x0][0x218] ;  /* 0x0000860000047ab9 */ /* 0x000fe20000000a00 */
[C-C-:B------:R-:W-:Y:S01]  /*2020*/  IMAD.WIDE.U32 R128, R121.reuse, c[0x0][0x280], R16.reuse ;  /* 0x0000a00079807a25 */ /* 0x140fe200078e0010 */
[----:B------:R2:W-:Y:S01]  /*2030*/  @P1 LDGSTS.E.BYPASS.LTC128B.128 [R116+0xb100], [R4.64+0x100], !P3 ;  /* 0x0b10010004741fae */ /* 0x0005e2000d901d5c */
[----:B------:R-:W-:Y:S01]  /*2040*/  UIMAD UR4, UR13, UR4, URZ ;  /* 0x000000040d0472a4 */ /* 0x000fe2000f8e023f */
[C---:B------:R-:W-:Y:S01]  /*2050*/  IADD3 R89, P0, R121.reuse, UR37, RZ ;  /* 0x0000002579597c10 */ /* 0x040fe2000ff1e0ff */
[----:B------:R-:W-:Y:S01]  /*2060*/  IMAD.WIDE.U32 R126, R121, c[0x0][0x290], R16 ;  /* 0x0000a400797e7a25 */ /* 0x000fe200078e0010 */
[----:B------:R-:W0:Y:S01]  /*2070*/  LDGDEPBAR ;  /* 0x00000000000079af */ /* 0x000e220000000000 */
[----:B------:R-:W-:Y:S01]  /*2080*/  UIMAD UR6, UR42, UR7, UR6 ;  /* 0x000000072a0672a4 */ /* 0x000fe2000f8e0206 */
[----:B------:R-:W-:Y:S01]  /*2090*/  IADD3 R91, R133, UR27, RZ ;  /* 0x0000001b855b7c10 */ /* 0x000fe2000fffe0ff */
[----:B------:R-:W-:Y:S01]  /*20a0*/  IMAD R0, R88, c[0x0][0x1e0], RZ ;  /* 0x0000780058007a24 */ /* 0x000fe200078e02ff */
[----:B------:R-:W-:Y:S01]  /*20b0*/  UIMAD UR4, UR42, UR5, UR4 ;  /* 0x000000052a0472a4 */ /* 0x000fe2000f8e0204 */
[----:B------:R-:W-:Y:S01]  /*20c0*/  IMAD.IADD R129, R129, 0x1, R124 ;  /* 0x0000000181817824 */ /* 0x000fe200078e027c */
[----:B------:R-:W-:Y:S01]  /*20d0*/  IADD3 R110, R111, 0x40, RZ ;  /* 0x000000406f6e7810 */ /* 0x000fe20007ffe0ff */
[----:B------:R-:W-:Y:S01]  /*20e0*/  IMAD.IADD R127, R127, 0x1, R122 ;  /* 0x000000017f7f7824 */ /* 0x000fe200078e027a */
[----:B------:R-:W-:Y:S01]  /*20f0*/  UIADD3 UR27, UR31, UR6, URZ ;  /* 0x000000061f1b7290 */ /* 0x000fe2000fffe03f */
[----:B------:R-:W-:Y:S01]  /*2100*/  IMAD R2, R2, c[0x0][0x290], RZ ;  /* 0x0000a40002027a24 */ /* 0x000fe200078e02ff */
[----:B------:R-:W-:Y:S01]  /*2110*/  IADD3.X R88, R88, UR40, RZ, P0, !PT ;  /* 0x0000002858587c10 */ /* 0x000fe200087fe4ff */
[----:B------:R-:W-:Y:S01]  /*2120*/  IMAD R95, R121, c[0x0][0x1e4], R0 ;  /* 0x00007900795f7a24 */ /* 0x000fe200078e0200 */
[----:B------:R-:W-:Y:S01]  /*2130*/  @P6 IADD3 R110, R111, -0x40, RZ ;  /* 0xffffffc06f6e6810 */ /* 0x000fe20007ffe0ff */
[----:B------:R-:W-:Y:S01]  /*2140*/  IMAD.MOV.U32 R124, RZ, RZ, R28 ;  /* 0x000000ffff7c7224 */ /* 0x000fe200078e001c */
[----:B------:R-:W-:Y:S01]  /*2150*/  LOP3.LUT R115, R115, 0xfffffff8, RZ, 0xc0, !PT ;  /* 0xfffffff873737812 */ /* 0x000fe200078ec0ff */
[----:B------:R-:W-:Y:S01]  /*2160*/  IMAD.MOV.U32 R122, RZ, RZ, R26 ;  /* 0x000000ffff7a7224 */ /* 0x000fe200078e001a */
[----:B------:R-:W-:Y:S01]  /*2170*/  LOP3.LUT R114, R114, 0xfffffff8, RZ, 0xc0, !PT ;  /* 0xfffffff872727812 */ /* 0x000fe200078ec0ff */
[----:B------:R-:W-:Y:S01]  /*2180*/  IMAD R83, R79, c[0x0][0x294], R2 ;  /* 0x0000a5004f537a24 */ /* 0x000fe200078e0202 */
[----:B------:R-:W-:Y:S01]  /*2190*/  LOP3.LUT R113, R113, 0xfffffff8, RZ, 0xc0, !PT ;  /* 0xfffffff871717812 */ /* 0x000fe200078ec0ff */
[----:B------:R-:W-:Y:S01]  /*21a0*/  IMAD.IADD R95, R137, 0x1, R95 ;  /* 0x00000001895f7824 */ /* 0x000fe200078e025f */
[----:B------:R-:W-:Y:S01]  /*21b0*/  IADD3 R82, P6, P0, R136, UR30, R18 ;  /* 0x0000001e88527c10 */ /* 0x000fe2000f8de012 */
[----:B------:R-:W-:Y:S01]  /*21c0*/  IMAD.WIDE.U32 R126, R79, c[0x0][0x290], R126 ;  /* 0x0000a4004f7e7a25 */ /* 0x000fe200078e007e */
[----:B------:R-:W-:Y:S01]  /*21d0*/  ULDC.U8 UR5, c[0x0][0x298] ;  /* 0x0000a60000057ab9 */ /* 0x000fe20000000000 */
[----:B-1----:R-:W-:-:S02]  /*21e0*/  IADD3 R11, R16, 0x50, RZ ;  /* 0x00000050100b7810 */ /* 0x002fc40007ffe0ff */
[C---:B------:R-:W-:Y:S01]  /*21f0*/  IMAD.WIDE.U32 R128, R79.reuse, c[0x0][0x280], R128 ;  /* 0x0000a0004f807a25 */ /* 0x040fe200078e0080 */
[----:B------:R-:W-:Y:S02]  /*2200*/  ISETP.NE.AND P1, PT, RZ, UR5, PT ;  /* 0x00000005ff007c0c */ /* 0x000fe4000bf25270 */
[C---:B------:R-:W-:Y:S01]  /*2210*/  IADD3 R10, R16.reuse, 0x30, RZ ;  /* 0x00000030100a7810 */ /* 0x040fe20007ffe0ff */
[C---:B------:R-:W-:Y:S01]  /*2220*/  IMAD.WIDE.U32 R124, R79.reuse, c[0x0][0x280], R124 ;  /* 0x0000a0004f7c7a25 */ /* 0x040fe200078e007c */
[----:B------:R-:W-:Y:S02]  /*2230*/  IADD3 R9, R16, 0x10, RZ ;  /* 0x0000001010097810 */ /* 0x000fe40007ffe0ff */
[----:B------:R-:W-:Y:S01]  /*2240*/  SHF.R.S32.HI R101, RZ, 0x1f, R115 ;  /* 0x0000001fff657819 */ /* 0x000fe20000011473 */
[----:B------:R-:W-:Y:S01]  /*2250*/  IMAD.WIDE.U32 R122, R79, c[0x0][0x290], R122 ;  /* 0x0000a4004f7a7a25 */ /* 0x000fe200078e007a */
[----:B------:R-:W-:Y:S02]  /*2260*/  SHF.R.S32.HI R98, RZ, 0x1f, R112 ;  /* 0x0000001fff627819 */ /* 0x000fe40000011470 */
[----:B------:R-:W-:Y:S01]  /*2270*/  SHF.R.S32.HI R100, RZ, 0x1f, R114 ;  /* 0x0000001fff647819 */ /* 0x000fe20000011472 */
[----:B------:R-:W-:Y:S01]  /*2280*/  IMAD.IADD R85, R127, 0x1, R83 ;  /* 0x000000017f557824 */ /* 0x000fe200078e0253 */
[----:B------:R-:W-:Y:S01]  /*2290*/  SHF.R.S32.HI R99, RZ, 0x1f, R113 ;  /* 0x0000001fff637819 */ /* 0x000fe20000011471 */
[----:B------:R-:W-:Y:S01]  /*22a0*/  IMAD.IADD R86, R129, 0x1, R3 ;  /* 0x0000000181567824 */ /* 0x000fe200078e0203 */
[----:B------:R-:W-:Y:S01]  /*22b0*/  IADD3 R87, R131, UR4, RZ ;  /* 0x0000000483577c10 */ /* 0x000fe2000fffe0ff */
[----:B------:R-:W-:Y:S01]  /*22c0*/  IMAD.IADD R84, R3, 0x1, R125 ;  /* 0x0000000103547824 */ /* 0x000fe200078e027d */
[----:B------:R-:W-:Y:S01]  /*22d0*/  SHF.R.S32.HI R97, RZ, 0x1f, R109 ;  /* 0x0000001fff617819 */ /* 0x000fe2000001146d */
[----:B------:R-:W-:Y:S01]  /*22e0*/  IMAD.IADD R83, R83, 0x1, R123 ;  /* 0x0000000153537824 */ /* 0x000fe200078e027b */
[----:B------:R-:W-:Y:S01]  /*22f0*/  SHF.R.S32.HI R96, RZ, 0x1f, R108 ;  /* 0x0000001fff607819 */ /* 0x000fe2000001146c */
[----:B------:R-:W-:Y:S01]  /*2300*/  IMAD.SHL.U32 R107, R107, 0x2, RZ ;  /* 0x000000026b6b7824 */ /* 0x000fe200078e00ff */
[----:B------:R-:W-:Y:S01]  /*2310*/  IADD3.X R81, R95, UR27, R19, P6, P0 ;  /* 0x0000001b5f517c10 */ /* 0x000fe2000b7e0413 */
[----:B------:R-:W-:-:S02]  /*2320*/  IMAD.SHL.U32 R105, R105, 0x2, RZ ;  /* 0x0000000269697824 */ /* 0x000fc400078e00ff */
[----:B------:R-:W-:Y:S02]  /*2330*/  IMAD.SHL.U32 R103, R103, 0x2, RZ ;  /* 0x0000000267677824 */ /* 0x000fe400078e00ff */
[----:B------:R-:W-:Y:S02]  /*2340*/  IMAD.SHL.U32 R106, R106, 0x2, RZ ;  /* 0x000000026a6a7824 */ /* 0x000fe400078e00ff */
[----:B------:R-:W-:Y:S02]  /*2350*/  IMAD.SHL.U32 R104, R104, 0x2, RZ ;  /* 0x0000000268687824 */ /* 0x000fe400078e00ff */
[----:B------:R-:W-:Y:S01]  /*2360*/  IMAD.SHL.U32 R102, R102, 0x2, RZ ;  /* 0x0000000266667824 */ /* 0x000fe200078e00ff */
[----:B--2---:R-:W-:Y:S06]  /*2370*/  BAR.SYNC.DEFER_BLOCKING 0x0 ;  /* 0x0000000000007b1d */ /* 0x004fec0000010000 */
.L_x_327:
[----:B------:R-:W-:Y:S01]  /*2380*/  USHF.R.S32.HI UR13, URZ, 0x1f, UR17 ;  /* 0x0000001f3f0d7899 */ /* 0x000fe20008011411 */
[----:B------:R-:W-:Y:S04]  /*2390*/  DEPBAR.LE SB0, 0x0 ;  /* 0x000080000000791a */ /* 0x000fe80000000000 */
[----:B------:R-:W-:Y:S01]  /*23a0*/  UIMAD UR7, UR34, UR17, URZ ;  /* 0x00000011220772a4 */ /* 0x000fe2000f8e023f */
[----:B------:R-:W-:Y:S01]  /*23b0*/  BAR.SYNC.DEFER_BLOCKING 0x0 ;  /* 0x0000000000007b1d */ /* 0x000fe20000010000 */
[----:B------:R-:W-:Y:S02]  /*23c0*/  UIMAD.WIDE.U32 UR46, UR35, UR17, URZ ;  /* 0x00000011232e72a5 */ /* 0x000fe4000f8e003f */
[----:B------:R-:W-:Y:S04]  /*23d0*/  UIMAD UR7, UR13, UR35, UR7 ;  /* 0x000000230d0772a4 */ /* 0x000fe8000f8e0207 */
[----:B-1----:R-:W-:Y:S01]  /*23e0*/  IADD3 R3, P6, R82, UR46, RZ ;  /* 0x0000002e52037c10 */ /* 0x002fe2000ffde0ff */
[----:B------:R-:W-:Y:S03]  /*23f0*/  UIADD3 UR7, UR47, UR7, URZ ;  /* 0x000000072f077290 */ /* 0x000fe6000fffe03f */
[----:B------:R-:W-:Y:S03]  /*2400*/  LEA R64, P0, R3, c[0x0][0x1c8], 0x1 ;  /* 0x0000720003407a11 */ /* 0x000fe600078008ff */
[----:B------:R-:W-:Y:S04]  /*2410*/  IADD3.X R0, R81, UR7, RZ, P6, !PT ;  /* 0x0000000751007c10 */ /* 0x000fe8000b7fe4ff */
[----:B------:R-:W-:Y:S01]  /*2420*/  LEA.HI.X R65, R3, c[0x0][0x1cc], R0, 0x1, P0 ;  /* 0x0000730003417a11 */ /* 0x000fe200000f0c00 */
[----:B------:R-:W-:Y:S01]  /*2430*/  BSSY B1, `(.L_x_303) ;  /* 0x0000389000017945 */ /* 0x000fe20003800000 */
[----:B------:R-:W-:-:S05]  /*2440*/  @!P2 BRA `(.L_x_304) ;  /* 0x000036f00000a947 */ /* 0x000fca0003800000 */
[----:B------:R-:W-:Y:S02]  /*2450*/  UIMAD UR6, UR36, UR17, URZ ;  /* 0x00000011240672a4 */ /* 0x000fe4000f8e023f */
[----:B------:R-:W-:Y:S02]  /*2460*/  UIMAD UR5, UR38, UR17, URZ ;  /* 0x00000011260572a4 */ /* 0x000fe4000f8e023f */
[----:B------:R-:W-:Y:S02]  /*2470*/  UIMAD UR4, UR17, -0x40, UR22 ;  /* 0xffffffc0110478a4 */ /* 0x000fe4000f8e0216 */
[----:B------:R-:W-:Y:S02]  /*2480*/  UIMAD.WIDE.U32 UR44, UR39, UR17, URZ ;  /* 0x00000011272c72a5 */ /* 0x000fe4000f8e003f */
[----:B------:R-:W-:Y:S02]  /*2490*/  UIMAD.WIDE.U32 UR42, UR41, UR17, URZ ;  /* 0x00000011292a72a5 */ /* 0x000fe4000f8e003f */
[----:B------:R-:W-:Y:S02]  /*24a0*/  UIMAD UR6, UR13, UR39, UR6 ;  /* 0x000000270d0672a4 */ /* 0x000fe4000f8e0206 */
[----:B------:R-:W-:Y:S02]  /*24b0*/  UIMAD UR5, UR13, UR41, UR5 ;  /* 0x000000290d0572a4 */ /* 0x000fe4000f8e0205 */
[----:B------:R-:W-:Y:S02]  /*24c0*/  UISETP.LT.AND UP0, UPT, UR4, 0x40, UPT ;  /* 0x000000400400788c */ /* 0x000fe4000bf01270 */
[----:B------:R-:W-:Y:S02]  /*24d0*/  UIADD3 UR6, UR45, UR6, URZ ;  /* 0x000000062d067290 */ /* 0x000fe4000fffe03f */
[----:B------:R-:W-:Y:S02]  /*24e0*/  UIADD3 UR5, UR43, UR5, URZ ;  /* 0x000000052b057290 */ /* 0x000fe4000fffe03f */
[----:B------:R-:W-:Y:S01]  /*24f0*/  USEL UR4, UR4, 0x40, UP0 ;  /* 0x0000004004047887 */ /* 0x000fe20008000000 */
[----:B------:R-:W-:-:S05]  /*2500*/  @!P1 BRA `(.L_x_305) ;  /* 0x00001b2000009947 */ /* 0x000fca0003800000 */
[----:B------:R-:W-:Y:S01]  /*2510*/  ISETP.GE.AND P0, PT, R121, UR4, PT ;  /* 0x0000000479007c0c */ /* 0x000fe2000bf06270 */
        /* <DEDUP_REMOVED lines=14> */
[----:B------:R-:W-:Y:S01]  /*2600*/  IADD3 R3, P6, R128, UR44, RZ ;  /* 0x0000002c80037c10 */ /* 0x000fe2000ffde0ff */
[----:B------:R-:W-:Y:S01]  /*2610*/  CS2R R62, SRZ ;  /* 0x00000000003e7805 */ /* 0x000fe2000001ff00 */
[----:B------:R-:W-:Y:S01]  /*2620*/  CS2R R34, SRZ ;  /* 0x0000000000227805 */ /* 0x000fe2000001ff00 */
[----:B------:R-:W-:Y:S01]  /*2630*/  CS2R R60, SRZ ;  /* 0x00000000003c7805 */ /* 0x000fe2000001ff00 */
[----:B------:R-:W-:Y:S01]  /*2640*/  IADD3.X R0, R86, UR6, RZ, P6, !PT ;  /* 0x0000000656007c10 */ /* 0x000fe2000b7fe4ff */
[----:B------:R-:W-:Y:S01]  /*2650*/  CS2R R38, SRZ ;  /* 0x0000000000267805 */ /* 0x000fe2000001ff00 */
[----:B------:R-:W-:Y:S01]  /*2660*/  IADD3 R5, P6, R126, UR42, RZ ;  /* 0x0000002a7e057c10 */ /* 0x000fe2000ffde0ff */
[----:B------:R-:W-:Y:S01]  /*2670*/  CS2R R58, SRZ ;  /* 0x00000000003a7805 */ /* 0x000fe2000001ff00 */
[----:B------:R-:W-:Y:S01]  /*2680*/  CS2R R32, SRZ ;  /* 0x0000000000207805 */ /* 0x000fe2000001ff00 */
[----:B------:R-:W-:Y:S01]  /*2690*/  CS2R R54, SRZ ;  /* 0x0000000000367805 */ /* 0x000fe2000001ff00 */
[----:B------:R-:W-:Y:S01]  /*26a0*/  IADD3.X R2, R85, UR5, RZ, P6, !PT ;  /* 0x0000000555027c10 */ /* 0x000fe2000b7fe4ff */
[----:B------:R-:W-:Y:S01]  /*26b0*/  CS2R R28, SRZ ;  /* 0x00000000001c7805 */ /* 0x000fe2000001ff00 */
        /* <DEDUP_REMOVED lines=32> */
.L_x_307:
[----:B------:R-:W-:Y:S05]  /*28c0*/  BSYNC B0 ;  /* 0x0000000000007941 */ /* 0x000fea0003800000 */
.L_x_306:
        /* <DEDUP_REMOVED lines=89> */
.L_x_310:
[----:B------:R-:W-:Y:S05]  /*2e60*/  BSYNC B0 ;  /* 0x0000000000007941 */ /* 0x000fea0003800000 */
.L_x_309:
        /* <DEDUP_REMOVED lines=56> */
.L_x_312:
[----:B------:R-:W-:Y:S05]  /*31f0*/  BSYNC B0 ;  /* 0x0000000000007941 */ /* 0x000fea0003800000 */
.L_x_311:
        /* <DEDUP_REMOVED lines=56> */
.L_x_314:
[----:B------:R-:W-:Y:S05]  /*3580*/  BSYNC B0 ;  /* 0x0000000000007941 */ /* 0x000fea0003800000 */
.L_x_313:
        /* <DEDUP_REMOVED lines=56> */
.L_x_316:
[----:B------:R-:W-:Y:S05]  /*3910*/  BSYNC B0 ;  /* 0x0000000000007941 */ /* 0x000fea0003800000 */
.L_x_315:
        /* <DEDUP_REMOVED lines=56> */
.L_x_318:
[----:B------:R-:W-:Y:S05]  /*3ca0*/  BSYNC B0 ;  /* 0x0000000000007941 */ /* 0x000fea0003800000 */
.L_x_317:
        /* <DEDUP_REMOVED lines=56> */
.L_x_305:
        /* <DEDUP_REMOVED lines=47> */
.L_x_320:
[----:B------:R-:W-:Y:S05]  /*4320*/  BSYNC B0 ;  /* 0x0000000000007941 */ /* 0x000fea0003800000 */
.L_x_319:
[----:B------:R-:W-:Y:S04]  /*4330*/  IADD3 R120, P6, R136, UR46, RZ ;  /* 0x0000002e88787c10 */ /* 0x000fe8000ffde0ff */
[----:B------:R-:W-:Y:S01]  /*4340*/  IADD3.X R90, R95, UR7, RZ, P6, !PT ;  /* 0x000000075f5a7c10 */ /* 0x000fe2000b7fe4ff */
        /* <DEDUP_REMOVED lines=29> */
[----:B------:R-:W-:Y:S01]  /*4520*/  IADD3 R143, P6, P0, R120, UR30, R115 ;  /* 0x0000001e788f7c10 */ /* 0x000fe2000f8de073 */
[----:B------:R-:W-:Y:S01]  /*4530*/  LDS.128 R72, [R106+0x6100] ;  /* 0x006100006a487984 */ /* 0x000fe20000000c00 */
[----:B------:R-:W-:Y:S01]  /*4540*/  P2R R144, PR, RZ, 0x2 ;  /* 0x00000002ff907803 */ /* 0x000fe20000000000 */
[----:B------:R-:W-:Y:S01]  /*4550*/  IMAD.MOV.U32 R41, RZ, RZ, R37 ;  /* 0x000000ffff297224 */ /* 0x000fe200078e0025 */
[----:B------:R-:W-:Y:S01]  /*4560*/  IADD3.X R142, R90, UR27, R101, P6, P0 ;  /* 0x0000001b5a8e7c10 */ /* 0x000fe2000b7e0465 */
[----:B------:R-:W-:Y:S01]  /*4570*/  IMAD.MOV.U32 R58, RZ, RZ, R53 ;  /* 0x000000ffff3a7224 */ /* 0x000fe200078e0035 */
[----:B------:R-:W-:Y:S02]  /*4580*/  ISETP.GE.AND P6, PT, R112, c[0x0][0x1d4], PT ;  /* 0x0000750070007a0c */ /* 0x000fe40003fc6270 */
[----:B------:R-:W-:Y:S01]  /*4590*/  MOV R43, R36 ;  /* 0x00000024002b7202 */ /* 0x000fe20000000f00 */
[----:B------:R-:W1:Y:S01]  /*45a0*/  LDS.128 R24, [R107+0x6100] ;  /* 0x006100006b187984 */ /* 0x000e620000000c00 */
[----:B------:R-:W-:Y:S09]  /*45b0*/  MOV R49, R52 ;  /* 0x0000003400317202 */ /* 0x000ff20000000f00 */
[----:B------:R-:W-:Y:S04]  /*45c0*/  @!P6 IADD3 R141, P1, P0, R120, UR30, R112 ;  /* 0x0000001e788dec10 */ /* 0x000fe8000f83e070 */
[----:B------:R-:W-:Y:S02]  /*45d0*/  @!P6 IADD3.X R140, R90, UR27, R98, P1, P0 ;  /* 0x0000001b5a8cec10 */ /* 0x000fe40008fe0462 */
[----:B------:R-:W-:Y:S02]  /*45e0*/  ISETP.NE.AND P1, PT, R144, RZ, PT ;  /* 0x000000ff9000720c */ /* 0x000fe40003f25270 */
[C---:B------:R-:W-:Y:S04]  /*45f0*/  LEA R144, P0, R143.reuse, c[0x0][0x1c8], 0x1 ;  /* 0x000072008f907a11 */ /* 0x040fe800078008ff */
[----:B------:R-:W-:Y:S02]  /*4600*/  LEA.HI.X R145, R143, c[0x0][0x1cc], R142, 0x1, P0 ;  /* 0x000073008f917a11 */ /* 0x000fe400000f0c8e */
[C---:B------:R-:W-:Y:S04]  /*4610*/  @!P6 LEA R142, P0, R141.reuse, c[0x0][0x1c8], 0x1 ;  /* 0x000072008d8eea11 */ /* 0x040fe800078008ff */
[----:B------:R-:W-:Y:S02]  /*4620*/  @!P6 LEA.HI.X R143, R141, c[0x0][0x1cc], R140, 0x1, P0 ;  /* 0x000073008d8fea11 */ /* 0x000fe400000f0c8c */
[----:B------:R-:W-:Y:S11]  /*4630*/  ISETP.GE.AND P0, PT, R18, c[0x0][0x27c], PT ;  /* 0x00009f0012007a0c */ /* 0x000ff60003f06270 */
[----:B------:R-:W-:Y:S02]  /*4640*/  @!UPT UIADD3 URZ, URZ, URZ, URZ ;  /* 0x0000003f3f3ff290 */ /* 0x000fe4000fffe03f */
[----:B-1----:R-:W-:Y:S01]  /*4650*/  @!P0 IMAD.MOV.U32 R44, RZ, RZ, R25 ;  /* 0x000000ffff2c8224 */ /* 0x002fe200078e0019 */
[--C-:B------:R-:W-:Y:S01]  /*4660*/  @!P0 SHF.R.U64 R57, R54, 0x10, R55.reuse ;  /* 0x0000001036398819 */ /* 0x100fe20000001237 */
[----:B------:R-:W-:Y:S01]  /*4670*/  @!P0 HADD2.F32 R45, -RZ, R43.H0_H0 ;  /* 0x2000002bff2d8230 */ /* 0x000fe20000004100 */
[----:B------:R-:W-:Y:S01]  /*4680*/  @!P0 IMAD.MOV.U32 R43, RZ, RZ, R24 ;  /* 0x000000ffff2b8224 */ /* 0x000fe200078e0018 */
[----:B------:R-:W-:Y:S01]  /*4690*/  @!P0 SHF.R.U32.HI R61, RZ, 0x10, R55 ;  /* 0x00000010ff3d8819 */ /* 0x000fe20000011637 */
[----:B------:R-:W-:Y:S01]  /*46a0*/  @!P0 HADD2.F32 R49, -RZ, R49.H0_H0 ;  /* 0x20000031ff318230 */ /* 0x000fe20000004100 */
[----:B------:R-:W-:Y:S01]  /*46b0*/  @!P0 MOV R55, R72 ;  /* 0x0000004800378202 */ /* 0x000fe20000000f00 */
[----:B------:R-:W-:Y:S01]  /*46c0*/  @!P0 HADD2.F32 R46, -RZ, R41.H0_H0 ;  /* 0x20000029ff2e8230 */ /* 0x000fe20000004100 */
[--C-:B------:R-:W-:Y:S01]  /*46d0*/  @!P0 SHF.R.U32.HI R56, RZ, 0x10, R53.reuse ;  /* 0x00000010ff388819 */ /* 0x100fe20000011635 */
[----:B------:R-:W-:Y:S01]  /*46e0*/  @!P0 HADD2.F32 R48, -RZ, R43.H0_H0 ;  /* 0x2000002bff308230 */ /* 0x000fe20000004100 */
[----:B------:R-:W-:Y:S01]  /*46f0*/  @!P0 SHF.R.U64 R50, R52, 0x10, R53 ;  /* 0x0000001034328819 */ /* 0x000fe20000001235 */
[--C-:B------:R-:W-:Y:S01]  /*4700*/  @!P0 HADD2.F32 R47, -RZ, R55.reuse.H0_H0 ;  /* 0x20000037ff2f8230 */ /* 0x100fe20000004100 */
[----:B------:R-:W-:Y:S01]  /*4710*/  MOV R53, R54 ;  /* 0x0000003600357202 */ /* 0x000fe20000000f00 */
[----:B------:R-:W-:Y:S01]  /*4720*/  @!P0 HADD2.F32 R41, -RZ, R44.H0_H0 ;  /* 0x2000002cff298230 */ /* 0x000fe20000004100 */
[C---:B------:R-:W-:Y:S01]  /*4730*/  @!P0 FMUL.FTZ R0, R48.reuse, R45 ;  /* 0x0000002d30008220 */ /* 0x040fe20000410000 */
[----:B------:R-:W-:Y:S01]  /*4740*/  @!P0 MOV R54, R73 ;  /* 0x0000004900368202 */ /* 0x000fe20000000f00 */
[C---:B------:R-:W-:Y:S01]  /*4750*/  @!P0 FMUL.FTZ R140, R47.reuse, R45 ;  /* 0x0000002d2f8c8220 */ /* 0x040fe20000410000 */
[--C-:B------:R-:W-:Y:S01]  /*4760*/  @!P0 SHF.R.U32.HI R40, RZ, 0x10, R37.reuse ;  /* 0x00000010ff288819 */ /* 0x100fe20000011625 */
[-C--:B------:R-:W-:Y:S01]  /*4770*/  @!P0 FFMA.FTZ R0, R47, R49.reuse, R0 ;  /* 0x000000312f008223 */ /* 0x080fe20000010000 */
[----:B------:R-:W-:Y:S01]  /*4780*/  @!P0 HADD2.F32 R52, -RZ, R58.H0_H0 ;  /* 0x2000003aff348230 */ /* 0x000fe20000004100 */
[----:B------:R-:W-:Y:S01]  /*4790*/  @!P0 FFMA.FTZ R140, R48, R49, -R140 ;  /* 0x00000031308c8223 */ /* 0x000fe2000001088c */
[----:B------:R-:W-:Y:S01]  /*47a0*/  @!P0 HADD2.F32 R51, -RZ, R54.H0_H0 ;  /* 0x20000036ff338230 */ /* 0x000fe20000004100 */
[-C--:B------:R-:W-:Y:S01]  /*47b0*/  @!P0 FMUL.FTZ R3, R41, R46.reuse ;  /* 0x0000002e29038220 */ /* 0x080fe20000410000 */
[----:B------:R-:W-:Y:S01]  /*47c0*/  @!P0 MOV R60, R75 ;  /* 0x0000004b003c8202 */ /* 0x000fe20000000f00 */
[----:B------:R-:W-:Y:S01]  /*47d0*/  @!P0 HADD2.F32 R40, -RZ, R40.H0_H0 ;  /* 0x20000028ff288230 */ /* 0x000fe20000004100 */
[----:B------:R-:W-:Y:S01]  /*47e0*/  @!P0 SHF.R.U64 R42, R36, 0x10, R37 ;  /* 0x00000010242a8819 */ /* 0x000fe20000001225 */
[----:B------:R-:W-:Y:S01]  /*47f0*/  @!P0 FMUL.FTZ R141, R51, R46 ;  /* 0x0000002e338d8220 */ /* 0x000fe20000410000 */
[----:B------:R-:W-:Y:S01]  /*4800*/  @!P0 HADD2.F32 R49, -RZ, R54.H1_H1 ;  /* 0x30000036ff318230 */ /* 0x000fe20000004100 */
[----:B------:R-:W-:Y:S01]  /*4810*/  IMAD.MOV.U32 R36, RZ, RZ, R39 ;  /* 0x000000ffff247224 */ /* 0x000fe200078e0027 */
[----:B------:R-:W-:Y:S01]  /*4820*/  @!P0 HADD2.F32 R54, -RZ, R56.H0_H0 ;  /* 0x20000038ff368230 */ /* 0x000fe20000004100 */
[----:B------:R-:W-:Y:S01]  /*4830*/  @!P0 FFMA.FTZ R141, R41, R52, -R141 ;  /* 0x00000034298d8223 */ /* 0x000fe2000001088d */
[----:B------:R-:W-:Y:S01]  /*4840*/  @!P0 HADD2.F32 R41, -RZ, R44.H1_H1 ;  /* 0x3000002cff298230 */ /* 0x000fe20000004100 */
[----:B------:R-:W-:Y:S01]  /*4850*/  @!P0 FMUL.FTZ R146, R49, R40 ;  /* 0x0000002831928220 */ /* 0x000fe20000410000 */
[----:B------:R-:W-:Y:S01]  /*4860*/  @!P0 HADD2.F32 R47, -RZ, R55.H1_H1 ;  /* 0x30000037ff2f8230 */ /* 0x000fe20000004100 */
[----:B------:R-:W-:Y:S01]  /*4870*/  @!P0 MOV R56, R74 ;  /* 0x0000004a00388202 */ /* 0x000fe20000000f00 */
[----:B------:R-:W-:Y:S01]  /*4880*/  @!P0 HADD2.F32 R42, -RZ, R42.H0_H0 ;  /* 0x2000002aff2a8230 */ /* 0x000fe20000004100 */
[C---:B------:R-:W-:Y:S01]  /*4890*/  @!P0 FMUL.FTZ R4, R41.reuse, R40 ;  /* 0x0000002829048220 */ /* 0x040fe20000410000 */
[----:B------:R-:W-:Y:S01]  /*48a0*/  @!P0 HADD2.F32 R50, -RZ, R50.H0_H0 ;  /* 0x20000032ff328230 */ /* 0x000fe20000004100 */
[----:B------:R-:W-:Y:S01]  /*48b0*/  @!P0 FFMA.FTZ R146, R41, R54, -R146 ;  /* 0x0000003629928223 */ /* 0x000fe20000010892 */
[----:B------:R-:W-:Y:S01]  /*48c0*/  @!P0 HADD2.F32 R43, -RZ, R43.H1_H1 ;  /* 0x3000002bff2b8230 */ /* 0x000fe20000004100 */
[----:B------:R-:W-:Y:S01]  /*48d0*/  @!P0 IMAD.MOV.U32 R41, RZ, RZ, R26 ;  /* 0x000000ffff298224 */ /* 0x000fe200078e001a */
[----:B------:R-:W-:Y:S01]  /*48e0*/  MOV R37, R38 ;  /* 0x0000002600257202 */ /* 0x000fe20000000f00 */
[-C--:B------:R-:W-:Y:S01]  /*48f0*/  @!P0 FMUL.FTZ R147, R47, R42.reuse ;  /* 0x0000002a2f938220 */ /* 0x080fe20000410000 */
[----:B------:R-:W-:Y:S01]  /*4900*/  @!P0 SHF.R.U64 R38, R38, 0x10, R39 ;  /* 0x0000001026268819 */ /* 0x000fe20000001227 */
[C---:B------:R-:W-:Y:S01]  /*4910*/  @!P0 FMUL.FTZ R2, R43.reuse, R42 ;  /* 0x0000002a2b028220 */ /* 0x040fe20000410000 */
        /* <DEDUP_REMOVED lines=13> */
[----:B------:R-:W-:Y:S01]  /*49f0*/  @!P0 FMUL.FTZ R148, R55, R43 ;  /* 0x0000002b37948220 */ /* 0x000fe20000410000 */
        /* <DEDUP_REMOVED lines=42> */
.L_x_322:
[----:B------:R-:W-:Y:S05]  /*4ca0*/  BSYNC B0 ;  /* 0x0000000000007941 */ /* 0x000fea0003800000 */
.L_x_321:
[----:B------:R-:W-:Y:S01]  /*4cb0*/  ISETP.GE.AND P0, PT, R13, c[0x0][0x1d4], PT ;  /* 0x000075000d007a0c */ /* 0x000fe20003f06270 */
[----:B------:R-:W-:Y:S01]  /*4cc0*/  @!UPT UIADD3 URZ, URZ, URZ, URZ ;  /* 0x0000003f3f3ff290 */ /* 0x000fe2000fffe03f */
[----:B------:R-:W-:Y:S11]  /*4cd0*/  BSSY B0, `(.L_x_323) ;  /* 0x0000073000007945 */ /* 0x000ff60003800000 */
[----:B------:R-:W-:-:S05]  /*4ce0*/  @P0 BRA `(.L_x_324) ;  /* 0x0000071000000947 */ /* 0x000fca0003800000 */
[----:B------:R-:W-:Y:S01]  /*4cf0*/  IADD3 R61, P6, P0, R120, UR30, R114 ;  /* 0x0000001e783d7c10 */ /* 0x000fe2000f8de072 */
[----:B------:R-:W2:Y:S01]  /*4d00*/  LDS.128 R56, [R104+0x6100] ;  /* 0x0061000068387984 */ /* 0x000ea20000000c00 */
[----:B------:R-:W-:Y:S02]  /*4d10*/  P2R R60, PR, RZ, 0x2 ;  /* 0x00000002ff3c7803 */ /* 0x000fe40000000000 */
[----:B------:R-:W-:Y:S02]  /*4d20*/  IADD3.X R54, R90, UR27, R100, P6, P0 ;  /* 0x0000001b5a367c10 */ /* 0x000fe4000b7e0464 */
[----:B------:R-:W-:Y:S03]  /*4d30*/  ISETP.GE.AND P6, PT, R109, c[0x0][0x1d4], PT ;  /* 0x000075006d007a0c */ /* 0x000fe60003fc6270 */
[----:B-1----:R-:W1:Y:S10]  /*4d40*/  LDS.128 R24, [R105+0x6100] ;  /* 0x0061000069187984 */ /* 0x002e740000000c00 */
        /* <DEDUP_REMOVED lines=9> */
[----:B--2---:R-:W-:Y:S01]  /*4de0*/  @!P0 MOV R41, R56 ;  /* 0x0000003800298202 */ /* 0x004fe20000000f00 */
[----:B------:R-:W-:Y:S01]  /*4df0*/  @!P0 HADD2.F32 R38, -RZ, R35.H1_H1 ;  /* 0x30000023ff268230 */ /* 0x000fe20000004100 */
[----:B------:R-:W-:Y:S01]  /*4e00*/  @!P0 SHF.R.U64 R30, R30, 0x10, R31 ;  /* 0x000000101e1e8819 */ /* 0x000fe2000000121f */
[----:B------:R-:W-:Y:S01]  /*4e10*/  @!P0 HADD2.F32 R40, -RZ, R77.H1_H1 ;  /* 0x3000004dff288230 */ /* 0x000fe20000004100 */
[----:B------:R-:W-:Y:S01]  /*4e20*/  @!P0 SHF.R.U64 R36, R28, 0x10, R29 ;  /* 0x000000101c248819 */ /* 0x000fe2000000121d */
[--C-:B------:R-:W-:Y:S01]  /*4e30*/  @!P0 HADD2.F32 R39, -RZ, R41.reuse.H0_H0 ;  /* 0x20000029ff278230 */ /* 0x100fe20000004100 */
[----:B------:R-:W-:Y:S01]  /*4e40*/  @!P0 SHF.R.U32.HI R28, RZ, 0x10, R31 ;  /* 0x00000010ff1c8819 */ /* 0x000fe2000001161f */
[----:B-1----:R-:W-:Y:S01]  /*4e50*/  @!P0 IMAD.MOV.U32 R31, RZ, RZ, R24 ;  /* 0x000000ffff1f8224 */ /* 0x002fe200078e0018 */
[----:B------:R-:W-:Y:S01]  /*4e60*/  @!P0 MOV R43, R57 ;  /* 0x00000039002b8202 */ /* 0x000fe20000000f00 */
[----:B------:R-:W-:Y:S01]  /*4e70*/  @!P0 HADD2.F32 R41, -RZ, R41.H1_H1 ;  /* 0x30000029ff298230 */ /* 0x000fe20000004100 */
[----:B------:R-:W-:Y:S01]  /*4e80*/  @!P0 FMUL.FTZ R52, R39, R38 ;  /* 0x0000002627348220 */ /* 0x000fe20000410000 */
[----:B------:R-:W-:Y:S01]  /*4e90*/  @!P0 SHF.R.U32.HI R29, RZ, 0x10, R29 ;  /* 0x00000010ff1d8819 */ /* 0x000fe2000001161d */
[--C-:B------:R-:W-:Y:S01]  /*4ea0*/  @!P0 HADD2.F32 R37, -RZ, R31.reuse.H0_H0 ;  /* 0x2000001fff258230 */ /* 0x100fe20000004100 */
[----:B------:R-:W-:Y:S01]  /*4eb0*/  @!P0 MOV R45, R59 ;  /* 0x0000003b002d8202 */ /* 0x000fe20000000f00 */
[----:B------:R-:W-:Y:S01]  /*4ec0*/  @!P0 HADD2.F32 R31, -RZ, R31.H1_H1 ;  /* 0x3000001fff1f8230 */ /* 0x000fe20000004100 */
[----:B------:R-:W-:Y:S01]  /*4ed0*/  @!P0 MOV R47, R58 ;  /* 0x0000003a002f8202 */ /* 0x000fe20000000f00 */
[----:B------:R-:W-:Y:S01]  /*4ee0*/  @!P0 HADD2.F32 R36, -RZ, R36.H0_H0 ;  /* 0x20000024ff248230 */ /* 0x000fe20000004100 */
[C---:B------:R-:W-:Y:S01]  /*4ef0*/  @!P0 FMUL.FTZ R0, R37.reuse, R38 ;  /* 0x0000002625008220 */ /* 0x040fe20000410000 */
[----:B------:R-:W-:Y:S01]  /*4f00*/  @!P0 SHF.R.U64 R42, R68, 0x10, R69 ;  /* 0x00000010442a8819 */ /* 0x000fe20000001245 */
[----:B------:R-:W-:Y:S01]  /*4f10*/  @!P0 FFMA.FTZ R52, R37, R40, -R52 ;  /* 0x0000002825348223 */ /* 0x000fe20000010834 */
[----:B------:R-:W-:Y:S01]  /*4f20*/  @!P0 HADD2.F32 R50, -RZ, R45.H1_H1 ;  /* 0x3000002dff328230 */ /* 0x000fe20000004100 */
[----:B------:R-:W-:Y:S01]  /*4f30*/  @!P0 IMAD.MOV.U32 R37, RZ, RZ, R25 ;  /* 0x000000ffff258224 */ /* 0x000fe200078e0019 */
[----:B------:R-:W-:Y:S01]  /*4f40*/  @!P0 SHF.R.U32.HI R44, RZ, 0x10, R69 ;  /* 0x00000010ff2c8819 */ /* 0x000fe20000011645 */
[----:B------:R-:W-:Y:S01]  /*4f50*/  @!P0 FMUL.FTZ R73, R41, R36 ;  /* 0x0000002429498220 */ /* 0x000fe20000410000 */
[----:B------:R-:W-:Y:S01]  /*4f60*/  @!P0 HADD2.F32 R42, -RZ, R42.H0_H0 ;  /* 0x2000002aff2a8230 */ /* 0x000fe20000004100 */
[----:B------:R-:W-:Y:S01]  /*4f70*/  @!P0 FFMA.FTZ R0, R39, R40, R0 ;  /* 0x0000002827008223 */ /* 0x000fe20000010000 */
[--C-:B------:R-:W-:Y:S01]  /*4f80*/  @!P0 HADD2.F32 R40, -RZ, R43.reuse.H0_H0 ;  /* 0x2000002bff288230 */ /* 0x100fe20000004100 */
[C---:B------:R-:W-:Y:S01]  /*4f90*/  @!P0 FMUL.FTZ R2, R31.reuse, R36 ;  /* 0x000000241f028220 */ /* 0x040fe20000410000 */
[----:B------:R-:W-:Y:S01]  /*4fa0*/  @!P0 HADD2.F32 R43, -RZ, R43.H1_H1 ;  /* 0x3000002bff2b8230 */ /* 0x000fe20000004100 */
[-C--:B------:R-:W-:Y:S01]  /*4fb0*/  @!P0 FFMA.FTZ R73, R31, R42.reuse, -R73 ;  /* 0x0000002a1f498223 */ /* 0x080fe20000010849 */
[----:B------:R-:W-:Y:S01]  /*4fc0*/  @!P0 HADD2.F32 R36, -RZ, R29.H0_H0 ;  /* 0x2000001dff248230 */ /* 0x000fe20000004100 */
[----:B------:R-:W-:Y:S01]  /*4fd0*/  @!P0 FFMA.FTZ R2, R41, R42, R2 ;  /* 0x0000002a29028223 */ /* 0x000fe20000010002 */
[----:B------:R-:W-:Y:S01]  /*4fe0*/  @!P0 HADD2.F32 R44, -RZ, R44.H0_H0 ;  /* 0x2000002cff2c8230 */ /* 0x000fe20000004100 */
[----:B------:R-:W-:Y:S01]  /*4ff0*/  @!P0 SHF.R.U32.HI R53, RZ, 0x10, R71 ;  /* 0x00000010ff358819 */ /* 0x000fe20000011647 */
[----:B------:R-:W-:Y:S01]  /*5000*/  @!P0 HADD2.F32 R29, -RZ, R37.H1_H1 ;  /* 0x30000025ff1d8230 */ /* 0x000fe20000004100 */
[----:B------:R-:W-:Y:S01]  /*5010*/  @!P0 FMUL.FTZ R75, R43, R36 ;  /* 0x000000242b4b8220 */ /* 0x000fe20000410000 */
[----:B------:R-:W-:Y:S01]  /*5020*/  @!P0 HADD2.F32 R31, -RZ, R35.H0_H0 ;  /* 0x20000023ff1f8230 */ /* 0x000fe20000004100 */
[----:B------:R-:W-:Y:S01]  /*5030*/  @!P0 IMAD.MOV.U32 R35, RZ, RZ, R27 ;  /* 0x000000ffff238224 */ /* 0x000fe200078e001b */
[----:B------:R-:W-:Y:S01]  /*5040*/  @!P0 F2FP.PACK_AB R52, R73, R52 ;  /* 0x000000344934823e */ /* 0x000fe200000000ff */
[C---:B------:R-:W-:Y:S01]  /*5050*/  @!P0 FMUL.FTZ R4, R29.reuse, R36 ;  /* 0x000000241d048220 */ /* 0x040fe20000410000 */
[----:B------:R-:W-:Y:S01]  /*5060*/  @!P0 HADD2.F32 R38, -RZ, R37.H0_H0 ;  /* 0x20000025ff268230 */ /* 0x000fe20000004100 */
        /* <DEDUP_REMOVED lines=15> */
[----:B------:R-:W-:Y:S01]  /*5160*/  @!P0 MOV R24, R52 ;  /* 0x0000003400188202 */ /* 0x000fe20000000f00 */
[-C--:B------:R-:W-:Y:S01]  /*5170*/  @!P0 FMUL.FTZ R74, R48, R31.reuse ;  /* 0x0000001f304a8220 */ /* 0x080fe20000410000 */
[----:B------:R-:W-:Y:S01]  /*5180*/  @!P0 F2FP.PACK_AB R52, R2, R0 ;  /* 0x000000000234823e */ /* 0x000fe200000000ff */
[----:B------:R-:W-:Y:S01]  /*5190*/  @!P0 FMUL.FTZ R7, R36, R31 ;  /* 0x0000001f24078220 */ /* 0x000fe20000410000 */
[----:B------:R-:W-:Y:S02]  /*51a0*/  @!P0 HADD2.F32 R47, -RZ, R47.H1_H1 ;  /* 0x3000002fff2f8230 */ /* 0x000fe40000004100 */
        /* <DEDUP_REMOVED lines=37> */
.L_x_324:
[----:B------:R-:W-:Y:S05]  /*5400*/  BSYNC B0 ;  /* 0x0000000000007941 */ /* 0x000fea0003800000 */
.L_x_323:
[----:B------:R-:W-:Y:S11]  /*5410*/  ISETP.GE.AND P0, PT, R12, c[0x0][0x1d4], PT ;  /* 0x000075000c007a0c */ /* 0x000ff60003f06270 */
[----:B------:R-:W-:Y:S02]  /*5420*/  @!UPT UIADD3 URZ, URZ, URZ, URZ ;  /* 0x0000003f3f3ff290 */ /* 0x000fe4000fffe03f */
[----:B------:R-:W-:-:S05]  /*5430*/  @P0 BRA `(.L_x_308) ;  /* 0x0000088000000947 */ /* 0x000fca0003800000 */
[----:B-1----:R-:W-:Y:S01]  /*5440*/  LDS.128 R52, [R102+0x6100] ;  /* 0x0061000066347984 */ /* 0x002fe20000000c00 */
[----:B------:R-:W-:Y:S04]  /*5450*/  IADD3 R56, P6, P0, R120, UR30, R113 ;  /* 0x0000001e78387c10 */ /* 0x000fe8000f8de071 */
[----:B------:R-:W-:Y:S02]  /*5460*/  IADD3.X R49, R90, UR27, R99, P6, P0 ;  /* 0x0000001b5a317c10 */ /* 0x000fe4000b7e0463 */
[----:B------:R-:W-:Y:S01]  /*5470*/  ISETP.GE.AND P0, PT, R12, c[0x0][0x27c], PT ;  /* 0x00009f000c007a0c */ /* 0x000fe20003f06270 */
[----:B------:R-:W1:Y:S01]  /*5480*/  LDS.128 R24, [R103+0x6100] ;  /* 0x0061000067187984 */ /* 0x000e620000000c00 */
[C---:B------:R-:W-:Y:S04]  /*5490*/  LEA R58, P6, R56.reuse, c[0x0][0x1c8], 0x1 ;  /* 0x00007200383a7a11 */ /* 0x040fe800078c08ff */
[----:B------:R-:W-:Y:S02]  /*54a0*/  LEA.HI.X R59, R56, c[0x0][0x1cc], R49, 0x1, P6 ;  /* 0x00007300383b7a11 */ /* 0x000fe400030f0c31 */
[----:B------:R-:W-:Y:S05]  /*54b0*/  ISETP.GE.AND P6, PT, R108, c[0x0][0x1d4], PT ;  /* 0x000075006c007a0c */ /* 0x000fea0003fc6270 */
[----:B------:R-:W-:Y:S01]  /*54c0*/  @!P0 SHF.R.U32.HI R28, RZ, 0x10, R21 ;  /* 0x00000010ff1c8819 */ /* 0x000fe20000011615 */
[----:B------:R-:W-:Y:S01]  /*54d0*/  @!P0 HADD2.F32 R29, -RZ, R33.H1_H1 ;  /* 0x30000021ff1d8230 */ /* 0x000fe20000004100 */
[----:B------:R-:W-:Y:S01]  /*54e0*/  @!P0 SHF.R.U64 R22, R22, 0x10, R23 ;  /* 0x0000001016168819 */ /* 0x000fe20000001217 */
[--C-:B------:R-:W-:Y:S01]  /*54f0*/  @!P0 HADD2.F32 R39, -RZ, R63.reuse.H1_H1 ;  /* 0x3000003fff278230 */ /* 0x100fe20000004100 */
[----:B------:R-:W-:Y:S01]  /*5500*/  @!P0 SHF.R.U64 R21, R20, 0x10, R21 ;  /* 0x0000001014158819 */ /* 0x000fe20000001215 */
[----:B------:R-:W-:Y:S01]  /*5510*/  @!P0 HADD2.F32 R28, -RZ, R28.H0_H0 ;  /* 0x2000001cff1c8230 */ /* 0x000fe20000004100 */
[----:B------:R-:W-:Y:S01]  /*5520*/  @!P0 SHF.R.U32.HI R20, RZ, 0x10, R23 ;  /* 0x00000010ff148819 */ /* 0x000fe20000011617 */
[----:B------:R-:W-:Y:S01]  /*5530*/  @!P0 HADD2.F32 R35, -RZ, R63.H0_H0 ;  /* 0x2000003fff238230 */ /* 0x000fe20000004100 */
[--C-:B------:R-:W-:Y:S01]  /*5540*/  @!P0 SHF.R.U32.HI R40, RZ, 0x10, R65.reuse ;  /* 0x00000010ff288819 */ /* 0x100fe20000011641 */
[--C-:B------:R-:W-:Y:S01]  /*5550*/  @!P0 HADD2.F32 R45, -RZ, R62.reuse.H1_H1 ;  /* 0x3000003eff2d8230 */ /* 0x100fe20000004100 */
[----:B------:R-:W-:Y:S01]  /*5560*/  @!P0 SHF.R.U64 R36, R64, 0x10, R65 ;  /* 0x0000001040248819 */ /* 0x000fe20000001241 */
        /* <DEDUP_REMOVED lines=11> */
[--C-:B------:R-:W-:Y:S01]  /*5620*/  @!P0 HADD2.F32 R30, -RZ, R23.reuse.H0_H0 ;  /* 0x20000017ff1e8230 */ /* 0x100fe20000004100 */
[----:B------:R-:W-:Y:S01]  /*5630*/  @!P0 MOV R42, R55 ;  /* 0x00000037002a8202 */ /* 0x000fe20000000f00 */
[--C-:B------:R-:W-:Y:S01]  /*5640*/  @!P0 HADD2.F32 R41, -RZ, R34.reuse.H1_H1 ;  /* 0x30000022ff298230 */ /* 0x100fe20000004100 */
[----:B------:R-:W-:Y:S01]  /*5650*/  @!P0 MOV R43, R54 ;  /* 0x00000036002b8202 */ /* 0x000fe20000000f00 */
[----:B------:R-:W-:Y:S01]  /*5660*/  @!P0 HADD2.F32 R38, -RZ, R34.H0_H0 ;  /* 0x20000022ff268230 */ /* 0x000fe20000004100 */
[-C--:B------:R-:W-:Y:S01]  /*5670*/  @!P0 FMUL.FTZ R3, R30, R29.reuse ;  /* 0x0000001d1e038220 */ /* 0x080fe20000410000 */
[----:B------:R-:W-:Y:S01]  /*5680*/  @!P0 HADD2.F32 R23, -RZ, R23.H1_H1 ;  /* 0x30000017ff178230 */ /* 0x000fe20000004100 */
[----:B------:R-:W-:Y:S01]  /*5690*/  @!P0 FMUL.FTZ R56, R41, R28 ;  /* 0x0000001c29388220 */ /* 0x000fe20000410000 */
[----:B------:R-:W-:Y:S01]  /*56a0*/  @!P0 HADD2.F32 R34, -RZ, R37.H0_H0 ;  /* 0x20000025ff228230 */ /* 0x000fe20000004100 */
[----:B------:R-:W-:Y:S01]  /*56b0*/  @!P0 FMUL.FTZ R49, R38, R29 ;  /* 0x0000001d26318220 */ /* 0x000fe20000410000 */
[----:B------:R-:W-:Y:S01]  /*56c0*/  @!P0 MOV R29, R24 ;  /* 0x00000018001d8202 */ /* 0x000fe20000000f00 */
[C---:B------:R-:W-:Y:S01]  /*56d0*/  @!P0 FMUL.FTZ R4, R23.reuse, R28 ;  /* 0x0000001c17048220 */ /* 0x040fe20000410000 */
[----:B------:R-:W-:Y:S01]  /*56e0*/  @!P0 HADD2.F32 R28, -RZ, R21.H0_H0 ;  /* 0x20000015ff1c8230 */ /* 0x000fe20000004100 */
[----:B------:R-:W-:Y:S01]  /*56f0*/  @!P0 FFMA.FTZ R56, R23, R40, -R56 ;  /* 0x0000002817388223 */ /* 0x000fe20000010838 */
[----:B------:R-:W-:Y:S01]  /*5700*/  @!P0 HADD2.F32 R23, -RZ, R33.H0_H0 ;  /* 0x20000021ff178230 */ /* 0x000fe20000004100 */
[----:B------:R-:W-:Y:S01]  /*5710*/  @!P0 FFMA.FTZ R49, R30, R39, -R49 ;  /* 0x000000271e318223 */ /* 0x000fe20000010831 */
[----:B------:R-:W-:Y:S02]  /*5720*/  @!P0 HADD2.F32 R37, -RZ, R37.H1_H1 ;  /* 0x30000025ff258230 */ /* 0x000fe40000004100 */
[--C-:B------:R-:W-:Y:S01]  /*5730*/  @!P0 HADD2.F32 R30, -RZ, R29.reuse.H0_H0 ;  /* 0x2000001dff1e8230 */ /* 0x100fe20000004100 */
[-C--:B------:R-:W-:Y:S01]  /*5740*/  @!P0 FMUL.FTZ R51, R34, R23.reuse ;  /* 0x0000001722338220 */ /* 0x080fe20000410000 */
[----:B------:R-:W-:Y:S01]  /*5750*/  @!P0 HADD2.F32 R21, -RZ, R29.H1_H1 ;  /* 0x3000001dff158230 */ /* 0x000fe20000004100 */
[----:B------:R-:W-:Y:S01]  /*5760*/  @!P0 FMUL.FTZ R60, R37, R28 ;  /* 0x0000001c253c8220 */ /* 0x000fe20000410000 */
[----:B------:R-:W-:Y:S01]  /*5770*/  @!P0 MOV R29, R26 ;  /* 0x0000001a001d8202 */ /* 0x000fe20000000f00 */
[----:B------:R-:W-:Y:S01]  /*5780*/  @!P0 FMUL.FTZ R0, R30, R23 ;  /* 0x000000171e008220 */ /* 0x000fe20000410000 */
[----:B------:R-:W-:Y:S01]  /*5790*/  @!P0 F2FP.PACK_AB R49, R56, R49 ;  /* 0x000000313831823e */ /* 0x000fe200000000ff */
[----:B------:R-:W-:Y:S01]  /*57a0*/  @!P0 IMAD.MOV.U32 R23, RZ, RZ, R27 ;  /* 0x000000ffff178224 */ /* 0x000fe200078e001b */
[----:B------:R-:W-:Y:S01]  /*57b0*/  @!P0 HADD2.F32 R48, -RZ, R42.H0_H0 ;  /* 0x2000002aff308230 */ /* 0x000fe20000004100 */
[----:B------:R-:W-:Y:S01]  /*57c0*/  @!P0 FFMA.FTZ R51, R30, R35, -R51 ;  /* 0x000000231e338223 */ /* 0x000fe20000010833 */
[----:B------:R-:W-:Y:S01]  /*57d0*/  @!P0 MOV R25, R49 ;  /* 0x0000003100198202 */ /* 0x000fe20000000f00 */
[C---:B------:R-:W-:Y:S01]  /*57e0*/  @!P0 FMUL.FTZ R2, R21.reuse, R28 ;  /* 0x0000001c15028220 */ /* 0x040fe20000410000 */
[----:B------:R-:W-:Y:S01]  /*57f0*/  @!P0 HADD2.F32 R31, -RZ, R29.H0_H0 ;  /* 0x2000001dff1f8230 */ /* 0x000fe20000004100 */
[-C--:B------:R-:W-:Y:S01]  /*5800*/  @!P0 FFMA.FTZ R60, R21, R36.reuse, -R60 ;  /* 0x00000024153c8223 */ /* 0x080fe2000001083c */
[--C-:B------:R-:W-:Y:S01]  /*5810*/  @!P0 HADD2.F32 R21, -RZ, R32.reuse.H0_H0 ;  /* 0x20000020ff158230 */ /* 0x100fe20000004100 */
[----:B------:R-:W-:Y:S01]  /*5820*/  @!P0 FFMA.FTZ R0, R34, R35, R0 ;  /* 0x0000002322008223 */ /* 0x000fe20000010000 */
[----:B------:R-:W-:Y:S01]  /*5830*/  @!P0 HADD2.F32 R28, -RZ, R32.H1_H1 ;  /* 0x30000020ff1c8230 */ /* 0x000fe20000004100 */
[----:B------:R-:W-:Y:S01]  /*5840*/  @!P0 FFMA.FTZ R2, R37, R36, R2 ;  /* 0x0000002425028223 */ /* 0x000fe20000010002 */
[----:B------:R-:W-:Y:S01]  /*5850*/  @!P0 HADD2.F32 R30, -RZ, R22.H0_H0 ;  /* 0x20000016ff1e8230 */ /* 0x000fe20000004100 */
[----:B------:R-:W-:Y:S01]  /*5860*/  @!P0 FMUL.FTZ R68, R48, R21 ;  /* 0x0000001530448220 */ /* 0x000fe20000410000 */
[----:B------:R-:W-:Y:S01]  /*5870*/  @!P0 HADD2.F32 R47, -RZ, R42.H1_H1 ;  /* 0x3000002aff2f8230 */ /* 0x000fe20000004100 */
[----:B------:R-:W-:Y:S01]  /*5880*/  @!P0 FMUL.FTZ R5, R31, R28 ;  /* 0x0000001c1f058220 */ /* 0x000fe20000410000 */
[--C-:B------:R-:W-:Y:S01]  /*5890*/  @!P0 HADD2.F32 R42, -RZ, R43.reuse.H0_H0 ;  /* 0x2000002bff2a8230 */ /* 0x100fe20000004100 */
[----:B------:R-:W-:Y:S01]  /*58a0*/  @!P0 FFMA.FTZ R3, R38, R39, R3 ;  /* 0x0000002726038223 */ /* 0x000fe20000010003 */
[----:B------:R-:W-:Y:S01]  /*58b0*/  @!P0 HADD2.F32 R43, -RZ, R43.H1_H1 ;  /* 0x3000002bff2b8230 */ /* 0x000fe20000004100 */
[----:B------:R-:W-:Y:S01]  /*58c0*/  @!P0 FMUL.FTZ R57, R47, R20 ;  /* 0x000000142f398220 */ /* 0x000fe20000410000 */
[--C-:B------:R-:W-:Y:S01]  /*58d0*/  @!P0 HADD2.F32 R22, -RZ, R23.reuse.H0_H0 ;  /* 0x20000017ff168230 */ /* 0x100fe20000004100 */
[----:B------:R-:W-:Y:S01]  /*58e0*/  @!P0 FMUL.FTZ R70, R42, R28 ;  /* 0x0000001c2a468220 */ /* 0x000fe20000410000 */
[----:B------:R-:W-:Y:S01]  /*58f0*/  @!P0 HADD2.F32 R23, -RZ, R23.H1_H1 ;  /* 0x30000017ff178230 */ /* 0x000fe20000004100 */
[----:B------:R-:W-:Y:S01]  /*5900*/  @!P0 FMUL.FTZ R61, R43, R30 ;  /* 0x0000001e2b3d8220 */ /* 0x000fe20000410000 */
[----:B------:R-:W-:Y:S01]  /*5910*/  @!P0 HADD2.F32 R29, -RZ, R29.H1_H1 ;  /* 0x3000001dff1d8230 */ /* 0x000fe20000004100 */
[----:B------:R-:W-:Y:S01]  /*5920*/  @!P0 FFMA.FTZ R68, R22, R45, -R68 ;  /* 0x0000002d16448223 */ /* 0x000fe20000010844 */
[----:B------:R-:W-:Y:S01]  /*5930*/  @!P0 F2FP.PACK_AB R60, R60, R51 ;  /* 0x000000333c3c823e */ /* 0x000fe200000000ff */
[----:B------:R-:W-:Y:S01]  /*5940*/  @!P0 FFMA.FTZ R57, R23, R50, -R57 ;  /* 0x0000003217398223 */ /* 0x000fe20000010839 */
[----:B------:R-:W-:Y:S01]  /*5950*/  @!P0 F2FP.PACK_AB R49, R2, R0 ;  /* 0x000000000231823e */ /* 0x000fe200000000ff */
[----:B------:R-:W-:Y:S02]  /*5960*/  @!P0 FFMA.FTZ R70, R31, R44, -R70 ;  /* 0x0000002c1f468223 */ /* 0x000fe40000010846 */
[----:B------:R-:W-:Y:S01]  /*5970*/  @!P0 FFMA.FTZ R61, R29, R46, -R61 ;  /* 0x0000002e1d3d8223 */ /* 0x000fe2000001083d */
[----:B------:R-:W-:Y:S01]  /*5980*/  @!P0 F2FP.PACK_AB R57, R57, R68 ;  /* 0x000000443939823e */ /* 0x000fe200000000ff */
[----:B------:R-:W-:Y:S02]  /*5990*/  @!P0 IMAD.MOV.U32 R24, RZ, RZ, R60 ;  /* 0x000000ffff188224 */ /* 0x000fe400078e003c */
[----:B------:R-:W-:Y:S01]  /*59a0*/  @!P0 FMUL.FTZ R6, R29, R30 ;  /* 0x0000001e1d068220 */ /* 0x000fe20000410000 */
[----:B------:R-:W-:Y:S01]  /*59b0*/  @!P0 F2FP.PACK_AB R70, R61, R70 ;  /* 0x000000463d46823e */ /* 0x000fe200000000ff */
[----:B------:R-:W-:Y:S01]  /*59c0*/  @!P0 FFMA.FTZ R4, R41, R40, R4 ;  /* 0x0000002829048223 */ /* 0x000fe20000010004 */
[----:B------:R-:W-:Y:S01]  /*59d0*/  @!P0 MOV R27, R57 ;  /* 0x00000039001b8202 */ /* 0x000fe20000000f00 */
[----:B------:R-:W-:Y:S01]  /*59e0*/  @!P0 FMUL.FTZ R7, R22, R21 ;  /* 0x0000001516078220 */ /* 0x000fe20000410000 */
[----:B------:R-:W-:Y:S01]  /*59f0*/  @!P0 MOV R26, R70 ;  /* 0x00000046001a8202 */ /* 0x000fe20000000f00 */
[----:B------:R-:W-:Y:S01]  /*5a00*/  @!P0 FFMA.FTZ R5, R42, R44, R5 ;  /* 0x0000002c2a058223 */ /* 0x000fe20000010005 */
[----:B------:R-:W-:Y:S01]  /*5a10*/  @!P0 F2FP.PACK_AB R56, R4, R3 ;  /* 0x000000030438823e */ /* 0x000fe200000000ff */
[----:B------:R-:W-:Y:S02]  /*5a20*/  @!P0 FMUL.FTZ R8, R23, R20 ;  /* 0x0000001417088220 */ /* 0x000fe40000410000 */
[----:B------:R1:W-:Y:S01]  /*5a30*/  STG.E.128 [R58.64], R24 ;  /* 0x000000183a007986 */ /* 0x0003e2000c101d1c */
[----:B------:R-:W-:Y:S01]  /*5a40*/  @!P0 MOV R53, R56 ;  /* 0x0000003800358202 */ /* 0x000fe20000000f00 */
[----:B------:R-:W-:Y:S02]  /*5a50*/  @!P0 FFMA.FTZ R6, R43, R46, R6 ;  /* 0x0000002e2b068223 */ /* 0x000fe40000010006 */
        /* <DEDUP_REMOVED lines=8> */
[----:B------:R-:W-:Y:S04]  /*5ae0*/  IADD3 R120, P6, P0, R120, UR30, R108 ;  /* 0x0000001e78787c10 */ /* 0x000fe8000f8de06c */
[----:B------:R-:W-:Y:S02]  /*5af0*/  IADD3.X R3, R90, UR27, R96, P6, P0 ;  /* 0x0000001b5a037c10 */ /* 0x000fe4000b7e0460 */
[C---:B------:R-:W-:Y:S04]  /*5b00*/  LEA R4, P0, R120.reuse, c[0x0][0x1c8], 0x1 ;  /* 0x0000720078047a11 */ /* 0x040fe800078008ff */
[----:B------:R-:W-:Y:S05]  /*5b10*/  LEA.HI.X R5, R120, c[0x0][0x1cc], R3, 0x1, P0 ;  /* 0x0000730078057a11 */ /* 0x000fea00000f0c03 */
[----:B------:R1:W-:Y:S01]  /*5b20*/  STG.E.128 [R4.64], R52 ;  /* 0x0000003404007986 */ /* 0x0003e2000c101d1c */
[----:B------:R-:W-:-:S05]  /*5b30*/  BRA `(.L_x_308) ;  /* 0x0000018000007947 */ /* 0x000fca0003800000 */
.L_x_304:
[----:B------:R-:W-:Y:S04]  /*5b40*/  UIMAD UR4, UR17, -0x40, UR22 ;  /* 0xffffffc0110478a4 */ /* 0x000fe8000f8e0216 */
[----:B------:R-:W-:Y:S04]  /*5b50*/  UISETP.LT.AND UP0, UPT, UR4, 0x40, UPT ;  /* 0x000000400400788c */ /* 0x000fe8000bf01270 */
[----:B------:R-:W-:Y:S06]  /*5b60*/  USEL UR4, UR4, 0x40, UP0 ;  /* 0x0000004004047887 */ /* 0x000fec0008000000 */
[----:B------:R-:W-:Y:S11]  /*5b70*/  ISETP.GE.AND P0, PT, R121, UR4, PT ;  /* 0x0000000479007c0c */ /* 0x000ff6000bf06270 */
[----:B------:R-:W-:Y:S02]  /*5b80*/  @!UPT UIADD3 URZ, URZ, URZ, URZ ;  /* 0x0000003f3f3ff290 */ /* 0x000fe4000fffe03f */
[----:B------:R-:W-:-:S05]  /*5b90*/  @P0 BRA `(.L_x_308) ;  /* 0x0000012000000947 */ /* 0x000fca0003800000 */
[----:B------:R-:W-:Y:S02]  /*5ba0*/  ISETP.GE.AND P6, PT, R18, c[0x0][0x1d4], PT ;  /* 0x0000750012007a0c */ /* 0x000fe40003fc6270 */
[----:B------:R-:W-:Y:S11]  /*5bb0*/  ISETP.GE.AND P0, PT, R13, c[0x0][0x1d4], PT ;  /* 0x000075000d007a0c */ /* 0x000ff60003f06270 */
[----:B------:R-:W1:Y:S04]  /*5bc0*/  @!P6 LDS.128 R4, [R111+0x6000] ;  /* 0x006000006f04e984 */ /* 0x000e680000000c00 */
[----:B------:R-:W2:Y:S04]  /*5bd0*/  @!P0 LDS.128 R32, [R110+0x6000] ;  /* 0x006000006e208984 */ /* 0x000ea80000000c00 */
[----:B-1----:R-:W-:Y:S01]  /*5be0*/  @!P6 STG.E.128 [R64.64], R4 ;  /* 0x000000044000e986 */ /* 0x002fe2000c101d1c */
[----:B------:R-:W-:Y:S03]  /*5bf0*/  ISETP.GE.AND P6, PT, R12, c[0x0][0x1d4], PT ;  /* 0x000075000c007a0c */ /* 0x000fe60003fc6270 */
[----:B--2---:R-:W-:Y:S01]  /*5c00*/  @!P0 STG.E.128 [R64.64+0x40], R32 ;  /* 0x0000402040008986 */ /* 0x004fe2000c101d1c */
[----:B------:R-:W-:Y:S09]  /*5c10*/  ISETP.GE.AND P0, PT, R119, c[0x0][0x1d4], PT ;  /* 0x0000750077007a0c */ /* 0x000ff20003f06270 */
[----:B------:R-:W1:Y:S04]  /*5c20*/  @!P6 LDS.128 R28, [R111+0x8000] ;  /* 0x008000006f1ce984 */ /* 0x000e680000000c00 */
[----:B------:R-:W2:Y:S04]  /*5c30*/  @!P0 LDS.128 R24, [R110+0x8000] ;  /* 0x008000006e188984 */ /* 0x000ea80000000c00 */
[----:B-1----:R-:W-:Y:S01]  /*5c40*/  @!P6 STG.E.128 [R64.64+0x80], R28 ;  /* 0x0000801c4000e986 */ /* 0x002fe2000c101d1c */
[----:B------:R-:W-:Y:S03]  /*5c50*/  ISETP.GE.AND P6, PT, R118, c[0x0][0x1d4], PT ;  /* 0x0000750076007a0c */ /* 0x000fe60003fc6270 */
[----:B--2---:R-:W-:Y:S01]  /*5c60*/  @!P0 STG.E.128 [R64.64+0xc0], R24 ;  /* 0x0000c01840008986 */ /* 0x004fe2000c101d1c */
[----:B------:R-:W-:Y:S09]  /*5c70*/  ISETP.GE.AND P0, PT, R117, c[0x0][0x1d4], PT ;  /* 0x0000750075007a0c */ /* 0x000ff20003f06270 */
[----:B------:R-:W1:Y:S04]  /*5c80*/  @!P6 LDS.128 R20, [R111+0xa000] ;  /* 0x00a000006f14e984 */ /* 0x000e680000000c00 */
[----:B------:R-:W2:Y:S04]  /*5c90*/  @!P0 LDS.128 R4, [R110+0xa000] ;  /* 0x00a000006e048984 */ /* 0x000ea80000000c00 */
[----:B-1----:R1:W-:Y:S04]  /*5ca0*/  @!P6 STG.E.128 [R64.64+0x100], R20 ;  /* 0x000100144000e986 */ /* 0x0023e8000c101d1c */
[----:B--2---:R1:W-:Y:S02]  /*5cb0*/  @!P0 STG.E.128 [R64.64+0x140], R4 ;  /* 0x0001400440008986 */ /* 0x0043e4000c101d1c */
.L_x_308:
[----:B------:R-:W-:Y:S05]  /*5cc0*/  BSYNC B1 ;  /* 0x0000000000017941 */ /* 0x000fea0003800000 */
.L_x_303:
[----:B------:R-:W-:Y:S01]  /*5cd0*/  USHF.L.U32 UR4, UR17, 0x6, URZ ;  /* 0x0000000611047899 */ /* 0x000fe2000800063f */
[----:B-1----:R-:W-:Y:S01]  /*5ce0*/  P2R R6, PR, RZ, 0x2 ;  /* 0x00000002ff067803 */ /* 0x002fe20000000000 */
[----:B------:R-:W-:Y:S01]  /*5cf0*/  USHF.L.U64.HI UR13, UR17, 0x6, UR13 ;  /* 0x00000006110d7899 */ /* 0x000fe2000801020d */
[----:B------:R-:W-:Y:S01]  /*5d00*/  BSSY B0, `(.L_x_325) ;  /* 0x000004b000007945 */ /* 0x000fe20003800000 */
[----:B------:R-:W-:Y:S02]  /*5d10*/  UIADD3 UR5, -UR4, UR22, URZ ;  /* 0x0000001604057290 */ /* 0x000fe4000fffe13f */
[----:B------:R-:W-:Y:S02]  /*5d20*/  IADD3 R2, R92, -UR4, RZ ;  /* 0x800000045c027c10 */ /* 0x000fe4000fffe0ff */
[----:B------:R-:W-:Y:S01]  /*5d30*/  IADD3 R3, P0, R94, UR4, RZ ;  /* 0x000000045e037c10 */ /* 0x000fe2000ff1e0ff */
[----:B------:R-:W-:Y:S01]  /*5d40*/  UISETP.LT.AND UP0, UPT, UR5, 0x40, UPT ;  /* 0x000000400500788c */ /* 0x000fe2000bf01270 */
[C---:B------:R-:W-:Y:S02]  /*5d50*/  ISETP.GE.AND P6, PT, R2.reuse, 0x21, PT ;  /* 0x000000210200780c */ /* 0x040fe40003fc6270 */
[----:B------:R-:W-:Y:S01]  /*5d60*/  ISETP.GE.AND P1, PT, R2, 0x1, PT ;  /* 0x000000010200780c */ /* 0x000fe20003f26270 */
[----:B------:R-:W-:Y:S01]  /*5d70*/  USEL UR5, UR5, 0x40, UP0 ;  /* 0x0000004005057887 */ /* 0x000fe20008000000 */
[----:B------:R-:W-:Y:S09]  /*5d80*/  IADD3.X R0, R93, UR13, RZ, P0, !PT ;  /* 0x0000000d5d007c10 */ /* 0x000ff200087fe4ff */
[C---:B------:R-:W-:Y:S02]  /*5d90*/  @P6 IADD3 R5, P0, R3.reuse, 0x20, RZ ;  /* 0x0000002003056810 */ /* 0x040fe40007f1e0ff */
[----:B------:R-:W-:Y:S03]  /*5da0*/  @P1 IMAD.MOV.U32 R90, RZ, RZ, R132 ;  /* 0x000000ffff5a1224 */ /* 0x000fe600078e0084 */
[----:B------:R-:W-:Y:S02]  /*5db0*/  @P6 IMAD.X R4, RZ, RZ, R0, P0 ;  /* 0x000000ffff046224 */ /* 0x000fe400000e0600 */
[----:B------:R-:W-:Y:S02]  /*5dc0*/  @P1 IMAD R0, R0, c[0x0][0x258], RZ ;  /* 0x0000960000001a24 */ /* 0x000fe400078e02ff */
[C---:B-----5:R-:W-:Y:S04]  /*5dd0*/  @P1 IMAD.WIDE.U32 R20, R3.reuse, c[0x0][0x258], R90 ;  /* 0x0000960003141a25 */ /* 0x060fe800078e005a */
[----:B------:R-:W-:Y:S01]  /*5de0*/  @P1 IMAD R0, R3, c[0x0][0x25c], R0 ;  /* 0x0000970003001a24 */ /* 0x000fe200078e0200 */
[----:B------:R-:W-:Y:S01]  /*5df0*/  @P1 LEA R22, P0, R20, c[0x0][0x250], 0x1 ;  /* 0x0000940014161a11 */ /* 0x000fe200078008ff */
[----:B------:R-:W-:Y:S02]  /*5e00*/  @P6 IMAD.MOV.U32 R90, RZ, RZ, R132 ;  /* 0x000000ffff5a6224 */ /* 0x000fe400078e0084 */
[----:B------:R-:W-:Y:S02]  /*5e10*/  @P1 IMAD.IADD R0, R21, 0x1, R0 ;  /* 0x0000000115001824 */ /* 0x000fe400078e0200 */
[----:B------:R-:W-:Y:S03]  /*5e20*/  @P6 IMAD R4, R4, c[0x0][0x258], RZ ;  /* 0x0000960004046a24 */ /* 0x000fe600078e02ff */
[----:B------:R-:W-:Y:S01]  /*5e30*/  @P1 LEA.HI.X R23, R20, c[0x0][0x254], R0, 0x1, P0 ;  /* 0x0000950014171a11 */ /* 0x000fe200000f0c00 */
[C---:B------:R-:W-:Y:S01]  /*5e40*/  @P6 IMAD R4, R5.reuse, c[0x0][0x25c], R4 ;  /* 0x0000970005046a24 */ /* 0x040fe200078e0204 */
[----:B------:R-:W-:Y:S01]  /*5e50*/  ISETP.NE.AND P1, PT, R6, RZ, PT ;  /* 0x000000ff0600720c */ /* 0x000fe20003f25270 */
[----:B------:R-:W-:Y:S04]  /*5e60*/  @P6 IMAD.WIDE.U32 R6, R5, c[0x0][0x258], R90 ;  /* 0x0000960005066a25 */ /* 0x000fe800078e005a */
[----:B------:R-:W-:Y:S01]  /*5e70*/  @P6 IMAD.IADD R4, R7, 0x1, R4 ;  /* 0x0000000107046824 */ /* 0x000fe200078e0204 */
[C---:B------:R-:W-:Y:S04]  /*5e80*/  @P6 LEA R20, P0, R6.reuse, c[0x0][0x250], 0x1 ;  /* 0x0000940006146a11 */ /* 0x040fe800078008ff */
[----:B------:R-:W-:Y:S02]  /*5e90*/  @P6 LEA.HI.X R21, R6, c[0x0][0x254], R4, 0x1, P0 ;  /* 0x0000950006156a11 */ /* 0x000fe400000f0c04 */
[----:B------:R-:W-:Y:S11]  /*5ea0*/  ISETP.GE.AND P0, PT, R2, 0x1, PT ;  /* 0x000000010200780c */ /* 0x000ff60003f06270 */
[----:B------:R-:W-:Y:S02]  /*5eb0*/  @!UPT UIADD3 URZ, URZ, URZ, URZ ;  /* 0x0000003f3f3ff290 */ /* 0x000fe4000fffe03f */
[----:B------:R-:W-:Y:S01]  /*5ec0*/  @!PT LDS RZ, [RZ] ;  /* 0x00000000fffff984 */ /* 0x000fe20000000800 */
[----:B------:R-:W-:Y:S01]  /*5ed0*/  @!PT LDS RZ, [RZ] ;  /* 0x00000000fffff984 */ /* 0x000fe20000000800 */
[----:B------:R-:W-:Y:S01]  /*5ee0*/  @!PT LDS RZ, [RZ] ;  /* 0x00000000fffff984 */ /* 0x000fe20000000800 */
[----:B------:R1:W-:Y:S04]  /*5ef0*/  @P0 LDGSTS.E.BYPASS.LTC128B.128 [R116+0x100], [R22.64], !P5 ;  /* 0x0010000016740fae */ /* 0x0003e8000e901d5c */
[----:B------:R1:W-:Y:S04]  /*5f00*/  @P0 LDGSTS.E.BYPASS.LTC128B.128 [R116+0x2100], [R22.64+0x80], !P4 ;  /* 0x0210008016740fae */ /* 0x0003e8000e101d5c */
[----:B------:R1:W-:Y:S01]  /*5f10*/  @P0 LDGSTS.E.BYPASS.LTC128B.128 [R116+0x4100], [R22.64+0x100], !P3 ;  /* 0x0410010016740fae */ /* 0x0003e2000d901d5c */
[----:B------:R-:W-:Y:S03]  /*5f20*/  ISETP.GE.AND P0, PT, R121, UR5, PT ;  /* 0x0000000579007c0c */ /* 0x000fe6000bf06270 */
[----:B------:R1:W-:Y:S04]  /*5f30*/  @P6 LDGSTS.E.BYPASS.LTC128B.128 [R116+0x1100], [R20.64], !P5 ;  /* 0x0110000014746fae */ /* 0x0003e8000e901d5c */
[----:B------:R1:W-:Y:S04]  /*5f40*/  @P6 LDGSTS.E.BYPASS.LTC128B.128 [R116+0x3100], [R20.64+0x80], !P4 ;  /* 0x0310008014746fae */ /* 0x0003e8000e101d5c */
[----:B------:R1:W-:Y:S04]  /*5f50*/  @P6 LDGSTS.E.BYPASS.LTC128B.128 [R116+0x5100], [R20.64+0x100], !P3 ;  /* 0x0510010014746fae */ /* 0x0003e8000d901d5c */
[----:B------:R-:W0:Y:S01]  /*5f60*/  LDGDEPBAR ;  /* 0x00000000000079af */ /* 0x000e220000000000 */
[----:B------:R-:W-:Y:S04]  /*5f70*/  DEPBAR.LE SB0, 0x0 ;  /* 0x000080000000791a */ /* 0x000fe80000000000 */
[----:B------:R-:W-:Y:S06]  /*5f80*/  BAR.SYNC.DEFER_BLOCKING 0x0 ;  /* 0x0000000000007b1d */ /* 0x000fec0000010000 */
[----:B------:R-:W-:-:S05]  /*5f90*/  @P0 BRA `(.L_x_326) ;  /* 0x0000021000000947 */ /* 0x000fca0003800000 */
[----:B-1----:R-:W-:Y:S01]  /*5fa0*/  IADD3 R3, P0, R89, UR4, RZ ;  /* 0x0000000459037c10 */ /* 0x002fe2000ff1e0ff */
[----:B------:R-:W-:Y:S01]  /*5fb0*/  IMAD.MOV.U32 R20, RZ, RZ, R130 ;  /* 0x000000ffff147224 */ /* 0x000fe200078e0082 */
[----:B------:R-:W-:Y:S01]  /*5fc0*/  ISETP.GE.AND P6, PT, R18, c[0x0][0x1d4], PT ;  /* 0x0000750012007a0c */ /* 0x000fe20003fc6270 */
[----:B------:R-:W-:Y:S01]  /*5fd0*/  IMAD.MOV.U32 R21, RZ, RZ, R87 ;  /* 0x000000ffff157224 */ /* 0x000fe200078e0057 */
[----:B------:R-:W-:Y:S03]  /*5fe0*/  IADD3.X R0, R88, UR13, RZ, P0, !PT ;  /* 0x0000000d58007c10 */ /* 0x000fe600087fe4ff */
        /* <DEDUP_REMOVED lines=28> */
.L_x_326:
[----:B-1----:R-:W-:Y:S05]  /*61b0*/  BSYNC B0 ;  /* 0x0000000000007941 */ /* 0x002fea0003800000 */
.L_x_325:
[----:B------:R-:W-:Y:S01]  /*61c0*/  UISETP.GT.AND UP0, UPT, UR17, UR8, UPT ;  /* 0x000000081100728c */ /* 0x000fe2000bf04270 */
[----:B------:R-:W-:Y:S01]  /*61d0*/  IMAD.U32 R0, RZ, RZ, UR32 ;  /* 0x00000020ff007e24 */ /* 0x000fe2000f8e00ff */
[----:B------:R-:W-:Y:S04]  /*61e0*/  UIADD3 UR17, UR17, -0x1, URZ ;  /* 0xffffffff11117890 */ /* 0x000fe8000fffe03f */
[----:B------:R-:W-:Y:S02]  /*61f0*/  PLOP3.LUT P0, PT, PT, PT, UP0, 0x80, 0x0 ;  /* 0x000000000000781c */ /* 0x000fe40003f0f008 */
[----:B------:R-:W-:Y:S03]  /*6200*/  PLOP3.LUT P6, PT, PT, PT, UP0, 0x80, 0x0 ;  /* 0x000000000000781c */ /* 0x000fe60003fcf008 */
[----:B------:R-:W-:Y:S02]  /*6210*/  @UP0 USHF.R.S32.HI UR5, URZ, 0x1f, UR17 ;  /* 0x0000001f3f050899 */ /* 0x000fe40008011411 */
[----:B------:R-:W-:Y:S04]  /*6220*/  @UP0 UIMAD UR4, UR25, UR17, URZ ;  /* 0x00000011190402a4 */ /* 0x000fe8000f8e023f */
[----:B------:R-:W-:Y:S02]  /*6230*/  @UP0 UIMAD UR4, UR5, UR26, UR4 ;  /* 0x0000001a050402a4 */ /* 0x000fe4000f8e0204 */
[----:B------:R-:W-:Y:S02]  /*6240*/  @P0 IMAD.MOV.U32 R2, RZ, RZ, R134 ;  /* 0x000000ffff020224 */ /* 0x000fe400078e0086 */
[----:B------:R-:W-:Y:S01]  /*6250*/  @P0 IMAD.MOV.U32 R3, RZ, RZ, R139 ;  /* 0x000000ffff030224 */ /* 0x000fe200078e008b */
[----:B------:R-:W-:Y:S03]  /*6260*/  PLOP3.LUT P0, PT, PT, PT, UP0, 0x80, 0x0 ;  /* 0x000000000000781c */ /* 0x000fe60003f0f008 */
[----:B------:R-:W-:Y:S01]  /*6270*/  @P6 IMAD.WIDE.U32 R2, R80, UR17, R2 ;  /* 0x0000001150026c25 */ /* 0x000fe2000f8e0002 */
[----:B------:R-:W-:Y:S09]  /*6280*/  PLOP3.LUT P6, PT, PT, PT, UP0, 0x80, 0x0 ;  /* 0x000000000000781c */ /* 0x000ff20003fcf008 */
[----:B------:R-:W-:Y:S01]  /*6290*/  @P0 IADD3 R5, R3, UR4, RZ ;  /* 0x0000000403050c10 */ /* 0x000fe2000fffe0ff */
[----:B------:R-:W-:Y:S01]  /*62a0*/  IMAD.U32 R3, RZ, RZ, UR33 ;  /* 0x00000021ff037e24 */ /* 0x000fe2000f8e00ff */
[----:B------:R-:W-:Y:S02]  /*62b0*/  PLOP3.LUT P0, PT, PT, PT, UP0, 0x80, 0x0 ;  /* 0x000000000000781c */ /* 0x000fe40003f0f008 */
[C---:B------:R-:W-:Y:S11]  /*62c0*/  @P6 LEA R4, P6, R2.reuse, c[0x0][0x220], 0x1 ;  /* 0x0000880002046a11 */ /* 0x040ff600078c08ff */
[----:B------:R-:W-:Y:S02]  /*62d0*/  @!UPT UIADD3 URZ, URZ, URZ, URZ ;  /* 0x0000003f3f3ff290 */ /* 0x000fe4000fffe03f */
[----:B------:R-:W-:Y:S02]  /*62e0*/  @P0 LEA.HI.X R5, R2, c[0x0][0x224], R5, 0x1, P6 ;  /* 0x0000890002050a11 */ /* 0x000fe400030f0c05 */
[----:B------:R-:W-:Y:S02]  /*62f0*/  PLOP3.LUT P6, PT, PT, PT, UP0, 0x80, 0x0 ;  /* 0x000000000000781c */ /* 0x000fe40003fcf008 */
[----:B------:R-:W-:Y:S11]  /*6300*/  PLOP3.LUT P0, PT, PT, PT, UP0, 0x80, 0x0 ;  /* 0x000000000000781c */ /* 0x000ff60003f0f008 */
[C---:B------:R-:W-:Y:S11]  /*6310*/  @P6 LEA R2, P6, R3.reuse, R4, 0x1 ;  /* 0x0000000403026211 */ /* 0x040ff600078c08ff */
[----:B------:R-:W-:Y:S02]  /*6320*/  @!UPT UIADD3 URZ, URZ, URZ, URZ ;  /* 0x0000003f3f3ff290 */ /* 0x000fe4000fffe03f */
[----:B------:R-:W-:Y:S02]  /*6330*/  @P0 LEA.HI.X R3, R3, R5, R0, 0x1, P6 ;  /* 0x0000000503030211 */ /* 0x000fe400030f0c00 */
[----:B------:R-:W-:Y:S02]  /*6340*/  PLOP3.LUT P6, PT, PT, PT, UP0, 0x80, 0x0 ;  /* 0x000000000000781c */ /* 0x000fe40003fcf008 */
[----:B------:R-:W-:Y:S02]  /*6350*/  PLOP3.LUT P6, PT, PT, PT, UP0, 0x80, 0x0 ;  /* 0x000000000000781c */ /* 0x000fe40003fcf008 */
[----:B------:R-:W-:Y:S02]  /*6360*/  PLOP3.LUT P0, PT, PT, PT, UP0, 0x80, 0x0 ;  /* 0x000000000000781c */ /* 0x000fe40003f0f008 */
[----:B------:R-:W-:Y:S09]  /*6370*/  PLOP3.LUT P0, PT, PT, PT, UP0, 0x80, 0x0 ;  /* 0x000000000000781c */ /* 0x000ff20003f0f008 */
[----:B------:R-:W-:Y:S01]  /*6380*/  @!PT LDS RZ, [RZ] ;  /* 0x00000000fffff984 */ /* 0x000fe20000000800 */
[----:B------:R-:W-:Y:S01]  /*6390*/  @!PT LDS RZ, [RZ] ;  /* 0x00000000fffff984 */ /* 0x000fe20000000800 */
[----:B------:R-:W-:Y:S01]  /*63a0*/  @!PT LDS RZ, [RZ] ;  /* 0x00000000fffff984 */ /* 0x000fe20000000800 */
[----:B------:R1:W-:Y:S01]  /*63b0*/  @P6 LDGSTS.E.BYPASS.LTC128B.128 [R116+0x6100], [R4.64], !P5 ;  /* 0x0610000004746fae */ /* 0x0003e2000e901d5c */
[----:B------:R-:W-:Y:S03]  /*63c0*/  PLOP3.LUT P6, PT, PT, PT, UP0, 0x80, 0x0 ;  /* 0x000000000000781c */ /* 0x000fe60003fcf008 */
[----:B------:R1:W-:Y:S01]  /*63d0*/  @P0 LDGSTS.E.BYPASS.LTC128B.128 [R116+0x8100], [R4.64+0x80], !P4 ;  /* 0x0810008004740fae */ /* 0x0003e2000e101d5c */
[----:B------:R-:W-:Y:S09]  /*63e0*/  PLOP3.LUT P0, PT, PT, PT, UP0, 0x80, 0x0 ;  /* 0x000000000000781c */ /* 0x000ff20003f0f008 */
[----:B------:R1:W-:Y:S01]  /*63f0*/  @P6 LDGSTS.E.BYPASS.LTC128B.128 [R116+0xa100], [R4.64+0x100], !P3 ;  /* 0x0a10010004746fae */ /* 0x0003e2000d901d5c */
[----:B------:R-:W-:Y:S03]  /*6400*/  PLOP3.LUT P6, PT, PT, PT, UP0, 0x80, 0x0 ;  /* 0x000000000000781c */ /* 0x000fe60003fcf008 */
[----:B------:R1:W-:Y:S01]  /*6410*/  @P0 LDGSTS.E.BYPASS.LTC128B.128 [R116+0x7100], [R2.64], !P5 ;  /* 0x0710000002740fae */ /* 0x0003e2000e901d5c */
[----:B------:R-:W-:Y:S09]  /*6420*/  PLOP3.LUT P0, PT, PT, PT, UP0, 0x80, 0x0 ;  /* 0x000000000000781c */ /* 0x000ff20003f0f008 */
[----:B------:R1:W-:Y:S04]  /*6430*/  @P6 LDGSTS.E.BYPASS.LTC128B.128 [R116+0x9100], [R2.64+0x80], !P4 ;  /* 0x0910008002746fae */ /* 0x0003e8000e101d5c */
[----:B------:R1:W-:Y:S01]  /*6440*/  @P0 LDGSTS.E.BYPASS.LTC128B.128 [R116+0xb100], [R2.64+0x100], !P3 ;  /* 0x0b10010002740fae */ /* 0x0003e2000d901d5c */
[----:B------:R-:W-:Y:S03]  /*6450*/  PLOP3.LUT P0, PT, PT, PT, UP0, 0x80, 0x0 ;  /* 0x000000000000781c */ /* 0x000fe60003f0f008 */
[----:B------:R-:W0:Y:S10]  /*6460*/  LDGDEPBAR ;  /* 0x00000000000079af */ /* 0x000e340000000000 */
[----:B------:R-:W-:-:S05]  /*6470*/  @P0 BRA `(.L_x_327) ;  /* 0xffffbf0000000947 */ /* 0x000fca000383ffff */
[----:B------:R-:W-:Y:S06]  /*6480*/  BAR.SYNC.DEFER_BLOCKING 0x0 ;  /* 0x0000000000007b1d */ /* 0x000fec0000010000 */
.L_x_302:
[----:B------:R-:W-:Y:S01]  /*6490*/  UIADD3 UR6, UR18, 0x7f, URZ ;  /* 0x0000007f12067890 */ /* 0x000fe2000fffe03f */
[----:B------:R-:W-:Y:S01]  /*64a0*/  PLOP3.LUT P0, PT, PT, PT, UP2, 0x40, 0x0 ;  /* 0x000000000000781c */ /* 0x000fe20003f0e828 */
[----:B------:R-:W-:-:S02]  /*64b0*/  ULDC.64 UR4, c[0x0][0x2c8] ;  /* 0x0000b20000047ab9 */ /* 0x000fc40000000a00 */
[----:B------:R-:W-:Y:S02]  /*64c0*/  UIMAD.WIDE.U32 UR26, UR6, UR4, URZ ;  /* 0x00000004061a72a5 */ /* 0x000fe4000f8e003f */
[----:B------:R-:W-:Y:S02]  /*64d0*/  ULDC UR7, c[0x0][0x328] ;  /* 0x0000ca0000077ab9 */ /* 0x000fe40000000800 */
[----:B------:R-:W-:Y:S02]  /*64e0*/  @UP3 USHF.R.U32.HI UR6, URZ, UR5, UR27 ;  /* 0x000000053f063299 */ /* 0x000fe4000801161b */
[----:B------:R-:W-:Y:S02]  /*64f0*/  UIADD3 UR19, UR19, UR20, URZ ;  /* 0x0000001413137290 */ /* 0x000fe4000fffe03f */
[----:B------:R-:W-:-:S04]  /*6500*/  UIADD3 UR11, UR11, UR6, URZ ;  /* 0x000000060b0b7290 */ /* 0x000fc8000fffe03f */
[----:B------:R-:W-:Y:S01]  /*6510*/  UIADD3 UR7, UR11, UR7, URZ ;  /* 0x000000070b077290 */ /* 0x000fe2000fffe03f */
[----:B------:R-:W-:Y:S05]  /*6520*/  @P0 BRA `(.L_x_328) ;  /* 0x0000015000000947 */ /* 0x000fea0003800000 */
[----:B------:R-:W-:Y:S01]  /*6530*/  ISETP.LT.AND P0, PT, RZ, UR11, PT ;  /* 0x0000000bff007c0c */ /* 0x000fe2000bf01270 */
[----:B------:R-:W-:Y:S02]  /*6540*/  UIADD3 UR8, UR11, -0x1, URZ ;  /* 0xffffffff0b087890 */ /* 0x000fe4000fffe03f */
[----:B------:R-:W-:-:S10]  /*6550*/  ULDC UR6, c[0x0][0x32c] ;  /* 0x0000cb0000067ab9 */ /* 0x000fd40000000800 */
[----:B------:R-:W-:Y:S05]  /*6560*/  @P0 BRA `(.L_x_329) ;  /* 0x0000008000000947 */ /* 0x000fea0003800000 */
[----:B------:R-:W-:Y:S02]  /*6570*/  UISETP.NE.AND UP0, UPT, UR6, 0x1, UPT ;  /* 0x000000010600788c */ /* 0x000fe4000bf05270 */
[----:B------:R-:W-:Y:S02]  /*6580*/  UIADD3 UR8, -UR11, URZ, URZ ;  /* 0x0000003f0b087290 */ /* 0x000fe4000fffe13f */
[----:B------:R-:W-:Y:S02]  /*6590*/  ULDC.64 UR4, c[0x0][0x330] ;  /* 0x0000cc0000047ab9 */ /* 0x000fe40000000a00 */
[----:B------:R-:W-:-:S07]  /*65a0*/  UIMAD.WIDE.U32 UR26, UR8, UR4, URZ ;  /* 0x00000004081a72a5 */ /* 0x000fce000f8e003f */
[----:B------:R-:W-:Y:S02]  /*65b0*/  @UP0 UMOV UR11, UR27 ;  /* 0x0000001b000b0c82 */ /* 0x000fe40008000000 */
[----:B------:R-:W-:-:S04]  /*65c0*/  @UP0 USHF.R.U32.HI UR8, URZ, UR5, UR11 ;  /* 0x000000053f080299 */ /* 0x000fc8000801160b */
[----:B------:R-:W-:Y:S01]  /*65d0*/  ULOP3.LUT UR8, URZ, UR8, URZ, 0x33, !UPT ;  /* 0x000000083f087292 */ /* 0x000fe2000f8e333f */
[----:B------:R-:W-:Y:S05]  /*65e0*/  BRA `(.L_x_330) ;  /* 0x0000005000007947 */ /* 0x000fea0003800000 */
.L_x_329:
[----:B------:R-:W-:Y:S02]  /*65f0*/  UISETP.NE.AND UP0, UPT, UR6, 0x1, UPT ;  /* 0x000000010600788c */ /* 0x000fe4000bf05270 */
[----:B------:R-:W-:Y:S02]  /*6600*/  ULDC.64 UR4, c[0x0][0x330] ;  /* 0x0000cc0000047ab9 */ /* 0x000fe40000000a00 */
[----:B------:R-:W-:-:S07]  /*6610*/  UIMAD.WIDE.U32 UR26, UR8, UR4, URZ ;  /* 0x00000004081a72a5 */ /* 0x000fce000f8e003f */
[----:B------:R-:W-:Y:S02]  /*6620*/  @UP0 UMOV UR11, UR27 ;  /* 0x0000001b000b0c82 */ /* 0x000fe40008000000 */
[----:B------:R-:W-:Y:S02]  /*6630*/  @UP0 USHF.R.U32.HI UR8, URZ, UR5, UR11 ;  /* 0x000000053f080299 */ /* 0x000fe4000801160b */
.L_x_330:
[----:B------:R-:W-:Y:S02]  /*6640*/  ULDC UR4, c[0x0][0x32c] ;  /* 0x0000cb0000047ab9 */ /* 0x000fe40000000800 */
[----:B------:R-:W-:-:S04]  /*6650*/  UIMAD UR4, UR8, UR6, UR4 ;  /* 0x00000006080472a4 */ /* 0x000fc8000f8e0204 */
[----:B------:R-:W-:-:S04]  /*6660*/  UISETP.LT.AND UP0, UPT, UR7, UR4, UPT ;  /* 0x000000040700728c */ /* 0x000fc8000bf01270 */
[----:B------:R-:W-:-:S04]  /*6670*/  USEL UR7, UR7, UR4, UP0 ;  /* 0x0000000407077287 */ /* 0x000fc80008000000 */
.L_x_328:
[----:B------:R-:W-:Y:S01]  /*6680*/  UIADD3 UR6, UR7, 0x3f, URZ ;  /* 0x0000003f07067890 */ /* 0x000fe2000fffe03f */
[----:B------:R-:W-:Y:S01]  /*6690*/  PLOP3.LUT P0, PT, PT, PT, UP2, 0x40, 0x0 ;  /* 0x000000000000781c */ /* 0x000fe20003f0e828 */
[----:B------:R-:W-:Y:S02]  /*66a0*/  ULDC.64 UR4, c[0x0][0x2c8] ;  /* 0x0000b20000047ab9 */ /* 0x000fe40000000a00 */
[----:B------:R-:W-:Y:S02]  /*66b0*/  USHF.R.S32.HI UR7, URZ, 0x1f, UR6 ;  /* 0x0000001f3f077899 */ /* 0x000fe40008011406 */
[----:B------:R-:W-:Y:S02]  /*66c0*/  UIMAD.WIDE.U32 UR26, UR18, UR4, URZ ;  /* 0x00000004121a72a5 */ /* 0x000fe4000f8e003f */
[----:B------:R-:W-:Y:S02]  /*66d0*/  ULEA.HI UR7, UR7, UR6, URZ, 0x6 ;  /* 0x0000000607077291 */ /* 0x000fe4000f8f303f */
[----:B------:R-:W-:-:S02]  /*66e0*/  ULDC UR4, c[0x0][0x324] ;  /* 0x0000c90000047ab9 */ /* 0x000fc40000000800 */
[----:B------:R-:W-:Y:S02]  /*66f0*/  UMOV UR6, UR18 ;  /* 0x0000001200067c82 */ /* 0x000fe40008000000 */
[----:B------:R-:W-:Y:S02]  /*6700*/  USHF.R.S32.HI UR7, URZ, 0x6, UR7 ;  /* 0x000000063f077899 */ /* 0x000fe40008011407 */
[----:B------:R-:W-:Y:S02]  /*6710*/  @UP3 USHF.R.U32.HI UR6, URZ, UR5, UR27 ;  /* 0x000000053f063299 */ /* 0x000fe4000801161b */
[----:B------:R-:W-:Y:S02]  /*6720*/  UISETP.LT.AND UP0, UPT, UR7, UR9, UPT ;  /* 0x000000090700728c */ /* 0x000fe4000bf01270 */
[----:B------:R-:W-:Y:S02]  /*6730*/  UIADD3 UR5, UR10, UR6, URZ ;  /* 0x000000060a057290 */ /* 0x000fe4000fffe03f */
[----:B------:R-:W-:-:S02]  /*6740*/  USEL UR9, UR7, UR9, UP0 ;  /* 0x0000000907097287 */ /* 0x000fc40008000000 */
[----:B------:R-:W-:Y:S01]  /*6750*/  UIADD3 UR6, UR5, -UR4, URZ ;  /* 0x8000000405067290 */ /* 0x000fe2000fffe03f */
        /* <DEDUP_REMOVED lines=14> */
.L_x_332:
[----:B------:R-:W-:Y:S02]  /*6840*/  ULDC UR4, c[0x0][0x32c] ;  /* 0x0000cb0000047ab9 */ /* 0x000fe40000000800 */
[----:B------:R-:W-:-:S03]  /*6850*/  UISETP.NE.AND UP0, UPT, UR4, 0x1, UPT ;  /* 0x000000010400788c */ /* 0x000fc6000bf05270 */
[----:B------:R-:W-:Y:S02]  /*6860*/  ULDC.64 UR4, c[0x0][0x330] ;  /* 0x0000cc0000047ab9 */ /* 0x000fe40000000a00 */
[----:B------:R-:W-:-:S07]  /*6870*/  UIMAD.WIDE.U32 UR26, UR7, UR4, URZ ;  /* 0x00000004071a72a5 */ /* 0x000fce000f8e003f */
[----:B------:R-:W-:Y:S02]  /*6880*/  @UP0 UMOV UR11, UR27 ;  /* 0x0000001b000b0c82 */ /* 0x000fe40008000000 */
[----:B------:R-:W-:Y:S02]  /*6890*/  @UP0 USHF.R.U32.HI UR7, URZ, UR5, UR11 ;  /* 0x000000053f070299 */ /* 0x000fe4000801160b */
.L_x_333:
[----:B------:R-:W-:Y:S02]  /*68a0*/  ULDC UR4, c[0x0][0x32c] ;  /* 0x0000cb0000047ab9 */ /* 0x000fe40000000800 */
[----:B------:R-:W-:-:S04]  /*68b0*/  UIMAD UR4, UR7, UR4, URZ ;  /* 0x00000004070472a4 */ /* 0x000fc8000f8e023f */
[----:B------:R-:W-:-:S04]  /*68c0*/  UISETP.LT.AND UP0, UPT, UR6, UR4, UPT ;  /* 0x000000040600728c */ /* 0x000fc8000bf01270 */
[----:B------:R-:W-:-:S04]  /*68d0*/  USEL UR6, UR6, UR4, !UP0 ;  /* 0x0000000406067287 */ /* 0x000fc8000c000000 */
.L_x_331:
[----:B------:R-:W-:Y:S01]  /*68e0*/  USHF.R.S32.HI UR4, URZ, 0x1f, UR6 ;  /* 0x0000001f3f047899 */ /* 0x000fe20008011406 */
[----:B------:R-:W-:Y:S01]  /*68f0*/  PLOP3.LUT P2, PT, PT, PT, PT, 0x80, 0x0 ;  /* 0x000000000000781c */ /* 0x000fe20003f4f070 */
[----:B-1----:R-:W-:Y:S01]  /*6900*/  IMAD.MOV.U32 R3, RZ, RZ, RZ ;  /* 0x000000ffff037224 */ /* 0x002fe200078e00ff */
[----:B------:R-:W-:Y:S01]  /*6910*/  CS2R R96, SRZ ;  /* 0x0000000000607805 */ /* 0x000fe2000001ff00 */
[----:B------:R-:W-:Y:S01]  /*6920*/  ULEA.HI UR4, UR4, UR6, URZ, 0x6 ;  /* 0x0000000604047291 */ /* 0x000fe2000f8f303f */
[----:B------:R-:W-:Y:S01]  /*6930*/  IMAD.MOV.U32 R98, RZ, RZ, RZ ;  /* 0x000000ffff627224 */ /* 0x000fe200078e00ff */
[----:B-----5:R-:W-:Y:S01]  /*6940*/  CS2R R94, SRZ ;  /* 0x00000000005e7805 */ /* 0x020fe2000001ff00 */
        /* <DEDUP_REMOVED lines=11> */
[----:B------:R-:W-:Y:S01]  /*6a00*/  MOV R4, RZ ;  /* 0x000000ff00047202 */ /* 0x000fe20000000f00 */
        /* <DEDUP_REMOVED lines=41> */
[----:B------:R-:W-:Y:S02]  /*6ca0*/  ULDC.64 UR4, c[0x0][0x340] ;  /* 0x0000d00000047ab9 */ /* 0x000fe40000000a00 */
[----:B------:R-:W-:-:S02]  /*6cb0*/  UISETP.NE.U32.AND UP1, UPT, URZ, UR4, UPT ;  /* 0x000000043f00728c */ /* 0x000fc4000bf25070 */
[----:B------:R-:W-:Y:S02]  /*6cc0*/  ULDC.64 UR6, c[0x0][0x340] ;  /* 0x0000d00000067ab9 */ /* 0x000fe40000000a00 */
[----:B------:R-:W-:-:S06]  /*6cd0*/  UISETP.NE.AND.EX UP1, UPT, URZ, UR5, UPT, UP1 ;  /* 0x000000053f00728c */ /* 0x000fcc000bf25310 */
[----:B------:R-:W-:-:S05]  /*6ce0*/  PLOP3.LUT P3, PT, PT, PT, UP1, 0x80, 0x0 ;  /* 0x000000000000781c */ /* 0x000fca0003f6f018 */
[----:B------:R-:W-:Y:S02]  /*6cf0*/  @UP1 UMOV UR4, 0x4 ;  /* 0x0000000400041882 */ /* 0x000fe40000000000 */
[----:B------:R-:W-:-:S06]  /*6d00*/  @UP1 UIMAD.WIDE UR4, UR24, UR4, UR6 ;  /* 0x00000004180412a5 */ /* 0x000fcc000f8e0206 */
[----:B------:R-:W-:Y:S02]  /*6d10*/  IMAD.U32 R3, RZ, RZ, UR5 ;  /* 0x00000005ff037e24 */ /* 0x000fe4000f8e00ff */
[----:B------:R-:W-:Y:S01]  /*6d20*/  IMAD.U32 R2, RZ, RZ, UR4 ;  /* 0x00000004ff027e24 */ /* 0x000fe2000f8e00ff */
[----:B------:R-:W-:Y:S01]  /*6d30*/  SHF.R.S32.HI R77, RZ, 0x1f, R78 ;  /* 0x0000001fff4d7819 */ /* 0x000fe2000001144e */
[----:B------:R-:W-:Y:S02]  /*6d40*/  USHF.R.S32.HI UR6, URZ, 0x1f, UR21 ;  /* 0x0000001f3f067899 */ /* 0x000fe40008011415 */
[----:B------:R-:W-:Y:S01]  /*6d50*/  ULDC.64 UR4, c[0x0][0x178] ;  /* 0x00005e0000047ab9 */ /* 0x000fe20000000a00 */
[----:B------:R1:W2:Y:S01]  /*6d60*/  @P3 LDG.E R3, [R2.64] ;  /* 0x0000001c02033981 */ /* 0x0002a2000c1e1900 */
[CC--:B------:R-:W-:Y:S01]  /*6d70*/  LEA.HI R5, R77.reuse, R78.reuse, RZ, 0x3 ;  /* 0x0000004e4d057211 */ /* 0x0c0fe200078f18ff */
[----:B------:R-:W-:Y:S01]  /*6d80*/  UIMAD UR6, UR6, UR4, URZ ;  /* 0x00000004060672a4 */ /* 0x000fe2000f8e023f */
[----:B------:R-:W-:Y:S01]  /*6d90*/  LEA.HI R7, R77, R78, RZ, 0x4 ;  /* 0x0000004e4d077211 */ /* 0x000fe200078f20ff */
[----:B------:R-:W-:Y:S01]  /*6da0*/  UIMAD.WIDE.U32 UR26, UR21, UR4, URZ ;  /* 0x00000004151a72a5 */ /* 0x000fe2000f8e003f */
[----:B------:R-:W-:Y:S01]  /*6db0*/  SHF.R.S32.HI R45, RZ, 0x3, R5 ;  /* 0x00000003ff2d7819 */ /* 0x000fe20000011405 */
[----:B------:R-:W-:Y:S01]  /*6dc0*/  UIMAD UR21, UR21, UR5, UR6 ;  /* 0x00000005151572a4 */ /* 0x000fe2000f8e0206 */
[----:B------:R-:W-:Y:S01]  /*6dd0*/  LOP3.LUT R5, R5, 0xfffffff8, RZ, 0xc0, !PT ;  /* 0xfffffff805057812 */ /* 0x000fe200078ec0ff */
[----:B------:R-:W-:Y:S01]  /*6de0*/  USHF.R.S32.HI UR11, URZ, 0x1f, UR24 ;  /* 0x0000001f3f0b7899 */ /* 0x000fe20008011418 */
[----:B------:R-:W-:Y:S01]  /*6df0*/  SHF.R.S32.HI R4, RZ, 0x4, R7 ;  /* 0x00000004ff047819 */ /* 0x000fe20000011407 */
[----:B------:R-:W-:Y:S01]  /*6e00*/  IMAD.SHL.U32 R19, R45, 0x40, RZ ;  /* 0x000000402d137824 */ /* 0x000fe200078e00ff */
[----:B------:R-:W-:Y:S01]  /*6e10*/  ULDC.64 UR6, c[0x0][0x348] ;  /* 0x0000d20000067ab9 */ /* 0x000fe20000000a00 */
[----:B------:R-:W-:Y:S01]  /*6e20*/  IMAD.IADD R0, R78, 0x1, -R5 ;  /* 0x000000014e007824 */ /* 0x000fe200078e0a05 */
[----:B------:R-:W-:Y:S01]  /*6e30*/  LEA.HI R47, R7, R4, RZ, 0x1 ;  /* 0x00000004072f7211 */ /* 0x000fe200078f08ff */
[----:B------:R-:W-:Y:S01]  /*6e40*/  ULDC.64 UR4, c[0x0][0x1b8] ;  /* 0x00006e0000047ab9 */ /* 0x000fe20000000a00 */
[----:B------:R-:W-:Y:S01]  /*6e50*/  LOP3.LUT R19, R19, 0x1c0, RZ, 0xc0, !PT ;  /* 0x000001c013137812 */ /* 0x000fe200078ec0ff */
[----:B------:R-:W-:Y:S01]  /*6e60*/  IMAD.SHL.U32 R16, R0, 0x8, RZ ;  /* 0x0000000800107824 */ /* 0x000fe200078e00ff */
[----:B------:R-:W-:Y:S01]  /*6e70*/  LOP3.LUT R47, R47, 0xfffffffe, RZ, 0xc0, !PT ;  /* 0xfffffffe2f2f7812 */ /* 0x000fe200078ec0ff */
[----:B------:R-:W-:Y:S01]  /*6e80*/  UIADD3 UR21, UR27, UR21, URZ ;  /* 0x000000151b157290 */ /* 0x000fe2000fffe03f */
[----:B------:R-:W-:Y:S01]  /*6e90*/  PLOP3.LUT P2, PT, PT, PT, UP3, 0x80, 0x0 ;  /* 0x000000000000781c */ /* 0x000fe20003f4f038 */
[----:B------:R-:W-:Y:S01]  /*6ea0*/  UISETP.NE.U32.AND UP0, UPT, URZ, UR6, UPT ;  /* 0x000000063f00728c */ /* 0x000fe2000bf05070 */
[----:B------:R-:W-:Y:S01]  /*6eb0*/  IADD3 R13, P4, R45, UR19, RZ ;  /* 0x000000132d0d7c10 */ /* 0x000fe2000ff9e0ff */
[----:B------:R-:W-:Y:S01]  /*6ec0*/  UIMAD UR6, UR14, UR4, URZ ;  /* 0x000000040e0672a4 */ /* 0x000fe2000f8e023f */
[----:B------:R-:W-:Y:S01]  /*6ed0*/  IMAD.IADD R47, R4, 0x1, -R47 ;  /* 0x00000001042f7824 */ /* 0x000fe200078e0a2f */
[----:B------:R-:W-:Y:S01]  /*6ee0*/  UMOV UR20, UR26 ;  /* 0x0000001a00147c82 */ /* 0x000fe20008000000 */
[----:B-1----:R-:W-:Y:S01]  /*6ef0*/  LOP3.LUT R2, R19, 0x38, R16, 0xf8, !PT ;  /* 0x0000003813027812 */ /* 0x002fe200078ef810 */
[----:B------:R-:W-:Y:S01]  /*6f00*/  UIMAD.WIDE.U32 UR20, UR15, UR4, UR20 ;  /* 0x000000040f1472a5 */ /* 0x000fe2000f8e0014 */
[----:B------:R-:W-:Y:S01]  /*6f10*/  SHF.R.U32.HI R19, RZ, 0x3, R19 ;  /* 0x00000003ff137819 */ /* 0x000fe20000011613 */
[----:B------:R-:W-:Y:S01]  /*6f20*/  USHF.R.S32.HI UR4, URZ, 0x1f, UR19 ;  /* 0x0000001f3f047899 */ /* 0x000fe20008011413 */
[----:B------:R-:W-:Y:S01]  /*6f30*/  IADD3 R4, R16, 0x80, RZ ;  /* 0x0000008010047810 */ /* 0x000fe20007ffe0ff */
[----:B------:R-:W-:Y:S01]  /*6f40*/  UISETP.NE.AND.EX UP0, UPT, URZ, UR7, UPT, UP0 ;  /* 0x000000073f00728c */ /* 0x000fe2000bf05300 */
[----:B------:R-:W-:Y:S01]  /*6f50*/  LOP3.LUT R19, R2, R19, RZ, 0x3c, !PT ;  /* 0x0000001302137212 */ /* 0x000fe200078e3cff */
[----:B------:R-:W-:Y:S01]  /*6f60*/  UIMAD UR6, UR15, UR5, UR6 ;  /* 0x000000050f0672a4 */ /* 0x000fe2000f8e0206 */
[----:B------:R-:W-:Y:S01]  /*6f70*/  IMAD R2, R0, 0x20, R45 ;  /* 0x0000002000027824 */ /* 0x000fe200078e022d */
[----:B------:R-:W-:Y:S01]  /*6f80*/  LOP3.LUT R7, R7, 0xfffffff0, RZ, 0xc0, !PT ;  /* 0xfffffff007077812 */ /* 0x000fe200078ec0ff */
[----:B------:R-:W-:Y:S01]  /*6f90*/  USEL UR13, UR24, URZ, !UP0 ;  /* 0x0000003f180d7287 */ /* 0x000fe2000c000000 */
[----:B------:R-:W-:Y:S01]  /*6fa0*/  PLOP3.LUT P0, PT, PT, PT, UP3, 0x80, 0x0 ;  /* 0x000000000000781c */ /* 0x000fe20003f0f038 */
[----:B------:R-:W-:Y:S01]  /*6fb0*/  UIADD3 UR21, UR21, UR6, URZ ;  /* 0x0000000615157290 */ /* 0x000fe2000fffe03f */
[----:B------:R-:W-:Y:S01]  /*6fc0*/  ISETP.GE.AND P1, PT, R4, c[0x0][0x1d4], PT ;  /* 0x0000750004007a0c */ /* 0x000fe20003f26270 */
[----:B------:R-:W-:Y:S01]  /*6fd0*/  IMAD.IADD R8, R78, 0x1, -R7 ;  /* 0x000000014e087824 */ /* 0x000fe200078e0a07 */
[----:B------:R-:W-:Y:S01]  /*6fe0*/  LEA.HI.X.SX32 R4, R45, UR4, 0x1, P4 ;  /* 0x000000042d047c11 */ /* 0x000fe2000a0f0eff */
[----:B------:R-:W-:Y:S01]  /*6ff0*/  ULDC.64 UR4, c[0x0][0x1c0] ;  /* 0x0000700000047ab9 */ /* 0x000fe20000000a00 */
[----:B------:R-:W-:Y:S01]  /*7000*/  IADD3 R2, R2, UR18, RZ ;  /* 0x0000001202027c10 */ /* 0x000fe2000fffe0ff */
[----:B------:R-:W-:Y:S01]  /*7010*/  UIMAD.WIDE.U32 UR26, UR13, UR4, UR20 ;  /* 0x000000040d1a72a5 */ /* 0x000fe2000f8e0014 */
[----:B------:R-:W-:Y:S01]  /*7020*/  SHF.R.S32.HI R9, RZ, 0x1f, R8 ;  /* 0x0000001fff097819 */ /* 0x000fe20000011408 */
[----:B------:R-:W-:Y:S01]  /*7030*/  USEL UR7, UR11, URZ, !UP0 ;  /* 0x0000003f0b077287 */ /* 0x000fe2000c000000 */
[----:B------:R-:W-:Y:S01]  /*7040*/  SHF.R.S32.HI R17, RZ, 0x1f, R16 ;  /* 0x0000001fff117819 */ /* 0x000fe20000011410 */
[----:B------:R-:W-:Y:S01]  /*7050*/  @P2 IMAD.HI.U32 R5, R2, c[0x0][0x2c8], RZ ;  /* 0x0000b20002052a27 */ /* 0x000fe200078e00ff */
[----:B------:R-:W-:Y:S01]  /*7060*/  LEA.HI R9, R9, R8, RZ, 0x3 ;  /* 0x0000000809097211 */ /* 0x000fe200078f18ff */
[----:B------:R-:W-:Y:S01]  /*7070*/  UIMAD UR7, UR7, UR4, URZ ;  /* 0x00000004070772a4 */ /* 0x000fe2000f8e023f */
[----:B------:R-:W-:Y:S01]  /*7080*/  LEA.HI R44, R77, R78, RZ, 0x6 ;  /* 0x0000004e4d2c7211 */ /* 0x000fe200078f30ff */
[----:B------:R-:W-:Y:S01]  /*7090*/  IMAD.MOV.U32 R6, RZ, RZ, R2 ;  /* 0x000000ffff067224 */ /* 0x000fe200078e0002 */
[----:B------:R-:W-:Y:S01]  /*70a0*/  @P0 SHF.R.U32.HI R6, RZ, c[0x0][0x2cc], R5 ;  /* 0x0000b300ff060a19 */ /* 0x000fe20000011605 */
[----:B------:R-:W-:Y:S01]  /*70b0*/  UIMAD UR5, UR13, UR5, UR7 ;  /* 0x000000050d0572a4 */ /* 0x000fe2000f8e0207 */
[----:B------:R-:W-:Y:S01]  /*70c0*/  LOP3.LUT R7, R9, 0xfffffff8, RZ, 0xc0, !PT ;  /* 0xfffffff809077812 */ /* 0x000fe200078ec0ff */
[----:B------:R-:W-:Y:S01]  /*70d0*/  IMAD R10, R4, c[0x0][0x1e0], RZ ;  /* 0x00007800040a7a24 */ /* 0x000fe200078e02ff */
[----:B------:R-:W-:Y:S01]  /*70e0*/  BSSY B0, `(.L_x_335) ;  /* 0x000006a000007945 */ /* 0x000fe20003800000 */
[----:B------:R-:W-:Y:S01]  /*70f0*/  IMAD.MOV R11, RZ, RZ, -R6 ;  /* 0x000000ffff0b7224 */ /* 0x000fe200078e0a06 */
[----:B------:R-:W-:Y:S01]  /*7100*/  UIADD3 UR6, UR27, UR5, URZ ;  /* 0x000000051b067290 */ /* 0x000fe2000fffe03f */
[----:B------:R-:W-:-:S02]  /*7110*/  IMAD R5, R13, c[0x0][0x1e4], R10 ;  /* 0x000079000d057a24 */ /* 0x000fc400078e020a */
[----:B------:R-:W-:Y:S01]  /*7120*/  IMAD.WIDE.U32 R14, R13, c[0x0][0x1e0], R16 ;  /* 0x000078000d0e7a25 */ /* 0x000fe200078e0010 */
[----:B------:R-:W-:Y:S02]  /*7130*/  ULDC.64 UR4, c[0x0][0x350] ;  /* 0x0000d40000047ab9 */ /* 0x000fe40000000a00 */
[----:B------:R-:W-:Y:S01]  /*7140*/  UISETP.NE.U32.AND UP0, UPT, URZ, UR4, UPT ;  /* 0x000000043f00728c */ /* 0x000fe2000bf05070 */
[----:B------:R-:W-:Y:S02]  /*7150*/  IMAD.IADD R7, R8, 0x1, -R7 ;  /* 0x0000000108077824 */ /* 0x000fe400078e0a07 */
[----:B------:R-:W-:Y:S01]  /*7160*/  IMAD R2, R11, c[0x0][0x2c4], R2 ;  /* 0x0000b1000b027a24 */ /* 0x000fe200078e0202 */
[----:B------:R-:W-:Y:S01]  /*7170*/  UISETP.NE.AND.EX UP0, UPT, URZ, UR5, UPT, UP0 ;  /* 0x000000053f00728c */ /* 0x000fe2000bf05300 */
[----:B------:R-:W-:Y:S01]  /*7180*/  IMAD.U32 R11, RZ, RZ, UR27 ;  /* 0x0000001bff0b7e24 */ /* 0x000fe2000f8e00ff */
[C---:B------:R-:W-:Y:S01]  /*7190*/  LOP3.LUT P6, RZ, R7.reuse, 0x4, RZ, 0xc0, !PT ;  /* 0x0000000407ff7812 */ /* 0x040fe200078cc0ff */
[----:B------:R-:W-:Y:S01]  /*71a0*/  IMAD.U32 R10, RZ, RZ, UR26 ;  /* 0x0000001aff0a7e24 */ /* 0x000fe2000f8e00ff */
[----:B------:R-:W-:Y:S01]  /*71b0*/  LOP3.LUT P0, RZ, R7, 0x2, RZ, 0xc0, !PT ;  /* 0x0000000207ff7812 */ /* 0x000fe2000780c0ff */
[----:B------:R-:W-:Y:S01]  /*71c0*/  IMAD.U32 R11, RZ, RZ, UR6 ;  /* 0x00000006ff0b7e24 */ /* 0x000fe2000f8e00ff */
[----:B------:R-:W-:Y:S01]  /*71d0*/  ULDC.64 UR6, c[0x0][0x1e8] ;  /* 0x00007a0000067ab9 */ /* 0x000fe20000000a00 */
[----:B------:R-:W-:Y:S01]  /*71e0*/  IMAD.IADD R15, R15, 0x1, R5 ;  /* 0x000000010f0f7824 */ /* 0x000fe200078e0205 */
[----:B------:R-:W-:Y:S01]  /*71f0*/  ULDC.64 UR4, c[0x0][0x210] ;  /* 0x0000840000047ab9 */ /* 0x000fe20000000a00 */
[----:B------:R-:W-:Y:S01]  /*7200*/  IMAD.SHL.U32 R5, R7, 0x40, RZ ;  /* 0x0000004007057824 */ /* 0x000fe200078e00ff */
[----:B------:R-:W-:Y:S01]  /*7210*/  UIMAD UR6, UR14, UR6, URZ ;  /* 0x000000060e0672a4 */ /* 0x000fe2000f8e023f */
[----:B------:R-:W-:Y:S01]  /*7220*/  IMAD R4, R4, c[0x0][0x208], RZ ;  /* 0x0000820004047a24 */ /* 0x000fe200078e02ff */
[----:B------:R-:W-:Y:S01]  /*7230*/  UIMAD UR14, UR14, UR4, URZ ;  /* 0x000000040e0e72a4 */ /* 0x000fe2000f8e023f */
[----:B------:R-:W-:Y:S01]  /*7240*/  IMAD.U32 R210, RZ, RZ, UR15 ;  /* 0x0000000fffd27e24 */ /* 0x000fe2000f8e00ff */
[----:B------:R-:W-:Y:S01]  /*7250*/  UIMAD UR13, UR15, UR7, UR6 ;  /* 0x000000070f0d72a4 */ /* 0x000fe2000f8e0206 */
[C---:B------:R-:W-:Y:S01]  /*7260*/  IMAD R4, R13.reuse, c[0x0][0x20c], R4 ;  /* 0x000083000d047a24 */ /* 0x040fe200078e0204 */
[----:B------:R-:W-:Y:S01]  /*7270*/  UIMAD UR14, UR15, UR5, UR14 ;  /* 0x000000050f0e72a4 */ /* 0x000fe2000f8e020e */
[----:B------:R-:W-:Y:S01]  /*7280*/  IMAD.WIDE.U32 R12, R13, c[0x0][0x208], R16 ;  /* 0x000082000d0c7a25 */ /* 0x000fe200078e0010 */
[----:B------:R-:W-:Y:S01]  /*7290*/  ULDC.64 UR6, c[0x0][0x1f0] ;  /* 0x00007c0000067ab9 */ /* 0x000fe20000000a00 */
[----:B------:R-:W-:Y:S01]  /*72a0*/  LOP3.LUT R5, R5, 0x1c0, RZ, 0xc0, !PT ;  /* 0x000001c005057812 */ /* 0x000fe200078ec0ff */
[----:B------:R-:W-:Y:S01]  /*72b0*/  ULDC.64 UR4, c[0x0][0x218] ;  /* 0x0000860000047ab9 */ /* 0x000fe20000000a00 */
[----:B------:R-:W-:-:S02]  /*72c0*/  IMAD.IADD R13, R13, 0x1, R4 ;  /* 0x000000010d0d7824 */ /* 0x000fc400078e0204 */
[----:B------:R-:W-:Y:S02]  /*72d0*/  IMAD.U32 R20, RZ, RZ, UR15 ;  /* 0x0000000fff147e24 */ /* 0x000fe4000f8e00ff */
[----:B------:R-:W-:-:S04]  /*72e0*/  IMAD.WIDE.U32 R210, R210, c[0x0][0x1e8], R14 ;  /* 0x00007a00d2d27a25 */ /* 0x000fc800078e000e */
[----:B------:R-:W-:Y:S01]  /*72f0*/  IMAD.WIDE.U32 R20, R20, c[0x0][0x210], R12 ;  /* 0x0000840014147a25 */ /* 0x000fe200078e000c */
[----:B------:R-:W-:-:S03]  /*7300*/  IADD3 R211, R211, UR13, RZ ;  /* 0x0000000dd3d37c10 */ /* 0x000fc6000fffe0ff */
[----:B------:R-:W-:Y:S01]  /*7310*/  IMAD.SHL.U32 R4, R47, 0x8, RZ ;  /* 0x000000082f047824 */ /* 0x000fe200078e00ff */
[----:B------:R-:W-:Y:S01]  /*7320*/  IADD3 R21, R21, UR14, RZ ;  /* 0x0000000e15157c10 */ /* 0x000fe2000fffe0ff */
[----:B------:R-:W-:Y:S02]  /*7330*/  IMAD.SHL.U32 R8, R0, 0x8, RZ ;  /* 0x0000000800087824 */ /* 0x000fe400078e00ff */
[----:B------:R-:W-:Y:S01]  /*7340*/  IMAD.SHL.U32 R44, R44, 0x8, RZ ;  /* 0x000000082c2c7824 */ /* 0x000fe200078e00ff */
[----:B------:R-:W-:Y:S01]  /*7350*/  LOP3.LUT R4, R5, 0x8, R4, 0xf8, !PT ;  /* 0x0000000805047812 */ /* 0x000fe200078ef804 */
[----:B------:R-:W-:Y:S01]  /*7360*/  IMAD.SHL.U32 R9, R9, 0x40, RZ ;  /* 0x0000004009097824 */ /* 0x000fe200078e00ff */
[----:B------:R-:W-:Y:S02]  /*7370*/  SHF.R.U32.HI R5, RZ, 0x3, R5 ;  /* 0x00000003ff057819 */ /* 0x000fe40000011605 */
[----:B------:R-:W-:Y:S02]  /*7380*/  ISETP.GE.AND P5, PT, R8, c[0x0][0x198], PT ;  /* 0x0000660008007a0c */ /* 0x000fe40003fa6270 */
[----:B------:R-:W-:-:S02]  /*7390*/  LOP3.LUT R4, R4, R5, RZ, 0x3c, !PT ;  /* 0x0000000504047212 */ /* 0x000fc400078e3cff */
[----:B------:R-:W-:Y:S02]  /*73a0*/  IADD3 R5, R16, 0x40, RZ ;  /* 0x0000004010057810 */ /* 0x000fe40007ffe0ff */
[----:B------:R-:W-:Y:S02]  /*73b0*/  LOP3.LUT R44, R19, 0xfffffe00, R44, 0xf8, !PT ;  /* 0xfffffe00132c7812 */ /* 0x000fe400078ef82c */
[----:B------:R-:W-:Y:S01]  /*73c0*/  LOP3.LUT R4, R4, 0xfffffe00, R9, 0xf8, !PT ;  /* 0xfffffe0004047812 */ /* 0x000fe200078ef809 */
[----:B--2---:R1:W2:Y:S01]  /*73d0*/  @P3 R2UR UR20, R3 ;  /* 0x00000000031433c2 */ /* 0x0042a200000e0000 */
[----:B------:R-:W-:Y:S02]  /*73e0*/  ISETP.GE.AND P3, PT, R16, c[0x0][0x1d4], PT ;  /* 0x0000750010007a0c */ /* 0x000fe40003f66270 */
[----:B-1----:R-:W-:Y:S01]  /*73f0*/  SHF.R.S32.HI R3, RZ, 0x1f, R6 ;  /* 0x0000001fff037819 */ /* 0x002fe20000011406 */
[----:B--2---:R-:W-:-:S03]  /*7400*/  @UP1 USHF.R.S32.HI UR21, URZ, 0x1f, UR20 ;  /* 0x0000001f3f151899 */ /* 0x004fc60008011414 */
[----:B------:R-:W-:Y:S01]  /*7410*/  @!UP1 UMOV UR20, UR24 ;  /* 0x0000001800149c82 */ /* 0x000fe20008000000 */
[----:B------:R-:W-:Y:S01]  /*7420*/  IMAD R3, R3, c[0x0][0x1b0], RZ ;  /* 0x00006c0003037a24 */ /* 0x000fe200078e02ff */
[----:B------:R-:W-:Y:S02]  /*7430*/  USEL UR20, UR20, URZ, !UP0 ;  /* 0x0000003f14147287 */ /* 0x000fe4000c000000 */
[----:B------:R-:W-:Y:S01]  /*7440*/  @!UP1 UMOV UR21, UR11 ;  /* 0x0000000b00159c82 */ /* 0x000fe20008000000 */
[C---:B------:R-:W-:Y:S01]  /*7450*/  IMAD R3, R6.reuse, c[0x0][0x1b4], R3 ;  /* 0x00006d0006037a24 */ /* 0x040fe200078e0203 */
[----:B------:R-:W-:Y:S01]  /*7460*/  USEL UR11, UR21, URZ, !UP0 ;  /* 0x0000003f150b7287 */ /* 0x000fe2000c000000 */
[----:B------:R-:W-:Y:S01]  /*7470*/  IMAD.WIDE.U32 R6, R6, c[0x0][0x1b0], R10 ;  /* 0x00006c0006067a25 */ /* 0x000fe200078e000a */
[----:B------:R-:W-:Y:S01]  /*7480*/  IADD3 R11, R45, UR18, RZ ;  /* 0x000000122d0b7c10 */ /* 0x000fe2000fffe0ff */
[----:B------:R-:W-:Y:S02]  /*7490*/  ULDC UR21, c[0x0][0x2c4] ;  /* 0x0000b10000157ab9 */ /* 0x000fe40000000800 */
[----:B------:R-:W-:Y:S01]  /*74a0*/  IMAD.IADD R7, R7, 0x1, R3 ;  /* 0x0000000107077824 */ /* 0x000fe200078e0203 */
[----:B------:R-:W-:Y:S01]  /*74b0*/  SHF.R.S32.HI R3, RZ, 0x1f, R2 ;  /* 0x0000001fff037819 */ /* 0x000fe20000011402 */
[----:B------:R-:W-:Y:S01]  /*74c0*/  UIMAD UR21, UR23, UR21, URZ ;  /* 0x00000015171572a4 */ /* 0x000fe2000f8e023f */
[----:B------:R-:W-:Y:S01]  /*74d0*/  IMAD.U32 R208, RZ, RZ, UR20 ;  /* 0x00000014ffd07e24 */ /* 0x000fe2000f8e00ff */
[----:B------:R-:W-:Y:S01]  /*74e0*/  UIMAD UR6, UR11, UR6, URZ ;  /* 0x000000060b0672a4 */ /* 0x000fe2000f8e023f */
[----:B------:R-:W-:Y:S01]  /*74f0*/  IMAD.WIDE.U32 R6, R2, c[0x0][0x1a8], R6 ;  /* 0x00006a0002067a25 */ /* 0x000fe200078e0006 */
[----:B------:R-:W-:-:S02]  /*7500*/  UIMAD UR4, UR11, UR4, URZ ;  /* 0x000000040b0472a4 */ /* 0x000fc4000f8e023f */
[----:B------:R-:W-:Y:S01]  /*7510*/  ISETP.GE.AND P4, PT, R11, UR21, PT ;  /* 0x000000150b007c0c */ /* 0x000fe2000bf86270 */
[----:B------:R-:W-:Y:S01]  /*7520*/  IMAD R3, R3, c[0x0][0x1a8], RZ ;  /* 0x00006a0003037a24 */ /* 0x000fe200078e02ff */
[----:B------:R-:W-:Y:S01]  /*7530*/  LEA R13, P2, R6, c[0x0][0x160], 0x1 ;  /* 0x00005800060d7a11 */ /* 0x000fe200078408ff */
[----:B------:R-:W-:Y:S01]  /*7540*/  UIMAD UR6, UR20, UR7, UR6 ;  /* 0x00000007140672a4 */ /* 0x000fe2000f8e0206 */
[----:B------:R-:W-:Y:S01]  /*7550*/  IMAD.WIDE.U32 R210, R208, c[0x0][0x1f0], R210 ;  /* 0x00007c00d0d27a25 */ /* 0x000fe200078e00d2 */
[----:B------:R-:W-:Y:S02]  /*7560*/  UIMAD UR4, UR20, UR5, UR4 ;  /* 0x00000005140472a4 */ /* 0x000fe4000f8e0204 */
[----:B------:R1:W2:Y:S01]  /*7570*/  SHFL.IDX PT, R14, R13, RZ, 0x181f ;  /* 0x00181fff0d0e7589 */ /* 0x0002a200000e0000 */
[----:B------:R-:W-:Y:S01]  /*7580*/  IMAD R3, R2, c[0x0][0x1ac], R3 ;  /* 0x00006b0002037a24 */ /* 0x000fe200078e0203 */
[----:B------:R-:W-:Y:S01]  /*7590*/  IADD3 R217, R211, UR6, RZ ;  /* 0x00000006d3d97c10 */ /* 0x000fe2000fffe0ff */
[----:B------:R-:W-:-:S04]  /*75a0*/  IMAD.WIDE.U32 R208, R208, c[0x0][0x218], R20 ;  /* 0x00008600d0d07a25 */ /* 0x000fc800078e0014 */
[----:B------:R-:W-:Y:S01]  /*75b0*/  IMAD.IADD R3, R7, 0x1, R3 ;  /* 0x0000000107037824 */ /* 0x000fe200078e0203 */
[----:B------:R-:W-:Y:S01]  /*75c0*/  IADD3 R7, R8, 0x80, RZ ;  /* 0x0000008008077810 */ /* 0x000fe20007ffe0ff */
[----:B------:R-:W-:Y:S01]  /*75d0*/  IMAD.MOV.U32 R2, RZ, RZ, 0x10 ;  /* 0x00000010ff027424 */ /* 0x000fe200078e00ff */
[----:B------:R-:W-:Y:S02]  /*75e0*/  IADD3 R215, R209, UR4, RZ ;  /* 0x00000004d1d77c10 */ /* 0x000fe4000fffe0ff */
[----:B------:R-:W-:Y:S01]  /*75f0*/  LEA.HI.X R12, R6, c[0x0][0x164], R3, 0x1, P2 ;  /* 0x00005900060c7a11 */ /* 0x000fe200010f0c03 */
[----:B------:R-:W-:Y:S01]  /*7600*/  IMAD.MOV.U32 R3, RZ, RZ, 0x20 ;  /* 0x00000020ff037424 */ /* 0x000fe200078e00ff */
[----:B------:R-:W-:Y:S02]  /*7610*/  SEL R2, R2, 0xfffffff0, !P0 ;  /* 0xfffffff002027807 */ /* 0x000fe40004000000 */
[----:B------:R-:W-:Y:S01]  /*7620*/  ISETP.GE.AND P2, PT, R5, c[0x0][0x1d4], PT ;  /* 0x0000750005007a0c */ /* 0x000fe20003f46270 */
[----:B------:R1:W3:Y:S01]  /*7630*/  SHFL.IDX PT, R15, R12, RZ, 0x181f ;  /* 0x00181fff0c0f7589 */ /* 0x0002e200000e0000 */
[----:B------:R-:W-:-:S02]  /*7640*/  SEL R3, R3, 0xffffffe0, !P6 ;  /* 0xffffffe003037807 */ /* 0x000fc40007000000 */
[----:B------:R-:W-:Y:S02]  /*7650*/  ISETP.GE.AND P6, PT, R7, c[0x0][0x198], PT ;  /* 0x0000660007007a0c */ /* 0x000fe40003fc6270 */
[----:B------:R-:W-:Y:S02]  /*7660*/  ISETP.GE.AND P0, PT, R5, c[0x0][0x198], PT ;  /* 0x0000660005007a0c */ /* 0x000fe40003f06270 */
[----:B------:R-:W-:Y:S01]  /*7670*/  P2R R6, PR, RZ, 0x40 ;  /* 0x00000040ff067803 */ /* 0x000fe20000000000 */
[----:B------:R-:W-:Y:S05]  /*7680*/  @P4 BRA `(.L_x_336) ;  /* 0x000000f000004947 */ /* 0x000fea0003800000 */
[----:B--2---:R-:W-:Y:S02]  /*7690*/  SHF.R.S32.HI R10, RZ, 0x1f, R5 ;  /* 0x0000001fff0a7819 */ /* 0x004fe40000011405 */
[----:B------:R-:W-:Y:S02]  /*76a0*/  SHF.R.S32.HI R6, RZ, 0x1f, R7 ;  /* 0x0000001fff067819 */ /* 0x000fe40000011407 */
[----:B------:R-:W-:Y:S01]  /*76b0*/  LEA.HI R9, R10, R5, RZ, 0x3 ;  /* 0x000000050a097211 */ /* 0x000fe200078f18ff */
[----:B------:R-:W-:Y:S01]  /*76c0*/  IMAD.SHL.U32 R10, R44, 0x2, RZ ;  /* 0x000000022c0a7824 */ /* 0x000fe200078e00ff */
[----:B------:R-:W-:-:S02]  /*76d0*/  LEA.HI R6, R6, R7, RZ, 0x3 ;  /* 0x0000000706067211 */ /* 0x000fc400078f18ff */
[----:B------:R-:W-:Y:S02]  /*76e0*/  LEA R18, P4, R8, R14, 0x1 ;  /* 0x0000000e08127211 */ /* 0x000fe400078808ff */
[----:B------:R-:W-:Y:S02]  /*76f0*/  LOP3.LUT R9, R9, 0xfffffff8, RZ, 0xc0, !PT ;  /* 0xfffffff809097812 */ /* 0x000fe400078ec0ff */
[----:B------:R-:W-:Y:S02]  /*7700*/  LOP3.LUT R6, R6, 0xfffffff8, RZ, 0xc0, !PT ;  /* 0xfffffff806067812 */ /* 0x000fe400078ec0ff */
[----:B---3--:R-:W-:Y:S01]  /*7710*/  LEA.HI.X R19, R8, R15, R17, 0x1, P4 ;  /* 0x0000000f08137211 */ /* 0x008fe200020f0c11 */
[----:B------:R-:W-:-:S04]  /*7720*/  IMAD.WIDE R20, R9, 0x2, R14 ;  /* 0x0000000209147825 */ /* 0x000fc800078e020e */
[----:B------:R-:W-:Y:S01]  /*7730*/  IMAD.WIDE R14, R6, 0x2, R14 ;  /* 0x00000002060e7825 */ /* 0x000fe200078e020e */
[----:B------:R-:W-:Y:S01]  /*7740*/  @!PT LDS RZ, [RZ] ;  /* 0x00000000fffff984 */ /* 0x000fe20000000800 */
[----:B------:R2:W-:Y:S04]  /*7750*/  LDGSTS.E.BYPASS.LTC128B.128 [R10+0xc100], [R18.64], !P5 ;  /* 0x0c100000120a7fae */ /* 0x0005e8000e901d5c */
[----:B------:R2:W-:Y:S04]  /*7760*/  LDGSTS.E.BYPASS.LTC128B.128 [R10+0x10100], [R20.64], !P0 ;  /* 0x10100000140a7fae */ /* 0x0005e8000c101d5c */
[----:B------:R2:W-:Y:S02]  /*7770*/  LDGSTS.E.BYPASS.LTC128B.128 [R10+0x14100], [R14.64], !P6 ;  /* 0x141000000e0a7fae */ /* 0x0005e4000f101d5c */
.L_x_336:
[----:B--2---:R-:W-:Y:S05]  /*7780*/  BSYNC B0 ;  /* 0x0000000000007941 */ /* 0x004fea0003800000 */
.L_x_335:
[----:B------:R-:W-:Y:S01]  /*7790*/  IADD3 R6, R11, 0x20, RZ ;  /* 0x000000200b067810 */ /* 0x000fe20007ffe0ff */
[----:B---3--:R2:W3:Y:S01]  /*77a0*/  SHFL.IDX PT, R15, R12, 0x1, 0x181f ;  /* 0x00381f000c0f7f89 */ /* 0x0084e200000e0000 */
[----:B------:R-:W-:Y:S02]  /*77b0*/  BSSY B0, `(.L_x_337) ;  /* 0x0000014000007945 */ /* 0x000fe40003800000 */
[----:B------:R-:W-:Y:S01]  /*77c0*/  ISETP.GE.AND P4, PT, R6, UR21, PT ;  /* 0x0000001506007c0c */ /* 0x000fe2000bf86270 */
[----:B------:R2:W4:-:S12]  /*77d0*/  SHFL.IDX PT, R14, R13, 0x1, 0x181f ;  /* 0x00381f000d0e7f89 */ /* 0x00051800000e0000 */
[----:B------:R-:W-:Y:S05]  /*77e0*/  @P4 BRA `(.L_x_338) ;  /* 0x0000010000004947 */ /* 0x000fea0003800000 */
[----:B------:R-:W-:Y:S02]  /*77f0*/  IADD3 R9, R8, 0x80, RZ ;  /* 0x0000008008097810 */ /* 0x000fe40007ffe0ff */
[----:B------:R-:W-:Y:S02]  /*7800*/  SHF.R.S32.HI R10, RZ, 0x1f, R5 ;  /* 0x0000001fff0a7819 */ /* 0x000fe40000011405 */
[----:B------:R-:W-:Y:S02]  /*7810*/  SHF.R.S32.HI R6, RZ, 0x1f, R9 ;  /* 0x0000001fff067819 */ /* 0x000fe40000011409 */
[----:B------:R-:W-:Y:S02]  /*7820*/  LEA.HI R10, R10, R5, RZ, 0x3 ;  /* 0x000000050a0a7211 */ /* 0x000fe400078f18ff */
[----:B------:R-:W-:Y:S01]  /*7830*/  LEA.HI R6, R6, R9, RZ, 0x3 ;  /* 0x0000000906067211 */ /* 0x000fe200078f18ff */
[----:B------:R-:W-:Y:S01]  /*7840*/  IMAD.SHL.U32 R9, R44, 0x2, RZ ;  /* 0x000000022c097824 */ /* 0x000fe200078e00ff */
[----:B----4-:R-:W-:-:S02]  /*7850*/  LEA R18, P4, R8, R14, 0x1 ;  /* 0x0000000e08127211 */ /* 0x010fc400078808ff */
        /* <DEDUP_REMOVED lines=9> */
.L_x_338:
[----:B------:R-:W-:Y:S05]  /*78f0*/  BSYNC B0 ;  /* 0x0000000000007941 */ /* 0x000fea0003800000 */
.L_x_337:
[----:B------:R-:W-:Y:S01]  /*7900*/  IADD3 R6, R11, 0x40, RZ ;  /* 0x000000400b067810 */ /* 0x000fe20007ffe0ff */
[----:B---3--:R3:W1:Y:S01]  /*7910*/  SHFL.IDX PT, R15, R12, 0x2, 0x181f ;  /* 0x00581f000c0f7f89 */ /* 0x00866200000e0000 */
[----:B------:R-:W-:Y:S02]  /*7920*/  BSSY B0, `(.L_x_339) ;  /* 0x0000014000007945 */ /* 0x000fe40003800000 */
[----:B------:R-:W-:Y:S01]  /*7930*/  ISETP.GE.AND P4, PT, R6, UR21, PT ;  /* 0x0000001506007c0c */ /* 0x000fe2000bf86270 */
[----:B----4-:R3:W4:-:S12]  /*7940*/  SHFL.IDX PT, R14, R13, 0x2, 0x181f ;  /* 0x00581f000d0e7f89 */ /* 0x01071800000e0000 */
        /* <DEDUP_REMOVED lines=10> */
[----:B-1----:R-:W-:Y:S01]  /*79f0*/  LEA.HI.X R19, R8, R15, R17, 0x1, P4 ;  /* 0x0000000f08137211 */ /* 0x002fe200020f0c11 */
[----:B------:R-:W-:-:S04]  /*7a00*/  IMAD.WIDE R20, R10, 0x2, R14 ;  /* 0x000000020a147825 */ /* 0x000fc800078e020e */
[----:B------:R-:W-:Y:S01]  /*7a10*/  IMAD.WIDE R14, R6, 0x2, R14 ;  /* 0x00000002060e7825 */ /* 0x000fe200078e020e */
[----:B------:R-:W-:Y:S01]  /*7a20*/  @!PT LDS RZ, [RZ] ;  /* 0x00000000fffff984 */ /* 0x000fe20000000800 */
[----:B------:R1:W-:Y:S04]  /*7a30*/  LDGSTS.E.BYPASS.LTC128B.128 [R9+0xe100], [R18.64], !P5 ;  /* 0x0e10000012097fae */ /* 0x0003e8000e901d5c */
[----:B------:R1:W-:Y:S04]  /*7a40*/  LDGSTS.E.BYPASS.LTC128B.128 [R9+0x12100], [R20.64], !P0 ;  /* 0x1210000014097fae */ /* 0x0003e8000c101d5c */
[----:B------:R1:W-:Y:S02]  /*7a50*/  LDGSTS.E.BYPASS.LTC128B.128 [R9+0x16100], [R14.64], !P6 ;  /* 0x161000000e097fae */ /* 0x0003e4000f101d5c */
.L_x_340:
[----:B------:R-:W-:Y:S05]  /*7a60*/  BSYNC B0 ;  /* 0x0000000000007941 */ /* 0x000fea0003800000 */
.L_x_339:
[----:B-1--4-:R1:W4:Y:S01]  /*7a70*/  SHFL.IDX PT, R14, R13, 0x3, 0x181f ;  /* 0x00781f000d0e7f89 */ /* 0x01232200000e0000 */
[----:B------:R-:W-:Y:S01]  /*7a80*/  IADD3 R11, R11, 0x60, RZ ;  /* 0x000000600b0b7810 */ /* 0x000fe20007ffe0ff */
[----:B------:R-:W-:Y:S01]  /*7a90*/  UIADD3 UR19, UR9, -0x1, URZ ;  /* 0xffffffff09137890 */ /* 0x000fe2000fffe03f */
[----:B------:R-:W-:Y:S01]  /*7aa0*/  IMAD.MOV.U32 R216, RZ, RZ, R210 ;  /* 0x000000ffffd87224 */ /* 0x000fe200078e00d2 */
[----:B------:R-:W5:Y:S01]  /*7ab0*/  SHFL.IDX PT, R15, R12, 0x3, 0x181f ;  /* 0x00781f000c0f7f89 */ /* 0x000f6200000e0000 */
[----:B------:R-:W-:Y:S01]  /*7ac0*/  ISETP.GE.AND P6, PT, R11, UR21, PT ;  /* 0x000000150b007c0c */ /* 0x000fe2000bfc6270 */
[----:B------:R-:W-:Y:S01]  /*7ad0*/  USHF.L.U32 UR17, UR19, 0x6, URZ ;  /* 0x0000000613117899 */ /* 0x000fe2000800063f */
[----:B------:R-:W-:Y:S01]  /*7ae0*/  SEL R46, RZ, 0x1, P3 ;  /* 0x00000001ff2e7807 */ /* 0x000fe20001800000 */
[----:B------:R-:W-:-:S02]  /*7af0*/  ULDC.64 UR4, c[0x0][0x1e0] ;  /* 0x0000780000047ab9 */ /* 0x000fc40000000a00 */
[----:B------:R-:W-:Y:S02]  /*7b00*/  UMOV UR11, 0x6 ;  /* 0x00000006000b7882 */ /* 0x000fe40000000000 */
[----:B------:R-:W-:Y:S01]  /*7b10*/  IMAD.U32 R6, RZ, RZ, UR17 ;  /* 0x00000011ff067e24 */ /* 0x000fe2000f8e00ff */
[----:B------:R-:W-:Y:S02]  /*7b20*/  USHF.L.U32 UR13, UR4, 0x6, URZ ;  /* 0x00000006040d7899 */ /* 0x000fe4000800063f */
[----:B------:R-:W-:Y:S02]  /*7b30*/  USHF.L.U64.HI UR14, UR4, UR11, UR5 ;  /* 0x0000000b040e7299 */ /* 0x000fe40008010205 */
[----:B------:R-:W-:Y:S01]  /*7b40*/  IADD3 R11, -R6, UR12, -R45 ;  /* 0x0000000c060b7c10 */ /* 0x000fe2000fffe92d */
[----:B------:R-:W-:Y:S01]  /*7b50*/  @!P6 IMAD.SHL.U32 R9, R44, 0x2, RZ ;  /* 0x000000022c09e824 */ /* 0x000fe200078e00ff */
[----:B------:R-:W-:Y:S01]  /*7b60*/  @!P6 SHF.R.S32.HI R10, RZ, 0x1f, R5 ;  /* 0x0000001fff0ae819 */ /* 0x000fe20000011405 */
[----:B------:R-:W-:-:S02]  /*7b70*/  USHF.R.S32.HI UR20, URZ, 0x1f, UR19 ;  /* 0x0000001f3f147899 */ /* 0x000fc40008011413 */
[----:B------:R-:W-:Y:S01]  /*7b80*/  UIMAD UR6, UR14, UR19, URZ ;  /* 0x000000130e0672a4 */ /* 0x000fe2000f8e023f */
[----:B-123--:R-:W-:Y:S01]  /*7b90*/  @!P6 LEA.HI R13, R10, R5, RZ, 0x3 ;  /* 0x000000050a0de211 */ /* 0x00efe200078f18ff */
[----:B------:R-:W-:Y:S01]  /*7ba0*/  IMAD.U32 R5, RZ, RZ, UR13 ;  /* 0x0000000dff057e24 */ /* 0x000fe2000f8e00ff */
[C---:B----4-:R-:W-:Y:S01]  /*7bb0*/  @!P6 LEA R16, P4, R8.reuse, R14, 0x1 ;  /* 0x0000000e0810e211 */ /* 0x050fe200078808ff */
[----:B------:R-:W-:Y:S01]  /*7bc0*/  UIMAD UR6, UR20, UR13, UR6 ;  /* 0x0000000d140672a4 */ /* 0x000fe2000f8e0206 */
[----:B------:R-:W-:Y:S01]  /*7bd0*/  @!P6 LOP3.LUT R13, R13, 0xfffffff8, RZ, 0xc0, !PT ;  /* 0xfffffff80d0de812 */ /* 0x000fe200078ec0ff */
[----:B------:R-:W-:Y:S01]  /*7be0*/  IMAD.WIDE.U32 R18, R5, UR19, R216 ;  /* 0x0000001305127c25 */ /* 0x000fe2000f8e00d8 */
[C---:B-----5:R-:W-:Y:S01]  /*7bf0*/  @!P6 LEA.HI.X R17, R8.reuse, R15, R17, 0x1, P4 ;  /* 0x0000000f0811e211 */ /* 0x060fe200020f0c11 */
[----:B------:R-:W-:Y:S01]  /*7c00*/  UMOV UR7, 0x5 ;  /* 0x0000000500077882 */ /* 0x000fe20000000000 */
[----:B------:R-:W-:Y:S01]  /*7c10*/  ISETP.GE.AND P4, PT, R11, 0x21, PT ;  /* 0x000000210b00780c */ /* 0x000fe20003f86270 */
[----:B------:R-:W-:Y:S01]  /*7c20*/  @!P6 IMAD.WIDE R20, R13, 0x2, R14 ;  /* 0x000000020d14e825 */ /* 0x000fe200078e020e */
[----:B------:R-:W-:Y:S01]  /*7c30*/  IADD3 R10, R19, UR6, RZ ;  /* 0x00000006130a7c10 */ /* 0x000fe2000fffe0ff */
[----:B------:R-:W-:Y:S01]  /*7c40*/  @!PT LDS RZ, [RZ] ;  /* 0x00000000fffff984 */ /* 0x000fe20000000800 */
[----:B------:R1:W-:Y:S01]  /*7c50*/  @!P6 LDGSTS.E.BYPASS.LTC128B.128 [R9+0xf100], [R16.64], !P5 ;  /* 0x0f1000001009efae */ /* 0x0003e2000e901d5c */
[----:B------:R-:W-:Y:S01]  /*7c60*/  ISETP.GE.AND P5, PT, R11, 0x1, PT ;  /* 0x000000010b00780c */ /* 0x000fe20003fa6270 */
[----:B------:R-:W-:Y:S01]  /*7c70*/  USHF.L.U32 UR6, UR4, 0x5, URZ ;  /* 0x0000000504067899 */ /* 0x000fe2000800063f */
[----:B------:R-:W-:Y:S01]  /*7c80*/  @!P6 IADD3 R13, R8, 0x80, RZ ;  /* 0x00000080080de810 */ /* 0x000fe20007ffe0ff */
[----:B------:R2:W-:Y:S01]  /*7c90*/  @!P6 LDGSTS.E.BYPASS.LTC128B.128 [R9+0x13100], [R20.64], !P0 ;  /* 0x131000001409efae */ /* 0x0005e2000c101d5c */
[----:B------:R-:W-:-:S02]  /*7ca0*/  USHF.L.U64.HI UR7, UR4, UR7, UR5 ;  /* 0x0000000704077299 */ /* 0x000fc40008010205 */
[----:B------:R-:W-:-:S07]  /*7cb0*/  @!P6 SHF.R.S32.HI R8, RZ, 0x1f, R13 ;  /* 0x0000001fff08e819 */ /* 0x000fce000001140d */
[----:B-1----:R-:W-:-:S04]  /*7cc0*/  @P5 LEA R16, P0, R18, c[0x0][0x1c8], 0x1 ;  /* 0x0000720012105a11 */ /* 0x002fc800078008ff */
[C---:B------:R-:W-:Y:S02]  /*7cd0*/  @P5 LEA.HI.X R17, R18.reuse, c[0x0][0x1cc], R10, 0x1, P0 ;  /* 0x0000730012115a11 */ /* 0x040fe400000f0c0a */
[----:B------:R-:W-:-:S04]  /*7ce0*/  @P4 IADD3 R11, P0, R18, UR6, RZ ;  /* 0x00000006120b4c10 */ /* 0x000fc8000ff1e0ff */
[----:B------:R-:W-:Y:S02]  /*7cf0*/  @P4 IADD3.X R10, R10, UR7, RZ, P0, !PT ;  /* 0x000000070a0a4c10 */ /* 0x000fe400087fe4ff */
[----:B------:R-:W-:Y:S02]  /*7d00*/  ISETP.GE.AND P0, PT, R7, c[0x0][0x198], PT ;  /* 0x0000660007007a0c */ /* 0x000fe40003f06270 */
[----:B------:R-:W-:Y:S01]  /*7d10*/  @!P6 LEA.HI R7, R8, R13, RZ, 0x3 ;  /* 0x0000000d0807e211 */ /* 0x000fe200078f18ff */
[----:B------:R-:W-:-:S03]  /*7d20*/  @P4 IMAD.SHL.U32 R8, R44, 0x2, RZ ;  /* 0x000000022c084824 */ /* 0x000fc600078e00ff */
[----:B------:R-:W-:-:S05]  /*7d30*/  @!P6 LOP3.LUT R7, R7, 0xfffffff8, RZ, 0xc0, !PT ;  /* 0xfffffff80707e812 */ /* 0x000fca00078ec0ff */
[----:B------:R-:W-:Y:S01]  /*7d40*/  @!P6 IMAD.WIDE R14, R7, 0x2, R14 ;  /* 0x00000002070ee825 */ /* 0x000fe200078e020e */
[----:B------:R-:W-:-:S04]  /*7d50*/  LEA.HI R7, R77, R78, RZ, 0x5 ;  /* 0x0000004e4d077211 */ /* 0x000fc800078f28ff */
[----:B------:R2:W-:Y:S01]  /*7d60*/  @!P6 LDGSTS.E.BYPASS.LTC128B.128 [R9+0x17100], [R14.64], !P0 ;  /* 0x171000000e09efae */ /* 0x0005e2000c101d5c */
[C---:B------:R-:W-:Y:S02]  /*7d70*/  @P4 LEA R12, P0, R11.reuse, c[0x0][0x1c8], 0x1 ;  /* 0x000072000b0c4a11 */ /* 0x040fe400078008ff */
[----:B------:R-:W-:Y:S01]  /*7d80*/  SHF.R.S32.HI R89, RZ, 0x5, R7 ;  /* 0x00000005ff597819 */ /* 0x000fe20000011407 */
[----:B------:R-:W0:Y:S01]  /*7d90*/  LDGDEPBAR ;  /* 0x00000000000079af */ /* 0x000e220000000000 */
[----:B------:R-:W-:Y:S01]  /*7da0*/  @P4 LEA.HI.X R13, R11, c[0x0][0x1cc], R10, 0x1, P0 ;  /* 0x000073000b0d4a11 */ /* 0x000fe200000f0c0a */
[----:B------:R-:W-:Y:S02]  /*7db0*/  @P5 IMAD.SHL.U32 R11, R44, 0x2, RZ ;  /* 0x000000022c0b5824 */ /* 0x000fe400078e00ff */
[----:B------:R-:W-:Y:S01]  /*7dc0*/  BAR.SYNC.DEFER_BLOCKING 0x0 ;  /* 0x0000000000007b1d */ /* 0x000fe20000010000 */
[----:B------:R-:W-:-:S05]  /*7dd0*/  ISETP.LT.AND P0, PT, RZ, c[0x0][0x27c], PT ;  /* 0x00009f00ff007a0c */ /* 0x000fca0003f01270 */
        /* <DEDUP_REMOVED lines=13> */
.L_x_341:
[----:B------:R-:W-:Y:S01]  /*7eb0*/  ULDC.U8 UR4, c[0x0][0x298] ;  /* 0x0000a60000047ab9 */ /* 0x000fe20000000000 */
[----:B------:R-:W-:Y:S01]  /*7ec0*/  SHF.R.S32.HI R10, RZ, 0x1f, R79 ;  /* 0x0000001fff0a7819 */ /* 0x000fe2000001144f */
[----:B--2---:R-:W-:Y:S01]  /*7ed0*/  IMAD.WIDE.U32 R14, R79, c[0x0][0x280], RZ ;  /* 0x0000a0004f0e7a25 */ /* 0x004fe200078e00ff */
[----:B------:R-:W-:Y:S01]  /*7ee0*/  ISETP.NE.AND P0, PT, RZ, UR4, PT ;  /* 0x00000004ff007c0c */ /* 0x000fe2000bf05270 */
[----:B------:R-:W-:Y:S01]  /*7ef0*/  BSSY B2, `(.L_x_342) ;  /* 0x00006e4000027945 */ /* 0x000fe20003800000 */
[-C--:B------:R-:W-:Y:S01]  /*7f00*/  LEA.HI R73, R77, R78.reuse, RZ, 0x2 ;  /* 0x0000004e4d497211 */ /* 0x080fe200078f10ff */
[C---:B------:R-:W-:Y:S02]  /*7f10*/  IMAD R8, R10.reuse, c[0x0][0x280], RZ ;  /* 0x0000a0000a087a24 */ /* 0x040fe400078e02ff */
[----:B------:R-:W-:Y:S01]  /*7f20*/  IMAD R10, R10, c[0x0][0x290], RZ ;  /* 0x0000a4000a0a7a24 */ /* 0x000fe200078e02ff */
[----:B------:R-:W-:Y:S01]  /*7f30*/  LOP3.LUT R9, R73, 0xfffffffc, RZ, 0xc0, !PT ;  /* 0xfffffffc49097812 */ /* 0x000fe200078ec0ff */
[C---:B------:R-:W-:Y:S01]  /*7f40*/  IMAD R17, R79.reuse, c[0x0][0x284], R8 ;  /* 0x0000a1004f117a24 */ /* 0x040fe200078e0208 */
[----:B------:R-:W-:Y:S01]  /*7f50*/  SHF.R.S32.HI R73, RZ, 0x2, R73 ;  /* 0x00000002ff497819 */ /* 0x000fe20000011449 */
[----:B------:R-:W-:Y:S01]  /*7f60*/  IMAD R10, R79, c[0x0][0x294], R10 ;  /* 0x0000a5004f0a7a24 */ /* 0x000fe200078e020a */
[----:B------:R-:W-:Y:S01]  /*7f70*/  IADD3 R74, -R9, R78, RZ ;  /* 0x0000004e094a7210 */ /* 0x000fe20007ffe1ff */
[----:B------:R-:W-:Y:S01]  /*7f80*/  IMAD.WIDE.U32 R18, R79, c[0x0][0x290], RZ ;  /* 0x0000a4004f127a25 */ /* 0x000fe200078e00ff */
[----:B------:R-:W-:-:S02]  /*7f90*/  IADD3 R9, R73, UR18, RZ ;  /* 0x0000001249097c10 */ /* 0x000fc4000fffe0ff */
[----:B------:R-:W-:Y:S01]  /*7fa0*/  IADD3 R17, R17, R15, RZ ;  /* 0x0000000f11117210 */ /* 0x000fe20007ffe0ff */
[----:B------:R-:W-:Y:S01]  /*7fb0*/  IMAD.IADD R11, R10, 0x1, R19 ;  /* 0x000000010a0b7824 */ /* 0x000fe200078e0213 */
[C---:B------:R-:W-:Y:S01]  /*7fc0*/  SHF.L.U32 R56, R74.reuse, 0x3, RZ ;  /* 0x000000034a387819 */ /* 0x040fe200000006ff */
[----:B------:R-:W-:Y:S01]  /*7fd0*/  IMAD R13, R74, 0x40, R9 ;  /* 0x000000404a0d7824 */ /* 0x000fe200078e0209 */
[----:B------:R-:W-:Y:S05]  /*7fe0*/  @!P0 BRA `(.L_x_343) ;  /* 0x0000353000008947 */ /* 0x000fea0003800000 */
[----:B------:R-:W-:Y:S01]  /*7ff0*/  PLOP3.LUT P4, PT, PT, PT, UP3, 0x80, 0x0 ;  /* 0x000000000000781c */ /* 0x000fe20003f8f038 */
[----:B------:R-:W-:Y:S01]  /*8000*/  IMAD.MOV.U32 R16, RZ, RZ, R14 ;  /* 0x000000ffff107224 */ /* 0x000fe200078e000e */
[----:B------:R-:W-:Y:S01]  /*8010*/  PLOP3.LUT P0, PT, PT, PT, UP3, 0x80, 0x0 ;  /* 0x000000000000781c */ /* 0x000fe20003f0f038 */
[----:B------:R-:W-:Y:S01]  /*8020*/  BSSY B0, `(.L_x_344) ;  /* 0x0000063000007945 */ /* 0x000fe20003800000 */
[----:B------:R-:W-:Y:S01]  /*8030*/  MOV R10, R18 ;  /* 0x00000012000a7202 */ /* 0x000fe20000000f00 */
[----:B------:R-:W-:Y:S01]  /*8040*/  IMAD.SHL.U32 R74, R74, 0x4, RZ ;  /* 0x000000044a4a7824 */ /* 0x000fe200078e00ff */
[----:B------:R-:W-:Y:S01]  /*8050*/  CS2R R18, SRZ ;  /* 0x0000000000127805 */ /* 0x000fe2000001ff00 */
[----:B------:R-:W-:Y:S01]  /*8060*/  CS2R R64, SRZ ;  /* 0x0000000000407805 */ /* 0x000fe2000001ff00 */
[----:B------:R-:W-:Y:S01]  /*8070*/  CS2R R70, SRZ ;  /* 0x0000000000467805 */ /* 0x000fe2000001ff00 */
[----:B------:R-:W-:Y:S01]  /*8080*/  CS2R R82, SRZ ;  /* 0x0000000000527805 */ /* 0x000fe2000001ff00 */
[----:B------:R-:W-:Y:S01]  /*8090*/  CS2R R96, SRZ ;  /* 0x0000000000607805 */ /* 0x000fe2000001ff00 */
[----:B------:R-:W-:Y:S01]  /*80a0*/  CS2R R102, SRZ ;  /* 0x0000000000667805 */ /* 0x000fe2000001ff00 */
[----:B------:R-:W-:Y:S01]  /*80b0*/  CS2R R86, SRZ ;  /* 0x0000000000567805 */ /* 0x000fe2000001ff00 */
[----:B------:R-:W-:Y:S01]  /*80c0*/  @P4 IMAD.HI.U32 R8, R13, c[0x0][0x2c8], RZ ;  /* 0x0000b2000d084a27 */ /* 0x000fe200078e00ff */
[----:B------:R-:W-:Y:S01]  /*80d0*/  CS2R R62, SRZ ;  /* 0x00000000003e7805 */ /* 0x000fe2000001ff00 */
[----:B------:R-:W-:Y:S01]  /*80e0*/  CS2R R68, SRZ ;  /* 0x0000000000447805 */ /* 0x000fe2000001ff00 */
[----:B------:R-:W-:Y:S01]  /*80f0*/  CS2R R80, SRZ ;  /* 0x0000000000507805 */ /* 0x000fe2000001ff00 */
[----:B------:R-:W-:Y:S01]  /*8100*/  CS2R R92, SRZ ;  /* 0x00000000005c7805 */ /* 0x000fe2000001ff00 */
[----:B------:R-:W-:Y:S01]  /*8110*/  @P0 SHF.R.U32.HI R13, RZ, c[0x0][0x2cc], R8 ;  /* 0x0000b300ff0d0a19 */ /* 0x000fe20000011608 */
[----:B------:R-:W-:Y:S01]  /*8120*/  CS2R R100, SRZ ;  /* 0x0000000000647805 */ /* 0x000fe2000001ff00 */
[----:B------:R-:W-:-:S02]  /*8130*/  CS2R R84, SRZ ;  /* 0x0000000000547805 */ /* 0x000fc4000001ff00 */
[----:B------:R-:W-:Y:S01]  /*8140*/  SHF.R.S32.HI R12, RZ, 0x1f, R13 ;  /* 0x0000001fff0c7819 */ /* 0x000fe2000001140d */
[----:B------:R-:W-:-:S04]  /*8150*/  IMAD.WIDE.U32 R16, R13, c[0x0][0x280], R16 ;  /* 0x0000a0000d107a25 */ /* 0x000fc800078e0010 */
[----:B------:R-:W-:Y:S01]  /*8160*/  IMAD R8, R12, c[0x0][0x280], RZ ;  /* 0x0000a0000c087a24 */ /* 0x000fe200078e02ff */
[----:B------:R-:W-:Y:S01]  /*8170*/  LEA R14, P4, R16, c[0x0][0x270], 0x1 ;  /* 0x00009c00100e7a11 */ /* 0x000fe200078808ff */
[----:B------:R-:W-:Y:S02]  /*8180*/  IMAD R12, R12, c[0x0][0x290], RZ ;  /* 0x0000a4000c0c7a24 */ /* 0x000fe400078e02ff */
[C---:B------:R-:W-:Y:S02]  /*8190*/  IMAD.WIDE.U32 R10, R13.reuse, c[0x0][0x290], R10 ;  /* 0x0000a4000d0a7a25 */ /* 0x040fe400078e000a */
[----:B------:R1:W2:Y:S02]  /*81a0*/  SHFL.IDX PT, R22, R14, RZ, 0x1c1f ;  /* 0x001c1fff0e167589 */ /* 0x0002a400000e0000 */
[C---:B------:R-:W-:Y:S02]  /*81b0*/  IMAD R8, R13.reuse, c[0x0][0x284], R8 ;  /* 0x0000a1000d087a24 */ /* 0x040fe400078e0208 */
[----:B------:R-:W-:Y:S01]  /*81c0*/  IMAD R13, R13, c[0x0][0x294], R12 ;  /* 0x0000a5000d0d7a24 */ /* 0x000fe200078e020c */
[----:B------:R-:W-:Y:S01]  /*81d0*/  LEA R12, P0, R10, c[0x0][0x288], 0x1 ;  /* 0x0000a2000a0c7a11 */ /* 0x000fe200078008ff */
[----:B------:R-:W-:-:S03]  /*81e0*/  IMAD.IADD R8, R17, 0x1, R8 ;  /* 0x0000000111087824 */ /* 0x000fc600078e0208 */
[----:B------:R-:W-:Y:S01]  /*81f0*/  IADD3 R13, R11, R13, RZ ;  /* 0x0000000d0b0d7210 */ /* 0x000fe20007ffe0ff */
[----:B------:R1:W3:Y:S01]  /*8200*/  SHFL.IDX PT, R20, R12, RZ, 0x1c1f ;  /* 0x001c1fff0c147589 */ /* 0x0002e200000e0000 */
[----:B------:R-:W-:Y:S02]  /*8210*/  LEA.HI.X R15, R16, c[0x0][0x274], R8, 0x1, P4 ;  /* 0x00009d00100f7a11 */ /* 0x000fe400020f0c08 */
[----:B------:R-:W-:Y:S02]  /*8220*/  LEA.HI.X R13, R10, c[0x0][0x28c], R13, 0x1, P0 ;  /* 0x0000a3000a0d7a11 */ /* 0x000fe400000f0c0d */
[----:B------:R-:W-:Y:S01]  /*8230*/  ISETP.GE.AND P0, PT, R9, UR21, PT ;  /* 0x0000001509007c0c */ /* 0x000fe2000bf06270 */
[----:B------:R1:W4:Y:S04]  /*8240*/  SHFL.IDX PT, R23, R15, RZ, 0x1c1f ;  /* 0x001c1fff0f177589 */ /* 0x00032800000e0000 */
[----:B------:R1:W1:Y:S08]  /*8250*/  SHFL.IDX PT, R21, R13, RZ, 0x1c1f ;  /* 0x001c1fff0d157589 */ /* 0x00027000000e0000 */
[----:B------:R-:W-:Y:S05]  /*8260*/  @P0 BRA `(.L_x_345) ;  /* 0x000003e000000947 */ /* 0x000fea0003800000 */
[C---:B--2---:R-:W-:Y:S01]  /*8270*/  IADD3 R11, R74.reuse, 0x10, RZ ;  /* 0x000000104a0b7810 */ /* 0x044fe20007ffe0ff */
[----:B------:R-:W-:Y:S01]  /*8280*/  CS2R R86, SRZ ;  /* 0x0000000000567805 */ /* 0x000fe2000001ff00 */
[C---:B------:R-:W-:Y:S01]  /*8290*/  ISETP.GE.AND P4, PT, R74.reuse, c[0x0][0x27c], PT ;  /* 0x00009f004a007a0c */ /* 0x040fe20003f86270 */
[----:B------:R-:W-:Y:S01]  /*82a0*/  CS2R R84, SRZ ;  /* 0x0000000000547805 */ /* 0x000fe2000001ff00 */
[----:B------:R-:W-:Y:S01]  /*82b0*/  ISETP.GE.AND P0, PT, R11, c[0x0][0x27c], PT ;  /* 0x00009f000b007a0c */ /* 0x000fe20003f06270 */
[----:B------:R-:W-:Y:S01]  /*82c0*/  CS2R R102, SRZ ;  /* 0x0000000000667805 */ /* 0x000fe2000001ff00 */
[----:B------:R-:W-:Y:S01]  /*82d0*/  CS2R R100, SRZ ;  /* 0x0000000000647805 */ /* 0x000fe2000001ff00 */
[----:B------:R-:W-:-:S02]  /*82e0*/  IADD3 R16, R74, 0x20, RZ ;  /* 0x000000204a107810 */ /* 0x000fc40007ffe0ff */
[----:B------:R-:W-:-:S06]  /*82f0*/  IADD3 R10, R74, 0x40, RZ ;  /* 0x000000404a0a7810 */ /* 0x000fcc0007ffe0ff */
[C---:B----4-:R-:W-:Y:S02]  /*8300*/  @!P4 IMAD.WIDE R28, R74.reuse, 0x2, R22 ;  /* 0x000000024a1cc825 */ /* 0x050fe400078e0216 */
[----:B------:R-:W-:Y:S02]  /*8310*/  @!P0 SHF.R.S32.HI R8, RZ, 0x1f, R11 ;  /* 0x0000001fff088819 */ /* 0x000fe4000001140b */
[----:B-1-3--:R-:W-:Y:S01]  /*8320*/  @!P4 IMAD.WIDE R26, R74, 0x2, R20 ;  /* 0x000000024a1ac825 */ /* 0x00afe200078e0214 */
[----:B------:R1:W5:Y:S01]  /*8330*/  @!P4 LD.E.64 R86, [R28.64] ;  /* 0x0000001c1c56c980 */ /* 0x000362000c101b00 */
[----:B------:R-:W-:Y:S02]  /*8340*/  @!P0 LEA.HI R11, R8, R11, RZ, 0x2 ;  /* 0x0000000b080b8211 */ /* 0x000fe400078f10ff */
[----:B------:R-:W-:Y:S01]  /*8350*/  ISETP.GE.AND P6, PT, R16, c[0x0][0x27c], PT ;  /* 0x00009f0010007a0c */ /* 0x000fe20003fc6270 */
[----:B------:R2:W5:Y:S01]  /*8360*/  @!P4 LD.E.64 R84, [R26.64] ;  /* 0x0000001c1a54c980 */ /* 0x000562000c101b00 */
[----:B------:R-:W-:-:S02]  /*8370*/  @!P0 LOP3.LUT R11, R11, 0xfffffffc, RZ, 0xc0, !PT ;  /* 0xfffffffc0b0b8812 */ /* 0x000fc400078ec0ff */
[----:B------:R-:W-:-:S03]  /*8380*/  IADD3 R8, R74, 0x50, RZ ;  /* 0x000000504a087810 */ /* 0x000fc60007ffe0ff */
        /* <DEDUP_REMOVED lines=8> */
[----:B--2---:R-:W-:-:S04]  /*8410*/  @!P6 SHF.R.S32.HI R27, RZ, 0x1f, R16 ;  /* 0x0000001fff1be819 */ /* 0x004fc80000011410 */
[----:B------:R-:W-:-:S07]  /*8420*/  @!P6 LEA.HI R16, R27, R16, RZ, 0x2 ;  /* 0x000000101b10e211 */ /* 0x000fce00078f10ff */
[----:B------:R-:W-:Y:S02]  /*8430*/  @!P0 SHF.R.S32.HI R17, RZ, 0x1f, R8 ;  /* 0x0000001fff118819 */ /* 0x000fe40000011408 */
[----:B---3--:R-:W-:Y:S02]  /*8440*/  @!P5 SHF.R.S32.HI R24, RZ, 0x1f, R11 ;  /* 0x0000001fff18d819 */ /* 0x008fe4000001140b */
[----:B------:R-:W-:Y:S02]  /*8450*/  @!P4 SHF.R.S32.HI R25, RZ, 0x1f, R10 ;  /* 0x0000001fff19c819 */ /* 0x000fe4000001140a */
[----:B------:R-:W-:Y:S02]  /*8460*/  @!P5 LEA.HI R11, R24, R11, RZ, 0x2 ;  /* 0x0000000b180bd211 */ /* 0x000fe400078f10ff */
[----:B------:R-:W-:Y:S02]  /*8470*/  @!P4 LEA.HI R10, R25, R10, RZ, 0x2 ;  /* 0x0000000a190ac211 */ /* 0x000fe400078f10ff */
[----:B------:R-:W-:-:S02]  /*8480*/  @!P0 LEA.HI R8, R17, R8, RZ, 0x2 ;  /* 0x0000000811088211 */ /* 0x000fc400078f10ff */
[----:B------:R-:W-:Y:S02]  /*8490*/  @!P6 LOP3.LUT R16, R16, 0xfffffffc, RZ, 0xc0, !PT ;  /* 0xfffffffc1010e812 */ /* 0x000fe400078ec0ff */
[----:B------:R-:W-:Y:S02]  /*84a0*/  @!P5 LOP3.LUT R11, R11, 0xfffffffc, RZ, 0xc0, !PT ;  /* 0xfffffffc0b0bd812 */ /* 0x000fe400078ec0ff */
[----:B------:R-:W-:Y:S02]  /*84b0*/  @!P4 LOP3.LUT R10, R10, 0xfffffffc, RZ, 0xc0, !PT ;  /* 0xfffffffc0a0ac812 */ /* 0x000fe400078ec0ff */
[----:B------:R-:W-:Y:S01]  /*84c0*/  @!P0 LOP3.LUT R8, R8, 0xfffffffc, RZ, 0xc0, !PT ;  /* 0xfffffffc08088812 */ /* 0x000fe200078ec0ff */
[C---:B-1----:R-:W-:Y:S01]  /*84d0*/  @!P6 IMAD.WIDE R28, R16.reuse, 0x2, R22 ;  /* 0x00000002101ce825 */ /* 0x042fe200078e0216 */
[----:B------:R-:W-:Y:S01]  /*84e0*/  CS2R R96, SRZ ;  /* 0x0000000000607805 */ /* 0x000fe2000001ff00 */
[----:B------:R-:W-:Y:S02]  /*84f0*/  CS2R R92, SRZ ;  /* 0x00000000005c7805 */ /* 0x000fe4000001ff00 */
[----:B----4-:R-:W-:Y:S01]  /*8500*/  @!P6 IMAD.WIDE R30, R16, 0x2, R20 ;  /* 0x00000002101ee825 */ /* 0x010fe200078e0214 */
[----:B------:R-:W-:Y:S01]  /*8510*/  CS2R R82, SRZ ;  /* 0x0000000000527805 */ /* 0x000fe2000001ff00 */
[----:B------:R-:W-:Y:S01]  /*8520*/  CS2R R80, SRZ ;  /* 0x0000000000507805 */ /* 0x000fe2000001ff00 */
[----:B------:R-:W-:Y:S01]  /*8530*/  CS2R R70, SRZ ;  /* 0x0000000000467805 */ /* 0x000fe2000001ff00 */
[C-C-:B------:R-:W-:Y:S01]  /*8540*/  @!P5 IMAD.WIDE R26, R11.reuse, 0x2, R22.reuse ;  /* 0x000000020b1ad825 */ /* 0x140fe200078e0216 */
[----:B------:R-:W-:Y:S01]  /*8550*/  CS2R R64, SRZ ;  /* 0x0000000000407805 */ /* 0x000fe2000001ff00 */
[----:B------:R-:W-:Y:S01]  /*8560*/  CS2R R68, SRZ ;  /* 0x0000000000447805 */ /* 0x000fe2000001ff00 */
[----:B------:R-:W-:Y:S01]  /*8570*/  CS2R R62, SRZ ;  /* 0x00000000003e7805 */ /* 0x000fe2000001ff00 */
[C---:B------:R-:W-:Y:S01]  /*8580*/  @!P4 IMAD.WIDE R24, R10.reuse, 0x2, R22 ;  /* 0x000000020a18c825 */ /* 0x040fe200078e0216 */
[----:B------:R1:W5:Y:S03]  /*8590*/  @!P6 LD.E.64 R96, [R28.64] ;  /* 0x0000001c1c60e980 */ /* 0x000366000c101b00 */
[--C-:B------:R-:W-:Y:S01]  /*85a0*/  @!P5 IMAD.WIDE R16, R11, 0x2, R20.reuse ;  /* 0x000000020b10d825 */ /* 0x100fe200078e0214 */
[----:B------:R1:W5:Y:S03]  /*85b0*/  @!P6 LD.E.64 R92, [R30.64] ;  /* 0x0000001c1e5ce980 */ /* 0x000366000c101b00 */
[----:B------:R-:W-:Y:S01]  /*85c0*/  @!P4 IMAD.WIDE R10, R10, 0x2, R20 ;  /* 0x000000020a0ac825 */ /* 0x000fe200078e0214 */
[----:B------:R1:W5:Y:S03]  /*85d0*/  @!P5 LD.E.64 R82, [R26.64] ;  /* 0x0000001c1a52d980 */ /* 0x000366000c101b00 */
[C---:B------:R-:W-:Y:S01]  /*85e0*/  @!P0 IMAD.WIDE R22, R8.reuse, 0x2, R22 ;  /* 0x0000000208168825 */ /* 0x040fe200078e0216 */
[----:B------:R1:W5:Y:S03]  /*85f0*/  @!P5 LD.E.64 R80, [R16.64] ;  /* 0x0000001c1050d980 */ /* 0x000366000c101b00 */
[----:B------:R-:W-:Y:S01]  /*8600*/  @!P0 IMAD.WIDE R20, R8, 0x2, R20 ;  /* 0x0000000208148825 */ /* 0x000fe200078e0214 */
[----:B------:R1:W5:Y:S04]  /*8610*/  @!P4 LD.E.64 R70, [R24.64] ;  /* 0x0000001c1846c980 */ /* 0x000368000c101b00 */
[----:B------:R1:W5:Y:S04]  /*8620*/  @!P0 LD.E.64 R64, [R22.64] ;  /* 0x0000001c16408980 */ /* 0x000368000c101b00 */
[----:B------:R1:W5:Y:S04]  /*8630*/  @!P4 LD.E.64 R68, [R10.64] ;  /* 0x0000001c0a44c980 */ /* 0x000368000c101b00 */
[----:B------:R1:W5:Y:S02]  /*8640*/  @!P0 LD.E.64 R62, [R20.64] ;  /* 0x0000001c143e8980 */ /* 0x000364000c101b00 */
.L_x_345:
[----:B--2---:R-:W-:Y:S05]  /*8650*/  BSYNC B0 ;  /* 0x0000000000007941 */ /* 0x004fea0003800000 */
.L_x_344:
[----:B------:R-:W-:Y:S01]  /*8660*/  IADD3 R9, R9, 0x40, RZ ;  /* 0x0000004009097810 */ /* 0x000fe20007ffe0ff */
[----:B-----5:R-:W-:Y:S01]  /*8670*/  IMAD.MOV.U32 R8, RZ, RZ, R64 ;  /* 0x000000ffff087224 */ /* 0x020fe200078e0040 */
[----:B-1----:R1:W2:Y:S01]  /*8680*/  SHFL.IDX PT, R25, R15, 0x1, 0x1c1f ;  /* 0x003c1f000f197f89 */ /* 0x0022a200000e0000 */
[----:B------:R-:W-:Y:S01]  /*8690*/  IMAD.MOV.U32 R11, RZ, RZ, R65 ;  /* 0x000000ffff0b7224 */ /* 0x000fe200078e0041 */
[----:B------:R-:W-:Y:S01]  /*86a0*/  ISETP.GE.AND P0, PT, R9, UR21, PT ;  /* 0x0000001509007c0c */ /* 0x000fe2000bf06270 */
[----:B------:R-:W-:Y:S01]  /*86b0*/  IMAD.MOV.U32 R10, RZ, RZ, R70 ;  /* 0x000000ffff0a7224 */ /* 0x000fe200078e0046 */
[----:B------:R1:W4:Y:S01]  /*86c0*/  SHFL.IDX PT, R24, R14, 0x1, 0x1c1f ;  /* 0x003c1f000e187f89 */ /* 0x00032200000e0000 */
[----:B------:R-:W-:Y:S01]  /*86d0*/  IMAD.MOV.U32 R9, RZ, RZ, R71 ;  /* 0x000000ffff097224 */ /* 0x000fe200078e0047 */
[----:B------:R-:W-:Y:S01]  /*86e0*/  PRMT R51, R11, 0x5410, R8 ;  /* 0x000054100b337816 */ /* 0x000fe20000000008 */
[----:B------:R-:W-:Y:S01]  /*86f0*/  IMAD.MOV.U32 R8, RZ, RZ, R82 ;  /* 0x000000ffff087224 */ /* 0x000fe200078e0052 */
[----:B------:R1:W3:Y:S01]  /*8700*/  SHFL.IDX PT, R21, R13, 0x1, 0x1c1f ;  /* 0x003c1f000d157f89 */ /* 0x0002e200000e0000 */
[----:B------:R-:W-:Y:S01]  /*8710*/  IMAD.MOV.U32 R11, RZ, RZ, R83 ;  /* 0x000000ffff0b7224 */ /* 0x000fe200078e0053 */
[----:B------:R-:W-:Y:S01]  /*8720*/  PRMT R55, R9, 0x5410, R10 ;  /* 0x0000541009377816 */ /* 0x000fe2000000000a */
[----:B------:R-:W-:Y:S01]  /*8730*/  IMAD.MOV.U32 R9, RZ, RZ, R97 ;  /* 0x000000ffff097224 */ /* 0x000fe200078e0061 */
[----:B------:R-:W-:Y:S01]  /*8740*/  PRMT R60, R60, 0x5410, R8 ;  /* 0x000054103c3c7816 */ /* 0x000fe20000000008 */
[----:B------:R-:W-:Y:S01]  /*8750*/  IMAD.MOV.U32 R8, RZ, RZ, R102 ;  /* 0x000000ffff087224 */ /* 0x000fe200078e0066 */
[----:B------:R-:W-:Y:S01]  /*8760*/  MOV R10, R96 ;  /* 0x00000060000a7202 */ /* 0x000fe20000000f00 */
[----:B---3--:R1:W3:Y:S01]  /*8770*/  SHFL.IDX PT, R20, R12, 0x1, 0x1c1f ;  /* 0x003c1f000c147f89 */ /* 0x0082e200000e0000 */
[----:B------:R-:W-:Y:S01]  /*8780*/  PRMT R60, R11, 0x7610, R60 ;  /* 0x000076100b3c7816 */ /* 0x000fe2000000003c */
[----:B------:R-:W-:Y:S01]  /*8790*/  IMAD.MOV.U32 R11, RZ, RZ, R103 ;  /* 0x000000ffff0b7224 */ /* 0x000fe200078e0067 */
[----:B------:R-:W-:Y:S01]  /*87a0*/  PRMT R66, R9, 0x5410, R10 ;  /* 0x0000541009427816 */ /* 0x000fe2000000000a */
[----:B------:R-:W-:Y:S01]  /*87b0*/  IMAD.MOV.U32 R10, RZ, RZ, R86 ;  /* 0x000000ffff0a7224 */ /* 0x000fe200078e0056 */
[----:B------:R-:W-:Y:S01]  /*87c0*/  PRMT R72, R72, 0x5410, R8 ;  /* 0x0000541048487816 */ /* 0x000fe20000000008 */
[----:B------:R-:W-:Y:S01]  /*87d0*/  IMAD.MOV.U32 R8, RZ, RZ, R62 ;  /* 0x000000ffff087224 */ /* 0x000fe200078e003e */
[----:B------:R-:W-:Y:S01]  /*87e0*/  MOV R9, R87 ;  /* 0x0000005700097202 */ /* 0x000fe20000000f00 */
[----:B------:R-:W-:Y:S01]  /*87f0*/  BSSY B0, `(.L_x_346) ;  /* 0x0000060000007945 */ /* 0x000fe20003800000 */
[----:B------:R-:W-:Y:S01]  /*8800*/  PRMT R72, R11, 0x7610, R72 ;  /* 0x000076100b487816 */ /* 0x000fe20000000048 */
[----:B------:R-:W-:Y:S01]  /*8810*/  IMAD.MOV.U32 R11, RZ, RZ, R63 ;  /* 0x000000ffff0b7224 */ /* 0x000fe200078e003f */
[----:B------:R-:W-:Y:S01]  /*8820*/  PRMT R76, R9, 0x5410, R10 ;  /* 0x00005410094c7816 */ /* 0x000fe2000000000a */
[----:B------:R-:W-:Y:S01]  /*8830*/  IMAD.MOV.U32 R10, RZ, RZ, R68 ;  /* 0x000000ffff0a7224 */ /* 0x000fe200078e0044 */
[----:B------:R-:W-:Y:S01]  /*8840*/  PRMT R50, R50, 0x5410, R8 ;  /* 0x0000541032327816 */ /* 0x000fe20000000008 */
[----:B------:R-:W-:Y:S01]  /*8850*/  IMAD.MOV.U32 R9, RZ, RZ, R69 ;  /* 0x000000ffff097224 */ /* 0x000fe200078e0045 */
[----:B------:R-:W-:Y:S01]  /*8860*/  MOV R8, R80 ;  /* 0x0000005000087202 */ /* 0x000fe20000000f00 */
[----:B------:R-:W-:Y:S01]  /*8870*/  CS2R R26, SRZ ;  /* 0x00000000001a7805 */ /* 0x000fe2000001ff00 */
[----:B------:R-:W-:Y:S01]  /*8880*/  PRMT R50, R11, 0x7610, R50 ;  /* 0x000076100b327816 */ /* 0x000fe20000000032 */
[----:B------:R-:W-:Y:S01]  /*8890*/  IMAD.MOV.U32 R11, RZ, RZ, R100 ;  /* 0x000000ffff0b7224 */ /* 0x000fe200078e0064 */
[----:B------:R-:W-:Y:S01]  /*88a0*/  PRMT R54, R9, 0x5410, R10 ;  /* 0x0000541009367816 */ /* 0x000fe2000000000a */
[----:B------:R-:W-:Y:S01]  /*88b0*/  IMAD.MOV.U32 R9, RZ, RZ, R92 ;  /* 0x000000ffff097224 */ /* 0x000fe200078e005c */
[----:B------:R-:W-:Y:S01]  /*88c0*/  PRMT R57, R57, 0x5410, R8 ;  /* 0x0000541039397816 */ /* 0x000fe20000000008 */
[----:B------:R-:W-:Y:S01]  /*88d0*/  IMAD.MOV.U32 R8, RZ, RZ, R93 ;  /* 0x000000ffff087224 */ /* 0x000fe200078e005d */
[----:B------:R-:W-:Y:S01]  /*88e0*/  CS2R R32, SRZ ;  /* 0x0000000000207805 */ /* 0x000fe2000001ff00 */
[----:B------:R-:W-:Y:S01]  /*88f0*/  IMAD.MOV.U32 R10, RZ, RZ, R81 ;  /* 0x000000ffff0a7224 */ /* 0x000fe200078e0051 */
[----:B------:R-:W-:Y:S01]  /*8900*/  CS2R R38, SRZ ;  /* 0x0000000000267805 */ /* 0x000fe2000001ff00 */
[----:B------:R-:W-:Y:S01]  /*8910*/  CS2R R48, SRZ ;  /* 0x0000000000307805 */ /* 0x000fe2000001ff00 */
[----:B------:R-:W-:Y:S01]  /*8920*/  PRMT R61, R8, 0x5410, R9 ;  /* 0x00005410083d7816 */ /* 0x000fe20000000009 */
[----:B------:R-:W-:Y:S01]  /*8930*/  IMAD.MOV.U32 R9, RZ, RZ, R84 ;  /* 0x000000ffff097224 */ /* 0x000fe200078e0054 */
[----:B------:R-:W-:Y:S01]  /*8940*/  PRMT R57, R10, 0x7610, R57 ;  /* 0x000076100a397816 */ /* 0x000fe20000000039 */
[----:B------:R-:W-:Y:S01]  /*8950*/  IMAD.MOV.U32 R8, RZ, RZ, R85 ;  /* 0x000000ffff087224 */ /* 0x000fe200078e0055 */
[----:B------:R-:W-:Y:S01]  /*8960*/  MOV R10, R101 ;  /* 0x00000065000a7202 */ /* 0x000fe20000000f00 */
[----:B------:R-:W-:Y:S01]  /*8970*/  CS2R R58, SRZ ;  /* 0x00000000003a7805 */ /* 0x000fe2000001ff00 */
[----:B------:R-:W-:Y:S01]  /*8980*/  CS2R R16, SRZ ;  /* 0x0000000000107805 */ /* 0x000fe2000001ff00 */
[----:B----4-:R-:W-:Y:S01]  /*8990*/  CS2R R22, SRZ ;  /* 0x0000000000167805 */ /* 0x010fe2000001ff00 */
[----:B------:R-:W-:Y:S01]  /*89a0*/  PRMT R67, R10, 0x5410, R11 ;  /* 0x000054100a437816 */ /* 0x000fe2000000000b */
[----:B------:R-:W-:Y:S01]  /*89b0*/  CS2R R30, SRZ ;  /* 0x00000000001e7805 */ /* 0x000fe2000001ff00 */
[----:B------:R-:W-:Y:S01]  /*89c0*/  PRMT R75, R8, 0x5410, R9 ;  /* 0x00005410084b7816 */ /* 0x000fe20000000009 */
[----:B------:R-:W-:Y:S01]  /*89d0*/  CS2R R36, SRZ ;  /* 0x0000000000247805 */ /* 0x000fe2000001ff00 */
[----:B------:R-:W-:Y:S01]  /*89e0*/  CS2R R42, SRZ ;  /* 0x00000000002a7805 */ /* 0x000fe2000001ff00 */
[----:B------:R-:W-:Y:S01]  /*89f0*/  CS2R R52, SRZ ;  /* 0x0000000000347805 */ /* 0x000fe2000001ff00 */
[----:B------:R-:W-:Y:S05]  /*8a00*/  @P0 BRA `(.L_x_347) ;  /* 0x000003e000000947 */ /* 0x000fea0003800000 */
[C---:B-123--:R-:W-:Y:S01]  /*8a10*/  IADD3 R8, R74.reuse, 0x10, RZ ;  /* 0x000000104a087810 */ /* 0x04efe20007ffe0ff */
        /* <DEDUP_REMOVED lines=11> */
[C---:B------:R-:W-:Y:S01]  /*8ad0*/  @!P4 IMAD.WIDE R10, R74.reuse, 0x2, R20 ;  /* 0x000000024a0ac825 */ /* 0x040fe200078e0214 */
[----:B------:R-:W-:Y:S01]  /*8ae0*/  IADD3 R13, R74, 0x50, RZ ;  /* 0x000000504a0d7810 */ /* 0x000fe20007ffe0ff */
[----:B------:R1:W5:Y:S01]  /*8af0*/  @!P4 LD.E.64 R58, [R18.64] ;  /* 0x0000001c123ac980 */ /* 0x000362000c101b00 */
[----:B------:R-:W-:Y:S02]  /*8b00*/  @!P0 LEA.HI R9, R9, R8, RZ, 0x2 ;  /* 0x0000000809098211 */ /* 0x000fe400078f10ff */
[----:B------:R-:W-:Y:S01]  /*8b10*/  ISETP.GE.AND P6, PT, R14, c[0x0][0x27c], PT ;  /* 0x00009f000e007a0c */ /* 0x000fe20003fc6270 */
[----:B------:R2:W5:Y:S01]  /*8b20*/  @!P4 LD.E.64 R52, [R10.64] ;  /* 0x0000001c0a34c980 */ /* 0x000562000c101b00 */
[----:B------:R-:W-:-:S05]  /*8b30*/  @!P0 LOP3.LUT R9, R9, 0xfffffffc, RZ, 0xc0, !PT ;  /* 0xfffffffc09098812 */ /* 0x000fca00078ec0ff */
[----:B------:R-:W-:-:S04]  /*8b40*/  @!P0 IMAD.WIDE R16, R9, 0x2, R24 ;  /* 0x0000000209108825 */ /* 0x000fc800078e0218 */
[----:B------:R-:W-:Y:S01]  /*8b50*/  @!P0 IMAD.WIDE R8, R9, 0x2, R20 ;  /* 0x0000000209088825 */ /* 0x000fe200078e0214 */
[----:B------:R3:W5:Y:S01]  /*8b60*/  @!P0 LD.E.64 R48, [R16.64] ;  /* 0x0000001c10308980 */ /* 0x000762000c101b00 */
[----:B------:R-:W-:Y:S02]  /*8b70*/  ISETP.GE.AND P5, PT, R15, c[0x0][0x27c], PT ;  /* 0x00009f000f007a0c */ /* 0x000fe40003fa6270 */
[----:B------:R-:W-:Y:S01]  /*8b80*/  ISETP.GE.AND P4, PT, R12, c[0x0][0x27c], PT ;  /* 0x00009f000c007a0c */ /* 0x000fe20003f86270 */
[----:B------:R4:W5:Y:S01]  /*8b90*/  @!P0 LD.E.64 R42, [R8.64] ;  /* 0x0000001c082a8980 */ /* 0x000962000c101b00 */
[----:B------:R-:W-:Y:S02]  /*8ba0*/  ISETP.GE.AND P0, PT, R13, c[0x0][0x27c], PT ;  /* 0x00009f000d007a0c */ /* 0x000fe40003f06270 */
[----:B--2---:R-:W-:-:S07]  /*8bb0*/  @!P6 SHF.R.S32.HI R11, RZ, 0x1f, R14 ;  /* 0x0000001fff0be819 */ /* 0x004fce000001140e */
[----:B------:R-:W-:Y:S02]  /*8bc0*/  @!P5 SHF.R.S32.HI R10, RZ, 0x1f, R15 ;  /* 0x0000001fff0ad819 */ /* 0x000fe4000001140f */
[----:B------:R-:W-:Y:S02]  /*8bd0*/  @!P6 LEA.HI R11, R11, R14, RZ, 0x2 ;  /* 0x0000000e0b0be211 */ /* 0x000fe400078f10ff */
[----:B------:R-:W-:Y:S02]  /*8be0*/  @!P5 LEA.HI R10, R10, R15, RZ, 0x2 ;  /* 0x0000000f0a0ad211 */ /* 0x000fe400078f10ff */
[----:B----4-:R-:W-:Y:S02]  /*8bf0*/  @!P4 SHF.R.S32.HI R9, RZ, 0x1f, R12 ;  /* 0x0000001fff09c819 */ /* 0x010fe4000001140c */
[----:B------:R-:W-:Y:S02]  /*8c00*/  @!P0 SHF.R.S32.HI R8, RZ, 0x1f, R13 ;  /* 0x0000001fff088819 */ /* 0x000fe4000001140d */
[----:B------:R-:W-:-:S02]  /*8c10*/  @!P4 LEA.HI R9, R9, R12, RZ, 0x2 ;  /* 0x0000000c0909c211 */ /* 0x000fc400078f10ff */
[----:B------:R-:W-:Y:S02]  /*8c20*/  @!P0 LEA.HI R8, R8, R13, RZ, 0x2 ;  /* 0x0000000d08088211 */ /* 0x000fe400078f10ff */
[----:B------:R-:W-:Y:S02]  /*8c30*/  @!P6 LOP3.LUT R11, R11, 0xfffffffc, RZ, 0xc0, !PT ;  /* 0xfffffffc0b0be812 */ /* 0x000fe400078ec0ff */
[----:B------:R-:W-:Y:S02]  /*8c40*/  @!P5 LOP3.LUT R10, R10, 0xfffffffc, RZ, 0xc0, !PT ;  /* 0xfffffffc0a0ad812 */ /* 0x000fe400078ec0ff */
[----:B------:R-:W-:Y:S02]  /*8c50*/  @!P4 LOP3.LUT R9, R9, 0xfffffffc, RZ, 0xc0, !PT ;  /* 0xfffffffc0909c812 */ /* 0x000fe400078ec0ff */
[----:B------:R-:W-:Y:S01]  /*8c60*/  @!P0 LOP3.LUT R8, R8, 0xfffffffc, RZ, 0xc0, !PT ;  /* 0xfffffffc08088812 */ /* 0x000fe200078ec0ff */
[--C-:B------:R-:W-:Y:S01]  /*8c70*/  @!P6 IMAD.WIDE R34, R11, 0x2, R24.reuse ;  /* 0x000000020b22e825 */ /* 0x100fe200078e0218 */
[----:B------:R-:W-:Y:S01]  /*8c80*/  CS2R R38, SRZ ;  /* 0x0000000000267805 */ /* 0x000fe2000001ff00 */
[----:B------:R-:W-:Y:S01]  /*8c90*/  CS2R R36, SRZ ;  /* 0x0000000000247805 */ /* 0x000fe2000001ff00 */
[----:B------:R-:W-:Y:S01]  /*8ca0*/  CS2R R32, SRZ ;  /* 0x0000000000207805 */ /* 0x000fe2000001ff00 */
[--C-:B------:R-:W-:Y:S01]  /*8cb0*/  @!P5 IMAD.WIDE R28, R10, 0x2, R24.reuse ;  /* 0x000000020a1cd825 */ /* 0x100fe200078e0218 */
[----:B------:R-:W-:Y:S01]  /*8cc0*/  CS2R R30, SRZ ;  /* 0x00000000001e7805 */ /* 0x000fe2000001ff00 */
[----:B------:R-:W-:Y:S01]  /*8cd0*/  CS2R R26, SRZ ;  /* 0x00000000001a7805 */ /* 0x000fe2000001ff00 */
[----:B-1----:R-:W-:Y:S01]  /*8ce0*/  CS2R R18, SRZ ;  /* 0x0000000000127805 */ /* 0x002fe2000001ff00 */
[--C-:B------:R-:W-:Y:S01]  /*8cf0*/  @!P4 IMAD.WIDE R12, R9, 0x2, R24.reuse ;  /* 0x00000002090cc825 */ /* 0x100fe200078e0218 */
[----:B------:R-:W-:Y:S01]  /*8d00*/  CS2R R22, SRZ ;  /* 0x0000000000167805 */ /* 0x000fe2000001ff00 */
[----:B---3--:R-:W-:Y:S01]  /*8d10*/  CS2R R16, SRZ ;  /* 0x0000000000107805 */ /* 0x008fe2000001ff00 */
[----:B------:R1:W5:Y:S01]  /*8d20*/  @!P6 LD.E.64 R38, [R34.64] ;  /* 0x0000001c2226e980 */ /* 0x000362000c101b00 */
[----:B------:R-:W-:-:S03]  /*8d30*/  @!P0 IMAD.WIDE R24, R8, 0x2, R24 ;  /* 0x0000000208188825 */ /* 0x000fc600078e0218 */
        /* <DEDUP_REMOVED lines=8> */
[----:B------:R1:W5:Y:S04]  /*8dc0*/  @!P5 LD.E.64 R30, [R10.64] ;  /* 0x0000001c0a1ed980 */ /* 0x000368000c101b00 */
[----:B------:R1:W5:Y:S04]  /*8dd0*/  @!P4 LD.E.64 R22, [R14.64] ;  /* 0x0000001c0e16c980 */ /* 0x000368000c101b00 */
[----:B------:R1:W5:Y:S02]  /*8de0*/  @!P0 LD.E.64 R16, [R8.64] ;  /* 0x0000001c08108980 */ /* 0x000364000c101b00 */
.L_x_347:
[----:B-123--:R-:W-:Y:S05]  /*8df0*/  BSYNC B0 ;  /* 0x0000000000007941 */ /* 0x00efea0003800000 */
.L_x_346:
[----:B-----5:R-:W-:Y:S01]  /*8e00*/  IMAD.MOV.U32 R10, RZ, RZ, R18 ;  /* 0x000000ffff0a7224 */ /* 0x020fe200078e0012 */
[----:B------:R-:W-:Y:S01]  /*8e10*/  UIADD3 UR4, -UR18, UR21, URZ ;  /* 0x0000001512047290 */ /* 0x000fe2000fffe13f */
[----:B------:R-:W-:Y:S01]  /*8e20*/  IMAD.MOV.U32 R8, RZ, RZ, R19 ;  /* 0x000000ffff087224 */ /* 0x000fe200078e0013 */
[----:B------:R-:W-:-:S04]  /*8e30*/  DEPBAR.LE SB0, 0x1 ;  /* 0x000080400000791a */ /* 0x000fc80000000000 */
[----:B------:R-:W-:Y:S01]  /*8e40*/  PRMT R13, R8, 0x5410, R10 ;  /* 0x00005410080d7816 */ /* 0x000fe2000000000a */
[----:B------:R-:W-:Y:S01]  /*8e50*/  IMAD.MOV.U32 R9, RZ, RZ, R26 ;  /* 0x000000ffff097224 */ /* 0x000fe200078e001a */
[----:B------:R-:W-:Y:S01]  /*8e60*/  UISETP.LT.AND UP0, UPT, UR4, 0x80, UPT ;  /* 0x000000800400788c */ /* 0x000fe2000bf01270 */
[----:B------:R-:W-:Y:S01]  /*8e70*/  IMAD.MOV.U32 R10, RZ, RZ, R27 ;  /* 0x000000ffff0a7224 */ /* 0x000fe200078e001b */
[----:B------:R-:W-:Y:S01]  /*8e80*/  BSSY B1, `(.L_x_348) ;  /* 0x000014e000017945 */ /* 0x000fe20003800000 */
[----:B------:R-:W-:Y:S01]  /*8e90*/  IMAD.MOV.U32 R8, RZ, RZ, R32 ;  /* 0x000000ffff087224 */ /* 0x000fe200078e0020 */
[----:B------:R-:W-:Y:S01]  /*8ea0*/  USEL UR4, UR4, 0x80, UP0 ;  /* 0x0000008004047887 */ /* 0x000fe20008000000 */
[----:B------:R-:W-:Y:S01]  /*8eb0*/  IMAD.MOV.U32 R11, RZ, RZ, R17 ;  /* 0x000000ffff0b7224 */ /* 0x000fe200078e0011 */
[----:B------:R-:W-:Y:S01]  /*8ec0*/  PRMT R21, R10, 0x5410, R9 ;  /* 0x000054100a157816 */ /* 0x000fe20000000009 */
[----:B------:R-:W-:Y:S02]  /*8ed0*/  IMAD.MOV.U32 R9, RZ, RZ, R33 ;  /* 0x000000ffff097224 */ /* 0x000fe400078e0021 */
[----:B------:R-:W-:Y:S01]  /*8ee0*/  IMAD.MOV.U32 R10, RZ, RZ, R39 ;  /* 0x000000ffff0a7224 */ /* 0x000fe200078e0027 */
[----:B------:R-:W-:Y:S01]  /*8ef0*/  BAR.SYNC.DEFER_BLOCKING 0x0 ;  /* 0x0000000000007b1d */ /* 0x000fe20000010000 */
[----:B------:R-:W-:-:S02]  /*8f00*/  ISETP.GE.AND P0, PT, R73, UR4, PT ;  /* 0x0000000449007c0c */ /* 0x000fc4000bf06270 */
[----:B------:R-:W-:Y:S01]  /*8f10*/  PRMT R25, R9, 0x5410, R8 ;  /* 0x0000541009197816 */ /* 0x000fe20000000008 */
[----:B------:R-:W-:Y:S01]  /*8f20*/  IMAD.MOV.U32 R8, RZ, RZ, R38 ;  /* 0x000000ffff087224 */ /* 0x000fe200078e0026 */
[----:B------:R-:W-:Y:S01]  /*8f30*/  PRMT R28, R28, 0x5410, R10 ;  /* 0x000054101c1c7816 */ /* 0x000fe2000000000a */
[----:B------:R-:W-:Y:S02]  /*8f40*/  IMAD.MOV.U32 R9, RZ, RZ, R48 ;  /* 0x000000ffff097224 */ /* 0x000fe400078e0030 */
[----:B------:R-:W-:Y:S01]  /*8f50*/  IMAD.MOV.U32 R10, RZ, RZ, R58 ;  /* 0x000000ffff0a7224 */ /* 0x000fe200078e003a */
[----:B------:R-:W-:Y:S01]  /*8f60*/  PRMT R29, R8, 0x7610, R29 ;  /* 0x00007610081d7816 */ /* 0x000fe2000000001d */
[----:B------:R-:W-:-:S05]  /*8f70*/  IMAD.MOV.U32 R8, RZ, RZ, R49 ;  /* 0x000000ffff087224 */ /* 0x000fca00078e0031 */
[----:B------:R-:W-:Y:S01]  /*8f80*/  PRMT R34, R8, 0x5410, R9 ;  /* 0x0000541008227816 */ /* 0x000fe20000000009 */
[----:B------:R-:W-:Y:S02]  /*8f90*/  IMAD.MOV.U32 R9, RZ, RZ, R59 ;  /* 0x000000ffff097224 */ /* 0x000fe400078e003b */
[----:B------:R-:W-:-:S03]  /*8fa0*/  IMAD.MOV.U32 R8, RZ, RZ, R16 ;  /* 0x000000ffff087224 */ /* 0x000fc600078e0010 */
[----:B------:R-:W-:Y:S01]  /*8fb0*/  PRMT R40, R9, 0x5410, R10 ;  /* 0x0000541009287816 */ /* 0x000fe2000000000a */
[----:B------:R-:W-:Y:S01]  /*8fc0*/  IMAD.MOV.U32 R9, RZ, RZ, R22 ;  /* 0x000000ffff097224 */ /* 0x000fe200078e0016 */
[----:B------:R-:W-:Y:S02]  /*8fd0*/  SHF.R.S32.HI R10, RZ, 0x1f, R73 ;  /* 0x0000001fff0a7819 */ /* 0x000fe40000011449 */
[----:B------:R-:W-:Y:S01]  /*8fe0*/  PRMT R12, R12, 0x5410, R8 ;  /* 0x000054100c0c7816 */ /* 0x000fe20000000008 */
[----:B------:R-:W-:Y:S01]  /*8ff0*/  IMAD.MOV.U32 R8, RZ, RZ, R23 ;  /* 0x000000ffff087224 */ /* 0x000fe200078e0017 */
[----:B------:R-:W-:Y:S02]  /*9000*/  LEA.HI R10, R10, R73, RZ, 0x3 ;  /* 0x000000490a0a7211 */ /* 0x000fe400078f18ff */
[----:B------:R-:W-:Y:S01]  /*9010*/  PRMT R12, R11, 0x7610, R12 ;  /* 0x000076100b0c7816 */ /* 0x000fe2000000000c */
[----:B------:R-:W-:Y:S01]  /*9020*/  IMAD.MOV.U32 R11, RZ, RZ, R31 ;  /* 0x000000ffff0b7224 */ /* 0x000fe200078e001f */
[----:B------:R-:W-:-:S02]  /*9030*/  LOP3.LUT R10, R10, 0xfffffff8, RZ, 0xc0, !PT ;  /* 0xfffffff80a0a7812 */ /* 0x000fc400078ec0ff */
[----:B------:R-:W-:Y:S01]  /*9040*/  PRMT R20, R8, 0x5410, R9 ;  /* 0x0000541008147816 */ /* 0x000fe20000000009 */
[----:B------:R-:W-:Y:S02]  /*9050*/  IMAD.MOV.U32 R8, RZ, RZ, R30 ;  /* 0x000000ffff087224 */ /* 0x000fe400078e001e */
[----:B------:R-:W-:Y:S02]  /*9060*/  IMAD.IADD R9, R73, 0x1, -R10 ;  /* 0x0000000149097824 */ /* 0x000fe400078e0a0a */
[----:B------:R-:W-:Y:S01]  /*9070*/  IMAD.MOV.U32 R10, RZ, RZ, R36 ;  /* 0x000000ffff0a7224 */ /* 0x000fe200078e0024 */
[----:B------:R-:W-:Y:S01]  /*9080*/  PRMT R24, R11, 0x5410, R8 ;  /* 0x000054100b187816 */ /* 0x000fe20000000008 */
[C---:B------:R-:W-:Y:S01]  /*9090*/  IMAD.SHL.U32 R8, R9.reuse, 0x40, RZ ;  /* 0x0000004009087824 */ /* 0x040fe200078e00ff */
[----:B------:R-:W-:Y:S02]  /*90a0*/  LOP3.LUT P4, RZ, R9, 0x4, RZ, 0xc0, !PT ;  /* 0x0000000409ff7812 */ /* 0x000fe4000788c0ff */
[----:B------:R-:W-:-:S02]  /*90b0*/  PRMT R28, R10, 0x7610, R28 ;  /* 0x000076100a1c7816 */ /* 0x000fc4000000001c */
[----:B------:R-:W-:Y:S01]  /*90c0*/  LOP3.LUT R9, R8, 0x1c0, RZ, 0xc0, !PT ;  /* 0x000001c008097812 */ /* 0x000fe200078ec0ff */
[----:B------:R-:W-:-:S03]  /*90d0*/  IMAD.MOV.U32 R8, RZ, RZ, R42 ;  /* 0x000000ffff087224 */ /* 0x000fc600078e002a */
[----:B------:R-:W-:Y:S02]  /*90e0*/  LOP3.LUT R11, R9, 0x18, R56, 0xf8, !PT ;  /* 0x00000018090b7812 */ /* 0x000fe400078ef838 */
[----:B------:R-:W-:Y:S01]  /*90f0*/  SHF.R.U32.HI R10, RZ, 0x3, R9 ;  /* 0x00000003ff0a7819 */ /* 0x000fe20000011609 */
[----:B------:R-:W-:Y:S01]  /*9100*/  IMAD.MOV.U32 R9, RZ, RZ, R37 ;  /* 0x000000ffff097224 */ /* 0x000fe200078e0025 */
[----:B------:R-:W-:Y:S01]  /*9110*/  PRMT R35, R35, 0x5410, R8 ;  /* 0x0000541023237816 */ /* 0x000fe20000000008 */
[----:B------:R-:W-:Y:S01]  /*9120*/  IMAD.MOV.U32 R8, RZ, RZ, R53 ;  /* 0x000000ffff087224 */ /* 0x000fe200078e0035 */
[----:B------:R-:W-:Y:S02]  /*9130*/  LOP3.LUT R10, R11, R10, RZ, 0x3c, !PT ;  /* 0x0000000a0b0a7212 */ /* 0x000fe400078e3cff */
[----:B------:R-:W-:Y:S01]  /*9140*/  PRMT R29, R29, 0x5410, R9 ;  /* 0x000054101d1d7816 */ /* 0x000fe20000000009 */
[----:B------:R-:W-:Y:S02]  /*9150*/  IMAD.MOV.U32 R9, RZ, RZ, R52 ;  /* 0x000000ffff097224 */ /* 0x000fe400078e0034 */
[----:B------:R-:W-:-:S02]  /*9160*/  IMAD R15, R89, 0x200, R10 ;  /* 0x00000200590f7824 */ /* 0x000fc400078e020a */
[----:B------:R-:W-:Y:S01]  /*9170*/  IMAD.MOV.U32 R10, RZ, RZ, R43 ;  /* 0x000000ffff0a7224 */ /* 0x000fe200078e002b */
[----:B------:R-:W-:Y:S02]  /*9180*/  PRMT R41, R8, 0x5410, R9 ;  /* 0x0000541008297816 */ /* 0x000fe40000000009 */
[C---:B------:R-:W-:Y:S02]  /*9190*/  IADD3 R14, R15.reuse, 0x20, RZ ;  /* 0x000000200f0e7810 */ /* 0x040fe40007ffe0ff */
[C---:B------:R-:W-:Y:S02]  /*91a0*/  @P4 IADD3 R14, R15.reuse, -0x20, RZ ;  /* 0xffffffe00f0e4810 */ /* 0x040fe40007ffe0ff */
[----:B------:R-:W-:Y:S02]  /*91b0*/  PRMT R35, R10, 0x7610, R35 ;  /* 0x000076100a237816 */ /* 0x000fe40000000023 */
[----:B------:R-:W-:Y:S02]  /*91c0*/  LEA R15, R15, 0xc100, 0x1 ;  /* 0x0000c1000f0f7811 */ /* 0x000fe400078e08ff */
[----:B------:R-:W-:Y:S01]  /*91d0*/  LEA R14, R14, 0xc100, 0x1 ;  /* 0x0000c1000e0e7811 */ /* 0x000fe200078e08ff */
[----:B------:R-:W-:Y:S05]  /*91e0*/  @P0 BRA `(.L_x_349) ;  /* 0x0000117000000947 */ /* 0x000fea0003800000 */
[----:B------:R-:W-:Y:S01]  /*91f0*/  ISETP.GE.AND P0, PT, R74, c[0x0][0x27c], PT ;  /* 0x00009f004a007a0c */ /* 0x000fe20003f06270 */
[----:B------:R-:W-:-:S12]  /*9200*/  BSSY B0, `(.L_x_350) ;  /* 0x000002c000007945 */ /* 0x000fd80003800000 */
[----:B------:R-:W-:Y:S05]  /*9210*/  @P0 BRA `(.L_x_351) ;  /* 0x000002a000000947 */ /* 0x000fea0003800000 */
[----:B------:R-:W1:Y:S01]  /*9220*/  LDS.128 R8, [R15] ;  /* 0x000000000f087984 */ /* 0x000e620000000c00 */
[--C-:B------:R-:W-:Y:S01]  /*9230*/  SHF.R.U64 R84, R84, 0x10, R85.reuse ;  /* 0x0000001054547819 */ /* 0x100fe20000001255 */
[--C-:B------:R-:W-:Y:S01]  /*9240*/  HADD2.F32 R91, -RZ, R75.reuse.H1_H1 ;  /* 0x3000004bff5b7230 */ /* 0x100fe20000004100 */
[----:B------:R-:W-:Y:S01]  /*9250*/  SHF.R.U32.HI R85, RZ, 0x10, R85 ;  /* 0x00000010ff557819 */ /* 0x000fe20000011655 */
[----:B------:R-:W-:Y:S01]  /*9260*/  HADD2.F32 R75, -RZ, R75.H0_H0 ;  /* 0x2000004bff4b7230 */ /* 0x000fe20000004100 */
[--C-:B------:R-:W-:Y:S01]  /*9270*/  SHF.R.U64 R56, R86, 0x10, R87.reuse ;  /* 0x0000001056387819 */ /* 0x100fe20000001257 */
[----:B------:R-:W-:Y:S01]  /*9280*/  HADD2.F32 R84, -RZ, R84.H0_H0 ;  /* 0x20000054ff547230 */ /* 0x000fe20000004100 */
[----:B------:R-:W-:Y:S01]  /*9290*/  SHF.R.U32.HI R79, RZ, 0x10, R87 ;  /* 0x00000010ff4f7819 */ /* 0x000fe20000011657 */
[----:B------:R-:W-:Y:S02]  /*92a0*/  HADD2.F32 R85, -RZ, R85.H0_H0 ;  /* 0x20000055ff557230 */ /* 0x000fe40000004100 */
[----:B------:R-:W-:-:S02]  /*92b0*/  HADD2.F32 R95, -RZ, R76.H1_H1 ;  /* 0x3000004cff5f7230 */ /* 0x000fc40000004100 */
[----:B------:R-:W-:Y:S02]  /*92c0*/  HADD2.F32 R94, -RZ, R79.H0_H0 ;  /* 0x2000004fff5e7230 */ /* 0x000fe40000004100 */
[--C-:B-1----:R-:W-:Y:S02]  /*92d0*/  HADD2.F32 R86, -RZ, R11.reuse.H0_H0 ;  /* 0x2000000bff567230 */ /* 0x102fe40000004100 */
[----:B------:R-:W-:Y:S02]  /*92e0*/  HADD2.F32 R11, -RZ, R11.H1_H1 ;  /* 0x3000000bff0b7230 */ /* 0x000fe40000004100 */
[--C-:B------:R-:W-:Y:S02]  /*92f0*/  HADD2.F32 R87, -RZ, R8.reuse.H0_H0 ;  /* 0x20000008ff577230 */ /* 0x100fe40000004100 */
[----:B------:R-:W-:Y:S01]  /*9300*/  HADD2.F32 R88, -RZ, R8.H1_H1 ;  /* 0x30000008ff587230 */ /* 0x000fe20000004100 */
[CC--:B------:R-:W-:Y:S01]  /*9310*/  FMUL.FTZ R79, R11.reuse, R85.reuse ;  /* 0x000000550b4f7220 */ /* 0x0c0fe20000410000 */
[--C-:B------:R-:W-:Y:S01]  /*9320*/  HADD2.F32 R8, -RZ, R10.reuse.H0_H0 ;  /* 0x2000000aff087230 */ /* 0x100fe20000004100 */
[C---:B------:R-:W-:Y:S01]  /*9330*/  FMUL.FTZ R85, R86.reuse, R85 ;  /* 0x0000005556557220 */ /* 0x040fe20000410000 */
[--C-:B------:R-:W-:Y:S01]  /*9340*/  HADD2.F32 R90, -RZ, R9.reuse.H0_H0 ;  /* 0x20000009ff5a7230 */ /* 0x100fe20000004100 */
[-C--:B------:R-:W-:Y:S01]  /*9350*/  FFMA.FTZ R79, R86, R94.reuse, -R79 ;  /* 0x0000005e564f7223 */ /* 0x080fe2000001084f */
[----:B------:R-:W-:Y:S01]  /*9360*/  HADD2.F32 R10, -RZ, R10.H1_H1 ;  /* 0x3000000aff0a7230 */ /* 0x000fe20000004100 */
[----:B------:R-:W-:Y:S01]  /*9370*/  FFMA.FTZ R94, R11, R94, R85 ;  /* 0x0000005e0b5e7223 */ /* 0x000fe20000010055 */
[----:B------:R-:W-:Y:S01]  /*9380*/  HADD2.F32 R9, -RZ, R9.H1_H1 ;  /* 0x30000009ff097230 */ /* 0x000fe20000004100 */
[-C--:B------:R-:W-:Y:S01]  /*9390*/  FMUL.FTZ R98, R88, R91.reuse ;  /* 0x0000005b58627220 */ /* 0x080fe20000410000 */
[----:B------:R-:W-:Y:S01]  /*93a0*/  HADD2.F32 R11, -RZ, R76.H0_H0 ;  /* 0x2000004cff0b7230 */ /* 0x000fe20000004100 */
[----:B------:R-:W-:Y:S01]  /*93b0*/  FMUL.FTZ R91, R87, R91 ;  /* 0x0000005b575b7220 */ /* 0x000fe20000410000 */
[----:B------:R-:W-:Y:S01]  /*93c0*/  HADD2.F32 R76, -RZ, R56.H0_H0 ;  /* 0x20000038ff4c7230 */ /* 0x000fe20000004100 */
[----:B------:R-:W-:-:S02]  /*93d0*/  FMUL.FTZ R56, R10, R75 ;  /* 0x0000004b0a387220 */ /* 0x000fc40000410000 */
[-C--:B------:R-:W-:Y:S02]  /*93e0*/  FMUL.FTZ R85, R9, R84.reuse ;  /* 0x0000005409557220 */ /* 0x080fe40000410000 */
[----:B------:R-:W-:Y:S02]  /*93f0*/  FMUL.FTZ R75, R8, R75 ;  /* 0x0000004b084b7220 */ /* 0x000fe40000410000 */
[----:B------:R-:W-:Y:S02]  /*9400*/  FMUL.FTZ R84, R90, R84 ;  /* 0x000000545a547220 */ /* 0x000fe40000410000 */
[-C--:B------:R-:W-:Y:S02]  /*9410*/  FFMA.FTZ R98, R87, R95.reuse, -R98 ;  /* 0x0000005f57627223 */ /* 0x080fe40000010862 */
[----:B------:R-:W-:Y:S02]  /*9420*/  FFMA.FTZ R91, R88, R95, R91 ;  /* 0x0000005f585b7223 */ /* 0x000fe4000001005b */
[----:B------:R-:W-:-:S02]  /*9430*/  FFMA.FTZ R56, R8, R11, -R56 ;  /* 0x0000000b08387223 */ /* 0x000fc40000010838 */
[----:B------:R-:W-:Y:S01]  /*9440*/  FFMA.FTZ R75, R10, R11, R75 ;  /* 0x0000000b0a4b7223 */ /* 0x000fe2000001004b */
[----:B------:R-:W-:Y:S01]  /*9450*/  F2FP.PACK_AB R11, R94, R79 ;  /* 0x0000004f5e0b723e */ /* 0x000fe200000000ff */
[----:B------:R-:W-:Y:S01]  /*9460*/  FFMA.FTZ R85, R90, R76, -R85 ;  /* 0x0000004c5a557223 */ /* 0x000fe20000010855 */
[----:B------:R-:W-:Y:S01]  /*9470*/  F2FP.PACK_AB R8, R91, R98 ;  /* 0x000000625b08723e */ /* 0x000fe200000000ff */
[----:B------:R-:W-:Y:S01]  /*9480*/  FFMA.FTZ R84, R9, R76, R84 ;  /* 0x0000004c09547223 */ /* 0x000fe20000010054 */
[----:B------:R-:W-:-:S04]  /*9490*/  F2FP.PACK_AB R10, R75, R56 ;  /* 0x000000384b0a723e */ /* 0x000fc800000000ff */
[----:B------:R-:W-:-:S05]  /*94a0*/  F2FP.PACK_AB R9, R84, R85 ;  /* 0x000000555409723e */ /* 0x000fca00000000ff */
[----:B------:R1:W-:Y:S02]  /*94b0*/  STS.128 [R15], R8 ;  /* 0x000000080f007388 */ /* 0x0003e40000000c00 */
.L_x_351:
[----:B------:R-:W-:Y:S05]  /*94c0*/  BSYNC B0 ;  /* 0x0000000000007941 */ /* 0x000fea0003800000 */
.L_x_350:
[----:B-1----:R-:W-:Y:S01]  /*94d0*/  IADD3 R8, R74, 0x10, RZ ;  /* 0x000000104a087810 */ /* 0x002fe20007ffe0ff */
[----:B------:R-:W-:Y:S03]  /*94e0*/  BSSY B0, `(.L_x_352) ;  /* 0x000002d000007945 */ /* 0x000fe60003800000 */
[----:B------:R-:W-:-:S13]  /*94f0*/  ISETP.GE.AND P0, PT, R8, c[0x0][0x27c], PT ;  /* 0x00009f0008007a0c */ /* 0x000fda0003f06270 */
[----:B------:R-:W-:Y:S05]  /*9500*/  @P0 BRA `(.L_x_353) ;  /* 0x000002a000000947 */ /* 0x000fea0003800000 */
[----:B------:R-:W1:Y:S01]  /*9510*/  LDS.128 R8, [R14] ;  /* 0x000000000e087984 */ /* 0x000e620000000c00 */
[--C-:B------:R-:W-:Y:S01]  /*9520*/  SHF.R.U64 R75, R100, 0x10, R101.reuse ;  /* 0x00000010644b7819 */ /* 0x100fe20000001265 */
[--C-:B------:R-:W-:Y:S01]  /*9530*/  HADD2.F32 R86, -RZ, R67.reuse.H1_H1 ;  /* 0x30000043ff567230 */ /* 0x100fe20000004100 */
[----:B------:R-:W-:Y:S01]  /*9540*/  SHF.R.U32.HI R100, RZ, 0x10, R101 ;  /* 0x00000010ff647819 */ /* 0x000fe20000011665 */
[----:B------:R-:W-:Y:S01]  /*9550*/  HADD2.F32 R67, -RZ, R67.H0_H0 ;  /* 0x20000043ff437230 */ /* 0x000fe20000004100 */
[--C-:B------:R-:W-:Y:S01]  /*9560*/  SHF.R.U64 R56, R102, 0x10, R103.reuse ;  /* 0x0000001066387819 */ /* 0x100fe20000001267 */
[----:B------:R-:W-:Y:S01]  /*9570*/  HADD2.F32 R88, -RZ, R72.H1_H1 ;  /* 0x30000048ff587230 */ /* 0x000fe20000004100 */
[----:B------:R-:W-:Y:S01]  /*9580*/  SHF.R.U32.HI R102, RZ, 0x10, R103 ;  /* 0x00000010ff667819 */ /* 0x000fe20000011667 */
[----:B------:R-:W-:-:S04]  /*9590*/  HADD2.F32 R100, -RZ, R100.H0_H0 ;  /* 0x20000064ff647230 */ /* 0x000fc80000004100 */
        /* <DEDUP_REMOVED lines=15> */
[C---:B------:R-:W-:Y:S01]  /*9690*/  FMUL.FTZ R91, R79.reuse, R86 ;  /* 0x000000564f5b7220 */ /* 0x040fe20000410000 */
[----:B------:R-:W-:Y:S01]  /*96a0*/  HADD2.F32 R11, -RZ, R72.H0_H0 ;  /* 0x20000048ff0b7230 */ /* 0x000fe20000004100 */
[----:B------:R-:W-:Y:S01]  /*96b0*/  FFMA.FTZ R90, R79, R88, -R90 ;  /* 0x000000584f5a7223 */ /* 0x000fe2000001085a */
[----:B------:R-:W-:Y:S01]  /*96c0*/  HADD2.F32 R72, -RZ, R56.H0_H0 ;  /* 0x20000038ff487230 */ /* 0x000fe20000004100 */
[----:B------:R-:W-:-:S02]  /*96d0*/  FMUL.FTZ R56, R10, R67 ;  /* 0x000000430a387220 */ /* 0x000fc40000410000 */
[-C--:B------:R-:W-:Y:S02]  /*96e0*/  FMUL.FTZ R75, R9, R76.reuse ;  /* 0x0000004c094b7220 */ /* 0x080fe40000410000 */
[----:B------:R-:W-:Y:S02]  /*96f0*/  FMUL.FTZ R67, R8, R67 ;  /* 0x0000004308437220 */ /* 0x000fe40000410000 */
[C---:B------:R-:W-:Y:S02]  /*9700*/  FMUL.FTZ R76, R85.reuse, R76 ;  /* 0x0000004c554c7220 */ /* 0x040fe40000410000 */
[----:B------:R-:W-:Y:S02]  /*9710*/  FFMA.FTZ R91, R84, R88, R91 ;  /* 0x00000058545b7223 */ /* 0x000fe4000001005b */
[-C--:B------:R-:W-:Y:S02]  /*9720*/  FFMA.FTZ R56, R8, R11.reuse, -R56 ;  /* 0x0000000b08387223 */ /* 0x080fe40000010838 */
        /* <DEDUP_REMOVED lines=8> */
.L_x_353:
[----:B------:R-:W-:Y:S05]  /*97b0*/  BSYNC B0 ;  /* 0x0000000000007941 */ /* 0x000fea0003800000 */
.L_x_352:
[----:B-1----:R-:W-:Y:S01]  /*97c0*/  IADD3 R8, R74, 0x20, RZ ;  /* 0x000000204a087810 */ /* 0x002fe20007ffe0ff */
[----:B------:R-:W-:Y:S03]  /*97d0*/  BSSY B0, `(.L_x_354) ;  /* 0x000002d000007945 */ /* 0x000fe60003800000 */
[----:B------:R-:W-:-:S13]  /*97e0*/  ISETP.GE.AND P0, PT, R8, c[0x0][0x27c], PT ;  /* 0x00009f0008007a0c */ /* 0x000fda0003f06270 */
[----:B------:R-:W-:Y:S05]  /*97f0*/  @P0 BRA `(.L_x_355) ;  /* 0x000002a000000947 */ /* 0x000fea0003800000 */
[----:B------:R-:W1:Y:S01]  /*9800*/  LDS.128 R8, [R15+0x4000] ;  /* 0x004000000f087984 */ /* 0x000e620000000c00 */
        /* <DEDUP_REMOVED lines=35> */
[-C--:B------:R-:W-:Y:S01]  /*9a40*/  FFMA.FTZ R67, R79, R66.reuse, -R67 ;  /* 0x000000424f437223 */ /* 0x080fe20000010843 */
[----:B------:R-:W-:Y:S01]  /*9a50*/  F2FP.PACK_AB R8, R76, R87 ;  /* 0x000000574c08723e */ /* 0x000fe200000000ff */
[----:B------:R-:W-:Y:S01]  /*9a60*/  FFMA.FTZ R72, R9, R66, R72 ;  /* 0x0000004209487223 */ /* 0x000fe20000010048 */
[----:B------:R-:W-:-:S04]  /*9a70*/  F2FP.PACK_AB R10, R61, R56 ;  /* 0x000000383d0a723e */ /* 0x000fc800000000ff */
[----:B------:R-:W-:-:S05]  /*9a80*/  F2FP.PACK_AB R9, R72, R67 ;  /* 0x000000434809723e */ /* 0x000fca00000000ff */
[----:B------:R1:W-:Y:S02]  /*9a90*/  STS.128 [R15+0x4000], R8 ;  /* 0x004000080f007388 */ /* 0x0003e40000000c00 */
.L_x_355:
[----:B------:R-:W-:Y:S05]  /*9aa0*/  BSYNC B0 ;  /* 0x0000000000007941 */ /* 0x000fea0003800000 */
.L_x_354:
        /* <DEDUP_REMOVED lines=45> */
[----:B------:R1:W-:Y:S02]  /*9d80*/  STS.128 [R14+0x4000], R8 ;  /* 0x004000080e007388 */ /* 0x0003e40000000c00 */
.L_x_357:
[----:B------:R-:W-:Y:S05]  /*9d90*/  BSYNC B0 ;  /* 0x0000000000007941 */ /* 0x000fea0003800000 */
.L_x_356:
        /* <DEDUP_REMOVED lines=8> */
[----:B------:R-:W-:Y:S01]  /*9e20*/  HADD2.F32 R69, -RZ, R54.H1_H1 ;  /* 0x30000036ff457230 */ /* 0x000fe20000004100 */
[--C-:B------:R-:W-:Y:S01]  /*9e30*/  SHF.R.U64 R56, R70, 0x10, R71.reuse ;  /* 0x0000001046387819 */ /* 0x100fe20000001247 */
[----:B------:R-:W-:Y:S01]  /*9e40*/  HADD2.F32 R55, -RZ, R55.H0_H0 ;  /* 0x20000037ff377230 */ /* 0x000fe20000004100 */
        /* <DEDUP_REMOVED lines=14> */
[----:B------:R-:W-:Y:S01]  /*9f30*/  HADD2.F32 R11, -RZ, R54.H0_H0 ;  /* 0x20000036ff0b7230 */ /* 0x000fe20000004100 */
[-C--:B------:R-:W-:Y:S01]  /*9f40*/  FMUL.FTZ R75, R66, R69.reuse ;  /* 0x00000045424b7220 */ /* 0x080fe20000410000 */
[----:B------:R-:W-:Y:S01]  /*9f50*/  HADD2.F32 R9, -RZ, R9.H1_H1 ;  /* 0x30000009ff097230 */ /* 0x000fe20000004100 */
[C---:B------:R-:W-:Y:S01]  /*9f60*/  FMUL.FTZ R69, R61.reuse, R69 ;  /* 0x000000453d457220 */ /* 0x040fe20000410000 */
[----:B------:R-:W-:Y:S01]  /*9f70*/  HADD2.F32 R54, -RZ, R57.H0_H0 ;  /* 0x20000039ff367230 */ /* 0x000fe20000004100 */
[----:B------:R-:W-:Y:S01]  /*9f80*/  FFMA.FTZ R75, R61, R72, -R75 ;  /* 0x000000483d4b7223 */ /* 0x000fe2000001084b */
[----:B------:R-:W-:Y:S01]  /*9f90*/  HADD2.F32 R60, -RZ, R56.H0_H0 ;  /* 0x20000038ff3c7230 */ /* 0x000fe20000004100 */
[----:B------:R-:W-:-:S02]  /*9fa0*/  FMUL.FTZ R56, R10, R11 ;  /* 0x0000000b0a387220 */ /* 0x000fc40000410000 */
[-C--:B------:R-:W-:Y:S02]  /*9fb0*/  FMUL.FTZ R57, R9, R54.reuse ;  /* 0x0000003609397220 */ /* 0x080fe40000410000 */
[C---:B------:R-:W-:Y:S02]  /*9fc0*/  FMUL.FTZ R11, R8.reuse, R11 ;  /* 0x0000000b080b7220 */ /* 0x040fe40000410000 */
[C---:B------:R-:W-:Y:S02]  /*9fd0*/  FMUL.FTZ R54, R67.reuse, R54 ;  /* 0x0000003643367220 */ /* 0x040fe40000410000 */
[-C--:B------:R-:W-:Y:S02]  /*9fe0*/  FFMA.FTZ R56, R8, R55.reuse, -R56 ;  /* 0x0000003708387223 */ /* 0x080fe40000010838 */
[----:B------:R-:W-:Y:S02]  /*9ff0*/  FFMA.FTZ R66, R66, R72, R69 ;  /* 0x0000004842427223 */ /* 0x000fe40000010045 */
        /* <DEDUP_REMOVED lines=8> */
.L_x_359:
[----:B------:R-:W-:Y:S05]  /*a080*/  BSYNC B0 ;  /* 0x0000000000007941 */ /* 0x000fea0003800000 */
.L_x_358:
[----:B-1----:R-:W-:-:S04]  /*a090*/  IADD3 R8, R74, 0x50, RZ ;  /* 0x000000504a087810 */ /* 0x002fc80007ffe0ff */
        /* <DEDUP_REMOVED lines=44> */
.L_x_349:
[----:B------:R-:W-:Y:S05]  /*a360*/  BSYNC B1 ;  /* 0x0000000000017941 */ /* 0x000fea0003800000 */
.L_x_348:
[----:B------:R-:W-:-:S04]  /*a370*/  IADD3 R73, R73, 0x40, RZ ;  /* 0x0000004049497810 */ /* 0x000fc80007ffe0ff */
[----:B------:R-:W-:-:S13]  /*a380*/  ISETP.GE.AND P0, PT, R73, UR4, PT ;  /* 0x0000000449007c0c */ /* 0x000fda000bf06270 */
[----:B------:R-:W-:Y:S05]  /*a390*/  @P0 BRA `(.L_x_360) ;  /* 0x0000499000000947 */ /* 0x000fea0003800000 */
[----:B------:R-:W-:Y:S01]  /*a3a0*/  ISETP.GE.AND P0, PT, R74, c[0x0][0x27c], PT ;  /* 0x00009f004a007a0c */ /* 0x000fe20003f06270 */
[----:B------:R-:W-:-:S12]  /*a3b0*/  BSSY B0, `(.L_x_361) ;  /* 0x000002c000007945 */ /* 0x000fd80003800000 */
[----:B------:R-:W-:Y:S05]  /*a3c0*/  @P0 BRA `(.L_x_362) ;  /* 0x000002a000000947 */ /* 0x000fea0003800000 */
[----:B-1----:R-:W1:Y:S01]  /*a3d0*/  LDS.128 R8, [R15+0x2000] ;  /* 0x002000000f087984 */ /* 0x002e620000000c00 */
        /* <DEDUP_REMOVED lines=10> */
[----:B------:R-:W-:Y:S02]  /*a480*/  HADD2.F32 R50, -RZ, R50.H0_H0 ;  /* 0x20000032ff327230 */ /* 0x000fe40000004100 */
[--C-:B-1----:R-:W-:Y:S02]  /*a490*/  HADD2.F32 R53, -RZ, R11.reuse.H0_H0 ;  /* 0x2000000bff357230 */ /* 0x102fe40000004100 */
[----:B------:R-:W-:Y:S02]  /*a4a0*/  HADD2.F32 R11, -RZ, R11.H1_H1 ;  /* 0x3000000bff0b7230 */ /* 0x000fe40000004100 */
[--C-:B------:R-:W-:Y:S02]  /*a4b0*/  HADD2.F32 R54, -RZ, R8.reuse.H0_H0 ;  /* 0x20000008ff367230 */ /* 0x100fe40000004100 */
[----:B------:R-:W-:Y:S01]  /*a4c0*/  HADD2.F32 R55, -RZ, R8.H1_H1 ;  /* 0x30000008ff377230 */ /* 0x000fe20000004100 */
[-C--:B------:R-:W-:Y:S01]  /*a4d0*/  FMUL.FTZ R58, R11, R52.reuse ;  /* 0x000000340b3a7220 */ /* 0x080fe20000410000 */
[--C-:B------:R-:W-:Y:S01]  /*a4e0*/  HADD2.F32 R8, -RZ, R10.reuse.H0_H0 ;  /* 0x2000000aff087230 */ /* 0x100fe20000004100 */
[-C--:B------:R-:W-:Y:S01]  /*a4f0*/  FMUL.FTZ R62, R54, R57.reuse ;  /* 0x00000039363e7220 */ /* 0x080fe20000410000 */
[--C-:B------:R-:W-:Y:S01]  /*a500*/  HADD2.F32 R56, -RZ, R9.reuse.H0_H0 ;  /* 0x20000009ff387230 */ /* 0x100fe20000004100 */
[C---:B------:R-:W-:Y:S01]  /*a510*/  FMUL.FTZ R52, R53.reuse, R52 ;  /* 0x0000003435347220 */ /* 0x040fe20000410000 */
[----:B------:R-:W-:Y:S01]  /*a520*/  HADD2.F32 R10, -RZ, R10.H1_H1 ;  /* 0x3000000aff0a7230 */ /* 0x000fe20000004100 */
[----:B------:R-:W-:Y:S01]  /*a530*/  FFMA.FTZ R58, R53, R60, -R58 ;  /* 0x0000003c353a7223 */ /* 0x000fe2000001083a */
[----:B------:R-:W-:Y:S01]  /*a540*/  HADD2.F32 R9, -RZ, R9.H1_H1 ;  /* 0x30000009ff097230 */ /* 0x000fe20000004100 */
[C---:B------:R-:W-:Y:S01]  /*a550*/  FMUL.FTZ R61, R55.reuse, R57 ;  /* 0x00000039373d7220 */ /* 0x040fe20000410000 */
[----:B------:R-:W-:Y:S01]  /*a560*/  HADD2.F32 R53, -RZ, R40.H0_H0 ;  /* 0x20000028ff357230 */ /* 0x000fe20000004100 */
[----:B------:R-:W-:-:S02]  /*a570*/  FFMA.FTZ R62, R55, R59, R62 ;  /* 0x0000003b373e7223 */ /* 0x000fc4000001003e */
[----:B------:R-:W-:Y:S02]  /*a580*/  FMUL.FTZ R40, R10, R41 ;  /* 0x000000290a287220 */ /* 0x000fe40000410000 */
[----:B------:R-:W-:Y:S02]  /*a590*/  FMUL.FTZ R55, R9, R51 ;  /* 0x0000003309377220 */ /* 0x000fe40000410000 */
[----:B------:R-:W-:Y:S02]  /*a5a0*/  FMUL.FTZ R41, R8, R41 ;  /* 0x0000002908297220 */ /* 0x000fe40000410000 */
[C---:B------:R-:W-:Y:S02]  /*a5b0*/  FMUL.FTZ R51, R56.reuse, R51 ;  /* 0x0000003338337220 */ /* 0x040fe40000410000 */
[----:B------:R-:W-:Y:S02]  /*a5c0*/  FFMA.FTZ R55, R56, R50, -R55 ;  /* 0x0000003238377223 */ /* 0x000fe40000010837 */
[----:B------:R-:W-:-:S02]  /*a5d0*/  FFMA.FTZ R11, R11, R60, R52 ;  /* 0x0000003c0b0b7223 */ /* 0x000fc40000010034 */
        /* <DEDUP_REMOVED lines=9> */
.L_x_362:
[----:B------:R-:W-:Y:S05]  /*a670*/  BSYNC B0 ;  /* 0x0000000000007941 */ /* 0x000fea0003800000 */
.L_x_361:
        /* <DEDUP_REMOVED lines=12> */
[----:B------:R-:W-:Y:S02]  /*a740*/  HADD2.F32 R42, -RZ, R42.H0_H0 ;  /* 0x2000002aff2a7230 */ /* 0x000fe40000004100 */
[----:B------:R-:W-:-:S02]  /*a750*/  HADD2.F32 R40, -RZ, R40.H0_H0 ;  /* 0x20000028ff287230 */ /* 0x000fc40000004100 */
[----:B------:R-:W-:Y:S02]  /*a760*/  HADD2.F32 R54, -RZ, R48.H0_H0 ;  /* 0x20000030ff367230 */ /* 0x000fe40000004100 */
[--C-:B-1----:R-:W-:Y:S02]  /*a770*/  HADD2.F32 R43, -RZ, R11.reuse.H0_H0 ;  /* 0x2000000bff2b7230 */ /* 0x102fe40000004100 */
[----:B------:R-:W-:Y:S02]  /*a780*/  HADD2.F32 R11, -RZ, R11.H1_H1 ;  /* 0x3000000bff0b7230 */ /* 0x000fe40000004100 */
[--C-:B------:R-:W-:Y:S02]  /*a790*/  HADD2.F32 R49, -RZ, R8.reuse.H0_H0 ;  /* 0x20000008ff317230 */ /* 0x100fe40000004100 */
[----:B------:R-:W-:Y:S01]  /*a7a0*/  HADD2.F32 R50, -RZ, R8.H1_H1 ;  /* 0x30000008ff327230 */ /* 0x000fe20000004100 */
[-C--:B------:R-:W-:Y:S01]  /*a7b0*/  FMUL.FTZ R48, R11, R42.reuse ;  /* 0x0000002a0b307220 */ /* 0x080fe20000410000 */
        /* <DEDUP_REMOVED lines=11> */
[----:B------:R-:W-:Y:S01]  /*a870*/  FMUL.FTZ R34, R10, R35 ;  /* 0x000000230a227220 */ /* 0x000fe20000410000 */
[----:B------:R-:W-:Y:S01]  /*a880*/  F2FP.PACK_AB R11, R11, R48 ;  /* 0x000000300b0b723e */ /* 0x000fe200000000ff */
[----:B------:R-:W-:-:S02]  /*a890*/  FMUL.FTZ R43, R9, R42 ;  /* 0x0000002a092b7220 */ /* 0x000fc40000410000 */
[----:B------:R-:W-:Y:S02]  /*a8a0*/  FMUL.FTZ R35, R8, R35 ;  /* 0x0000002308237220 */ /* 0x000fe40000410000 */
[----:B------:R-:W-:Y:S02]  /*a8b0*/  FMUL.FTZ R42, R51, R42 ;  /* 0x0000002a332a7220 */ /* 0x000fe40000410000 */
[-C--:B------:R-:W-:Y:S02]  /*a8c0*/  FFMA.FTZ R56, R49, R53.reuse, -R56 ;  /* 0x0000003531387223 */ /* 0x080fe40000010838 */
[----:B------:R-:W-:Y:S02]  /*a8d0*/  FFMA.FTZ R53, R50, R53, R52 ;  /* 0x0000003532357223 */ /* 0x000fe40000010034 */
[-C--:B------:R-:W-:Y:S02]  /*a8e0*/  FFMA.FTZ R34, R8, R41.reuse, -R34 ;  /* 0x0000002908227223 */ /* 0x080fe40000010822 */
[----:B------:R-:W-:Y:S01]  /*a8f0*/  FFMA.FTZ R35, R10, R41, R35 ;  /* 0x000000290a237223 */ /* 0x000fe20000010023 */
[----:B------:R-:W-:Y:S01]  /*a900*/  F2FP.PACK_AB R8, R53, R56 ;  /* 0x000000383508723e */ /* 0x000fe200000000ff */
[----:B------:R-:W-:-:S02]  /*a910*/  FFMA.FTZ R43, R51, R40, -R43 ;  /* 0x00000028332b7223 */ /* 0x000fc4000001082b */
[----:B------:R-:W-:Y:S01]  /*a920*/  FFMA.FTZ R42, R9, R40, R42 ;  /* 0x00000028092a7223 */ /* 0x000fe2000001002a */
[----:B------:R-:W-:-:S04]  /*a930*/  F2FP.PACK_AB R10, R35, R34 ;  /* 0x00000022230a723e */ /* 0x000fc800000000ff */
[----:B------:R-:W-:-:S05]  /*a940*/  F2FP.PACK_AB R9, R42, R43 ;  /* 0x0000002b2a09723e */ /* 0x000fca00000000ff */
[----:B------:R1:W-:Y:S02]  /*a950*/  STS.128 [R14+0x2000], R8 ;  /* 0x002000080e007388 */ /* 0x0003e40000000c00 */
.L_x_364:
[----:B------:R-:W-:Y:S05]  /*a960*/  BSYNC B0 ;  /* 0x0000000000007941 */ /* 0x000fea0003800000 */
.L_x_363:
[----:B-1----:R-:W-:Y:S01]  /*a970*/  IADD3 R8, R74, 0x20, RZ ;  /* 0x000000204a087810 */ /* 0x002fe20007ffe0ff */
[----:B------:R-:W-:Y:S03]  /*a980*/  BSSY B0, `(.L_x_365) ;  /* 0x000002d000007945 */ /* 0x000fe60003800000 */
[----:B------:R-:W-:-:S13]  /*a990*/  ISETP.GE.AND P0, PT, R8, c[0x0][0x27c], PT ;  /* 0x00009f0008007a0c */ /* 0x000fda0003f06270 */
[----:B------:R-:W-:Y:S05]  /*a9a0*/  @P0 BRA `(.L_x_366) ;  /* 0x000002a000000947 */ /* 0x000fea0003800000 */
[----:B------:R-:W1:Y:S01]  /*a9b0*/  LDS.128 R8, [R15+0x6000] ;  /* 0x006000000f087984 */ /* 0x000e620000000c00 */
[--C-:B------:R-:W-:Y:S01]  /*a9c0*/  SHF.R.U64 R35, R36, 0x10, R37.reuse ;  /* 0x0000001024237819 */ /* 0x100fe20000001225 */
[--C-:B------:R-:W-:Y:S01]  /*a9d0*/  HADD2.F32 R43, -RZ, R29.reuse.H0_H0 ;  /* 0x2000001dff2b7230 */ /* 0x100fe20000004100 */
        /* <DEDUP_REMOVED lines=23> */
[----:B------:R-:W-:Y:S01]  /*ab50*/  HADD2.F32 R35, -RZ, R28.H1_H1 ;  /* 0x3000001cff237230 */ /* 0x000fe20000004100 */
        /* <DEDUP_REMOVED lines=15> */
.L_x_366:
[----:B------:R-:W-:Y:S05]  /*ac50*/  BSYNC B0 ;  /* 0x0000000000007941 */ /* 0x000fea0003800000 */
.L_x_365:
[----:B-1----:R-:W-:Y:S01]  /*ac60*/  IADD3 R8, R74, 0x30, RZ ;  /* 0x000000304a087810 */ /* 0x002fe20007ffe0ff */
[----:B------:R-:W-:Y:S03]  /*ac70*/  BSSY B0, `(.L_x_367) ;  /* 0x000002d000007945 */ /* 0x000fe60003800000 */
[----:B------:R-:W-:-:S13]  /*ac80*/  ISETP.GE.AND P0, PT, R8, c[0x0][0x27c], PT ;  /* 0x00009f0008007a0c */ /* 0x000fda0003f06270 */
[----:B------:R-:W-:Y:S05]  /*ac90*/  @P0 BRA `(.L_x_368) ;  /* 0x000002a000000947 */ /* 0x000fea0003800000 */
[----:B------:R-:W1:Y:S01]  /*aca0*/  LDS.128 R8, [R14+0x6000] ;  /* 0x006000000e087984 */ /* 0x000e620000000c00 */
[--C-:B------:R-:W-:Y:S01]  /*acb0*/  SHF.R.U64 R29, R30, 0x10, R31.reuse ;  /* 0x000000101e1d7819 */ /* 0x100fe2000000121f */
[----:B------:R-:W-:Y:S01]  /*acc0*/  HADD2.F32 R36, -RZ, R24.H1_H1 ;  /* 0x30000018ff247230 */ /* 0x000fe20000004100 */
[----:B------:R-:W-:Y:S01]  /*acd0*/  SHF.R.U32.HI R30, RZ, 0x10, R31 ;  /* 0x00000010ff1e7819 */ /* 0x000fe2000001161f */
[--C-:B------:R-:W-:Y:S01]  /*ace0*/  HADD2.F32 R37, -RZ, R25.reuse.H1_H1 ;  /* 0x30000019ff257230 */ /* 0x100fe20000004100 */
        /* <DEDUP_REMOVED lines=9> */
[-C--:B------:R-:W-:Y:S01]  /*ad80*/  FMUL.FTZ R32, R11, R30.reuse ;  /* 0x0000001e0b207220 */ /* 0x080fe20000410000 */
[----:B------:R-:W-:Y:S01]  /*ad90*/  HADD2.F32 R8, -RZ, R10.H0_H0 ;  /* 0x2000000aff087230 */ /* 0x000fe20000004100 */
[C---:B------:R-:W-:Y:S01]  /*ada0*/  FMUL.FTZ R30, R31.reuse, R30 ;  /* 0x0000001e1f1e7220 */ /* 0x040fe20000410000 */
[--C-:B------:R-:W-:Y:S01]  /*adb0*/  HADD2.F32 R35, -RZ, R9.reuse.H0_H0 ;  /* 0x20000009ff237230 */ /* 0x100fe20000004100 */
[-C--:B------:R-:W-:Y:S01]  /*adc0*/  FFMA.FTZ R32, R31, R38.reuse, -R32 ;  /* 0x000000261f207223 */ /* 0x080fe20000010820 */
[----:B------:R-:W-:Y:S01]  /*add0*/  HADD2.F32 R31, -RZ, R24.H0_H0 ;  /* 0x20000018ff1f7230 */ /* 0x000fe20000004100 */
[----:B------:R-:W-:Y:S01]  /*ade0*/  FFMA.FTZ R11, R11, R38, R30 ;  /* 0x000000260b0b7223 */ /* 0x000fe2000001001e */
[----:B------:R-:W-:Y:S01]  /*adf0*/  HADD2.F32 R10, -RZ, R10.H1_H1 ;  /* 0x3000000aff0a7230 */ /* 0x000fe20000004100 */
[-C--:B------:R-:W-:Y:S01]  /*ae00*/  FMUL.FTZ R40, R34, R36.reuse ;  /* 0x0000002422287220 */ /* 0x080fe20000410000 */
[----:B------:R-:W-:Y:S01]  /*ae10*/  HADD2.F32 R9, -RZ, R9.H1_H1 ;  /* 0x30000009ff097230 */ /* 0x000fe20000004100 */
[C---:B------:R-:W-:Y:S01]  /*ae20*/  FMUL.FTZ R36, R33.reuse, R36 ;  /* 0x0000002421247220 */ /* 0x040fe20000410000 */
[----:B------:R-:W-:Y:S01]  /*ae30*/  HADD2.F32 R24, -RZ, R29.H0_H0 ;  /* 0x2000001dff187230 */ /* 0x000fe20000004100 */
[----:B------:R-:W-:Y:S01]  /*ae40*/  FFMA.FTZ R40, R33, R37, -R40 ;  /* 0x0000002521287223 */ /* 0x000fe20000010828 */
[----:B------:R-:W-:Y:S01]  /*ae50*/  HADD2.F32 R30, -RZ, R28.H0_H0 ;  /* 0x2000001cff1e7230 */ /* 0x000fe20000004100 */
[----:B------:R-:W-:Y:S01]  /*ae60*/  FMUL.FTZ R28, R10, R31 ;  /* 0x0000001f0a1c7220 */ /* 0x000fe20000410000 */
[----:B------:R-:W-:Y:S01]  /*ae70*/  F2FP.PACK_AB R11, R11, R32 ;  /* 0x000000200b0b723e */ /* 0x000fe200000000ff */
[----:B------:R-:W-:-:S02]  /*ae80*/  FMUL.FTZ R29, R9, R24 ;  /* 0x00000018091d7220 */ /* 0x000fc40000410000 */
[----:B------:R-:W-:Y:S02]  /*ae90*/  FMUL.FTZ R31, R8, R31 ;  /* 0x0000001f081f7220 */ /* 0x000fe40000410000 */
[----:B------:R-:W-:Y:S02]  /*aea0*/  FMUL.FTZ R24, R35, R24 ;  /* 0x0000001823187220 */ /* 0x000fe40000410000 */
        /* <DEDUP_REMOVED lines=9> */
.L_x_368:
[----:B------:R-:W-:Y:S05]  /*af40*/  BSYNC B0 ;  /* 0x0000000000007941 */ /* 0x000fea0003800000 */
.L_x_367:
        /* <DEDUP_REMOVED lines=8> */
[----:B------:R-:W-:Y:S01]  /*afd0*/  HADD2.F32 R31, -RZ, R21.H1_H1 ;  /* 0x30000015ff1f7230 */ /* 0x000fe20000004100 */
[--C-:B------:R-:W-:Y:S01]  /*afe0*/  SHF.R.U64 R24, R26, 0x10, R27.reuse ;  /* 0x000000101a187819 */ /* 0x100fe2000000121b */
[----:B------:R-:W-:Y:S01]  /*aff0*/  HADD2.F32 R22, -RZ, R22.H0_H0 ;  /* 0x20000016ff167230 */ /* 0x000fe20000004100 */
[----:B------:R-:W-:Y:S01]  /*b000*/  SHF.R.U32.HI R26, RZ, 0x10, R27 ;  /* 0x00000010ff1a7819 */ /* 0x000fe2000001161b */
[----:B------:R-:W-:Y:S02]  /*b010*/  HADD2.F32 R30, -RZ, R23.H0_H0 ;  /* 0x20000017ff1e7230 */ /* 0x000fe40000004100 */
[----:B------:R-:W-:-:S02]  /*b020*/  HADD2.F32 R21, -RZ, R21.H0_H0 ;  /* 0x20000015ff157230 */ /* 0x000fc40000004100 */
[----:B------:R-:W-:Y:S02]  /*b030*/  HADD2.F32 R32, -RZ, R26.H0_H0 ;  /* 0x2000001aff207230 */ /* 0x000fe40000004100 */
[----:B------:R-:W-:Y:S02]  /*b040*/  HADD2.F32 R24, -RZ, R24.H0_H0 ;  /* 0x20000018ff187230 */ /* 0x000fe40000004100 */
[--C-:B-1----:R-:W-:Y:S02]  /*b050*/  HADD2.F32 R25, -RZ, R11.reuse.H0_H0 ;  /* 0x2000000bff197230 */ /* 0x102fe40000004100 */
[----:B------:R-:W-:Y:S02]  /*b060*/  HADD2.F32 R11, -RZ, R11.H1_H1 ;  /* 0x3000000bff0b7230 */ /* 0x000fe40000004100 */
[--C-:B------:R-:W-:Y:S02]  /*b070*/  HADD2.F32 R28, -RZ, R8.reuse.H1_H1 ;  /* 0x30000008ff1c7230 */ /* 0x100fe40000004100 */
[----:B------:R-:W-:Y:S01]  /*b080*/  HADD2.F32 R27, -RZ, R8.H0_H0 ;  /* 0x20000008ff1b7230 */ /* 0x000fe20000004100 */
[-C--:B------:R-:W-:Y:S01]  /*b090*/  FMUL.FTZ R26, R11, R30.reuse ;  /* 0x0000001e0b1a7220 */ /* 0x080fe20000410000 */
[--C-:B------:R-:W-:Y:S01]  /*b0a0*/  HADD2.F32 R8, -RZ, R10.reuse.H0_H0 ;  /* 0x2000000aff087230 */ /* 0x100fe20000004100 */
[C---:B------:R-:W-:Y:S01]  /*b0b0*/  FMUL.FTZ R30, R25.reuse, R30 ;  /* 0x0000001e191e7220 */ /* 0x040fe20000410000 */
[--C-:B------:R-:W-:Y:S01]  /*b0c0*/  HADD2.F32 R23, -RZ, R9.reuse.H0_H0 ;  /* 0x20000009ff177230 */ /* 0x100fe20000004100 */
[----:B------:R-:W-:Y:S01]  /*b0d0*/  FFMA.FTZ R26, R25, R32, -R26 ;  /* 0x00000020191a7223 */ /* 0x000fe2000001081a */
[----:B------:R-:W-:Y:S01]  /*b0e0*/  HADD2.F32 R10, -RZ, R10.H1_H1 ;  /* 0x3000000aff0a7230 */ /* 0x000fe20000004100 */
[-C--:B------:R-:W-:Y:S01]  /*b0f0*/  FMUL.FTZ R34, R28, R29.reuse ;  /* 0x0000001d1c227220 */ /* 0x080fe20000410000 */
[----:B------:R-:W-:Y:S01]  /*b100*/  HADD2.F32 R9, -RZ, R9.H1_H1 ;  /* 0x30000009ff097230 */ /* 0x000fe20000004100 */
[C---:B------:R-:W-:Y:S01]  /*b110*/  FMUL.FTZ R29, R27.reuse, R29 ;  /* 0x0000001d1b1d7220 */ /* 0x040fe20000410000 */
[----:B------:R-:W-:Y:S01]  /*b120*/  HADD2.F32 R25, -RZ, R20.H0_H0 ;  /* 0x20000014ff197230 */ /* 0x000fe20000004100 */
[----:B------:R-:W-:-:S02]  /*b130*/  FFMA.FTZ R34, R27, R31, -R34 ;  /* 0x0000001f1b227223 */ /* 0x000fc40000010822 */
[-C--:B------:R-:W-:Y:S02]  /*b140*/  FMUL.FTZ R27, R9, R22.reuse ;  /* 0x00000016091b7220 */ /* 0x080fe40000410000 */
[-C--:B------:R-:W-:Y:S02]  /*b150*/  FMUL.FTZ R20, R10, R25.reuse ;  /* 0x000000190a147220 */ /* 0x080fe40000410000 */
[----:B------:R-:W-:Y:S02]  /*b160*/  FMUL.FTZ R25, R8, R25 ;  /* 0x0000001908197220 */ /* 0x000fe40000410000 */
[----:B------:R-:W-:Y:S02]  /*b170*/  FMUL.FTZ R22, R23, R22 ;  /* 0x0000001617167220 */ /* 0x000fe40000410000 */
[----:B------:R-:W-:Y:S02]  /*b180*/  FFMA.FTZ R11, R11, R32, R30 ;  /* 0x000000200b0b7223 */ /* 0x000fe4000001001e */
[----:B------:R-:W-:-:S02]  /*b190*/  FFMA.FTZ R29, R28, R31, R29 ;  /* 0x0000001f1c1d7223 */ /* 0x000fc4000001001d */
[-C--:B------:R-:W-:Y:S01]  /*b1a0*/  FFMA.FTZ R20, R8, R21.reuse, -R20 ;  /* 0x0000001508147223 */ /* 0x080fe20000010814 */
[----:B------:R-:W-:Y:S01]  /*b1b0*/  F2FP.PACK_AB R11, R11, R26 ;  /* 0x0000001a0b0b723e */ /* 0x000fe200000000ff */
[----:B------:R-:W-:Y:S01]  /*b1c0*/  FFMA.FTZ R25, R10, R21, R25 ;  /* 0x000000150a197223 */ /* 0x000fe20000010019 */
[----:B------:R-:W-:Y:S01]  /*b1d0*/  F2FP.PACK_AB R8, R29, R34 ;  /* 0x000000221d08723e */ /* 0x000fe200000000ff */
[-C--:B------:R-:W-:Y:S02]  /*b1e0*/  FFMA.FTZ R27, R23, R24.reuse, -R27 ;  /* 0x00000018171b7223 */ /* 0x080fe4000001081b */
[----:B------:R-:W-:Y:S01]  /*b1f0*/  FFMA.FTZ R22, R9, R24, R22 ;  /* 0x0000001809167223 */ /* 0x000fe20000010016 */
[----:B------:R-:W-:-:S04]  /*b200*/  F2FP.PACK_AB R10, R25, R20 ;  /* 0x00000014190a723e */ /* 0x000fc800000000ff */
[----:B------:R-:W-:-:S05]  /*b210*/  F2FP.PACK_AB R9, R22, R27 ;  /* 0x0000001b1609723e */ /* 0x000fca00000000ff */
[----:B------:R1:W-:Y:S02]  /*b220*/  STS.128 [R15+0xa000], R8 ;  /* 0x00a000080f007388 */ /* 0x0003e40000000c00 */
.L_x_370:
[----:B------:R-:W-:Y:S05]  /*b230*/  BSYNC B0 ;  /* 0x0000000000007941 */ /* 0x000fea0003800000 */
.L_x_369:
[----:B------:R-:W-:-:S04]  /*b240*/  IADD3 R74, R74, 0x50, RZ ;  /* 0x000000504a4a7810 */ /* 0x000fc80007ffe0ff */
[----:B------:R-:W-:-:S13]  /*b250*/  ISETP.GE.AND P0, PT, R74, c[0x0][0x27c], PT ;  /* 0x00009f004a007a0c */ /* 0x000fda0003f06270 */
[----:B------:R-:W-:Y:S05]  /*b260*/  @P0 BRA `(.L_x_360) ;  /* 0x00003ac000000947 */ /* 0x000fea0003800000 */
[----:B-1----:R-:W1:Y:S01]  /*b270*/  LDS.128 R8, [R14+0xa000] ;  /* 0x00a000000e087984 */ /* 0x002e620000000c00 */
        /* <DEDUP_REMOVED lines=10> */
[--C-:B-1----:R-:W-:Y:S02]  /*b320*/  HADD2.F32 R19, -RZ, R11.reuse.H0_H0 ;  /* 0x2000000bff137230 */ /* 0x102fe40000004100 */
[----:B------:R-:W-:Y:S02]  /*b330*/  HADD2.F32 R11, -RZ, R11.H1_H1 ;  /* 0x3000000bff0b7230 */ /* 0x000fe40000004100 */
[--C-:B------:R-:W-:Y:S02]  /*b340*/  HADD2.F32 R21, -RZ, R8.reuse.H1_H1 ;  /* 0x30000008ff157230 */ /* 0x100fe40000004100 */
[----:B------:R-:W-:Y:S01]  /*b350*/  HADD2.F32 R20, -RZ, R8.H0_H0 ;  /* 0x20000008ff147230 */ /* 0x000fe20000004100 */
[-C--:B------:R-:W-:Y:S01]  /*b360*/  FMUL.FTZ R18, R11, R22.reuse ;  /* 0x000000160b127220 */ /* 0x080fe20000410000 */
[--C-:B------:R-:W-:Y:S01]  /*b370*/  HADD2.F32 R8, -RZ, R10.reuse.H0_H0 ;  /* 0x2000000aff087230 */ /* 0x100fe20000004100 */
[----:B------:R-:W-:Y:S01]  /*b380*/  FMUL.FTZ R22, R19, R22 ;  /* 0x0000001613167220 */ /* 0x000fe20000410000 */
[--C-:B------:R-:W-:Y:S01]  /*b390*/  HADD2.F32 R17, -RZ, R9.reuse.H0_H0 ;  /* 0x20000009ff117230 */ /* 0x100fe20000004100 */
[-C--:B------:R-:W-:Y:S01]  /*b3a0*/  FMUL.FTZ R26, R21, R23.reuse ;  /* 0x00000017151a7220 */ /* 0x080fe20000410000 */
[----:B------:R-:W-:Y:S01]  /*b3b0*/  HADD2.F32 R10, -RZ, R10.H1_H1 ;  /* 0x3000000aff0a7230 */ /* 0x000fe20000004100 */
[----:B------:R-:W-:Y:S01]  /*b3c0*/  FFMA.FTZ R18, R19, R24, -R18 ;  /* 0x0000001813127223 */ /* 0x000fe20000010812 */
        /* <DEDUP_REMOVED lines=8> */
[----:B------:R-:W-:Y:S02]  /*b450*/  FMUL.FTZ R16, R17, R16 ;  /* 0x0000001011107220 */ /* 0x000fe40000410000 */
[----:B------:R-:W-:Y:S02]  /*b460*/  FFMA.FTZ R11, R11, R24, R22 ;  /* 0x000000180b0b7223 */ /* 0x000fe40000010016 */
[----:B------:R-:W-:Y:S02]  /*b470*/  FFMA.FTZ R21, R21, R25, R28 ;  /* 0x0000001915157223 */ /* 0x000fe4000001001c */
[-C--:B------:R-:W-:Y:S01]  /*b480*/  FFMA.FTZ R12, R8, R13.reuse, -R12 ;  /* 0x0000000d080c7223 */ /* 0x080fe2000001080c */
[----:B------:R-:W-:Y:S01]  /*b490*/  F2FP.PACK_AB R11, R11, R18 ;  /* 0x000000120b0b723e */ /* 0x000fe200000000ff */
[----:B------:R-:W-:Y:S01]  /*b4a0*/  FFMA.FTZ R19, R10, R13, R19 ;  /* 0x0000000d0a137223 */ /* 0x000fe20000010013 */
[----:B------:R-:W-:Y:S01]  /*b4b0*/  F2FP.PACK_AB R8, R21, R26 ;  /* 0x0000001a1508723e */ /* 0x000fe200000000ff */
[----:B------:R-:W-:-:S02]  /*b4c0*/  FFMA.FTZ R15, R17, R20, -R15 ;  /* 0x00000014110f7223 */ /* 0x000fc4000001080f */
[----:B------:R-:W-:Y:S01]  /*b4d0*/  FFMA.FTZ R16, R9, R20, R16 ;  /* 0x0000001409107223 */ /* 0x000fe20000010010 */
[----:B------:R-:W-:-:S04]  /*b4e0*/  F2FP.PACK_AB R10, R19, R12 ;  /* 0x0000000c130a723e */ /* 0x000fc800000000ff */
[----:B------:R-:W-:-:S05]  /*b4f0*/  F2FP.PACK_AB R9, R16, R15 ;  /* 0x0000000f1009723e */ /* 0x000fca00000000ff */
[----:B------:R1:W-:Y:S01]  /*b500*/  STS.128 [R14+0xa000], R8 ;  /* 0x00a000080e007388 */ /* 0x0003e20000000c00 */
[----:B------:R-:W-:Y:S05]  /*b510*/  BRA `(.L_x_360) ;  /* 0x0000381000007947 */ /* 0x000fea0003800000 */
.L_x_343:
[----:B------:R-:W-:Y:S01]  /*b520*/  PLOP3.LUT P4, PT, PT, PT, UP3, 0x80, 0x0 ;  /* 0x000000000000781c */ /* 0x000fe20003f8f038 */
[----:B------:R-:W-:Y:S01]  /*b530*/  IMAD.MOV.U32 R10, RZ, RZ, R18 ;  /* 0x000000ffff0a7224 */ /* 0x000fe200078e0012 */
[----:B------:R-:W-:Y:S01]  /*b540*/  PLOP3.LUT P0, PT, PT, PT, UP3, 0x80, 0x0 ;  /* 0x000000000000781c */ /* 0x000fe20003f0f038 */
[----:B------:R-:W-:Y:S01]  /*b550*/  IMAD.MOV.U32 R15, RZ, RZ, R17 ;  /* 0x000000ffff0f7224 */ /* 0x000fe200078e0011 */
        /* <DEDUP_REMOVED lines=15> */
[----:B------:R-:W-:-:S03]  /*b650*/  CS2R R80, SRZ ;  /* 0x0000000000507805 */ /* 0x000fc6000001ff00 */
[----:B------:R-:W-:Y:S01]  /*b660*/  SHF.R.S32.HI R16, RZ, 0x1f, R13 ;  /* 0x0000001fff107819 */ /* 0x000fe2000001140d */
[----:B------:R-:W-:-:S04]  /*b670*/  IMAD.WIDE.U32 R10, R13, c[0x0][0x290], R10 ;  /* 0x0000a4000d0a7a25 */ /* 0x000fc800078e000a */
[----:B------:R-:W-:Y:S01]  /*b680*/  IMAD R8, R16, c[0x0][0x280], RZ ;  /* 0x0000a00010087a24 */ /* 0x000fe200078e02ff */
[----:B------:R-:W-:Y:S01]  /*b690*/  LEA R12, P0, R10, c[0x0][0x288], 0x1 ;  /* 0x0000a2000a0c7a11 */ /* 0x000fe200078008ff */
[----:B------:R-:W-:Y:S02]  /*b6a0*/  IMAD R16, R16, c[0x0][0x290], RZ ;  /* 0x0000a40010107a24 */ /* 0x000fe400078e02ff */
[----:B------:R-:W-:-:S04]  /*b6b0*/  IMAD.WIDE.U32 R18, R13, c[0x0][0x280], R14 ;  /* 0x0000a0000d127a25 */ /* 0x000fc800078e000e */
[C---:B------:R-:W-:Y:S01]  /*b6c0*/  IMAD R16, R13.reuse, c[0x0][0x294], R16 ;  /* 0x0000a5000d107a24 */ /* 0x040fe200078e0210 */
[----:B------:R-:W-:Y:S01]  /*b6d0*/  LEA R14, P4, R18, c[0x0][0x270], 0x1 ;  /* 0x00009c00120e7a11 */ /* 0x000fe200078808ff */
[----:B------:R-:W-:Y:S02]  /*b6e0*/  IMAD R17, R13, c[0x0][0x284], R8 ;  /* 0x0000a1000d117a24 */ /* 0x000fe400078e0208 */
[----:B------:R-:W-:Y:S02]  /*b6f0*/  IMAD.IADD R16, R11, 0x1, R16 ;  /* 0x000000010b107824 */ /* 0x000fe400078e0210 */
[----:B------:R1:W2:Y:S01]  /*b700*/  SHFL.IDX PT, R20, R14, RZ, 0x1c1f ;  /* 0x001c1fff0e147589 */ /* 0x0002a200000e0000 */
[----:B------:R-:W-:Y:S02]  /*b710*/  IADD3 R17, R19, R17, RZ ;  /* 0x0000001113117210 */ /* 0x000fe40007ffe0ff */
[----:B------:R-:W-:Y:S02]  /*b720*/  LEA.HI.X R16, R10, c[0x0][0x28c], R16, 0x1, P0 ;  /* 0x0000a3000a107a11 */ /* 0x000fe400000f0c10 */
[----:B------:R-:W-:-:S02]  /*b730*/  ISETP.GE.AND P0, PT, R9, UR21, PT ;  /* 0x0000001509007c0c */ /* 0x000fc4000bf06270 */
[----:B------:R-:W-:Y:S01]  /*b740*/  LEA.HI.X R17, R18, c[0x0][0x274], R17, 0x1, P4 ;  /* 0x00009d0012117a11 */ /* 0x000fe200020f0c11 */
[----:B------:R1:W3:Y:S04]  /*b750*/  SHFL.IDX PT, R19, R16, RZ, 0x1c1f ;  /* 0x001c1fff10137589 */ /* 0x0002e800000e0000 */
[----:B------:R1:W4:Y:S04]  /*b760*/  SHFL.IDX PT, R18, R12, RZ, 0x1c1f ;  /* 0x001c1fff0c127589 */ /* 0x00032800000e0000 */
[----:B------:R1:W1:Y:S02]  /*b770*/  SHFL.IDX PT, R21, R17, RZ, 0x1c1f ;  /* 0x001c1fff11157589 */ /* 0x00026400000e0000 */
        /* <DEDUP_REMOVED lines=11> */
[----:B-12---:R-:W-:Y:S01]  /*b830*/  @!P0 IMAD.WIDE R22, R56, 0x2, R20 ;  /* 0x0000000238168825 */ /* 0x006fe200078e0214 */
[----:B------:R-:W-:Y:S02]  /*b840*/  @!P4 LEA.HI R8, R8, R11, RZ, 0x3 ;  /* 0x0000000b0808c211 */ /* 0x000fe400078f18ff */
[----:B------:R-:W-:Y:S02]  /*b850*/  @!P5 LOP3.LUT R10, R10, 0xfffffff8, RZ, 0xc0, !PT ;  /* 0xfffffff80a0ad812 */ /* 0x000fe400078ec0ff */
[----:B------:R-:W-:Y:S01]  /*b860*/  @!P4 LOP3.LUT R8, R8, 0xfffffff8, RZ, 0xc0, !PT ;  /* 0xfffffff80808c812 */ /* 0x000fe200078ec0ff */
[----:B------:R1:W5:Y:S01]  /*b870*/  @!P0 LD.E.128 R84, [R22.64] ;  /* 0x0000001c16548980 */ /* 0x000362000c101d00 */
[----:B------:R-:W-:Y:S01]  /*b880*/  CS2R R82, SRZ ;  /* 0x0000000000527805 */ /* 0x000fe2000001ff00 */
[----:B------:R-:W-:Y:S01]  /*b890*/  CS2R R80, SRZ ;  /* 0x0000000000507805 */ /* 0x000fe2000001ff00 */
[----:B------:R-:W-:Y:S01]  /*b8a0*/  CS2R R66, SRZ ;  /* 0x0000000000427805 */ /* 0x000fe2000001ff00 */
[----:B------:R-:W-:Y:S01]  /*b8b0*/  CS2R R64, SRZ ;  /* 0x0000000000407805 */ /* 0x000fe2000001ff00 */
[----:B------:R-:W-:Y:S01]  /*b8c0*/  CS2R R62, SRZ ;  /* 0x00000000003e7805 */ /* 0x000fe2000001ff00 */
[----:B------:R-:W-:Y:S01]  /*b8d0*/  CS2R R60, SRZ ;  /* 0x00000000003c7805 */ /* 0x000fe2000001ff00 */
[----:B---34-:R-:W-:Y:S01]  /*b8e0*/  @!P4 IMAD.WIDE R24, R8, 0x2, R18 ;  /* 0x000000020818c825 */ /* 0x018fe200078e0212 */
[----:B------:R-:W-:Y:S01]  /*b8f0*/  CS2R R50, SRZ ;  /* 0x0000000000327805 */ /* 0x000fe2000001ff00 */
[----:B------:R-:W-:Y:S01]  /*b900*/  CS2R R48, SRZ ;  /* 0x0000000000307805 */ /* 0x000fe2000001ff00 */
[----:B------:R-:W-:Y:S01]  /*b910*/  CS2R R42, SRZ ;  /* 0x00000000002a7805 */ /* 0x000fe2000001ff00 */
[----:B------:R-:W-:-:S06]  /*b920*/  CS2R R40, SRZ ;  /* 0x0000000000287805 */ /* 0x000fcc000001ff00 */
[----:B------:R2:W5:Y:S01]  /*b930*/  @!P4 LD.E.128 R40, [R24.64] ;  /* 0x0000001c1828c980 */ /* 0x000562000c101d00 */
[----:B-1----:R-:W-:-:S04]  /*b940*/  @!P5 IMAD.WIDE R22, R10, 0x2, R20 ;  /* 0x000000020a16d825 */ /* 0x002fc800078e0214 */
[----:B------:R-:W-:Y:S01]  /*b950*/  @!P5 IMAD.WIDE R10, R10, 0x2, R18 ;  /* 0x000000020a0ad825 */ /* 0x000fe200078e0212 */
[----:B------:R2:W5:Y:S03]  /*b960*/  @!P5 LD.E.128 R64, [R22.64] ;  /* 0x0000001c1640d980 */ /* 0x000566000c101d00 */
[----:B------:R-:W-:Y:S01]  /*b970*/  @!P4 IMAD.WIDE R20, R8, 0x2, R20 ;  /* 0x000000020814c825 */ /* 0x000fe200078e0214 */
[----:B------:R2:W5:Y:S03]  /*b980*/  @!P5 LD.E.128 R60, [R10.64] ;  /* 0x0000001c0a3cd980 */ /* 0x000566000c101d00 */
[----:B------:R-:W-:Y:S01]  /*b990*/  @!P0 IMAD.WIDE R18, R56, 0x2, R18 ;  /* 0x0000000238128825 */ /* 0x000fe200078e0212 */
[----:B------:R2:W5:Y:S04]  /*b9a0*/  @!P4 LD.E.128 R48, [R20.64] ;  /* 0x0000001c1430c980 */ /* 0x000568000c101d00 */
[----:B------:R2:W5:Y:S02]  /*b9b0*/  @!P0 LD.E.128 R80, [R18.64] ;  /* 0x0000001c12508980 */ /* 0x000564000c101d00 */
.L_x_372:
[----:B------:R-:W-:Y:S05]  /*b9c0*/  BSYNC B0 ;  /* 0x0000000000007941 */ /* 0x000fea0003800000 */
.L_x_371:
[----:B------:R-:W-:Y:S01]  /*b9d0*/  IADD3 R9, R9, 0x40, RZ ;  /* 0x0000004009097810 */ /* 0x000fe20007ffe0ff */
[----:B-----5:R-:W-:Y:S01]  /*b9e0*/  IMAD.MOV.U32 R8, RZ, RZ, R50 ;  /* 0x000000ffff087224 */ /* 0x020fe200078e0032 */
[----:B------:R-:W4:Y:S01]  /*b9f0*/  SHFL.IDX PT, R15, R17, 0x1, 0x1c1f ;  /* 0x003c1f00110f7f89 */ /* 0x000f2200000e0000 */
[----:B--2---:R-:W-:Y:S01]  /*ba00*/  IMAD.MOV.U32 R11, RZ, RZ, R51 ;  /* 0x000000ffff0b7224 */ /* 0x004fe200078e0033 */
[----:B------:R-:W-:Y:S01]  /*ba10*/  ISETP.GE.AND P0, PT, R9, UR21, PT ;  /* 0x0000001509007c0c */ /* 0x000fe2000bf06270 */
[----:B------:R-:W-:Y:S01]  /*ba20*/  IMAD.MOV.U32 R10, RZ, RZ, R48 ;  /* 0x000000ffff0a7224 */ /* 0x000fe200078e0030 */
[----:B-1----:R-:W1:Y:S01]  /*ba30*/  SHFL.IDX PT, R14, R14, 0x1, 0x1c1f ;  /* 0x003c1f000e0e7f89 */ /* 0x002e6200000e0000 */
        /* <DEDUP_REMOVED lines=10> */
[----:B------:R-:W1:Y:S01]  /*bae0*/  SHFL.IDX PT, R12, R12, 0x1, 0x1c1f ;  /* 0x003c1f000c0c7f89 */ /* 0x000e6200000e0000 */
        /* <DEDUP_REMOVED lines=33> */
[----:B------:R-:W-:Y:S01]  /*bd00*/  CS2R R20, SRZ ;  /* 0x0000000000147805 */ /* 0x000fe2000001ff00 */
[----:B------:R-:W-:Y:S01]  /*bd10*/  PRMT R97, R10, 0x5410, R11 ;  /* 0x000054100a617816 */ /* 0x000fe2000000000b */
[----:B---34-:R-:W-:Y:S01]  /*bd20*/  CS2R R18, SRZ ;  /* 0x0000000000127805 */ /* 0x018fe2000001ff00 */
[----:B------:R-:W-:Y:S01]  /*bd30*/  PRMT R96, R8, 0x5410, R9 ;  /* 0x0000541008607816 */ /* 0x000fe20000000009 */
[----:B--2---:R-:W-:Y:S01]  /*bd40*/  CS2R R16, SRZ ;  /* 0x0000000000107805 */ /* 0x004fe2000001ff00 */
[----:B------:R-:W-:Y:S01]  /*bd50*/  CS2R R34, SRZ ;  /* 0x0000000000227805 */ /* 0x000fe2000001ff00 */
[----:B------:R-:W-:Y:S01]  /*bd60*/  CS2R R32, SRZ ;  /* 0x0000000000207805 */ /* 0x000fe2000001ff00 */
[----:B------:R-:W-:Y:S05]  /*bd70*/  @P0 BRA `(.L_x_374) ;  /* 0x0000023000000947 */ /* 0x000fea0003800000 */
[C---:B-1----:R-:W-:Y:S01]  /*bd80*/  IADD3 R10, R56.reuse, 0x20, RZ ;  /* 0x00000020380a7810 */ /* 0x042fe20007ffe0ff */
        /* <DEDUP_REMOVED lines=25> */
[----:B------:R-:W-:Y:S01]  /*bf20*/  CS2R R22, SRZ ;  /* 0x0000000000167805 */ /* 0x000fe2000001ff00 */
[----:B------:R2:W5:Y:S01]  /*bf30*/  @!P4 LD.E.128 R24, [R10.64] ;  /* 0x0000001c0a18c980 */ /* 0x000562000c101d00 */
[----:B------:R-:W-:-:S03]  /*bf40*/  @!P0 IMAD.WIDE R8, R8, 0x2, R12 ;  /* 0x0000000208088825 */ /* 0x000fc600078e020c */
[----:B------:R2:W5:Y:S01]  /*bf50*/  @!P4 LD.E.128 R16, [R52.64] ;  /* 0x0000001c3410c980 */ /* 0x000562000c101d00 */
[----:B------:R-:W-:-:S03]  /*bf60*/  @!P5 IMAD.WIDE R12, R56, 0x2, R12 ;  /* 0x00000002380cd825 */ /* 0x000fc600078e020c */
[----:B------:R2:W5:Y:S01]  /*bf70*/  @!P0 LD.E.128 R28, [R14.64] ;  /* 0x0000001c0e1c8980 */ /* 0x000562000c101d00 */
[----:B-1----:R-:W-:-:S03]  /*bf80*/  CS2R R20, SRZ ;  /* 0x0000000000147805 */ /* 0x002fc6000001ff00 */
[----:B------:R2:W5:Y:S04]  /*bf90*/  @!P5 LD.E.128 R32, [R12.64] ;  /* 0x0000001c0c20d980 */ /* 0x000568000c101d00 */
[----:B------:R2:W5:Y:S02]  /*bfa0*/  @!P0 LD.E.128 R20, [R8.64] ;  /* 0x0000001c08148980 */ /* 0x000564000c101d00 */
.L_x_374:
[----:B-1----:R-:W-:Y:S05]  /*bfb0*/  BSYNC B0 ;  /* 0x0000000000007941 */ /* 0x002fea0003800000 */
.L_x_373:
[----:B--2--5:R-:W-:Y:S01]  /*bfc0*/  IMAD.MOV.U32 R8, RZ, RZ, R30 ;  /* 0x000000ffff087224 */ /* 0x024fe200078e001e */
[----:B------:R-:W-:Y:S01]  /*bfd0*/  UIADD3 UR4, -UR18, UR21, URZ ;  /* 0x0000001512047290 */ /* 0x000fe2000fffe13f */
[----:B------:R-:W-:Y:S01]  /*bfe0*/  IMAD.MOV.U32 R11, RZ, RZ, R31 ;  /* 0x000000ffff0b7224 */ /* 0x000fe200078e001f */
[----:B------:R-:W-:-:S04]  /*bff0*/  DEPBAR.LE SB0, 0x1 ;  /* 0x000080400000791a */ /* 0x000fc80000000000 */
[----:B------:R-:W-:Y:S01]  /*c000*/  IMAD.MOV.U32 R10, RZ, RZ, R28 ;  /* 0x000000ffff0a7224 */ /* 0x000fe200078e001c */
[----:B------:R-:W-:Y:S01]  /*c010*/  PRMT R55, R11, 0x5410, R8 ;  /* 0x000054100b377816 */ /* 0x000fe20000000008 */
[----:B------:R-:W-:Y:S01]  /*c020*/  IMAD.MOV.U32 R9, RZ, RZ, R29 ;  /* 0x000000ffff097224 */ /* 0x000fe200078e001d */
[----:B------:R-:W-:Y:S01]  /*c030*/  MOV R8, R26 ;  /* 0x0000001a00087202 */ /* 0x000fe20000000f00 */
[----:B------:R-:W-:Y:S01]  /*c040*/  UISETP.LT.AND UP0, UPT, UR4, 0x80, UPT ;  /* 0x000000800400788c */ /* 0x000fe2000bf01270 */
[----:B------:R-:W-:Y:S01]  /*c050*/  IMAD.MOV.U32 R11, RZ, RZ, R27 ;  /* 0x000000ffff0b7224 */ /* 0x000fe200078e001b */
[----:B------:R-:W-:Y:S01]  /*c060*/  BSSY B1, `(.L_x_375) ;  /* 0x0000174000017945 */ /* 0x000fe20003800000 */
[----:B------:R-:W-:Y:S01]  /*c070*/  PRMT R54, R9, 0x5410, R10 ;  /* 0x0000541009367816 */ /* 0x000fe2000000000a */
[----:B------:R-:W-:Y:S01]  /*c080*/  IMAD.MOV.U32 R10, RZ, RZ, R24 ;  /* 0x000000ffff0a7224 */ /* 0x000fe200078e0018 */
[----:B------:R-:W-:Y:S01]  /*c090*/  PRMT R68, R68, 0x5410, R8 ;  /* 0x0000541044447816 */ /* 0x000fe20000000008 */
[----:B------:R-:W-:Y:S01]  /*c0a0*/  IMAD.MOV.U32 R9, RZ, RZ, R25 ;  /* 0x000000ffff097224 */ /* 0x000fe200078e0019 */
[----:B------:R-:W-:Y:S01]  /*c0b0*/  USEL UR4, UR4, 0x80, UP0 ;  /* 0x0000008004047887 */ /* 0x000fe20008000000 */
[----:B------:R-:W-:Y:S01]  /*c0c0*/  IMAD.MOV.U32 R8, RZ, RZ, R38 ;  /* 0x000000ffff087224 */ /* 0x000fe200078e0026 */
[----:B------:R-:W-:-:S02]  /*c0d0*/  PRMT R68, R11, 0x7610, R68 ;  /* 0x000076100b447816 */ /* 0x000fc40000000044 */
[----:B------:R-:W-:Y:S01]  /*c0e0*/  PRMT R59, R9, 0x5410, R10 ;  /* 0x00005410093b7816 */ /* 0x000fe2000000000a */
[----:B------:R-:W-:Y:S01]  /*c0f0*/  IMAD.MOV.U32 R10, RZ, RZ, R36 ;  /* 0x000000ffff0a7224 */ /* 0x000fe200078e0024 */
[----:B------:R-:W-:Y:S01]  /*c100*/  PRMT R72, R72, 0x5410, R8 ;  /* 0x0000541048487816 */ /* 0x000fe20000000008 */
[----:B------:R-:W-:Y:S01]  /*c110*/  IMAD.MOV.U32 R9, RZ, RZ, R37 ;  /* 0x000000ffff097224 */ /* 0x000fe200078e0025 */
[----:B------:R-:W-:Y:S01]  /*c120*/  MOV R11, R39 ;  /* 0x00000027000b7202 */ /* 0x000fe20000000f00 */
[----:B------:R-:W-:Y:S01]  /*c130*/  IMAD.MOV.U32 R8, RZ, RZ, R22 ;  /* 0x000000ffff087224 */ /* 0x000fe200078e0016 */
[----:B------:R-:W-:Y:S01]  /*c140*/  BAR.SYNC.DEFER_BLOCKING 0x0 ;  /* 0x0000000000007b1d */ /* 0x000fe20000010000 */
[----:B------:R-:W-:Y:S02]  /*c150*/  ISETP.GE.AND P0, PT, R73, UR4, PT ;  /* 0x0000000449007c0c */ /* 0x000fe4000bf06270 */
[----:B------:R-:W-:Y:S01]  /*c160*/  PRMT R71, R9, 0x5410, R10 ;  /* 0x0000541009477816 */ /* 0x000fe2000000000a */
[----:B------:R-:W-:Y:S01]  /*c170*/  IMAD.MOV.U32 R10, RZ, RZ, R20 ;  /* 0x000000ffff0a7224 */ /* 0x000fe200078e0014 */
[----:B------:R-:W-:Y:S01]  /*c180*/  PRMT R53, R53, 0x5410, R8 ;  /* 0x0000541035357816 */ /* 0x000fe20000000008 */
[----:B------:R-:W-:Y:S01]  /*c190*/  IMAD.MOV.U32 R9, RZ, RZ, R21 ;  /* 0x000000ffff097224 */ /* 0x000fe200078e0015 */
[----:B------:R-:W-:Y:S01]  /*c1a0*/  PRMT R72, R11, 0x7610, R72 ;  /* 0x000076100b487816 */ /* 0x000fe20000000048 */
[----:B------:R-:W-:Y:S01]  /*c1b0*/  IMAD.MOV.U32 R8, RZ, RZ, R18 ;  /* 0x000000ffff087224 */ /* 0x000fe200078e0012 */
[----:B------:R-:W-:-:S02]  /*c1c0*/  MOV R11, R23 ;  /* 0x00000017000b7202 */ /* 0x000fc40000000f00 */
[----:B------:R-:W-:Y:S01]  /*c1d0*/  PRMT R52, R9, 0x5410, R10 ;  /* 0x0000541009347816 */ /* 0x000fe2000000000a */
[----:B------:R-:W-:Y:S01]  /*c1e0*/  IMAD.MOV.U32 R9, RZ, RZ, R16 ;  /* 0x000000ffff097224 */ /* 0x000fe200078e0010 */
[----:B------:R-:W-:Y:S01]  /*c1f0*/  PRMT R58, R58, 0x5410, R8 ;  /* 0x000054103a3a7816 */ /* 0x000fe20000000008 */
[----:B------:R-:W-:Y:S01]  /*c200*/  IMAD.MOV.U32 R8, RZ, RZ, R17 ;  /* 0x000000ffff087224 */ /* 0x000fe200078e0011 */
[----:B------:R-:W-:Y:S02]  /*c210*/  MOV R10, R19 ;  /* 0x00000013000a7202 */ /* 0x000fe40000000f00 */
[----:B------:R-:W-:Y:S01]  /*c220*/  PRMT R53, R11, 0x7610, R53 ;  /* 0x000076100b357816 */ /* 0x000fe20000000035 */
[----:B------:R-:W-:Y:S01]  /*c230*/  IMAD.MOV.U32 R11, RZ, RZ, R34 ;  /* 0x000000ffff0b7224 */ /* 0x000fe200078e0022 */
[----:B------:R-:W-:Y:S01]  /*c240*/  PRMT R57, R8, 0x5410, R9 ;  /* 0x0000541008397816 */ /* 0x000fe20000000009 */
[----:B------:R-:W-:Y:S01]  /*c250*/  IMAD.MOV.U32 R9, RZ, RZ, R32 ;  /* 0x000000ffff097224 */ /* 0x000fe200078e0020 */
[----:B------:R-:W-:Y:S01]  /*c260*/  PRMT R58, R10, 0x7610, R58 ;  /* 0x000076100a3a7816 */ /* 0x000fe2000000003a */
[----:B------:R-:W-:Y:S01]  /*c270*/  IMAD.MOV.U32 R8, RZ, RZ, R33 ;  /* 0x000000ffff087224 */ /* 0x000fe200078e0021 */
[----:B------:R-:W-:-:S04]  /*c280*/  MOV R10, R35 ;  /* 0x00000023000a7202 */ /* 0x000fc80000000f00 */
[----:B------:R-:W-:Y:S02]  /*c290*/  PRMT R70, R10, 0x5410, R11 ;  /* 0x000054100a467816 */ /* 0x000fe4000000000b */
[----:B------:R-:W-:Y:S01]  /*c2a0*/  PRMT R69, R8, 0x5410, R9 ;  /* 0x0000541008457816 */ /* 0x000fe20000000009 */
[----:B------:R-:W-:Y:S05]  /*c2b0*/  @P0 BRA `(.L_x_376) ;  /* 0x000014e000000947 */ /* 0x000fea0003800000 */
[----:B------:R-:W-:Y:S01]  /*c2c0*/  ISETP.GE.AND P0, PT, R56, c[0x0][0x27c], PT ;  /* 0x00009f0038007a0c */ /* 0x000fe20003f06270 */
[----:B------:R-:W-:-:S12]  /*c2d0*/  BSSY B0, `(.L_x_377) ;  /* 0x0000068000007945 */ /* 0x000fd80003800000 */
[----:B------:R-:W-:Y:S05]  /*c2e0*/  @P0 BRA `(.L_x_378) ;  /* 0x0000066000000947 */ /* 0x000fea0003800000 */
[----:B------:R-:W-:Y:S01]  /*c2f0*/  MOV R9, c[0x0][0x27c] ;  /* 0x00009f0000097a02 */ /* 0x000fe20000000f00 */
[----:B------:R-:W-:Y:S01]  /*c300*/  HADD2.F32 R109, -RZ, R96.H0_H0 ;  /* 0x20000060ff6d7230 */ /* 0x000fe20000004100 */
[----:B------:R-:W-:Y:S01]  /*c310*/  SHF.L.U32 R13, R73, 0x6, RZ ;  /* 0x00000006490d7819 */ /* 0x000fe200000006ff */
[----:B------:R-:W-:Y:S01]  /*c320*/  HADD2.F32 R118, -RZ, R98.H0_H0 ;  /* 0x20000062ff767230 */ /* 0x000fe20000004100 */
[----:B------:R-:W-:Y:S01]  /*c330*/  LEA.HI R12, R9, R74, RZ, 0x1d ;  /* 0x0000004a090c7211 */ /* 0x000fe200078fe8ff */
[----:B------:R-:W-:Y:S01]  /*c340*/  HADD2.F32 R104, -RZ, R97.H0_H0 ;  /* 0x20000061ff687230 */ /* 0x000fe20000004100 */
[----:B------:R-:W-:Y:S01]  /*c350*/  LOP3.LUT R13, R13, 0x1c0, RZ, 0xc0, !PT ;  /* 0x000001c00d0d7812 */ /* 0x000fe200078ec0ff */
[----:B------:R-:W-:Y:S01]  /*c360*/  HADD2.F32 R96, -RZ, R96.H1_H1 ;  /* 0x30000060ff607230 */ /* 0x000fe20000004100 */
[----:B------:R-:W-:Y:S01]  /*c370*/  SHF.R.S32.HI R9, RZ, 0x1f, R12 ;  /* 0x0000001fff097819 */ /* 0x000fe2000001140c */
[----:B------:R-:W-:Y:S01]  /*c380*/  HADD2.F32 R112, -RZ, R99.H0_H0 ;  /* 0x20000063ff707230 */ /* 0x000fe20000004100 */
[----:B------:R-:W-:Y:S01]  /*c390*/  SHF.L.U32 R8, R12, 0x3, RZ ;  /* 0x000000030c087819 */ /* 0x000fe200000006ff */
[----:B------:R-:W-:Y:S01]  /*c3a0*/  HADD2.F32 R98, -RZ, R98.H1_H1 ;  /* 0x30000062ff627230 */ /* 0x000fe20000004100 */
[----:B------:R-:W-:Y:S01]  /*c3b0*/  LEA.HI R9, R9, R12, RZ, 0x3 ;  /* 0x0000000c09097211 */ /* 0x000fe200078f18ff */
[----:B------:R-:W-:Y:S01]  /*c3c0*/  HADD2.F32 R97, -RZ, R97.H1_H1 ;  /* 0x30000061ff617230 */ /* 0x000fe20000004100 */
[----:B------:R-:W-:Y:S01]  /*c3d0*/  SHF.R.U32.HI R11, RZ, 0x3, R13 ;  /* 0x00000003ff0b7819 */ /* 0x000fe2000001160d */
[----:B------:R-:W-:Y:S01]  /*c3e0*/  HADD2.F32 R99, -RZ, R99.H1_H1 ;  /* 0x30000063ff637230 */ /* 0x000fe20000004100 */
[----:B------:R-:W-:-:S02]  /*c3f0*/  LOP3.LUT R8, R13, 0x38, R8, 0xf8, !PT ;  /* 0x000000380d087812 */ /* 0x000fc400078ef808 */
[----:B------:R-:W-:Y:S02]  /*c400*/  SHF.L.U32 R9, R9, 0xa, RZ ;  /* 0x0000000a09097819 */ /* 0x000fe400000006ff */
[----:B------:R-:W-:Y:S02]  /*c410*/  SHF.L.U32 R10, R89, 0x9, RZ ;  /* 0x00000009590a7819 */ /* 0x000fe400000006ff */
[----:B------:R-:W-:Y:S02]  /*c420*/  LOP3.LUT R95, R13, 0x38, R56, 0xf8, !PT ;  /* 0x000000380d5f7812 */ /* 0x000fe400078ef838 */
[----:B------:R-:W-:Y:S02]  /*c430*/  LOP3.LUT R8, R8, R11, RZ, 0x3c, !PT ;  /* 0x0000000b08087212 */ /* 0x000fe400078e3cff */
[----:B------:R-:W-:Y:S02]  /*c440*/  LOP3.LUT R9, R9, 0x7fffe000, RZ, 0xc0, !PT ;  /* 0x7fffe00009097812 */ /* 0x000fe400078ec0ff */
[----:B------:R-:W-:-:S02]  /*c450*/  LOP3.LUT R95, R10, R95, R11, 0xf6, !PT ;  /* 0x0000005f0a5f7212 */ /* 0x000fc400078ef60b */
[----:B------:R-:W-:Y:S02]  /*c460*/  IADD3 R8, R8, R9, R10 ;  /* 0x0000000908087210 */ /* 0x000fe40007ffe00a */
[----:B------:R-:W-:Y:S02]  /*c470*/  SHF.L.U32 R95, R95, 0x1, RZ ;  /* 0x000000015f5f7819 */ /* 0x000fe400000006ff */
[----:B------:R-:W-:Y:S02]  /*c480*/  SHF.L.U32 R94, R8, 0x1, RZ ;  /* 0x00000001085e7819 */ /* 0x000fe400000006ff */
[--C-:B------:R-:W-:Y:S01]  /*c490*/  SHF.R.U32.HI R100, RZ, 0x10, R83.reuse ;  /* 0x00000010ff647819 */ /* 0x100fe20000011653 */
[----:B------:R-:W1:Y:S01]  /*c4a0*/  LDS.128 R12, [R95+0xc100] ;  /* 0x00c100005f0c7984 */ /* 0x000e620000000c00 */
[----:B------:R-:W-:Y:S02]  /*c4b0*/  SHF.R.U64 R82, R82, 0x10, R83 ;  /* 0x0000001052527819 */ /* 0x000fe40000001253 */
[----:B------:R-:W-:Y:S01]  /*c4c0*/  SHF.R.U64 R83, R84, 0x10, R85 ;  /* 0x0000001054537819 */ /* 0x000fe20000001255 */
[----:B------:R-:W2:Y:S01]  /*c4d0*/  LDS.128 R8, [R94+0xc100] ;  /* 0x00c100005e087984 */ /* 0x000ea20000000c00 */
[----:B------:R-:W-:Y:S01]  /*c4e0*/  SHF.R.U64 R86, R86, 0x10, R87 ;  /* 0x0000001056567819 */ /* 0x000fe20000001257 */
[----:B------:R-:W-:Y:S01]  /*c4f0*/  HADD2.F32 R100, -RZ, R100.H0_H0 ;  /* 0x20000064ff647230 */ /* 0x000fe20000004100 */
[----:B------:R-:W-:-:S02]  /*c500*/  SHF.R.U32.HI R84, RZ, 0x10, R85 ;  /* 0x00000010ff547819 */ /* 0x000fc40000011655 */
[----:B------:R-:W-:Y:S01]  /*c510*/  SHF.R.U32.HI R87, RZ, 0x10, R87 ;  /* 0x00000010ff577819 */ /* 0x000fe20000011657 */
[----:B------:R-:W-:Y:S01]  /*c520*/  HADD2.F32 R111, -RZ, R86.H0_H0 ;  /* 0x20000056ff6f7230 */ /* 0x000fe20000004100 */
[--C-:B------:R-:W-:Y:S02]  /*c530*/  SHF.R.U64 R80, R80, 0x10, R81.reuse ;  /* 0x0000001050507819 */ /* 0x100fe40000001251 */
[----:B------:R-:W-:Y:S01]  /*c540*/  SHF.R.U32.HI R81, RZ, 0x10, R81 ;  /* 0x00000010ff517819 */ /* 0x000fe20000011651 */
[----:B------:R-:W-:Y:S02]  /*c550*/  HADD2.F32 R116, -RZ, R87.H0_H0 ;  /* 0x20000057ff747230 */ /* 0x000fe40000004100 */
[--C-:B-1----:R-:W-:Y:S02]  /*c560*/  HADD2.F32 R85, -RZ, R15.reuse.H0_H0 ;  /* 0x2000000fff557230 */ /* 0x102fe40000004100 */
[----:B------:R-:W-:Y:S02]  /*c570*/  HADD2.F32 R15, -RZ, R15.H1_H1 ;  /* 0x3000000fff0f7230 */ /* 0x000fe40000004100 */
[--C-:B--2---:R-:W-:Y:S01]  /*c580*/  HADD2.F32 R105, -RZ, R11.reuse.H0_H0 ;  /* 0x2000000bff697230 */ /* 0x104fe20000004100 */
[----:B------:R-:W-:Y:S01]  /*c590*/  FMUL.FTZ R110, R85, R104 ;  /* 0x00000068556e7220 */ /* 0x000fe20000410000 */
[----:B------:R-:W-:Y:S01]  /*c5a0*/  HADD2.F32 R11, -RZ, R11.H1_H1 ;  /* 0x3000000bff0b7230 */ /* 0x000fe20000004100 */
[----:B------:R-:W-:Y:S01]  /*c5b0*/  FMUL.FTZ R114, R15, R100 ;  /* 0x000000640f727220 */ /* 0x000fe20000410000 */
[----:B------:R-:W-:Y:S01]  /*c5c0*/  HADD2.F32 R101, -RZ, R13.H0_H0 ;  /* 0x2000000dff657230 */ /* 0x000fe20000004100 */
[----:B------:R-:W-:Y:S01]  /*c5d0*/  FMUL.FTZ R104, R105, R104 ;  /* 0x0000006869687220 */ /* 0x000fe20000410000 */
[----:B------:R-:W-:Y:S01]  /*c5e0*/  HADD2.F32 R106, -RZ, R9.H0_H0 ;  /* 0x20000009ff6a7230 */ /* 0x000fe20000004100 */
[----:B------:R-:W-:Y:S01]  /*c5f0*/  FMUL.FTZ R100, R11, R100 ;  /* 0x000000640b647220 */ /* 0x000fe20000410000 */
[----:B------:R-:W-:Y:S01]  /*c600*/  HADD2.F32 R13, -RZ, R13.H1_H1 ;  /* 0x3000000dff0d7230 */ /* 0x000fe20000004100 */
[-C--:B------:R-:W-:Y:S01]  /*c610*/  FMUL.FTZ R87, R101, R109.reuse ;  /* 0x0000006d65577220 */ /* 0x080fe20000410000 */
[----:B------:R-:W-:Y:S01]  /*c620*/  HADD2.F32 R102, -RZ, R12.H0_H0 ;  /* 0x2000000cff667230 */ /* 0x000fe20000004100 */
[----:B------:R-:W-:Y:S01]  /*c630*/  FFMA.FTZ R11, R11, R116, R114 ;  /* 0x000000740b0b7223 */ /* 0x000fe20000010072 */
[----:B------:R-:W-:Y:S01]  /*c640*/  HADD2.F32 R114, -RZ, R81.H0_H0 ;  /* 0x20000051ff727230 */ /* 0x000fe20000004100 */
[C---:B------:R-:W-:Y:S01]  /*c650*/  FMUL.FTZ R109, R106.reuse, R109 ;  /* 0x0000006d6a6d7220 */ /* 0x040fe20000410000 */
[----:B------:R-:W-:Y:S01]  /*c660*/  HADD2.F32 R9, -RZ, R9.H1_H1 ;  /* 0x30000009ff097230 */ /* 0x000fe20000004100 */
[----:B------:R-:W-:Y:S01]  /*c670*/  FFMA.FTZ R87, R106, R118, R87 ;  /* 0x000000766a577223 */ /* 0x000fe20000010057 */
[----:B------:R-:W-:Y:S01]  /*c680*/  HADD2.F32 R106, -RZ, R84.H0_H0 ;  /* 0x20000054ff6a7230 */ /* 0x000fe20000004100 */
[----:B------:R-:W-:Y:S01]  /*c690*/  FMUL.FTZ R84, R13, R114 ;  /* 0x000000720d547220 */ /* 0x000fe20000410000 */
[----:B------:R-:W-:Y:S01]  /*c6a0*/  HADD2.F32 R103, -RZ, R12.H1_H1 ;  /* 0x3000000cff677230 */ /* 0x000fe20000004100 */
[----:B------:R-:W-:Y:S01]  /*c6b0*/  FMUL.FTZ R81, R102, R96 ;  /* 0x0000006066517220 */ /* 0x000fe20000410000 */
[----:B------:R-:W-:Y:S01]  /*c6c0*/  HADD2.F32 R107, -RZ, R8.H0_H0 ;  /* 0x20000008ff6b7230 */ /* 0x000fe20000004100 */
[C---:B------:R-:W-:Y:S01]  /*c6d0*/  FMUL.FTZ R114, R9.reuse, R114 ;  /* 0x0000007209727220 */ /* 0x040fe20000410000 */
[----:B------:R-:W-:Y:S01]  /*c6e0*/  HADD2.F32 R12, -RZ, R14.H0_H0 ;  /* 0x2000000eff0c7230 */ /* 0x000fe20000004100 */
[----:B------:R-:W-:Y:S01]  /*c6f0*/  FFMA.FTZ R84, R9, R106, R84 ;  /* 0x0000006a09547223 */ /* 0x000fe20000010054 */
[----:B------:R-:W-:Y:S01]  /*c700*/  HADD2.F32 R108, -RZ, R8.H1_H1 ;  /* 0x30000008ff6c7230 */ /* 0x000fe20000004100 */
[----:B------:R-:W-:Y:S01]  /*c710*/  FMUL.FTZ R9, R107, R96 ;  /* 0x000000606b097220 */ /* 0x000fe20000410000 */
[----:B------:R-:W-:Y:S01]  /*c720*/  HADD2.F32 R8, -RZ, R10.H0_H0 ;  /* 0x2000000aff087230 */ /* 0x000fe20000004100 */
[----:B------:R-:W-:Y:S01]  /*c730*/  FFMA.FTZ R110, R105, R112, R110 ;  /* 0x00000070696e7223 */ /* 0x000fe2000001006e */
[----:B------:R-:W-:Y:S01]  /*c740*/  HADD2.F32 R14, -RZ, R14.H1_H1 ;  /* 0x3000000eff0e7230 */ /* 0x000fe20000004100 */
[----:B------:R-:W-:Y:S01]  /*c750*/  FFMA.FTZ R81, R107, R98, R81 ;  /* 0x000000626b517223 */ /* 0x000fe20000010051 */
[----:B------:R-:W-:Y:S01]  /*c760*/  HADD2.F32 R105, -RZ, R80.H0_H0 ;  /* 0x20000050ff697230 */ /* 0x000fe20000004100 */
[-C--:B------:R-:W-:Y:S01]  /*c770*/  FMUL.FTZ R96, R12, R97.reuse ;  /* 0x000000610c607220 */ /* 0x080fe20000410000 */
[----:B------:R-:W-:Y:S01]  /*c780*/  HADD2.F32 R107, -RZ, R82.H0_H0 ;  /* 0x20000052ff6b7230 */ /* 0x000fe20000004100 */
[C---:B------:R-:W-:Y:S01]  /*c790*/  FMUL.FTZ R97, R8.reuse, R97 ;  /* 0x0000006108617220 */ /* 0x040fe20000410000 */
[----:B------:R-:W-:Y:S01]  /*c7a0*/  HADD2.F32 R10, -RZ, R10.H1_H1 ;  /* 0x3000000aff0a7230 */ /* 0x000fe20000004100 */
[----:B------:R-:W-:Y:S01]  /*c7b0*/  FFMA.FTZ R80, R8, R99, R96 ;  /* 0x0000006308507223 */ /* 0x000fe20000010060 */
[----:B------:R-:W-:Y:S01]  /*c7c0*/  HADD2.F32 R8, -RZ, R83.H0_H0 ;  /* 0x20000053ff087230 */ /* 0x000fe20000004100 */
[----:B------:R-:W-:Y:S01]  /*c7d0*/  FMUL.FTZ R113, R103, R105 ;  /* 0x0000006967717220 */ /* 0x000fe20000410000 */
[----:B------:R-:W-:Y:S01]  /*c7e0*/  F2FP.PACK_AB R11, R11, R110 ;  /* 0x0000006e0b0b723e */ /* 0x000fe200000000ff */
        /* <DEDUP_REMOVED lines=13> */
[-C--:B------:R-:W-:Y:S02]  /*c8c0*/  FFMA.FTZ R14, R14, R111.reuse, -R107 ;  /* 0x0000006f0e0e7223 */ /* 0x080fe4000001086b */
[----:B------:R-:W-:Y:S01]  /*c8d0*/  FFMA.FTZ R108, R108, R8, R113 ;  /* 0x000000086c6c7223 */ /* 0x000fe20000010071 */
[----:B------:R-:W-:Y:S01]  /*c8e0*/  F2FP.PACK_AB R12, R105, R98 ;  /* 0x00000062690c723e */ /* 0x000fe200000000ff */
[----:B------:R-:W-:Y:S01]  /*c8f0*/  FFMA.FTZ R83, R10, R111, R83 ;  /* 0x0000006f0a537223 */ /* 0x000fe20000010053 */
[----:B------:R-:W-:Y:S02]  /*c900*/  F2FP.PACK_AB R14, R14, R97 ;  /* 0x000000610e0e723e */ /* 0x000fe400000000ff */
[----:B------:R-:W-:Y:S02]  /*c910*/  F2FP.PACK_AB R8, R108, R81 ;  /* 0x000000516c08723e */ /* 0x000fe400000000ff */
[----:B------:R-:W-:Y:S01]  /*c920*/  F2FP.PACK_AB R10, R83, R80 ;  /* 0x00000050530a723e */ /* 0x000fe200000000ff */
[----:B------:R1:W-:Y:S04]  /*c930*/  STS.128 [R95+0xc100], R12 ;  /* 0x00c1000c5f007388 */ /* 0x0003e80000000c00 */
[----:B------:R1:W-:Y:S02]  /*c940*/  STS.128 [R94+0xc100], R8 ;  /* 0x00c100085e007388 */ /* 0x0003e40000000c00 */
.L_x_378:
[----:B------:R-:W-:Y:S05]  /*c950*/  BSYNC B0 ;  /* 0x0000000000007941 */ /* 0x000fea0003800000 */
.L_x_377:
[----:B-1----:R-:W-:Y:S01]  /*c960*/  IADD3 R12, R56, 0x20, RZ ;  /* 0x00000020380c7810 */ /* 0x002fe20007ffe0ff */
[----:B------:R-:W-:Y:S03]  /*c970*/  BSSY B0, `(.L_x_379) ;  /* 0x0000071000007945 */ /* 0x000fe60003800000 */
[----:B------:R-:W-:-:S13]  /*c980*/  ISETP.GE.AND P0, PT, R12, c[0x0][0x27c], PT ;  /* 0x00009f000c007a0c */ /* 0x000fda0003f06270 */
[----:B------:R-:W-:Y:S05]  /*c990*/  @P0 BRA `(.L_x_380) ;  /* 0x000006e000000947 */ /* 0x000fea0003800000 */
[----:B------:R-:W-:Y:S01]  /*c9a0*/  SHF.R.S32.HI R11, RZ, 0x1f, R12 ;  /* 0x0000001fff0b7819 */ /* 0x000fe2000001140c */
[----:B------:R-:W-:Y:S01]  /*c9b0*/  HADD2.F32 R102, -RZ, R91.H0_H0 ;  /* 0x2000005bff667230 */ /* 0x000fe20000004100 */
[----:B------:R-:W-:Y:S01]  /*c9c0*/  MOV R8, c[0x0][0x27c] ;  /* 0x00009f0000087a02 */ /* 0x000fe20000000f00 */
[--C-:B------:R-:W-:Y:S01]  /*c9d0*/  HADD2.F32 R86, -RZ, R90.reuse.H0_H0 ;  /* 0x2000005aff567230 */ /* 0x100fe20000004100 */
[CC--:B------:R-:W-:Y:S01]  /*c9e0*/  LEA.HI R10, R11.reuse, R12.reuse, RZ, 0x3 ;  /* 0x0000000c0b0a7211 */ /* 0x0c0fe200078f18ff */
[----:B------:R-:W-:Y:S01]  /*c9f0*/  HADD2.F32 R108, -RZ, R93.H0_H0 ;  /* 0x2000005dff6c7230 */ /* 0x000fe20000004100 */
[----:B------:R-:W-:Y:S01]  /*ca00*/  LEA.HI R11, R11, R12, RZ, 0x6 ;  /* 0x0000000c0b0b7211 */ /* 0x000fe200078f30ff */
[----:B------:R-:W-:Y:S01]  /*ca10*/  HADD2.F32 R90, -RZ, R90.H1_H1 ;  /* 0x3000005aff5a7230 */ /* 0x000fe20000004100 */
[----:B------:R-:W-:Y:S01]  /*ca20*/  SHF.R.S32.HI R13, RZ, 0x3, R10 ;  /* 0x00000003ff0d7819 */ /* 0x000fe2000001140a */
[--C-:B------:R-:W-:Y:S01]  /*ca30*/  HADD2.F32 R100, -RZ, R92.reuse.H0_H0 ;  /* 0x2000005cff647230 */ /* 0x100fe20000004100 */
[----:B------:R-:W-:Y:S01]  /*ca40*/  SHF.L.U32 R9, R73, 0x6, RZ ;  /* 0x0000000649097819 */ /* 0x000fe200000006ff */
[----:B------:R-:W-:Y:S01]  /*ca50*/  IMAD.SHL.U32 R11, R11, 0x80, RZ ;  /* 0x000000800b0b7824 */ /* 0x000fe200078e00ff */
[----:B------:R-:W-:Y:S01]  /*ca60*/  LEA.HI R8, R8, R13, RZ, 0x1d ;  /* 0x0000000d08087211 */ /* 0x000fe200078fe8ff */
[----:B------:R-:W-:Y:S01]  /*ca70*/  HADD2.F32 R92, -RZ, R92.H1_H1 ;  /* 0x3000005cff5c7230 */ /* 0x000fe20000004100 */
[----:B------:R-:W-:Y:S01]  /*ca80*/  LOP3.LUT R9, R9, 0x1c0, RZ, 0xc0, !PT ;  /* 0x000001c009097812 */ /* 0x000fe200078ec0ff */
[----:B------:R-:W-:Y:S01]  /*ca90*/  HADD2.F32 R91, -RZ, R91.H1_H1 ;  /* 0x3000005bff5b7230 */ /* 0x000fe20000004100 */
[----:B------:R-:W-:Y:S01]  /*caa0*/  SHF.R.S32.HI R13, RZ, 0x1f, R8 ;  /* 0x0000001fff0d7819 */ /* 0x000fe20000011408 */
[----:B------:R-:W-:Y:S01]  /*cab0*/  HADD2.F32 R93, -RZ, R93.H1_H1 ;  /* 0x3000005dff5d7230 */ /* 0x000fe20000004100 */
[----:B------:R-:W-:-:S02]  /*cac0*/  LOP3.LUT R15, R9, 0x38, R10, 0xf8, !PT ;  /* 0x00000038090f7812 */ /* 0x000fc400078ef80a */
[----:B------:R-:W-:Y:S01]  /*cad0*/  LEA.HI R13, R13, R8, RZ, 0x3 ;  /* 0x000000080d0d7211 */ /* 0x000fe200078f18ff */
[----:B------:R-:W-:Y:S01]  /*cae0*/  IMAD.SHL.U32 R8, R8, 0x8, RZ ;  /* 0x0000000808087824 */ /* 0x000fe200078e00ff */
[----:B------:R-:W-:Y:S02]  /*caf0*/  SHF.R.U32.HI R10, RZ, 0x3, R9 ;  /* 0x00000003ff0a7819 */ /* 0x000fe40000011609 */
[----:B------:R-:W-:Y:S02]  /*cb00*/  SHF.L.U32 R13, R13, 0xa, RZ ;  /* 0x0000000a0d0d7819 */ /* 0x000fe400000006ff */
[----:B------:R-:W-:Y:S02]  /*cb10*/  LOP3.LUT R12, R11, 0x7fffe000, RZ, 0xc0, !PT ;  /* 0x7fffe0000b0c7812 */ /* 0x000fe400078ec0ff */
[----:B------:R-:W-:Y:S02]  /*cb20*/  LOP3.LUT R9, R9, 0x38, R8, 0xf8, !PT ;  /* 0x0000003809097812 */ /* 0x000fe400078ef808 */
[----:B------:R-:W-:-:S02]  /*cb30*/  LOP3.LUT R14, R13, 0x7fffe000, RZ, 0xc0, !PT ;  /* 0x7fffe0000d0e7812 */ /* 0x000fc400078ec0ff */
[----:B------:R-:W-:Y:S02]  /*cb40*/  LOP3.LUT R15, R15, R10, RZ, 0x3c, !PT ;  /* 0x0000000a0f0f7212 */ /* 0x000fe400078e3cff */
[----:B------:R-:W-:Y:S02]  /*cb50*/  LEA R12, R89, R12, 0x9 ;  /* 0x0000000c590c7211 */ /* 0x000fe400078e48ff */
[----:B------:R-:W-:Y:S01]  /*cb60*/  LOP3.LUT R8, R9, R10, RZ, 0x3c, !PT ;  /* 0x0000000a09087212 */ /* 0x000fe200078e3cff */
[----:B------:R-:W-:Y:S01]  /*cb70*/  IMAD R9, R89, 0x200, R14 ;  /* 0x0000020059097824 */ /* 0x000fe200078e020e */
[----:B------:R-:W-:Y:S01]  /*cb80*/  SHF.R.U32.HI R82, RZ, 0x10, R61 ;  /* 0x00000010ff527819 */ /* 0x000fe2000001163d */
[----:B------:R-:W-:Y:S01]  /*cb90*/  IMAD.IADD R12, R12, 0x1, R15 ;  /* 0x000000010c0c7824 */ /* 0x000fe200078e020f */
[--C-:B------:R-:W-:Y:S02]  /*cba0*/  SHF.R.U64 R64, R64, 0x10, R65.reuse ;  /* 0x0000001040407819 */ /* 0x100fe40000001241 */
[----:B------:R-:W-:Y:S01]  /*cbb0*/  IADD3 R8, R9, R8, RZ ;  /* 0x0000000809087210 */ /* 0x000fe20007ffe0ff */
[----:B------:R-:W-:Y:S01]  /*cbc0*/  HADD2.F32 R82, -RZ, R82.H0_H0 ;  /* 0x20000052ff527230 */ /* 0x000fe20000004100 */
[----:B------:R-:W-:Y:S01]  /*cbd0*/  SHF.L.U32 R81, R12, 0x1, RZ ;  /* 0x000000010c517819 */ /* 0x000fe200000006ff */
[----:B------:R-:W-:Y:S01]  /*cbe0*/  HADD2.F32 R64, -RZ, R64.H0_H0 ;  /* 0x20000040ff407230 */ /* 0x000fe20000004100 */
[----:B------:R-:W-:Y:S01]  /*cbf0*/  SHF.R.U32.HI R65, RZ, 0x10, R65 ;  /* 0x00000010ff417819 */ /* 0x000fe20000011641 */
[----:B------:R-:W-:Y:S01]  /*cc00*/  IMAD.SHL.U32 R80, R8, 0x2, RZ ;  /* 0x0000000208507824 */ /* 0x000fe200078e00ff */
[----:B------:R-:W-:Y:S01]  /*cc10*/  SHF.R.U64 R60, R60, 0x10, R61 ;  /* 0x000000103c3c7819 */ /* 0x000fe2000000123d */
[----:B------:R-:W1:Y:S01]  /*cc20*/  LDS.128 R12, [R81+0xc100] ;  /* 0x00c10000510c7984 */ /* 0x000e620000000c00 */
[--C-:B------:R-:W-:Y:S01]  /*cc30*/  SHF.R.U64 R61, R66, 0x10, R67.reuse ;  /* 0x00000010423d7819 */ /* 0x100fe20000001243 */
[----:B------:R-:W-:Y:S01]  /*cc40*/  HADD2.F32 R104, -RZ, R65.H0_H0 ;  /* 0x20000041ff687230 */ /* 0x000fe20000004100 */
[----:B------:R-:W-:Y:S01]  /*cc50*/  SHF.R.U32.HI R66, RZ, 0x10, R67 ;  /* 0x00000010ff427819 */ /* 0x000fe20000011643 */
[----:B------:R-:W2:Y:S01]  /*cc60*/  LDS.128 R8, [R80+0xc100] ;  /* 0x00c1000050087984 */ /* 0x000ea20000000c00 */
[----:B------:R-:W-:-:S02]  /*cc70*/  SHF.R.U64 R62, R62, 0x10, R63 ;  /* 0x000000103e3e7819 */ /* 0x000fc4000000123f */
[----:B------:R-:W-:Y:S01]  /*cc80*/  SHF.R.U32.HI R63, RZ, 0x10, R63 ;  /* 0x00000010ff3f7819 */ /* 0x000fe2000001163f */
[----:B------:R-:W-:Y:S02]  /*cc90*/  HADD2.F32 R110, -RZ, R66.H0_H0 ;  /* 0x20000042ff6e7230 */ /* 0x000fe40000004100 */
[--C-:B-1----:R-:W-:Y:S02]  /*cca0*/  HADD2.F32 R83, -RZ, R13.reuse.H1_H1 ;  /* 0x3000000dff537230 */ /* 0x102fe40000004100 */
[----:B------:R-:W-:Y:S02]  /*ccb0*/  HADD2.F32 R67, -RZ, R13.H0_H0 ;  /* 0x2000000dff437230 */ /* 0x000fe40000004100 */
[----:B------:R-:W-:Y:S01]  /*ccc0*/  HADD2.F32 R13, -RZ, R15.H0_H0 ;  /* 0x2000000fff0d7230 */ /* 0x000fe20000004100 */
[----:B------:R-:W-:Y:S01]  /*ccd0*/  FMUL.FTZ R65, R83, R82 ;  /* 0x0000005253417220 */ /* 0x000fe20000410000 */
[--C-:B--2---:R-:W-:Y:S01]  /*cce0*/  HADD2.F32 R94, -RZ, R9.reuse.H1_H1 ;  /* 0x30000009ff5e7230 */ /* 0x104fe20000004100 */
[----:B------:R-:W-:Y:S01]  /*ccf0*/  FMUL.FTZ R98, R67, R86 ;  /* 0x0000005643627220 */ /* 0x000fe20000410000 */
[----:B------:R-:W-:Y:S01]  /*cd00*/  HADD2.F32 R87, -RZ, R9.H0_H0 ;  /* 0x20000009ff577230 */ /* 0x000fe20000004100 */
[----:B------:R-:W-:Y:S01]  /*cd10*/  FMUL.FTZ R106, R13, R102 ;  /* 0x000000660d6a7220 */ /* 0x000fe20000410000 */
[----:B------:R-:W-:Y:S01]  /*cd20*/  HADD2.F32 R9, -RZ, R11.H0_H0 ;  /* 0x2000000bff097230 */ /* 0x000fe20000004100 */
[C---:B------:R-:W-:Y:S01]  /*cd30*/  FMUL.FTZ R82, R94.reuse, R82 ;  /* 0x000000525e527220 */ /* 0x040fe20000410000 */
[----:B------:R-:W-:Y:S01]  /*cd40*/  HADD2.F32 R84, -RZ, R12.H0_H0 ;  /* 0x2000000cff547230 */ /* 0x000fe20000004100 */
[----:B------:R-:W-:Y:S01]  /*cd50*/  FFMA.FTZ R65, R94, R104, R65 ;  /* 0x000000685e417223 */ /* 0x000fe20000010041 */
[----:B------:R-:W-:Y:S01]  /*cd60*/  HADD2.F32 R15, -RZ, R15.H1_H1 ;  /* 0x3000000fff0f7230 */ /* 0x000fe20000004100 */
[C---:B------:R-:W-:Y:S01]  /*cd70*/  FMUL.FTZ R102, R9.reuse, R102 ;  /* 0x0000006609667220 */ /* 0x040fe20000410000 */
[----:B------:R-:W-:Y:S01]  /*cd80*/  HADD2.F32 R94, -RZ, R63.H0_H0 ;  /* 0x2000003fff5e7230 */ /* 0x000fe20000004100 */
[----:B------:R-:W-:Y:S01]  /*cd90*/  FFMA.FTZ R106, R9, R108, R106 ;  /* 0x0000006c096a7223 */ /* 0x000fe2000001006a */
[----:B------:R-:W-:Y:S01]  /*cda0*/  HADD2.F32 R95, -RZ, R8.H0_H0 ;  /* 0x20000008ff5f7230 */ /* 0x000fe20000004100 */
[----:B------:R-:W-:Y:S01]  /*cdb0*/  FMUL.FTZ R9, R84, R90 ;  /* 0x0000005a54097220 */ /* 0x000fe20000410000 */
[----:B------:R-:W-:Y:S01]  /*cdc0*/  HADD2.F32 R85, -RZ, R12.H1_H1 ;  /* 0x3000000cff557230 */ /* 0x000fe20000004100 */
[----:B------:R-:W-:Y:S01]  /*cdd0*/  FMUL.FTZ R66, R15, R94 ;  /* 0x0000005e0f427220 */ /* 0x000fe20000410000 */
[----:B------:R-:W-:Y:S01]  /*cde0*/  HADD2.F32 R11, -RZ, R11.H1_H1 ;  /* 0x3000000bff0b7230 */ /* 0x000fe20000004100 */
[C---:B------:R-:W-:Y:S01]  /*cdf0*/  FMUL.FTZ R63, R95.reuse, R90 ;  /* 0x0000005a5f3f7220 */ /* 0x040fe20000410000 */
[----:B------:R-:W-:Y:S01]  /*ce00*/  HADD2.F32 R12, -RZ, R14.H0_H0 ;  /* 0x2000000eff0c7230 */ /* 0x000fe20000004100 */
[----:B------:R-:W-:Y:S01]  /*ce10*/  FFMA.FTZ R95, R95, R92, R9 ;  /* 0x0000005c5f5f7223 */ /* 0x000fe20000010009 */
[----:B------:R-:W-:Y:S01]  /*ce20*/  HADD2.F32 R96, -RZ, R8.H1_H1 ;  /* 0x30000008ff607230 */ /* 0x000fe20000004100 */
[----:B------:R-:W-:Y:S01]  /*ce30*/  FMUL.FTZ R94, R11, R94 ;  /* 0x0000005e0b5e7220 */ /* 0x000fe20000410000 */
[----:B------:R-:W-:Y:S01]  /*ce40*/  HADD2.F32 R8, -RZ, R10.H0_H0 ;  /* 0x2000000aff087230 */ /* 0x000fe20000004100 */
[C---:B------:R-:W-:Y:S01]  /*ce50*/  FMUL.FTZ R86, R87.reuse, R86 ;  /* 0x0000005657567220 */ /* 0x040fe20000410000 */
[----:B------:R-:W-:Y:S01]  /*ce60*/  HADD2.F32 R14, -RZ, R14.H1_H1 ;  /* 0x3000000eff0e7230 */ /* 0x000fe20000004100 */
[----:B------:R-:W-:Y:S01]  /*ce70*/  FFMA.FTZ R98, R87, R100, R98 ;  /* 0x0000006457627223 */ /* 0x000fe20000010062 */
[----:B------:R-:W-:Y:S01]  /*ce80*/  HADD2.F32 R87, -RZ, R62.H0_H0 ;  /* 0x2000003eff577230 */ /* 0x000fe20000004100 */
[----:B------:R-:W-:Y:S01]  /*ce90*/  FFMA.FTZ R11, R11, R110, R66 ;  /* 0x0000006e0b0b7223 */ /* 0x000fe20000010042 */
[----:B------:R-:W-:Y:S01]  /*cea0*/  HADD2.F32 R66, -RZ, R60.H0_H0 ;  /* 0x2000003cff427230 */ /* 0x000fe20000004100 */
[-C--:B------:R-:W-:Y:S01]  /*ceb0*/  FMUL.FTZ R9, R12, R91.reuse ;  /* 0x0000005b0c097220 */ /* 0x080fe20000410000 */
[----:B------:R-:W-:Y:S01]  /*cec0*/  HADD2.F32 R10, -RZ, R10.H1_H1 ;  /* 0x3000000aff0a7230 */ /* 0x000fe20000004100 */
[C---:B------:R-:W-:Y:S01]  /*ced0*/  FMUL.FTZ R91, R8.reuse, R91 ;  /* 0x0000005b085b7220 */ /* 0x040fe20000410000 */
[----:B------:R-:W-:Y:S01]  /*cee0*/  F2FP.PACK_AB R11, R11, R106 ;  /* 0x0000006a0b0b723e */ /* 0x000fe200000000ff */
[----:B------:R-:W-:Y:S01]  /*cef0*/  FFMA.FTZ R60, R8, R93, R9 ;  /* 0x0000005d083c7223 */ /* 0x000fe20000010009 */
[----:B------:R-:W-:Y:S01]  /*cf00*/  HADD2.F32 R9, -RZ, R61.H0_H0 ;  /* 0x2000003dff097230 */ /* 0x000fe20000004100 */
[----:B------:R-:W-:-:S02]  /*cf10*/  FMUL.FTZ R97, R85, R66 ;  /* 0x0000004255617220 */ /* 0x000fc40000410000 */
[-C--:B------:R-:W-:Y:S02]  /*cf20*/  FMUL.FTZ R61, R14, R87.reuse ;  /* 0x000000570e3d7220 */ /* 0x080fe40000410000 */
[----:B------:R-:W-:Y:S02]  /*cf30*/  FMUL.FTZ R66, R96, R66 ;  /* 0x0000004260427220 */ /* 0x000fe40000410000 */
[----:B------:R-:W-:Y:S02]  /*cf40*/  FMUL.FTZ R87, R10, R87 ;  /* 0x000000570a577220 */ /* 0x000fe40000410000 */
[----:B------:R-:W-:Y:S02]  /*cf50*/  FFMA.FTZ R91, R12, R93, -R91 ;  /* 0x0000005d0c5b7223 */ /* 0x000fe4000001085b */
[----:B------:R-:W-:Y:S02]  /*cf60*/  FFMA.FTZ R86, R67, R100, -R86 ;  /* 0x0000006443567223 */ /* 0x000fe40000010856 */
[----:B------:R-:W-:-:S02]  /*cf70*/  FFMA.FTZ R83, R83, R104, -R82 ;  /* 0x0000006853537223 */ /* 0x000fc40000010852 */
[----:B------:R-:W-:Y:S02]  /*cf80*/  FFMA.FTZ R102, R13, R108, -R102 ;  /* 0x0000006c0d667223 */ /* 0x000fe40000010866 */
[----:B------:R-:W-:Y:S01]  /*cf90*/  FFMA.FTZ R15, R15, R110, -R94 ;  /* 0x0000006e0f0f7223 */ /* 0x000fe2000001085e */
[----:B------:R-:W-:Y:S01]  /*cfa0*/  F2FP.PACK_AB R13, R83, R86 ;  /* 0x00000056530d723e */ /* 0x000fe200000000ff */
[----:B------:R-:W-:Y:S02]  /*cfb0*/  FFMA.FTZ R63, R84, R92, -R63 ;  /* 0x0000005c543f7223 */ /* 0x000fe4000001083f */
[----:B------:R-:W-:Y:S01]  /*cfc0*/  FFMA.FTZ R12, R85, R64, -R66 ;  /* 0x00000040550c7223 */ /* 0x000fe20000010842 */
[----:B------:R-:W-:Y:S01]  /*cfd0*/  F2FP.PACK_AB R15, R15, R102 ;  /* 0x000000660f0f723e */ /* 0x000fe200000000ff */
[----:B------:R-:W-:Y:S02]  /*cfe0*/  FFMA.FTZ R14, R14, R9, -R87 ;  /* 0x000000090e0e7223 */ /* 0x000fe40000010857 */
[----:B------:R-:W-:Y:S01]  /*cff0*/  FFMA.FTZ R8, R96, R64, R97 ;  /* 0x0000004060087223 */ /* 0x000fe20000010061 */
[----:B------:R-:W-:Y:S01]  /*d000*/  F2FP.PACK_AB R12, R12, R63 ;  /* 0x0000003f0c0c723e */ /* 0x000fe200000000ff */
[----:B------:R-:W-:Y:S01]  /*d010*/  FFMA.FTZ R61, R10, R9, R61 ;  /* 0x000000090a3d7223 */ /* 0x000fe2000001003d */
[----:B------:R-:W-:-:S02]  /*d020*/  F2FP.PACK_AB R14, R14, R91 ;  /* 0x0000005b0e0e723e */ /* 0x000fc400000000ff */
[----:B------:R-:W-:Y:S02]  /*d030*/  F2FP.PACK_AB R9, R65, R98 ;  /* 0x000000624109723e */ /* 0x000fe400000000ff */
[----:B------:R-:W-:Y:S01]  /*d040*/  F2FP.PACK_AB R8, R8, R95 ;  /* 0x0000005f0808723e */ /* 0x000fe200000000ff */
[----:B------:R1:W-:Y:S01]  /*d050*/  STS.128 [R81+0xc100], R12 ;  /* 0x00c1000c51007388 */ /* 0x0003e20000000c00 */
[----:B------:R-:W-:-:S05]  /*d060*/  F2FP.PACK_AB R10, R61, R60 ;  /* 0x0000003c3d0a723e */ /* 0x000fca00000000ff */
[----:B------:R1:W-:Y:S02]  /*d070*/  STS.128 [R80+0xc100], R8 ;  /* 0x00c1000850007388 */ /* 0x0003e40000000c00 */
.L_x_380:
[----:B------:R-:W-:Y:S05]  /*d080*/  BSYNC B0 ;  /* 0x0000000000007941 */ /* 0x000fea0003800000 */
.L_x_379:
[----:B-1----:R-:W-:-:S04]  /*d090*/  IADD3 R12, R56, 0x40, RZ ;  /* 0x00000040380c7810 */ /* 0x002fc80007ffe0ff */
[----:B------:R-:W-:-:S13]  /*d0a0*/  ISETP.GE.AND P0, PT, R12, c[0x0][0x27c], PT ;  /* 0x00009f000c007a0c */ /* 0x000fda0003f06270 */
[----:B------:R-:W-:Y:S05]  /*d0b0*/  @P0 BRA `(.L_x_376) ;  /* 0x000006e000000947 */ /* 0x000fea0003800000 */
[----:B------:R-:W-:Y:S01]  /*d0c0*/  SHF.R.S32.HI R11, RZ, 0x1f, R12 ;  /* 0x0000001fff0b7819 */ /* 0x000fe2000001140c */
[----:B------:R-:W-:Y:S01]  /*d0d0*/  HADD2.F32 R90, -RZ, R76.H0_H0 ;  /* 0x2000004cff5a7230 */ /* 0x000fe20000004100 */
[----:B------:R-:W-:Y:S01]  /*d0e0*/  MOV R8, c[0x0][0x27c] ;  /* 0x00009f0000087a02 */ /* 0x000fe20000000f00 */
[----:B------:R-:W-:Y:S01]  /*d0f0*/  HADD2.F32 R96, -RZ, R88.H0_H0 ;  /* 0x20000058ff607230 */ /* 0x000fe20000004100 */
[CC--:B------:R-:W-:Y:S01]  /*d100*/  LEA.HI R10, R11.reuse, R12.reuse, RZ, 0x3 ;  /* 0x0000000c0b0a7211 */ /* 0x0c0fe200078f18ff */
[--C-:B------:R-:W-:Y:S01]  /*d110*/  HADD2.F32 R66, -RZ, R75.reuse.H0_H0 ;  /* 0x2000004bff427230 */ /* 0x100fe20000004100 */
        /* <DEDUP_REMOVED lines=8> */
[----:B------:R-:W-:-:S02]  /*d1a0*/  LOP3.LUT R9, R9, 0x1c0, RZ, 0xc0, !PT ;  /* 0x000001c009097812 */ /* 0x000fc400078ec0ff */
[----:B------:R-:W-:Y:S02]  /*d1b0*/  SHF.R.S32.HI R13, RZ, 0x1f, R8 ;  /* 0x0000001fff0d7819 */ /* 0x000fe40000011408 */
[----:B------:R-:W-:Y:S02]  /*d1c0*/  LOP3.LUT R15, R9, 0x38, R10, 0xf8, !PT ;  /* 0x00000038090f7812 */ /* 0x000fe400078ef80a */
[----:B------:R-:W-:Y:S01]  /*d1d0*/  LEA.HI R13, R13, R8, RZ, 0x3 ;  /* 0x000000080d0d7211 */ /* 0x000fe200078f18ff */
[----:B------:R-:W-:Y:S01]  /*d1e0*/  IMAD.SHL.U32 R8, R8, 0x8, RZ ;  /* 0x0000000808087824 */ /* 0x000fe200078e00ff */
[----:B------:R-:W-:Y:S02]  /*d1f0*/  SHF.R.U32.HI R10, RZ, 0x3, R9 ;  /* 0x00000003ff0a7819 */ /* 0x000fe40000011609 */
[----:B------:R-:W-:Y:S02]  /*d200*/  SHF.L.U32 R13, R13, 0xa, RZ ;  /* 0x0000000a0d0d7819 */ /* 0x000fe400000006ff */
[----:B------:R-:W-:-:S02]  /*d210*/  LOP3.LUT R12, R11, 0x7fffe000, RZ, 0xc0, !PT ;  /* 0x7fffe0000b0c7812 */ /* 0x000fc400078ec0ff */
[----:B------:R-:W-:Y:S02]  /*d220*/  LOP3.LUT R9, R9, 0x38, R8, 0xf8, !PT ;  /* 0x0000003809097812 */ /* 0x000fe400078ef808 */
[----:B------:R-:W-:Y:S02]  /*d230*/  LOP3.LUT R14, R13, 0x7fffe000, RZ, 0xc0, !PT ;  /* 0x7fffe0000d0e7812 */ /* 0x000fe400078ec0ff */
[----:B------:R-:W-:Y:S02]  /*d240*/  LOP3.LUT R15, R15, R10, RZ, 0x3c, !PT ;  /* 0x0000000a0f0f7212 */ /* 0x000fe400078e3cff */
[----:B------:R-:W-:Y:S02]  /*d250*/  LEA R12, R89, R12, 0x9 ;  /* 0x0000000c590c7211 */ /* 0x000fe400078e48ff */
[----:B------:R-:W-:Y:S01]  /*d260*/  LOP3.LUT R8, R9, R10, RZ, 0x3c, !PT ;  /* 0x0000000a09087212 */ /* 0x000fe200078e3cff */
[----:B------:R-:W-:Y:S01]  /*d270*/  IMAD R9, R89, 0x200, R14 ;  /* 0x0000020059097824 */ /* 0x000fe200078e020e */
[----:B------:R-:W-:Y:S01]  /*d280*/  SHF.R.U32.HI R62, RZ, 0x10, R41 ;  /* 0x00000010ff3e7819 */ /* 0x000fe20000011629 */
[----:B------:R-:W-:Y:S01]  /*d290*/  IMAD.IADD R12, R12, 0x1, R15 ;  /* 0x000000010c0c7824 */ /* 0x000fe200078e020f */
[----:B------:R-:W-:-:S02]  /*d2a0*/  SHF.R.U64 R48, R48, 0x10, R49 ;  /* 0x0000001030307819 */ /* 0x000fc40000001231 */
        /* <DEDUP_REMOVED lines=12> */
[--C-:B------:R-:W-:Y:S01]  /*d370*/  SHF.R.U64 R42, R42, 0x10, R43.reuse ;  /* 0x000000102a2a7819 */ /* 0x100fe2000000122b */
[----:B------:R-:W-:Y:S01]  /*d380*/  HADD2.F32 R83, -RZ, R41.H0_H0 ;  /* 0x20000029ff537230 */ /* 0x000fe20000004100 */
[----:B------:R-:W-:Y:S01]  /*d390*/  SHF.R.U32.HI R43, RZ, 0x10, R43 ;  /* 0x00000010ff2b7819 */ /* 0x000fe2000001162b */
[----:B------:R-:W-:-:S02]  /*d3a0*/  HADD2.F32 R98, -RZ, R50.H0_H0 ;  /* 0x20000032ff627230 */ /* 0x000fc40000004100 */
        /* <DEDUP_REMOVED lines=16> */
[----:B------:R-:W-:Y:S01]  /*d4b0*/  HADD2.F32 R11, -RZ, R11.H1_H1 ;  /* 0x3000000bff0b7230 */ /* 0x000fe20000004100 */
[----:B------:R-:W-:Y:S01]  /*d4c0*/  FMUL.FTZ R66, R67, R66 ;  /* 0x0000004243427220 */ /* 0x000fe20000410000 */
[----:B------:R-:W-:Y:S01]  /*d4d0*/  HADD2.F32 R81, -RZ, R8.H0_H0 ;  /* 0x20000008ff517230 */ /* 0x000fe20000004100 */
[-C--:B------:R-:W-:Y:S01]  /*d4e0*/  FMUL.FTZ R50, R15, R80.reuse ;  /* 0x000000500f327220 */ /* 0x080fe20000410000 */
[----:B------:R-:W-:Y:S01]  /*d4f0*/  HADD2.F32 R9, -RZ, R76.H1_H1 ;  /* 0x3000004cff097230 */ /* 0x000fe20000004100 */
[-C--:B------:R-:W-:Y:S01]  /*d500*/  FMUL.FTZ R76, R64, R75.reuse ;  /* 0x0000004b404c7220 */ /* 0x080fe20000410000 */
[----:B------:R-:W-:Y:S01]  /*d510*/  HADD2.F32 R65, -RZ, R12.H1_H1 ;  /* 0x3000000cff417230 */ /* 0x000fe20000004100 */
[----:B------:R-:W-:Y:S01]  /*d520*/  FMUL.FTZ R80, R11, R80 ;  /* 0x000000500b507220 */ /* 0x000fe20000410000 */
[----:B------:R-:W-:Y:S01]  /*d530*/  HADD2.F32 R12, -RZ, R14.H0_H0 ;  /* 0x2000000eff0c7230 */ /* 0x000fe20000004100 */
[C---:B------:R-:W-:Y:S01]  /*d540*/  FMUL.FTZ R75, R81.reuse, R75 ;  /* 0x0000004b514b7220 */ /* 0x040fe20000410000 */
[----:B------:R-:W-:Y:S01]  /*d550*/  HADD2.F32 R82, -RZ, R8.H1_H1 ;  /* 0x30000008ff527230 */ /* 0x000fe20000004100 */
[----:B------:R-:W-:Y:S01]  /*d560*/  FFMA.FTZ R76, R81, R79, R76 ;  /* 0x0000004f514c7223 */ /* 0x000fe2000001004c */
[----:B------:R-:W-:Y:S01]  /*d570*/  HADD2.F32 R14, -RZ, R14.H1_H1 ;  /* 0x3000000eff0e7230 */ /* 0x000fe20000004100 */
[----:B------:R-:W-:Y:S01]  /*d580*/  FFMA.FTZ R84, R67, R86, R84 ;  /* 0x0000005643547223 */ /* 0x000fe20000010054 */
[----:B------:R-:W-:Y:S01]  /*d590*/  HADD2.F32 R8, -RZ, R10.H0_H0 ;  /* 0x2000000aff087230 */ /* 0x000fe20000004100 */
[----:B------:R-:W-:Y:S01]  /*d5a0*/  FFMA.FTZ R11, R11, R98, R50 ;  /* 0x000000620b0b7223 */ /* 0x000fe20000010032 */
[----:B------:R-:W-:Y:S01]  /*d5b0*/  HADD2.F32 R43, -RZ, R88.H1_H1 ;  /* 0x30000058ff2b7230 */ /* 0x000fe20000004100 */
[-C--:B------:R-:W-:Y:S01]  /*d5c0*/  FMUL.FTZ R50, R12, R9.reuse ;  /* 0x000000090c327220 */ /* 0x080fe20000410000 */
[----:B------:R-:W-:Y:S01]  /*d5d0*/  HADD2.F32 R81, -RZ, R42.H0_H0 ;  /* 0x2000002aff517230 */ /* 0x000fe20000004100 */
[C---:B------:R-:W-:Y:S01]  /*d5e0*/  FMUL.FTZ R9, R8.reuse, R9 ;  /* 0x0000000908097220 */ /* 0x040fe20000410000 */
[----:B------:R-:W-:Y:S01]  /*d5f0*/  HADD2.F32 R10, -RZ, R10.H1_H1 ;  /* 0x3000000aff0a7230 */ /* 0x000fe20000004100 */
[----:B------:R-:W-:Y:S01]  /*d600*/  FFMA.FTZ R66, R51, R86, -R66 ;  /* 0x0000005633427223 */ /* 0x000fe20000010842 */
[----:B------:R-:W-:Y:S01]  /*d610*/  HADD2.F32 R67, -RZ, R40.H0_H0 ;  /* 0x20000028ff437230 */ /* 0x000fe20000004100 */
[----:B------:R-:W-:Y:S01]  /*d620*/  FFMA.FTZ R40, R8, R43, R50 ;  /* 0x0000002b08287223 */ /* 0x000fe20000010032 */
[----:B------:R-:W-:Y:S01]  /*d630*/  F2FP.PACK_AB R11, R11, R94 ;  /* 0x0000005e0b0b723e */ /* 0x000fe200000000ff */
[----:B------:R-:W-:-:S02]  /*d640*/  FMUL.FTZ R41, R14, R81 ;  /* 0x000000510e297220 */ /* 0x000fc40000410000 */
[----:B------:R-:W-:Y:S02]  /*d650*/  FMUL.FTZ R8, R82, R67 ;  /* 0x0000004352087220 */ /* 0x000fe40000410000 */
[----:B------:R-:W-:Y:S02]  /*d660*/  FMUL.FTZ R81, R10, R81 ;  /* 0x000000510a517220 */ /* 0x000fe40000410000 */
[----:B------:R-:W-:Y:S02]  /*d670*/  FMUL.FTZ R85, R65, R67 ;  /* 0x0000004341557220 */ /* 0x000fe40000410000 */
[----:B------:R-:W-:Y:S01]  /*d680*/  FFMA.FTZ R43, R12, R43, -R9 ;  /* 0x0000002b0c2b7223 */ /* 0x000fe20000010809 */
[----:B------:R-:W-:Y:S01]  /*d690*/  F2FP.PACK_AB R9, R49, R84 ;  /* 0x000000543109723e */ /* 0x000fe200000000ff */
[----:B------:R-:W-:Y:S02]  /*d6a0*/  FFMA.FTZ R63, R63, R92, -R62 ;  /* 0x0000005c3f3f7223 */ /* 0x000fe4000001083e */
[----:B------:R-:W-:-:S02]  /*d6b0*/  FFMA.FTZ R90, R13, R96, -R90 ;  /* 0x000000600d5a7223 */ /* 0x000fc4000001085a */
        /* <DEDUP_REMOVED lines=12> */
[----:B------:R1:W-:Y:S04]  /*d780*/  STS.128 [R61+0xc100], R12 ;  /* 0x00c1000c3d007388 */ /* 0x0003e80000000c00 */
[----:B------:R1:W-:Y:S02]  /*d790*/  STS.128 [R60+0xc100], R8 ;  /* 0x00c100083c007388 */ /* 0x0003e40000000c00 */
.L_x_376:
[----:B------:R-:W-:Y:S05]  /*d7a0*/  BSYNC B1 ;  /* 0x0000000000017941 */ /* 0x000fea0003800000 */
.L_x_375:
[----:B------:R-:W-:-:S04]  /*d7b0*/  IADD3 R73, R73, 0x40, RZ ;  /* 0x0000004049497810 */ /* 0x000fc80007ffe0ff */
[----:B------:R-:W-:-:S13]  /*d7c0*/  ISETP.GE.AND P0, PT, R73, UR4, PT ;  /* 0x0000000449007c0c */ /* 0x000fda000bf06270 */
[----:B------:R-:W-:Y:S05]  /*d7d0*/  @P0 BRA `(.L_x_360) ;  /* 0x0000155000000947 */ /* 0x000fea0003800000 */
[----:B------:R-:W-:Y:S01]  /*d7e0*/  ISETP.GE.AND P0, PT, R56, c[0x0][0x27c], PT ;  /* 0x00009f0038007a0c */ /* 0x000fe20003f06270 */
[----:B------:R-:W-:-:S12]  /*d7f0*/  BSSY B0, `(.L_x_381) ;  /* 0x000006b000007945 */ /* 0x000fd80003800000 */
[----:B------:R-:W-:Y:S05]  /*d800*/  @P0 BRA `(.L_x_382) ;  /* 0x0000069000000947 */ /* 0x000fea0003800000 */
[----:B-1----:R-:W-:Y:S01]  /*d810*/  MOV R11, c[0x0][0x27c] ;  /* 0x00009f00000b7a02 */ /* 0x002fe20000000f00 */
[----:B------:R-:W-:Y:S01]  /*d820*/  HADD2.F32 R63, -RZ, R69.H0_H0 ;  /* 0x20000045ff3f7230 */ /* 0x000fe20000004100 */
[----:B------:R-:W-:Y:S01]  /*d830*/  SHF.R.S32.HI R8, RZ, 0x1f, R73 ;  /* 0x0000001fff087819 */ /* 0x000fe20000011449 */
[----:B------:R-:W-:Y:S01]  /*d840*/  HADD2.F32 R80, -RZ, R71.H0_H0 ;  /* 0x20000047ff507230 */ /* 0x000fe20000004100 */
[----:B------:R-:W-:Y:S01]  /*d850*/  LEA.HI R11, R11, R74, RZ, 0x1d ;  /* 0x0000004a0b0b7211 */ /* 0x000fe200078fe8ff */
[----:B------:R-:W-:Y:S01]  /*d860*/  HADD2.F32 R50, -RZ, R70.H0_H0 ;  /* 0x20000046ff327230 */ /* 0x000fe20000004100 */
[----:B------:R-:W-:Y:S01]  /*d870*/  LEA.HI R8, R8, R73, RZ, 0x3 ;  /* 0x0000004908087211 */ /* 0x000fe200078f18ff */
[----:B------:R-:W-:Y:S01]  /*d880*/  HADD2.F32 R69, -RZ, R69.H1_H1 ;  /* 0x30000045ff457230 */ /* 0x000fe20000004100 */
[----:B------:R-:W-:Y:S01]  /*d890*/  SHF.R.S32.HI R10, RZ, 0x1f, R11 ;  /* 0x0000001fff0a7819 */ /* 0x000fe2000001140b */
[----:B------:R-:W-:Y:S01]  /*d8a0*/  HADD2.F32 R66, -RZ, R72.H0_H0 ;  /* 0x20000048ff427230 */ /* 0x000fe20000004100 */
[----:B------:R-:W-:Y:S01]  /*d8b0*/  SHF.L.U32 R9, R73, 0x6, RZ ;  /* 0x0000000649097819 */ /* 0x000fe200000006ff */
[----:B------:R-:W-:Y:S01]  /*d8c0*/  IMAD.SHL.U32 R8, R8, 0x40, RZ ;  /* 0x0000004008087824 */ /* 0x000fe200078e00ff */
[----:B------:R-:W-:Y:S01]  /*d8d0*/  LEA.HI R10, R10, R11, RZ, 0x3 ;  /* 0x0000000b0a0a7211 */ /* 0x000fe200078f18ff */
[----:B------:R-:W-:Y:S01]  /*d8e0*/  HADD2.F32 R71, -RZ, R71.H1_H1 ;  /* 0x30000047ff477230 */ /* 0x000fe20000004100 */
[----:B------:R-:W-:-:S02]  /*d8f0*/  LOP3.LUT R9, R9, 0x1c0, RZ, 0xc0, !PT ;  /* 0x000001c009097812 */ /* 0x000fc400078ec0ff */
[----:B------:R-:W-:Y:S01]  /*d900*/  SHF.L.U32 R12, R11, 0x3, RZ ;  /* 0x000000030b0c7819 */ /* 0x000fe200000006ff */
[----:B------:R-:W-:Y:S01]  /*d910*/  IMAD.SHL.U32 R10, R10, 0x400, RZ ;  /* 0x000004000a0a7824 */ /* 0x000fe200078e00ff */
[C---:B------:R-:W-:Y:S02]  /*d920*/  LOP3.LUT R14, R9.reuse, 0x38, R56, 0xf8, !PT ;  /* 0x00000038090e7812 */ /* 0x040fe400078ef838 */
[----:B------:R-:W-:Y:S02]  /*d930*/  SHF.R.U32.HI R13, RZ, 0x3, R9 ;  /* 0x00000003ff0d7819 */ /* 0x000fe40000011609 */
[----:B------:R-:W-:Y:S02]  /*d940*/  LOP3.LUT R8, R8, 0xfffffe00, RZ, 0xc0, !PT ;  /* 0xfffffe0008087812 */ /* 0x000fe400078ec0ff */
[----:B------:R-:W-:Y:S02]  /*d950*/  LOP3.LUT R12, R9, 0x38, R12, 0xf8, !PT ;  /* 0x00000038090c7812 */ /* 0x000fe400078ef80c */
[----:B------:R-:W-:-:S02]  /*d960*/  LOP3.LUT R14, R8, R14, R13, 0xf6, !PT ;  /* 0x0000000e080e7212 */ /* 0x000fc400078ef60d */
[----:B------:R-:W-:Y:S02]  /*d970*/  LOP3.LUT R13, R12, R13, RZ, 0x3c, !PT ;  /* 0x0000000d0c0d7212 */ /* 0x000fe400078e3cff */
[----:B------:R-:W-:Y:S02]  /*d980*/  LOP3.LUT R10, R10, 0x7fffe000, RZ, 0xc0, !PT ;  /* 0x7fffe0000a0a7812 */ /* 0x000fe400078ec0ff */
[----:B------:R-:W-:Y:S02]  /*d990*/  SHF.L.U32 R41, R14, 0x1, RZ ;  /* 0x000000010e297819 */ /* 0x000fe400000006ff */
[----:B------:R-:W-:Y:S02]  /*d9a0*/  IADD3 R40, R13, R10, R8 ;  /* 0x0000000a0d287210 */ /* 0x000fe40007ffe008 */
[----:B------:R-:W-:Y:S01]  /*d9b0*/  SHF.R.U32.HI R42, RZ, 0x10, R35 ;  /* 0x00000010ff2a7819 */ /* 0x000fe20000011623 */
[----:B------:R-:W1:Y:S01]  /*d9c0*/  LDS.128 R12, [R41+0xc100] ;  /* 0x00c10000290c7984 */ /* 0x000e620000000c00 */
[----:B------:R-:W-:-:S02]  /*d9d0*/  SHF.L.U32 R40, R40, 0x1, RZ ;  /* 0x0000000128287819 */ /* 0x000fc400000006ff */
[----:B------:R-:W-:Y:S01]  /*d9e0*/  SHF.R.U64 R34, R34, 0x10, R35 ;  /* 0x0000001022227819 */ /* 0x000fe20000001223 */
[----:B------:R-:W-:Y:S01]  /*d9f0*/  HADD2.F32 R42, -RZ, R42.H0_H0 ;  /* 0x2000002aff2a7230 */ /* 0x000fe20000004100 */
[----:B------:R-:W-:Y:S01]  /*da00*/  SHF.R.U64 R35, R36, 0x10, R37 ;  /* 0x0000001024237819 */ /* 0x000fe20000001225 */
[----:B------:R-:W2:Y:S01]  /*da10*/  LDS.128 R8, [R40+0xc100] ;  /* 0x00c1000028087984 */ /* 0x000ea20000000c00 */
[----:B------:R-:W-:Y:S01]  /*da20*/  SHF.R.U64 R38, R38, 0x10, R39 ;  /* 0x0000001026267819 */ /* 0x000fe20000001227 */
[----:B------:R-:W-:Y:S01]  /*da30*/  HADD2.F32 R65, -RZ, R34.H0_H0 ;  /* 0x20000022ff417230 */ /* 0x000fe20000004100 */
[----:B------:R-:W-:Y:S02]  /*da40*/  SHF.R.U32.HI R36, RZ, 0x10, R37 ;  /* 0x00000010ff247819 */ /* 0x000fe40000011625 */
[----:B------:R-:W-:Y:S01]  /*da50*/  SHF.R.U32.HI R39, RZ, 0x10, R39 ;  /* 0x00000010ff277819 */ /* 0x000fe20000011627 */
[----:B------:R-:W-:Y:S01]  /*da60*/  HADD2.F32 R67, -RZ, R38.H0_H0 ;  /* 0x20000026ff437230 */ /* 0x000fe20000004100 */
[----:B------:R-:W-:-:S02]  /*da70*/  SHF.R.U64 R32, R32, 0x10, R33 ;  /* 0x0000001020207819 */ /* 0x000fc40000001221 */
[----:B------:R-:W-:Y:S01]  /*da80*/  SHF.R.U32.HI R33, RZ, 0x10, R33 ;  /* 0x00000010ff217819 */ /* 0x000fe20000011621 */
[----:B------:R-:W-:Y:S02]  /*da90*/  HADD2.F32 R76, -RZ, R39.H0_H0 ;  /* 0x20000027ff4c7230 */ /* 0x000fe40000004100 */
[--C-:B-1----:R-:W-:Y:S02]  /*daa0*/  HADD2.F32 R37, -RZ, R15.reuse.H0_H0 ;  /* 0x2000000fff257230 */ /* 0x102fe40000004100 */
[----:B------:R-:W-:Y:S02]  /*dab0*/  HADD2.F32 R15, -RZ, R15.H1_H1 ;  /* 0x3000000fff0f7230 */ /* 0x000fe40000004100 */
[----:B------:R-:W-:Y:S01]  /*dac0*/  HADD2.F32 R43, -RZ, R13.H0_H0 ;  /* 0x2000000dff2b7230 */ /* 0x000fe20000004100 */
[----:B------:R-:W-:Y:S01]  /*dad0*/  FMUL.FTZ R64, R37, R50 ;  /* 0x0000003225407220 */ /* 0x000fe20000410000 */
[--C-:B--2---:R-:W-:Y:S01]  /*dae0*/  HADD2.F32 R51, -RZ, R11.reuse.H0_H0 ;  /* 0x2000000bff337230 */ /* 0x104fe20000004100 */
[----:B------:R-:W-:Y:S01]  /*daf0*/  FMUL.FTZ R74, R15, R42 ;  /* 0x0000002a0f4a7220 */ /* 0x000fe20000410000 */
[----:B------:R-:W-:Y:S01]  /*db00*/  HADD2.F32 R11, -RZ, R11.H1_H1 ;  /* 0x3000000bff0b7230 */ /* 0x000fe20000004100 */
[-C--:B------:R-:W-:Y:S01]  /*db10*/  FMUL.FTZ R39, R43, R63.reuse ;  /* 0x0000003f2b277220 */ /* 0x080fe20000410000 */
[----:B------:R-:W-:Y:S01]  /*db20*/  HADD2.F32 R60, -RZ, R9.H0_H0 ;  /* 0x20000009ff3c7230 */ /* 0x000fe20000004100 */
[----:B------:R-:W-:Y:S01]  /*db30*/  FMUL.FTZ R50, R51, R50 ;  /* 0x0000003233327220 */ /* 0x000fe20000410000 */
[----:B------:R-:W-:Y:S01]  /*db40*/  HADD2.F32 R13, -RZ, R13.H1_H1 ;  /* 0x3000000dff0d7230 */ /* 0x000fe20000004100 */
[C---:B------:R-:W-:Y:S01]  /*db50*/  FMUL.FTZ R42, R11.reuse, R42 ;  /* 0x0000002a0b2a7220 */ /* 0x040fe20000410000 */
[----:B------:R-:W-:Y:S01]  /*db60*/  HADD2.F32 R48, -RZ, R12.H0_H0 ;  /* 0x2000000cff307230 */ /* 0x000fe20000004100 */
[----:B------:R-:W-:Y:S01]  /*db70*/  FFMA.FTZ R11, R11, R76, R74 ;  /* 0x0000004c0b0b7223 */ /* 0x000fe2000001004a */
[----:B------:R-:W-:Y:S01]  /*db80*/  HADD2.F32 R74, -RZ, R33.H0_H0 ;  /* 0x20000021ff4a7230 */ /* 0x000fe20000004100 */
[C---:B------:R-:W-:Y:S01]  /*db90*/  FMUL.FTZ R63, R60.reuse, R63 ;  /* 0x0000003f3c3f7220 */ /* 0x040fe20000410000 */
[----:B------:R-:W-:Y:S01]  /*dba0*/  HADD2.F32 R9, -RZ, R9.H1_H1 ;  /* 0x30000009ff097230 */ /* 0x000fe20000004100 */
[----:B------:R-:W-:Y:S01]  /*dbb0*/  FFMA.FTZ R39, R60, R80, R39 ;  /* 0x000000503c277223 */ /* 0x000fe20000010027 */
[----:B------:R-:W-:Y:S01]  /*dbc0*/  HADD2.F32 R60, -RZ, R36.H0_H0 ;  /* 0x20000024ff3c7230 */ /* 0x000fe20000004100 */
[-C--:B------:R-:W-:Y:S01]  /*dbd0*/  FMUL.FTZ R36, R13, R74.reuse ;  /* 0x0000004a0d247220 */ /* 0x080fe20000410000 */
[----:B------:R-:W-:Y:S01]  /*dbe0*/  HADD2.F32 R49, -RZ, R12.H1_H1 ;  /* 0x3000000cff317230 */ /* 0x000fe20000004100 */
[C---:B------:R-:W-:Y:S01]  /*dbf0*/  FMUL.FTZ R74, R9.reuse, R74 ;  /* 0x0000004a094a7220 */ /* 0x040fe20000410000 */
[----:B------:R-:W-:Y:S01]  /*dc00*/  HADD2.F32 R12, -RZ, R14.H0_H0 ;  /* 0x2000000eff0c7230 */ /* 0x000fe20000004100 */
[----:B------:R-:W-:Y:S01]  /*dc10*/  FFMA.FTZ R36, R9, R60, R36 ;  /* 0x0000003c09247223 */ /* 0x000fe20000010024 */
[----:B------:R-:W-:Y:S01]  /*dc20*/  HADD2.F32 R61, -RZ, R8.H0_H0 ;  /* 0x20000008ff3d7230 */ /* 0x000fe20000004100 */
[----:B------:R-:W-:Y:S01]  /*dc30*/  FFMA.FTZ R64, R51, R66, R64 ;  /* 0x0000004233407223 */ /* 0x000fe20000010040 */
[----:B------:R-:W-:Y:S01]  /*dc40*/  HADD2.F32 R33, -RZ, R70.H1_H1 ;  /* 0x30000046ff217230 */ /* 0x000fe20000004100 */
[-C--:B------:R-:W-:Y:S01]  /*dc50*/  FMUL.FTZ R70, R48, R69.reuse ;  /* 0x0000004530467220 */ /* 0x080fe20000410000 */
[----:B------:R-:W-:Y:S01]  /*dc60*/  HADD2.F32 R62, -RZ, R8.H1_H1 ;  /* 0x30000008ff3e7230 */ /* 0x000fe20000004100 */
[C---:B------:R-:W-:Y:S01]  /*dc70*/  FMUL.FTZ R69, R61.reuse, R69 ;  /* 0x000000453d457220 */ /* 0x040fe20000410000 */
[----:B------:R-:W-:Y:S01]  /*dc80*/  HADD2.F32 R8, -RZ, R10.H0_H0 ;  /* 0x2000000aff087230 */ /* 0x000fe20000004100 */
[----:B------:R-:W-:Y:S01]  /*dc90*/  FFMA.FTZ R70, R61, R71, R70 ;  /* 0x000000473d467223 */ /* 0x000fe20000010046 */
[----:B------:R-:W-:Y:S01]  /*dca0*/  HADD2.F32 R9, -RZ, R72.H1_H1 ;  /* 0x30000048ff097230 */ /* 0x000fe20000004100 */
[-C--:B------:R-:W-:Y:S01]  /*dcb0*/  FMUL.FTZ R51, R12, R33.reuse ;  /* 0x000000210c337220 */ /* 0x080fe20000410000 */
[----:B------:R-:W-:Y:S01]  /*dcc0*/  HADD2.F32 R14, -RZ, R14.H1_H1 ;  /* 0x3000000eff0e7230 */ /* 0x000fe20000004100 */
[C---:B------:R-:W-:Y:S01]  /*dcd0*/  FMUL.FTZ R33, R8.reuse, R33 ;  /* 0x0000002108217220 */ /* 0x040fe20000410000 */
[----:B------:R-:W-:Y:S01]  /*dce0*/  HADD2.F32 R61, -RZ, R32.H0_H0 ;  /* 0x20000020ff3d7230 */ /* 0x000fe20000004100 */
[-C--:B------:R-:W-:Y:S01]  /*dcf0*/  FFMA.FTZ R32, R8, R9.reuse, R51 ;  /* 0x0000000908207223 */ /* 0x080fe20000010033 */
[----:B------:R-:W-:Y:S01]  /*dd00*/  HADD2.F32 R10, -RZ, R10.H1_H1 ;  /* 0x3000000aff0a7230 */ /* 0x000fe20000004100 */
[----:B------:R-:W-:Y:S01]  /*dd10*/  FFMA.FTZ R33, R12, R9, -R33 ;  /* 0x000000090c217223 */ /* 0x000fe20000010821 */
[----:B------:R-:W-:Y:S01]  /*dd20*/  HADD2.F32 R8, -RZ, R35.H0_H0 ;  /* 0x20000023ff087230 */ /* 0x000fe20000004100 */
[----:B------:R-:W-:Y:S01]  /*dd30*/  FMUL.FTZ R51, R49, R61 ;  /* 0x0000003d31337220 */ /* 0x000fe20000410000 */
[----:B------:R-:W-:Y:S01]  /*dd40*/  F2FP.PACK_AB R11, R11, R64 ;  /* 0x000000400b0b723e */ /* 0x000fe200000000ff */
[----:B------:R-:W-:Y:S01]  /*dd50*/  FMUL.FTZ R35, R14, R65 ;  /* 0x000000410e237220 */ /* 0x000fe20000410000 */
[----:B------:R-:W-:Y:S01]  /*dd60*/  F2FP.PACK_AB R9, R36, R39 ;  /* 0x000000272409723e */ /* 0x000fe200000000ff */
[----:B------:R-:W-:-:S02]  /*dd70*/  FMUL.FTZ R61, R62, R61 ;  /* 0x0000003d3e3d7220 */ /* 0x000fc40000410000 */
[----:B------:R-:W-:Y:S02]  /*dd80*/  FMUL.FTZ R65, R10, R65 ;  /* 0x000000410a417220 */ /* 0x000fe40000410000 */
[----:B------:R-:W-:Y:S02]  /*dd90*/  FFMA.FTZ R50, R37, R66, -R50 ;  /* 0x0000004225327223 */ /* 0x000fe40000010832 */
[----:B------:R-:W-:Y:S02]  /*dda0*/  FFMA.FTZ R15, R15, R76, -R42 ;  /* 0x0000004c0f0f7223 */ /* 0x000fe4000001082a */
[----:B------:R-:W-:Y:S02]  /*ddb0*/  FFMA.FTZ R63, R43, R80, -R63 ;  /* 0x000000502b3f7223 */ /* 0x000fe4000001083f */
[----:B------:R-:W-:Y:S01]  /*ddc0*/  FFMA.FTZ R74, R13, R60, -R74 ;  /* 0x0000003c0d4a7223 */ /* 0x000fe2000001084a */
[----:B------:R-:W-:Y:S01]  /*ddd0*/  F2FP.PACK_AB R15, R15, R50 ;  /* 0x000000320f0f723e */ /* 0x000fe200000000ff */
[----:B------:R-:W-:-:S02]  /*dde0*/  FFMA.FTZ R69, R48, R71, -R69 ;  /* 0x0000004730457223 */ /* 0x000fc40000010845 */
[-C--:B------:R-:W-:Y:S01]  /*ddf0*/  FFMA.FTZ R12, R49, R8.reuse, -R61 ;  /* 0x00000008310c7223 */ /* 0x080fe2000001083d */
[----:B------:R-:W-:Y:S01]  /*de00*/  F2FP.PACK_AB R13, R74, R63 ;  /* 0x0000003f4a0d723e */ /* 0x000fe200000000ff */
[----:B------:R-:W-:Y:S02]  /*de10*/  FFMA.FTZ R14, R14, R67, -R65 ;  /* 0x000000430e0e7223 */ /* 0x000fe40000010841 */
        /* <DEDUP_REMOVED lines=8> */
.L_x_382:
[----:B------:R-:W-:Y:S05]  /*dea0*/  BSYNC B0 ;  /* 0x0000000000007941 */ /* 0x000fea0003800000 */
.L_x_381:
[----:B-1----:R-:W-:Y:S01]  /*deb0*/  IADD3 R9, R56, 0x20, RZ ;  /* 0x0000002038097810 */ /* 0x002fe20007ffe0ff */
[----:B------:R-:W-:Y:S03]  /*dec0*/  BSSY B0, `(.L_x_383) ;  /* 0x0000073000007945 */ /* 0x000fe60003800000 */
[----:B------:R-:W-:-:S13]  /*ded0*/  ISETP.GE.AND P0, PT, R9, c[0x0][0x27c], PT ;  /* 0x00009f0009007a0c */ /* 0x000fda0003f06270 */
[----:B------:R-:W-:Y:S05]  /*dee0*/  @P0 BRA `(.L_x_384) ;  /* 0x0000070000000947 */ /* 0x000fea0003800000 */
[----:B------:R-:W-:Y:S01]  /*def0*/  SHF.R.S32.HI R12, RZ, 0x1f, R9 ;  /* 0x0000001fff0c7819 */ /* 0x000fe20000011409 */
[----:B------:R-:W-:Y:S01]  /*df00*/  IMAD.MOV.U32 R13, RZ, RZ, c[0x0][0x27c] ;  /* 0x00009f00ff0d7624 */ /* 0x000fe200078e00ff */
[----:B------:R-:W-:Y:S01]  /*df10*/  SHF.R.S32.HI R8, RZ, 0x1f, R73 ;  /* 0x0000001fff087819 */ /* 0x000fe20000011449 */
[----:B------:R-:W-:Y:S01]  /*df20*/  IMAD.SHL.U32 R14, R73, 0x40, RZ ;  /* 0x00000040490e7824 */ /* 0x000fe200078e00ff */
[CC--:B------:R-:W-:Y:S01]  /*df30*/  LEA.HI R15, R12.reuse, R9.reuse, RZ, 0x3 ;  /* 0x000000090c0f7211 */ /* 0x0c0fe200078f18ff */
[----:B------:R-:W-:Y:S01]  /*df40*/  HADD2.F32 R60, -RZ, R58.H0_H0 ;  /* 0x2000003aff3c7230 */ /* 0x000fe20000004100 */
[----:B------:R-:W-:Y:S01]  /*df50*/  LEA.HI R12, R12, R9, RZ, 0x6 ;  /* 0x000000090c0c7211 */ /* 0x000fe200078f30ff */
[----:B------:R-:W-:Y:S01]  /*df60*/  HADD2.F32 R66, -RZ, R68.H0_H0 ;  /* 0x20000044ff427230 */ /* 0x000fe20000004100 */
[----:B------:R-:W-:Y:S01]  /*df70*/  SHF.R.S32.HI R10, RZ, 0x3, R15 ;  /* 0x00000003ff0a7819 */ /* 0x000fe2000001140f */
[--C-:B------:R-:W-:Y:S01]  /*df80*/  HADD2.F32 R38, -RZ, R57.reuse.H0_H0 ;  /* 0x20000039ff267230 */ /* 0x100fe20000004100 */
[----:B------:R-:W-:Y:S01]  /*df90*/  LEA.HI R9, R8, R73, RZ, 0x3 ;  /* 0x0000004908097211 */ /* 0x000fe200078f18ff */
[----:B------:R-:W-:Y:S01]  /*dfa0*/  HADD2.F32 R57, -RZ, R57.H1_H1 ;  /* 0x30000039ff397230 */ /* 0x000fe20000004100 */
[----:B------:R-:W-:Y:S01]  /*dfb0*/  LEA.HI R13, R13, R10, RZ, 0x1d ;  /* 0x0000000a0d0d7211 */ /* 0x000fe200078fe8ff */
[--C-:B------:R-:W-:Y:S01]  /*dfc0*/  HADD2.F32 R50, -RZ, R59.reuse.H0_H0 ;  /* 0x2000003bff327230 */ /* 0x100fe20000004100 */
[----:B------:R-:W-:Y:S01]  /*dfd0*/  LOP3.LUT R14, R14, 0x1c0, RZ, 0xc0, !PT ;  /* 0x000001c00e0e7812 */ /* 0x000fe200078ec0ff */
[----:B------:R-:W-:Y:S01]  /*dfe0*/  IMAD.SHL.U32 R9, R9, 0x40, RZ ;  /* 0x0000004009097824 */ /* 0x000fe200078e00ff */
[----:B------:R-:W-:Y:S01]  /*dff0*/  SHF.R.S32.HI R8, RZ, 0x1f, R13 ;  /* 0x0000001fff087819 */ /* 0x000fe2000001140d */
[----:B------:R-:W-:Y:S01]  /*e000*/  IMAD.SHL.U32 R11, R13, 0x8, RZ ;  /* 0x000000080d0b7824 */ /* 0x000fe200078e00ff */
[----:B------:R-:W-:Y:S01]  /*e010*/  SHF.L.U32 R12, R12, 0x7, RZ ;  /* 0x000000070c0c7819 */ /* 0x000fe200000006ff */
[----:B------:R-:W-:Y:S01]  /*e020*/  HADD2.F32 R59, -RZ, R59.H1_H1 ;  /* 0x3000003bff3b7230 */ /* 0x000fe20000004100 */
[----:B------:R-:W-:-:S02]  /*e030*/  LOP3.LUT R15, R14, 0x38, R15, 0xf8, !PT ;  /* 0x000000380e0f7812 */ /* 0x000fc400078ef80f */
[----:B------:R-:W-:Y:S02]  /*e040*/  SHF.R.U32.HI R10, RZ, 0x3, R14 ;  /* 0x00000003ff0a7819 */ /* 0x000fe4000001160e */
[----:B------:R-:W-:Y:S02]  /*e050*/  LEA.HI R8, R8, R13, RZ, 0x3 ;  /* 0x0000000d08087211 */ /* 0x000fe400078f18ff */
[----:B------:R-:W-:Y:S02]  /*e060*/  LOP3.LUT R12, R12, 0x7fffe000, RZ, 0xc0, !PT ;  /* 0x7fffe0000c0c7812 */ /* 0x000fe400078ec0ff */
[----:B------:R-:W-:Y:S02]  /*e070*/  LOP3.LUT R15, R15, R10, RZ, 0x3c, !PT ;  /* 0x0000000a0f0f7212 */ /* 0x000fe400078e3cff */
[----:B------:R-:W-:Y:S02]  /*e080*/  LOP3.LUT R9, R9, 0xfffffe00, RZ, 0xc0, !PT ;  /* 0xfffffe0009097812 */ /* 0x000fe400078ec0ff */
[----:B------:R-:W-:-:S02]  /*e090*/  LOP3.LUT R11, R14, 0x38, R11, 0xf8, !PT ;  /* 0x000000380e0b7812 */ /* 0x000fc400078ef80b */
[----:B------:R-:W-:Y:S02]  /*e0a0*/  SHF.L.U32 R8, R8, 0xa, RZ ;  /* 0x0000000a08087819 */ /* 0x000fe400000006ff */
[----:B------:R-:W-:Y:S02]  /*e0b0*/  IADD3 R12, R15, R12, R9 ;  /* 0x0000000c0f0c7210 */ /* 0x000fe40007ffe009 */
[----:B------:R-:W-:Y:S02]  /*e0c0*/  LOP3.LUT R10, R11, R10, RZ, 0x3c, !PT ;  /* 0x0000000a0b0a7212 */ /* 0x000fe400078e3cff */
[----:B------:R-:W-:Y:S01]  /*e0d0*/  LOP3.LUT R8, R8, 0x7fffe000, RZ, 0xc0, !PT ;  /* 0x7fffe00008087812 */ /* 0x000fe200078ec0ff */
[----:B------:R-:W-:Y:S01]  /*e0e0*/  IMAD.SHL.U32 R33, R12, 0x2, RZ ;  /* 0x000000020c217824 */ /* 0x000fe200078e00ff */
[----:B------:R-:W-:Y:S02]  /*e0f0*/  SHF.R.U32.HI R34, RZ, 0x10, R17 ;  /* 0x00000010ff227819 */ /* 0x000fe40000011611 */
[----:B------:R-:W-:-:S02]  /*e100*/  IADD3 R8, R10, R8, R9 ;  /* 0x000000080a087210 */ /* 0x000fc40007ffe009 */
[----:B------:R-:W1:Y:S01]  /*e110*/  LDS.128 R12, [R33+0xc100] ;  /* 0x00c10000210c7984 */ /* 0x000e620000000c00 */
[--C-:B------:R-:W-:Y:S01]  /*e120*/  SHF.R.U64 R24, R24, 0x10, R25.reuse ;  /* 0x0000001018187819 */ /* 0x100fe20000001219 */
[----:B------:R-:W-:Y:S01]  /*e130*/  HADD2.F32 R34, -RZ, R34.H0_H0 ;  /* 0x20000022ff227230 */ /* 0x000fe20000004100 */
[----:B------:R-:W-:Y:S02]  /*e140*/  SHF.L.U32 R32, R8, 0x1, RZ ;  /* 0x0000000108207819 */ /* 0x000fe400000006ff */
[----:B------:R-:W-:Y:S01]  /*e150*/  SHF.R.U32.HI R25, RZ, 0x10, R25 ;  /* 0x00000010ff197819 */ /* 0x000fe20000011619 */
[----:B------:R-:W-:Y:S01]  /*e160*/  HADD2.F32 R24, -RZ, R24.H0_H0 ;  /* 0x20000018ff187230 */ /* 0x000fe20000004100 */
[----:B------:R-:W-:Y:S01]  /*e170*/  SHF.R.U64 R16, R16, 0x10, R17 ;  /* 0x0000001010107819 */ /* 0x000fe20000001211 */
[----:B------:R-:W2:Y:S01]  /*e180*/  LDS.128 R8, [R32+0xc100] ;  /* 0x00c1000020087984 */ /* 0x000ea20000000c00 */
[--C-:B------:R-:W-:Y:S01]  /*e190*/  SHF.R.U64 R17, R26, 0x10, R27.reuse ;  /* 0x000000101a117819 */ /* 0x100fe2000000121b */
[----:B------:R-:W-:Y:S01]  /*e1a0*/  HADD2.F32 R62, -RZ, R25.H0_H0 ;  /* 0x20000019ff3e7230 */ /* 0x000fe20000004100 */
[----:B------:R-:W-:-:S02]  /*e1b0*/  SHF.R.U32.HI R26, RZ, 0x10, R27 ;  /* 0x00000010ff1a7819 */ /* 0x000fc4000001161b */
[--C-:B------:R-:W-:Y:S01]  /*e1c0*/  SHF.R.U64 R18, R18, 0x10, R19.reuse ;  /* 0x0000001012127819 */ /* 0x100fe20000001213 */
[----:B------:R-:W-:Y:S01]  /*e1d0*/  HADD2.F32 R43, -RZ, R17.H0_H0 ;  /* 0x20000011ff2b7230 */ /* 0x000fe20000004100 */
[----:B------:R-:W-:Y:S01]  /*e1e0*/  SHF.R.U32.HI R19, RZ, 0x10, R19 ;  /* 0x00000010ff137819 */ /* 0x000fe20000011613 */
[----:B------:R-:W-:Y:S02]  /*e1f0*/  HADD2.F32 R70, -RZ, R26.H0_H0 ;  /* 0x2000001aff467230 */ /* 0x000fe40000004100 */
[--C-:B-1----:R-:W-:Y:S02]  /*e200*/  HADD2.F32 R35, -RZ, R13.reuse.H1_H1 ;  /* 0x3000000dff237230 */ /* 0x102fe40000004100 */
[----:B------:R-:W-:Y:S02]  /*e210*/  HADD2.F32 R27, -RZ, R13.H0_H0 ;  /* 0x2000000dff1b7230 */ /* 0x000fe40000004100 */
[----:B------:R-:W-:Y:S01]  /*e220*/  HADD2.F32 R13, -RZ, R15.H0_H0 ;  /* 0x2000000fff0d7230 */ /* 0x000fe20000004100 */
[----:B------:R-:W-:Y:S01]  /*e230*/  FMUL.FTZ R25, R35, R34 ;  /* 0x0000002223197220 */ /* 0x000fe20000410000 */
[----:B------:R-:W-:Y:S01]  /*e240*/  HADD2.F32 R36, -RZ, R12.H0_H0 ;  /* 0x2000000cff247230 */ /* 0x000fe20000004100 */
[----:B------:R-:W-:Y:S01]  /*e250*/  FMUL.FTZ R48, R27, R38 ;  /* 0x000000261b307220 */ /* 0x000fe20000410000 */
[--C-:B--2---:R-:W-:Y:S01]  /*e260*/  HADD2.F32 R40, -RZ, R9.reuse.H1_H1 ;  /* 0x30000009ff287230 */ /* 0x104fe20000004100 */
[----:B------:R-:W-:Y:S01]  /*e270*/  FMUL.FTZ R64, R13, R60 ;  /* 0x0000003c0d407220 */ /* 0x000fe20000410000 */
[----:B------:R-:W-:-:S02]  /*e280*/  HADD2.F32 R39, -RZ, R9.H0_H0 ;  /* 0x20000009ff277230 */ /* 0x000fc40000004100 */
[----:B------:R-:W-:Y:S01]  /*e290*/  HADD2.F32 R9, -RZ, R11.H0_H0 ;  /* 0x2000000bff097230 */ /* 0x000fe20000004100 */
[C---:B------:R-:W-:Y:S01]  /*e2a0*/  FMUL.FTZ R34, R40.reuse, R34 ;  /* 0x0000002228227220 */ /* 0x040fe20000410000 */
[----:B------:R-:W-:Y:S01]  /*e2b0*/  HADD2.F32 R15, -RZ, R15.H1_H1 ;  /* 0x3000000fff0f7230 */ /* 0x000fe20000004100 */
        /* <DEDUP_REMOVED lines=16> */
[C---:B------:R-:W-:Y:S01]  /*e3c0*/  FMUL.FTZ R38, R39.reuse, R38 ;  /* 0x0000002627267220 */ /* 0x040fe20000410000 */
[----:B------:R-:W-:Y:S01]  /*e3d0*/  HADD2.F32 R8, -RZ, R10.H0_H0 ;  /* 0x2000000aff087230 */ /* 0x000fe20000004100 */
[----:B------:R-:W-:Y:S01]  /*e3e0*/  FFMA.FTZ R48, R39, R50, R48 ;  /* 0x0000003227307223 */ /* 0x000fe20000010030 */
        /* <DEDUP_REMOVED lines=32> */
.L_x_384:
[----:B------:R-:W-:Y:S05]  /*e5f0*/  BSYNC B0 ;  /* 0x0000000000007941 */ /* 0x000fea0003800000 */
.L_x_383:
[----:B------:R-:W-:-:S04]  /*e600*/  IADD3 R56, R56, 0x40, RZ ;  /* 0x0000004038387810 */ /* 0x000fc80007ffe0ff */
[----:B------:R-:W-:-:S13]  /*e610*/  ISETP.GE.AND P0, PT, R56, c[0x0][0x27c], PT ;  /* 0x00009f0038007a0c */ /* 0x000fda0003f06270 */
[----:B------:R-:W-:Y:S05]  /*e620*/  @P0 BRA `(.L_x_360) ;  /* 0x0000070000000947 */ /* 0x000fea0003800000 */
[----:B-1----:R-:W-:Y:S01]  /*e630*/  SHF.R.S32.HI R13, RZ, 0x1f, R56 ;  /* 0x0000001fff0d7819 */ /* 0x002fe20000011438 */
[----:B------:R-:W-:Y:S01]  /*e640*/  IMAD.MOV.U32 R11, RZ, RZ, c[0x0][0x27c] ;  /* 0x00009f00ff0b7624 */ /* 0x000fe200078e00ff */
[----:B------:R-:W-:Y:S01]  /*e650*/  SHF.R.S32.HI R8, RZ, 0x1f, R73 ;  /* 0x0000001fff087819 */ /* 0x000fe20000011449 */
[----:B------:R-:W-:Y:S01]  /*e660*/  IMAD.SHL.U32 R12, R73, 0x40, RZ ;  /* 0x00000040490c7824 */ /* 0x000fe200078e00ff */
[----:B------:R-:W-:Y:S01]  /*e670*/  LEA.HI R9, R13, R56, RZ, 0x3 ;  /* 0x000000380d097211 */ /* 0x000fe200078f18ff */
[--C-:B------:R-:W-:Y:S01]  /*e680*/  HADD2.F32 R37, -RZ, R55.reuse.H0_H0 ;  /* 0x20000037ff257230 */ /* 0x100fe20000004100 */
[----:B------:R-:W-:Y:S01]  /*e690*/  LEA.HI R8, R8, R73, RZ, 0x3 ;  /* 0x0000004908087211 */ /* 0x000fe200078f18ff */
[--C-:B------:R-:W-:Y:S01]  /*e6a0*/  HADD2.F32 R38, -RZ, R52.reuse.H0_H0 ;  /* 0x20000034ff267230 */ /* 0x100fe20000004100 */
[----:B------:R-:W-:Y:S01]  /*e6b0*/  SHF.R.S32.HI R10, RZ, 0x3, R9 ;  /* 0x00000003ff0a7819 */ /* 0x000fe20000011409 */
[----:B------:R-:W-:Y:S01]  /*e6c0*/  HADD2.F32 R52, -RZ, R52.H1_H1 ;  /* 0x30000034ff347230 */ /* 0x000fe20000004100 */
[----:B------:R-:W-:Y:S01]  /*e6d0*/  LOP3.LUT R12, R12, 0x1c0, RZ, 0xc0, !PT ;  /* 0x000001c00c0c7812 */ /* 0x000fe200078ec0ff */
[----:B------:R-:W-:Y:S01]  /*e6e0*/  IMAD.SHL.U32 R8, R8, 0x40, RZ ;  /* 0x0000004008087824 */ /* 0x000fe200078e00ff */
[----:B------:R-:W-:Y:S01]  /*e6f0*/  LEA.HI R11, R11, R10, RZ, 0x1d ;  /* 0x0000000a0b0b7211 */ /* 0x000fe200078fe8ff */
[--C-:B------:R-:W-:Y:S01]  /*e700*/  HADD2.F32 R42, -RZ, R54.reuse.H0_H0 ;  /* 0x20000036ff2a7230 */ /* 0x100fe20000004100 */
[----:B------:R-:W-:Y:S01]  /*e710*/  LEA.HI R13, R13, R56, RZ, 0x6 ;  /* 0x000000380d0d7211 */ /* 0x000fe200078f30ff */
[----:B------:R-:W-:Y:S01]  /*e720*/  HADD2.F32 R54, -RZ, R54.H1_H1 ;  /* 0x30000036ff367230 */ /* 0x000fe20000004100 */
[----:B------:R-:W-:Y:S01]  /*e730*/  SHF.R.S32.HI R10, RZ, 0x1f, R11 ;  /* 0x0000001fff0a7819 */ /* 0x000fe2000001140b */
[----:B------:R-:W-:Y:S01]  /*e740*/  IMAD.SHL.U32 R15, R11, 0x8, RZ ;  /* 0x000000080b0f7824 */ /* 0x000fe200078e00ff */
[----:B------:R-:W-:Y:S01]  /*e750*/  LOP3.LUT R14, R12, 0x38, R9, 0xf8, !PT ;  /* 0x000000380c0e7812 */ /* 0x000fe200078ef809 */
[----:B------:R-:W-:Y:S01]  /*e760*/  HADD2.F32 R55, -RZ, R55.H1_H1 ;  /* 0x30000037ff377230 */ /* 0x000fe20000004100 */
[----:B------:R-:W-:-:S02]  /*e770*/  SHF.L.U32 R13, R13, 0x7, RZ ;  /* 0x000000070d0d7819 */ /* 0x000fc400000006ff */
[----:B------:R-:W-:Y:S02]  /*e780*/  SHF.R.U32.HI R9, RZ, 0x3, R12 ;  /* 0x00000003ff097819 */ /* 0x000fe4000001160c */
[----:B------:R-:W-:Y:S02]  /*e790*/  LEA.HI R10, R10, R11, RZ, 0x3 ;  /* 0x0000000b0a0a7211 */ /* 0x000fe400078f18ff */
[----:B------:R-:W-:Y:S02]  /*e7a0*/  LOP3.LUT R13, R13, 0x7fffe000, RZ, 0xc0, !PT ;  /* 0x7fffe0000d0d7812 */ /* 0x000fe400078ec0ff */
[----:B------:R-:W-:Y:S02]  /*e7b0*/  LOP3.LUT R8, R8, 0xfffffe00, RZ, 0xc0, !PT ;  /* 0xfffffe0008087812 */ /* 0x000fe400078ec0ff */
[----:B------:R-:W-:Y:S02]  /*e7c0*/  LOP3.LUT R14, R14, R9, RZ, 0x3c, !PT ;  /* 0x000000090e0e7212 */ /* 0x000fe400078e3cff */
[----:B------:R-:W-:-:S02]  /*e7d0*/  LOP3.LUT R12, R12, 0x38, R15, 0xf8, !PT ;  /* 0x000000380c0c7812 */ /* 0x000fc400078ef80f */
[----:B------:R-:W-:Y:S02]  /*e7e0*/  SHF.L.U32 R11, R10, 0xa, RZ ;  /* 0x0000000a0a0b7819 */ /* 0x000fe400000006ff */
[--C-:B------:R-:W-:Y:S02]  /*e7f0*/  IADD3 R13, R14, R13, R8.reuse ;  /* 0x0000000d0e0d7210 */ /* 0x100fe40007ffe008 */
[----:B------:R-:W-:Y:S02]  /*e800*/  LOP3.LUT R10, R12, R9, RZ, 0x3c, !PT ;  /* 0x000000090c0a7212 */ /* 0x000fe400078e3cff */
[----:B------:R-:W-:Y:S01]  /*e810*/  LOP3.LUT R9, R11, 0x7fffe000, RZ, 0xc0, !PT ;  /* 0x7fffe0000b097812 */ /* 0x000fe200078ec0ff */
[----:B------:R-:W-:Y:S01]  /*e820*/  IMAD.SHL.U32 R17, R13, 0x2, RZ ;  /* 0x000000020d117824 */ /* 0x000fe200078e00ff */
[----:B------:R-:W-:Y:S02]  /*e830*/  SHF.R.U64 R19, R22, 0x10, R23 ;  /* 0x0000001016137819 */ /* 0x000fe40000001217 */
[----:B------:R-:W-:-:S02]  /*e840*/  IADD3 R9, R10, R9, R8 ;  /* 0x000000090a097210 */ /* 0x000fc40007ffe008 */
[----:B------:R-:W1:Y:S01]  /*e850*/  LDS.128 R12, [R17+0xc100] ;  /* 0x00c10000110c7984 */ /* 0x000e620000000c00 */
[--C-:B------:R-:W-:Y:S02]  /*e860*/  SHF.R.U64 R22, R28, 0x10, R29.reuse ;  /* 0x000000101c167819 */ /* 0x100fe4000000121d */
[----:B------:R-:W-:Y:S02]  /*e870*/  SHF.L.U32 R16, R9, 0x1, RZ ;  /* 0x0000000109107819 */ /* 0x000fe400000006ff */
[----:B------:R-:W-:Y:S01]  /*e880*/  SHF.R.U32.HI R28, RZ, 0x10, R29 ;  /* 0x00000010ff1c7819 */ /* 0x000fe2000001161d */
[--C-:B------:R-:W-:Y:S01]  /*e890*/  HADD2.F32 R29, -RZ, R53.reuse.H0_H0 ;  /* 0x20000035ff1d7230 */ /* 0x100fe20000004100 */
[----:B------:R-:W-:Y:S01]  /*e8a0*/  SHF.R.U32.HI R23, RZ, 0x10, R23 ;  /* 0x00000010ff177819 */ /* 0x000fe20000011617 */
[----:B------:R-:W2:Y:S01]  /*e8b0*/  LDS.128 R8, [R16+0xc100] ;  /* 0x00c1000010087984 */ /* 0x000ea20000000c00 */
[--C-:B------:R-:W-:Y:S01]  /*e8c0*/  SHF.R.U64 R18, R30, 0x10, R31.reuse ;  /* 0x000000101e127819 */ /* 0x100fe2000000121f */
[----:B------:R-:W-:Y:S01]  /*e8d0*/  HADD2.F32 R53, -RZ, R53.H1_H1 ;  /* 0x30000035ff357230 */ /* 0x000fe20000004100 */
[----:B------:R-:W-:Y:S01]  /*e8e0*/  SHF.R.U32.HI R30, RZ, 0x10, R31 ;  /* 0x00000010ff1e7819 */ /* 0x000fe2000001161f */
[----:B------:R-:W-:Y:S01]  /*e8f0*/  HADD2.F32 R36, -RZ, R23.H0_H0 ;  /* 0x20000017ff247230 */ /* 0x000fe20000004100 */
[--C-:B------:R-:W-:Y:S01]  /*e900*/  SHF.R.U64 R20, R20, 0x10, R21.reuse ;  /* 0x0000001014147819 */ /* 0x100fe20000001215 */
[----:B------:R-:W-:Y:S01]  /*e910*/  HADD2.F32 R23, -RZ, R19.H0_H0 ;  /* 0x20000013ff177230 */ /* 0x000fe20000004100 */
[----:B------:R-:W-:Y:S01]  /*e920*/  SHF.R.U32.HI R21, RZ, 0x10, R21 ;  /* 0x00000010ff157819 */ /* 0x000fe20000011615 */
[----:B------:R-:W-:-:S02]  /*e930*/  HADD2.F32 R50, -RZ, R28.H0_H0 ;  /* 0x2000001cff327230 */ /* 0x000fc40000004100 */
[----:B------:R-:W-:Y:S02]  /*e940*/  HADD2.F32 R20, -RZ, R20.H0_H0 ;  /* 0x20000014ff147230 */ /* 0x000fe40000004100 */
[----:B------:R-:W-:Y:S02]  /*e950*/  HADD2.F32 R48, -RZ, R21.H0_H0 ;  /* 0x20000015ff307230 */ /* 0x000fe40000004100 */
[----:B------:R-:W-:Y:S02]  /*e960*/  HADD2.F32 R22, -RZ, R22.H0_H0 ;  /* 0x20000016ff167230 */ /* 0x000fe40000004100 */
[--C-:B-1----:R-:W-:Y:S02]  /*e970*/  HADD2.F32 R24, -RZ, R15.reuse.H0_H0 ;  /* 0x2000000fff187230 */ /* 0x102fe40000004100 */
[----:B------:R-:W-:Y:S02]  /*e980*/  HADD2.F32 R15, -RZ, R15.H1_H1 ;  /* 0x3000000fff0f7230 */ /* 0x000fe40000004100 */
[--C-:B------:R-:W-:Y:S01]  /*e990*/  HADD2.F32 R26, -RZ, R12.reuse.H0_H0 ;  /* 0x2000000cff1a7230 */ /* 0x100fe20000004100 */
[----:B------:R-:W-:Y:S01]  /*e9a0*/  FMUL.FTZ R35, R24, R29 ;  /* 0x0000001d18237220 */ /* 0x000fe20000410000 */
[----:B------:R-:W-:-:S02]  /*e9b0*/  HADD2.F32 R27, -RZ, R12.H1_H1 ;  /* 0x3000000cff1b7230 */ /* 0x000fc40000004100 */
[--C-:B--2---:R-:W-:Y:S02]  /*e9c0*/  HADD2.F32 R32, -RZ, R11.reuse.H0_H0 ;  /* 0x2000000bff207230 */ /* 0x104fe40000004100 */
[----:B------:R-:W-:Y:S02]  /*e9d0*/  HADD2.F32 R11, -RZ, R11.H1_H1 ;  /* 0x3000000bff0b7230 */ /* 0x000fe40000004100 */
[----:B------:R-:W-:Y:S01]  /*e9e0*/  HADD2.F32 R33, -RZ, R8.H0_H0 ;  /* 0x20000008ff217230 */ /* 0x000fe20000004100 */
[C---:B------:R-:W-:Y:S01]  /*e9f0*/  FMUL.FTZ R29, R32.reuse, R29 ;  /* 0x0000001d201d7220 */ /* 0x040fe20000410000 */
[----:B------:R-:W-:Y:S01]  /*ea00*/  HADD2.F32 R12, -RZ, R14.H0_H0 ;  /* 0x2000000eff0c7230 */ /* 0x000fe20000004100 */
        /* <DEDUP_REMOVED lines=13> */
[----:B------:R-:W-:Y:S01]  /*eae0*/  HADD2.F32 R14, -RZ, R14.H1_H1 ;  /* 0x3000000eff0e7230 */ /* 0x000fe20000004100 */
[----:B------:R-:W-:Y:S01]  /*eaf0*/  FMUL.FTZ R11, R12, R53 ;  /* 0x000000350c0b7220 */ /* 0x000fe20000410000 */
[----:B------:R-:W-:Y:S01]  /*eb00*/  HADD2.F32 R9, -RZ, R9.H1_H1 ;  /* 0x30000009ff097230 */ /* 0x000fe20000004100 */
[-C--:B------:R-:W-:Y:S01]  /*eb10*/  FMUL.FTZ R40, R25, R38.reuse ;  /* 0x0000002619287220 */ /* 0x080fe20000410000 */
[----:B------:R-:W-:Y:S01]  /*eb20*/  HADD2.F32 R10, -RZ, R10.H1_H1 ;  /* 0x3000000aff0a7230 */ /* 0x000fe20000004100 */
[----:B------:R-:W-:Y:S01]  /*eb30*/  FFMA.FTZ R19, R8, R55, R11 ;  /* 0x0000003708137223 */ /* 0x000fe2000001000b */
[----:B------:R-:W-:Y:S01]  /*eb40*/  HADD2.F32 R11, -RZ, R18.H0_H0 ;  /* 0x20000012ff0b7230 */ /* 0x000fe20000004100 */
[----:B------:R-:W-:-:S02]  /*eb50*/  FMUL.FTZ R38, R31, R38 ;  /* 0x000000261f267220 */ /* 0x000fc40000410000 */
[----:B------:R-:W-:Y:S02]  /*eb60*/  FFMA.FTZ R40, R31, R42, R40 ;  /* 0x0000002a1f287223 */ /* 0x000fe40000010028 */
[----:B------:R-:W-:Y:S02]  /*eb70*/  FMUL.FTZ R28, R13, R48 ;  /* 0x000000300d1c7220 */ /* 0x000fe40000410000 */
[----:B------:R-:W-:Y:S02]  /*eb80*/  FMUL.FTZ R53, R8, R53 ;  /* 0x0000003508357220 */ /* 0x000fe40000410000 */
[----:B------:R-:W-:Y:S02]  /*eb90*/  FMUL.FTZ R31, R27, R20 ;  /* 0x000000141b1f7220 */ /* 0x000fe40000410000 */
[----:B------:R-:W-:Y:S02]  /*eba0*/  FMUL.FTZ R18, R14, R23 ;  /* 0x000000170e127220 */ /* 0x000fe40000410000 */
[----:B------:R-:W-:-:S02]  /*ebb0*/  FMUL.FTZ R48, R9, R48 ;  /* 0x0000003009307220 */ /* 0x000fc40000410000 */
[----:B------:R-:W-:Y:S02]  /*ebc0*/  FMUL.FTZ R20, R34, R20 ;  /* 0x0000001422147220 */ /* 0x000fe40000410000 */
[----:B------:R-:W-:Y:S02]  /*ebd0*/  FMUL.FTZ R23, R10, R23 ;  /* 0x000000170a177220 */ /* 0x000fe40000410000 */
[----:B------:R-:W-:Y:S02]  /*ebe0*/  FFMA.FTZ R53, R12, R55, -R53 ;  /* 0x000000370c357223 */ /* 0x000fe40000010835 */
[----:B------:R-:W-:Y:S02]  /*ebf0*/  FFMA.FTZ R29, R24, R37, -R29 ;  /* 0x00000025181d7223 */ /* 0x000fe4000001081d */
        /* <DEDUP_REMOVED lines=11> */
[----:B------:R-:W-:Y:S01]  /*ecb0*/  F2FP.PACK_AB R14, R14, R53 ;  /* 0x000000350e0e723e */ /* 0x000fe200000000ff */
[----:B------:R-:W-:Y:S01]  /*ecc0*/  FFMA.FTZ R10, R10, R11, R18 ;  /* 0x0000000b0a0a7223 */ /* 0x000fe20000010012 */
[----:B------:R-:W-:-:S02]  /*ecd0*/  F2FP.PACK_AB R11, R30, R35 ;  /* 0x000000231e0b723e */ /* 0x000fc400000000ff */
[----:B------:R-:W-:Y:S01]  /*ece0*/  F2FP.PACK_AB R9, R9, R40 ;  /* 0x000000280909723e */ /* 0x000fe200000000ff */
[----:B------:R1:W-:Y:S01]  /*ecf0*/  STS.128 [R17+0xc100], R12 ;  /* 0x00c1000c11007388 */ /* 0x0003e20000000c00 */
[----:B------:R-:W-:Y:S02]  /*ed00*/  F2FP.PACK_AB R8, R8, R33 ;  /* 0x000000210808723e */ /* 0x000fe400000000ff */
[----:B------:R-:W-:-:S05]  /*ed10*/  F2FP.PACK_AB R10, R10, R19 ;  /* 0x000000130a0a723e */ /* 0x000fca00000000ff */
[----:B------:R1:W-:Y:S02]  /*ed20*/  STS.128 [R16+0xc100], R8 ;  /* 0x00c1000810007388 */ /* 0x0003e40000000c00 */
.L_x_360:
[----:B------:R-:W-:Y:S05]  /*ed30*/  BSYNC B2 ;  /* 0x0000000000027941 */ /* 0x000fea0003800000 */
.L_x_342:
[----:B-12---:R-:W-:Y:S01]  /*ed40*/  IMAD.SHL.U32 R8, R0, 0x40, RZ ;  /* 0x0000004000087824 */ /* 0x006fe200078e00ff */
[----:B------:R-:W-:-:S04]  /*ed50*/  DEPBAR.LE SB0, 0x0 ;  /* 0x000080000000791a */ /* 0x000fc80000000000 */
[----:B------:R-:W-:Y:S01]  /*ed60*/  IMAD.SHL.U32 R11, R45, 0x8, RZ ;  /* 0x000000082d0b7824 */ /* 0x000fe200078e00ff */
[----:B------:R-:W-:Y:S01]  /*ed70*/  LOP3.LUT R8, R8, 0x1c0, RZ, 0xc0, !PT ;  /* 0x000001c008087812 */ /* 0x000fe200078ec0ff */
[----:B------:R-:W-:Y:S01]  /*ed80*/  ULDC.64 UR4, c[0x0][0x208] ;  /* 0x0000820000047ab9 */ /* 0x000fe20000000a00 */
[----:B------:R-:W-:Y:S01]  /*ed90*/  IMAD R206, R89, 0x400, R4 ;  /* 0x0000040059ce7824 */ /* 0x000fe200078e0204 */
[----:B------:R-:W-:Y:S01]  /*eda0*/  UIMAD UR20, UR20, UR4, URZ ;  /* 0x00000004141472a4 */ /* 0x000fe2000f8e023f */
[----:B------:R-:W-:Y:S01]  /*edb0*/  LOP3.LUT R11, R8, 0x8, R11, 0xf8, !PT ;  /* 0x00000008080b7812 */ /* 0x000fe200078ef80b */
[----:B------:R-:W-:Y:S01]  /*edc0*/  UIMAD.WIDE.U32 UR26, UR19, UR4, URZ ;  /* 0x00000004131a72a5 */ /* 0x000fe2000f8e003f */
[----:B------:R-:W-:Y:S01]  /*edd0*/  SHF.R.U32.HI R8, RZ, 0x3, R8 ;  /* 0x00000003ff087819 */ /* 0x000fe20000011608 */
[----:B------:R-:W-:Y:S01]  /*ede0*/  UIMAD UR20, UR19, UR5, UR20 ;  /* 0x00000005131472a4 */ /* 0x000fe2000f8e0214 */
[----:B------:R-:W-:Y:S01]  /*edf0*/  IMAD.SHL.U32 R206, R206, 0x2, RZ ;  /* 0x00000002cece7824 */ /* 0x000fe200078e00ff */
[----:B------:R-:W-:Y:S01]  /*ee00*/  BAR.SYNC.DEFER_BLOCKING 0x0 ;  /* 0x0000000000007b1d */ /* 0x000fe20000010000 */
[----:B------:R-:W-:Y:S01]  /*ee10*/  LOP3.LUT R8, R11, R8, RZ, 0x3c, !PT ;  /* 0x000000080b087212 */ /* 0x000fe200078e3cff */
[----:B------:R-:W-:Y:S01]  /*ee20*/  UIADD3 UR20, UR27, UR20, URZ ;  /* 0x000000141b147290 */ /* 0x000fe2000fffe03f */
[----:B------:R-:W-:Y:S01]  /*ee30*/  SEL R10, RZ, 0x2, P2 ;  /* 0x00000002ff0a7807 */ /* 0x000fe20001000000 */
[----:B------:R-:W-:Y:S01]  /*ee40*/  IMAD R202, R2, 0x2, R206 ;  /* 0x0000000202ca7824 */ /* 0x000fe200078e02ce */
[----:B------:R-:W-:Y:S01]  /*ee50*/  SEL R9, RZ, 0x4, P1 ;  /* 0x00000004ff097807 */ /* 0x000fe20000800000 */
[----:B------:R-:W-:Y:S01]  /*ee60*/  IMAD R205, R47, 0x200, R8 ;  /* 0x000002002fcd7824 */ /* 0x000fe200078e0208 */
[----:B------:R-:W-:Y:S01]  /*ee70*/  LOP3.LUT P4, RZ, R0, 0x2, RZ, 0xc0, !PT ;  /* 0x0000000200ff7812 */ /* 0x000fe2000788c0ff */
[----:B------:R-:W-:Y:S01]  /*ee80*/  IMAD.U32 R8, RZ, RZ, UR26 ;  /* 0x0000001aff087e24 */ /* 0x000fe2000f8e00ff */
[----:B------:R-:W-:Y:S01]  /*ee90*/  IADD3 R16, -R45, UR12, -R6 ;  /* 0x0000000c2d107c10 */ /* 0x000fe2000fffe906 */
[----:B------:R-:W-:Y:S01]  /*eea0*/  IMAD.SHL.U32 R205, R205, 0x2, RZ ;  /* 0x00000002cdcd7824 */ /* 0x000fe200078e00ff */
[----:B------:R-:W-:Y:S01]  /*eeb0*/  IADD3 R46, R9, R10, R46 ;  /* 0x0000000a092e7210 */ /* 0x000fe20007ffe02e */
[----:B------:R-:W-:Y:S01]  /*eec0*/  IMAD.U32 R9, RZ, RZ, UR27 ;  /* 0x0000001bff097e24 */ /* 0x000fe2000f8e00ff */
[----:B------:R-:W-:Y:S01]  /*eed0*/  LEA R9, P0, R8, R208, 0x6 ;  /* 0x000000d008097211 */ /* 0x000fe200078030ff */
[----:B------:R-:W-:Y:S01]  /*eee0*/  IMAD.U32 R11, RZ, RZ, UR20 ;  /* 0x00000014ff0b7e24 */ /* 0x000fe2000f8e00ff */
[----:B------:R-:W-:Y:S01]  /*eef0*/  ISETP.LT.OR P6, PT, R16, 0x1, P3 ;  /* 0x000000011000780c */ /* 0x000fe20001fc1670 */
[----:B------:R-:W-:Y:S01]  /*ef00*/  IMAD.SHL.U32 R207, R44, 0x2, RZ ;  /* 0x000000022ccf7824 */ /* 0x000fe200078e00ff */
[----:B------:R-:W-:Y:S01]  /*ef10*/  IADD3 R10, R205, 0x6100, RZ ;  /* 0x00006100cd0a7810 */ /* 0x000fe20007ffe0ff */
[----:B------:R-:W-:Y:S01]  /*ef20*/  USHF.L.U32 UR20, UR4, 0x6, URZ ;  /* 0x0000000604147899 */ /* 0x000fe2000800063f */
[----:B------:R-:W-:Y:S01]  /*ef30*/  LEA.HI.X R8, R8, R215, R11, 0x6, P0 ;  /* 0x000000d708087211 */ /* 0x000fe200000f340b */
[----:B------:R-:W-:Y:S01]  /*ef40*/  USHF.L.U64.HI UR11, UR4, UR11, UR5 ;  /* 0x0000000b040b7299 */ /* 0x000fe20008010205 */
[----:B------:R-:W-:Y:S01]  /*ef50*/  LEA R18, P0, R9, c[0x0][0x1f8], 0x1 ;  /* 0x00007e0009127a11 */ /* 0x000fe200078008ff */
[----:B------:R-:W-:Y:S01]  /*ef60*/  IMAD R201, R3, 0x2, R206 ;  /* 0x0000000203c97824 */ /* 0x000fe200078e02ce */
[----:B------:R-:W-:Y:S01]  /*ef70*/  LOP3.LUT P5, RZ, R46, 0x2, RZ, 0xc0, !PT ;  /* 0x000000022eff7812 */ /* 0x000fe200078ac0ff */
[----:B------:R-:W-:Y:S01]  /*ef80*/  LDSM.16.M88.4 R12, [R206+0xc100] ;  /* 0x00c10000ce0c783b */ /* 0x000fe20000000200 */
[----:B------:R-:W-:Y:S01]  /*ef90*/  IADD3 R204, R205, 0x6120, RZ ;  /* 0x00006120cdcc7810 */ /* 0x000fe20007ffe0ff */
[----:B------:R-:W-:Y:S01]  /*efa0*/  IMAD R199, R3, 0x2, R202 ;  /* 0x0000000203c77824 */ /* 0x000fe200078e02ca */
[----:B------:R-:W-:Y:S01]  /*efb0*/  @P4 IADD3 R204, R10, -0x20, RZ ;  /* 0xffffffe00acc4810 */ /* 0x000fe20007ffe0ff */
[----:B------:R-:W1:Y:S01]  /*efc0*/  LDSM.16.M88.4 R40, [R205+0x6100] ;  /* 0x00610000cd28783b */ /* 0x000e620000000200 */
[----:B------:R-:W-:Y:S01]  /*efd0*/  LEA.HI.X R19, R9, c[0x0][0x1fc], R8, 0x1, P0 ;  /* 0x00007f0009137a11 */ /* 0x000fe200000f0c08 */
[----:B------:R-:W-:Y:S01]  /*efe0*/  UISETP.GT.AND UP0, UPT, UR19, UR8, UPT ;  /* 0x000000081300728c */ /* 0x000fe2000bf04270 */
[----:B------:R-:W-:Y:S01]  /*eff0*/  ISETP.LT.OR P0, PT, R16, 0x1, !P5 ;  /* 0x000000011000780c */ /* 0x000fe20006f01670 */
[----:B------:R-:W2:Y:S01]  /*f000*/  LDSM.16.M88.4 R32, [R205+0x6900] ;  /* 0x00690000cd20783b */ /* 0x000ea20000000200 */
[----:B------:R-:W-:Y:S01]  /*f010*/  LOP3.LUT P4, RZ, R46, 0x4, RZ, 0xc0, !PT ;  /* 0x000000042eff7812 */ /* 0x000fe2000788c0ff */
[----:B------:R-:W-:Y:S01]  /*f020*/  UIADD3 UR17, UR12, 0x1, -UR17 ;  /* 0x000000010c117890 */ /* 0x000fe2000fffe811 */
[----:B------:R-:W-:Y:S01]  /*f030*/  ISETP.LT.OR P5, PT, R16, 0x21, !P5 ;  /* 0x000000211000780c */ /* 0x000fe20006fa1670 */
[----:B------:R-:W-:Y:S01]  /*f040*/  LDSM.16.M88.4 R48, [R202+0xc100] ;  /* 0x00c10000ca30783b */ /* 0x000fe20000000200 */
[----:B------:R-:W-:-:S02]  /*f050*/  IADD3 R195, R204, 0x800, RZ ;  /* 0x00000800ccc37810 */ /* 0x000fc40007ffe0ff */
[C---:B------:R-:W-:Y:S01]  /*f060*/  IADD3 R194, R204.reuse, 0x1000, RZ ;  /* 0x00001000ccc27810 */ /* 0x040fe20007ffe0ff */
[----:B------:R-:W3:Y:S01]  /*f070*/  LDSM.16.M88.4 R24, [R205+0x7100] ;  /* 0x00710000cd18783b */ /* 0x000ee20000000200 */
[----:B------:R-:W-:Y:S01]  /*f080*/  @UP0 UIADD3 UR5, UR9, -0x2, URZ ;  /* 0xfffffffe09050890 */ /* 0x000fe2000fffe03f */
[C---:B------:R-:W-:Y:S02]  /*f090*/  IADD3 R193, R204.reuse, 0x1800, RZ ;  /* 0x00001800ccc17810 */ /* 0x040fe40007ffe0ff */
[----:B------:R-:W4:Y:S01]  /*f0a0*/  LDSM.16.M88.4 R20, [R205+0x7900] ;  /* 0x00790000cd14783b */ /* 0x000f220000000200 */
[----:B------:R-:W-:Y:S01]  /*f0b0*/  @UP0 USHF.R.S32.HI UR4, URZ, 0x1f, UR5 ;  /* 0x0000001f3f040899 */ /* 0x000fe20008011405 */
[C---:B------:R-:W-:Y:S02]  /*f0c0*/  IADD3 R191, R204.reuse, 0x2000, RZ ;  /* 0x00002000ccbf7810 */ /* 0x040fe40007ffe0ff */
[----:B------:R-:W5:Y:S01]  /*f0d0*/  LDSM.16.M88.4 R8, [R204] ;  /* 0x00000000cc08783b */ /* 0x000f620000000200 */
[----:B------:R-:W-:-:S02]  /*f0e0*/  IADD3 R190, R204, 0x2800, RZ ;  /* 0x00002800ccbe7810 */ /* 0x000fc40007ffe0ff */
[C---:B------:R-:W-:Y:S01]  /*f0f0*/  IADD3 R189, R204.reuse, 0x3000, RZ ;  /* 0x00003000ccbd7810 */ /* 0x040fe20007ffe0ff */
[----:B------:R-:W3:Y:S01]  /*f100*/  LDSM.16.M88.4 R84, [R204+0x800] ;  /* 0x00080000cc54783b */ /* 0x000ee20000000200 */
[C---:B------:R-:W-:Y:S02]  /*f110*/  IADD3 R188, R204.reuse, 0x3800, RZ ;  /* 0x00003800ccbc7810 */ /* 0x040fe40007ffe0ff */
[C---:B------:R-:W-:Y:S01]  /*f120*/  IADD3 R187, R204.reuse, 0x4000, RZ ;  /* 0x00004000ccbb7810 */ /* 0x040fe20007ffe0ff */
[----:B------:R-:W3:Y:S01]  /*f130*/  LDSM.16.M88.4 R56, [R204+0x1000] ;  /* 0x00100000cc38783b */ /* 0x000ee20000000200 */
[C---:B------:R-:W-:Y:S02]  /*f140*/  IADD3 R186, R204.reuse, 0x4800, RZ ;  /* 0x00004800ccba7810 */ /* 0x040fe40007ffe0ff */
[C---:B------:R-:W-:Y:S01]  /*f150*/  IADD3 R185, R204.reuse, 0x5000, RZ ;  /* 0x00005000ccb97810 */ /* 0x040fe20007ffe0ff */
[----:B------:R-:W3:Y:S01]  /*f160*/  LDSM.16.M88.4 R52, [R204+0x1800] ;  /* 0x00180000cc34783b */ /* 0x000ee20000000200 */
[----:B------:R-:W-:-:S03]  /*f170*/  IADD3 R184, R204, 0x5800, RZ ;  /* 0x00005800ccb87810 */ /* 0x000fc60007ffe0ff */
[----:B------:R-:W-:Y:S01]  /*f180*/  @!PT LDS RZ, [RZ] ;  /* 0x00000000fffff984 */ /* 0x000fe20000000800 */
[----:B------:R-:W-:Y:S01]  /*f190*/  @!PT LDS RZ, [RZ] ;  /* 0x00000000fffff984 */ /* 0x000fe20000000800 */
[----:B------:R-:W-:Y:S01]  /*f1a0*/  @!PT LDS RZ, [RZ] ;  /* 0x00000000fffff984 */ /* 0x000fe20000000800 */
[----:B------:R3:W-:Y:S01]  /*f1b0*/  LDGSTS.E.BYPASS.LTC128B.128 [R207+0x100], [R18.64], !P6 ;  /* 0x0010000012cf7fae */ /* 0x0007e2000f101d5c */
[C---:B------:R-:W-:Y:S02]  /*f1c0*/  ISETP.LT.OR P6, PT, R16.reuse, 0x1, !P4 ;  /* 0x000000011000780c */ /* 0x040fe400067c1670 */
[----:B------:R-:W-:Y:S01]  /*f1d0*/  ISETP.LT.OR P4, PT, R16, 0x21, !P4 ;  /* 0x000000211000780c */ /* 0x000fe20006781670 */
[----:B------:R3:W-:Y:S01]  /*f1e0*/  LDGSTS.E.BYPASS.LTC128B.128 [R207+0x2100], [R18.64+0x80], !P0 ;  /* 0x0210008012cf7fae */ /* 0x0007e2000c101d5c */
[----:B------:R-:W-:Y:S01]  /*f1f0*/  IADD3 R60, P0, R18, UR20, RZ ;  /* 0x00000014123c7c10 */ /* 0x000fe2000ff1e0ff */
[----:B-1----:R-:W-:Y:S03]  /*f200*/  HMMA.16816.F32 R44, R12, R40, RZ ;  /* 0x000000280c2c723c */ /* 0x002fe600000018ff */
[----:B------:R-:W-:Y:S02]  /*f210*/  IADD3.X R61, R19, UR11, RZ, P0, !PT ;  /* 0x0000000b133d7c10 */ /* 0x000fe400087fe4ff */
[----:B------:R-:W-:-:S03]  /*f220*/  ISETP.LT.OR P0, PT, R16, 0x21, P3 ;  /* 0x000000211000780c */ /* 0x000fc60001f01670 */
[----:B------:R1:W-:Y:S01]  /*f230*/  LDGSTS.E.BYPASS.LTC128B.128 [R207+0x4100], [R18.64+0x100], !P6 ;  /* 0x0410010012cf7fae */ /* 0x0003e2000f101d5c */
[----:B------:R-:W-:Y:S01]  /*f240*/  LOP3.LUT P6, RZ, R0, 0x4, RZ, 0xc0, !PT ;  /* 0x0000000400ff7812 */ /* 0x000fe200078cc0ff */
[----:B------:R-:W-:Y:S01]  /*f250*/  IMAD.MOV.U32 R0, RZ, RZ, 0x40 ;  /* 0x00000040ff007424 */ /* 0x000fe200078e00ff */
[----:B------:R-:W-:Y:S04]  /*f260*/  HMMA.16816.F32 R40, R12, R42, RZ ;  /* 0x0000002a0c28723c */ /* 0x000fe800000018ff */
[----:B------:R-:W-:-:S03]  /*f270*/  SEL R0, R0, 0xffffffc0, !P6 ;  /* 0xffffffc000007807 */ /* 0x000fc60007000000 */
[----:B------:R4:W-:Y:S01]  /*f280*/  LDGSTS.E.BYPASS.LTC128B.128 [R207+0x1100], [R60.64], !P0 ;  /* 0x011000003ccf7fae */ /* 0x0009e2000c101d5c */
[C---:B--2---:R-:W-:Y:S01]  /*f290*/  HMMA.16816.F32 R36, R12.reuse, R32, RZ ;  /* 0x000000200c24723c */ /* 0x044fe200000018ff */
[----:B------:R-:W-:Y:S02]  /*f2a0*/  IMAD.IADD R200, R205, 0x1, R0 ;  /* 0x00000001cdc87824 */ /* 0x000fe400078e0200 */
[----:B------:R2:W-:Y:S01]  /*f2b0*/  LDGSTS.E.BYPASS.LTC128B.128 [R207+0x3100], [R60.64+0x80], !P5 ;  /* 0x031000803ccf7fae */ /* 0x0005e2000e901d5c */
[----:B------:R-:W-:Y:S01]  /*f2c0*/  IMAD.IADD R192, R0, 0x1, R204 ;  /* 0x0000000100c07824 */ /* 0x000fe200078e02cc */
[----:B------:R-:W-:Y:S02]  /*f2d0*/  PLOP3.LUT P5, PT, PT, PT, UP0, 0x80, 0x0 ;  /* 0x000000000000781c */ /* 0x000fe40003faf008 */
[----:B------:R2:W-:Y:S01]  /*f2e0*/  LDGSTS.E.BYPASS.LTC128B.128 [R207+0x5100], [R60.64+0x100], !P4 ;  /* 0x051001003ccf7fae */ /* 0x0005e2000e101d5c */
[----:B------:R-:W-:Y:S01]  /*f2f0*/  HMMA.16816.F32 R32, R12, R34, RZ ;  /* 0x000000220c20723c */ /* 0x000fe200000018ff */
[----:B------:R-:W-:-:S02]  /*f300*/  PLOP3.LUT P4, PT, PT, PT, UP3, 0x80, 0x0 ;  /* 0x000000000000781c */ /* 0x000fc40003f8f038 */
[----:B------:R-:W-:Y:S04]  /*f310*/  LDSM.16.M88.4 R68, [R201+0xc100] ;  /* 0x00c10000c944783b */ /* 0x000fe80000000200 */
[----:B------:R-:W-:Y:S01]  /*f320*/  LDSM.16.M88.4 R80, [R200+0x6900] ;  /* 0x00690000c850783b */ /* 0x000fe20000000200 */
[C---:B---3--:R-:W-:Y:S03]  /*f330*/  HMMA.16816.F32 R28, R12.reuse, R24, RZ ;  /* 0x000000180c1c723c */ /* 0x048fe600000018ff */
[----:B-1----:R-:W1:Y:S04]  /*f340*/  LDSM.16.M88.4 R16, [R200+0x6100] ;  /* 0x00610000c810783b */ /* 0x002e680000000200 */
[----:B------:R-:W3:Y:S01]  /*f350*/  LDSM.16.M88.4 R64, [R200+0x7100] ;  /* 0x00710000c840783b */ /* 0x000ee20000000200 */
[C---:B------:R-:W-:Y:S03]  /*f360*/  HMMA.16816.F32 R24, R12.reuse, R26, RZ ;  /* 0x0000001a0c18723c */ /* 0x040fe600000018ff */
[----:B------:R-:W0:Y:S05]  /*f370*/  LDGDEPBAR ;  /* 0x00000000000079af */ /* 0x000e2a0000000000 */
[C---:B----4-:R-:W-:Y:S01]  /*f380*/  HMMA.16816.F32 R72, R12.reuse, R20, RZ ;  /* 0x000000140c48723c */ /* 0x050fe200000018ff */
[----:B--2---:R-:W2:Y:S07]  /*f390*/  LDSM.16.M88.4 R60, [R200+0x7900] ;  /* 0x00790000c83c783b */ /* 0x004eae0000000200 */
[----:B------:R-:W-:Y:S01]  /*f3a0*/  HMMA.16816.F32 R12, R12, R22, RZ ;  /* 0x000000160c0c723c */ /* 0x000fe200000018ff */
[----:B------:R-:W-:Y:S07]  /*f3b0*/  LDSM.16.M88.4 R20, [R199+0xc100] ;  /* 0x00c10000c714783b */ /* 0x000fee0000000200 */
[C---:B-----5:R-:W-:Y:S08]  /*f3c0*/  HMMA.16816.F32 R44, R48.reuse, R8, R44 ;  /* 0x00000008302c723c */ /* 0x060ff0000000182c */
[C---:B------:R-:W-:Y:S01]  /*f3d0*/  HMMA.16816.F32 R40, R48.reuse, R10, R40 ;  /* 0x0000000a3028723c */ /* 0x040fe20000001828 */
[----:B------:R-:W4:Y:S07]  /*f3e0*/  LDSM.16.M88.4 R8, [R192] ;  /* 0x00000000c008783b */ /* 0x000f2e0000000200 */
[C---:B------:R-:W-:Y:S08]  /*f3f0*/  HMMA.16816.F32 R36, R48.reuse, R84, R36 ;  /* 0x000000543024723c */ /* 0x040ff00000001824 */
[C---:B------:R-:W-:Y:S01]  /*f400*/  HMMA.16816.F32 R32, R48.reuse, R86, R32 ;  /* 0x000000563020723c */ /* 0x040fe20000001820 */
[----:B------:R-:W-:Y:S07]  /*f410*/  LDSM.16.M88.4 R84, [R206+0x10100] ;  /* 0x01010000ce54783b */ /* 0x000fee0000000200 */
[C---:B------:R-:W-:Y:S08]  /*f420*/  HMMA.16816.F32 R28, R48.reuse, R56, R28 ;  /* 0x00000038301c723c */ /* 0x040ff0000000181c */
[C---:B------:R-:W-:Y:S01]  /*f430*/  HMMA.16816.F32 R24, R48.reuse, R58, R24 ;  /* 0x0000003a3018723c */ /* 0x040fe20000001818 */
[----:B------:R-:W5:Y:S07]  /*f440*/  LDSM.16.M88.4 R56, [R192+0x800] ;  /* 0x00080000c038783b */ /* 0x000f6e0000000200 */
[C---:B------:R-:W-:Y:S08]  /*f450*/  HMMA.16816.F32 R72, R48.reuse, R52, R72 ;  /* 0x000000343048723c */ /* 0x040ff00000001848 */
[----:B------:R-:W-:Y:S01]  /*f460*/  HMMA.16816.F32 R12, R48, R54, R12 ;  /* 0x00000036300c723c */ /* 0x000fe2000000180c */
[----:B------:R-:W2:Y:S04]  /*f470*/  LDSM.16.M88.4 R52, [R192+0x1000] ;  /* 0x00100000c034783b */ /* 0x000ea80000000200 */
[----:B------:R-:W2:Y:S03]  /*f480*/  LDSM.16.M88.4 R48, [R192+0x1800] ;  /* 0x00180000c030783b */ /* 0x000ea60000000200 */
[C---:B-1----:R-:W-:Y:S08]  /*f490*/  HMMA.16816.F32 R44, R68.reuse, R16, R44 ;  /* 0x00000010442c723c */ /* 0x042ff0000000182c */
[C---:B------:R-:W-:Y:S01]  /*f4a0*/  HMMA.16816.F32 R40, R68.reuse, R18, R40 ;  /* 0x000000124428723c */ /* 0x040fe20000001828 */
[----:B------:R-:W1:Y:S07]  /*f4b0*/  LDSM.16.M88.4 R16, [R205+0x8100] ;  /* 0x00810000cd10783b */ /* 0x000e6e0000000200 */
[C---:B------:R-:W-:Y:S08]  /*f4c0*/  HMMA.16816.F32 R36, R68.reuse, R80, R36 ;  /* 0x000000504424723c */ /* 0x040ff00000001824 */
[C---:B------:R-:W-:Y:S01]  /*f4d0*/  HMMA.16816.F32 R32, R68.reuse, R82, R32 ;  /* 0x000000524420723c */ /* 0x040fe20000001820 */
[----:B------:R-:W-:Y:S07]  /*f4e0*/  LDSM.16.M88.4 R80, [R205+0x9900] ;  /* 0x00990000cd50783b */ /* 0x000fee0000000200 */
[C---:B---3--:R-:W-:Y:S08]  /*f4f0*/  HMMA.16816.F32 R28, R68.reuse, R64, R28 ;  /* 0x00000040441c723c */ /* 0x048ff0000000181c */
[C---:B------:R-:W-:Y:S01]  /*f500*/  HMMA.16816.F32 R24, R68.reuse, R66, R24 ;  /* 0x000000424418723c */ /* 0x040fe20000001818 */
[----:B------:R-:W-:Y:S07]  /*f510*/  LDSM.16.M88.4 R64, [R202+0x10100] ;  /* 0x01010000ca40783b */ /* 0x000fee0000000200 */
[C---:B--2---:R-:W-:Y:S08]  /*f520*/  HMMA.16816.F32 R72, R68.reuse, R60, R72 ;  /* 0x0000003c4448723c */ /* 0x044ff00000001848 */
[----:B------:R-:W-:Y:S01]  /*f530*/  HMMA.16816.F32 R68, R68, R62, R12 ;  /* 0x0000003e4444723c */ /* 0x000fe2000000180c */
[----:B------:R-:W2:Y:S04]  /*f540*/  LDSM.16.M88.4 R12, [R205+0x8900] ;  /* 0x00890000cd0c783b */ /* 0x000ea80000000200 */
[----:B------:R-:W-:Y:S03]  /*f550*/  LDSM.16.M88.4 R60, [R204+0x2000] ;  /* 0x00200000cc3c783b */ /* 0x000fe60000000200 */
[C---:B----4-:R-:W-:Y:S08]  /*f560*/  HMMA.16816.F32 R44, R20.reuse, R8, R44 ;  /* 0x00000008142c723c */ /* 0x050ff0000000182c */
[C---:B------:R-:W-:Y:S01]  /*f570*/  HMMA.16816.F32 R40, R20.reuse, R10, R40 ;  /* 0x0000000a1428723c */ /* 0x040fe20000001828 */
[----:B------:R-:W3:Y:S07]  /*f580*/  LDSM.16.M88.4 R8, [R205+0x9100] ;  /* 0x00910000cd08783b */ /* 0x000eee0000000200 */
[C---:B-----5:R-:W-:Y:S08]  /*f590*/  HMMA.16816.F32 R36, R20.reuse, R56, R36 ;  /* 0x000000381424723c */ /* 0x060ff00000001824 */
[C---:B------:R-:W-:Y:S01]  /*f5a0*/  HMMA.16816.F32 R32, R20.reuse, R58, R32 ;  /* 0x0000003a1420723c */ /* 0x040fe20000001820 */
[----:B------:R-:W4:Y:S07]  /*f5b0*/  LDSM.16.M88.4 R56, [R204+0x2800] ;  /* 0x00280000cc38783b */ /* 0x000f2e0000000200 */
[C---:B------:R-:W-:Y:S08]  /*f5c0*/  HMMA.16816.F32 R28, R20.reuse, R52, R28 ;  /* 0x00000034141c723c */ /* 0x040ff0000000181c */
[C---:B------:R-:W-:Y:S01]  /*f5d0*/  HMMA.16816.F32 R24, R20.reuse, R54, R24 ;  /* 0x000000361418723c */ /* 0x040fe20000001818 */
[----:B------:R-:W5:Y:S07]  /*f5e0*/  LDSM.16.M88.4 R52, [R204+0x3000] ;  /* 0x00300000cc34783b */ /* 0x000f6e0000000200 */
[C---:B------:R-:W-:Y:S08]  /*f5f0*/  HMMA.16816.F32 R72, R20.reuse, R48, R72 ;  /* 0x000000301448723c */ /* 0x040ff00000001848 */
[----:B------:R-:W-:Y:S01]  /*f600*/  HMMA.16816.F32 R68, R20, R50, R68 ;  /* 0x000000321444723c */ /* 0x000fe20000001844 */
[----:B------:R-:W4:Y:S04]  /*f610*/  LDSM.16.M88.4 R48, [R204+0x3800] ;  /* 0x00380000cc30783b */ /* 0x000f280000000200 */
[----:B------:R-:W-:Y:S03]  /*f620*/  LDSM.16.M88.4 R20, [R201+0x10100] ;  /* 0x01010000c914783b */ /* 0x000fe60000000200 */
[C---:B-1----:R-:W-:Y:S08]  /*f630*/  HMMA.16816.F32 R44, R84.reuse, R16, R44 ;  /* 0x00000010542c723c */ /* 0x042ff0000000182c */
[C---:B------:R-:W-:Y:S01]  /*f640*/  HMMA.16816.F32 R40, R84.reuse, R18, R40 ;  /* 0x000000125428723c */ /* 0x040fe20000001828 */
[----:B------:R-:W1:Y:S07]  /*f650*/  LDSM.16.M88.4 R16, [R200+0x8100] ;  /* 0x00810000c810783b */ /* 0x000e6e0000000200 */
[C---:B--2---:R-:W-:Y:S08]  /*f660*/  HMMA.16816.F32 R36, R84.reuse, R12, R36 ;  /* 0x0000000c5424723c */ /* 0x044ff00000001824 */
[C---:B------:R-:W-:Y:S01]  /*f670*/  HMMA.16816.F32 R32, R84.reuse, R14, R32 ;  /* 0x0000000e5420723c */ /* 0x040fe20000001820 */
[----:B------:R-:W2:Y:S07]  /*f680*/  LDSM.16.M88.4 R12, [R200+0x8900] ;  /* 0x00890000c80c783b */ /* 0x000eae0000000200 */
[C---:B---3--:R-:W-:Y:S08]  /*f690*/  HMMA.16816.F32 R28, R84.reuse, R8, R28 ;  /* 0x00000008541c723c */ /* 0x048ff0000000181c */
[C---:B------:R-:W-:Y:S01]  /*f6a0*/  HMMA.16816.F32 R24, R84.reuse, R10, R24 ;  /* 0x0000000a5418723c */ /* 0x040fe20000001818 */
[----:B------:R-:W3:Y:S07]  /*f6b0*/  LDSM.16.M88.4 R8, [R200+0x9100] ;  /* 0x00910000c808783b */ /* 0x000eee0000000200 */
[----:B------:R-:W-:Y:S08]  /*f6c0*/  HMMA.16816.F32 R72, R84, R80, R72 ;  /* 0x000000505448723c */ /* 0x000ff00000001848 */
[C---:B------:R-:W-:Y:S08]  /*f6d0*/  HMMA.16816.F32 R44, R64.reuse, R60, R44 ;  /* 0x0000003c402c723c */ /* 0x040ff0000000182c */
[----:B------:R-:W-:Y:S01]  /*f6e0*/  HMMA.16816.F32 R40, R64, R62, R40 ;  /* 0x0000003e4028723c */ /* 0x000fe20000001828 */
[----:B------:R-:W-:Y:S07]  /*f6f0*/  LDSM.16.M88.4 R60, [R200+0x9900] ;  /* 0x00990000c83c783b */ /* 0x000fee0000000200 */
[----:B------:R-:W-:Y:S08]  /*f700*/  HMMA.16816.F32 R68, R84, R82, R68 ;  /* 0x000000525444723c */ /* 0x000ff00000001844 */
[C---:B----4-:R-:W-:Y:S08]  /*f710*/  HMMA.16816.F32 R36, R64.reuse, R56, R36 ;  /* 0x000000384024723c */ /* 0x050ff00000001824 */
[C---:B------:R-:W-:Y:S08]  /*f720*/  HMMA.16816.F32 R32, R64.reuse, R58, R32 ;  /* 0x0000003a4020723c */ /* 0x040ff00000001820 */
[C---:B-----5:R-:W-:Y:S08]  /*f730*/  HMMA.16816.F32 R28, R64.reuse, R52, R28 ;  /* 0x00000034401c723c */ /* 0x060ff0000000181c */
[C---:B------:R-:W-:Y:S01]  /*f740*/  HMMA.16816.F32 R56, R64.reuse, R54, R24 ;  /* 0x000000364038723c */ /* 0x040fe20000001818 */
[----:B------:R-:W-:Y:S04]  /*f750*/  LDSM.16.M88.4 R52, [R199+0x10100] ;  /* 0x01010000c734783b */ /* 0x000fe80000000200 */
[----:B------:R-:W4:Y:S03]  /*f760*/  LDSM.16.M88.4 R24, [R192+0x2000] ;  /* 0x00200000c018783b */ /* 0x000f260000000200 */
[----:B------:R-:W-:Y:S01]  /*f770*/  HMMA.16816.F32 R80, R64, R48, R72 ;  /* 0x000000304050723c */ /* 0x000fe20000001848 */
[----:B------:R-:W5:Y:S07]  /*f780*/  LDSM.16.M88.4 R72, [R192+0x2800] ;  /* 0x00280000c048783b */ /* 0x000f6e0000000200 */
[C---:B-1----:R-:W-:Y:S08]  /*f790*/  HMMA.16816.F32 R44, R20.reuse, R16, R44 ;  /* 0x00000010142c723c */ /* 0x042ff0000000182c */
[----:B------:R-:W-:Y:S01]  /*f7a0*/  HMMA.16816.F32 R40, R20, R18, R40 ;  /* 0x000000121428723c */ /* 0x000fe20000001828 */
[----:B------:R-:W-:Y:S07]  /*f7b0*/  LDSM.16.M88.4 R16, [R205+0xa100] ;  /* 0x00a10000cd10783b */ /* 0x000fee0000000200 */
[----:B------:R-:W-:Y:S01]  /*f7c0*/  HMMA.16816.F32 R68, R64, R50, R68 ;  /* 0x000000324044723c */ /* 0x000fe20000001844 */
[----:B------:R-:W-:Y:S07]  /*f7d0*/  LDSM.16.M88.4 R64, [R192+0x3800] ;  /* 0x00380000c040783b */ /* 0x000fee0000000200 */
[C---:B--2---:R-:W-:Y:S08]  /*f7e0*/  HMMA.16816.F32 R36, R20.reuse, R12, R36 ;  /* 0x0000000c1424723c */ /* 0x044ff00000001824 */
[C---:B---3--:R-:W-:Y:S01]  /*f7f0*/  HMMA.16816.F32 R48, R20.reuse, R8, R28 ;  /* 0x000000081430723c */ /* 0x048fe2000000181c */
[----:B------:R-:W1:Y:S07]  /*f800*/  LDSM.16.M88.4 R28, [R206+0x14100] ;  /* 0x01410000ce1c783b */ /* 0x000e6e0000000200 */
[----:B------:R-:W-:Y:S01]  /*f810*/  HMMA.16816.F32 R32, R20, R14, R32 ;  /* 0x0000000e1420723c */ /* 0x000fe20000001820 */
[----:B------:R-:W2:Y:S07]  /*f820*/  LDSM.16.M88.4 R12, [R192+0x3000] ;  /* 0x00300000c00c783b */ /* 0x000eae0000000200 */
[C---:B----4-:R-:W-:Y:S08]  /*f830*/  HMMA.16816.F32 R44, R52.reuse, R24, R44 ;  /* 0x00000018342c723c */ /* 0x050ff0000000182c */
[----:B------:R-:W-:Y:S01]  /*f840*/  HMMA.16816.F32 R40, R52, R26, R40 ;  /* 0x0000001a3428723c */ /* 0x000fe20000001828 */
[----:B------:R-:W-:Y:S07]  /*f850*/  LDSM.16.M88.4 R24, [R205+0xb100] ;  /* 0x00b10000cd18783b */ /* 0x000fee0000000200 */
[C---:B------:R-:W-:Y:S01]  /*f860*/  HMMA.16816.F32 R56, R20.reuse, R10, R56 ;  /* 0x0000000a1438723c */ /* 0x040fe20000001838 */
[----:B------:R-:W-:Y:S07]  /*f870*/  LDSM.16.M88.4 R8, [R205+0xa900] ;  /* 0x00a90000cd08783b */ /* 0x000fee0000000200 */
[C---:B------:R-:W-:Y:S08]  /*f880*/  HMMA.16816.F32 R80, R20.reuse, R60, R80 ;  /* 0x0000003c1450723c */ /* 0x040ff00000001850 */
[----:B------:R-:W-:Y:S01]  /*f890*/  HMMA.16816.F32 R68, R20, R62, R68 ;  /* 0x0000003e1444723c */ /* 0x000fe20000001844 */
[----:B------:R-:W-:Y:S04]  /*f8a0*/  LDSM.16.M88.4 R60, [R202+0x14100] ;  /* 0x01410000ca3c783b */ /* 0x000fe80000000200 */
[----:B------:R-:W-:Y:S03]  /*f8b0*/  LDSM.16.M88.4 R20, [R205+0xb900] ;  /* 0x00b90000cd14783b */ /* 0x000fe60000000200 */
[----:B-----5:R-:W-:Y:S01]  /*f8c0*/  HMMA.16816.F32 R84, R52, R72, R36 ;  /* 0x000000483454723c */ /* 0x020fe20000001824 */
[----:B------:R-:W3:Y:S07]  /*f8d0*/  LDSM.16.M88.4 R36, [R204+0x4000] ;  /* 0x00400000cc24783b */ /* 0x000eee0000000200 */
[C---:B-1----:R-:W-:Y:S08]  /*f8e0*/  HMMA.16816.F32 R44, R28.reuse, R16, R44 ;  /* 0x000000101c2c723c */ /* 0x042ff0000000182c */
[----:B------:R-:W-:Y:S01]  /*f8f0*/  HMMA.16816.F32 R40, R28, R18, R40 ;  /* 0x000000121c28723c */ /* 0x000fe20000001828 */
[----:B------:R-:W-:Y:S07]  /*f900*/  LDSM.16.M88.4 R16, [R201+0x14100] ;  /* 0x01410000c910783b */ /* 0x000fee0000000200 */
[C---:B------:R-:W-:Y:S08]  /*f910*/  HMMA.16816.F32 R32, R52.reuse, R74, R32 ;  /* 0x0000004a3420723c */ /* 0x040ff00000001820 */
[C---:B--2---:R-:W-:Y:S08]  /*f920*/  HMMA.16816.F32 R48, R52.reuse, R12, R48 ;  /* 0x0000000c3430723c */ /* 0x044ff00000001830 */
[C---:B------:R-:W-:Y:S01]  /*f930*/  HMMA.16816.F32 R56, R52.reuse, R14, R56 ;  /* 0x0000000e3438723c */ /* 0x040fe20000001838 */
[----:B------:R-:W1:Y:S07]  /*f940*/  LDSM.16.M88.4 R12, [R200+0xa100] ;  /* 0x00a10000c80c783b */ /* 0x000e6e0000000200 */
[C---:B------:R-:W-:Y:S08]  /*f950*/  HMMA.16816.F32 R80, R52.reuse, R64, R80 ;  /* 0x000000403450723c */ /* 0x040ff00000001850 */
[----:B------:R-:W-:Y:S01]  /*f960*/  HMMA.16816.F32 R68, R52, R66, R68 ;  /* 0x000000423444723c */ /* 0x000fe20000001844 */
[----:B------:R-:W2:Y:S04]  /*f970*/  LDSM.16.M88.4 R64, [R204+0x4800] ;  /* 0x00480000cc40783b */ /* 0x000ea80000000200 */
[----:B------:R-:W4:Y:S03]  /*f980*/  LDSM.16.M88.4 R52, [R204+0x5000] ;  /* 0x00500000cc34783b */ /* 0x000f260000000200 */
[C---:B---3--:R-:W-:Y:S08]  /*f990*/  HMMA.16816.F32 R44, R60.reuse, R36, R44 ;  /* 0x000000243c2c723c */ /* 0x048ff0000000182c */
[----:B------:R-:W-:Y:S01]  /*f9a0*/  HMMA.16816.F32 R40, R60, R38, R40 ;  /* 0x000000263c28723c */ /* 0x000fe20000001828 */
[----:B------:R-:W-:Y:S07]  /*f9b0*/  LDSM.16.M88.4 R36, [R200+0xb100] ;  /* 0x00b10000c824783b */ /* 0x000fee0000000200 */
[C---:B------:R-:W-:Y:S08]  /*f9c0*/  HMMA.16816.F32 R32, R28.reuse, R10, R32 ;  /* 0x0000000a1c20723c */ /* 0x040ff00000001820 */
[C---:B------:R-:W-:Y:S08]  /*f9d0*/  HMMA.16816.F32 R48, R28.reuse, R24, R48 ;  /* 0x000000181c30723c */ /* 0x040ff00000001830 */
[C---:B------:R-:W-:Y:S01]  /*f9e0*/  HMMA.16816.F32 R56, R28.reuse, R26, R56 ;  /* 0x0000001a1c38723c */ /* 0x040fe20000001838 */
[----:B------:R-:W-:Y:S07]  /*f9f0*/  LDSM.16.M88.4 R24, [R192+0x4000] ;  /* 0x00400000c018783b */ /* 0x000fee0000000200 */
[C---:B------:R-:W-:Y:S08]  /*fa00*/  HMMA.16816.F32 R80, R28.reuse, R20, R80 ;  /* 0x000000141c50723c */ /* 0x040ff00000001850 */
[C---:B------:R-:W-:Y:S01]  /*fa10*/  HMMA.16816.F32 R68, R28.reuse, R22, R68 ;  /* 0x000000161c44723c */ /* 0x040fe20000001844 */
[----:B------:R-:W3:Y:S07]  /*fa20*/  LDSM.16.M88.4 R20, [R199+0x14100] ;  /* 0x01410000c714783b */ /* 0x000eee0000000200 */
[----:B------:R-:W-:Y:S01]  /*fa30*/  HMMA.16816.F32 R84, R28, R8, R84 ;  /* 0x000000081c54723c */ /* 0x000fe20000001854 */
[----:B------:R-:W5:Y:S04]  /*fa40*/  LDSM.16.M88.4 R28, [R200+0xa900] ;  /* 0x00a90000c81c783b */ /* 0x000f680000000200 */
[----:B------:R-:W3:Y:S03]  /*fa50*/  LDSM.16.M88.4 R8, [R204+0x5800] ;  /* 0x00580000cc08783b */ /* 0x000ee60000000200 */
[C---:B-1----:R-:W-:Y:S08]  /*fa60*/  HMMA.16816.F32 R44, R16.reuse, R12, R44 ;  /* 0x0000000c102c723c */ /* 0x042ff0000000182c */
[----:B------:R-:W-:Y:S01]  /*fa70*/  HMMA.16816.F32 R40, R16, R14, R40 ;  /* 0x0000000e1028723c */ /* 0x000fe20000001828 */
[----:B------:R-:W-:Y:S07]  /*fa80*/  LDSM.16.M88.4 R12, [R192+0x5000] ;  /* 0x00500000c00c783b */ /* 0x000fee0000000200 */
[C---:B--2---:R-:W-:Y:S08]  /*fa90*/  HMMA.16816.F32 R32, R60.reuse, R66, R32 ;  /* 0x000000423c20723c */ /* 0x044ff00000001820 */
[C---:B----4-:R-:W-:Y:S08]  /*faa0*/  HMMA.16816.F32 R48, R60.reuse, R52, R48 ;  /* 0x000000343c30723c */ /* 0x050ff00000001830 */
[----:B------:R-:W-:Y:S01]  /*fab0*/  HMMA.16816.F32 R56, R60, R54, R56 ;  /* 0x000000363c38723c */ /* 0x000fe20000001838 */
[----:B------:R-:W1:Y:S07]  /*fac0*/  LDSM.16.M88.4 R52, [R192+0x4800] ;  /* 0x00480000c034783b */ /* 0x000e6e0000000200 */
[C---:B---3--:R-:W-:Y:S08]  /*fad0*/  HMMA.16816.F32 R44, R20.reuse, R24, R44 ;  /* 0x00000018142c723c */ /* 0x048ff0000000182c */
[----:B------:R-:W-:Y:S01]  /*fae0*/  HMMA.16816.F32 R40, R20, R26, R40 ;  /* 0x0000001a1428723c */ /* 0x000fe20000001828 */
[----:B------:R-:W2:Y:S07]  /*faf0*/  LDSM.16.M88.4 R24, [R200+0xb900] ;  /* 0x00b90000c818783b */ /* 0x000eae0000000200 */
[C---:B-----5:R-:W-:Y:S07]  /*fb00*/  HMMA.16816.F32 R32, R16.reuse, R30, R32 ;  /* 0x0000001e1020723c */ /* 0x060fee0000001820 */
[----:B------:R-:W-:Y:S01]  /*fb10*/  LOP3.LUT R31, R7, 0xffffffe0, RZ, 0xc0, !PT ;  /* 0xffffffe0071f7812 */ /* 0x000fe200078ec0ff */
[----:B------:R-:W-:Y:S01]  /*fb20*/  HMMA.16816.F32 R48, R16, R36, R48 ;  /* 0x000000241030723c */ /* 0x000fe20000001830 */
[----:B------:R-:W-:-:S03]  /*fb30*/  FMUL.FTZ R0, R44, c[0x0][0x320] ;  /* 0x0000c8002c007a20 */ /* 0x000fc60000410000 */
[----:B------:R-:W-:-:S03]  /*fb40*/  IMAD.IADD R31, R78, 0x1, -R31 ;  /* 0x000000014e1f7824 */ /* 0x000fc600078e0a1f */
[----:B------:R-:W-:Y:S01]  /*fb50*/  @P5 IMAD.WIDE.U32 R36, R5, UR5, R216 ;  /* 0x0000000505245c25 */ /* 0x000fe2000f8e00d8 */
[C---:B------:R-:W-:Y:S01]  /*fb60*/  HMMA.16816.F32 R80, R60.reuse, R8, R80 ;  /* 0x000000083c50723c */ /* 0x040fe20000001850 */
[----:B------:R-:W-:Y:S01]  /*fb70*/  @UP0 UIMAD UR5, UR14, UR5, URZ ;  /* 0x000000050e0502a4 */ /* 0x000fe2000f8e023f */
[----:B------:R-:W3:Y:S01]  /*fb80*/  MUFU.TANH R0, R0 ;  /* 0x0000000000007308 */ /* 0x000ee20000002400 */
[----:B------:R-:W-:Y:S02]  /*fb90*/  FMUL.FTZ R30, R41, c[0x0][0x320] ;  /* 0x0000c800291e7a20 */ /* 0x000fe40000410000 */
[----:B------:R-:W-:Y:S01]  /*fba0*/  @UP0 UIMAD UR4, UR4, UR13, UR5 ;  /* 0x0000000d040402a4 */ /* 0x000fe2000f8e0205 */
[----:B------:R-:W-:Y:S02]  /*fbb0*/  FMUL.FTZ R40, R40, c[0x0][0x320] ;  /* 0x0000c80028287a20 */ /* 0x000fe40000410000 */
[C---:B------:R-:W-:Y:S02]  /*fbc0*/  HMMA.16816.F32 R84, R60.reuse, R64, R84 ;  /* 0x000000403c54723c */ /* 0x040fe40000001854 */
[----:B------:R-:W4:Y:S06]  /*fbd0*/  MUFU.TANH R30, R30 ;  /* 0x0000001e001e7308 */ /* 0x000f2c0000002400 */
[----:B------:R-:W-:Y:S01]  /*fbe0*/  HMMA.16816.F32 R68, R60, R10, R68 ;  /* 0x0000000a3c44723c */ /* 0x000fe20000001844 */
[----:B------:R-:W5:Y:S01]  /*fbf0*/  LDSM.16.M88.4 R8, [R192+0x5800] ;  /* 0x00580000c008783b */ /* 0x000f620000000200 */
[----:B------:R-:W-:-:S04]  /*fc00*/  DEPBAR.LE SB0, 0x0 ;  /* 0x000080000000791a */ /* 0x000fc80000000000 */
[----:B------:R2:W2:Y:S02]  /*fc10*/  MUFU.TANH R5, R40 ;  /* 0x0000002800057308 */ /* 0x0004a40000002400 */
[----:B------:R-:W-:Y:S08]  /*fc20*/  HMMA.16816.F32 R56, R16, R38, R56 ;  /* 0x000000261038723c */ /* 0x000ff00000001838 */
[C---:B-1----:R-:W-:Y:S08]  /*fc30*/  HMMA.16816.F32 R32, R20.reuse, R54, R32 ;  /* 0x000000361420723c */ /* 0x042ff00000001820 */
[----:B------:R-:W-:Y:S07]  /*fc40*/  HMMA.16816.F32 R48, R20, R12, R48 ;  /* 0x0000000c1430723c */ /* 0x000fee0000001830 */
[----:B------:R-:W-:Y:S01]  /*fc50*/  LEA.HI R13, R77, R78, RZ, 0x2 ;  /* 0x0000004e4d0d7211 */ /* 0x000fe200078f10ff */
[----:B--2---:R-:W-:Y:S01]  /*fc60*/  HMMA.16816.F32 R80, R16, R24, R80 ;  /* 0x000000181050723c */ /* 0x004fe20000001850 */
[----:B------:R-:W-:-:S02]  /*fc70*/  SHF.R.S32.HI R12, RZ, 0x1f, R89 ;  /* 0x0000001fff0c7819 */ /* 0x000fc40000011459 */
[----:B------:R-:W-:Y:S02]  /*fc80*/  LOP3.LUT R13, R13, 0xfffffffc, RZ, 0xc0, !PT ;  /* 0xfffffffc0d0d7812 */ /* 0x000fe400078ec0ff */
[----:B------:R-:W-:Y:S02]  /*fc90*/  LEA.HI R12, R12, R89, RZ, 0x3 ;  /* 0x000000590c0c7211 */ /* 0x000fe400078f18ff */
[----:B------:R-:W-:Y:S01]  /*fca0*/  SHF.R.S32.HI R24, RZ, 0x1f, R31 ;  /* 0x0000001fff187819 */ /* 0x000fe2000001141f */
[C---:B------:R-:W-:Y:S01]  /*fcb0*/  HMMA.16816.F32 R84, R16.reuse, R28, R84 ;  /* 0x0000001c1054723c */ /* 0x040fe20000001854 */
[----:B------:R-:W-:Y:S01]  /*fcc0*/  LOP3.LUT R12, R12, 0xffffff8, RZ, 0xc0, !PT ;  /* 0x0ffffff80c0c7812 */ /* 0x000fe200078ec0ff */
[----:B------:R-:W-:Y:S01]  /*fcd0*/  IMAD.IADD R78, R78, 0x1, -R13 ;  /* 0x000000014e4e7824 */ /* 0x000fe200078e0a0d */
[----:B------:R-:W-:Y:S01]  /*fce0*/  LEA.HI R24, R24, R31, RZ, 0x2 ;  /* 0x0000001f18187211 */ /* 0x000fe200078f10ff */
[----:B------:R-:W-:Y:S01]  /*fcf0*/  FMUL.FTZ R13, R32, c[0x0][0x320] ;  /* 0x0000c800200d7a20 */ /* 0x000fe20000410000 */
[----:B------:R-:W-:Y:S01]  /*fd00*/  @P5 LEA R32, P0, R36, c[0x0][0x1c8], 0x1 ;  /* 0x0000720024205a11 */ /* 0x000fe200078008ff */
[----:B------:R-:W-:Y:S01]  /*fd10*/  IMAD.IADD R212, R89, 0x1, -R12 ;  /* 0x0000000159d47824 */ /* 0x000fe200078e0a0c */
[----:B------:R-:W-:Y:S01]  /*fd20*/  LEA.HI R25, R78, R78, RZ, 0x1 ;  /* 0x0000004e4e197211 */ /* 0x000fe200078f08ff */
[----:B------:R-:W-:Y:S01]  /*fd30*/  HMMA.16816.F32 R68, R16, R26, R68 ;  /* 0x0000001a1044723c */ /* 0x000fe20000001844 */
[----:B------:R-:W-:Y:S01]  /*fd40*/  FMUL.FTZ R29, R45, c[0x0][0x320] ;  /* 0x0000c8002d1d7a20 */ /* 0x000fe20000410000 */
[----:B------:R-:W1:Y:S01]  /*fd50*/  MUFU.TANH R13, R13 ;  /* 0x0000000d000d7308 */ /* 0x000e620000002400 */
[----:B------:R-:W-:Y:S01]  /*fd60*/  LOP3.LUT R25, R25, 0x1ffffffe, RZ, 0xc0, !PT ;  /* 0x1ffffffe19197812 */ /* 0x000fe200078ec0ff */
[----:B------:R-:W-:-:S02]  /*fd70*/  FMUL.FTZ R28, R46, c[0x0][0x320] ;  /* 0x0000c8002e1c7a20 */ /* 0x000fc40000410000 */
[----:B------:R-:W-:Y:S02]  /*fd80*/  FMUL.FTZ R48, R48, c[0x0][0x320] ;  /* 0x0000c80030307a20 */ /* 0x000fe40000410000 */
[C---:B------:R-:W-:Y:S01]  /*fd90*/  HMMA.16816.F32 R56, R20.reuse, R14, R56 ;  /* 0x0000000e1438723c */ /* 0x040fe20000001838 */
[----:B------:R-:W-:Y:S01]  /*fda0*/  IMAD.IADD R25, R78, 0x1, -R25 ;  /* 0x000000014e197824 */ /* 0x000fe200078e0a19 */
[----:B------:R-:W2:Y:S01]  /*fdb0*/  MUFU.TANH R29, R29 ;  /* 0x0000001d001d7308 */ /* 0x000ea20000002400 */
[----:B------:R-:W-:Y:S02]  /*fdc0*/  IMAD.U32 R17, RZ, RZ, UR6 ;  /* 0x00000006ff117e24 */ /* 0x000fe4000f8e00ff */
[----:B------:R-:W-:Y:S02]  /*fdd0*/  FMUL.FTZ R49, R49, c[0x0][0x320] ;  /* 0x0000c80031317a20 */ /* 0x000fe40000410000 */
[----:B------:R-:W-:Y:S01]  /*fde0*/  LEA.HI.SX32 R15, R24, UR18, 0x1e ;  /* 0x00000012180f7c11 */ /* 0x000fe2000f8ff2ff */
[----:B------:R-:W-:Y:S01]  /*fdf0*/  FMUL.FTZ R14, R33, c[0x0][0x320] ;  /* 0x0000c800210e7a20 */ /* 0x000fe20000410000 */
[C---:B------:R-:W-:Y:S01]  /*fe00*/  HMMA.16816.F32 R84, R20.reuse, R52, R84 ;  /* 0x000000341454723c */ /* 0x040fe20000001854 */
[----:B------:R-:W-:Y:S01]  /*fe10*/  @P5 LEA R16, P6, R17, R32, 0x1 ;  /* 0x0000002011105211 */ /* 0x000fe200078c08ff */
[----:B------:R-:W1:Y:S01]  /*fe20*/  MUFU.TANH R28, R28 ;  /* 0x0000001c001c7308 */ /* 0x000e620000002400 */
[----:B------:R-:W-:Y:S01]  /*fe30*/  IMAD R212, R212, 0x10, R15 ;  /* 0x00000010d4d47824 */ /* 0x000fe200078e020f */
[----:B------:R-:W-:Y:S01]  /*fe40*/  @P5 IADD3 R15, R37, UR4, RZ ;  /* 0x00000004250f5c10 */ /* 0x000fe2000fffe0ff */
[----:B------:R-:W-:Y:S01]  /*fe50*/  ULDC UR4, c[0x0][0x324] ;  /* 0x0000c90000047ab9 */ /* 0x000fe20000000800 */
[----:B------:R-:W-:Y:S01]  /*fe60*/  LOP3.LUT R24, R24, 0x7ffffffc, RZ, 0xc0, !PT ;  /* 0x7ffffffc18187812 */ /* 0x000fe200078ec0ff */
[----:B------:R-:W-:Y:S01]  /*fe70*/  IMAD R212, R25, 0x8, R212 ;  /* 0x0000000819d47824 */ /* 0x000fe200078e02d4 */
[----:B------:R-:W-:Y:S01]  /*fe80*/  @P5 LEA.HI.X R33, R36, c[0x0][0x1cc], R15, 0x1, P0 ;  /* 0x0000730024215a11 */ /* 0x000fe200000f0c0f */
[----:B-----5:R-:W-:Y:S01]  /*fe90*/  HMMA.16816.F32 R80, R20, R8, R80 ;  /* 0x000000081450723c */ /* 0x020fe20000001850 */
[----:B------:R-:W-:Y:S01]  /*fea0*/  PLOP3.LUT P0, PT, PT, PT, UP3, 0x80, 0x0 ;  /* 0x000000000000781c */ /* 0x000fe20003f0f038 */
[----:B------:R-:W-:Y:S01]  /*feb0*/  @P4 IMAD.HI.U32 R18, R212, c[0x0][0x2c8], RZ ;  /* 0x0000b200d4124a27 */ /* 0x000fe200078e00ff */
[----:B------:R-:W-:Y:S01]  /*fec0*/  BAR.SYNC.DEFER_BLOCKING 0x0 ;  /* 0x0000000000007b1d */ /* 0x000fe20000010000 */
[----:B------:R-:W-:-:S02]  /*fed0*/  ULOP3.LUT UR4, URZ, UR4, URZ, 0x33, !UPT ;  /* 0x000000043f047292 */ /* 0x000fc4000f8e333f */
[----:B------:R-:W-:Y:S02]  /*fee0*/  IMAD.U32 R15, RZ, RZ, UR7 ;  /* 0x00000007ff0f7e24 */ /* 0x000fe4000f8e00ff */
[----:B------:R-:W-:Y:S01]  /*fef0*/  HMMA.16816.F32 R68, R20, R10, R68 ;  /* 0x0000000a1444723c */ /* 0x000fe20000001844 */
[----:B------:R-:W-:Y:S01]  /*ff00*/  IMAD.U32 R9, RZ, RZ, UR6 ;  /* 0x00000006ff097e24 */ /* 0x000fe2000f8e00ff */
[----:B------:R-:W1:Y:S01]  /*ff10*/  MUFU.TANH R14, R14 ;  /* 0x0000000e000e7308 */ /* 0x000e620000002400 */
[----:B------:R-:W-:Y:S02]  /*ff20*/  IMAD.MOV.U32 R8, RZ, RZ, R212 ;  /* 0x000000ffff087224 */ /* 0x000fe400078e00d4 */
[----:B------:R-:W-:Y:S01]  /*ff30*/  IMAD.IADD R213, R31, 0x1, -R24 ;  /* 0x000000011fd57824 */ /* 0x000fe200078e0a18 */
[----:B------:R-:W-:Y:S01]  /*ff40*/  @P0 SHF.R.U32.HI R8, RZ, c[0x0][0x2cc], R18 ;  /* 0x0000b300ff080a19 */ /* 0x000fe20000011612 */
[----:B------:R-:W-:Y:S01]  /*ff50*/  IMAD.U32 R10, RZ, RZ, UR17 ;  /* 0x00000011ff0a7e24 */ /* 0x000fe2000f8e00ff */
[----:B------:R-:W-:Y:S01]  /*ff60*/  @P5 LEA.HI.X R17, R9, R33, R15, 0x1, P6 ;  /* 0x0000002109115211 */ /* 0x000fe200030f0c0f */
[----:B------:R-:W-:Y:S01]  /*ff70*/  IMAD.SHL.U32 R213, R213, 0x2, RZ ;  /* 0x00000002d5d57824 */ /* 0x000fe200078e00ff */
[----:B------:R-:W-:Y:S01]  /*ff80*/  PLOP3.LUT P0, PT, PT, PT, UP2, 0x40, 0x0 ;  /* 0x000000000000781c */ /* 0x000fe20003f0e828 */
[----:B------:R-:W5:Y:S01]  /*ff90*/  SHFL.IDX PT, R9, R8, RZ, 0x1c1f ;  /* 0x001c1fff08097589 */ /* 0x000f6200000e0000 */
[----:B------:R-:W-:Y:S01]  /*ffa0*/  FMUL.FTZ R84, R84, c[0x0][0x320] ;  /* 0x0000c80054547a20 */ /* 0x000fe20000410000 */
[----:B------:R1:W1:Y:S01]  /*ffb0*/  MUFU.TANH R155, R48 ;  /* 0x00000030009b7308 */ /* 0x0002620000002400 */
[----:B------:R-:W-:Y:S01]  /*ffc0*/  FMUL.FTZ R85, R85, c[0x0][0x320] ;  /* 0x0000c80055557a20 */ /* 0x000fe20000410000 */
[----:B------:R-:W-:Y:S01]  /*ffd0*/  IADD3 R21, R10, -UR23, -R213 ;  /* 0x800000170a157c10 */ /* 0x000fe2000fffe8d5 */
[----:B------:R-:W-:-:S02]  /*ffe0*/  FMUL.FTZ R56, R56, c[0x0][0x320] ;  /* 0x0000c80038387a20 */ /* 0x000fc40000410000 */
[----:B------:R-:W-:Y:S01]  /*fff0*/  FMUL.FTZ R57, R57, c[0x0][0x320] ;  /* 0x0000c80039397a20 */ /* 0x000fe20000410000 */
[----:B------:R-:W-:Y:S01]  /*10000*/  @!PT LDS RZ, [RZ] ;  /* 0x00000000fffff984 */ /* 0x000fe20000000800 */
[----:B------:R-:W-:Y:S01]  /*10010*/  @!PT LDS RZ, [RZ] ;  /* 0x00000000fffff984 */ /* 0x000fe20000000800 */
[----:B------:R1:W-:Y:S01]  /*10020*/  @P5 LDGSTS.E.BYPASS.LTC128B.128 [R207+0x6100], [R32.64], !P3 ;  /* 0x0610000020cf5fae */ /* 0x0003e2000d901d5c */
[----:B------:R-:W-:Y:S01]  /*10030*/  FMUL.FTZ R80, R80, c[0x0][0x320] ;  /* 0x0000c80050507a20 */ /* 0x000fe20000410000 */
[----:B------:R1:W1:Y:S01]  /*10040*/  MUFU.TANH R7, R84 ;  /* 0x0000005400077308 */ /* 0x0002620000002400 */
[----:B------:R-:W-:Y:S01]  /*10050*/  FMUL.FTZ R81, R81, c[0x0][0x320] ;  /* 0x0000c80051517a20 */ /* 0x000fe20000410000 */
[----:B------:R-:W-:Y:S01]  /*10060*/  IADD3 R22, R21, c[0x0][0x328], RZ ;  /* 0x0000ca0015167a10 */ /* 0x000fe20007ffe0ff */
[----:B------:R-:W-:Y:S01]  /*10070*/  FMUL.FTZ R68, R68, c[0x0][0x320] ;  /* 0x0000c80044447a20 */ /* 0x000fe20000410000 */
[----:B------:R1:W-:Y:S01]  /*10080*/  @P5 LDGSTS.E.BYPASS.LTC128B.128 [R207+0x8100], [R32.64+0x80], !P2 ;  /* 0x0810008020cf5fae */ /* 0x0003e2000d101d5c */
[----:B------:R-:W-:Y:S01]  /*10090*/  FMUL.FTZ R69, R69, c[0x0][0x320] ;  /* 0x0000c80045457a20 */ /* 0x000fe20000410000 */
[----:B------:R-:W-:Y:S02]  /*100a0*/  IADD3 R21, R21, UR4, RZ ;  /* 0x0000000415157c10 */ /* 0x000fe4000fffe0ff */
[----:B------:R1:W1:Y:S01]  /*100b0*/  MUFU.TANH R12, R85 ;  /* 0x00000055000c7308 */ /* 0x0002620000002400 */
[----:B------:R1:W-:Y:S04]  /*100c0*/  @P5 LDGSTS.E.BYPASS.LTC128B.128 [R207+0xa100], [R32.64+0x100], !P1 ;  /* 0x0a10010020cf5fae */ /* 0x0003e8000c901d5c */
[----:B------:R1:W-:Y:S01]  /*100d0*/  @P5 LDGSTS.E.BYPASS.LTC128B.128 [R207+0x7100], [R16.64], !P3 ;  /* 0x0710000010cf5fae */ /* 0x0003e2000d901d5c */
[----:B-----5:R-:W-:-:S02]  /*100e0*/  IMAD.IADD R11, R22, 0x1, R9 ;  /* 0x00000001160b7824 */ /* 0x020fc400078e0209 */
[----:B------:R1:W1:Y:S01]  /*100f0*/  MUFU.TANH R163, R49 ;  /* 0x0000003100a37308 */ /* 0x0002620000002400 */
[----:B------:R1:W-:Y:S01]  /*10100*/  @P5 LDGSTS.E.BYPASS.LTC128B.128 [R207+0x9100], [R16.64+0x80], !P2 ;  /* 0x0910008010cf5fae */ /* 0x0003e2000d101d5c */
[----:B------:R-:W-:-:S03]  /*10110*/  IMAD.IADD R23, R21, 0x1, R9 ;  /* 0x0000000115177824 */ /* 0x000fc600078e0209 */
[----:B------:R1:W-:Y:S03]  /*10120*/  @P5 LDGSTS.E.BYPASS.LTC128B.128 [R207+0xb100], [R16.64+0x100], !P1 ;  /* 0x0b10010010cf5fae */ /* 0x0003e6000c901d5c */
[----:B------:R1:W1:Y:S01]  /*10130*/  MUFU.TANH R161, R56 ;  /* 0x0000003800a17308 */ /* 0x0002620000002400 */
[----:B------:R-:W0:Y:S07]  /*10140*/  LDGDEPBAR ;  /* 0x00000000000079af */ /* 0x000e2e0000000000 */
[----:B------:R1:W1:Y:S08]  /*10150*/  MUFU.TANH R157, R57 ;  /* 0x00000039009d7308 */ /* 0x0002700000002400 */
[----:B------:R2:W2:Y:S08]  /*10160*/  MUFU.TANH R167, R80 ;  /* 0x0000005000a77308 */ /* 0x0004b00000002400 */
[----:B------:R2:W2:Y:S01]  /*10170*/  MUFU.TANH R165, R81 ;  /* 0x0000005100a57308 */ /* 0x0004a20000002400 */
[----:B-1----:R-:W-:-:S04]  /*10180*/  IADD3 R16, -R213, UR12, -R6 ;  /* 0x0000000cd5107c10 */ /* 0x002fc8000fffe906 */
[----:B------:R-:W-:-:S03]  /*10190*/  IMNMX R24, R11, R16, PT ;  /* 0x000000100b187217 */ /* 0x000fc60003800200 */
[----:B------:R1:W1:Y:S08]  /*101a0*/  MUFU.TANH R143, R68 ;  /* 0x00000044008f7308 */ /* 0x0002700000002400 */
[----:B------:R1:W1:Y:S01]  /*101b0*/  MUFU.TANH R141, R69 ;  /* 0x00000045008d7308 */ /* 0x0002620000002400 */
[----:B------:R-:W-:Y:S05]  /*101c0*/  @P0 BRA `(.L_x_385) ;  /* 0x0000016000000947 */ /* 0x000fea0003800000 */
[----:B--234-:R-:W-:Y:S01]  /*101d0*/  IMAD.U32 R10, RZ, RZ, UR23 ;  /* 0x00000017ff0a7e24 */ /* 0x01cfe2000f8e00ff */
        /* <DEDUP_REMOVED lines=11> */
.L_x_387:
[----:B------:R-:W-:-:S04]  /*10290*/  MOV R9, c[0x0][0x32c] ;  /* 0x0000cb0000097a02 */ /* 0x000fc80000000f00 */
[----:B------:R-:W-:-:S13]  /*102a0*/  ISETP.NE.AND P0, PT, R9, 0x1, PT ;  /* 0x000000010900780c */ /* 0x000fda0003f05270 */
[----:B------:R-:W-:-:S05]  /*102b0*/  @P0 IMAD.HI.U32 R9, R11, c[0x0][0x330], RZ ;  /* 0x0000cc000b090a27 */ /* 0x000fca00078e00ff */
[----:B------:R-:W-:Y:S02]  /*102c0*/  @P0 SHF.R.U32.HI R11, RZ, c[0x0][0x334], R9 ;  /* 0x0000cd00ff0b0a19 */ /* 0x000fe40000011609 */
.L_x_388:
[----:B------:R-:W-:Y:S05]  /*102d0*/  BSYNC B0 ;  /* 0x0000000000007941 */ /* 0x000fea0003800000 */
.L_x_386:
[----:B------:R-:W-:-:S04]  /*102e0*/  IMAD R10, R11, c[0x0][0x32c], -R6 ;  /* 0x0000cb000b0a7a24 */ /* 0x000fc800078e0a06 */
[----:B------:R-:W-:-:S05]  /*102f0*/  IMAD.IADD R10, R10, 0x1, -R213 ;  /* 0x000000010a0a7824 */ /* 0x000fca00078e0ad5 */
[----:B------:R-:W-:Y:S02]  /*10300*/  IADD3 R9, R10, c[0x0][0x32c], RZ ;  /* 0x0000cb000a097a10 */ /* 0x000fe40007ffe0ff */
[----:B------:R-:W-:Y:S02]  /*10310*/  IMNMX R23, R23, R10, !PT ;  /* 0x0000000a17177217 */ /* 0x000fe40007800200 */
[----:B------:R-:W-:Y:S02]  /*10320*/  IMNMX R24, R24, R9, PT ;  /* 0x0000000918187217 */ /* 0x000fe40003800200 */
.L_x_385:
        /* <DEDUP_REMOVED lines=19> */
[----:B------:R-:W-:Y:S01]  /*10460*/  ISETP.GT.AND P6, PT, R23, 0x8, P0 ;  /* 0x000000081700780c */ /* 0x000fe200007c4270 */
        /* <DEDUP_REMOVED lines=12> */
[----:B------:R-:W3:Y:S01]  /*10530*/  MUFU.TANH R19, R19 ;  /* 0x0000001300137308 */ /* 0x000ee20000002400 */
[----:B------:R-:W-:Y:S01]  /*10540*/  FSEL R17, R5, -INF , !P6 ;  /* 0xff80000005117808 */ /* 0x000fe20007000000 */
[----:B--2---:R-:W-:Y:S01]  /*10550*/  IMAD.IADD R21, R21, 0x1, R8 ;  /* 0x0000000115157824 */ /* 0x004fe200078e0208 */
[----:B------:R-:W-:-:S02]  /*10560*/  FSEL R15, R30, -INF , !P5 ;  /* 0xff8000001e0f7808 */ /* 0x000fc40006800000 */
[C---:B------:R-:W-:Y:S02]  /*10570*/  ISETP.GT.AND P6, PT, R23.reuse, 0x11, P0 ;  /* 0x000000111700780c */ /* 0x040fe400007c4270 */
[C---:B------:R-:W-:Y:S01]  /*10580*/  ISETP.GT.AND P5, PT, R23.reuse, 0x18, P0 ;  /* 0x000000181700780c */ /* 0x040fe200007a4270 */
[----:B------:R2:W4:Y:S01]  /*10590*/  MUFU.TANH R170, R58 ;  /* 0x0000003a00aa7308 */ /* 0x0005220000002400 */
[----:B------:R-:W-:Y:S02]  /*105a0*/  FSEL R5, R14, -INF , !P4 ;  /* 0xff8000000e057808 */ /* 0x000fe40006000000 */
[----:B------:R-:W-:Y:S02]  /*105b0*/  ISETP.GT.AND P4, PT, R23, 0x28, P0 ;  /* 0x000000281700780c */ /* 0x000fe40000784270 */
[C---:B------:R-:W-:Y:S02]  /*105c0*/  ISETP.LT.OR P6, PT, R24.reuse, 0x12, P6 ;  /* 0x000000121800780c */ /* 0x040fe400037c1670 */
[C---:B------:R-:W-:Y:S01]  /*105d0*/  ISETP.LT.OR P5, PT, R24.reuse, 0x19, P5 ;  /* 0x000000191800780c */ /* 0x040fe20002fa1670 */
[----:B------:R2:W1:Y:S01]  /*105e0*/  MUFU.TANH R166, R59 ;  /* 0x0000003b00a67308 */ /* 0x0004620000002400 */
[----:B------:R-:W-:-:S02]  /*105f0*/  ISETP.LT.OR P4, PT, R24, 0x29, P4 ;  /* 0x000000291800780c */ /* 0x000fc40002781670 */
[----:B------:R-:W-:Y:S02]  /*10600*/  FSEL R9, R12, -INF , !P6 ;  /* 0xff8000000c097808 */ /* 0x000fe40007000000 */
[----:B------:R-:W-:Y:S01]  /*10610*/  FSEL R7, R13, -INF , !P5 ;  /* 0xff8000000d077808 */ /* 0x000fe20006800000 */
[----:B------:R-:W-:Y:S01]  /*10620*/  IMAD.IADD R13, R22, 0x1, R8 ;  /* 0x00000001160d7824 */ /* 0x000fe200078e0208 */
[C---:B------:R-:W-:Y:S01]  /*10630*/  ISETP.GT.AND P6, PT, R23.reuse, 0x20, P0 ;  /* 0x000000201700780c */ /* 0x040fe200007c4270 */
[----:B------:R-:W1:Y:S01]  /*10640*/  MUFU.TANH R10, R10 ;  /* 0x0000000a000a7308 */ /* 0x000e620000002400 */
[----:B------:R-:W-:Y:S02]  /*10650*/  ISETP.GT.AND P5, PT, R23, 0x21, P0 ;  /* 0x000000211700780c */ /* 0x000fe400007a4270 */
[----:B------:R-:W-:Y:S02]  /*10660*/  FSEL R161, R161, -INF , !P4 ;  /* 0xff800000a1a17808 */ /* 0x000fe40006000000 */
[----:B------:R-:W-:-:S02]  /*10670*/  ISETP.GT.AND P4, PT, R23, 0x31, P0 ;  /* 0x000000311700780c */ /* 0x000fc40000784270 */
[C---:B------:R-:W-:Y:S01]  /*10680*/  ISETP.LT.OR P6, PT, R24.reuse, 0x21, P6 ;  /* 0x000000211800780c */ /* 0x040fe200037c1670 */
[----:B------:R-:W1:Y:S01]  /*10690*/  MUFU.TANH R18, R18 ;  /* 0x0000001200127308 */ /* 0x000e620000002400 */
[C---:B------:R-:W-:Y:S02]  /*106a0*/  ISETP.LT.OR P5, PT, R24.reuse, 0x22, P5 ;  /* 0x000000221800780c */ /* 0x040fe40002fa1670 */
[----:B------:R-:W-:Y:S02]  /*106b0*/  ISETP.LT.OR P4, PT, R24, 0x32, P4 ;  /* 0x000000321800780c */ /* 0x000fe40002781670 */
[----:B------:R-:W-:Y:S02]  /*106c0*/  FSEL R155, R155, -INF , !P6 ;  /* 0xff8000009b9b7808 */ /* 0x000fe40007000000 */
[----:B------:R-:W-:Y:S01]  /*106d0*/  FSEL R163, R163, -INF , !P5 ;  /* 0xff800000a3a37808 */ /* 0x000fe20006800000 */
[----:B------:R2:W1:Y:S01]  /*106e0*/  MUFU.TANH R164, R82 ;  /* 0x0000005200a47308 */ /* 0x0004620000002400 */
[----:B------:R-:W-:-:S02]  /*106f0*/  ISETP.GT.AND P6, PT, R23, 0x29, P0 ;  /* 0x000000291700780c */ /* 0x000fc400007c4270 */
[----:B------:R-:W-:Y:S02]  /*10700*/  ISETP.GT.AND P5, PT, R23, 0x30, P0 ;  /* 0x000000301700780c */ /* 0x000fe400007a4270 */
[----:B------:R-:W-:Y:S02]  /*10710*/  FSEL R165, R165, -INF , !P4 ;  /* 0xff800000a5a57808 */ /* 0x000fe40006000000 */
[----:B------:R-:W-:Y:S01]  /*10720*/  PLOP3.LUT P4, PT, PT, PT, UP2, 0x40, 0x0 ;  /* 0x000000000000781c */ /* 0x000fe20003f8e828 */
[----:B------:R2:W1:Y:S01]  /*10730*/  MUFU.TANH R142, R83 ;  /* 0x00000053008e7308 */ /* 0x0004620000002400 */
[C---:B------:R-:W-:Y:S02]  /*10740*/  ISETP.LT.OR P6, PT, R24.reuse, 0x2a, P6 ;  /* 0x0000002a1800780c */ /* 0x040fe400037c1670 */
[----:B------:R-:W-:Y:S02]  /*10750*/  ISETP.LT.OR P5, PT, R24, 0x31, P5 ;  /* 0x000000311800780c */ /* 0x000fe40002fa1670 */
[----:B------:R-:W-:-:S02]  /*10760*/  FSEL R157, R157, -INF , !P6 ;  /* 0xff8000009d9d7808 */ /* 0x000fc40007000000 */
[----:B------:R-:W-:Y:S01]  /*10770*/  FSEL R167, R167, -INF , !P5 ;  /* 0xff800000a7a77808 */ /* 0x000fe20006800000 */
[----:B------:R-:W1:Y:S01]  /*10780*/  MUFU.TANH R26, R26 ;  /* 0x0000001a001a7308 */ /* 0x000e620000002400 */
[C---:B------:R-:W-:Y:S02]  /*10790*/  ISETP.GT.AND P6, PT, R23.reuse, 0x38, P0 ;  /* 0x000000381700780c */ /* 0x040fe400007c4270 */
[----:B------:R-:W-:Y:S02]  /*107a0*/  ISETP.GT.AND P5, PT, R23, 0x39, P0 ;  /* 0x000000391700780c */ /* 0x000fe400007a4270 */
[C---:B------:R-:W-:Y:S02]  /*107b0*/  ISETP.LT.OR P6, PT, R24.reuse, 0x39, P6 ;  /* 0x000000391800780c */ /* 0x040fe400037c1670 */
[----:B------:R-:W-:Y:S01]  /*107c0*/  ISETP.LT.OR P5, PT, R24, 0x3a, P5 ;  /* 0x0000003a1800780c */ /* 0x000fe20002fa1670 */
[----:B------:R-:W1:Y:S01]  /*107d0*/  MUFU.TANH R25, R25 ;  /* 0x0000001900197308 */ /* 0x000e620000002400 */
[----:B------:R-:W-:-:S02]  /*107e0*/  IMNMX R0, R13, R16, PT ;  /* 0x000000100d007217 */ /* 0x000fc40003800200 */
[----:B-1----:R-:W-:Y:S02]  /*107f0*/  FSEL R143, R143, -INF , !P6 ;  /* 0xff8000008f8f7808 */ /* 0x002fe40007000000 */
[----:B------:R-:W-:-:S03]  /*10800*/  FSEL R141, R141, -INF , !P5 ;  /* 0xff8000008d8d7808 */ /* 0x000fc60006800000 */
[----:B------:R2:W1:Y:S08]  /*10810*/  MUFU.TANH R140, R70 ;  /* 0x00000046008c7308 */ /* 0x0004700000002400 */
[----:B------:R2:W1:Y:S08]  /*10820*/  MUFU.TANH R160, R71 ;  /* 0x0000004700a07308 */ /* 0x0004700000002400 */
[----:B------:R2:W1:Y:S08]  /*10830*/  MUFU.TANH R172, R50 ;  /* 0x0000003200ac7308 */ /* 0x0004700000002400 */
[----:B------:R2:W1:Y:S08]  /*10840*/  MUFU.TANH R12, R47 ;  /* 0x0000002f000c7308 */ /* 0x0004700000002400 */
[----:B------:R-:W1:Y:S08]  /*10850*/  MUFU.TANH R42, R42 ;  /* 0x0000002a002a7308 */ /* 0x000e700000002400 */
        /* <DEDUP_REMOVED lines=14> */
.L_x_391:
[----:B------:R-:W-:-:S04]  /*10940*/  MOV R8, c[0x0][0x32c] ;  /* 0x0000cb0000087a02 */ /* 0x000fc80000000f00 */
[----:B------:R-:W-:-:S13]  /*10950*/  ISETP.NE.AND P4, PT, R8, 0x1, PT ;  /* 0x000000010800780c */ /* 0x000fda0003f85270 */
[----:B------:R-:W-:-:S05]  /*10960*/  @P4 IMAD.HI.U32 R8, R13, c[0x0][0x330], RZ ;  /* 0x0000cc000d084a27 */ /* 0x000fca00078e00ff */
[----:B------:R-:W-:Y:S02]  /*10970*/  @P4 SHF.R.U32.HI R13, RZ, c[0x0][0x334], R8 ;  /* 0x0000cd00ff0d4a19 */ /* 0x000fe40000011608 */
.L_x_392:
[----:B------:R-:W-:Y:S05]  /*10980*/  BSYNC B0 ;  /* 0x0000000000007941 */ /* 0x000fea0003800000 */
.L_x_390:
[----:B------:R-:W-:-:S04]  /*10990*/  IMAD R6, R13, c[0x0][0x32c], -R6 ;  /* 0x0000cb000d067a24 */ /* 0x000fc800078e0a06 */
[----:B------:R-:W-:-:S05]  /*109a0*/  IMAD.IADD R6, R6, 0x1, -R213 ;  /* 0x0000000106067824 */ /* 0x000fca00078e0ad5 */
[----:B------:R-:W-:Y:S02]  /*109b0*/  IADD3 R13, R6, c[0x0][0x32c], RZ ;  /* 0x0000cb00060d7a10 */ /* 0x000fe40007ffe0ff */
[----:B------:R-:W-:Y:S02]  /*109c0*/  IMNMX R21, R21, R6, !PT ;  /* 0x0000000615157217 */ /* 0x000fe40007800200 */
[----:B------:R-:W-:Y:S02]  /*109d0*/  IMNMX R0, R0, R13, PT ;  /* 0x0000000d00007217 */ /* 0x000fe40003800200 */
.L_x_389:
[----:B---34-:R-:W-:Y:S01]  /*109e0*/  FMNMX.FTZ R8, R20, R29, !PT ;  /* 0x0000001d14087209 */ /* 0x018fe20007810000 */
[----:B------:R-:W-:Y:S01]  /*109f0*/  IMAD.SHL.U32 R203, R4, 0x2, RZ ;  /* 0x0000000204cb7824 */ /* 0x000fe200078e00ff */
[----:B------:R-:W-:Y:S01]  /*10a00*/  ISETP.GT.AND P5, PT, R21, 0x9, P0 ;  /* 0x000000091500780c */ /* 0x000fe200007a4270 */
[----:B------:R-:W-:Y:S01]  /*10a10*/  @UP3 USHF.L.U32 UR16, UR16, 0x7, URZ ;  /* 0x0000000710103899 */ /* 0x000fe2000800063f */
[----:B------:R-:W-:Y:S01]  /*10a20*/  FMNMX.FTZ R8, R17, R8, !PT ;  /* 0x0000000811087209 */ /* 0x000fe20007810000 */
[--C-:B------:R-:W-:Y:S01]  /*10a30*/  IMAD R197, R3, 0x2, R203.reuse ;  /* 0x0000000203c57824 */ /* 0x100fe200078e02cb */
[----:B------:R-:W-:Y:S01]  /*10a40*/  ISETP.LT.OR P5, PT, R0, 0xa, P5 ;  /* 0x0000000a0000780c */ /* 0x000fe20002fa1670 */
[----:B------:R-:W-:Y:S01]  /*10a50*/  IMAD R198, R2, 0x2, R203 ;  /* 0x0000000202c67824 */ /* 0x000fe200078e02cb */
[----:B------:R-:W-:Y:S01]  /*10a60*/  FMNMX.FTZ R8, R15, R8, !PT ;  /* 0x000000080f087209 */ /* 0x000fe20007810000 */
[----:B------:R-:W-:Y:S01]  /*10a70*/  LDSM.16.MT88.4 R124, [R203+0x100] ;  /* 0x00010000cb7c783b */ /* 0x000fe20000004200 */
[----:B------:R-:W-:Y:S01]  /*10a80*/  FSEL R6, R19, -INF , !P5 ;  /* 0xff80000013067808 */ /* 0x000fe20006800000 */
[----:B------:R-:W-:Y:S01]  /*10a90*/  IMAD R196, R3, 0x2, R198 ;  /* 0x0000000203c47824 */ /* 0x000fe200078e02c6 */
[----:B------:R-:W-:Y:S01]  /*10aa0*/  FMNMX.FTZ R8, R11, R8, !PT ;  /* 0x000000080b087209 */ /* 0x000fe20007810000 */
[----:B--2---:R-:W-:Y:S01]  /*10ab0*/  LDSM.16.MT88.4 R56, [R197+0x2100] ;  /* 0x00210000c538783b */ /* 0x004fe20000004200 */
[C---:B------:R-:W-:Y:S01]  /*10ac0*/  ISETP.GT.AND P6, PT, R21.reuse, 0x1, P0 ;  /* 0x000000011500780c */ /* 0x040fe200007c4270 */
[----:B------:R-:W-:Y:S01]  /*10ad0*/  ULDC.64 UR4, c[0x0][0x2c8] ;  /* 0x0000b20000047ab9 */ /* 0x000fe20000000a00 */
[----:B------:R-:W-:Y:S01]  /*10ae0*/  ISETP.GT.AND P5, PT, R21, RZ, P0 ;  /* 0x000000ff1500720c */ /* 0x000fe200007a4270 */
[----:B------:R-:W-:Y:S01]  /*10af0*/  LDSM.16.MT88.4 R64, [R196+0x2100] ;  /* 0x00210000c440783b */ /* 0x000fe20000004200 */
[----:B------:R-:W-:Y:S01]  /*10b00*/  FMNMX.FTZ R8, R9, R8, !PT ;  /* 0x0000000809087209 */ /* 0x000fe20007810000 */
[----:B------:R-:W-:Y:S01]  /*10b10*/  UIMAD.WIDE.U32 UR16, UR16, UR4, URZ ;  /* 0x00000004101072a5 */ /* 0x000fe2000f8e003f */
[----:B------:R-:W-:Y:S01]  /*10b20*/  ISETP.GT.AND P4, PT, R21, 0x8, P0 ;  /* 0x000000081500780c */ /* 0x000fe20000784270 */
[----:B------:R-:W-:Y:S01]  /*10b30*/  LDSM.16.MT88.4 R116, [R198+0x100] ;  /* 0x00010000c674783b */ /* 0x000fe20000004200 */
[C---:B------:R-:W-:Y:S01]  /*10b40*/  ISETP.LT.OR P6, PT, R0.reuse, 0x2, P6 ;  /* 0x000000020000780c */ /* 0x040fe200037c1670 */
[----:B------:R-:W-:Y:S01]  /*10b50*/  UIADD3 UR9, UR9, -0x2, URZ ;  /* 0xfffffffe09097890 */ /* 0x000fe2000fffe03f */
[C---:B------:R-:W-:Y:S01]  /*10b60*/  ISETP.LT.OR P5, PT, R0.reuse, 0x1, P5 ;  /* 0x000000010000780c */ /* 0x040fe20002fa1670 */
[----:B------:R-:W-:Y:S01]  /*10b70*/  LDSM.16.MT88.4 R108, [R197+0x100] ;  /* 0x00010000c56c783b */ /* 0x000fe20000004200 */
[----:B------:R-:W-:Y:S01]  /*10b80*/  FMNMX.FTZ R8, R7, R8, !PT ;  /* 0x0000000807087209 */ /* 0x000fe20007810000 */
[----:B------:R-:W-:Y:S01]  /*10b90*/  @UP3 UMOV UR13, UR17 ;  /* 0x00000011000d3c82 */ /* 0x000fe20008000000 */
[----:B------:R-:W-:Y:S01]  /*10ba0*/  ISETP.LT.OR P4, PT, R0, 0x9, P4 ;  /* 0x000000090000780c */ /* 0x000fe20002781670 */
[----:B------:R-:W-:Y:S01]  /*10bb0*/  LDSM.16.MT88.4 R100, [R196+0x100] ;  /* 0x00010000c464783b */ /* 0x000fe20000004200 */
[----:B-1----:R-:W-:Y:S01]  /*10bc0*/  FSEL R22, R12, -INF , !P6 ;  /* 0xff8000000c167808 */ /* 0x002fe20007000000 */
[----:B------:R-:W-:Y:S01]  /*10bd0*/  @UP3 USHF.R.U32.HI UR18, URZ, UR5, UR13 ;  /* 0x000000053f123299 */ /* 0x000fe2000801160d */
[----:B------:R-:W-:Y:S01]  /*10be0*/  FSEL R28, R28, -INF , !P5 ;  /* 0xff8000001c1c7808 */ /* 0x000fe20006800000 */
[----:B------:R-:W-:Y:S01]  /*10bf0*/  LDSM.16.MT88.4 R48, [R198+0x2100] ;  /* 0x00210000c630783b */ /* 0x000fe20000004200 */
[----:B------:R-:W-:Y:S01]  /*10c00*/  ISETP.GT.AND P6, PT, R21, 0x10, P0 ;  /* 0x000000101500780c */ /* 0x000fe200007c4270 */
[----:B------:R-:W-:Y:S01]  /*10c10*/  UIADD3 UR18, UR10, UR18, URZ ;  /* 0x000000120a127290 */ /* 0x000fe2000fffe03f */
[----:B------:R-:W-:Y:S01]  /*10c20*/  FMNMX.FTZ R24, R5, R8, !PT ;  /* 0x0000000805187209 */ /* 0x000fe20007810000 */
[----:B------:R-:W-:Y:S01]  /*10c30*/  LDSM.16.MT88.4 R72, [R203+0x4100] ;  /* 0x00410000cb48783b */ /* 0x000fe20000004200 */
[----:B------:R-:W-:Y:S01]  /*10c40*/  FSEL R16, R42, -INF , !P4 ;  /* 0xff8000002a107808 */ /* 0x000fe20006000000 */
[----:B------:R-:W-:Y:S01]  /*10c50*/  ULDC UR10, c[0x0][0x328] ;  /* 0x0000ca00000a7ab9 */ /* 0x000fe20000000800 */
[----:B------:R-:W-:Y:S01]  /*10c60*/  FMNMX.FTZ R13, R28, R22, !PT ;  /* 0x000000161c0d7209 */ /* 0x000fe20007810000 */
[----:B------:R-:W-:Y:S01]  /*10c70*/  LDSM.16.MT88.4 R40, [R203+0x2100] ;  /* 0x00210000cb28783b */ /* 0x000fe20000004200 */
[----:B------:R-:W-:Y:S01]  /*10c80*/  ISETP.GT.AND P5, PT, R21, 0x19, P0 ;  /* 0x000000191500780c */ /* 0x000fe200007a4270 */
[----:B------:R-:W-:Y:S01]  /*10c90*/  UIADD3 UR10, UR18, UR10, URZ ;  /* 0x0000000a120a7290 */ /* 0x000fe2000fffe03f */
[----:B------:R-:W-:Y:S01]  /*10ca0*/  ISETP.LT.OR P6, PT, R0, 0x11, P6 ;  /* 0x000000110000780c */ /* 0x000fe200037c1670 */
[----:B------:R-:W-:Y:S01]  /*10cb0*/  LDSM.16.MT88.4 R80, [R198+0x4100] ;  /* 0x00410000c650783b */ /* 0x000fe20000004200 */
[----:B------:R-:W-:Y:S01]  /*10cc0*/  FMNMX.FTZ R24, R155, R24, !PT ;  /* 0x000000189b187209 */ /* 0x000fe20007810000 */
[----:B------:R-:W-:Y:S01]  /*10cd0*/  IMAD.U32 R181, RZ, RZ, UR9 ;  /* 0x00000009ffb57e24 */ /* 0x000fe2000f8e00ff */
[----:B------:R-:W-:Y:S01]  /*10ce0*/  ISETP.GT.AND P4, PT, R21, 0x11, P0 ;  /* 0x000000111500780c */ /* 0x000fe20000784270 */
[----:B------:R-:W-:Y:S01]  /*10cf0*/  LDSM.16.MT88.4 R88, [R197+0x4100] ;  /* 0x00410000c558783b */ /* 0x000fe20000004200 */
[----:B------:R-:W-:-:S02]  /*10d00*/  FMNMX.FTZ R13, R16, R13, !PT ;  /* 0x0000000d100d7209 */ /* 0x000fc40007810000 */
[----:B------:R-:W-:Y:S01]  /*10d10*/  ISETP.LT.OR P5, PT, R0, 0x1a, P5 ;  /* 0x0000001a0000780c */ /* 0x000fe20002fa1670 */
[----:B------:R-:W-:Y:S01]  /*10d20*/  LDSM.16.MT88.4 R136, [R198+0x900] ;  /* 0x00090000c688783b */ /* 0x000fe20000004200 */
[----:B------:R-:W-:Y:S02]  /*10d30*/  FSEL R14, R26, -INF , !P6 ;  /* 0xff8000001a0e7808 */ /* 0x000fe40007000000 */
[----:B------:R-:W-:Y:S01]  /*10d40*/  FMNMX.FTZ R24, R163, R24, !PT ;  /* 0x00000018a3187209 */ /* 0x000fe20007810000 */
[----:B------:R-:W-:Y:S01]  /*10d50*/  LDSM.16.MT88.4 R32, [R197+0x900] ;  /* 0x00090000c520783b */ /* 0x000fe20000004200 */
[----:B------:R-:W-:Y:S02]  /*10d60*/  ISETP.LT.OR P4, PT, R0, 0x12, P4 ;  /* 0x000000120000780c */ /* 0x000fe40002781670 */
[----:B------:R-:W-:Y:S02]  /*10d70*/  ISETP.GT.AND P6, PT, R21, 0x18, P0 ;  /* 0x000000181500780c */ /* 0x000fe400007c4270 */
[----:B------:R-:W-:-:S02]  /*10d80*/  FMNMX.FTZ R13, R6, R13, !PT ;  /* 0x0000000d060d7209 */ /* 0x000fc40007810000 */
[----:B------:R-:W-:Y:S02]  /*10d90*/  FSEL R8, R18, -INF , !P5 ;  /* 0xff80000012087808 */ /* 0x000fe40006800000 */
[----:B------:R-:W-:Y:S02]  /*10da0*/  FMNMX.FTZ R18, R161, R24, !PT ;  /* 0x00000018a1127209 */ /* 0x000fe40007810000 */
[----:B------:R-:W-:Y:S02]  /*10db0*/  FSEL R12, R25, -INF , !P4 ;  /* 0xff800000190c7808 */ /* 0x000fe40006000000 */
[----:B------:R-:W-:Y:S01]  /*10dc0*/  ISETP.LT.OR P6, PT, R0, 0x19, P6 ;  /* 0x000000190000780c */ /* 0x000fe200037c1670 */
[----:B------:R-:W-:Y:S01]  /*10dd0*/  LDSM.16.MT88.4 R24, [R198+0x2900] ;  /* 0x00290000c618783b */ /* 0x000fe20000004200 */
[----:B------:R-:W-:Y:S02]  /*10de0*/  FMNMX.FTZ R13, R14, R13, !PT ;  /* 0x0000000d0e0d7209 */ /* 0x000fe40007810000 */
[----:B------:R-:W-:-:S02]  /*10df0*/  FMNMX.FTZ R18, R157, R18, !PT ;  /* 0x000000129d127209 */ /* 0x000fc40007810000 */
[----:B------:R-:W-:Y:S02]  /*10e00*/  ISETP.GT.AND P4, PT, R21, 0x20, P0 ;  /* 0x000000201500780c */ /* 0x000fe40000784270 */
[----:B------:R-:W-:Y:S02]  /*10e10*/  FSEL R10, R10, -INF , !P6 ;  /* 0xff8000000a0a7808 */ /* 0x000fe40007000000 */
[----:B------:R-:W-:Y:S02]  /*10e20*/  FMNMX.FTZ R13, R12, R13, !PT ;  /* 0x0000000d0c0d7209 */ /* 0x000fe40007810000 */
[----:B------:R-:W-:Y:S02]  /*10e30*/  FMNMX.FTZ R18, R167, R18, !PT ;  /* 0x00000012a7127209 */ /* 0x000fe40007810000 */
[----:B------:R-:W-:Y:S02]  /*10e40*/  ISETP.GT.AND P6, PT, R21, 0x21, P0 ;  /* 0x000000211500780c */ /* 0x000fe400007c4270 */
        /* <DEDUP_REMOVED lines=13> */
[C---:B------:R-:W-:Y:S02]  /*10f20*/  ISETP.GT.AND P6, PT, R21.reuse, 0x30, P0 ;  /* 0x000000301500780c */ /* 0x040fe400007c4270 */
[----:B------:R-:W-:Y:S01]  /*10f30*/  ISETP.LT.OR P4, PT, R0, 0x2a, P4 ;  /* 0x0000002a0000780c */ /* 0x000fe20002781670 */
[----:B------:R-:W1:Y:S01]  /*10f40*/  SHFL.BFLY PT, R18, R13, 0x2, 0x1f ;  /* 0x0c401f000d127f89 */ /* 0x000e6200000e0000 */
[----:B------:R-:W-:Y:S02]  /*10f50*/  FSEL R170, R170, -INF , !P5 ;  /* 0xff800000aaaa7808 */ /* 0x000fe40006800000 */
[----:B------:R-:W-:Y:S02]  /*10f60*/  FMNMX.FTZ R19, R162, R19, !PT ;  /* 0x00000013a2137209 */ /* 0x000fe40007810000 */
[----:B------:R-:W-:Y:S02]  /*10f70*/  ISETP.GT.AND P5, PT, R21, 0x31, P0 ;  /* 0x000000311500780c */ /* 0x000fe400007a4270 */
[----:B------:R-:W-:-:S02]  /*10f80*/  ISETP.LT.OR P6, PT, R0, 0x31, P6 ;  /* 0x000000310000780c */ /* 0x000fc400037c1670 */
[----:B------:R-:W-:Y:S02]  /*10f90*/  FSEL R166, R166, -INF , !P4 ;  /* 0xff800000a6a67808 */ /* 0x000fe40006000000 */
[----:B------:R-:W-:Y:S02]  /*10fa0*/  FMNMX.FTZ R19, R170, R19, !PT ;  /* 0x00000013aa137209 */ /* 0x000fe40007810000 */
[----:B------:R-:W-:Y:S02]  /*10fb0*/  ISETP.GT.AND P4, PT, R21, 0x38, P0 ;  /* 0x000000381500780c */ /* 0x000fe40000784270 */
[----:B------:R-:W-:Y:S02]  /*10fc0*/  ISETP.LT.OR P5, PT, R0, 0x32, P5 ;  /* 0x000000320000780c */ /* 0x000fe40002fa1670 */
[----:B------:R-:W-:Y:S02]  /*10fd0*/  FSEL R164, R164, -INF , !P6 ;  /* 0xff800000a4a47808 */ /* 0x000fe40007000000 */
[----:B------:R-:W-:-:S02]  /*10fe0*/  FMNMX.FTZ R19, R166, R19, !PT ;  /* 0x00000013a6137209 */ /* 0x000fc40007810000 */
[----:B------:R-:W-:Y:S02]  /*10ff0*/  ISETP.GT.AND P0, PT, R21, 0x39, P0 ;  /* 0x000000391500780c */ /* 0x000fe40000704270 */
[----:B------:R-:W-:Y:S02]  /*11000*/  ISETP.LT.OR P4, PT, R0, 0x39, P4 ;  /* 0x000000390000780c */ /* 0x000fe40002781670 */
[----:B------:R-:W-:Y:S02]  /*11010*/  FSEL R142, R142, -INF , !P5 ;  /* 0xff8000008e8e7808 */ /* 0x000fe40006800000 */
[----:B------:R-:W-:Y:S02]  /*11020*/  FMNMX.FTZ R19, R164, R19, !PT ;  /* 0x00000013a4137209 */ /* 0x000fe40007810000 */
[----:B------:R-:W-:Y:S02]  /*11030*/  ISETP.LT.OR P0, PT, R0, 0x3a, P0 ;  /* 0x0000003a0000780c */ /* 0x000fe40000701670 */
[----:B------:R-:W-:-:S02]  /*11040*/  FSEL R140, R140, -INF , !P4 ;  /* 0xff8000008c8c7808 */ /* 0x000fc40006000000 */
[----:B------:R-:W-:Y:S02]  /*11050*/  FMNMX.FTZ R19, R142, R19, !PT ;  /* 0x000000138e137209 */ /* 0x000fe40007810000 */
[----:B------:R-:W-:Y:S02]  /*11060*/  FSEL R160, R160, -INF , !P0 ;  /* 0xff800000a0a07808 */ /* 0x000fe40004000000 */
[----:B------:R-:W-:Y:S02]  /*11070*/  FMNMX.FTZ R19, R140, R19, !PT ;  /* 0x000000138c137209 */ /* 0x000fe40007810000 */
[----:B-1----:R-:W-:Y:S02]  /*11080*/  FMNMX.FTZ R21, R13, R18, !PT ;  /* 0x000000120d157209 */ /* 0x002fe40007810000 */
[----:B------:R-:W-:-:S03]  /*11090*/  FMNMX.FTZ R19, R160, R19, !PT ;  /* 0x00000013a0137209 */ /* 0x000fc60007810000 */
[----:B------:R-:W1:Y:S04]  /*110a0*/  SHFL.BFLY PT, R0, R21, 0x1, 0x1f ;  /* 0x0c201f0015007f89 */ /* 0x000e6800000e0000 */
[----:B------:R-:W2:Y:S01]  /*110b0*/  SHFL.BFLY PT, R18, R19, 0x2, 0x1f ;  /* 0x0c401f0013127f89 */ /* 0x000ea200000e0000 */
[----:B-1----:R-:W-:Y:S02]  /*110c0*/  FMNMX.FTZ R0, R21, R0, !PT ;  /* 0x0000000015007209 */ /* 0x002fe40007810000 */
[----:B--2---:R-:W-:-:S03]  /*110d0*/  FMNMX.FTZ R13, R19, R18, !PT ;  /* 0x00000012130d7209 */ /* 0x004fc60007810000 */
[C---:B------:R-:W-:Y:S01]  /*110e0*/  FMUL.FTZ R168, R0.reuse, c[0x0][0x2d0] ;  /* 0x0000b40000a87a20 */ /* 0x040fe20000410000 */
[----:B------:R-:W-:Y:S01]  /*110f0*/  FSETP.NEU.FTZ.AND P0, PT, R0, -INF , PT ;  /* 0xff8000000000780b */ /* 0x000fe20003f1d000 */
[----:B------:R-:W1:Y:S03]  /*11100*/  SHFL.BFLY PT, R132, R13, 0x1, 0x1f ;  /* 0x0c201f000d847f89 */ /* 0x000e6600000e0000 */
[----:B------:R-:W-:-:S05]  /*11110*/  FSEL R168, R168, RZ, P0 ;  /* 0x000000ffa8a87208 */ /* 0x000fca0000000000 */
[--C-:B------:R-:W-:Y:S02]  /*11120*/  FFMA.FTZ R152, R20, c[0x0][0x2d0], -R168.reuse ;  /* 0x0000b40014987a23 */ /* 0x100fe400000108a8 */
[--C-:B------:R-:W-:Y:S02]  /*11130*/  FFMA.FTZ R151, R29, c[0x0][0x2d0], -R168.reuse ;  /* 0x0000b4001d977a23 */ /* 0x100fe400000108a8 */
[--C-:B------:R-:W-:Y:S02]  /*11140*/  FFMA.FTZ R149, R17, c[0x0][0x2d0], -R168.reuse ;  /* 0x0000b40011957a23 */ /* 0x100fe400000108a8 */
[--C-:B------:R-:W-:Y:S01]  /*11150*/  FFMA.FTZ R146, R15, c[0x0][0x2d0], -R168.reuse ;  /* 0x0000b4000f927a23 */ /* 0x100fe200000108a8 */
[----:B------:R-:W-:Y:S01]  /*11160*/  MUFU.EX2 R152, R152 ;  /* 0x0000009800987308 */ /* 0x000fe20000000800 */
[--C-:B------:R-:W-:Y:S02]  /*11170*/  FFMA.FTZ R144, R7, c[0x0][0x2d0], -R168.reuse ;  /* 0x0000b40007907a23 */ /* 0x100fe400000108a8 */
[----:B------:R-:W-:-:S02]  /*11180*/  FFMA.FTZ R133, R5, c[0x0][0x2d0], -R168 ;  /* 0x0000b40005857a23 */ /* 0x000fc400000108a8 */
[--C-:B------:R-:W-:Y:S02]  /*11190*/  FFMA.FTZ R150, R11, c[0x0][0x2d0], -R168.reuse ;  /* 0x0000b4000b967a23 */ /* 0x100fe400000108a8 */
[--C-:B------:R-:W-:Y:S01]  /*111a0*/  FFMA.FTZ R145, R9, c[0x0][0x2d0], -R168.reuse ;  /* 0x0000b40009917a23 */ /* 0x100fe200000108a8 */
[----:B------:R-:W2:Y:S01]  /*111b0*/  MUFU.EX2 R151, R151 ;  /* 0x0000009700977308 */ /* 0x000ea20000000800 */
[--C-:B------:R-:W-:Y:S01]  /*111c0*/  FFMA.FTZ R158, R163, c[0x0][0x2d0], -R168.reuse ;  /* 0x0000b400a39e7a23 */ /* 0x100fe200000108a8 */
[----:B-1----:R-:W-:Y:S01]  /*111d0*/  FMNMX.FTZ R132, R13, R132, !PT ;  /* 0x000000840d847209 */ /* 0x002fe20007810000 */
[--C-:B------:R-:W-:Y:S02]  /*111e0*/  FFMA.FTZ R156, R161, c[0x0][0x2d0], -R168.reuse ;  /* 0x0000b400a19c7a23 */ /* 0x100fe400000108a8 */
[--C-:B------:R-:W-:Y:S01]  /*111f0*/  FFMA.FTZ R155, R155, c[0x0][0x2d0], -R168.reuse ;  /* 0x0000b4009b9b7a23 */ /* 0x100fe200000108a8 */
[C---:B------:R-:W-:Y:S01]  /*11200*/  FSETP.NEU.FTZ.AND P0, PT, R132.reuse, -INF , PT ;  /* 0xff8000008400780b */ /* 0x040fe20003f1d000 */
[----:B------:R-:W-:Y:S01]  /*11210*/  FMUL.FTZ R159, R132, c[0x0][0x2d0] ;  /* 0x0000b400849f7a20 */ /* 0x000fe20000410000 */
[----:B------:R-:W-:Y:S01]  /*11220*/  MUFU.EX2 R149, R149 ;  /* 0x0000009500957308 */ /* 0x000fe20000000800 */
[----:B------:R-:W-:-:S02]  /*11230*/  FFMA.FTZ R157, R157, c[0x0][0x2d0], -R168 ;  /* 0x0000b4009d9d7a23 */ /* 0x000fc400000108a8 */
[--C-:B------:R-:W-:Y:S01]  /*11240*/  FFMA.FTZ R167, R167, c[0x0][0x2d0], -R168.reuse ;  /* 0x0000b400a7a77a23 */ /* 0x100fe200000108a8 */
[----:B------:R-:W-:Y:S01]  /*11250*/  FSEL R159, R159, RZ, P0 ;  /* 0x000000ff9f9f7208 */ /* 0x000fe20000000000 */
[----:B------:R-:W-:Y:S01]  /*11260*/  FFMA.FTZ R218, R141, c[0x0][0x2d0], -R168 ;  /* 0x0000b4008dda7a23 */ /* 0x000fe200000108a8 */
[----:B------:R-:W-:Y:S02]  /*11270*/  PLOP3.LUT P0, PT, PT, PT, UP2, 0x40, 0x0 ;  /* 0x000000000000781c */ /* 0x000fe40003f0e828 */
[----:B------:R-:W1:Y:S01]  /*11280*/  MUFU.EX2 R146, R146 ;  /* 0x0000009200927308 */ /* 0x000e620000000800 */
[--C-:B------:R-:W-:Y:S01]  /*11290*/  FFMA.FTZ R153, R28, c[0x0][0x2d0], -R159.reuse ;  /* 0x0000b4001c997a23 */ /* 0x100fe2000001089f */
[----:B--2---:R-:W-:Y:S01]  /*112a0*/  F2FP.PACK_AB R96, R151, R152 ;  /* 0x000000989760723e */ /* 0x004fe200000000ff */
[--C-:B------:R-:W-:Y:S01]  /*112b0*/  FFMA.FTZ R154, R22, c[0x0][0x2d0], -R159.reuse ;  /* 0x0000b400169a7a23 */ /* 0x100fe2000001089f */
[----:B------:R-:W-:Y:S01]  /*112c0*/  LDSM.16.MT88.4 R28, [R196+0x900] ;  /* 0x00090000c41c783b */ /* 0x000fe20000004200 */
[----:B------:R-:W-:-:S02]  /*112d0*/  FFMA.FTZ R148, R16, c[0x0][0x2d0], -R159 ;  /* 0x0000b40010947a23 */ /* 0x000fc4000001089f */
[--C-:B------:R-:W-:Y:S01]  /*112e0*/  FFMA.FTZ R147, R6, c[0x0][0x2d0], -R159.reuse ;  /* 0x0000b40006937a23 */ /* 0x100fe2000001089f */
[----:B------:R-:W-:Y:S01]  /*112f0*/  MUFU.EX2 R153, R153 ;  /* 0x0000009900997308 */ /* 0x000fe20000000800 */
[----:B------:R-:W2:Y:S01]  /*11300*/  LDSM.16.MT88.4 R4, [R196+0x4100] ;  /* 0x00410000c404783b */ /* 0x000ea20000004200 */
[--C-:B------:R-:W-:Y:S02]  /*11310*/  FFMA.FTZ R3, R10, c[0x0][0x2d0], -R159.reuse ;  /* 0x0000b4000a037a23 */ /* 0x100fe4000001089f */
[--C-:B------:R-:W-:Y:S01]  /*11320*/  FFMA.FTZ R2, R8, c[0x0][0x2d0], -R159.reuse ;  /* 0x0000b40008027a23 */ /* 0x100fe2000001089f */
[----:B------:R-:W-:Y:S01]  /*11330*/  LDSM.16.MT88.4 R16, [R197+0x2900] ;  /* 0x00290000c510783b */ /* 0x000fe20000004200 */
[--C-:B------:R-:W-:Y:S02]  /*11340*/  FFMA.FTZ R135, R14, c[0x0][0x2d0], -R159.reuse ;  /* 0x0000b4000e877a23 */ /* 0x100fe4000001089f */
[----:B------:R-:W3:Y:S01]  /*11350*/  MUFU.EX2 R154, R154 ;  /* 0x0000009a009a7308 */ /* 0x000ee20000000800 */
[----:B------:R-:W4:Y:S01]  /*11360*/  LDSM.16.MT88.4 R8, [R203+0x2900] ;  /* 0x00290000cb08783b */ /* 0x000f220000004200 */
[--C-:B------:R-:W-:Y:S01]  /*11370*/  FFMA.FTZ R134, R12, c[0x0][0x2d0], -R159.reuse ;  /* 0x0000b4000c867a23 */ /* 0x100fe2000001089f */
[----:B-1----:R-:W-:Y:S01]  /*11380*/  F2FP.PACK_AB R98, R146, R149 ;  /* 0x000000959262723e */ /* 0x002fe200000000ff */
[--C-:B------:R-:W-:Y:S01]  /*11390*/  FFMA.FTZ R161, R172, c[0x0][0x2d0], -R159.reuse ;  /* 0x0000b400aca17a23 */ /* 0x100fe2000001089f */
[----:B------:R-:W1:Y:S01]  /*113a0*/  LDSM.16.MT88.4 R12, [R196+0x2900] ;  /* 0x00290000c40c783b */ /* 0x000e620000004200 */
[----:B------:R-:W-:-:S02]  /*113b0*/  FFMA.FTZ R162, R162, c[0x0][0x2d0], -R159 ;  /* 0x0000b400a2a27a23 */ /* 0x000fc4000001089f */
[----:B------:R-:W-:Y:S01]  /*113c0*/  MUFU.EX2 R148, R148 ;  /* 0x0000009400947308 */ /* 0x000fe20000000800 */
[----:B------:R-:W5:Y:S01]  /*113d0*/  LDSM.16.MT88.4 R20, [R203+0x900] ;  /* 0x00090000cb14783b */ /* 0x000f620000004200 */
[--C-:B------:R-:W-:Y:S02]  /*113e0*/  FFMA.FTZ R163, R170, c[0x0][0x2d0], -R159.reuse ;  /* 0x0000b400aaa37a23 */ /* 0x100fe4000001089f */
[----:B------:R-:W-:Y:S02]  /*113f0*/  FFMA.FTZ R166, R166, c[0x0][0x2d0], -R159 ;  /* 0x0000b400a6a67a23 */ /* 0x000fe4000001089f */
[--C-:B------:R-:W-:Y:S02]  /*11400*/  FFMA.FTZ R170, R165, c[0x0][0x2d0], -R168.reuse ;  /* 0x0000b400a5aa7a23 */ /* 0x100fe400000108a8 */
[----:B------:R-:W2:Y:S01]  /*11410*/  MUFU.EX2 R147, R147 ;  /* 0x0000009300937308 */ /* 0x000ea20000000800 */
[----:B---3--:R-:W-:Y:S01]  /*11420*/  F2FP.PACK_AB R97, R154, R153 ;  /* 0x000000999a61723e */ /* 0x008fe200000000ff */
[----:B------:R-:W-:-:S02]  /*11430*/  FFMA.FTZ R165, R143, c[0x0][0x2d0], -R168 ;  /* 0x0000b4008fa57a23 */ /* 0x000fc400000108a8 */
[--C-:B------:R-:W-:Y:S02]  /*11440*/  FFMA.FTZ R164, R164, c[0x0][0x2d0], -R159.reuse ;  /* 0x0000b400a4a47a23 */ /* 0x100fe4000001089f */
[--C-:B------:R-:W-:Y:S02]  /*11450*/  FFMA.FTZ R169, R142, c[0x0][0x2d0], -R159.reuse ;  /* 0x0000b4008ea97a23 */ /* 0x100fe4000001089f */
[----:B------:R-:W-:Y:S01]  /*11460*/  MUFU.EX2 R150, R150 ;  /* 0x0000009600967308 */ /* 0x000fe20000000800 */
[--C-:B------:R-:W-:Y:S02]  /*11470*/  FFMA.FTZ R168, R140, c[0x0][0x2d0], -R159.reuse ;  /* 0x0000b4008ca87a23 */ /* 0x100fe4000001089f */
[----:B------:R-:W-:Y:S01]  /*11480*/  FFMA.FTZ R219, R160, c[0x0][0x2d0], -R159 ;  /* 0x0000b400a0db7a23 */ /* 0x000fe2000001089f */
[----:B------:R-:W-:Y:S01]  /*11490*/  LDSM.16.MT88.4 R140, [R198+0x1900] ;  /* 0x00190000c68c783b */ /* 0x000fe20000004200 */
[----:B------:R-:W-:Y:S02]  /*114a0*/  FADD.FTZ R152, R152, R151 ;  /* 0x0000009798987221 */ /* 0x000fe40000010000 */
[----:B------:R-:W-:Y:S01]  /*114b0*/  FADD.FTZ R153, R153, R154 ;  /* 0x0000009a99997221 */ /* 0x000fe20000010000 */
[----:B--2---:R-:W-:Y:S01]  /*114c0*/  F2FP.PACK_AB R99, R147, R148 ;  /* 0x000000949363723e */ /* 0x004fe200000000ff */
[----:B------:R-:W2:Y:S01]  /*114d0*/  MUFU.EX2 R145, R145 ;  /* 0x0000009100917308 */ /* 0x000ea20000000800 */
        /* <DEDUP_REMOVED lines=9> */
[----:B------:R-:W3:Y:S06]  /*11570*/  MUFU.EX2 R134, R134 ;  /* 0x0000008600867308 */ /* 0x000eec0000000800 */
        /* <DEDUP_REMOVED lines=39> */
[----:B---3--:R-:W-:Y:S01]  /*117f0*/  F2FP.PACK_AB R5, R134, R135 ;  /* 0x000000878605723e */ /* 0x008fe200000000ff */
[----:B------:R-:W-:-:S04]  /*11800*/  FADD.FTZ R150, R150, R149 ;  /* 0x0000009596967221 */ /* 0x000fc80000010000 */
[----:B------:R-:W-:Y:S01]  /*11810*/  FADD.FTZ R145, R145, R150 ;  /* 0x0000009691917221 */ /* 0x000fe20000010000 */
[----:B------:R-:W-:Y:S02]  /*11820*/  F2FP.PACK_AB R6, R133, R144 ;  /* 0x000000908506723e */ /* 0x000fe400000000ff */
[----:B-1----:R-:W-:Y:S01]  /*11830*/  F2FP.PACK_AB R7, R2, R3 ;  /* 0x000000030207723e */ /* 0x002fe200000000ff */
[----:B------:R-:W-:-:S04]  /*11840*/  FADD.FTZ R144, R144, R145 ;  /* 0x0000009190907221 */ /* 0x000fc80000010000 */
[----:B------:R-:W-:Y:S02]  /*11850*/  FADD.FTZ R144, R133, R144 ;  /* 0x0000009085907221 */ /* 0x000fe40000010000 */
[C---:B----4-:R-:W-:Y:S08]  /*11860*/  HMMA.16816.F32 R36, R4.reuse, R8, R36 ;  /* 0x000000080424723c */ /* 0x050ff00000001824 */
        /* <DEDUP_REMOVED lines=8> */
[C---:B-----5:R-:W-:Y:S08]  /*118f0*/  HMMA.16816.F32 R128, R4.reuse, R20, R128 ;  /* 0x000000140480723c */ /* 0x060ff00000001880 */
        /* <DEDUP_REMOVED lines=12> */
[C---:B------:R-:W-:Y:S01]  /*119c0*/  HMMA.16816.F32 R116, R4.reuse, R138, R116 ;  /* 0x0000008a0474723c */ /* 0x040fe20000001874 */
[----:B------:R-:W-:Y:S07]  /*119d0*/  LDSM.16.MT88.4 R136, [R197+0x1900] ;  /* 0x00190000c588783b */ /* 0x000fee0000004200 */
[C---:B------:R-:W-:Y:S08]  /*119e0*/  HMMA.16816.F32 R112, R4.reuse, R32, R112 ;  /* 0x000000200470723c */ /* 0x040ff00000001870 */
[C---:B------:R-:W-:Y:S01]  /*119f0*/  HMMA.16816.F32 R108, R4.reuse, R34, R108 ;  /* 0x00000022046c723c */ /* 0x040fe2000000186c */
[----:B------:R-:W5:Y:S07]  /*11a00*/  LDSM.16.MT88.4 R32, [R197+0x1100] ;  /* 0x00110000c520783b */ /* 0x000f6e0000004200 */
[C---:B------:R-:W-:Y:S08]  /*11a10*/  HMMA.16816.F32 R104, R4.reuse, R28, R104 ;  /* 0x0000001c0468723c */ /* 0x040ff00000001868 */
[C---:B------:R-:W-:Y:S01]  /*11a20*/  HMMA.16816.F32 R100, R4.reuse, R30, R100 ;  /* 0x0000001e0464723c */ /* 0x040fe20000001864 */
[----:B------:R-:W-:Y:S07]  /*11a30*/  LDSM.16.MT88.4 R28, [R196+0x1100] ;  /* 0x00110000c41c783b */ /* 0x000fee0000004200 */
[C---:B------:R-:W-:Y:S08]  /*11a40*/  HMMA.16816.F32 R44, R4.reuse, R24, R44 ;  /* 0x00000018042c723c */ /* 0x040ff0000000182c */
[C---:B------:R-:W-:Y:S01]  /*11a50*/  HMMA.16816.F32 R48, R4.reuse, R26, R48 ;  /* 0x0000001a0430723c */ /* 0x040fe20000001830 */
[----:B------:R-:W-:Y:S07]  /*11a60*/  LDSM.16.MT88.4 R24, [R198+0x3100] ;  /* 0x00310000c618783b */ /* 0x000fee0000004200 */
[C---:B----4-:R-:W-:Y:S08]  /*11a70*/  HMMA.16816.F32 R68, R4.reuse, R20, R68 ;  /* 0x000000140444723c */ /* 0x050ff00000001844 */
[----:B------:R-:W-:Y:S01]  /*11a80*/  HMMA.16816.F32 R72, R4, R22, R72 ;  /* 0x000000160448723c */ /* 0x000fe20000001848 */
[----:B------:R-:W-:Y:S06]  /*11a90*/  LDSM.16.MT88.4 R20, [R203+0x5100] ;  /* 0x00510000cb14783b */ /* 0x000fec0000004200 */
[----:B------:R-:W-:Y:S01]  /*11aa0*/  F2FP.PACK_AB R4, R158, R155 ;  /* 0x0000009b9e04723e */ /* 0x000fe200000000ff */
[----:B------:R-:W-:Y:S01]  /*11ab0*/  FADD.FTZ R155, R155, R144 ;  /* 0x000000909b9b7221 */ /* 0x000fe20000010000 */
[----:B------:R-:W-:-:S02]  /*11ac0*/  F2FP.PACK_AB R6, R157, R156 ;  /* 0x0000009c9d06723e */ /* 0x000fc400000000ff */
[----:B------:R-:W-:Y:S01]  /*11ad0*/  F2FP.PACK_AB R5, R162, R161 ;  /* 0x000000a1a205723e */ /* 0x000fe200000000ff */
[----:B------:R-:W-:Y:S01]  /*11ae0*/  FADD.FTZ R155, R158, R155 ;  /* 0x0000009b9e9b7221 */ /* 0x000fe20000010000 */
[----:B------:R-:W-:-:S03]  /*11af0*/  F2FP.PACK_AB R7, R166, R163 ;  /* 0x000000a3a607723e */ /* 0x000fc600000000ff */
[----:B------:R-:W-:-:S04]  /*11b00*/  FADD.FTZ R156, R156, R155 ;  /* 0x0000009b9c9c7221 */ /* 0x000fc80000010000 */
[----:B-1----:R-:W-:Y:S01]  /*11b10*/  HMMA.16816.F32 R128, R4, R8, R128 ;  /* 0x000000080480723c */ /* 0x002fe20000001880 */
[----:B------:R-:W-:-:S07]  /*11b20*/  FADD.FTZ R156, R157, R156 ;  /* 0x0000009c9d9c7221 */ /* 0x000fce0000010000 */
        /* <DEDUP_REMOVED lines=8> */
[C---:B-----5:R-:W-:Y:S08]  /*11bb0*/  HMMA.16816.F32 R112, R4.reuse, R32, R112 ;  /* 0x000000200470723c */ /* 0x060ff00000001870 */
        /* <DEDUP_REMOVED lines=20> */
[C---:B-1----:R-:W-:Y:S08]  /*11d00*/  HMMA.16816.F32 R84, R4.reuse, R8, R84 ;  /* 0x000000080454723c */ /* 0x042ff00000001854 */
[C---:B------:R-:W-:Y:S01]  /*11d10*/  HMMA.16816.F32 R88, R4.reuse, R10, R88 ;  /* 0x0000000a0458723c */ /* 0x040fe20000001858 */
[----:B------:R-:W1:Y:S07]  /*11d20*/  LDSM.16.MT88.4 R8, [R203+0x3900] ;  /* 0x00390000cb08783b */ /* 0x000e6e0000004200 */
[C---:B--2---:R-:W-:Y:S08]  /*11d30*/  HMMA.16816.F32 R92, R4.reuse, R16, R92 ;  /* 0x00000010045c723c */ /* 0x044ff0000000185c */
[----:B------:R-:W-:Y:S01]  /*11d40*/  HMMA.16816.F32 R96, R4, R18, R96 ;  /* 0x000000120460723c */ /* 0x000fe20000001860 */
[----:B------:R-:W2:Y:S06]  /*11d50*/  LDSM.16.MT88.4 R16, [R203+0x5900] ;  /* 0x00590000cb10783b */ /* 0x000eac0000004200 */
[----:B------:R-:W-:Y:S01]  /*11d60*/  F2FP.PACK_AB R4, R170, R167 ;  /* 0x000000a7aa04723e */ /* 0x000fe200000000ff */
[----:B------:R-:W-:Y:S01]  /*11d70*/  FADD.FTZ R167, R167, R156 ;  /* 0x0000009ca7a77221 */ /* 0x000fe20000010000 */
[----:B------:R-:W-:-:S02]  /*11d80*/  F2FP.PACK_AB R6, R218, R165 ;  /* 0x000000a5da06723e */ /* 0x000fc400000000ff */
[----:B------:R-:W-:Y:S01]  /*11d90*/  F2FP.PACK_AB R5, R169, R164 ;  /* 0x000000a4a905723e */ /* 0x000fe200000000ff */
[----:B------:R-:W-:Y:S01]  /*11da0*/  FADD.FTZ R170, R170, R167 ;  /* 0x000000a7aaaa7221 */ /* 0x000fe20000010000 */
[----:B------:R-:W-:-:S03]  /*11db0*/  F2FP.PACK_AB R7, R219, R168 ;  /* 0x000000a8db07723e */ /* 0x000fc600000000ff */
[----:B------:R-:W-:-:S04]  /*11dc0*/  FADD.FTZ R165, R165, R170 ;  /* 0x000000aaa5a57221 */ /* 0x000fc80000010000 */
[----:B---3--:R-:W-:Y:S01]  /*11dd0*/  HMMA.16816.F32 R128, R4, R12, R128 ;  /* 0x0000000c0480723c */ /* 0x008fe20000001880 */
[----:B------:R-:W-:-:S07]  /*11de0*/  FADD.FTZ R218, R218, R165 ;  /* 0x000000a5dada7221 */ /* 0x000fce0000010000 */
        /* <DEDUP_REMOVED lines=9> */
[C---:B---3--:R-:W-:Y:S07]  /*11e80*/  HMMA.16816.F32 R76, R4.reuse, R12, R76 ;  /* 0x0000000c044c723c */ /* 0x048fee000000184c */
[----:B------:R-:W-:Y:S01]  /*11e90*/  FADD.FTZ R12, R148, R153 ;  /* 0x00000099940c7221 */ /* 0x000fe20000010000 */
[----:B------:R-:W-:Y:S03]  /*11ea0*/  HMMA.16816.F32 R116, R4, R142, R116 ;  /* 0x0000008e0474723c */ /* 0x000fe60000001874 */
[----:B------:R-:W-:-:S04]  /*11eb0*/  FADD.FTZ R12, R147, R12 ;  /* 0x0000000c930c7221 */ /* 0x000fc80000010000 */
        /* <DEDUP_REMOVED lines=17> */
[----:B------:R-:W-:-:S05]  /*11fd0*/  FADD.FTZ R219, R219, R168 ;  /* 0x000000a8dbdb7221 */ /* 0x000fca0000010000 */
[C---:B------:R-:W-:Y:S08]  /*11fe0*/  HMMA.16816.F32 R52, R4.reuse, R24, R52 ;  /* 0x000000180434723c */ /* 0x040ff00000001834 */
[C---:B------:R-:W-:Y:S08]  /*11ff0*/  HMMA.16816.F32 R56, R4.reuse, R26, R56 ;  /* 0x0000001a0438723c */ /* 0x040ff00000001838 */
[C---:B------:R-:W-:Y:S08]  /*12000*/  HMMA.16816.F32 R60, R4.reuse, R20, R60 ;  /* 0x00000014043c723c */ /* 0x040ff0000000183c */
[C---:B------:R-:W-:Y:S08]  /*12010*/  HMMA.16816.F32 R64, R4.reuse, R22, R64 ;  /* 0x000000160440723c */ /* 0x040ff00000001840 */
        /* <DEDUP_REMOVED lines=17> */
.L_x_394:
[----:B------:R-:W-:Y:S02]  /*12130*/  UISETP.NE.AND UP0, UPT, UR9, 0x1, UPT ;  /* 0x000000010900788c */ /* 0x000fe4000bf05270 */
[----:B------:R-:W-:Y:S02]  /*12140*/  ULDC.64 UR4, c[0x0][0x330] ;  /* 0x0000cc0000047ab9 */ /* 0x000fe40000000a00 */
[----:B------:R-:W-:-:S07]  /*12150*/  UIMAD.WIDE.U32 UR16, UR13, UR4, URZ ;  /* 0x000000040d1072a5 */ /* 0x000fce000f8e003f */
[----:B------:R-:W-:Y:S02]  /*12160*/  @UP0 USHF.R.U32.HI UR13, URZ, UR5, UR17 ;  /* 0x000000053f0d0299 */ /* 0x000fe40008011611 */
.L_x_395:
[----:B------:R-:W-:Y:S02]  /*12170*/  ULDC UR4, c[0x0][0x32c] ;  /* 0x0000cb0000047ab9 */ /* 0x000fe40000000800 */
[----:B------:R-:W-:-:S04]  /*12180*/  UIMAD UR4, UR13, UR9, UR4 ;  /* 0x000000090d0472a4 */ /* 0x000fc8000f8e0204 */
[----:B------:R-:W-:-:S04]  /*12190*/  UISETP.LT.AND UP0, UPT, UR10, UR4, UPT ;  /* 0x000000040a00728c */ /* 0x000fc8000bf01270 */
[----:B------:R-:W-:-:S04]  /*121a0*/  USEL UR10, UR10, UR4, UP0 ;  /* 0x000000040a0a7287 */ /* 0x000fc80008000000 */
.L_x_393:
[----:B------:R-:W-:-:S04]  /*121b0*/  USHF.R.S32.HI UR4, URZ, 0x1f, UR10 ;  /* 0x0000001f3f047899 */ /* 0x000fc8000801140a */
[----:B------:R-:W-:-:S04]  /*121c0*/  ULEA.HI UR4, UR4, UR10, URZ, 0x6 ;  /* 0x0000000a04047291 */ /* 0x000fc8000f8f303f */
[----:B------:R-:W-:-:S04]  /*121d0*/  USHF.R.S32.HI UR5, URZ, 0x6, UR4 ;  /* 0x000000063f057899 */ /* 0x000fc80008011404 */
[----:B------:R-:W-:-:S04]  /*121e0*/  UISETP.LT.AND UP0, UPT, UR8, UR5, UPT ;  /* 0x000000050800728c */ /* 0x000fc8000bf01270 */
[----:B------:R-:W-:-:S06]  /*121f0*/  USEL UR5, UR8, UR5, !UP0 ;  /* 0x0000000508057287 */ /* 0x000fcc000c000000 */
[----:B------:R-:W-:-:S13]  /*12200*/  ISETP.GE.AND P0, PT, R181, UR5, PT ;  /* 0x00000005b5007c0c */ /* 0x000fda000bf06270 */
[----:B------:R-:W-:Y:S05]  /*12210*/  @!P0 BRA `(.L_x_396) ;  /* 0x0000393000008947 */ /* 0x000fea0003800000 */
[----:B------:R-:W-:Y:S01]  /*12220*/  PLOP3.LUT P4, PT, PT, PT, UP3, 0x80, 0x0 ;  /* 0x000000000000781c */ /* 0x000fe20003f8f038 */
[----:B------:R-:W-:Y:S01]  /*12230*/  IMAD.MOV.U32 R2, RZ, RZ, R132 ;  /* 0x000000ffff027224 */ /* 0x000fe200078e0084 */
[----:B------:R-:W-:Y:S01]  /*12240*/  PLOP3.LUT P0, PT, PT, PT, UP3, 0x80, 0x0 ;  /* 0x000000000000781c */ /* 0x000fe20003f0f038 */
[----:B------:R-:W-:Y:S01]  /*12250*/  IMAD.MOV.U32 R3, RZ, RZ, R0 ;  /* 0x000000ffff037224 */ /* 0x000fe200078e0000 */
[C---:B------:R-:W-:Y:S01]  /*12260*/  IADD3 RZ, P6, R208.reuse, 0x40, RZ ;  /* 0x00000040d0ff7810 */ /* 0x040fe20007fde0ff */
[----:B------:R-:W-:Y:S01]  /*12270*/  IMAD.MOV.U32 R228, RZ, RZ, R181 ;  /* 0x000000ffffe47224 */ /* 0x000fe200078e00b5 */
[C---:B------:R-:W-:Y:S01]  /*12280*/  IADD3 RZ, P5, R208.reuse, 0x80, RZ ;  /* 0x00000080d0ff7810 */ /* 0x040fe20007fbe0ff */
[----:B------:R-:W-:Y:S01]  /*12290*/  IMAD.MOV.U32 R222, RZ, RZ, c[0x0][0x208] ;  /* 0x00008200ffde7624 */ /* 0x000fe200078e00ff */
[----:B------:R-:W-:Y:S01]  /*122a0*/  IADD3 R220, R208, 0x40, RZ ;  /* 0x00000040d0dc7810 */ /* 0x000fe20007ffe0ff */
[--C-:B------:R-:W-:Y:S01]  /*122b0*/  IMAD.X R226, RZ, RZ, R215.reuse, P6 ;  /* 0x000000ffffe27224 */ /* 0x100fe200030e06d7 */
[----:B------:R-:W-:Y:S01]  /*122c0*/  IADD3 RZ, P6, R210, 0x80, RZ ;  /* 0x00000080d2ff7810 */ /* 0x000fe20007fde0ff */
[----:B------:R-:W-:Y:S01]  /*122d0*/  IMAD.X R225, RZ, RZ, R215, P5 ;  /* 0x000000ffffe17224 */ /* 0x000fe200028e06d7 */
[----:B------:R-:W-:Y:S01]  /*122e0*/  IADD3 R183, R208, 0x80, RZ ;  /* 0x00000080d0b77810 */ /* 0x000fe20007ffe0ff */
[----:B------:R-:W-:Y:S01]  /*122f0*/  @P4 IMAD.HI.U32 R221, R212, c[0x0][0x2c8], RZ ;  /* 0x0000b200d4dd4a27 */ /* 0x000fe200078e00ff */
[C---:B------:R-:W-:Y:S01]  /*12300*/  IADD3 RZ, P4, R210.reuse, 0x40, RZ ;  /* 0x00000040d2ff7810 */ /* 0x040fe20007f9e0ff */
[----:B------:R-:W-:Y:S01]  /*12310*/  ULDC UR4, c[0x0][0x324] ;  /* 0x0000c90000047ab9 */ /* 0x000fe20000000800 */
[C---:B------:R-:W-:Y:S01]  /*12320*/  IADD3 R182, R210.reuse, 0x40, RZ ;  /* 0x00000040d2b67810 */ /* 0x040fe20007ffe0ff */
[----:B------:R-:W-:Y:S01]  /*12330*/  IMAD.X R223, RZ, RZ, R217, P6 ;  /* 0x000000ffffdf7224 */ /* 0x000fe200030e06d9 */
[----:B------:R-:W-:Y:S01]  /*12340*/  @P0 SHF.R.U32.HI R221, RZ, c[0x0][0x2cc], R221 ;  /* 0x0000b300ffdd0a19 */ /* 0x000fe200000116dd */
[----:B------:R-:W-:Y:S01]  /*12350*/  IMAD.X R224, RZ, RZ, R217, P4 ;  /* 0x000000ffffe07224 */ /* 0x000fe200020e06d9 */
[----:B------:R-:W-:Y:S01]  /*12360*/  IADD3 R180, R210, 0x80, RZ ;  /* 0x00000080d2b47810 */ /* 0x000fe20007ffe0ff */
[----:B------:R-:W-:Y:S01]  /*12370*/  IMAD.MOV.U32 R227, RZ, RZ, c[0x0][0x20c] ;  /* 0x00008300ffe37624 */ /* 0x000fe200078e00ff */
[----:B------:R-:W-:-:S02]  /*12380*/  ULOP3.LUT UR4, URZ, UR4, URZ, 0x33, !UPT ;  /* 0x000000043f047292 */ /* 0x000fc4000f8e333f */
.L_x_405:
[----:B------:R-:W-:Y:S04]  /*12390*/  DEPBAR.LE SB0, 0x0 ;  /* 0x000080000000791a */ /* 0x000fe80000000000 */
[----:B------:R-:W-:Y:S01]  /*123a0*/  BAR.SYNC.DEFER_BLOCKING 0x0 ;  /* 0x0000000000007b1d */ /* 0x000fe20000010000 */
[C---:B------:R-:W-:Y:S11]  /*123b0*/  ISETP.LT.AND P6, PT, R228.reuse, UR8, PT ;  /* 0x00000008e4007c0c */ /* 0x040ff6000bfc1270 */
[----:B------:R-:W-:Y:S02]  /*123c0*/  @!UPT UIADD3 URZ, URZ, URZ, URZ ;  /* 0x0000003f3f3ff290 */ /* 0x000fe4000fffe03f */
[----:B------:R-:W-:Y:S01]  /*123d0*/  @!P6 SHF.R.S32.HI R15, RZ, 0x1f, R228 ;  /* 0x0000001fff0fe819 */ /* 0x000fe200000114e4 */
[----:B------:R-:W-:Y:S04]  /*123e0*/  @!P6 IMAD.WIDE.U32 R8, R228, c[0x0][0x208], RZ ;  /* 0x00008200e408ea25 */ /* 0x000fe800078e00ff */
[----:B------:R-:W-:Y:S02]  /*123f0*/  @!P6 IMAD R15, R15, c[0x0][0x208], RZ ;  /* 0x000082000f0fea24 */ /* 0x000fe400078e02ff */
[----:B------:R-:W-:Y:S02]  /*12400*/  @!P6 IMAD.SHL.U32 R13, R8, 0x40, RZ ;  /* 0x00000040080de824 */ /* 0x000fe400078e00ff */
[----:B------:R-:W-:Y:S01]  /*12410*/  @!P6 IMAD R15, R228, c[0x0][0x20c], R15 ;  /* 0x00008300e40fea24 */ /* 0x000fe200078e020f */
[----:B------:R-:W-:Y:S02]  /*12420*/  LDSM.16.M88.4 R132, [R206+0xc100] ;  /* 0x00c10000ce84783b */ /* 0x000fe40000000200 */
[----:B------:R-:W-:Y:S01]  /*12430*/  @!P6 IADD3 R19, P0, R13, R183, RZ ;  /* 0x000000b70d13e210 */ /* 0x000fe20007f1e0ff */
[----:B------:R-:W-:Y:S01]  /*12440*/  @!P6 IMAD.IADD R15, R9, 0x1, R15 ;  /* 0x00000001090fe824 */ /* 0x000fe200078e020f */
[C---:B------:R-:W-:Y:S02]  /*12450*/  @!P6 IADD3 R9, P5, R13.reuse, R208, RZ ;  /* 0x000000d00d09e210 */ /* 0x040fe40007fbe0ff */
[----:B------:R-:W-:Y:S01]  /*12460*/  @!P6 IADD3 R11, P4, R13, R220, RZ ;  /* 0x000000dc0d0be210 */ /* 0x000fe20007f9e0ff */
[----:B------:R-:W1:Y:S01]  /*12470*/  LDSM.16.M88.4 R136, [R205+0x6100] ;  /* 0x00610000cd88783b */ /* 0x000e620000000200 */
[----:B------:R-:W-:Y:S04]  /*12480*/  @!P6 SHF.L.U64.HI R15, R8, 0x6, R15 ;  /* 0x00000006080fe819 */ /* 0x000fe8000001020f */
[C---:B------:R-:W-:Y:S01]  /*12490*/  @!P6 IADD3.X R10, R15.reuse, R225, RZ, P0, !PT ;  /* 0x000000e10f0ae210 */ /* 0x040fe200007fe4ff */
[----:B------:R-:W-:Y:S01]  /*124a0*/  @!P6 IMAD.X R0, R15, 0x1, R215, P5 ;  /* 0x000000010f00e824 */ /* 0x000fe200028e06d7 */
[----:B------:R-:W2:Y:S01]  /*124b0*/  LDSM.16.M88.4 R140, [R205+0x6900] ;  /* 0x00690000cd8c783b */ /* 0x000ea20000000200 */
[----:B------:R-:W-:Y:S01]  /*124c0*/  @!P6 LEA R16, P5, R9, c[0x0][0x1f8], 0x1 ;  /* 0x00007e000910ea11 */ /* 0x000fe200078a08ff */
[----:B------:R-:W-:Y:S01]  /*124d0*/  @!P6 IMAD.X R8, R15, 0x1, R226, P4 ;  /* 0x000000010f08e824 */ /* 0x000fe200020e06e2 */
[----:B------:R-:W-:Y:S02]  /*124e0*/  @!P6 LEA R24, P0, R19, c[0x0][0x1f8], 0x1 ;  /* 0x00007e001318ea11 */ /* 0x000fe400078008ff */
[----:B------:R-:W-:Y:S02]  /*124f0*/  @!P6 LEA R20, P4, R11, c[0x0][0x1f8], 0x1 ;  /* 0x00007e000b14ea11 */ /* 0x000fe400078808ff */
[----:B------:R-:W3:Y:S01]  /*12500*/  LDSM.16.M88.4 R144, [R205+0x7100] ;  /* 0x00710000cd90783b */ /* 0x000ee20000000200 */
[----:B------:R-:W-:Y:S02]  /*12510*/  @!P6 LEA.HI.X R17, R9, c[0x0][0x1fc], R0, 0x1, P5 ;  /* 0x00007f000911ea11 */ /* 0x000fe400028f0c00 */
[----:B------:R-:W-:Y:S02]  /*12520*/  @!P6 LEA.HI.X R25, R19, c[0x0][0x1fc], R10, 0x1, P0 ;  /* 0x00007f001319ea11 */ /* 0x000fe400000f0c0a */
[C---:B------:R-:W-:Y:S02]  /*12530*/  @!P6 LEA R13, P0, R222.reuse, R13, 0x5 ;  /* 0x0000000dde0de211 */ /* 0x040fe400078028ff */
[----:B------:R-:W4:Y:S01]  /*12540*/  LDSM.16.M88.4 R148, [R205+0x7900] ;  /* 0x00790000cd94783b */ /* 0x000f220000000200 */
[----:B------:R-:W-:Y:S02]  /*12550*/  @!P6 LEA.HI.X R21, R11, c[0x0][0x1fc], R8, 0x1, P4 ;  /* 0x00007f000b15ea11 */ /* 0x000fe400020f0c08 */
[C---:B------:R-:W-:Y:S02]  /*12560*/  @!P6 IADD3 R9, P5, R13.reuse, R208, RZ ;  /* 0x000000d00d09e210 */ /* 0x040fe40007fbe0ff */
[----:B------:R-:W-:Y:S02]  /*12570*/  @!P6 LEA.HI.X R15, R222, R15, R227, 0x5, P0 ;  /* 0x0000000fde0fe211 */ /* 0x000fe400000f2ce3 */
[----:B------:R-:W-:Y:S01]  /*12580*/  LDSM.16.M88.4 R152, [R202+0xc100] ;  /* 0x00c10000ca98783b */ /* 0x000fe20000000200 */
[C---:B------:R-:W-:Y:S02]  /*12590*/  @!P6 IADD3 R11, P4, R13.reuse, R220, RZ ;  /* 0x000000dc0d0be210 */ /* 0x040fe40007f9e0ff */
[----:B------:R-:W-:Y:S01]  /*125a0*/  @!P6 IADD3 R13, P0, R13, R183, RZ ;  /* 0x000000b70d0de210 */ /* 0x000fe20007f1e0ff */
[----:B------:R-:W-:Y:S01]  /*125b0*/  @!P6 IMAD.X R0, R15, 0x1, R215, P5 ;  /* 0x000000010f00e824 */ /* 0x000fe200028e06d7 */
[----:B------:R-:W-:Y:S01]  /*125c0*/  @!P6 LEA R32, P5, R9, c[0x0][0x1f8], 0x1 ;  /* 0x00007e000920ea11 */ /* 0x000fe200078a08ff */
[----:B------:R-:W-:Y:S01]  /*125d0*/  @!P6 IMAD.X R8, R15, 0x1, R226, P4 ;  /* 0x000000010f08e824 */ /* 0x000fe200020e06e2 */
[----:B------:R-:W5:Y:S01]  /*125e0*/  LDSM.16.M88.4 R156, [R204] ;  /* 0x00000000cc9c783b */ /* 0x000f620000000200 */
[----:B------:R-:W-:Y:S01]  /*125f0*/  @!P6 LEA R232, P4, R11, c[0x0][0x1f8], 0x1 ;  /* 0x00007e000be8ea11 */ /* 0x000fe200078808ff */
[----:B------:R-:W-:Y:S01]  /*12600*/  @!P6 IMAD.X R10, R15, 0x1, R225, P0 ;  /* 0x000000010f0ae824 */ /* 0x000fe200000e06e1 */
[----:B------:R-:W-:Y:S01]  /*12610*/  @!P6 LEA R230, P0, R13, c[0x0][0x1f8], 0x1 ;  /* 0x00007e000de6ea11 */ /* 0x000fe200078008ff */
[C---:B-1----:R-:W-:Y:S03]  /*12620*/  HMMA.16816.F32 R4, R132.reuse, R136, RZ ;  /* 0x000000888404723c */ /* 0x042fe600000018ff */
[----:B------:R-:W1:Y:S01]  /*12630*/  LDSM.16.M88.4 R160, [R195] ;  /* 0x00000000c3a0783b */ /* 0x000e620000000200 */
[----:B------:R-:W-:Y:S02]  /*12640*/  @!P6 LEA.HI.X R33, R9, c[0x0][0x1fc], R0, 0x1, P5 ;  /* 0x00007f000921ea11 */ /* 0x000fe400028f0c00 */
[----:B------:R-:W-:Y:S02]  /*12650*/  @!P6 LEA.HI.X R233, R11, c[0x0][0x1fc], R8, 0x1, P4 ;  /* 0x00007f000be9ea11 */ /* 0x000fe400020f0c08 */
[----:B------:R-:W-:Y:S02]  /*12660*/  @!P6 LEA.HI.X R231, R13, c[0x0][0x1fc], R10, 0x1, P0 ;  /* 0x00007f000de7ea11 */ /* 0x000fe400000f0c0a */
[C---:B------:R-:W-:Y:S01]  /*12670*/  HMMA.16816.F32 R8, R132.reuse, R138, RZ ;  /* 0x0000008a8408723c */ /* 0x040fe200000018ff */
[----:B------:R-:W1:Y:S07]  /*12680*/  LDSM.16.M88.4 R164, [R194] ;  /* 0x00000000c2a4783b */ /* 0x000e6e0000000200 */
[C---:B--2---:R-:W-:Y:S01]  /*12690*/  HMMA.16816.F32 R12, R132.reuse, R140, RZ ;  /* 0x0000008c840c723c */ /* 0x044fe200000018ff */
[----:B------:R-:W2:Y:S07]  /*126a0*/  LDSM.16.M88.4 R168, [R193] ;  /* 0x00000000c1a8783b */ /* 0x000eae0000000200 */
[----:B------:R-:W-:Y:S01]  /*126b0*/  @!PT LDS RZ, [RZ] ;  /* 0x00000000fffff984 */ /* 0x000fe20000000800 */
[----:B------:R-:W-:Y:S01]  /*126c0*/  @!PT LDS RZ, [RZ] ;  /* 0x00000000fffff984 */ /* 0x000fe20000000800 */
[----:B------:R-:W-:Y:S01]  /*126d0*/  @!PT LDS RZ, [RZ] ;  /* 0x00000000fffff984 */ /* 0x000fe20000000800 */
[----:B------:R1:W-:Y:S07]  /*126e0*/  @!P6 LDGSTS.E.BYPASS.LTC128B.128 [R207+0x100], [R16.64], !P3 ;  /* 0x0010000010cfefae */ /* 0x0003ee000d901d5c */
[----:B------:R3:W-:Y:S07]  /*126f0*/  @!P6 LDGSTS.E.BYPASS.LTC128B.128 [R207+0x2100], [R20.64], !P2 ;  /* 0x0210000014cfefae */ /* 0x0007ee000d101d5c */
[----:B------:R2:W-:Y:S07]  /*12700*/  @!P6 LDGSTS.E.BYPASS.LTC128B.128 [R207+0x4100], [R24.64], !P1 ;  /* 0x0410000018cfefae */ /* 0x0005ee000c901d5c */
[----:B------:R4:W-:Y:S01]  /*12710*/  @!P6 LDGSTS.E.BYPASS.LTC128B.128 [R207+0x1100], [R32.64], !P3 ;  /* 0x0110000020cfefae */ /* 0x0009e2000d901d5c */
[C---:B-1----:R-:W-:Y:S06]  /*12720*/  HMMA.16816.F32 R16, R132.reuse, R142, RZ ;  /* 0x0000008e8410723c */ /* 0x042fec00000018ff */
[----:B------:R1:W-:Y:S02]  /*12730*/  @!P6 LDGSTS.E.BYPASS.LTC128B.128 [R207+0x3100], [R232.64], !P2 ;  /* 0x03100000e8cfefae */ /* 0x0003e4000d101d5c */
[C---:B---3--:R-:W-:Y:S05]  /*12740*/  HMMA.16816.F32 R20, R132.reuse, R144, RZ ;  /* 0x000000908414723c */ /* 0x048fea00000018ff */
[----:B------:R3:W-:Y:S01]  /*12750*/  @!P6 LDGSTS.E.BYPASS.LTC128B.128 [R207+0x5100], [R230.64], !P1 ;  /* 0x05100000e6cfefae */ /* 0x0007e2000c901d5c */
[----:B------:R-:W-:Y:S02]  /*12760*/  ISETP.GT.AND P6, PT, R228, UR8, PT ;  /* 0x00000008e4007c0c */ /* 0x000fe4000bfc4270 */
[C---:B--2---:R-:W-:Y:S04]  /*12770*/  HMMA.16816.F32 R24, R132.reuse, R146, RZ ;  /* 0x000000928418723c */ /* 0x044fe800000018ff */
[----:B------:R-:W-:Y:S04]  /*12780*/  LDSM.16.M88.4 R172, [R201+0xc100] ;  /* 0x00c10000c9ac783b */ /* 0x000fe80000000200 */
[C---:B----4-:R-:W-:Y:S03]  /*12790*/  HMMA.16816.F32 R28, R132.reuse, R148, RZ ;  /* 0x00000094841c723c */ /* 0x050fe600000018ff */
[----:B------:R-:W0:Y:S05]  /*127a0*/  LDGDEPBAR ;  /* 0x00000000000079af */ /* 0x000e2a0000000000 */
[----:B------:R-:W-:Y:S02]  /*127b0*/  HMMA.16816.F32 R32, R132, R150, RZ ;  /* 0x000000968420723c */ /* 0x000fe400000018ff */
[----:B------:R-:W2:Y:S06]  /*127c0*/  LDSM.16.M88.4 R176, [R200+0x6100] ;  /* 0x00610000c8b0783b */ /* 0x000eac0000000200 */
[C---:B-----5:R-:W-:Y:S01]  /*127d0*/  HMMA.16816.F32 R4, R152.reuse, R156, R4 ;  /* 0x0000009c9804723c */ /* 0x060fe20000001804 */
[----:B------:R-:W4:Y:S07]  /*127e0*/  LDSM.16.M88.4 R132, [R200+0x6900] ;  /* 0x00690000c884783b */ /* 0x000f2e0000000200 */
[C---:B------:R-:W-:Y:S01]  /*127f0*/  HMMA.16816.F32 R8, R152.reuse, R158, R8 ;  /* 0x0000009e9808723c */ /* 0x040fe20000001808 */
[----:B------:R-:W5:Y:S07]  /*12800*/  LDSM.16.M88.4 R136, [R200+0x7100] ;  /* 0x00710000c888783b */ /* 0x000f6e0000000200 */
[C---:B------:R-:W-:Y:S01]  /*12810*/  HMMA.16816.F32 R12, R152.reuse, R160, R12 ;  /* 0x000000a0980c723c */ /* 0x040fe2000000180c */
[----:B------:R-:W1:Y:S07]  /*12820*/  LDSM.16.M88.4 R140, [R200+0x7900] ;  /* 0x00790000c88c783b */ /* 0x000e6e0000000200 */
[C---:B------:R-:W-:Y:S01]  /*12830*/  HMMA.16816.F32 R16, R152.reuse, R162, R16 ;  /* 0x000000a29810723c */ /* 0x040fe20000001810 */
[----:B------:R-:W-:Y:S07]  /*12840*/  LDSM.16.M88.4 R144, [R199+0xc100] ;  /* 0x00c10000c790783b */ /* 0x000fee0000000200 */
[C---:B------:R-:W-:Y:S01]  /*12850*/  HMMA.16816.F32 R20, R152.reuse, R164, R20 ;  /* 0x000000a49814723c */ /* 0x040fe20000001814 */
[----:B------:R-:W1:Y:S07]  /*12860*/  LDSM.16.M88.4 R148, [R192] ;  /* 0x00000000c094783b */ /* 0x000e6e0000000200 */
[C---:B------:R-:W-:Y:S01]  /*12870*/  HMMA.16816.F32 R24, R152.reuse, R166, R24 ;  /* 0x000000a69818723c */ /* 0x040fe20000001818 */
[----:B------:R-:W-:Y:S07]  /*12880*/  LDSM.16.M88.4 R156, [R192+0x1000] ;  /* 0x00100000c09c783b */ /* 0x000fee0000000200 */
[C---:B------:R-:W-:Y:S01]  /*12890*/  HMMA.16816.F32 R28, R152.reuse, R168, R28 ;  /* 0x000000a8981c723c */ /* 0x040fe2000000181c */
[----:B------:R-:W-:Y:S07]  /*128a0*/  LDSM.16.M88.4 R160, [R192+0x1800] ;  /* 0x00180000c0a0783b */ /* 0x000fee0000000200 */
[----:B------:R-:W-:Y:S01]  /*128b0*/  HMMA.16816.F32 R32, R152, R170, R32 ;  /* 0x000000aa9820723c */ /* 0x000fe20000001820 */
[----:B------:R-:W1:Y:S07]  /*128c0*/  LDSM.16.M88.4 R152, [R192+0x800] ;  /* 0x00080000c098783b */ /* 0x000e6e0000000200 */
[C---:B--2---:R-:W-:Y:S01]  /*128d0*/  HMMA.16816.F32 R4, R172.reuse, R176, R4 ;  /* 0x000000b0ac04723c */ /* 0x044fe20000001804 */
[----:B------:R-:W-:Y:S07]  /*128e0*/  LDSM.16.M88.4 R164, [R206+0x10100] ;  /* 0x01010000cea4783b */ /* 0x000fee0000000200 */
[C---:B------:R-:W-:Y:S01]  /*128f0*/  HMMA.16816.F32 R8, R172.reuse, R178, R8 ;  /* 0x000000b2ac08723c */ /* 0x040fe20000001808 */
[----:B------:R-:W2:Y:S07]  /*12900*/  LDSM.16.M88.4 R168, [R205+0x8100] ;  /* 0x00810000cda8783b */ /* 0x000eae0000000200 */
[C---:B----4-:R-:W-:Y:S01]  /*12910*/  HMMA.16816.F32 R12, R172.reuse, R132, R12 ;  /* 0x00000084ac0c723c */ /* 0x050fe2000000180c */
[----:B------:R-:W-:Y:S07]  /*12920*/  LDSM.16.M88.4 R176, [R191] ;  /* 0x00000000bfb0783b */ /* 0x000fee0000000200 */
[C---:B------:R-:W-:Y:S01]  /*12930*/  HMMA.16816.F32 R16, R172.reuse, R134, R16 ;  /* 0x00000086ac10723c */ /* 0x040fe20000001810 */
[----:B------:R-:W4:Y:S07]  /*12940*/  LDSM.16.M88.4 R132, [R205+0x8900] ;  /* 0x00890000cd84783b */ /* 0x000f2e0000000200 */
[C---:B-----5:R-:W-:Y:S08]  /*12950*/  HMMA.16816.F32 R20, R172.reuse, R136, R20 ;  /* 0x00000088ac14723c */ /* 0x060ff00000001814 */
[C---:B------:R-:W-:Y:S01]  /*12960*/  HMMA.16816.F32 R24, R172.reuse, R138, R24 ;  /* 0x0000008aac18723c */ /* 0x040fe20000001818 */
[----:B------:R-:W5:Y:S07]  /*12970*/  LDSM.16.M88.4 R136, [R205+0x9100] ;  /* 0x00910000cd88783b */ /* 0x000f6e0000000200 */
[C---:B-1----:R-:W-:Y:S08]  /*12980*/  HMMA.16816.F32 R28, R172.reuse, R140, R28 ;  /* 0x0000008cac1c723c */ /* 0x042ff0000000181c */
[----:B------:R-:W-:Y:S01]  /*12990*/  HMMA.16816.F32 R32, R172, R142, R32 ;  /* 0x0000008eac20723c */ /* 0x000fe20000001820 */
[----:B------:R-:W1:Y:S07]  /*129a0*/  LDSM.16.M88.4 R140, [R205+0x9900] ;  /* 0x00990000cd8c783b */ /* 0x000e6e0000000200 */
[C---:B------:R-:W-:Y:S01]  /*129b0*/  HMMA.16816.F32 R4, R144.reuse, R148, R4 ;  /* 0x000000949004723c */ /* 0x040fe20000001804 */
[----:B------:R-:W1:Y:S07]  /*129c0*/  LDSM.16.M88.4 R172, [R202+0x10100] ;  /* 0x01010000caac783b */ /* 0x000e6e0000000200 */
        /* <DEDUP_REMOVED lines=10> */
[----:B------:R-:W1:Y:S07]  /*12a70*/  LDSM.16.M88.4 R144, [R190] ;  /* 0x00000000be90783b */ /* 0x000e6e0000000200 */
[C---:B--2---:R-:W-:Y:S01]  /*12a80*/  HMMA.16816.F32 R4, R164.reuse, R168, R4 ;  /* 0x000000a8a404723c */ /* 0x044fe20000001804 */
[----:B------:R-:W2:Y:S07]  /*12a90*/  LDSM.16.M88.4 R160, [R200+0x8100] ;  /* 0x00810000c8a0783b */ /* 0x000eae0000000200 */
[C---:B------:R-:W-:Y:S01]  /*12aa0*/  HMMA.16816.F32 R8, R164.reuse, R170, R8 ;  /* 0x000000aaa408723c */ /* 0x040fe20000001808 */
[----:B------:R-:W-:Y:S07]  /*12ab0*/  LDSM.16.M88.4 R168, [R192+0x2000] ;  /* 0x00200000c0a8783b */ /* 0x000fee0000000200 */
[C---:B----4-:R-:W-:Y:S08]  /*12ac0*/  HMMA.16816.F32 R12, R164.reuse, R132, R12 ;  /* 0x00000084a40c723c */ /* 0x050ff0000000180c */
        /* <DEDUP_REMOVED lines=11> */
[----:B------:R-:W-:Y:S07]  /*12b80*/  LDSM.16.M88.4 R176, [R205+0xa100] ;  /* 0x00a10000cdb0783b */ /* 0x000fee0000000200 */
[C---:B------:R-:W-:Y:S08]  /*12b90*/  HMMA.16816.F32 R12, R172.reuse, R144, R12 ;  /* 0x00000090ac0c723c */ /* 0x040ff0000000180c */
        /* <DEDUP_REMOVED lines=8> */
[C---:B--2---:R-:W-:Y:S01]  /*12c20*/  HMMA.16816.F32 R4, R156.reuse, R160, R4 ;  /* 0x000000a09c04723c */ /* 0x044fe20000001804 */
[----:B------:R-:W2:Y:S07]  /*12c30*/  LDSM.16.M88.4 R172, [R206+0x14100] ;  /* 0x01410000ceac783b */ /* 0x000eae0000000200 */
[C---:B------:R-:W-:Y:S01]  /*12c40*/  HMMA.16816.F32 R8, R156.reuse, R162, R8 ;  /* 0x000000a29c08723c */ /* 0x040fe20000001808 */
[----:B------:R-:W-:Y:S07]  /*12c50*/  LDSM.16.M88.4 R160, [R187] ;  /* 0x00000000bba0783b */ /* 0x000fee0000000200 */
        /* <DEDUP_REMOVED lines=37> */
[C---:B------:R-:W-:Y:S08]  /*12eb0*/  HMMA.16816.F32 R8, R156.reuse, R162, R8 ;  /* 0x000000a29c08723c */ /* 0x040ff00000001808 */
[C---:B------:R-:W-:Y:S08]  /*12ec0*/  HMMA.16816.F32 R12, R156.reuse, R144, R12 ;  /* 0x000000909c0c723c */ /* 0x040ff0000000180c */
[C---:B------:R-:W-:Y:S08]  /*12ed0*/  HMMA.16816.F32 R16, R156.reuse, R146, R16 ;  /* 0x000000929c10723c */ /* 0x040ff00000001810 */
[C---:B------:R-:W-:Y:S08]  /*12ee0*/  HMMA.16816.F32 R20, R156.reuse, R148, R20 ;  /* 0x000000949c14723c */ /* 0x040ff00000001814 */
[C---:B------:R-:W-:Y:S08]  /*12ef0*/  HMMA.16816.F32 R24, R156.reuse, R150, R24 ;  /* 0x000000969c18723c */ /* 0x040ff00000001818 */
[C---:B------:R-:W-:Y:S08]  /*12f00*/  HMMA.16816.F32 R28, R156.reuse, R152, R28 ;  /* 0x000000989c1c723c */ /* 0x040ff0000000181c */
[----:B------:R-:W-:Y:S08]  /*12f10*/  HMMA.16816.F32 R32, R156, R154, R32 ;  /* 0x0000009a9c20723c */ /* 0x000ff00000001820 */
[C---:B--2---:R-:W-:Y:S08]  /*12f20*/  HMMA.16816.F32 R4, R164.reuse, R168, R4 ;  /* 0x000000a8a404723c */ /* 0x044ff00000001804 */
[C---:B------:R-:W-:Y:S08]  /*12f30*/  HMMA.16816.F32 R8, R164.reuse, R170, R8 ;  /* 0x000000aaa408723c */ /* 0x040ff00000001808 */
[C---:B----4-:R-:W-:Y:S08]  /*12f40*/  HMMA.16816.F32 R12, R164.reuse, R132, R12 ;  /* 0x00000084a40c723c */ /* 0x050ff0000000180c */
[C---:B------:R-:W-:Y:S01]  /*12f50*/  HMMA.16816.F32 R16, R164.reuse, R134, R16 ;  /* 0x00000086a410723c */ /* 0x040fe20000001810 */
[----:B------:R-:W2:Y:S07]  /*12f60*/  LDSM.16.M88.4 R132, [R192+0x4800] ;  /* 0x00480000c084783b */ /* 0x000eae0000000200 */
[C---:B-----5:R-:W-:Y:S08]  /*12f70*/  HMMA.16816.F32 R20, R164.reuse, R136, R20 ;  /* 0x00000088a414723c */ /* 0x060ff00000001814 */
[C---:B------:R-:W-:Y:S01]  /*12f80*/  HMMA.16816.F32 R24, R164.reuse, R138, R24 ;  /* 0x0000008aa418723c */ /* 0x040fe20000001818 */
[----:B------:R-:W4:Y:S07]  /*12f90*/  LDSM.16.M88.4 R136, [R192+0x5000] ;  /* 0x00500000c088783b */ /* 0x000f2e0000000200 */
[C---:B-1----:R-:W-:Y:S08]  /*12fa0*/  HMMA.16816.F32 R28, R164.reuse, R140, R28 ;  /* 0x0000008ca41c723c */ /* 0x042ff0000000181c */
[----:B------:R-:W-:Y:S08]  /*12fb0*/  HMMA.16816.F32 R32, R164, R142, R32 ;  /* 0x0000008ea420723c */ /* 0x000ff00000001820 */
[C---:B------:R-:W-:Y:S08]  /*12fc0*/  HMMA.16816.F32 R4, R172.reuse, R176, R4 ;  /* 0x000000b0ac04723c */ /* 0x040ff00000001804 */
[C---:B------:R-:W-:Y:S08]  /*12fd0*/  HMMA.16816.F32 R8, R172.reuse, R178, R8 ;  /* 0x000000b2ac08723c */ /* 0x040ff00000001808 */
[C---:B--2---:R-:W-:Y:S08]  /*12fe0*/  HMMA.16816.F32 R12, R172.reuse, R132, R12 ;  /* 0x00000084ac0c723c */ /* 0x044ff0000000180c */
[C---:B------:R-:W-:Y:S04]  /*12ff0*/  HMMA.16816.F32 R16, R172.reuse, R134, R16 ;  /* 0x00000086ac10723c */ /* 0x040fe80000001810 */
[----:B------:R-:W-:Y:S02]  /*13000*/  FMUL.FTZ R178, R4, c[0x0][0x320] ;  /* 0x0000c80004b27a20 */ /* 0x000fe40000410000 */
[----:B------:R-:W-:Y:S02]  /*13010*/  FMUL.FTZ R181, R5, c[0x0][0x320] ;  /* 0x0000c80005b57a20 */ /* 0x000fe40000410000 */
[----:B------:R-:W-:Y:S01]  /*13020*/  FMUL.FTZ R9, R9, c[0x0][0x320] ;  /* 0x0000c80009097a20 */ /* 0x000fe20000410000 */
[C---:B----4-:R-:W-:Y:S01]  /*13030*/  HMMA.16816.F32 R20, R172.reuse, R136, R20 ;  /* 0x00000088ac14723c */ /* 0x050fe20000001814 */
[----:B------:R-:W1:Y:S02]  /*13040*/  MUFU.TANH R178, R178 ;  /* 0x000000b200b27308 */ /* 0x000e640000002400 */
[----:B------:R-:W-:Y:S02]  /*13050*/  FMUL.FTZ R10, R10, c[0x0][0x320] ;  /* 0x0000c8000a0a7a20 */ /* 0x000fe40000410000 */
[----:B------:R-:W-:Y:S02]  /*13060*/  FMUL.FTZ R11, R11, c[0x0][0x320] ;  /* 0x0000c8000b0b7a20 */ /* 0x000fe40000410000 */
[----:B------:R-:W-:Y:S01]  /*13070*/  FMUL.FTZ R229, R8, c[0x0][0x320] ;  /* 0x0000c80008e57a20 */ /* 0x000fe20000410000 */
[C---:B------:R-:W-:Y:S03]  /*13080*/  HMMA.16816.F32 R24, R172.reuse, R138, R24 ;  /* 0x0000008aac18723c */ /* 0x040fe60000001818 */
[----:B---3--:R-:W2:Y:S01]  /*13090*/  MUFU.TANH R230, R9 ;  /* 0x0000000900e67308 */ /* 0x008ea20000002400 */
[----:B------:R-:W-:Y:S02]  /*130a0*/  FMUL.FTZ R232, R12, c[0x0][0x320] ;  /* 0x0000c8000ce87a20 */ /* 0x000fe40000410000 */
[----:B------:R-:W-:Y:S02]  /*130b0*/  FMUL.FTZ R12, R15, c[0x0][0x320] ;  /* 0x0000c8000f0c7a20 */ /* 0x000fe40000410000 */
[----:B------:R-:W-:Y:S04]  /*130c0*/  FMUL.FTZ R17, R17, c[0x0][0x320] ;  /* 0x0000c80011117a20 */ /* 0x000fe80000410000 */
[----:B------:R-:W-:Y:S01]  /*130d0*/  FMUL.FTZ R15, R18, c[0x0][0x320] ;  /* 0x0000c800120f7a20 */ /* 0x000fe20000410000 */
[----:B------:R-:W3:Y:S01]  /*130e0*/  MUFU.TANH R177, R10 ;  /* 0x0000000a00b17308 */ /* 0x000ee20000002400 */
[----:B------:R-:W-:Y:S02]  /*130f0*/  FMUL.FTZ R231, R13, c[0x0][0x320] ;  /* 0x0000c8000de77a20 */ /* 0x000fe40000410000 */
[----:B------:R-:W-:Y:S02]  /*13100*/  FMUL.FTZ R18, R22, c[0x0][0x320] ;  /* 0x0000c80016127a20 */ /* 0x000fe40000410000 */
[----:B------:R-:W-:Y:S02]  /*13110*/  FMUL.FTZ R13, R14, c[0x0][0x320] ;  /* 0x0000c8000e0d7a20 */ /* 0x000fe40000410000 */
[----:B------:R-:W-:Y:S02]  /*13120*/  FMUL.FTZ R14, R19, c[0x0][0x320] ;  /* 0x0000c800130e7a20 */ /* 0x000fe40000410000 */
[----:B------:R-:W-:Y:S01]  /*13130*/  FMUL.FTZ R19, R21, c[0x0][0x320] ;  /* 0x0000c80015137a20 */ /* 0x000fe20000410000 */
[----:B------:R4:W1:Y:S01]  /*13140*/  MUFU.TANH R179, R11 ;  /* 0x0000000b00b37308 */ /* 0x0008620000002400 */
[----:B------:R-:W-:Y:S01]  /*13150*/  FMUL.FTZ R22, R24, c[0x0][0x320] ;  /* 0x0000c80018167a20 */ /* 0x000fe20000410000 */
[----:B------:R-:W-:Y:S01]  /*13160*/  @P6 IADD3 R24, R228, -0x1, RZ ;  /* 0xffffffffe4186810 */ /* 0x000fe20007ffe0ff */
[----:B------:R-:W-:Y:S02]  /*13170*/  FMUL.FTZ R21, R25, c[0x0][0x320] ;  /* 0x0000c80019157a20 */ /* 0x000fe40000410000 */
[----:B------:R-:W-:Y:S02]  /*13180*/  FMUL.FTZ R234, R20, c[0x0][0x320] ;  /* 0x0000c80014ea7a20 */ /* 0x000fe40000410000 */
[----:B------:R-:W-:Y:S02]  /*13190*/  FMUL.FTZ R0, R6, c[0x0][0x320] ;  /* 0x0000c80006007a20 */ /* 0x000fe40000410000 */
[----:B------:R-:W-:Y:S01]  /*131a0*/  FMUL.FTZ R176, R7, c[0x0][0x320] ;  /* 0x0000c80007b07a20 */ /* 0x000fe20000410000 */
[----:B------:R5:W1:Y:S01]  /*131b0*/  MUFU.TANH R233, R17 ;  /* 0x0000001100e97308 */ /* 0x000a620000002400 */
[----:B------:R-:W-:Y:S09]  /*131c0*/  FMUL.FTZ R235, R16, c[0x0][0x320] ;  /* 0x0000c80010eb7a20 */ /* 0x000ff20000410000 */
[----:B------:R1:W1:Y:S01]  /*131d0*/  MUFU.TANH R20, R234 ;  /* 0x000000ea00147308 */ /* 0x0002620000002400 */
[----:B----4-:R-:W4:Y:S01]  /*131e0*/  LDSM.16.M88.4 R8, [R192+0x5800] ;  /* 0x00580000c008783b */ /* 0x010f220000000200 */
[----:B------:R-:W-:Y:S08]  /*131f0*/  DEPBAR.LE SB0, 0x0 ;  /* 0x000080000000791a */ /* 0x000ff00000000000 */
[----:B------:R-:W2:Y:S01]  /*13200*/  MUFU.TANH R181, R181 ;  /* 0x000000b500b57308 */ /* 0x000ea20000002400 */
[----:B------:R-:W-:Y:S01]  /*13210*/  BAR.SYNC.DEFER_BLOCKING 0x0 ;  /* 0x0000000000007b1d */ /* 0x000fe20000010000 */
[----:B-----5:R-:W-:Y:S01]  /*13220*/  FMUL.FTZ R17, R23, c[0x0][0x320] ;  /* 0x0000c80017117a20 */ /* 0x020fe20000410000 */
[----:B------:R-:W-:Y:S07]  /*13230*/  @P6 SHF.R.S32.HI R23, RZ, 0x1f, R24 ;  /* 0x0000001fff176819 */ /* 0x000fee0000011418 */
[----:B------:R-:W2:Y:S01]  /*13240*/  MUFU.TANH R0, R0 ;  /* 0x0000000000007308 */ /* 0x000ea20000002400 */
[----:B------:R-:W-:Y:S01]  /*13250*/  @P6 IMAD R23, R23, c[0x0][0x1e0], RZ ;  /* 0x0000780017176a24 */ /* 0x000fe200078e02ff */
[----:B-1----:R-:W-:Y:S03]  /*13260*/  MOV R234, R212 ;  /* 0x000000d400ea7202 */ /* 0x002fe60000000f00 */
[----:B------:R-:W-:Y:S05]  /*13270*/  @P6 IMAD R23, R24, c[0x0][0x1e4], R23 ;  /* 0x0000790018176a24 */ /* 0x000fea00078e0217 */
[----:B------:R-:W1:Y:S10]  /*13280*/  MUFU.TANH R176, R176 ;  /* 0x000000b000b07308 */ /* 0x000e740000002400 */
[----:B------:R-:W1:Y:S01]  /*13290*/  MUFU.TANH R229, R229 ;  /* 0x000000e500e57308 */ /* 0x000e620000002400 */
[C---:B----4-:R-:W-:Y:S09]  /*132a0*/  HMMA.16816.F32 R28, R172.reuse, R8, R28 ;  /* 0x00000008ac1c723c */ /* 0x050ff2000000181c */
[----:B------:R-:W4:Y:S03]  /*132b0*/  MUFU.TANH R232, R232 ;  /* 0x000000e800e87308 */ /* 0x000f260000002400 */
[----:B------:R-:W-:Y:S01]  /*132c0*/  FMUL.FTZ R9, R26, c[0x0][0x320] ;  /* 0x0000c8001a097a20 */ /* 0x000fe20000410000 */
[----:B------:R-:W-:Y:S03]  /*132d0*/  HMMA.16816.F32 R32, R172, R10, R32 ;  /* 0x0000000aac20723c */ /* 0x000fe60000001820 */
[----:B------:R-:W-:Y:S02]  /*132e0*/  FMUL.FTZ R8, R27, c[0x0][0x320] ;  /* 0x0000c8001b087a20 */ /* 0x000fe40000410000 */
[----:B------:R-:W-:Y:S01]  /*132f0*/  @P6 IMAD.WIDE.U32 R26, R24, c[0x0][0x1e0], RZ ;  /* 0x00007800181a6a25 */ /* 0x000fe200078e00ff */
[----:B------:R-:W1:Y:S06]  /*13300*/  MUFU.TANH R231, R231 ;  /* 0x000000e700e77308 */ /* 0x000e6c0000002400 */
[C---:B------:R-:W-:Y:S01]  /*13310*/  @P6 SHF.L.U32 R25, R26.reuse, 0x6, RZ ;  /* 0x000000061a196819 */ /* 0x040fe200000006ff */
[----:B------:R-:W-:Y:S03]  /*13320*/  @P6 IMAD.IADD R23, R27, 0x1, R23 ;  /* 0x000000011b176824 */ /* 0x000fe600078e0217 */
[----:B------:R-:W-:Y:S01]  /*13330*/  @P6 IADD3 R24, P4, R25, R210, RZ ;  /* 0x000000d219186210 */ /* 0x000fe20007f9e0ff */
[----:B------:R-:W-:Y:S01]  /*13340*/  FMUL.FTZ R27, R29, c[0x0][0x320] ;  /* 0x0000c8001d1b7a20 */ /* 0x000fe20000410000 */
[----:B------:R-:W1:Y:S01]  /*13350*/  MUFU.TANH R13, R13 ;  /* 0x0000000d000d7308 */ /* 0x000e620000002400 */
[----:B------:R-:W-:Y:S01]  /*13360*/  @P6 SHF.L.U64.HI R23, R26, 0x6, R23 ;  /* 0x000000061a176819 */ /* 0x000fe20000010217 */
[----:B------:R-:W-:Y:S01]  /*13370*/  FMUL.FTZ R31, R31, c[0x0][0x320] ;  /* 0x0000c8001f1f7a20 */ /* 0x000fe20000410000 */
[----:B------:R-:W-:Y:S01]  /*13380*/  @P6 LEA R236, P0, R24, c[0x0][0x1c8], 0x1 ;  /* 0x0000720018ec6a11 */ /* 0x000fe200078008ff */
[----:B------:R-:W-:Y:S02]  /*13390*/  FMUL.FTZ R28, R28, c[0x0][0x320] ;  /* 0x0000c8001c1c7a20 */ /* 0x000fe40000410000 */
[----:B------:R-:W-:Y:S01]  /*133a0*/  @P6 IMAD.X R29, R23, 0x1, R217, P4 ;  /* 0x00000001171d6824 */ /* 0x000fe200020e06d9 */
[----:B------:R-:W-:Y:S01]  /*133b0*/  @P6 IADD3 R26, P4, R25, R182, RZ ;  /* 0x000000b6191a6210 */ /* 0x000fe20007f9e0ff */
[----:B------:R-:W-:Y:S02]  /*133c0*/  FMUL.FTZ R32, R32, c[0x0][0x320] ;  /* 0x0000c80020207a20 */ /* 0x000fe40000410000 */
[----:B------:R-:W1:Y:S01]  /*133d0*/  MUFU.TANH R12, R12 ;  /* 0x0000000c000c7308 */ /* 0x000e620000002400 */
[----:B------:R-:W-:Y:S01]  /*133e0*/  @P6 LEA.HI.X R237, R24, c[0x0][0x1cc], R29, 0x1, P0 ;  /* 0x0000730018ed6a11 */ /* 0x000fe200000f0c1d */
[--C-:B------:R-:W-:Y:S01]  /*133f0*/  @P6 IMAD.X R29, R23, 0x1, R224.reuse, P4 ;  /* 0x00000001171d6824 */ /* 0x100fe200020e06e0 */
[----:B------:R-:W-:Y:S01]  /*13400*/  @P6 LEA R238, P5, R26, c[0x0][0x1c8], 0x1 ;  /* 0x000072001aee6a11 */ /* 0x000fe200078a08ff */
[----:B------:R-:W-:Y:S01]  /*13410*/  FMUL.FTZ R24, R30, c[0x0][0x320] ;  /* 0x0000c8001e187a20 */ /* 0x000fe20000410000 */
[----:B------:R-:W-:Y:S01]  /*13420*/  @P6 IADD3 R10, P0, R25, R180, RZ ;  /* 0x000000b4190a6210 */ /* 0x000fe20007f1e0ff */
[----:B------:R-:W-:Y:S01]  /*13430*/  @!PT LDS RZ, [RZ] ;  /* 0x00000000fffff984 */ /* 0x000fe20000000800 */
[----:B------:R-:W-:Y:S01]  /*13440*/  @!PT LDS RZ, [RZ] ;  /* 0x00000000fffff984 */ /* 0x000fe20000000800 */
[----:B------:R-:W-:Y:S01]  /*13450*/  @!PT LDS RZ, [RZ] ;  /* 0x00000000fffff984 */ /* 0x000fe20000000800 */
[----:B------:R1:W-:Y:S01]  /*13460*/  @P6 LDGSTS.E.BYPASS.LTC128B.128 [R207+0x6100], [R236.64], !P3 ;  /* 0x06100000eccf6fae */ /* 0x0003e2000d901d5c */
[----:B------:R-:W-:Y:S02]  /*13470*/  @P6 LEA.HI.X R239, R26, c[0x0][0x1cc], R29, 0x1, P5 ;  /* 0x000073001aef6a11 */ /* 0x000fe400028f0c1d */
[C---:B------:R-:W-:Y:S01]  /*13480*/  @P6 LEA R240, P4, R10.reuse, c[0x0][0x1c8], 0x1 ;  /* 0x000072000af06a11 */ /* 0x040fe200078808ff */
[----:B------:R-:W1:Y:S01]  /*13490*/  MUFU.TANH R16, R235 ;  /* 0x000000eb00107308 */ /* 0x000e620000002400 */
[----:B------:R-:W-:Y:S02]  /*134a0*/  @P6 IADD3.X R11, R23, R223, RZ, P0, !PT ;  /* 0x000000df170b6210 */ /* 0x000fe400007fe4ff */
[----:B------:R1:W-:Y:S01]  /*134b0*/  @P6 LDGSTS.E.BYPASS.LTC128B.128 [R207+0x8100], [R238.64], !P2 ;  /* 0x08100000eecf6fae */ /* 0x0003e2000d101d5c */
[----:B------:R-:W-:Y:S02]  /*134c0*/  @P6 IADD3 R25, P0, R25, UR6, RZ ;  /* 0x0000000619196c10 */ /* 0x000fe4000ff1e0ff */
[----:B------:R-:W-:Y:S02]  /*134d0*/  @P6 LEA.HI.X R241, R10, c[0x0][0x1cc], R11, 0x1, P4 ;  /* 0x000073000af16a11 */ /* 0x000fe400020f0c0b */
[C---:B------:R-:W-:Y:S02]  /*134e0*/  @P6 IADD3 R10, P5, R25.reuse, R210, RZ ;  /* 0x000000d2190a6210 */ /* 0x040fe40007fbe0ff */
[----:B------:R-:W1:Y:S01]  /*134f0*/  MUFU.TANH R15, R15 ;  /* 0x0000000f000f7308 */ /* 0x000e620000002400 */
[----:B------:R1:W-:Y:S01]  /*13500*/  @P6 LDGSTS.E.BYPASS.LTC128B.128 [R207+0xa100], [R240.64], !P1 ;  /* 0x0a100000f0cf6fae */ /* 0x0003e2000c901d5c */
[----:B------:R-:W-:Y:S02]  /*13510*/  @P6 IADD3 R30, P4, R25, R182, RZ ;  /* 0x000000b6191e6210 */ /* 0x000fe40007f9e0ff */
[----:B------:R-:W-:Y:S02]  /*13520*/  @P6 IADD3.X R11, R23, UR7, RZ, P0, !PT ;  /* 0x00000007170b6c10 */ /* 0x000fe400087fe4ff */
[----:B------:R-:W-:Y:S03]  /*13530*/  @P6 IADD3 R26, P0, R25, R180, RZ ;  /* 0x000000b4191a6210 */ /* 0x000fe60007f1e0ff */
[C---:B------:R-:W-:Y:S01]  /*13540*/  @P6 IMAD.X R25, R11.reuse, 0x1, R217, P5 ;  /* 0x000000010b196824 */ /* 0x040fe200028e06d9 */
[----:B------:R5:W1:Y:S01]  /*13550*/  MUFU.TANH R23, R31 ;  /* 0x0000001f00177308 */ /* 0x000a620000002400 */
[----:B------:R-:W-:Y:S01]  /*13560*/  @P6 LEA R244, P5, R10, c[0x0][0x1c8], 0x1 ;  /* 0x000072000af46a11 */ /* 0x000fe200078a08ff */
[C---:B------:R-:W-:Y:S01]  /*13570*/  @P6 IMAD.X R29, R11.reuse, 0x1, R224, P4 ;  /* 0x000000010b1d6824 */ /* 0x040fe200020e06e0 */
[----:B------:R-:W-:Y:S01]  /*13580*/  @P6 LEA R242, P4, R30, c[0x0][0x1c8], 0x1 ;  /* 0x000072001ef26a11 */ /* 0x000fe200078808ff */
[----:B------:R-:W-:Y:S01]  /*13590*/  @P6 IMAD.X R11, R11, 0x1, R223, P0 ;  /* 0x000000010b0b6824 */ /* 0x000fe200000e06df */
[----:B------:R-:W-:Y:S02]  /*135a0*/  @P6 LEA R246, P0, R26, c[0x0][0x1c8], 0x1 ;  /* 0x000072001af66a11 */ /* 0x000fe400078008ff */
[----:B------:R-:W-:Y:S01]  /*135b0*/  @P6 LEA.HI.X R245, R10, c[0x0][0x1cc], R25, 0x1, P5 ;  /* 0x000073000af56a11 */ /* 0x000fe200028f0c19 */
[----:B------:R-:W-:Y:S01]  /*135c0*/  FMUL.FTZ R25, R35, c[0x0][0x320] ;  /* 0x0000c80023197a20 */ /* 0x000fe20000410000 */
[----:B------:R-:W-:Y:S01]  /*135d0*/  @P6 LEA.HI.X R247, R26, c[0x0][0x1cc], R11, 0x1, P0 ;  /* 0x000073001af76a11 */ /* 0x000fe200000f0c0b */
[----:B------:R-:W1:Y:S01]  /*135e0*/  MUFU.TANH R14, R14 ;  /* 0x0000000e000e7308 */ /* 0x000e620000002400 */
[----:B------:R-:W-:Y:S01]  /*135f0*/  @P6 LEA.HI.X R243, R30, c[0x0][0x1cc], R29, 0x1, P4 ;  /* 0x000073001ef36a11 */ /* 0x000fe200020f0c1d */
[----:B------:R1:W-:Y:S01]  /*13600*/  @P6 LDGSTS.E.BYPASS.LTC128B.128 [R207+0x7100], [R244.64], !P3 ;  /* 0x07100000f4cf6fae */ /* 0x0003e2000d901d5c */
[----:B------:R-:W-:Y:S01]  /*13610*/  PLOP3.LUT P0, PT, PT, PT, UP3, 0x80, 0x0 ;  /* 0x000000000000781c */ /* 0x000fe20003f0f038 */
[----:B------:R-:W-:Y:S02]  /*13620*/  FMUL.FTZ R11, R33, c[0x0][0x320] ;  /* 0x0000c800210b7a20 */ /* 0x000fe40000410000 */
[----:B------:R-:W-:Y:S02]  /*13630*/  FMUL.FTZ R26, R34, c[0x0][0x320] ;  /* 0x0000c800221a7a20 */ /* 0x000fe40000410000 */
[----:B------:R-:W-:Y:S01]  /*13640*/  IMAD.SHL.U32 R30, R228, 0x40, RZ ;  /* 0x00000040e41e7824 */ /* 0x000fe200078e00ff */
[----:B------:R1:W-:Y:S01]  /*13650*/  @P6 LDGSTS.E.BYPASS.LTC128B.128 [R207+0x9100], [R242.64], !P2 ;  /* 0x09100000f2cf6fae */ /* 0x0003e2000d101d5c */
[----:B------:R2:W1:Y:S01]  /*13660*/  MUFU.TANH R29, R32 ;  /* 0x00000020001d7308 */ /* 0x0004620000002400 */
[----:B-----5:R-:W-:Y:S05]  /*13670*/  IMAD.U32 R31, RZ, RZ, UR23 ;  /* 0x00000017ff1f7e24 */ /* 0x020fea000f8e00ff */
[----:B------:R1:W-:Y:S01]  /*13680*/  @P6 LDGSTS.E.BYPASS.LTC128B.128 [R207+0xb100], [R246.64], !P1 ;  /* 0x0b100000f6cf6fae */ /* 0x0003e2000c901d5c */
[----:B------:R-:W-:Y:S01]  /*13690*/  @P0 IMAD.MOV.U32 R234, RZ, RZ, R221 ;  /* 0x000000ffffea0224 */ /* 0x000fe200078e00dd */
[----:B------:R-:W-:Y:S02]  /*136a0*/  PLOP3.LUT P0, PT, PT, PT, UP2, 0x40, 0x0 ;  /* 0x000000000000781c */ /* 0x000fe40003f0e828 */
[----:B------:R-:W1:Y:S03]  /*136b0*/  MUFU.TANH R19, R19 ;  /* 0x0000001300137308 */ /* 0x000e660000002400 */
[----:B------:R-:W0:Y:S07]  /*136c0*/  LDGDEPBAR ;  /* 0x00000000000079af */ /* 0x000e2e0000000000 */
[----:B------:R-:W1:Y:S01]  /*136d0*/  MUFU.TANH R18, R18 ;  /* 0x0000001200127308 */ /* 0x000e620000002400 */
[----:B------:R-:W5:Y:S01]  /*136e0*/  SHFL.IDX PT, R10, R234, RZ, 0x1c1f ;  /* 0x001c1fffea0a7589 */ /* 0x000f6200000e0000 */
[----:B--2---:R-:W-:Y:S04]  /*136f0*/  IADD3 R32, -R213, 0x1, -R30 ;  /* 0x00000001d5207810 */ /* 0x004fe80007ffe91e */
[----:B------:R-:W-:Y:S04]  /*13700*/  IADD3 R31, -R31, UR12, R32 ;  /* 0x0000000c1f1f7c10 */ /* 0x000fe8000fffe120 */
[----:B------:R-:W2:Y:S01]  /*13710*/  MUFU.TANH R17, R17 ;  /* 0x0000001100117308 */ /* 0x000ea20000002400 */
[C---:B------:R-:W-:Y:S02]  /*13720*/  IADD3 R32, R31.reuse, c[0x0][0x328], RZ ;  /* 0x0000ca001f207a10 */ /* 0x040fe40007ffe0ff */
[----:B------:R-:W-:Y:S07]  /*13730*/  IADD3 R31, R31, UR4, RZ ;  /* 0x000000041f1f7c10 */ /* 0x000fee000fffe0ff */
[----:B------:R-:W1:Y:S01]  /*13740*/  MUFU.TANH R22, R22 ;  /* 0x0000001600167308 */ /* 0x000e620000002400 */
[----:B-----5:R-:W-:Y:S01]  /*13750*/  IADD3 R34, R32, R10, RZ ;  /* 0x0000000a20227210 */ /* 0x020fe20007ffe0ff */
[----:B------:R-:W-:Y:S08]  /*13760*/  IMAD.IADD R33, R31, 0x1, R10 ;  /* 0x000000011f217824 */ /* 0x000ff000078e020a */
        /* <DEDUP_REMOVED lines=24> */
.L_x_399:
[----:B------:R-:W-:Y:S04]  /*138f0*/  MOV R4, c[0x0][0x32c] ;  /* 0x0000cb0000047a02 */ /* 0x000fe80000000f00 */
[----:B------:R-:W-:Y:S11]  /*13900*/  ISETP.NE.AND P0, PT, R4, 0x1, PT ;  /* 0x000000010400780c */ /* 0x000ff60003f05270 */
[----:B------:R-:W-:Y:S02]  /*13910*/  @!UPT UIADD3 URZ, URZ, URZ, URZ ;  /* 0x0000003f3f3ff290 */ /* 0x000fe4000fffe03f */
[----:B------:R-:W-:Y:S05]  /*13920*/  @P0 IMAD.HI.U32 R4, R5, c[0x0][0x330], RZ ;  /* 0x0000cc0005040a27 */ /* 0x000fea00078e00ff */
[----:B------:R-:W-:Y:S02]  /*13930*/  @P0 SHF.R.U32.HI R5, RZ, c[0x0][0x334], R4 ;  /* 0x0000cd00ff050a19 */ /* 0x000fe40000011604 */
.L_x_400:
[----:B------:R-:W-:Y:S05]  /*13940*/  BSYNC B0 ;  /* 0x0000000000007941 */ /* 0x000fea0003800000 */
.L_x_398:
[----:B------:R-:W-:Y:S04]  /*13950*/  IMAD R4, R5, c[0x0][0x32c], -R30 ;  /* 0x0000cb0005047a24 */ /* 0x000fe800078e0a1e */
[----:B------:R-:W-:Y:S05]  /*13960*/  IMAD.IADD R4, R4, 0x1, -R213 ;  /* 0x0000000104047824 */ /* 0x000fea00078e0ad5 */
[----:B------:R-:W-:Y:S02]  /*13970*/  IADD3 R5, R4, c[0x0][0x32c], RZ ;  /* 0x0000cb0004057a10 */ /* 0x000fe40007ffe0ff */
[----:B------:R-:W-:Y:S02]  /*13980*/  IMNMX R33, R33, R4, !PT ;  /* 0x0000000421217217 */ /* 0x000fe40007800200 */
[----:B------:R-:W-:Y:S02]  /*13990*/  IMNMX R34, R34, R5, PT ;  /* 0x0000000522227217 */ /* 0x000fe40003800200 */
.L_x_397:
[----:B--234-:R-:W-:Y:S01]  /*139a0*/  ISETP.GT.AND P0, PT, R228, -0x1, PT ;  /* 0xffffffffe400780c */ /* 0x01cfe20003f04270 */
[----:B------:R-:W2:Y:S03]  /*139b0*/  SHFL.IDX PT, R7, R234, 0x1, 0x1c1f ;  /* 0x003c1f00ea077f89 */ /* 0x000ea600000e0000 */
[C---:B------:R-:W-:Y:S02]  /*139c0*/  ISETP.GT.AND P4, PT, R33.reuse, 0x1, P0 ;  /* 0x000000012100780c */ /* 0x040fe40000784270 */
[----:B------:R-:W-:Y:S02]  /*139d0*/  ISETP.GT.AND P5, PT, R33, RZ, P0 ;  /* 0x000000ff2100720c */ /* 0x000fe400007a4270 */
[C---:B------:R-:W-:Y:S02]  /*139e0*/  ISETP.LT.OR P4, PT, R34.reuse, 0x2, P4 ;  /* 0x000000022200780c */ /* 0x040fe40002781670 */
[C---:B------:R-:W-:Y:S02]  /*139f0*/  ISETP.LT.OR P5, PT, R34.reuse, 0x1, P5 ;  /* 0x000000012200780c */ /* 0x040fe40002fa1670 */
[----:B------:R-:W-:Y:S02]  /*13a00*/  FSEL R10, R181, -INF , !P4 ;  /* 0xff800000b50a7808 */ /* 0x000fe40006000000 */
[C---:B------:R-:W-:Y:S02]  /*13a10*/  ISETP.GT.AND P4, PT, R33.reuse, 0x10, P0 ;  /* 0x000000102100780c */ /* 0x040fe40000784270 */
[C---:B------:R-:W-:Y:S02]  /*13a20*/  ISETP.GT.AND P6, PT, R33.reuse, 0x8, P0 ;  /* 0x000000082100780c */ /* 0x040fe400007c4270 */
[----:B------:R-:W-:Y:S02]  /*13a30*/  ISETP.LT.OR P4, PT, R34, 0x11, P4 ;  /* 0x000000112200780c */ /* 0x000fe40002781670 */
[----:B------:R-:W-:Y:S02]  /*13a40*/  FSEL R178, R178, -INF , !P5 ;  /* 0xff800000b2b27808 */ /* 0x000fe40006800000 */
[C---:B------:R-:W-:Y:S02]  /*13a50*/  ISETP.GT.AND P5, PT, R33.reuse, 0x9, P0 ;  /* 0x000000092100780c */ /* 0x040fe400007a4270 */
[----:B------:R-:W-:Y:S01]  /*13a60*/  FSEL R164, R232, -INF , !P4 ;  /* 0xff800000e8a47808 */ /* 0x000fe20006000000 */
[--C-:B--2---:R-:W-:Y:S01]  /*13a70*/  IMAD.IADD R4, R32, 0x1, R7.reuse ;  /* 0x0000000120047824 */ /* 0x104fe200078e0207 */
[----:B------:R-:W-:Y:S01]  /*13a80*/  ISETP.GT.AND P4, PT, R33, 0x19, P0 ;  /* 0x000000192100780c */ /* 0x000fe20000784270 */
[----:B------:R-:W-:Y:S01]  /*13a90*/  IMAD.IADD R5, R31, 0x1, R7 ;  /* 0x000000011f057824 */ /* 0x000fe200078e0207 */
        /* <DEDUP_REMOVED lines=52> */
.L_x_403:
[----:B------:R-:W-:Y:S04]  /*13de0*/  MOV R7, c[0x0][0x32c] ;  /* 0x0000cb0000077a02 */ /* 0x000fe80000000f00 */
[----:B------:R-:W-:Y:S11]  /*13df0*/  ISETP.NE.AND P4, PT, R7, 0x1, PT ;  /* 0x000000010700780c */ /* 0x000ff60003f85270 */
[----:B------:R-:W-:Y:S02]  /*13e00*/  @!UPT UIADD3 URZ, URZ, URZ, URZ ;  /* 0x0000003f3f3ff290 */ /* 0x000fe4000fffe03f */
[----:B------:R-:W-:Y:S05]  /*13e10*/  @P4 IMAD.HI.U32 R7, R11, c[0x0][0x330], RZ ;  /* 0x0000cc000b074a27 */ /* 0x000fea00078e00ff */
[----:B------:R-:W-:Y:S02]  /*13e20*/  @P4 SHF.R.U32.HI R11, RZ, c[0x0][0x334], R7 ;  /* 0x0000cd00ff0b4a19 */ /* 0x000fe40000011607 */
.L_x_404:
[----:B------:R-:W-:Y:S05]  /*13e30*/  BSYNC B0 ;  /* 0x0000000000007941 */ /* 0x000fea0003800000 */
.L_x_402:
[----:B------:R-:W-:Y:S04]  /*13e40*/  IMAD R30, R11, c[0x0][0x32c], -R30 ;  /* 0x0000cb000b1e7a24 */ /* 0x000fe800078e0a1e */
[----:B------:R-:W-:Y:S05]  /*13e50*/  IMAD.IADD R30, R30, 0x1, -R213 ;  /* 0x000000011e1e7824 */ /* 0x000fea00078e0ad5 */
[----:B------:R-:W-:Y:S02]  /*13e60*/  IADD3 R7, R30, c[0x0][0x32c], RZ ;  /* 0x0000cb001e077a10 */ /* 0x000fe40007ffe0ff */
[----:B------:R-:W-:Y:S02]  /*13e70*/  IMNMX R5, R5, R30, !PT ;  /* 0x0000001e05057217 */ /* 0x000fe40007800200 */
[----:B------:R-:W-:Y:S02]  /*13e80*/  IMNMX R4, R4, R7, PT ;  /* 0x0000000704047217 */ /* 0x000fe40003800200 */
.L_x_401:
[----:B------:R-:W-:Y:S01]  /*13e90*/  FMNMX.FTZ R7, R178, R3, !PT ;  /* 0x00000003b2077209 */ /* 0x000fe20007810000 */
[----:B------:R-:W-:Y:S01]  /*13ea0*/  LDSM.16.MT88.4 R28, [R197+0x100] ;  /* 0x00010000c51c783b */ /* 0x000fe20000004200 */
[C---:B------:R-:W-:Y:S02]  /*13eb0*/  ISETP.GT.AND P6, PT, R5.reuse, RZ, P0 ;  /* 0x000000ff0500720c */ /* 0x040fe400007c4270 */
[----:B------:R-:W-:Y:S02]  /*13ec0*/  FMNMX.FTZ R7, R10, R7, !PT ;  /* 0x000000070a077209 */ /* 0x000fe40007810000 */
[C---:B------:R-:W-:Y:S02]  /*13ed0*/  ISETP.GT.AND P5, PT, R5.reuse, 0x1, P0 ;  /* 0x000000010500780c */ /* 0x040fe400007a4270 */
[----:B------:R-:W-:Y:S02]  /*13ee0*/  FMNMX.FTZ R7, R6, R7, !PT ;  /* 0x0000000706077209 */ /* 0x000fe40007810000 */
        /* <DEDUP_REMOVED lines=67> */
[----:B------:R-:W-:Y:S01]  /*14320*/  FMNMX.FTZ R12, R149, R12, !PT ;  /* 0x0000000c950c7209 */ /* 0x000fe20007810000 */
[----:B------:R-:W-:Y:S01]  /*14330*/  LDSM.16.MT88.4 R20, [R198+0x100] ;  /* 0x00010000c614783b */ /* 0x000fe20000004200 */
[----:B------:R-:W-:Y:S02]  /*14340*/  ISETP.LT.OR P4, PT, R4, 0x39, P4 ;  /* 0x000000390400780c */ /* 0x000fe40002781670 */
[----:B------:R-:W-:Y:S02]  /*14350*/  ISETP.GT.AND P0, PT, R5, 0x39, P0 ;  /* 0x000000390500780c */ /* 0x000fe40000704270 */
[----:B------:R-:W-:Y:S02]  /*14360*/  FSEL R145, R26, -INF , !P4 ;  /* 0xff8000001a917808 */ /* 0x000fe40006000000 */
[----:B------:R-:W-:Y:S04]  /*14370*/  ISETP.LT.OR P0, PT, R4, 0x3a, P0 ;  /* 0x0000003a0400780c */ /* 0x000fe80000701670 */
[----:B------:R-:W-:Y:S02]  /*14380*/  FSEL R133, R25, -INF , !P0 ;  /* 0xff80000019857808 */ /* 0x000fe40004000000 */
[----:B-1----:R-:W-:Y:S02]  /*14390*/  FMNMX.FTZ R8, R7, R0, !PT ;  /* 0x0000000007087209 */ /* 0x002fe40007810000 */
[----:B------:R-:W-:Y:S02]  /*143a0*/  FMNMX.FTZ R0, R147, R12, !PT ;  /* 0x0000000c93007209 */ /* 0x000fe40007810000 */
[----:B------:R-:W-:Y:S02]  /*143b0*/  LDSM.16.MT88.4 R12, [R203+0x100] ;  /* 0x00010000cb0c783b */ /* 0x000fe40000004200 */
[----:B------:R-:W-:Y:S04]  /*143c0*/  FMNMX.FTZ R0, R145, R0, !PT ;  /* 0x0000000091007209 */ /* 0x000fe80007810000 */
[----:B------:R-:W-:Y:S02]  /*143d0*/  FMNMX.FTZ R7, R133, R0, !PT ;  /* 0x0000000085077209 */ /* 0x000fe40007810000 */
[----:B------:R-:W1:Y:S08]  /*143e0*/  SHFL.BFLY PT, R9, R8, 0x1, 0x1f ;  /* 0x0c201f0008097f89 */ /* 0x000e7000000e0000 */
[----:B------:R-:W2:Y:S01]  /*143f0*/  SHFL.BFLY PT, R4, R7, 0x2, 0x1f ;  /* 0x0c401f0007047f89 */ /* 0x000ea200000e0000 */
[----:B-1----:R-:W-:Y:S04]  /*14400*/  FMNMX.FTZ R0, R8, R9, !PT ;  /* 0x0000000908007209 */ /* 0x002fe80007810000 */
[C---:B------:R-:W-:Y:S01]  /*14410*/  FSETP.NEU.FTZ.AND P0, PT, R0.reuse, -INF , PT ;  /* 0xff8000000000780b */ /* 0x040fe20003f1d000 */
[C---:B------:R-:W-:Y:S01]  /*14420*/  FMUL.FTZ R151, R0.reuse, c[0x0][0x2d0] ;  /* 0x0000b40000977a20 */ /* 0x040fe20000410000 */
[----:B--2---:R-:W-:Y:S04]  /*14430*/  FMNMX.FTZ R5, R7, R4, !PT ;  /* 0x0000000407057209 */ /* 0x004fe80007810000 */
[----:B------:R-:W-:Y:S02]  /*14440*/  FSEL R151, R151, RZ, P0 ;  /* 0x000000ff97977208 */ /* 0x000fe40000000000 */
[----:B------:R-:W-:Y:S01]  /*14450*/  FSEL R4, R0, RZ, P0 ;  /* 0x000000ff00047208 */ /* 0x000fe20000000000 */
[----:B------:R-:W1:Y:S02]  /*14460*/  SHFL.BFLY PT, R132, R5, 0x1, 0x1f ;  /* 0x0c201f0005847f89 */ /* 0x000e6400000e0000 */
[----:B------:R-:W-:Y:S02]  /*14470*/  FFMA.FTZ R168, R178, c[0x0][0x2d0], -R151 ;  /* 0x0000b400b2a87a23 */ /* 0x000fe40000010897 */
[----:B------:R-:W-:Y:S02]  /*14480*/  FADD.FTZ R3, -R4, R3 ;  /* 0x0000000304037221 */ /* 0x000fe40000010100 */
[--C-:B------:R-:W-:Y:S02]  /*14490*/  FFMA.FTZ R135, R10, c[0x0][0x2d0], -R151.reuse ;  /* 0x0000b4000a877a23 */ /* 0x100fe40000010897 */
[--C-:B------:R-:W-:Y:S01]  /*144a0*/  FFMA.FTZ R134, R6, c[0x0][0x2d0], -R151.reuse ;  /* 0x0000b40006867a23 */ /* 0x100fe20000010897 */
[----:B------:R-:W-:Y:S01]  /*144b0*/  MUFU.EX2 R168, R168 ;  /* 0x000000a800a87308 */ /* 0x000fe20000000800 */
[--C-:B------:R-:W-:Y:S02]  /*144c0*/  FFMA.FTZ R169, R230, c[0x0][0x2d0], -R151.reuse ;  /* 0x0000b400e6a97a23 */ /* 0x100fe40000010897 */
[----:B------:R-:W-:Y:S02]  /*144d0*/  FMUL.FTZ R6, R3, c[0x0][0x2d0] ;  /* 0x0000b40003067a20 */ /* 0x000fe40000410000 */
[--C-:B------:R-:W-:Y:S02]  /*144e0*/  FFMA.FTZ R174, R164, c[0x0][0x2d0], -R151.reuse ;  /* 0x0000b400a4ae7a23 */ /* 0x100fe40000010897 */
[----:B------:R-:W-:Y:S01]  /*144f0*/  LDSM.16.MT88.4 R164, [R203+0x5900] ;  /* 0x00590000cba4783b */ /* 0x000fe20000004200 */
[--C-:B------:R-:W-:Y:S02]  /*14500*/  FFMA.FTZ R175, R162, c[0x0][0x2d0], -R151.reuse ;  /* 0x0000b400a2af7a23 */ /* 0x100fe40000010897 */
[----:B------:R-:W2:Y:S01]  /*14510*/  MUFU.EX2 R135, R135 ;  /* 0x0000008700877308 */ /* 0x000ea20000000800 */
[--C-:B------:R-:W-:Y:S02]  /*14520*/  FFMA.FTZ R176, R142, c[0x0][0x2d0], -R151.reuse ;  /* 0x0000b4008eb07a23 */ /* 0x100fe40000010897 */
[--C-:B------:R-:W-:Y:S01]  /*14530*/  FFMA.FTZ R229, R160, c[0x0][0x2d0], -R151.reuse ;  /* 0x0000b400a0e57a23 */ /* 0x100fe20000010897 */
[----:B-1----:R-:W-:Y:S01]  /*14540*/  FMNMX.FTZ R132, R5, R132, !PT ;  /* 0x0000008405847209 */ /* 0x002fe20007810000 */
[--C-:B------:R-:W-:Y:S02]  /*14550*/  FFMA.FTZ R232, R158, c[0x0][0x2d0], -R151.reuse ;  /* 0x0000b4009ee87a23 */ /* 0x100fe40000010897 */
[--C-:B------:R-:W-:Y:S01]  /*14560*/  FFMA.FTZ R231, R156, c[0x0][0x2d0], -R151.reuse ;  /* 0x0000b4009ce77a23 */ /* 0x100fe20000010897 */
[C---:B------:R-:W-:Y:S01]  /*14570*/  FSETP.NEU.FTZ.AND P0, PT, R132.reuse, -INF , PT ;  /* 0xff8000008400780b */ /* 0x040fe20003f1d000 */
[----:B------:R-:W-:Y:S01]  /*14580*/  FMUL.FTZ R144, R132, c[0x0][0x2d0] ;  /* 0x0000b40084907a20 */ /* 0x000fe20000410000 */
[----:B------:R-:W-:Y:S01]  /*14590*/  MUFU.EX2 R134, R134 ;  /* 0x0000008600867308 */ /* 0x000fe20000000800 */
[--C-:B------:R-:W-:Y:S01]  /*145a0*/  FFMA.FTZ R234, R154, c[0x0][0x2d0], -R151.reuse ;  /* 0x0000b4009aea7a23 */ /* 0x100fe20000010897 */
[----:B------:R-:W-:Y:S01]  /*145b0*/  FSEL R5, R132, RZ, P0 ;  /* 0x000000ff84057208 */ /* 0x000fe20000000000 */
[--C-:B------:R-:W-:Y:S01]  /*145c0*/  FFMA.FTZ R237, R152, c[0x0][0x2d0], -R151.reuse ;  /* 0x0000b40098ed7a23 */ /* 0x100fe20000010897 */
[----:B------:R-:W-:Y:S01]  /*145d0*/  FSEL R144, R144, RZ, P0 ;  /* 0x000000ff90907208 */ /* 0x000fe20000000000 */
[--C-:B------:R-:W-:Y:S01]  /*145e0*/  FFMA.FTZ R240, R150, c[0x0][0x2d0], -R151.reuse ;  /* 0x0000b40096f07a23 */ /* 0x100fe20000010897 */
[----:B------:R-:W-:Y:S01]  /*145f0*/  ISETP.GT.AND P0, PT, R228, UR5, PT ;  /* 0x00000005e4007c0c */ /* 0x000fe2000bf04270 */
[----:B------:R-:W-:Y:S02]  /*14600*/  FADD.FTZ R5, -R5, R2 ;  /* 0x0000000205057221 */ /* 0x000fe40000010100 */
[--C-:B------:R-:W-:Y:S01]  /*14610*/  FFMA.FTZ R173, R19, c[0x0][0x2d0], -R144.reuse ;  /* 0x0000b40013ad7a23 */ /* 0x100fe20000010890 */
[----:B------:R-:W1:Y:S01]  /*14620*/  MUFU.EX2 R169, R169 ;  /* 0x000000a900a97308 */ /* 0x000e620000000800 */
[--C-:B------:R-:W-:Y:S02]  /*14630*/  FFMA.FTZ R172, R11, c[0x0][0x2d0], -R144.reuse ;  /* 0x0000b4000bac7a23 */ /* 0x100fe40000010890 */
[--C-:B------:R-:W-:Y:S01]  /*14640*/  FFMA.FTZ R171, R177, c[0x0][0x2d0], -R144.reuse ;  /* 0x0000b400b1ab7a23 */ /* 0x100fe20000010890 */
[----:B--2---:R-:W-:Y:S01]  /*14650*/  F2FP.PACK_AB R136, R135, R168 ;  /* 0x000000a88788723e */ /* 0x004fe200000000ff */
[--C-:B------:R-:W-:Y:S02]  /*14660*/  FFMA.FTZ R170, R179, c[0x0][0x2d0], -R144.reuse ;  /* 0x0000b400b3aa7a23 */ /* 0x100fe40000010890 */
[----:B------:R-:W-:Y:S02]  /*14670*/  FMUL.FTZ R2, R5, c[0x0][0x2d0] ;  /* 0x0000b40005027a20 */ /* 0x000fe40000410000 */
[--C-:B------:R-:W-:Y:S01]  /*14680*/  FFMA.FTZ R177, R140, c[0x0][0x2d0], -R151.reuse ;  /* 0x0000b4008cb17a23 */ /* 0x100fe20000010897 */
[----:B------:R-:W2:Y:S01]  /*14690*/  MUFU.EX2 R3, R6 ;  /* 0x0000000600037308 */ /* 0x000ea20000000800 */
[--C-:B------:R-:W-:Y:S02]  /*146a0*/  FFMA.FTZ R178, R163, c[0x0][0x2d0], -R144.reuse ;  /* 0x0000b400a3b27a23 */ /* 0x100fe40000010890 */
[--C-:B------:R-:W-:Y:S02]  /*146b0*/  FFMA.FTZ R179, R161, c[0x0][0x2d0], -R144.reuse ;  /* 0x0000b400a1b37a23 */ /* 0x100fe40000010890 */
[----:B------:R-:W-:Y:S01]  /*146c0*/  LDSM.16.MT88.4 R160, [R196+0x3900] ;  /* 0x00390000c4a0783b */ /* 0x000fe20000004200 */
[--C-:B------:R-:W-:Y:S02]  /*146d0*/  FFMA.FTZ R181, R143, c[0x0][0x2d0], -R144.reuse ;  /* 0x0000b4008fb57a23 */ /* 0x100fe40000010890 */
[--C-:B------:R-:W-:Y:S02]  /*146e0*/  FFMA.FTZ R230, R141, c[0x0][0x2d0], -R144.reuse ;  /* 0x0000b4008de67a23 */ /* 0x100fe40000010890 */
[----:B------:R-:W-:Y:S01]  /*146f0*/  MUFU.EX2 R173, R173 ;  /* 0x000000ad00ad7308 */ /* 0x000fe20000000800 */
[--C-:B------:R-:W-:Y:S02]  /*14700*/  FFMA.FTZ R233, R159, c[0x0][0x2d0], -R144.reuse ;  /* 0x0000b4009fe97a23 */ /* 0x100fe40000010890 */
[----:B------:R-:W-:Y:S01]  /*14710*/  LDSM.16.MT88.4 R140, [R197+0x2900] ;  /* 0x00290000c58c783b */ /* 0x000fe20000004200 */
[----:B-1----:R-:W-:Y:S01]  /*14720*/  F2FP.PACK_AB R138, R169, R134 ;  /* 0x00000086a98a723e */ /* 0x002fe200000000ff */
[--C-:B------:R-:W-:Y:S02]  /*14730*/  FFMA.FTZ R236, R157, c[0x0][0x2d0], -R144.reuse ;  /* 0x0000b4009dec7a23 */ /* 0x100fe40000010890 */
[--C-:B------:R-:W-:Y:S02]  /*14740*/  FFMA.FTZ R235, R155, c[0x0][0x2d0], -R144.reuse ;  /* 0x0000b4009beb7a23 */ /* 0x100fe40000010890 */
[--C-:B------:R-:W-:Y:S01]  /*14750*/  FFMA.FTZ R238, R153, c[0x0][0x2d0], -R144.reuse ;  /* 0x0000b40099ee7a23 */ /* 0x100fe20000010890 */
[----:B------:R-:W1:Y:S01]  /*14760*/  MUFU.EX2 R172, R172 ;  /* 0x000000ac00ac7308 */ /* 0x000e620000000800 */
[----:B------:R-:W-:Y:S01]  /*14770*/  LDSM.16.MT88.4 R152, [R198+0x3900] ;  /* 0x00390000c698783b */ /* 0x000fe20000004200 */
[--C-:B------:R-:W-:Y:S02]  /*14780*/  FFMA.FTZ R239, R148, c[0x0][0x2d0], -R151.reuse ;  /* 0x0000b40094ef7a23 */ /* 0x100fe40000010897 */
[C---:B--2---:R-:W-:Y:S02]  /*14790*/  FMUL.FTZ R4, R3.reuse, R128 ;  /* 0x0000008003047220 */ /* 0x044fe40000410000 */
[C---:B------:R-:W-:Y:S02]  /*147a0*/  FMUL.FTZ R5, R3.reuse, R129 ;  /* 0x0000008103057220 */ /* 0x040fe40000410000 */
[C---:B------:R-:W-:Y:S01]  /*147b0*/  FMUL.FTZ R8, R3.reuse, R124 ;  /* 0x0000007c03087220 */ /* 0x040fe20000410000 */
[----:B------:R-:W-:Y:S01]  /*147c0*/  LDSM.16.MT88.4 R156, [R197+0x3900] ;  /* 0x00390000c59c783b */ /* 0x000fe20000004200 */
        /* <DEDUP_REMOVED lines=11> */
[--C-:B------:R-:W-:Y:S02]  /*14880*/  FFMA.FTZ R244, R147, c[0x0][0x2d0], -R144.reuse ;  /* 0x0000b40093f47a23 */ /* 0x100fe40000010890 */
[--C-:B------:R-:W-:Y:S01]  /*14890*/  FFMA.FTZ R243, R145, c[0x0][0x2d0], -R144.reuse ;  /* 0x0000b40091f37a23 */ /* 0x100fe20000010890 */
[----:B------:R-:W1:Y:S01]  /*148a0*/  MUFU.EX2 R2, R2 ;  /* 0x0000000200027308 */ /* 0x000e620000000800 */
[----:B------:R-:W-:Y:S02]  /*148b0*/  FFMA.FTZ R151, R146, c[0x0][0x2d0], -R151 ;  /* 0x0000b40092977a23 */ /* 0x000fe40000010897 */
[----:B------:R-:W-:Y:S02]  /*148c0*/  FFMA.FTZ R144, R133, c[0x0][0x2d0], -R144 ;  /* 0x0000b40085907a23 */ /* 0x000fe40000010890 */
[C---:B------:R-:W-:Y:S02]  /*148d0*/  FMUL.FTZ R36, R3.reuse, R36 ;  /* 0x0000002403247220 */ /* 0x040fe40000410000 */
[C---:B------:R-:W-:Y:S02]  /*148e0*/  FMUL.FTZ R37, R3.reuse, R37 ;  /* 0x0000002503257220 */ /* 0x040fe40000410000 */
        /* <DEDUP_REMOVED lines=125> */
[----:B------:R-:W-:Y:S02]  /*150c0*/  FMUL.FTZ R85, R3, R85 ;  /* 0x0000005503557220 */ /* 0x000fe40000410000 */
[C---:B------:R-:W-:Y:S01]  /*150d0*/  FMUL.FTZ R86, R2.reuse, R86 ;  /* 0x0000005602567220 */ /* 0x040fe20000410000 */
[----:B------:R-:W-:Y:S01]  /*150e0*/  F2FP.PACK_AB R100, R175, R174 ;  /* 0x000000aeaf64723e */ /* 0x000fe200000000ff */
[C---:B------:R-:W-:Y:S01]  /*150f0*/  HMMA.16816.F32 R80, R136.reuse, R102, R80 ;  /* 0x000000668850723c */ /* 0x040fe20000001850 */
[----:B------:R-:W-:Y:S03]  /*15100*/  MUFU.EX2 R239, R239 ;  /* 0x000000ef00ef7308 */ /* 0x000fe60000000800 */
[----:B------:R-:W-:Y:S01]  /*15110*/  FMUL.FTZ R87, R2, R87 ;  /* 0x0000005702577220 */ /* 0x000fe20000410000 */
[----:B----4-:R-:W-:Y:S01]  /*15120*/  F2FP.PACK_AB R101, R179, R178 ;  /* 0x000000b2b365723e */ /* 0x010fe200000000ff */
[----:B------:R-:W-:Y:S01]  /*15130*/  FMUL.FTZ R88, R3, R88 ;  /* 0x0000005803587220 */ /* 0x000fe20000410000 */
[----:B------:R-:W-:Y:S01]  /*15140*/  F2FP.PACK_AB R102, R177, R176 ;  /* 0x000000b0b166723e */ /* 0x000fe200000000ff */
[C---:B------:R-:W-:Y:S01]  /*15150*/  FMUL.FTZ R89, R3.reuse, R89 ;  /* 0x0000005903597220 */ /* 0x040fe20000410000 */
[----:B-----5:R-:W-:Y:S02]  /*15160*/  F2FP.PACK_AB R103, R230, R181 ;  /* 0x000000b5e667723e */ /* 0x020fe400000000ff */
[C---:B--2---:R-:W-:Y:S01]  /*15170*/  HMMA.16816.F32 R84, R136.reuse, R108, R84 ;  /* 0x0000006c8854723c */ /* 0x044fe20000001854 */
[----:B------:R-:W-:Y:S02]  /*15180*/  MUFU.EX2 R241, R241 ;  /* 0x000000f100f17308 */ /* 0x000fe40000000800 */
[C---:B------:R-:W-:Y:S02]  /*15190*/  FMUL.FTZ R90, R2.reuse, R90 ;  /* 0x0000005a025a7220 */ /* 0x040fe40000410000 */
[C---:B------:R-:W-:Y:S02]  /*151a0*/  FMUL.FTZ R91, R2.reuse, R91 ;  /* 0x0000005b025b7220 */ /* 0x040fe40000410000 */
[C---:B------:R-:W-:Y:S02]  /*151b0*/  FMUL.FTZ R92, R3.reuse, R92 ;  /* 0x0000005c035c7220 */ /* 0x040fe40000410000 */
[C---:B------:R-:W-:Y:S02]  /*151c0*/  FMUL.FTZ R93, R3.reuse, R93 ;  /* 0x0000005d035d7220 */ /* 0x040fe40000410000 */
[----:B------:R-:W1:Y:S01]  /*151d0*/  MUFU.EX2 R244, R244 ;  /* 0x000000f400f47308 */ /* 0x000e620000000800 */
[C---:B------:R-:W-:Y:S01]  /*151e0*/  HMMA.16816.F32 R88, R136.reuse, R110, R88 ;  /* 0x0000006e8858723c */ /* 0x040fe20000001858 */
[----:B------:R-:W2:Y:S02]  /*151f0*/  LDSM.16.MT88.4 R108, [R197+0x900] ;  /* 0x00090000c56c783b */ /* 0x000ea40000004200 */
[C---:B------:R-:W-:Y:S02]  /*15200*/  FMUL.FTZ R94, R2.reuse, R94 ;  /* 0x0000005e025e7220 */ /* 0x040fe40000410000 */
[C---:B------:R-:W-:Y:S02]  /*15210*/  FMUL.FTZ R95, R2.reuse, R95 ;  /* 0x0000005f025f7220 */ /* 0x040fe40000410000 */
[C---:B------:R-:W-:Y:S02]  /*15220*/  FMUL.FTZ R96, R3.reuse, R96 ;  /* 0x0000006003607220 */ /* 0x040fe40000410000 */
[C---:B------:R-:W-:Y:S01]  /*15230*/  FMUL.FTZ R97, R3.reuse, R97 ;  /* 0x0000006103617220 */ /* 0x040fe20000410000 */
[----:B------:R-:W4:Y:S02]  /*15240*/  MUFU.EX2 R243, R243 ;  /* 0x000000f300f37308 */ /* 0x000f240000000800 */
        /* <DEDUP_REMOVED lines=131> */
[----:B------:R-:W-:Y:S01]  /*15a80*/  FADD.FTZ R230, R230, R181 ;  /* 0x000000b5e6e67221 */ /* 0x000fe20000010000 */
[----:B------:R-:W-:Y:S03]  /*15a90*/  IADD3 R181, R228, -0x1, RZ ;  /* 0xffffffffe4b57810 */ /* 0x000fe60007ffe0ff */
[----:B------:R-:W-:Y:S01]  /*15aa0*/  FADD.FTZ R233, R233, R230 ;  /* 0x000000e6e9e97221 */ /* 0x000fe20000010000 */
[----:B------:R-:W-:Y:S04]  /*15ab0*/  HMMA.16816.F32 R96, R136, R14, R96 ;  /* 0x0000000e8860723c */ /* 0x000fe80000001860 */
[----:B------:R-:W-:Y:S01]  /*15ac0*/  FADD.FTZ R236, R236, R233 ;  /* 0x000000e9ecec7221 */ /* 0x000fe20000010000 */
[----:B------:R-:W-:Y:S03]  /*15ad0*/  MOV R228, R181 ;  /* 0x000000b500e47202 */ /* 0x000fe60000000f00 */
[----:B------:R-:W-:Y:S04]  /*15ae0*/  FADD.FTZ R235, R235, R236 ;  /* 0x000000ecebeb7221 */ /* 0x000fe80000010000 */
[----:B------:R-:W-:Y:S04]  /*15af0*/  FADD.FTZ R238, R238, R235 ;  /* 0x000000ebeeee7221 */ /* 0x000fe80000010000 */
[----:B------:R-:W-:Y:S04]  /*15b00*/  FADD.FTZ R241, R241, R238 ;  /* 0x000000eef1f17221 */ /* 0x000fe80000010000 */
[----:B------:R-:W-:Y:S04]  /*15b10*/  FADD.FTZ R244, R244, R241 ;  /* 0x000000f1f4f47221 */ /* 0x000fe80000010000 */
[----:B------:R-:W-:Y:S04]  /*15b20*/  FADD.FTZ R219, R243, R244 ;  /* 0x000000f4f3db7221 */ /* 0x000fe80000010000 */
[----:B------:R-:W-:Y:S01]  /*15b30*/  FADD.FTZ R219, R246, R219 ;  /* 0x000000dbf6db7221 */ /* 0x000fe20000010000 */
[----:B------:R-:W-:-:S05]  /*15b40*/  @P0 BRA `(.L_x_405) ;  /* 0xffffc84000000947 */ /* 0x000fca000383ffff */
.L_x_396:
        /* <DEDUP_REMOVED lines=23> */
.L_x_407:
[----:B------:R-:W-:Y:S02]  /*15cc0*/  ULDC UR4, c[0x0][0x32c] ;  /* 0x0000cb0000047ab9 */ /* 0x000fe40000000800 */
[----:B------:R-:W-:-:S03]  /*15cd0*/  UISETP.NE.AND UP0, UPT, UR4, 0x1, UPT ;  /* 0x000000010400788c */ /* 0x000fc6000bf05270 */
[----:B------:R-:W-:Y:S02]  /*15ce0*/  ULDC.64 UR4, c[0x0][0x330] ;  /* 0x0000cc0000047ab9 */ /* 0x000fe40000000a00 */
[----:B------:R-:W-:-:S07]  /*15cf0*/  UIMAD.WIDE.U32 UR16, UR10, UR4, URZ ;  /* 0x000000040a1072a5 */ /* 0x000fce000f8e003f */
[----:B------:R-:W-:Y:S02]  /*15d00*/  @UP0 UMOV UR13, UR17 ;  /* 0x00000011000d0c82 */ /* 0x000fe40008000000 */
[----:B------:R-:W-:Y:S02]  /*15d10*/  @UP0 USHF.R.U32.HI UR10, URZ, UR5, UR13 ;  /* 0x000000053f0a0299 */ /* 0x000fe4000801160d */
.L_x_408:
[----:B------:R-:W-:Y:S02]  /*15d20*/  ULDC UR4, c[0x0][0x32c] ;  /* 0x0000cb0000047ab9 */ /* 0x000fe40000000800 */
[----:B------:R-:W-:-:S04]  /*15d30*/  UIMAD UR4, UR10, UR4, URZ ;  /* 0x000000040a0472a4 */ /* 0x000fc8000f8e023f */
[----:B------:R-:W-:-:S04]  /*15d40*/  UISETP.LT.AND UP0, UPT, UR9, UR4, UPT ;  /* 0x000000040900728c */ /* 0x000fc8000bf01270 */
[----:B------:R-:W-:-:S04]  /*15d50*/  USEL UR9, UR9, UR4, !UP0 ;  /* 0x0000000409097287 */ /* 0x000fc8000c000000 */
.L_x_406:
[----:B------:R-:W-:-:S04]  /*15d60*/  UIADD3 UR9, UR9, 0x3f, URZ ;  /* 0x0000003f09097890 */ /* 0x000fc8000fffe03f */
[----:B------:R-:W-:-:S04]  /*15d70*/  USHF.R.S32.HI UR4, URZ, 0x1f, UR9 ;  /* 0x0000001f3f047899 */ /* 0x000fc80008011409 */
[----:B------:R-:W-:-:S04]  /*15d80*/  ULEA.HI UR4, UR4, UR9, URZ, 0x6 ;  /* 0x0000000904047291 */ /* 0x000fc8000f8f303f */
[----:B------:R-:W-:-:S04]  /*15d90*/  USHF.R.S32.HI UR4, URZ, 0x6, UR4 ;  /* 0x000000063f047899 */ /* 0x000fc80008011404 */
[----:B------:R-:W-:-:S04]  /*15da0*/  UISETP.LT.AND UP0, UPT, UR8, UR4, UPT ;  /* 0x000000040800728c */ /* 0x000fc8000bf01270 */
[----:B------:R-:W-:-:S06]  /*15db0*/  USEL UR4, UR8, UR4, !UP0 ;  /* 0x0000000408047287 */ /* 0x000fcc000c000000 */
[----:B------:R-:W-:-:S13]  /*15dc0*/  ISETP.GE.AND P0, PT, R181, UR4, PT ;  /* 0x00000004b5007c0c */ /* 0x000fda000bf06270 */
[----:B------:R-:W-:Y:S05]  /*15dd0*/  @!P0 BRA `(.L_x_409) ;  /* 0x00002dd000008947 */ /* 0x000fea0003800000 */
[----:B------:R-:W-:Y:S01]  /*15de0*/  IADD3 RZ, P6, R208, 0x40, RZ ;  /* 0x00000040d0ff7810 */ /* 0x000fe20007fde0ff */
[----:B------:R-:W-:Y:S01]  /*15df0*/  IMAD.MOV.U32 R135, RZ, RZ, R132 ;  /* 0x000000ffff877224 */ /* 0x000fe200078e0084 */
[C---:B------:R-:W-:Y:S01]  /*15e00*/  IADD3 RZ, P4, R210.reuse, 0x40, RZ ;  /* 0x00000040d2ff7810 */ /* 0x040fe20007f9e0ff */
[----:B------:R-:W-:Y:S01]  /*15e10*/  IMAD.MOV.U32 R3, RZ, RZ, R0 ;  /* 0x000000ffff037224 */ /* 0x000fe200078e0000 */
[----:B------:R-:W-:Y:S01]  /*15e20*/  IADD3 RZ, P0, R210, 0x80, RZ ;  /* 0x00000080d2ff7810 */ /* 0x000fe20007f1e0ff */
[----:B------:R-:W-:Y:S01]  /*15e30*/  IMAD.MOV.U32 R230, RZ, RZ, R181 ;  /* 0x000000ffffe67224 */ /* 0x000fe200078e00b5 */
[C---:B------:R-:W-:Y:S01]  /*15e40*/  IADD3 RZ, P5, R208.reuse, 0x80, RZ ;  /* 0x00000080d0ff7810 */ /* 0x040fe20007fbe0ff */
[----:B------:R-:W-:Y:S01]  /*15e50*/  IMAD.X R229, RZ, RZ, R215, P6 ;  /* 0x000000ffffe57224 */ /* 0x000fe200030e06d7 */
[C---:B------:R-:W-:Y:S01]  /*15e60*/  IADD3 R223, R208.reuse, 0x40, RZ ;  /* 0x00000040d0df7810 */ /* 0x040fe20007ffe0ff */
[--C-:B------:R-:W-:Y:S01]  /*15e70*/  IMAD.X R227, RZ, RZ, R217.reuse, P4 ;  /* 0x000000ffffe37224 */ /* 0x100fe200020e06d9 */
[----:B------:R-:W-:Y:S01]  /*15e80*/  IADD3.X R228, RZ, R215, RZ, P5, !PT ;  /* 0x000000d7ffe47210 */ /* 0x000fe20002ffe4ff */
[----:B------:R-:W-:Y:S01]  /*15e90*/  IMAD.X R226, RZ, RZ, R217, P0 ;  /* 0x000000ffffe27224 */ /* 0x000fe200000e06d9 */
[----:B------:R-:W-:Y:S01]  /*15ea0*/  IADD3 R222, R208, 0x80, RZ ;  /* 0x00000080d0de7810 */ /* 0x000fe20007ffe0ff */
[----:B------:R-:W-:Y:S01]  /*15eb0*/  IMAD.MOV.U32 R224, RZ, RZ, c[0x0][0x20c] ;  /* 0x00008300ffe07624 */ /* 0x000fe200078e00ff */
[----:B------:R-:W-:-:S02]  /*15ec0*/  IADD3 R221, R210, 0x40, RZ ;  /* 0x00000040d2dd7810 */ /* 0x000fc40007ffe0ff */
[----:B------:R-:W-:Y:S02]  /*15ed0*/  IADD3 R220, R210, 0x80, RZ ;  /* 0x00000080d2dc7810 */ /* 0x000fe40007ffe0ff */
[----:B------:R-:W-:Y:S02]  /*15ee0*/  MOV R225, c[0x0][0x208] ;  /* 0x0000820000e17a02 */ /* 0x000fe40000000f00 */
.L_x_410:
[C---:B------:R-:W-:Y:S01]  /*15ef0*/  ISETP.LT.AND P6, PT, R230.reuse, UR8, PT ;  /* 0x00000008e6007c0c */ /* 0x040fe2000bfc1270 */
[----:B------:R-:W-:Y:S04]  /*15f00*/  DEPBAR.LE SB0, 0x0 ;  /* 0x000080000000791a */ /* 0x000fe80000000000 */
[----:B------:R-:W-:Y:S08]  /*15f10*/  BAR.SYNC.DEFER_BLOCKING 0x0 ;  /* 0x0000000000007b1d */ /* 0x000ff00000010000 */
[----:B------:R-:W-:Y:S01]  /*15f20*/  @!P6 SHF.R.S32.HI R15, RZ, 0x1f, R230 ;  /* 0x0000001fff0fe819 */ /* 0x000fe200000114e6 */
[----:B------:R-:W-:Y:S04]  /*15f30*/  @!P6 IMAD.WIDE.U32 R4, R230, c[0x0][0x208], RZ ;  /* 0x00008200e604ea25 */ /* 0x000fe800078e00ff */
[----:B------:R-:W-:Y:S01]  /*15f40*/  @!P6 IMAD R15, R15, c[0x0][0x208], RZ ;  /* 0x000082000f0fea24 */ /* 0x000fe200078e02ff */
[----:B------:R-:W-:Y:S03]  /*15f50*/  @!P6 SHF.L.U32 R13, R4, 0x6, RZ ;  /* 0x00000006040de819 */ /* 0x000fe600000006ff */
[----:B------:R-:W-:Y:S01]  /*15f60*/  @!P6 IMAD R15, R230, c[0x0][0x20c], R15 ;  /* 0x00008300e60fea24 */ /* 0x000fe200078e020f */
[C---:B------:R-:W-:Y:S02]  /*15f70*/  @!P6 IADD3 R17, P0, R13.reuse, R222, RZ ;  /* 0x000000de0d11e210 */ /* 0x040fe40007f1e0ff */
[----:B------:R-:W-:Y:S02]  /*15f80*/  @!P6 IADD3 R7, P4, R13, R223, RZ ;  /* 0x000000df0d07e210 */ /* 0x000fe40007f9e0ff */
[----:B------:R-:W-:Y:S01]  /*15f90*/  @!P6 IADD3 R15, R5, R15, RZ ;  /* 0x0000000f050fe210 */ /* 0x000fe20007ffe0ff */
[----:B------:R-:W-:Y:S01]  /*15fa0*/  LDSM.16.M88.4 R32, [R206+0xc100] ;  /* 0x00c10000ce20783b */ /* 0x000fe20000000200 */
[----:B------:R-:W-:Y:S02]  /*15fb0*/  @!P6 IADD3 R5, P5, R13, R208, RZ ;  /* 0x000000d00d05e210 */ /* 0x000fe40007fbe0ff */
[----:B------:R-:W-:Y:S04]  /*15fc0*/  @!P6 SHF.L.U64.HI R15, R4, 0x6, R15 ;  /* 0x00000006040fe819 */ /* 0x000fe8000001020f */
[----:B------:R-:W-:Y:S01]  /*15fd0*/  @!P6 IADD3.X R4, R15, R228, RZ, P0, !PT ;  /* 0x000000e40f04e210 */ /* 0x000fe200007fe4ff */
[----:B------:R-:W1:Y:S01]  /*15fe0*/  LDSM.16.M88.4 R8, [R205+0x6100] ;  /* 0x00610000cd08783b */ /* 0x000e620000000200 */
[----:B------:R-:W-:Y:S02]  /*15ff0*/  @!P6 LEA R28, P0, R17, c[0x0][0x1f8], 0x1 ;  /* 0x00007e00111cea11 */ /* 0x000fe400078008ff */
[----:B------:R-:W-:Y:S02]  /*16000*/  @!P6 IADD3.X R0, R15, R215, RZ, P5, !PT ;  /* 0x000000d70f00e210 */ /* 0x000fe40002ffe4ff */
[----:B------:R-:W-:Y:S02]  /*16010*/  @!P6 LEA.HI.X R29, R17, c[0x0][0x1fc], R4, 0x1, P0 ;  /* 0x00007f00111dea11 */ /* 0x000fe400000f0c04 */
[----:B------:R-:W-:Y:S01]  /*16020*/  @!P6 LEA R22, P5, R5, c[0x0][0x1f8], 0x1 ;  /* 0x00007e000516ea11 */ /* 0x000fe200078a08ff */
[----:B------:R-:W2:Y:S01]  /*16030*/  LDSM.16.M88.4 R16, [R205+0x6900] ;  /* 0x00690000cd10783b */ /* 0x000ea20000000200 */
[----:B------:R-:W-:Y:S02]  /*16040*/  @!P6 IADD3.X R2, R15, R229, RZ, P4, !PT ;  /* 0x000000e50f02e210 */ /* 0x000fe400027fe4ff */
[----:B------:R-:W-:Y:S02]  /*16050*/  @!P6 LEA R20, P4, R7, c[0x0][0x1f8], 0x1 ;  /* 0x00007e000714ea11 */ /* 0x000fe400078808ff */
[----:B------:R-:W-:Y:S02]  /*16060*/  @!P6 LEA R13, P0, R225, R13, 0x5 ;  /* 0x0000000de10de211 */ /* 0x000fe400078028ff */
[----:B------:R-:W-:Y:S01]  /*16070*/  @!P6 LEA.HI.X R23, R5, c[0x0][0x1fc], R0, 0x1, P5 ;  /* 0x00007f000517ea11 */ /* 0x000fe200028f0c00 */
[----:B------:R-:W3:Y:S01]  /*16080*/  LDSM.16.M88.4 R24, [R205+0x7100] ;  /* 0x00710000cd18783b */ /* 0x000ee20000000200 */
[----:B------:R-:W-:Y:S02]  /*16090*/  @!P6 LEA.HI.X R21, R7, c[0x0][0x1fc], R2, 0x1, P4 ;  /* 0x00007f000715ea11 */ /* 0x000fe400020f0c02 */
[----:B------:R-:W-:Y:S02]  /*160a0*/  @!P6 IADD3 R5, P5, R13, R208, RZ ;  /* 0x000000d00d05e210 */ /* 0x000fe40007fbe0ff */
[----:B------:R-:W-:Y:S02]  /*160b0*/  @!P6 LEA.HI.X R15, R225, R15, R224, 0x5, P0 ;  /* 0x0000000fe10fe211 */ /* 0x000fe400000f2ce0 */
[C---:B------:R-:W-:Y:S01]  /*160c0*/  @!P6 IADD3 R7, P4, R13.reuse, R223, RZ ;  /* 0x000000df0d07e210 */ /* 0x040fe20007f9e0ff */
[----:B------:R-:W4:Y:S01]  /*160d0*/  LDSM.16.M88.4 R136, [R205+0x7900] ;  /* 0x00790000cd88783b */ /* 0x000f220000000200 */
[----:B------:R-:W-:Y:S02]  /*160e0*/  @!P6 IADD3 R13, P0, R13, R222, RZ ;  /* 0x000000de0d0de210 */ /* 0x000fe40007f1e0ff */
[----:B------:R-:W-:Y:S02]  /*160f0*/  @!P6 IADD3.X R0, R15, R215, RZ, P5, !PT ;  /* 0x000000d70f00e210 */ /* 0x000fe40002ffe4ff */
[----:B------:R-:W-:Y:S02]  /*16100*/  @!P6 LEA R170, P5, R5, c[0x0][0x1f8], 0x1 ;  /* 0x00007e0005aaea11 */ /* 0x000fe400078a08ff */
[----:B------:R-:W-:Y:S01]  /*16110*/  @!P6 IADD3.X R2, R15, R229, RZ, P4, !PT ;  /* 0x000000e50f02e210 */ /* 0x000fe200027fe4ff */
[----:B------:R-:W-:Y:S01]  /*16120*/  LDSM.16.M88.4 R140, [R202+0xc100] ;  /* 0x00c10000ca8c783b */ /* 0x000fe20000000200 */
[----:B------:R-:W-:Y:S02]  /*16130*/  @!P6 LEA R168, P4, R7, c[0x0][0x1f8], 0x1 ;  /* 0x00007e0007a8ea11 */ /* 0x000fe400078808ff */
[----:B------:R-:W-:Y:S02]  /*16140*/  @!P6 IADD3.X R4, R15, R228, RZ, P0, !PT ;  /* 0x000000e40f04e210 */ /* 0x000fe400007fe4ff */
[----:B------:R-:W-:Y:S02]  /*16150*/  @!P6 LEA R132, P0, R13, c[0x0][0x1f8], 0x1 ;  /* 0x00007e000d84ea11 */ /* 0x000fe400078008ff */
[----:B------:R-:W-:Y:S01]  /*16160*/  @!P6 LEA.HI.X R171, R5, c[0x0][0x1fc], R0, 0x1, P5 ;  /* 0x00007f0005abea11 */ /* 0x000fe200028f0c00 */
[----:B------:R-:W5:Y:S01]  /*16170*/  LDSM.16.M88.4 R144, [R204] ;  /* 0x00000000cc90783b */ /* 0x000f620000000200 */
[----:B------:R-:W-:Y:S02]  /*16180*/  @!P6 LEA.HI.X R169, R7, c[0x0][0x1fc], R2, 0x1, P4 ;  /* 0x00007f0007a9ea11 */ /* 0x000fe400020f0c02 */
[----:B------:R-:W-:Y:S02]  /*16190*/  @!P6 LEA.HI.X R133, R13, c[0x0][0x1fc], R4, 0x1, P0 ;  /* 0x00007f000d85ea11 */ /* 0x000fe400000f0c04 */
[C---:B-1----:R-:W-:Y:S03]  /*161a0*/  HMMA.16816.F32 R4, R32.reuse, R8, RZ ;  /* 0x000000082004723c */ /* 0x042fe600000018ff */
[----:B------:R-:W1:Y:S05]  /*161b0*/  LDSM.16.M88.4 R148, [R195] ;  /* 0x00000000c394783b */ /* 0x000e6a0000000200 */
[C---:B------:R-:W-:Y:S03]  /*161c0*/  HMMA.16816.F32 R8, R32.reuse, R10, RZ ;  /* 0x0000000a2008723c */ /* 0x040fe600000018ff */
[----:B------:R-:W1:Y:S05]  /*161d0*/  LDSM.16.M88.4 R152, [R194] ;  /* 0x00000000c298783b */ /* 0x000e6a0000000200 */
[C---:B--2---:R-:W-:Y:S03]  /*161e0*/  HMMA.16816.F32 R12, R32.reuse, R16, RZ ;  /* 0x00000010200c723c */ /* 0x044fe600000018ff */
        /* <DEDUP_REMOVED lines=12> */
[C---:B------:R-:W-:Y:S01]  /*162b0*/  ISETP.GT.AND P6, PT, R230.reuse, UR8, PT ;  /* 0x00000008e6007c0c */ /* 0x040fe2000bfc4270 */
        /* <DEDUP_REMOVED lines=115> */
[----:B------:R-:W1:Y:S06]  /*169f0*/  LDSM.16.M88.4 R168, [R199+0x14100] ;  /* 0x01410000c7a8783b */ /* 0x000e6c0000000200 */
[----:B------:R-:W-:Y:S01]  /*16a00*/  IADD3 R181, R230, -0x1, RZ ;  /* 0xffffffffe6b57810 */ /* 0x000fe20007ffe0ff */
        /* <DEDUP_REMOVED lines=49> */
[----:B-1----:R-:W-:Y:S02]  /*16d20*/  FMNMX.FTZ R5, R174, R3, !PT ;  /* 0x00000003ae057209 */ /* 0x002fe40007810000 */
[----:B------:R-:W-:Y:S09]  /*16d30*/  @P6 SHF.R.S32.HI R6, RZ, 0x1f, R181 ;  /* 0x0000001fff066819 */ /* 0x000ff200000114b5 */
[----:B------:R-:W-:Y:S02]  /*16d40*/  FMUL.FTZ R22, R22, c[0x0][0x320] ;  /* 0x0000c80016167a20 */ /* 0x000fe40000410000 */
[----:B------:R-:W-:Y:S02]  /*16d50*/  FMUL.FTZ R23, R23, c[0x0][0x320] ;  /* 0x0000c80017177a20 */ /* 0x000fe40000410000 */
[----:B------:R-:W-:Y:S02]  /*16d60*/  FMUL.FTZ R20, R20, c[0x0][0x320] ;  /* 0x0000c80014147a20 */ /* 0x000fe40000410000 */
[----:B------:R-:W-:Y:S02]  /*16d70*/  FMUL.FTZ R21, R21, c[0x0][0x320] ;  /* 0x0000c80015157a20 */ /* 0x000fe40000410000 */
[----:B------:R-:W-:Y:S02]  /*16d80*/  FMUL.FTZ R24, R24, c[0x0][0x320] ;  /* 0x0000c80018187a20 */ /* 0x000fe40000410000 */
[----:B------:R-:W-:Y:S01]  /*16d90*/  FMUL.FTZ R25, R25, c[0x0][0x320] ;  /* 0x0000c80019197a20 */ /* 0x000fe20000410000 */
[----:B------:R-:W1:Y:S01]  /*16da0*/  MUFU.TANH R172, R172 ;  /* 0x000000ac00ac7308 */ /* 0x000e620000002400 */
[----:B------:R-:W-:Y:S02]  /*16db0*/  FMUL.FTZ R26, R26, c[0x0][0x320] ;  /* 0x0000c8001a1a7a20 */ /* 0x000fe40000410000 */
[----:B------:R-:W-:Y:S01]  /*16dc0*/  FMUL.FTZ R27, R27, c[0x0][0x320] ;  /* 0x0000c8001b1b7a20 */ /* 0x000fe20000410000 */
[C---:B--2---:R-:W-:Y:S06]  /*16dd0*/  HMMA.16816.F32 R28, R168.reuse, R8, R28 ;  /* 0x00000008a81c723c */ /* 0x044fec000000181c */
[----:B------:R-:W2:Y:S01]  /*16de0*/  MUFU.TANH R232, R232 ;  /* 0x000000e800e87308 */ /* 0x000ea20000002400 */
[----:B----4-:R-:W-:Y:S01]  /*16df0*/  FMNMX.FTZ R9, R234, R135, !PT ;  /* 0x00000087ea097209 */ /* 0x010fe20007810000 */
        /* <DEDUP_REMOVED lines=64> */
[----:B--2---:R-:W-:Y:S01]  /*17200*/  FMNMX.FTZ R11, R4, R9, !PT ;  /* 0x00000009040b7209 */ /* 0x004fe20007810000 */
[----:B------:R-:W-:Y:S06]  /*17210*/  @P6 IMAD.WIDE.U32 R8, R181, c[0x0][0x1e0], RZ ;  /* 0x00007800b5086a25 */ /* 0x000fec00078e00ff */
[----:B------:R-:W2:Y:S01]  /*17220*/  SHFL.BFLY PT, R2, R11, 0x1, 0x1f ;  /* 0x0c201f000b027f89 */ /* 0x000ea200000e0000 */
[----:B-1----:R-:W-:Y:S02]  /*17230*/  FMNMX.FTZ R5, R7, R0, !PT ;  /* 0x0000000007057209 */ /* 0x002fe40007810000 */
[----:B------:R-:W-:Y:S05]  /*17240*/  @P6 SHF.L.U32 R7, R8, 0x6, RZ ;  /* 0x0000000608076819 */ /* 0x000fea00000006ff */
[----:B------:R-:W1:Y:S01]  /*17250*/  SHFL.BFLY PT, R132, R5, 0x1, 0x1f ;  /* 0x0c201f0005847f89 */ /* 0x000e6200000e0000 */
[----:B--2---:R-:W-:Y:S05]  /*17260*/  FMNMX.FTZ R0, R11, R2, !PT ;  /* 0x000000020b007209 */ /* 0x004fea0007810000 */
[C---:B------:R-:W-:Y:S02]  /*17270*/  FADD.FTZ R2, -R0.reuse, R3 ;  /* 0x0000000300027221 */ /* 0x040fe40000010100 */
[----:B------:R-:W-:Y:S02]  /*17280*/  FMUL.FTZ R151, R0, c[0x0][0x2d0] ;  /* 0x0000b40000977a20 */ /* 0x000fe40000410000 */
[----:B------:R-:W-:Y:S02]  /*17290*/  FMUL.FTZ R3, R2, c[0x0][0x2d0] ;  /* 0x0000b40002037a20 */ /* 0x000fe40000410000 */
[--C-:B------:R-:W-:Y:S01]  /*172a0*/  FFMA.FTZ R174, R174, c[0x0][0x2d0], -R151.reuse ;  /* 0x0000b400aeae7a23 */ /* 0x100fe20000010897 */
[----:B-1----:R-:W-:Y:S01]  /*172b0*/  FMNMX.FTZ R132, R5, R132, !PT ;  /* 0x0000008405847209 */ /* 0x002fe20007810000 */
[----:B------:R-:W-:Y:S01]  /*172c0*/  @P6 IMAD R5, R6, c[0x0][0x1e0], RZ ;  /* 0x0000780006056a24 */ /* 0x000fe200078e02ff */
[----:B------:R-:W-:Y:S01]  /*172d0*/  @P6 IADD3 R6, P4, R7, R210, RZ ;  /* 0x000000d207066210 */ /* 0x000fe20007f9e0ff */
[----:B------:R-:W-:Y:S01]  /*172e0*/  FFMA.FTZ R173, R172, c[0x0][0x2d0], -R151 ;  /* 0x0000b400acad7a23 */ /* 0x000fe20000010897 */
[----:B------:R-:W1:Y:S01]  /*172f0*/  MUFU.EX2 R3, R3 ;  /* 0x0000000300037308 */ /* 0x000e620000000800 */
[----:B------:R-:W-:Y:S01]  /*17300*/  FADD.FTZ R2, -R132, R135 ;  /* 0x0000008784027221 */ /* 0x000fe20000010100 */
[----:B------:R-:W-:Y:S01]  /*17310*/  @P6 LEA R18, P5, R6, c[0x0][0x1c8], 0x1 ;  /* 0x0000720006126a11 */ /* 0x000fe200078a08ff */
[----:B------:R-:W-:Y:S02]  /*17320*/  @P6 IMAD R5, R181, c[0x0][0x1e4], R5 ;  /* 0x00007900b5056a24 */ /* 0x000fe400078e0205 */
[----:B------:R-:W-:Y:S02]  /*17330*/  FMUL.FTZ R4, R2, c[0x0][0x2d0] ;  /* 0x0000b40002047a20 */ /* 0x000fe40000410000 */
[----:B------:R-:W-:Y:S01]  /*17340*/  FMUL.FTZ R145, R132, c[0x0][0x2d0] ;  /* 0x0000b40084917a20 */ /* 0x000fe20000410000 */
[----:B------:R-:W-:Y:S01]  /*17350*/  @P6 IADD3 R5, R9, R5, RZ ;  /* 0x0000000509056210 */ /* 0x000fe20007ffe0ff */
[--C-:B------:R-:W-:Y:S01]  /*17360*/  FFMA.FTZ R172, R238, c[0x0][0x2d0], -R151.reuse ;  /* 0x0000b400eeac7a23 */ /* 0x100fe20000010897 */
[----:B------:R2:W3:Y:S01]  /*17370*/  MUFU.EX2 R2, R4 ;  /* 0x0000000400027308 */ /* 0x0004e20000000800 */
[----:B------:R-:W-:Y:S01]  /*17380*/  FFMA.FTZ R171, R242, c[0x0][0x2d0], -R151 ;  /* 0x0000b400f2ab7a23 */ /* 0x000fe20000010897 */
[----:B------:R-:W-:Y:S01]  /*17390*/  @P6 SHF.L.U64.HI R5, R8, 0x6, R5 ;  /* 0x0000000608056819 */ /* 0x000fe20000010205 */
[--C-:B------:R-:W-:Y:S01]  /*173a0*/  FFMA.FTZ R170, R234, c[0x0][0x2d0], -R145.reuse ;  /* 0x0000b400eaaa7a23 */ /* 0x100fe20000010891 */
[----:B------:R-:W-:Y:S01]  /*173b0*/  @P6 IADD3 R8, P0, R7, R221, RZ ;  /* 0x000000dd07086210 */ /* 0x000fe20007f1e0ff */
[--C-:B------:R-:W-:Y:S01]  /*173c0*/  FFMA.FTZ R169, R232, c[0x0][0x2d0], -R145.reuse ;  /* 0x0000b400e8a97a23 */ /* 0x100fe20000010891 */
[C---:B------:R-:W-:Y:S01]  /*173d0*/  @P6 IADD3.X R9, R5.reuse, R217, RZ, P4, !PT ;  /* 0x000000d905096210 */ /* 0x040fe200027fe4ff */
[--C-:B------:R-:W-:Y:S01]  /*173e0*/  FFMA.FTZ R168, R240, c[0x0][0x2d0], -R145.reuse ;  /* 0x0000b400f0a87a23 */ /* 0x100fe20000010891 */
[----:B------:R-:W-:Y:S01]  /*173f0*/  @P6 LEA R20, P4, R8, c[0x0][0x1c8], 0x1 ;  /* 0x0000720008146a11 */ /* 0x000fe200078808ff */
[----:B------:R-:W-:Y:S01]  /*17400*/  FFMA.FTZ R135, R236, c[0x0][0x2d0], -R145 ;  /* 0x0000b400ec877a23 */ /* 0x000fe20000010891 */
[----:B------:R-:W-:Y:S01]  /*17410*/  @P6 LEA.HI.X R19, R6, c[0x0][0x1cc], R9, 0x1, P5 ;  /* 0x0000730006136a11 */ /* 0x000fe200028f0c09 */
[----:B------:R-:W-:Y:S01]  /*17420*/  MUFU.EX2 R174, R174 ;  /* 0x000000ae00ae7308 */ /* 0x000fe20000000800 */
[----:B------:R-:W-:Y:S01]  /*17430*/  @P6 IADD3.X R11, R5, R227, RZ, P0, !PT ;  /* 0x000000e3050b6210 */ /* 0x000fe200007fe4ff */
[----:B------:R-:W-:Y:S02]  /*17440*/  FFMA.FTZ R179, R142, c[0x0][0x2d0], -R145 ;  /* 0x0000b4008eb37a23 */ /* 0x000fe40000010891 */
[----:B------:R4:W-:Y:S01]  /*17450*/  @P6 LDGSTS.E.BYPASS.LTC128B.128 [R207+0x6100], [R18.64], !P3 ;  /* 0x0610000012cf6fae */ /* 0x0009e2000d901d5c */
[----:B------:R-:W-:Y:S01]  /*17460*/  @P6 LEA.HI.X R21, R8, c[0x0][0x1cc], R11, 0x1, P4 ;  /* 0x0000730008156a11 */ /* 0x000fe200020f0c0b */
[C---:B-1----:R-:W-:Y:S02]  /*17470*/  FMUL.FTZ R32, R3.reuse, R100 ;  /* 0x0000006403207220 */ /* 0x042fe40000410000 */
[----:B------:R-:W-:Y:S02]  /*17480*/  FMUL.FTZ R33, R3, R101 ;  /* 0x0000006503217220 */ /* 0x000fe40000410000 */
[----:B------:R-:W1:Y:S01]  /*17490*/  MUFU.EX2 R173, R173 ;  /* 0x000000ad00ad7308 */ /* 0x000e620000000800 */
[----:B------:R-:W-:Y:S01]  /*174a0*/  FFMA.FTZ R183, R136, c[0x0][0x2d0], -R145 ;  /* 0x0000b40088b77a23 */ /* 0x000fe20000010891 */
[----:B------:R5:W-:Y:S01]  /*174b0*/  @P6 LDGSTS.E.BYPASS.LTC128B.128 [R207+0x8100], [R20.64], !P2 ;  /* 0x0810000014cf6fae */ /* 0x000be2000d101d5c */
[----:B--2---:R-:W-:Y:S01]  /*174c0*/  @P6 IADD3 R4, P0, R7, R220, RZ ;  /* 0x000000dc07046210 */ /* 0x004fe20007f1e0ff */
[C---:B---3--:R-:W-:Y:S02]  /*174d0*/  FMUL.FTZ R34, R2.reuse, R102 ;  /* 0x0000006602227220 */ /* 0x048fe40000410000 */
[----:B------:R-:W-:Y:S01]  /*174e0*/  FMUL.FTZ R35, R2, R103 ;  /* 0x0000006702237220 */ /* 0x000fe20000410000 */
[----:B------:R-:W-:Y:S01]  /*174f0*/  @P6 LEA R16, P4, R4, c[0x0][0x1c8], 0x1 ;  /* 0x0000720004106a11 */ /* 0x000fe200078808ff */
[--C-:B------:R-:W-:Y:S01]  /*17500*/  FFMA.FTZ R231, R166, c[0x0][0x2d0], -R151.reuse ;  /* 0x0000b400a6e77a23 */ /* 0x100fe20000010897 */
[----:B------:R-:W-:Y:S01]  /*17510*/  @P6 IADD3.X R9, R5, R226, RZ, P0, !PT ;  /* 0x000000e205096210 */ /* 0x000fe200007fe4ff */
[----:B------:R-:W-:Y:S01]  /*17520*/  MUFU.EX2 R172, R172 ;  /* 0x000000ac00ac7308 */ /* 0x000fe20000000800 */
[----:B------:R-:W-:Y:S01]  /*17530*/  @P6 IADD3 R7, P0, R7, UR6, RZ ;  /* 0x0000000607076c10 */ /* 0x000fe2000ff1e0ff */
[----:B------:R-:W-:Y:S01]  /*17540*/  FFMA.FTZ R232, R162, c[0x0][0x2d0], -R151 ;  /* 0x0000b400a2e87a23 */ /* 0x000fe20000010897 */
[----:B------:R-:W-:Y:S01]  /*17550*/  @P6 LEA.HI.X R17, R4, c[0x0][0x1cc], R9, 0x1, P4 ;  /* 0x0000730004116a11 */ /* 0x000fe200020f0c09 */
[--C-:B------:R-:W-:Y:S01]  /*17560*/  FFMA.FTZ R233, R164, c[0x0][0x2d0], -R151.reuse ;  /* 0x0000b400a4e97a23 */ /* 0x100fe20000010897 */
[----:B------:R-:W-:Y:S01]  /*17570*/  @P6 IADD3 R4, P5, R7, R210, RZ ;  /* 0x000000d207046210 */ /* 0x000fe20007fbe0ff */
[----:B------:R-:W-:Y:S01]  /*17580*/  FFMA.FTZ R234, R160, c[0x0][0x2d0], -R151 ;  /* 0x0000b400a0ea7a23 */ /* 0x000fe20000010897 */
[----:B------:R-:W-:Y:S01]  /*17590*/  @P6 IADD3.X R5, R5, UR7, RZ, P0, !PT ;  /* 0x0000000705056c10 */ /* 0x000fe200087fe4ff */
[----:B------:R2:W-:Y:S01]  /*175a0*/  @P6 LDGSTS.E.BYPASS.LTC128B.128 [R207+0xa100], [R16.64], !P1 ;  /* 0x0a10000010cf6fae */ /* 0x0005e2000c901d5c */
[----:B------:R-:W-:Y:S01]  /*175b0*/  @P6 IADD3 R6, P4, R7, R221, RZ ;  /* 0x000000dd07066210 */ /* 0x000fe20007f9e0ff */
[----:B------:R-:W3:Y:S01]  /*175c0*/  MUFU.EX2 R171, R171 ;  /* 0x000000ab00ab7308 */ /* 0x000ee20000000800 */
[C---:B------:R-:W-:Y:S01]  /*175d0*/  @P6 IADD3.X R9, R5.reuse, R217, RZ, P5, !PT ;  /* 0x000000d905096210 */ /* 0x040fe20002ffe4ff */
[----:B----4-:R-:W-:Y:S01]  /*175e0*/  FMUL.FTZ R18, R2, R118 ;  /* 0x0000007602127220 */ /* 0x010fe20000410000 */
[----:B------:R-:W-:Y:S01]  /*175f0*/  @P6 LEA R24, P5, R4, c[0x0][0x1c8], 0x1 ;  /* 0x0000720004186a11 */ /* 0x000fe200078a08ff */
[----:B------:R-:W-:Y:S01]  /*17600*/  FMUL.FTZ R19, R2, R119 ;  /* 0x0000007702137220 */ /* 0x000fe20000410000 */
[----:B------:R-:W-:Y:S01]  /*17610*/  @P6 IADD3.X R11, R5, R227, RZ, P4, !PT ;  /* 0x000000e3050b6210 */ /* 0x000fe200027fe4ff */
[----:B------:R-:W-:Y:S01]  /*17620*/  FFMA.FTZ R235, R156, c[0x0][0x2d0], -R145 ;  /* 0x0000b4009ceb7a23 */ /* 0x000fe20000010891 */
[----:B------:R-:W-:Y:S01]  /*17630*/  @P6 LEA.HI.X R25, R4, c[0x0][0x1cc], R9, 0x1, P5 ;  /* 0x0000730004196a11 */ /* 0x000fe200028f0c09 */
[----:B------:R-:W-:Y:S01]  /*17640*/  FMUL.FTZ R4, R3, R128 ;  /* 0x0000008003047220 */ /* 0x000fe20000410000 */
[C---:B------:R-:W-:Y:S01]  /*17650*/  @P6 LEA R10, P4, R6.reuse, c[0x0][0x1c8], 0x1 ;  /* 0x00007200060a6a11 */ /* 0x040fe200078808ff */
[----:B------:R-:W-:Y:S01]  /*17660*/  MUFU.EX2 R170, R170 ;  /* 0x000000aa00aa7308 */ /* 0x000fe20000000800 */
[----:B------:R-:W-:Y:S01]  /*17670*/  @P6 IADD3 R7, P0, R7, R220, RZ ;  /* 0x000000dc07076210 */ /* 0x000fe20007f1e0ff */
[----:B------:R4:W-:Y:S01]  /*17680*/  @P6 LDGSTS.E.BYPASS.LTC128B.128 [R207+0x7100], [R24.64], !P3 ;  /* 0x0710000018cf6fae */ /* 0x0009e2000d901d5c */
[----:B------:R-:W-:Y:S01]  /*17690*/  @P6 LEA.HI.X R11, R6, c[0x0][0x1cc], R11, 0x1, P4 ;  /* 0x00007300060b6a11 */ /* 0x000fe200020f0c0b */
[C---:B------:R-:W-:Y:S01]  /*176a0*/  FMUL.FTZ R6, R2.reuse, R130 ;  /* 0x0000008202067220 */ /* 0x040fe20000410000 */
[----:B------:R-:W-:Y:S01]  /*176b0*/  @P6 IADD3.X R8, R5, R226, RZ, P0, !PT ;  /* 0x000000e205086210 */ /* 0x000fe200007fe4ff */
[----:B------:R-:W-:Y:S01]  /*176c0*/  FMUL.FTZ R5, R3, R129 ;  /* 0x0000008103057220 */ /* 0x000fe20000410000 */
[----:B------:R-:W-:Y:S01]  /*176d0*/  @P6 LEA R26, P0, R7, c[0x0][0x1c8], 0x1 ;  /* 0x00007200071a6a11 */ /* 0x000fe200078008ff */
[----:B------:R-:W-:Y:S01]  /*176e0*/  FMUL.FTZ R9, R3, R125 ;  /* 0x0000007d03097220 */ /* 0x000fe20000410000 */
[----:B-1----:R-:W-:Y:S01]  /*176f0*/  F2FP.PACK_AB R128, R173, R174 ;  /* 0x000000aead80723e */ /* 0x002fe200000000ff */
[----:B------:R1:W-:Y:S01]  /*17700*/  @P6 LDGSTS.E.BYPASS.LTC128B.128 [R207+0x9100], [R10.64], !P2 ;  /* 0x091000000acf6fae */ /* 0x0003e2000d101d5c */
[----:B------:R-:W-:Y:S01]  /*17710*/  @P6 LEA.HI.X R27, R7, c[0x0][0x1cc], R8, 0x1, P0 ;  /* 0x00007300071b6a11 */ /* 0x000fe200000f0c08 */
[----:B------:R-:W1:Y:S01]  /*17720*/  MUFU.EX2 R169, R169 ;  /* 0x000000a900a97308 */ /* 0x000e620000000800 */
[----:B------:R-:W-:Y:S01]  /*17730*/  FMUL.FTZ R7, R2, R131 ;  /* 0x0000008302077220 */ /* 0x000fe20000410000 */
[----:B---3--:R-:W-:Y:S01]  /*17740*/  F2FP.PACK_AB R130, R171, R172 ;  /* 0x000000acab82723e */ /* 0x008fe200000000ff */
[C---:B------:R-:W-:Y:S01]  /*17750*/  FMUL.FTZ R8, R3.reuse, R124 ;  /* 0x0000007c03087220 */ /* 0x040fe20000410000 */
[----:B------:R-:W-:Y:S01]  /*17760*/  ISETP.GT.AND P0, PT, R230, UR4, PT ;  /* 0x00000004e6007c0c */ /* 0x000fe2000bf04270 */
[C---:B--2---:R-:W-:Y:S01]  /*17770*/  FMUL.FTZ R16, R3.reuse, R116 ;  /* 0x0000007403107220 */ /* 0x044fe20000410000 */
[----:B------:R2:W-:Y:S01]  /*17780*/  @P6 LDGSTS.E.BYPASS.LTC128B.128 [R207+0xb100], [R26.64], !P1 ;  /* 0x0b1000001acf6fae */ /* 0x0005e2000c901d5c */
[C---:B------:R-:W-:Y:S02]  /*17790*/  FMUL.FTZ R17, R3.reuse, R117 ;  /* 0x0000007503117220 */ /* 0x040fe40000410000 */
[--C-:B------:R-:W-:Y:S01]  /*177a0*/  FFMA.FTZ R236, R154, c[0x0][0x2d0], -R145.reuse ;  /* 0x0000b4009aec7a23 */ /* 0x100fe20000010891 */
[----:B------:R-:W-:Y:S01]  /*177b0*/  MUFU.EX2 R168, R168 ;  /* 0x000000a800a87308 */ /* 0x000fe20000000800 */
[--C-:B------:R-:W-:Y:S02]  /*177c0*/  FFMA.FTZ R237, R158, c[0x0][0x2d0], -R145.reuse ;  /* 0x0000b4009eed7a23 */ /* 0x100fe40000010891 */
[----:B------:R-:W-:Y:S01]  /*177d0*/  FFMA.FTZ R238, R152, c[0x0][0x2d0], -R145 ;  /* 0x0000b40098ee7a23 */ /* 0x000fe20000010891 */
[----:B------:R-:W3:Y:S01]  /*177e0*/  LDSM.16.MT88.4 R12, [R203+0x100] ;  /* 0x00010000cb0c783b */ /* 0x000ee20000004200 */
[--C-:B------:R-:W-:Y:S02]  /*177f0*/  FFMA.FTZ R239, R150, c[0x0][0x2d0], -R151.reuse ;  /* 0x0000b40096ef7a23 */ /* 0x100fe40000010897 */
[C---:B----4-:R-:W-:Y:S02]  /*17800*/  FMUL.FTZ R24, R3.reuse, R108 ;  /* 0x0000006c03187220 */ /* 0x050fe40000410000 */
[----:B------:R-:W-:Y:S01]  /*17810*/  FMUL.FTZ R25, R3, R109 ;  /* 0x0000006d03197220 */ /* 0x000fe20000410000 */
[----:B------:R-:W4:Y:S01]  /*17820*/  MUFU.EX2 R135, R135 ;  /* 0x0000008700877308 */ /* 0x000f220000000800 */
[--C-:B------:R-:W-:Y:S01]  /*17830*/  FFMA.FTZ R240, R149, c[0x0][0x2d0], -R151.reuse ;  /* 0x0000b40095f07a23 */ /* 0x100fe20000010897 */
[----:B-----5:R-:W5:Y:S01]  /*17840*/  LDSM.16.MT88.4 R20, [R198+0x100] ;  /* 0x00010000c614783b */ /* 0x020f620000004200 */
[----:B------:R-:W-:Y:S01]  /*17850*/  FFMA.FTZ R241, R148, c[0x0][0x2d0], -R151 ;  /* 0x0000b40094f17a23 */ /* 0x000fe20000010897 */
[----:B-1----:R-:W-:Y:S01]  /*17860*/  F2FP.PACK_AB R129, R169, R170 ;  /* 0x000000aaa981723e */ /* 0x002fe200000000ff */
[C---:B------:R-:W-:Y:S02]  /*17870*/  FMUL.FTZ R10, R2.reuse, R126 ;  /* 0x0000007e020a7220 */ /* 0x040fe40000410000 */
[----:B------:R-:W-:Y:S02]  /*17880*/  FMUL.FTZ R11, R2, R127 ;  /* 0x0000007f020b7220 */ /* 0x000fe40000410000 */
[--C-:B------:R-:W-:Y:S01]  /*17890*/  FFMA.FTZ R243, R146, c[0x0][0x2d0], -R145.reuse ;  /* 0x0000b40092f37a23 */ /* 0x100fe20000010891 */
[----:B------:R-:W1:Y:S01]  /*178a0*/  LDSM.16.MT88.4 R28, [R197+0x100] ;  /* 0x00010000c51c783b */ /* 0x000e620000004200 */
[----:B------:R-:W-:Y:S01]  /*178b0*/  FFMA.FTZ R244, R144, c[0x0][0x2d0], -R145 ;  /* 0x0000b40090f47a23 */ /* 0x000fe20000010891 */
[----:B------:R-:W-:Y:S01]  /*178c0*/  MUFU.EX2 R179, R179 ;  /* 0x000000b300b37308 */ /* 0x000fe20000000800 */
[C---:B--2---:R-:W-:Y:S02]  /*178d0*/  FMUL.FTZ R26, R2.reuse, R110 ;  /* 0x0000006e021a7220 */ /* 0x044fe40000410000 */
[C---:B------:R-:W-:Y:S02]  /*178e0*/  FMUL.FTZ R27, R2.reuse, R111 ;  /* 0x0000006f021b7220 */ /* 0x040fe40000410000 */
[C---:B------:R-:W-:Y:S01]  /*178f0*/  FMUL.FTZ R36, R3.reuse, R36 ;  /* 0x0000002403247220 */ /* 0x040fe20000410000 */
[----:B------:R-:W-:Y:S01]  /*17900*/  LDSM.16.MT88.4 R100, [R197+0x2100] ;  /* 0x00210000c564783b */ /* 0x000fe20000004200 */
[----:B------:R-:W-:Y:S02]  /*17910*/  FMUL.FTZ R37, R3, R37 ;  /* 0x0000002503257220 */ /* 0x000fe40000410000 */
[C---:B------:R-:W-:Y:S01]  /*17920*/  FMUL.FTZ R38, R2.reuse, R38 ;  /* 0x0000002602267220 */ /* 0x040fe20000410000 */
[----:B------:R-:W-:Y:S01]  /*17930*/  MUFU.EX2 R183, R183 ;  /* 0x000000b700b77308 */ /* 0x000fe20000000800 */
[C---:B------:R-:W-:Y:S01]  /*17940*/  FMUL.FTZ R39, R2.reuse, R39 ;  /* 0x0000002702277220 */ /* 0x040fe20000410000 */
[----:B----4-:R-:W-:Y:S01]  /*17950*/  F2FP.PACK_AB R131, R135, R168 ;  /* 0x000000a88783723e */ /* 0x010fe200000000ff */
[C---:B------:R-:W-:Y:S01]  /*17960*/  FMUL.FTZ R40, R3.reuse, R40 ;  /* 0x0000002803287220 */ /* 0x040fe20000410000 */
[----:B------:R-:W-:Y:S01]  /*17970*/  LDSM.16.MT88.4 R108, [R196+0x2100] ;  /* 0x00210000c46c783b */ /* 0x000fe20000004200 */
[C---:B------:R-:W-:Y:S02]  /*17980*/  FMUL.FTZ R41, R3.reuse, R41 ;  /* 0x0000002903297220 */ /* 0x040fe40000410000 */
[C---:B------:R-:W-:Y:S02]  /*17990*/  FMUL.FTZ R42, R2.reuse, R42 ;  /* 0x0000002a022a7220 */ /* 0x040fe40000410000 */
[C---:B------:R-:W-:Y:S01]  /*179a0*/  FMUL.FTZ R43, R2.reuse, R43 ;  /* 0x0000002b022b7220 */ /* 0x040fe20000410000 */
[----:B------:R-:W-:Y:S01]  /*179b0*/  MUFU.EX2 R231, R231 ;  /* 0x000000e700e77308 */ /* 0x000fe20000000800 */
[C---:B------:R-:W-:Y:S01]  /*179c0*/  FMUL.FTZ R44, R3.reuse, R44 ;  /* 0x0000002c032c7220 */ /* 0x040fe20000410000 */
[C---:B---3--:R-:W-:Y:S01]  /*179d0*/  HMMA.16816.F32 R4, R128.reuse, R12, R4 ;  /* 0x0000000c8004723c */ /* 0x048fe20000001804 */
[----:B------:R-:W-:Y:S04]  /*179e0*/  LDSM.16.MT88.4 R116, [R198+0x900] ;  /* 0x00090000c674783b */ /* 0x000fe80000004200 */
[C---:B------:R-:W-:Y:S02]  /*179f0*/  FMUL.FTZ R45, R3.reuse, R45 ;  /* 0x0000002d032d7220 */ /* 0x040fe40000410000 */
[C---:B------:R-:W-:Y:S01]  /*17a00*/  FMUL.FTZ R12, R3.reuse, R120 ;  /* 0x00000078030c7220 */ /* 0x040fe20000410000 */
[C---:B------:R-:W-:Y:S01]  /*17a10*/  HMMA.16816.F32 R8, R128.reuse, R14, R8 ;  /* 0x0000000e8008723c */ /* 0x040fe20000001808 */
[----:B------:R-:W-:Y:S01]  /*17a20*/  LDSM.16.MT88.4 R124, [R203+0x2900] ;  /* 0x00290000cb7c783b */ /* 0x000fe20000004200 */
[----:B------:R-:W-:Y:S02]  /*17a30*/  MUFU.EX2 R232, R232 ;  /* 0x000000e800e87308 */ /* 0x000fe40000000800 */
[C---:B------:R-:W-:Y:S02]  /*17a40*/  FMUL.FTZ R13, R3.reuse, R121 ;  /* 0x00000079030d7220 */ /* 0x040fe40000410000 */
[C---:B------:R-:W-:Y:S02]  /*17a50*/  FMUL.FTZ R46, R2.reuse, R46 ;  /* 0x0000002e022e7220 */ /* 0x040fe40000410000 */
[C---:B------:R-:W-:Y:S01]  /*17a60*/  FMUL.FTZ R14, R2.reuse, R122 ;  /* 0x0000007a020e7220 */ /* 0x040fe20000410000 */
[----:B------:R-:W-:Y:S03]  /*17a70*/  LDSM.16.MT88.4 R152, [R198+0x3900] ;  /* 0x00390000c698783b */ /* 0x000fe60000004200 */
[C---:B------:R-:W-:Y:S01]  /*17a80*/  FMUL.FTZ R15, R2.reuse, R123 ;  /* 0x0000007b020f7220 */ /* 0x040fe20000410000 */
[----:B------:R-:W-:Y:S01]  /*17a90*/  MUFU.EX2 R233, R233 ;  /* 0x000000e900e97308 */ /* 0x000fe20000000800 */
[C---:B------:R-:W-:Y:S02]  /*17aa0*/  FMUL.FTZ R47, R2.reuse, R47 ;  /* 0x0000002f022f7220 */ /* 0x040fe40000410000 */
[C---:B------:R-:W-:Y:S01]  /*17ab0*/  FMUL.FTZ R48, R3.reuse, R48 ;  /* 0x0000003003307220 */ /* 0x040fe20000410000 */
[----:B------:R-:W2:Y:S01]  /*17ac0*/  LDSM.16.MT88.4 R120, [R196+0x100] ;  /* 0x00010000c478783b */ /* 0x000ea20000004200 */
[C---:B------:R-:W-:Y:S01]  /*17ad0*/  FMUL.FTZ R49, R3.reuse, R49 ;  /* 0x0000003103317220 */ /* 0x040fe20000410000 */
[C---:B-----5:R-:W-:Y:S03]  /*17ae0*/  HMMA.16816.F32 R12, R128.reuse, R20, R12 ;  /* 0x00000014800c723c */ /* 0x060fe6000000180c */
[C---:B------:R-:W-:Y:S01]  /*17af0*/  FMUL.FTZ R50, R2.reuse, R50 ;  /* 0x0000003202327220 */ /* 0x040fe20000410000 */
[----:B------:R-:W-:Y:S01]  /*17b00*/  MUFU.EX2 R234, R234 ;  /* 0x000000ea00ea7308 */ /* 0x000fe20000000800 */
[C---:B------:R-:W-:Y:S01]  /*17b10*/  FMUL.FTZ R51, R2.reuse, R51 ;  /* 0x0000003302337220 */ /* 0x040fe20000410000 */
[----:B------:R-:W-:Y:S01]  /*17b20*/  LDSM.16.MT88.4 R156, [R197+0x3900] ;  /* 0x00390000c59c783b */ /* 0x000fe20000004200 */
[C---:B------:R-:W-:Y:S01]  /*17b30*/  FMUL.FTZ R20, R3.reuse, R112 ;  /* 0x0000007003147220 */ /* 0x040fe20000410000 */
[C---:B------:R-:W-:Y:S04]  /*17b40*/  HMMA.16816.F32 R16, R128.reuse, R22, R16 ;  /* 0x000000168010723c */ /* 0x040fe80000001810 */
[C---:B------:R-:W-:Y:S02]  /*17b50*/  FMUL.FTZ R21, R3.reuse, R113 ;  /* 0x0000007103157220 */ /* 0x040fe40000410000 */
[----:B------:R-:W-:Y:S01]  /*17b60*/  LDSM.16.MT88.4 R160, [R196+0x3900] ;  /* 0x00390000c4a0783b */ /* 0x000fe20000004200 */
[C---:B------:R-:W-:Y:S01]  /*17b70*/  FMUL.FTZ R22, R2.reuse, R114 ;  /* 0x0000007202167220 */ /* 0x040fe20000410000 */
[----:B------:R-:W-:Y:S01]  /*17b80*/  MUFU.EX2 R235, R235 ;  /* 0x000000eb00eb7308 */ /* 0x000fe20000000800 */
[C---:B------:R-:W-:Y:S03]  /*17b90*/  FMUL.FTZ R23, R2.reuse, R115 ;  /* 0x0000007302177220 */ /* 0x040fe60000410000 */
[C---:B------:R-:W-:Y:S02]  /*17ba0*/  FMUL.FTZ R52, R3.reuse, R52 ;  /* 0x0000003403347220 */ /* 0x040fe40000410000 */
[----:B------:R-:W3:Y:S01]  /*17bb0*/  LDSM.16.MT88.4 R112, [R203+0x2100] ;  /* 0x00210000cb70783b */ /* 0x000ee20000004200 */
[C---:B------:R-:W-:Y:S01]  /*17bc0*/  FMUL.FTZ R53, R3.reuse, R53 ;  /* 0x0000003503357220 */ /* 0x040fe20000410000 */
[C---:B-1----:R-:W-:Y:S02]  /*17bd0*/  HMMA.16816.F32 R20, R128.reuse, R28, R20 ;  /* 0x0000001c8014723c */ /* 0x042fe40000001814 */
[----:B------:R-:W-:Y:S01]  /*17be0*/  MUFU.EX2 R236, R236 ;  /* 0x000000ec00ec7308 */ /* 0x000fe20000000800 */
[C---:B------:R-:W-:Y:S02]  /*17bf0*/  FMUL.FTZ R54, R2.reuse, R54 ;  /* 0x0000003602367220 */ /* 0x040fe40000410000 */
[C---:B------:R-:W-:Y:S01]  /*17c00*/  FMUL.FTZ R55, R2.reuse, R55 ;  /* 0x0000003702377220 */ /* 0x040fe20000410000 */
[----:B------:R-:W-:Y:S01]  /*17c10*/  LDSM.16.MT88.4 R164, [R203+0x5900] ;  /* 0x00590000cba4783b */ /* 0x000fe20000004200 */
[C---:B------:R-:W-:Y:S01]  /*17c20*/  FMUL.FTZ R28, R3.reuse, R104 ;  /* 0x00000068031c7220 */ /* 0x040fe20000410000 */
[C---:B------:R-:W-:Y:S04]  /*17c30*/  HMMA.16816.F32 R24, R128.reuse, R30, R24 ;  /* 0x0000001e8018723c */ /* 0x040fe80000001818 */
[C---:B------:R-:W-:Y:S01]  /*17c40*/  FMUL.FTZ R29, R3.reuse, R105 ;  /* 0x00000069031d7220 */ /* 0x040fe20000410000 */
[----:B------:R-:W-:Y:S01]  /*17c50*/  MUFU.EX2 R237, R237 ;  /* 0x000000ed00ed7308 */ /* 0x000fe20000000800 */
[----:B------:R-:W0:Y:S01]  /*17c60*/  LDGDEPBAR ;  /* 0x00000000000079af */ /* 0x000e220000000000 */
[C---:B------:R-:W-:Y:S02]  /*17c70*/  FMUL.FTZ R30, R2.reuse, R106 ;  /* 0x0000006a021e7220 */ /* 0x040fe40000410000 */
[C---:B------:R-:W-:Y:S03]  /*17c80*/  FMUL.FTZ R31, R2.reuse, R107 ;  /* 0x0000006b021f7220 */ /* 0x040fe60000410000 */
[C---:B------:R-:W-:Y:S02]  /*17c90*/  FMUL.FTZ R56, R3.reuse, R56 ;  /* 0x0000003803387220 */ /* 0x040fe40000410000 */
[----:B------:R-:W1:Y:S01]  /*17ca0*/  LDSM.16.MT88.4 R104, [R198+0x2100] ;  /* 0x00210000c668783b */ /* 0x000e620000004200 */
[C---:B------:R-:W-:Y:S01]  /*17cb0*/  FMUL.FTZ R57, R3.reuse, R57 ;  /* 0x0000003903397220 */ /* 0x040fe20000410000 */
[C---:B--2---:R-:W-:Y:S01]  /*17cc0*/  HMMA.16816.F32 R28, R128.reuse, R120, R28 ;  /* 0x00000078801c723c */ /* 0x044fe2000000181c */
[----:B------:R-:W-:Y:S02]  /*17cd0*/  MUFU.EX2 R238, R238 ;  /* 0x000000ee00ee7308 */ /* 0x000fe40000000800 */
[C---:B------:R-:W-:Y:S02]  /*17ce0*/  FMUL.FTZ R58, R2.reuse, R58 ;  /* 0x0000003a023a7220 */ /* 0x040fe40000410000 */
[C---:B------:R-:W-:Y:S02]  /*17cf0*/  FMUL.FTZ R59, R2.reuse, R59 ;  /* 0x0000003b023b7220 */ /* 0x040fe40000410000 */
[C---:B------:R-:W-:Y:S01]  /*17d00*/  FMUL.FTZ R60, R3.reuse, R60 ;  /* 0x0000003c033c7220 */ /* 0x040fe20000410000 */
[C---:B------:R-:W-:Y:S01]  /*17d10*/  HMMA.16816.F32 R32, R128.reuse, R122, R32 ;  /* 0x0000007a8020723c */ /* 0x040fe20000001820 */
[----:B------:R-:W-:Y:S02]  /*17d20*/  LDSM.16.MT88.4 R120, [R196+0x900] ;  /* 0x00090000c478783b */ /* 0x000fe40000004200 */
[----:B------:R-:W-:Y:S01]  /*17d30*/  MUFU.EX2 R239, R239 ;  /* 0x000000ef00ef7308 */ /* 0x000fe20000000800 */
[C---:B------:R-:W-:Y:S02]  /*17d40*/  FMUL.FTZ R61, R3.reuse, R61 ;  /* 0x0000003d033d7220 */ /* 0x040fe40000410000 */
[C---:B------:R-:W-:Y:S02]  /*17d50*/  FMUL.FTZ R62, R2.reuse, R62 ;  /* 0x0000003e023e7220 */ /* 0x040fe40000410000 */
[C---:B---3--:R-:W-:Y:S04]  /*17d60*/  HMMA.16816.F32 R36, R128.reuse, R112, R36 ;  /* 0x000000708024723c */ /* 0x048fe80000001824 */
[C---:B------:R-:W-:Y:S01]  /*17d70*/  FMUL.FTZ R63, R2.reuse, R63 ;  /* 0x0000003f023f7220 */ /* 0x040fe20000410000 */
[----:B------:R-:W-:Y:S01]  /*17d80*/  MUFU.EX2 R240, R240 ;  /* 0x000000f000f07308 */ /* 0x000fe20000000800 */
[C---:B------:R-:W-:Y:S02]  /*17d90*/  FMUL.FTZ R64, R3.reuse, R64 ;  /* 0x0000004003407220 */ /* 0x040fe40000410000 */
[C---:B------:R-:W-:Y:S01]  /*17da0*/  HMMA.16816.F32 R40, R128.reuse, R114, R40 ;  /* 0x000000728028723c */ /* 0x040fe20000001828 */
[----:B------:R-:W-:Y:S03]  /*17db0*/  LDSM.16.MT88.4 R112, [R203+0x900] ;  /* 0x00090000cb70783b */ /* 0x000fe60000004200 */
[C---:B------:R-:W-:Y:S02]  /*17dc0*/  FMUL.FTZ R65, R3.reuse, R65 ;  /* 0x0000004103417220 */ /* 0x040fe40000410000 */
[C---:B------:R-:W-:Y:S01]  /*17dd0*/  FMUL.FTZ R66, R2.reuse, R66 ;  /* 0x0000004202427220 */ /* 0x040fe20000410000 */
[----:B------:R-:W-:Y:S01]  /*17de0*/  MUFU.EX2 R241, R241 ;  /* 0x000000f100f17308 */ /* 0x000fe20000000800 */
[C---:B------:R-:W-:Y:S04]  /*17df0*/  FMUL.FTZ R67, R2.reuse, R67 ;  /* 0x0000004302437220 */ /* 0x040fe80000410000 */
[C---:B------:R-:W-:Y:S01]  /*17e00*/  FMUL.FTZ R68, R3.reuse, R68 ;  /* 0x0000004403447220 */ /* 0x040fe20000410000 */
[C---:B-1----:R-:W-:Y:S03]  /*17e10*/  HMMA.16816.F32 R44, R128.reuse, R104, R44 ;  /* 0x00000068802c723c */ /* 0x042fe6000000182c */
[C---:B------:R-:W-:Y:S01]  /*17e20*/  FMUL.FTZ R69, R3.reuse, R69 ;  /* 0x0000004503457220 */ /* 0x040fe20000410000 */
[----:B------:R-:W-:Y:S01]  /*17e30*/  MUFU.EX2 R243, R243 ;  /* 0x000000f300f37308 */ /* 0x000fe20000000800 */
[C---:B------:R-:W-:Y:S02]  /*17e40*/  FMUL.FTZ R70, R2.reuse, R70 ;  /* 0x0000004602467220 */ /* 0x040fe40000410000 */
[C---:B------:R-:W-:Y:S01]  /*17e50*/  FMUL.FTZ R71, R2.reuse, R71 ;  /* 0x0000004702477220 */ /* 0x040fe20000410000 */
[C---:B------:R-:W-:Y:S01]  /*17e60*/  HMMA.16816.F32 R48, R128.reuse, R106, R48 ;  /* 0x0000006a8030723c */ /* 0x040fe20000001830 */
[----:B------:R-:W1:Y:S03]  /*17e70*/  LDSM.16.MT88.4 R104, [R203+0x4100] ;  /* 0x00410000cb68783b */ /* 0x000e660000004200 */
[C---:B------:R-:W-:Y:S02]  /*17e80*/  FMUL.FTZ R72, R3.reuse, R72 ;  /* 0x0000004803487220 */ /* 0x040fe40000410000 */
[C---:B------:R-:W-:Y:S01]  /*17e90*/  FMUL.FTZ R73, R3.reuse, R73 ;  /* 0x0000004903497220 */ /* 0x040fe20000410000 */
[----:B------:R-:W-:Y:S01]  /*17ea0*/  MUFU.EX2 R244, R244 ;  /* 0x000000f400f47308 */ /* 0x000fe20000000800 */
[C---:B------:R-:W-:Y:S04]  /*17eb0*/  HMMA.16816.F32 R52, R128.reuse, R100, R52 ;  /* 0x000000648034723c */ /* 0x040fe80000001834 */
[C---:B------:R-:W-:Y:S02]  /*17ec0*/  FMUL.FTZ R74, R2.reuse, R74 ;  /* 0x0000004a024a7220 */ /* 0x040fe40000410000 */
        /* <DEDUP_REMOVED lines=20> */
[----:B------:R-:W-:Y:S02]  /*18010*/  FMUL.FTZ R87, R2, R87 ;  /* 0x0000005702577220 */ /* 0x000fe40000410000 */
[C---:B--2---:R-:W-:Y:S04]  /*18020*/  HMMA.16816.F32 R76, R128.reuse, R100, R76 ;  /* 0x00000064804c723c */ /* 0x044fe8000000184c */
[----:B------:R-:W-:Y:S02]  /*18030*/  FFMA.FTZ R175, R182, c[0x0][0x2d0], -R151 ;  /* 0x0000b400b6af7a23 */ /* 0x000fe40000010897 */
[----:B------:R-:W-:Y:S02]  /*18040*/  FFMA.FTZ R182, R138, c[0x0][0x2d0], -R145 ;  /* 0x0000b4008ab67a23 */ /* 0x000fe40000010891 */
[C---:B------:R-:W-:Y:S01]  /*18050*/  HMMA.16816.F32 R80, R128.reuse, R102, R80 ;  /* 0x000000668050723c */ /* 0x040fe20000001850 */
[----:B------:R-:W-:Y:S01]  /*18060*/  LDSM.16.MT88.4 R136, [R198+0x2900] ;  /* 0x00290000c688783b */ /* 0x000fe20000004200 */
[----:B------:R-:W-:Y:S02]  /*18070*/  MUFU.EX2 R175, R175 ;  /* 0x000000af00af7308 */ /* 0x000fe40000000800 */
[--C-:B------:R-:W-:Y:S02]  /*18080*/  FFMA.FTZ R176, R176, c[0x0][0x2d0], -R151.reuse ;  /* 0x0000b400b0b07a23 */ /* 0x100fe40000010897 */
[----:B------:R-:W-:Y:S02]  /*18090*/  FFMA.FTZ R177, R180, c[0x0][0x2d0], -R151 ;  /* 0x0000b400b4b17a23 */ /* 0x000fe40000010897 */
[C---:B---3--:R-:W-:Y:S04]  /*180a0*/  HMMA.16816.F32 R84, R128.reuse, R108, R84 ;  /* 0x0000006c8054723c */ /* 0x048fe80000001854 */
[----:B------:R-:W-:Y:S01]  /*180b0*/  FFMA.FTZ R180, R140, c[0x0][0x2d0], -R145 ;  /* 0x0000b4008cb47a23 */ /* 0x000fe20000010891 */
[----:B------:R-:W2:Y:S01]  /*180c0*/  MUFU.EX2 R176, R176 ;  /* 0x000000b000b07308 */ /* 0x000ea20000000800 */
[--C-:B------:R-:W-:Y:S01]  /*180d0*/  FFMA.FTZ R178, R178, c[0x0][0x2d0], -R151.reuse ;  /* 0x0000b400b2b27a23 */ /* 0x100fe20000010897 */
[----:B------:R-:W-:Y:S01]  /*180e0*/  LDSM.16.MT88.4 R140, [R197+0x2900] ;  /* 0x00290000c58c783b */ /* 0x000fe20000004200 */
[C---:B------:R-:W-:Y:S04]  /*180f0*/  FMUL.FTZ R88, R3.reuse, R88 ;  /* 0x0000005803587220 */ /* 0x040fe80000410000 */
[----:B------:R-:W-:Y:S02]  /*18100*/  FMUL.FTZ R89, R3, R89 ;  /* 0x0000005903597220 */ /* 0x000fe40000410000 */
[C---:B------:R-:W-:Y:S01]  /*18110*/  FMUL.FTZ R90, R2.reuse, R90 ;  /* 0x0000005a025a7220 */ /* 0x040fe20000410000 */
[----:B------:R-:W-:Y:S01]  /*18120*/  MUFU.EX2 R177, R177 ;  /* 0x000000b100b17308 */ /* 0x000fe20000000800 */
[C---:B------:R-:W-:Y:S02]  /*18130*/  FMUL.FTZ R91, R2.reuse, R91 ;  /* 0x0000005b025b7220 */ /* 0x040fe40000410000 */
[----:B------:R-:W-:Y:S02]  /*18140*/  FFMA.FTZ R151, R147, c[0x0][0x2d0], -R151 ;  /* 0x0000b40093977a23 */ /* 0x000fe40000010897 */
[C---:B------:R-:W-:Y:S02]  /*18150*/  FMUL.FTZ R92, R3.reuse, R92 ;  /* 0x0000005c035c7220 */ /* 0x040fe40000410000 */
[C---:B------:R-:W-:Y:S01]  /*18160*/  FMUL.FTZ R93, R3.reuse, R93 ;  /* 0x0000005d035d7220 */ /* 0x040fe20000410000 */
[C---:B------:R-:W-:Y:S01]  /*18170*/  HMMA.16816.F32 R88, R128.reuse, R110, R88 ;  /* 0x0000006e8058723c */ /* 0x040fe20000001858 */
[----:B------:R-:W3:Y:S01]  /*18180*/  LDSM.16.MT88.4 R108, [R197+0x900] ;  /* 0x00090000c56c783b */ /* 0x000ee20000004200 */
[----:B------:R-:W4:Y:S01]  /*18190*/  MUFU.EX2 R178, R178 ;  /* 0x000000b200b27308 */ /* 0x000f220000000800 */
[C---:B------:R-:W-:Y:S02]  /*181a0*/  FMUL.FTZ R94, R2.reuse, R94 ;  /* 0x0000005e025e7220 */ /* 0x040fe40000410000 */
[----:B------:R-:W-:Y:S01]  /*181b0*/  FMUL.FTZ R95, R2, R95 ;  /* 0x0000005f025f7220 */ /* 0x000fe20000410000 */
[----:B--2---:R-:W-:Y:S01]  /*181c0*/  F2FP.PACK_AB R100, R176, R175 ;  /* 0x000000afb064723e */ /* 0x004fe200000000ff */
[C---:B------:R-:W-:Y:S02]  /*181d0*/  FMUL.FTZ R96, R3.reuse, R96 ;  /* 0x0000006003607220 */ /* 0x040fe40000410000 */
[----:B------:R-:W-:Y:S03]  /*181e0*/  FMUL.FTZ R97, R3, R97 ;  /* 0x0000006103617220 */ /* 0x000fe60000410000 */
[C---:B-1----:R-:W-:Y:S01]  /*181f0*/  HMMA.16816.F32 R92, R128.reuse, R104, R92 ;  /* 0x00000068805c723c */ /* 0x042fe2000000185c */
[----:B------:R-:W1:Y:S02]  /*18200*/  MUFU.EX2 R180, R180 ;  /* 0x000000b400b47308 */ /* 0x000e640000000800 */
[C---:B------:R-:W-:Y:S02]  /*18210*/  FMUL.FTZ R98, R2.reuse, R98 ;  /* 0x0000006202627220 */ /* 0x040fe40000410000 */
[----:B------:R-:W-:Y:S02]  /*18220*/  FMUL.FTZ R99, R2, R99 ;  /* 0x0000006302637220 */ /* 0x000fe40000410000 */
[--C-:B------:R-:W-:Y:S02]  /*18230*/  FFMA.FTZ R134, R134, c[0x0][0x2d0], -R145.reuse ;  /* 0x0000b40086867a23 */ /* 0x100fe40000010891 */
[----:B------:R-:W-:Y:S02]  /*18240*/  FFMA.FTZ R145, R133, c[0x0][0x2d0], -R145 ;  /* 0x0000b40085917a23 */ /* 0x000fe40000010891 */
[----:B------:R-:W2:Y:S01]  /*18250*/  MUFU.EX2 R182, R182 ;  /* 0x000000b600b67308 */ /* 0x000ea20000000800 */
[----:B------:R-:W-:Y:S01]  /*18260*/  HMMA.16816.F32 R96, R128, R106, R96 ;  /* 0x0000006a8060723c */ /* 0x000fe20000001860 */
[----:B------:R-:W5:Y:S02]  /*18270*/  LDSM.16.MT88.4 R104, [R196+0x2900] ;  /* 0x00290000c468783b */ /* 0x000f640000004200 */
[----:B----4-:R-:W-:Y:S01]  /*18280*/  F2FP.PACK_AB R102, R178, R177 ;  /* 0x000000b1b266723e */ /* 0x010fe200000000ff */
[----:B------:R-:W-:Y:S02]  /*18290*/  FFMA.FTZ R174, R3, R218, R174 ;  /* 0x000000da03ae7223 */ /* 0x000fe400000100ae */
[----:B------:R-:W-:Y:S02]  /*182a0*/  FFMA.FTZ R170, R2, R219, R170 ;  /* 0x000000db02aa7223 */ /* 0x000fe400000100aa */
[----:B------:R-:W-:Y:S01]  /*182b0*/  FADD.FTZ R173, R173, R174 ;  /* 0x000000aeadad7221 */ /* 0x000fe20000010000 */
[----:B------:R-:W-:Y:S01]  /*182c0*/  LDSM.16.MT88.4 R128, [R198+0x3100] ;  /* 0x00310000c680783b */ /* 0x000fe20000004200 */
[----:B------:R4:W3:Y:S02]  /*182d0*/  MUFU.EX2 R242, R151 ;  /* 0x0000009700f27308 */ /* 0x0008e40000000800 */
[----:B------:R-:W-:Y:S01]  /*182e0*/  FADD.FTZ R169, R169, R170 ;  /* 0x000000aaa9a97221 */ /* 0x000fe20000010000 */
[----:B-1----:R-:W-:Y:S01]  /*182f0*/  F2FP.PACK_AB R101, R180, R179 ;  /* 0x000000b3b465723e */ /* 0x002fe200000000ff */
[----:B------:R-:W-:Y:S02]  /*18300*/  FADD.FTZ R172, R172, R173 ;  /* 0x000000adacac7221 */ /* 0x000fe40000010000 */
[----:B------:R-:W-:Y:S02]  /*18310*/  FADD.FTZ R2, R168, R169 ;  /* 0x000000a9a8027221 */ /* 0x000fe40000010000 */
[----:B------:R-:W-:Y:S02]  /*18320*/  FADD.FTZ R172, R171, R172 ;  /* 0x000000acabac7221 */ /* 0x000fe40000010000 */
[----:B------:R1:W-:Y:S01]  /*18330*/  MUFU.EX2 R133, R145 ;  /* 0x0000009100857308 */ /* 0x0003e20000000800 */
[----:B------:R-:W-:Y:S01]  /*18340*/  FADD.FTZ R2, R135, R2 ;  /* 0x0000000287027221 */ /* 0x000fe20000010000 */
[----:B------:R-:W-:Y:S01]  /*18350*/  MOV R135, R132 ;  /* 0x0000008400877202 */ /* 0x000fe20000000f00 */
[----:B------:R-:W-:Y:S01]  /*18360*/  FADD.FTZ R175, R175, R172 ;  /* 0x000000acafaf7221 */ /* 0x000fe20000010000 */
[----:B--2---:R-:W-:Y:S01]  /*18370*/  F2FP.PACK_AB R103, R183, R182 ;  /* 0x000000b6b767723e */ /* 0x004fe200000000ff */
[----:B------:R-:W-:Y:S02]  /*18380*/  FADD.FTZ R3, R179, R2 ;  /* 0x00000002b3037221 */ /* 0x000fe40000010000 */
[----:B------:R-:W-:Y:S02]  /*18390*/  FADD.FTZ R176, R176, R175 ;  /* 0x000000afb0b07221 */ /* 0x000fe40000010000 */
[----:B------:R-:W-:Y:S01]  /*183a0*/  FADD.FTZ R3, R180, R3 ;  /* 0x00000003b4037221 */ /* 0x000fe20000010000 */
[----:B------:R-:W2:Y:S01]  /*183b0*/  MUFU.EX2 R134, R134 ;  /* 0x0000008600867308 */ /* 0x000ea20000000800 */
[C---:B------:R-:W-:Y:S01]  /*183c0*/  HMMA.16816.F32 R4, R100.reuse, R112, R4 ;  /* 0x000000706404723c */ /* 0x040fe20000001804 */
[----:B----4-:R-:W-:Y:S04]  /*183d0*/  LDSM.16.MT88.4 R148, [R203+0x3900] ;  /* 0x00390000cb94783b */ /* 0x010fe80000004200 */
[----:B------:R-:W-:Y:S02]  /*183e0*/  FADD.FTZ R177, R177, R176 ;  /* 0x000000b0b1b17221 */ /* 0x000fe40000010000 */
[----:B------:R-:W-:Y:S01]  /*183f0*/  FADD.FTZ R2, R182, R3 ;  /* 0x00000003b6027221 */ /* 0x000fe20000010000 */
[C---:B------:R-:W-:Y:S01]  /*18400*/  HMMA.16816.F32 R8, R100.reuse, R114, R8 ;  /* 0x000000726408723c */ /* 0x040fe20000001808 */
[----:B------:R-:W-:Y:S03]  /*18410*/  LDSM.16.MT88.4 R112, [R198+0x4900] ;  /* 0x00490000c670783b */ /* 0x000fe60000004200 */
[----:B------:R-:W-:Y:S01]  /*18420*/  MOV R3, R0 ;  /* 0x0000000000037202 */ /* 0x000fe20000000f00 */
[----:B------:R-:W-:Y:S02]  /*18430*/  FADD.FTZ R178, R178, R177 ;  /* 0x000000b1b2b27221 */ /* 0x000fe40000010000 */
[----:B------:R-:W-:Y:S01]  /*18440*/  FADD.FTZ R2, R183, R2 ;  /* 0x00000002b7027221 */ /* 0x000fe20000010000 */
        /* <DEDUP_REMOVED lines=19> */
[C---:B-----5:R-:W-:Y:S08]  /*18580*/  HMMA.16816.F32 R60, R100.reuse, R104, R60 ;  /* 0x00000068643c723c */ /* 0x060ff0000000183c */
[C---:B------:R-:W-:Y:S01]  /*18590*/  HMMA.16816.F32 R64, R100.reuse, R106, R64 ;  /* 0x0000006a6440723c */ /* 0x040fe20000001840 */
[----:B------:R-:W3:Y:S07]  /*185a0*/  LDSM.16.MT88.4 R104, [R196+0x4900] ;  /* 0x00490000c468783b */ /* 0x000eee0000004200 */
[C---:B-1----:R-:W-:Y:S08]  /*185b0*/  HMMA.16816.F32 R68, R100.reuse, R108, R68 ;  /* 0x0000006c6444723c */ /* 0x042ff00000001844 */
[C---:B------:R-:W-:Y:S01]  /*185c0*/  HMMA.16816.F32 R72, R100.reuse, R110, R72 ;  /* 0x0000006e6448723c */ /* 0x040fe20000001848 */
[----:B------:R-:W1:Y:S07]  /*185d0*/  LDSM.16.MT88.4 R108, [R203+0x1100] ;  /* 0x00110000cb6c783b */ /* 0x000e6e0000004200 */
[C---:B------:R-:W-:Y:S08]  /*185e0*/  HMMA.16816.F32 R76, R100.reuse, R112, R76 ;  /* 0x00000070644c723c */ /* 0x040ff0000000184c */
[C---:B------:R-:W-:Y:S01]  /*185f0*/  HMMA.16816.F32 R80, R100.reuse, R114, R80 ;  /* 0x000000726450723c */ /* 0x040fe20000001850 */
[----:B------:R-:W4:Y:S07]  /*18600*/  LDSM.16.MT88.4 R112, [R197+0x1100] ;  /* 0x00110000c570783b */ /* 0x000f2e0000004200 */
[C---:B------:R-:W-:Y:S08]  /*18610*/  HMMA.16816.F32 R84, R100.reuse, R116, R84 ;  /* 0x000000746454723c */ /* 0x040ff00000001854 */
[C---:B------:R-:W-:Y:S01]  /*18620*/  HMMA.16816.F32 R88, R100.reuse, R118, R88 ;  /* 0x000000766458723c */ /* 0x040fe20000001858 */
[----:B------:R-:W5:Y:S07]  /*18630*/  LDSM.16.MT88.4 R116, [R203+0x3100] ;  /* 0x00310000cb74783b */ /* 0x000f6e0000004200 */
        /* <DEDUP_REMOVED lines=8> */
[----:B------:R-:W-:Y:S01]  /*186c0*/  F2FP.PACK_AB R103, R238, R237 ;  /* 0x000000edee67723e */ /* 0x000fe200000000ff */
[----:B------:R-:W-:Y:S01]  /*186d0*/  FADD.FTZ R232, R232, R231 ;  /* 0x000000e7e8e87221 */ /* 0x000fe20000010000 */
[----:B------:R-:W-:Y:S01]  /*186e0*/  IADD3 R2, R230, -0x1, RZ ;  /* 0xffffffffe6027810 */ /* 0x000fe20007ffe0ff */
[----:B------:R-:W-:Y:S02]  /*186f0*/  FADD.FTZ R236, R236, R235 ;  /* 0x000000ebecec7221 */ /* 0x000fe40000010000 */
[----:B------:R-:W-:Y:S01]  /*18700*/  FADD.FTZ R233, R233, R232 ;  /* 0x000000e8e9e97221 */ /* 0x000fe20000010000 */
[----:B------:R-:W-:Y:S01]  /*18710*/  MOV R230, R2 ;  /* 0x0000000200e67202 */ /* 0x000fe20000000f00 */
        /* <DEDUP_REMOVED lines=8> */
[C---:B----4-:R-:W-:Y:S08]  /*187a0*/  HMMA.16816.F32 R20, R100.reuse, R112, R20 ;  /* 0x000000706414723c */ /* 0x050ff00000001814 */
[C---:B------:R-:W-:Y:S01]  /*187b0*/  HMMA.16816.F32 R24, R100.reuse, R114, R24 ;  /* 0x000000726418723c */ /* 0x040fe20000001818 */
[----:B------:R-:W4:Y:S07]  /*187c0*/  LDSM.16.MT88.4 R112, [R198+0x5100] ;  /* 0x00510000c670783b */ /* 0x000f2e0000004200 */
[C---:B------:R-:W-:Y:S08]  /*187d0*/  HMMA.16816.F32 R28, R100.reuse, R124, R28 ;  /* 0x0000007c641c723c */ /* 0x040ff0000000181c */
[C---:B------:R-:W-:Y:S01]  /*187e0*/  HMMA.16816.F32 R32, R100.reuse, R126, R32 ;  /* 0x0000007e6420723c */ /* 0x040fe20000001820 */
[----:B------:R-:W-:Y:S07]  /*187f0*/  LDSM.16.MT88.4 R124, [R203+0x1900] ;  /* 0x00190000cb7c783b */ /* 0x000fee0000004200 */
[C---:B-----5:R-:W-:Y:S08]  /*18800*/  HMMA.16816.F32 R36, R100.reuse, R116, R36 ;  /* 0x000000746424723c */ /* 0x060ff00000001824 */
[C---:B------:R-:W-:Y:S01]  /*18810*/  HMMA.16816.F32 R40, R100.reuse, R118, R40 ;  /* 0x000000766428723c */ /* 0x040fe20000001828 */
[----:B------:R-:W5:Y:S07]  /*18820*/  LDSM.16.MT88.4 R116, [R197+0x5100] ;  /* 0x00510000c574783b */ /* 0x000f6e0000004200 */
        /* <DEDUP_REMOVED lines=9> */
[----:B--2---:R-:W-:Y:S01]  /*188c0*/  F2FP.PACK_AB R139, R133, R134 ;  /* 0x00000086858b723e */ /* 0x004fe200000000ff */
        /* <DEDUP_REMOVED lines=12> */
[C---:B----4-:R-:W-:Y:S08]  /*18990*/  HMMA.16816.F32 R76, R100.reuse, R112, R76 ;  /* 0x00000070644c723c */ /* 0x050ff0000000184c */
[C---:B------:R-:W-:Y:S08]  /*189a0*/  HMMA.16816.F32 R80, R100.reuse, R114, R80 ;  /* 0x000000726450723c */ /* 0x040ff00000001850 */
[C---:B-----5:R-:W-:Y:S08]  /*189b0*/  HMMA.16816.F32 R84, R100.reuse, R116, R84 ;  /* 0x000000746454723c */ /* 0x060ff00000001854 */
        /* <DEDUP_REMOVED lines=31> */
.L_x_409:
[----:B------:R-:W-:-:S13]  /*18bb0*/  ISETP.GE.AND P0, PT, R181, UR8, PT ;  /* 0x00000008b5007c0c */ /* 0x000fda000bf06270 */
[----:B------:R-:W-:Y:S05]  /*18bc0*/  @!P0 BRA `(.L_x_411) ;  /* 0x0000390000008947 */ /* 0x000fea0003800000 */
[C---:B------:R-:W-:Y:S01]  /*18bd0*/  IADD3 RZ, P6, R208.reuse, 0x40, RZ ;  /* 0x00000040d0ff7810 */ /* 0x040fe20007fde0ff */
[----:B------:R-:W-:Y:S01]  /*18be0*/  ULDC.64 UR4, c[0x0][0x208] ;  /* 0x0000820000047ab9 */ /* 0x000fe20000000a00 */
[----:B------:R-:W-:Y:S01]  /*18bf0*/  IADD3 RZ, P5, R208, 0x80, RZ ;  /* 0x00000080d0ff7810 */ /* 0x000fe20007fbe0ff */
[----:B------:R-:W-:Y:S01]  /*18c00*/  USHF.L.U64.HI UR5, UR4, 0x5, UR5 ;  /* 0x0000000504057899 */ /* 0x000fe20008010205 */
[C---:B------:R-:W-:Y:S01]  /*18c10*/  IADD3 RZ, P4, R210.reuse, 0x40, RZ ;  /* 0x00000040d2ff7810 */ /* 0x040fe20007f9e0ff */
[----:B------:R-:W-:Y:S01]  /*18c20*/  USHF.L.U32 UR10, UR4, 0x5, URZ ;  /* 0x00000005040a7899 */ /* 0x000fe2000800063f */
[C---:B------:R-:W-:Y:S01]  /*18c30*/  IADD3 RZ, P0, R210.reuse, 0x80, RZ ;  /* 0x00000080d2ff7810 */ /* 0x040fe20007f1e0ff */
[----:B------:R-:W-:Y:S01]  /*18c40*/  IMAD.MOV.U32 R2, RZ, RZ, R132 ;  /* 0x000000ffff027224 */ /* 0x000fe200078e0084 */
[C---:B------:R-:W-:Y:S01]  /*18c50*/  IADD3 R182, R210.reuse, 0x40, RZ ;  /* 0x00000040d2b67810 */ /* 0x040fe20007ffe0ff */
[----:B------:R-:W-:Y:S01]  /*18c60*/  IMAD.MOV.U32 R3, RZ, RZ, R0 ;  /* 0x000000ffff037224 */ /* 0x000fe200078e0000 */
[----:B------:R-:W-:Y:S01]  /*18c70*/  IADD3 R180, R210, 0x80, RZ ;  /* 0x00000080d2b47810 */ /* 0x000fe20007ffe0ff */
[--C-:B------:R-:W-:Y:S01]  /*18c80*/  IMAD.X R225, RZ, RZ, R215.reuse, P6 ;  /* 0x000000ffffe17224 */ /* 0x100fe200030e06d7 */
[C---:B------:R-:W-:Y:S01]  /*18c90*/  IADD3 R222, R208.reuse, 0x80, RZ ;  /* 0x00000080d0de7810 */ /* 0x040fe20007ffe0ff */
[----:B------:R-:W-:Y:S01]  /*18ca0*/  IMAD.X R223, RZ, RZ, R215, P5 ;  /* 0x000000ffffdf7224 */ /* 0x000fe200028e06d7 */
[----:B------:R-:W-:Y:S01]  /*18cb0*/  IADD3 R224, R208, 0x40, RZ ;  /* 0x00000040d0e07810 */ /* 0x000fe20007ffe0ff */
[--C-:B------:R-:W-:Y:S01]  /*18cc0*/  IMAD.X R220, RZ, RZ, R217.reuse, P4 ;  /* 0x000000ffffdc7224 */ /* 0x100fe200020e06d9 */
[----:B------:R-:W-:Y:S01]  /*18cd0*/  ULDC UR9, c[0x0][0x208] ;  /* 0x0000820000097ab9 */ /* 0x000fe20000000800 */
[----:B------:R-:W-:Y:S01]  /*18ce0*/  IMAD.X R183, RZ, RZ, R217, P0 ;  /* 0x000000ffffb77224 */ /* 0x000fe200000e06d9 */
[----:B------:R-:W-:Y:S01]  /*18cf0*/  ULDC UR4, c[0x0][0x324] ;  /* 0x0000c90000047ab9 */ /* 0x000fe20000000800 */
[----:B------:R-:W-:Y:S01]  /*18d00*/  IMAD.MOV.U32 R214, RZ, RZ, R208 ;  /* 0x000000ffffd67224 */ /* 0x000fe200078e00d0 */
[----:B------:R-:W-:-:S02]  /*18d10*/  USHF.L.U32 UR9, UR9, 0x6, URZ ;  /* 0x0000000609097899 */ /* 0x000fc4000800063f */
[----:B------:R-:W-:Y:S02]  /*18d20*/  ULOP3.LUT UR4, URZ, UR4, URZ, 0x33, !UPT ;  /* 0x000000043f047292 */ /* 0x000fe4000f8e333f */
.L_x_420:
[----:B------:R-:W-:Y:S04]  /*18d30*/  DEPBAR.LE SB0, 0x0 ;  /* 0x000080000000791a */ /* 0x000fe80000000000 */
[----:B------:R-:W-:Y:S01]  /*18d40*/  BAR.SYNC.DEFER_BLOCKING 0x0 ;  /* 0x0000000000007b1d */ /* 0x000fe20000010000 */
[----:B------:R-:W-:Y:S01]  /*18d50*/  SHF.R.S32.HI R0, RZ, 0x1f, R181 ;  /* 0x0000001fff007819 */ /* 0x000fe200000114b5 */
[C---:B------:R-:W-:Y:S01]  /*18d60*/  IMAD R15, R181.reuse, UR11, RZ ;  /* 0x0000000bb50f7c24 */ /* 0x040fe2000f8e02ff */
[C---:B------:R-:W-:Y:S01]  /*18d70*/  ISETP.GT.AND P6, PT, R181.reuse, UR8, PT ;  /* 0x00000008b5007c0c */ /* 0x040fe2000bfc4270 */
[C---:B------:R-:W-:Y:S04]  /*18d80*/  IMAD.WIDE.U32 R18, R181.reuse, UR9, R214 ;  /* 0x00000009b5127c25 */ /* 0x040fe8000f8e00d6 */
[C---:B------:R-:W-:Y:S01]  /*18d90*/  IMAD.WIDE.U32 R16, R181.reuse, UR9, R224 ;  /* 0x00000009b5107c25 */ /* 0x040fe2000f8e00e0 */
[----:B------:R-:W-:Y:S03]  /*18da0*/  LEA R22, P5, R18, c[0x0][0x1f8], 0x1 ;  /* 0x00007e0012167a11 */ /* 0x000fe600078a08ff */
[----:B------:R-:W-:Y:S01]  /*18db0*/  IMAD R15, R0, UR9, R15 ;  /* 0x00000009000f7c24 */ /* 0x000fe2000f8e020f */
[----:B------:R-:W-:Y:S01]  /*18dc0*/  LEA R20, P4, R16, c[0x0][0x1f8], 0x1 ;  /* 0x00007e0010147a11 */ /* 0x000fe200078808ff */
[----:B------:R-:W-:Y:S03]  /*18dd0*/  IMAD.WIDE.U32 R12, R181, UR9, R222 ;  /* 0x00000009b50c7c25 */ /* 0x000fe6000f8e00de */
[----:B------:R-:W-:Y:S01]  /*18de0*/  IADD3 R0, R19, R15, RZ ;  /* 0x0000000f13007210 */ /* 0x000fe20007ffe0ff */
[C---:B------:R-:W-:Y:S01]  /*18df0*/  IMAD.IADD R4, R15.reuse, 0x1, R17 ;  /* 0x000000010f047824 */ /* 0x040fe200078e0211 */
[----:B------:R-:W-:Y:S01]  /*18e00*/  LEA R28, P0, R12, c[0x0][0x1f8], 0x1 ;  /* 0x00007e000c1c7a11 */ /* 0x000fe200078008ff */
[----:B------:R-:W-:Y:S01]  /*18e10*/  IMAD.U32 R6, RZ, RZ, UR10 ;  /* 0x0000000aff067e24 */ /* 0x000fe2000f8e00ff */
[----:B------:R-:W-:Y:S01]  /*18e20*/  LEA.HI.X R23, R18, c[0x0][0x1fc], R0, 0x1, P5 ;  /* 0x00007f0012177a11 */ /* 0x000fe200028f0c00 */
[----:B------:R-:W-:Y:S01]  /*18e30*/  IMAD.U32 R7, RZ, RZ, UR5 ;  /* 0x00000005ff077e24 */ /* 0x000fe2000f8e00ff */
[----:B------:R-:W-:Y:S01]  /*18e40*/  LEA.HI.X R21, R16, c[0x0][0x1fc], R4, 0x1, P4 ;  /* 0x00007f0010157a11 */ /* 0x000fe200020f0c04 */
[----:B------:R-:W-:Y:S01]  /*18e50*/  LDSM.16.M88.4 R32, [R206+0xc100] ;  /* 0x00c10000ce20783b */ /* 0x000fe20000000200 */
[----:B------:R-:W-:Y:S02]  /*18e60*/  IMAD.IADD R5, R15, 0x1, R13 ;  /* 0x000000010f057824 */ /* 0x000fe400078e020d */
[----:B------:R-:W-:Y:S03]  /*18e70*/  IMAD.WIDE.U32 R6, R181, UR9, R6 ;  /* 0x00000009b5067c25 */ /* 0x000fe6000f8e0006 */
[----:B------:R-:W-:Y:S01]  /*18e80*/  LEA.HI.X R29, R12, c[0x0][0x1fc], R5, 0x1, P0 ;  /* 0x00007f000c1d7a11 */ /* 0x000fe200000f0c05 */
[----:B------:R-:W1:Y:S01]  /*18e90*/  LDSM.16.M88.4 R8, [R205+0x6100] ;  /* 0x00610000cd08783b */ /* 0x000e620000000200 */
[-C--:B------:R-:W-:Y:S02]  /*18ea0*/  IADD3 R5, P5, R208, R6.reuse, RZ ;  /* 0x00000006d0057210 */ /* 0x080fe40007fbe0ff */
[----:B------:R-:W-:Y:S02]  /*18eb0*/  IADD3 R15, R15, R7, RZ ;  /* 0x000000070f0f7210 */ /* 0x000fe40007ffe0ff */
[-C--:B------:R-:W-:Y:S02]  /*18ec0*/  IADD3 R7, P4, R224, R6.reuse, RZ ;  /* 0x00000006e0077210 */ /* 0x080fe40007f9e0ff */
[----:B------:R-:W2:Y:S01]  /*18ed0*/  LDSM.16.M88.4 R16, [R205+0x6900] ;  /* 0x00690000cd10783b */ /* 0x000ea20000000200 */
[----:B------:R-:W-:Y:S01]  /*18ee0*/  IADD3 R13, P0, R222, R6, RZ ;  /* 0x00000006de0d7210 */ /* 0x000fe20007f1e0ff */
[----:B------:R-:W-:Y:S01]  /*18ef0*/  IMAD.X R0, R15, 0x1, R215, P5 ;  /* 0x000000010f007824 */ /* 0x000fe200028e06d7 */
[----:B------:R-:W-:Y:S01]  /*18f00*/  LEA R168, P5, R5, c[0x0][0x1f8], 0x1 ;  /* 0x00007e0005a87a11 */ /* 0x000fe200078a08ff */
[----:B------:R-:W-:Y:S01]  /*18f10*/  IMAD.X R4, R15, 0x1, R225, P4 ;  /* 0x000000010f047824 */ /* 0x000fe200020e06e1 */
[----:B------:R-:W-:Y:S02]  /*18f20*/  LEA R166, P4, R7, c[0x0][0x1f8], 0x1 ;  /* 0x00007e0007a67a11 */ /* 0x000fe400078808ff */
[----:B------:R-:W3:Y:S01]  /*18f30*/  LDSM.16.M88.4 R24, [R205+0x7100] ;  /* 0x00710000cd18783b */ /* 0x000ee20000000200 */
[----:B------:R-:W-:Y:S02]  /*18f40*/  IADD3.X R6, R15, R223, RZ, P0, !PT ;  /* 0x000000df0f067210 */ /* 0x000fe400007fe4ff */
[----:B------:R-:W-:Y:S02]  /*18f50*/  LEA R164, P0, R13, c[0x0][0x1f8], 0x1 ;  /* 0x00007e000da47a11 */ /* 0x000fe400078008ff */
[----:B------:R-:W-:Y:S02]  /*18f60*/  LEA.HI.X R169, R5, c[0x0][0x1fc], R0, 0x1, P5 ;  /* 0x00007f0005a97a11 */ /* 0x000fe400028f0c00 */
[----:B------:R-:W4:Y:S01]  /*18f70*/  LDSM.16.M88.4 R132, [R205+0x7900] ;  /* 0x00790000cd84783b */ /* 0x000f220000000200 */
[----:B------:R-:W-:Y:S02]  /*18f80*/  LEA.HI.X R167, R7, c[0x0][0x1fc], R4, 0x1, P4 ;  /* 0x00007f0007a77a11 */ /* 0x000fe400020f0c04 */
[----:B------:R-:W-:Y:S02]  /*18f90*/  LEA.HI.X R165, R13, c[0x0][0x1fc], R6, 0x1, P0 ;  /* 0x00007f000da57a11 */ /* 0x000fe400000f0c06 */
[----:B------:R-:W-:Y:S02]  /*18fa0*/  PLOP3.LUT P4, PT, PT, PT, UP3, 0x80, 0x0 ;  /* 0x000000000000781c */ /* 0x000fe40003f8f038 */
[----:B------:R-:W-:Y:S01]  /*18fb0*/  LDSM.16.M88.4 R136, [R202+0xc100] ;  /* 0x00c10000ca88783b */ /* 0x000fe20000000200 */
[----:B------:R-:W-:Y:S06]  /*18fc0*/  PLOP3.LUT P0, PT, PT, PT, UP3, 0x80, 0x0 ;  /* 0x000000000000781c */ /* 0x000fec0003f0f038 */
[----:B------:R-:W5:Y:S01]  /*18fd0*/  LDSM.16.M88.4 R140, [R204] ;  /* 0x00000000cc8c783b */ /* 0x000f620000000200 */
[C---:B-1----:R-:W-:Y:S06]  /*18fe0*/  HMMA.16816.F32 R4, R32.reuse, R8, RZ ;  /* 0x000000082004723c */ /* 0x042fec00000018ff */
[----:B------:R-:W1:Y:S02]  /*18ff0*/  LDSM.16.M88.4 R144, [R195] ;  /* 0x00000000c390783b */ /* 0x000e640000000200 */
[C---:B------:R-:W-:Y:S05]  /*19000*/  HMMA.16816.F32 R8, R32.reuse, R10, RZ ;  /* 0x0000000a2008723c */ /* 0x040fea00000018ff */
[----:B------:R-:W1:Y:S03]  /*19010*/  LDSM.16.M88.4 R148, [R194] ;  /* 0x00000000c294783b */ /* 0x000e660000000200 */
[C---:B--2---:R-:W-:Y:S04]  /*19020*/  HMMA.16816.F32 R12, R32.reuse, R16, RZ ;  /* 0x00000010200c723c */ /* 0x044fe800000018ff */
[----:B------:R-:W2:Y:S04]  /*19030*/  LDSM.16.M88.4 R152, [R193] ;  /* 0x00000000c198783b */ /* 0x000ea80000000200 */
[C---:B------:R-:W-:Y:S03]  /*19040*/  HMMA.16816.F32 R16, R32.reuse, R18, RZ ;  /* 0x000000122010723c */ /* 0x040fe600000018ff */
        /* <DEDUP_REMOVED lines=164> */
[----:B------:R-:W-:Y:S03]  /*19a90*/  FMUL.FTZ R13, R13, c[0x0][0x320] ;  /* 0x0000c8000d0d7a20 */ /* 0x000fe60000410000 */
[----:B------:R-:W1:Y:S10]  /*19aa0*/  MUFU.TANH R132, R10 ;  /* 0x0000000a00847308 */ /* 0x000e740000002400 */
[----:B------:R-:W1:Y:S01]  /*19ab0*/  MUFU.TANH R133, R11 ;  /* 0x0000000b00857308 */ /* 0x000e620000002400 */
[C---:B--2---:R-:W-:Y:S09]  /*19ac0*/  HMMA.16816.F32 R20, R164.reuse, R4, R20 ;  /* 0x00000004a414723c */ /* 0x044ff20000001814 */
[----:B------:R2:W1:Y:S03]  /*19ad0*/  MUFU.TANH R12, R8 ;  /* 0x00000008000c7308 */ /* 0x0004660000002400 */
[----:B------:R-:W-:Y:S01]  /*19ae0*/  FMUL.FTZ R4, R17, c[0x0][0x320] ;  /* 0x0000c80011047a20 */ /* 0x000fe20000410000 */
[C---:B------:R-:W-:Y:S06]  /*19af0*/  HMMA.16816.F32 R24, R164.reuse, R6, R24 ;  /* 0x00000006a418723c */ /* 0x040fec0000001818 */
[----:B------:R5:W1:Y:S01]  /*19b00*/  MUFU.TANH R161, R15 ;  /* 0x0000000f00a17308 */ /* 0x000a620000002400 */
[----:B------:R-:W-:Y:S05]  /*19b10*/  @P6 IADD3 R6, R181, -0x1, RZ ;  /* 0xffffffffb5066810 */ /* 0x000fea0007ffe0ff */
[----:B------:R-:W-:Y:S01]  /*19b20*/  @P6 SHF.R.S32.HI R5, RZ, 0x1f, R6 ;  /* 0x0000001fff056819 */ /* 0x000fe20000011406 */
[----:B------:R-:W-:Y:S03]  /*19b30*/  FMUL.FTZ R21, R21, c[0x0][0x320] ;  /* 0x0000c80015157a20 */ /* 0x000fe60000410000 */
[----:B------:R1:W1:Y:S01]  /*19b40*/  MUFU.TANH R143, R18 ;  /* 0x00000012008f7308 */ /* 0x0002620000002400 */
[----:B------:R-:W-:Y:S02]  /*19b50*/  FMUL.FTZ R22, R22, c[0x0][0x320] ;  /* 0x0000c80016167a20 */ /* 0x000fe40000410000 */
[----:B------:R-:W-:Y:S01]  /*19b60*/  FMUL.FTZ R23, R23, c[0x0][0x320] ;  /* 0x0000c80017177a20 */ /* 0x000fe20000410000 */
[----:B--2---:R-:W2:Y:S01]  /*19b70*/  LDSM.16.M88.4 R8, [R192+0x5800] ;  /* 0x00580000c008783b */ /* 0x004ea20000000200 */
[----:B------:R-:W-:Y:S04]  /*19b80*/  DEPBAR.LE SB0, 0x0 ;  /* 0x000080000000791a */ /* 0x000fe80000000000 */
[----:B------:R-:W-:Y:S01]  /*19b90*/  FMUL.FTZ R25, R25, c[0x0][0x320] ;  /* 0x0000c80019197a20 */ /* 0x000fe20000410000 */
[----:B------:R1:W1:Y:S01]  /*19ba0*/  MUFU.TANH R158, R21 ;  /* 0x00000015009e7308 */ /* 0x0002620000002400 */
[----:B------:R-:W-:Y:S01]  /*19bb0*/  BAR.SYNC.DEFER_BLOCKING 0x0 ;  /* 0x0000000000007b1d */ /* 0x000fe20000010000 */
[----:B------:R-:W-:Y:S02]  /*19bc0*/  FMUL.FTZ R160, R20, c[0x0][0x320] ;  /* 0x0000c80014a07a20 */ /* 0x000fe40000410000 */
[----:B------:R-:W-:Y:S01]  /*19bd0*/  FMUL.FTZ R26, R26, c[0x0][0x320] ;  /* 0x0000c8001a1a7a20 */ /* 0x000fe20000410000 */
[----:B-----5:R-:W-:Y:S01]  /*19be0*/  MOV R15, R212 ;  /* 0x000000d4000f7202 */ /* 0x020fe20000000f00 */
[----:B------:R-:W-:Y:S02]  /*19bf0*/  FMUL.FTZ R27, R27, c[0x0][0x320] ;  /* 0x0000c8001b1b7a20 */ /* 0x000fe40000410000 */
[----:B------:R-:W-:Y:S02]  /*19c00*/  FMUL.FTZ R156, R24, c[0x0][0x320] ;  /* 0x0000c800189c7a20 */ /* 0x000fe40000410000 */
[----:B------:R5:W1:Y:S01]  /*19c10*/  MUFU.TANH R141, R19 ;  /* 0x00000013008d7308 */ /* 0x000a620000002400 */
[----:B------:R-:W-:Y:S04]  /*19c20*/  @P6 IMAD R5, R5, c[0x0][0x1e0], RZ ;  /* 0x0000780005056a24 */ /* 0x000fe800078e02ff */
[C---:B------:R-:W-:Y:S02]  /*19c30*/  @P6 IMAD R5, R6.reuse, c[0x0][0x1e4], R5 ;  /* 0x0000790006056a24 */ /* 0x040fe400078e0205 */
[----:B------:R-:W-:Y:S03]  /*19c40*/  @P6 IMAD.WIDE.U32 R6, R6, c[0x0][0x1e0], RZ ;  /* 0x0000780006066a25 */ /* 0x000fe600078e00ff */
[----:B------:R1:W1:Y:S01]  /*19c50*/  MUFU.TANH R159, R22 ;  /* 0x00000016009f7308 */ /* 0x0002620000002400 */
[----:B------:R-:W-:Y:S02]  /*19c60*/  @P6 IMAD.IADD R5, R7, 0x1, R5 ;  /* 0x0000000107056824 */ /* 0x000fe400078e0205 */
[C---:B------:R-:W-:Y:S03]  /*19c70*/  @P6 IMAD.SHL.U32 R7, R6.reuse, 0x40, RZ ;  /* 0x0000004006076824 */ /* 0x040fe600078e00ff */
[----:B------:R-:W-:Y:S02]  /*19c80*/  @P6 SHF.L.U64.HI R5, R6, 0x6, R5 ;  /* 0x0000000606056819 */ /* 0x000fe40000010205 */
[----:B------:R-:W-:Y:S02]  /*19c90*/  @P6 IADD3 R6, P5, R7, R210, RZ ;  /* 0x000000d207066210 */ /* 0x000fe40007fbe0ff */
[----:B------:R1:W1:Y:S01]  /*19ca0*/  MUFU.TANH R157, R23 ;  /* 0x00000017009d7308 */ /* 0x0002620000002400 */
[C---:B--2---:R-:W-:Y:S09]  /*19cb0*/  HMMA.16816.F32 R28, R164.reuse, R8, R28 ;  /* 0x00000008a41c723c */ /* 0x044ff2000000181c */
[----:B------:R2:W1:Y:S03]  /*19cc0*/  MUFU.TANH R154, R25 ;  /* 0x00000019009a7308 */ /* 0x0004660000002400 */
[----:B------:R-:W-:Y:S01]  /*19cd0*/  @P6 IMAD.X R9, R5, 0x1, R217, P5 ;  /* 0x0000000105096824 */ /* 0x000fe200028e06d9 */
[----:B------:R-:W-:Y:S03]  /*19ce0*/  HMMA.16816.F32 R32, R164, R10, R32 ;  /* 0x0000000aa420723c */ /* 0x000fe60000001820 */
[----:B------:R-:W-:Y:S01]  /*19cf0*/  @P4 IMAD.HI.U32 R8, R212, c[0x0][0x2c8], RZ ;  /* 0x0000b200d4084a27 */ /* 0x000fe200078e00ff */
[C---:B------:R-:W-:Y:S02]  /*19d00*/  @P6 LEA R16, P4, R6.reuse, c[0x0][0x1c8], 0x1 ;  /* 0x0000720006106a11 */ /* 0x040fe400078808ff */
[----:B------:R2:W2:Y:S02]  /*19d10*/  MUFU.TANH R155, R26 ;  /* 0x0000001a009b7308 */ /* 0x0004a40000002400 */
[----:B------:R-:W-:Y:S04]  /*19d20*/  @P6 LEA.HI.X R17, R6, c[0x0][0x1cc], R9, 0x1, P4 ;  /* 0x0000730006116a11 */ /* 0x000fe800020f0c09 */
[C---:B------:R-:W-:Y:S01]  /*19d30*/  @P6 IADD3 R6, P5, R7.reuse, R182, RZ ;  /* 0x000000b607066210 */ /* 0x040fe20007fbe0ff */
[----:B------:R-:W-:Y:S01]  /*19d40*/  @!PT LDS RZ, [RZ] ;  /* 0x00000000fffff984 */ /* 0x000fe20000000800 */
[----:B------:R-:W-:Y:S01]  /*19d50*/  @!PT LDS RZ, [RZ] ;  /* 0x00000000fffff984 */ /* 0x000fe20000000800 */
[----:B------:R-:W-:Y:S01]  /*19d60*/  @!PT LDS RZ, [RZ] ;  /* 0x00000000fffff984 */ /* 0x000fe20000000800 */
[----:B------:R2:W-:Y:S01]  /*19d70*/  @P6 LDGSTS.E.BYPASS.LTC128B.128 [R207+0x6100], [R16.64], !P3 ;  /* 0x0610000010cf6fae */ /* 0x0005e2000d901d5c */
[----:B------:R-:W-:Y:S01]  /*19d80*/  @P0 SHF.R.U32.HI R15, RZ, c[0x0][0x2cc], R8 ;  /* 0x0000b300ff0f0a19 */ /* 0x000fe20000011608 */
[----:B------:R-:W-:Y:S01]  /*19d90*/  FMUL.FTZ R28, R28, c[0x0][0x320] ;  /* 0x0000c8001c1c7a20 */ /* 0x000fe20000410000 */
[C---:B------:R-:W-:Y:S01]  /*19da0*/  @P6 IADD3 R8, P4, R7.reuse, R180, RZ ;  /* 0x000000b407086210 */ /* 0x040fe20007f9e0ff */
[----:B------:R-:W2:Y:S01]  /*19db0*/  MUFU.TANH R153, R27 ;  /* 0x0000001b00997308 */ /* 0x000ea20000002400 */
[----:B------:R-:W-:Y:S01]  /*19dc0*/  @P6 IADD3 R11, P0, R7, UR6, RZ ;  /* 0x00000006070b6c10 */ /* 0x000fe2000ff1e0ff */
[----:B------:R-:W-:Y:S01]  /*19dd0*/  FMUL.FTZ R29, R29, c[0x0][0x320] ;  /* 0x0000c8001d1d7a20 */ /* 0x000fe20000410000 */
[C---:B------:R-:W-:Y:S01]  /*19de0*/  @P6 IADD3.X R7, R5.reuse, R220, RZ, P5, !PT ;  /* 0x000000dc05076210 */ /* 0x040fe20002ffe4ff */
[----:B------:R-:W-:Y:S01]  /*19df0*/  @P6 IMAD.X R9, R5, 0x1, R183, P4 ;  /* 0x0000000105096824 */ /* 0x000fe200020e06b7 */
[----:B------:R-:W-:Y:S01]  /*19e00*/  @P6 LEA R20, P5, R6, c[0x0][0x1c8], 0x1 ;  /* 0x0000720006146a11 */ /* 0x000fe200078a08ff */
[----:B------:R-:W-:Y:S01]  /*19e10*/  FMUL.FTZ R30, R30, c[0x0][0x320] ;  /* 0x0000c8001e1e7a20 */ /* 0x000fe20000410000 */
[----:B-1----:R-:W-:Y:S01]  /*19e20*/  @P6 LEA R18, P4, R8, c[0x0][0x1c8], 0x1 ;  /* 0x0000720008126a11 */ /* 0x002fe200078808ff */
[----:B------:R-:W-:Y:S01]  /*19e30*/  FMUL.FTZ R31, R31, c[0x0][0x320] ;  /* 0x0000c8001f1f7a20 */ /* 0x000fe20000410000 */
[----:B------:R-:W-:Y:S01]  /*19e40*/  @P6 LEA.HI.X R21, R6, c[0x0][0x1cc], R7, 0x1, P5 ;  /* 0x0000730006156a11 */ /* 0x000fe200028f0c07 */
[----:B------:R1:W1:Y:S01]  /*19e50*/  MUFU.TANH R163, R14 ;  /* 0x0000000e00a37308 */ /* 0x0002620000002400 */
[----:B-----5:R-:W-:Y:S01]  /*19e60*/  @P6 LEA.HI.X R19, R8, c[0x0][0x1cc], R9, 0x1, P4 ;  /* 0x0000730008136a11 */ /* 0x020fe200020f0c09 */
[----:B------:R-:W-:Y:S01]  /*19e70*/  FMUL.FTZ R32, R32, c[0x0][0x320] ;  /* 0x0000c80020207a20 */ /* 0x000fe20000410000 */
[C---:B------:R-:W-:Y:S01]  /*19e80*/  @P6 IADD3 R6, P5, R11.reuse, R210, RZ ;  /* 0x000000d20b066210 */ /* 0x040fe20007fbe0ff */
[----:B------:R3:W-:Y:S01]  /*19e90*/  @P6 LDGSTS.E.BYPASS.LTC128B.128 [R207+0x8100], [R20.64], !P2 ;  /* 0x0810000014cf6fae */ /* 0x0007e2000d101d5c */
[----:B------:R-:W-:Y:S01]  /*19ea0*/  @P6 IADD3 R7, P4, R11, R182, RZ ;  /* 0x000000b60b076210 */ /* 0x000fe20007f9e0ff */
[----:B------:R-:W-:Y:S01]  /*19eb0*/  FMUL.FTZ R33, R33, c[0x0][0x320] ;  /* 0x0000c80021217a20 */ /* 0x000fe20000410000 */
[----:B------:R-:W-:Y:S01]  /*19ec0*/  @P6 IADD3.X R5, R5, UR7, RZ, P0, !PT ;  /* 0x0000000705056c10 */ /* 0x000fe200087fe4ff */
[----:B------:R-:W-:Y:S01]  /*19ed0*/  FMUL.FTZ R34, R34, c[0x0][0x320] ;  /* 0x0000c80022227a20 */ /* 0x000fe20000410000 */
[----:B------:R-:W-:Y:S01]  /*19ee0*/  @P6 IADD3 R11, P0, R11, R180, RZ ;  /* 0x000000b40b0b6210 */ /* 0x000fe20007f1e0ff */
[----:B------:R5:W3:Y:S01]  /*19ef0*/  MUFU.TANH R162, R13 ;  /* 0x0000000d00a27308 */ /* 0x000ae20000002400 */
[----:B------:R3:W-:Y:S01]  /*19f00*/  @P6 LDGSTS.E.BYPASS.LTC128B.128 [R207+0xa100], [R18.64], !P1 ;  /* 0x0a10000012cf6fae */ /* 0x0007e2000c901d5c */
[C---:B------:R-:W-:Y:S01]  /*19f10*/  @P6 IADD3.X R9, R5.reuse, R217, RZ, P5, !PT ;  /* 0x000000d905096210 */ /* 0x040fe20002ffe4ff */
[----:B------:R-:W-:Y:S01]  /*19f20*/  @P6 IMAD.X R8, R5, 0x1, R220, P4 ;  /* 0x0000000105086824 */ /* 0x000fe200020e06dc */
[C---:B------:R-:W-:Y:S02]  /*19f30*/  @P6 LEA R22, P5, R6.reuse, c[0x0][0x1c8], 0x1 ;  /* 0x0000720006166a11 */ /* 0x040fe400078a08ff */
[C---:B------:R-:W-:Y:S02]  /*19f40*/  @P6 LEA R24, P4, R7.reuse, c[0x0][0x1c8], 0x1 ;  /* 0x0000720007186a11 */ /* 0x040fe400078808ff */
[----:B------:R-:W-:Y:S02]  /*19f50*/  @P6 LEA.HI.X R23, R6, c[0x0][0x1cc], R9, 0x1, P5 ;  /* 0x0000730006176a11 */ /* 0x000fe400028f0c09 */
[----:B------:R-:W3:Y:S01]  /*19f60*/  MUFU.TANH R0, R0 ;  /* 0x0000000000007308 */ /* 0x000ee20000002400 */
[----:B--2---:R-:W-:Y:S01]  /*19f70*/  @P6 LEA.HI.X R25, R7, c[0x0][0x1cc], R8, 0x1, P4 ;  /* 0x0000730007196a11 */ /* 0x004fe200020f0c08 */
[----:B------:R-:W5:Y:S01]  /*19f80*/  SHFL.IDX PT, R6, R15, RZ, 0x1c1f ;  /* 0x001c1fff0f067589 */ /* 0x000f6200000e0000 */
[----:B------:R-:W-:Y:S01]  /*19f90*/  @P6 IADD3.X R10, R5, R183, RZ, P0, !PT ;  /* 0x000000b7050a6210 */ /* 0x000fe200007fe4ff */
[----:B------:R-:W-:Y:S01]  /*19fa0*/  FMUL.FTZ R5, R35, c[0x0][0x320] ;  /* 0x0000c80023057a20 */ /* 0x000fe20000410000 */
[----:B------:R-:W-:Y:S01]  /*19fb0*/  @P6 LEA R26, P0, R11, c[0x0][0x1c8], 0x1 ;  /* 0x000072000b1a6a11 */ /* 0x000fe200078008ff */
[----:B-1----:R-:W-:Y:S01]  /*19fc0*/  IMAD.SHL.U32 R14, R181, 0x40, RZ ;  /* 0x00000040b50e7824 */ /* 0x002fe200078e00ff */
[----:B------:R-:W-:Y:S02]  /*19fd0*/  MOV R7, UR23 ;  /* 0x0000001700077c02 */ /* 0x000fe40008000f00 */
[----:B------:R1:W-:Y:S01]  /*19fe0*/  @P6 LDGSTS.E.BYPASS.LTC128B.128 [R207+0x7100], [R22.64], !P3 ;  /* 0x0710000016cf6fae */ /* 0x0003e2000d901d5c */
[----:B------:R-:W2:Y:S01]  /*19ff0*/  MUFU.TANH R136, R136 ;  /* 0x0000008800887308 */ /* 0x000ea20000002400 */
[----:B------:R-:W-:Y:S02]  /*1a000*/  @P6 LEA.HI.X R27, R11, c[0x0][0x1cc], R10, 0x1, P0 ;  /* 0x000073000b1b6a11 */ /* 0x000fe400000f0c0a */
[----:B------:R-:W-:Y:S02]  /*1a010*/  PLOP3.LUT P0, PT, PT, PT, UP2, 0x40, 0x0 ;  /* 0x000000000000781c */ /* 0x000fe40003f0e828 */
[----:B------:R-:W-:Y:S01]  /*1a020*/  IADD3 R8, -R213, 0x1, -R14 ;  /* 0x00000001d5087810 */ /* 0x000fe20007ffe90e */
[----:B------:R1:W-:Y:S03]  /*1a030*/  @P6 LDGSTS.E.BYPASS.LTC128B.128 [R207+0x9100], [R24.64], !P2 ;  /* 0x0910000018cf6fae */ /* 0x0003e6000d101d5c */
[----:B------:R-:W-:Y:S01]  /*1a040*/  IADD3 R7, -R7, UR12, R8 ;  /* 0x0000000c07077c10 */ /* 0x000fe2000fffe108 */
[----:B------:R-:W1:Y:S03]  /*1a050*/  MUFU.TANH R139, R139 ;  /* 0x0000008b008b7308 */ /* 0x000e660000002400 */
[----:B------:R1:W-:Y:S01]  /*1a060*/  @P6 LDGSTS.E.BYPASS.LTC128B.128 [R207+0xb100], [R26.64], !P1 ;  /* 0x0b1000001acf6fae */ /* 0x0003e2000c901d5c */
[C---:B------:R-:W-:Y:S02]  /*1a070*/  IADD3 R9, R7.reuse, c[0x0][0x328], RZ ;  /* 0x0000ca0007097a10 */ /* 0x040fe40007ffe0ff */
[----:B------:R-:W-:Y:S03]  /*1a080*/  IADD3 R7, R7, UR4, RZ ;  /* 0x0000000407077c10 */ /* 0x000fe6000fffe0ff */
[----:B-----5:R-:W-:Y:S01]  /*1a090*/  IMAD.IADD R13, R9, 0x1, R6 ;  /* 0x00000001090d7824 */ /* 0x020fe200078e0206 */
[----:B------:R-:W1:Y:S01]  /*1a0a0*/  MUFU.TANH R142, R142 ;  /* 0x0000008e008e7308 */ /* 0x000e620000002400 */
[----:B------:R-:W0:Y:S01]  /*1a0b0*/  LDGDEPBAR ;  /* 0x00000000000079af */ /* 0x000e220000000000 */
[----:B------:R-:W-:Y:S08]  /*1a0c0*/  IADD3 R11, R7, R6, RZ ;  /* 0x00000006070b7210 */ /* 0x000ff00007ffe0ff */
[----:B------:R-:W1:Y:S10]  /*1a0d0*/  MUFU.TANH R4, R4 ;  /* 0x0000000400047308 */ /* 0x000e740000002400 */
[----:B------:R-:W1:Y:S10]  /*1a0e0*/  MUFU.TANH R160, R160 ;  /* 0x000000a000a07308 */ /* 0x000e740000002400 */
[----:B------:R-:W1:Y:S10]  /*1a0f0*/  MUFU.TANH R156, R156 ;  /* 0x0000009c009c7308 */ /* 0x000e740000002400 */
        /* <DEDUP_REMOVED lines=23> */
.L_x_414:
[----:B------:R-:W-:Y:S04]  /*1a270*/  MOV R6, c[0x0][0x32c] ;  /* 0x0000cb0000067a02 */ /* 0x000fe80000000f00 */
[----:B------:R-:W-:Y:S11]  /*1a280*/  ISETP.NE.AND P0, PT, R6, 0x1, PT ;  /* 0x000000010600780c */ /* 0x000ff60003f05270 */
[----:B------:R-:W-:Y:S02]  /*1a290*/  @!UPT UIADD3 URZ, URZ, URZ, URZ ;  /* 0x0000003f3f3ff290 */ /* 0x000fe4000fffe03f */
[----:B------:R-:W-:Y:S05]  /*1a2a0*/  @P0 IMAD.HI.U32 R6, R17, c[0x0][0x330], RZ ;  /* 0x0000cc0011060a27 */ /* 0x000fea00078e00ff */
[----:B------:R-:W-:Y:S02]  /*1a2b0*/  @P0 SHF.R.U32.HI R17, RZ, c[0x0][0x334], R6 ;  /* 0x0000cd00ff110a19 */ /* 0x000fe40000011606 */
.L_x_415:
[----:B------:R-:W-:Y:S05]  /*1a2c0*/  BSYNC B0 ;  /* 0x0000000000007941 */ /* 0x000fea0003800000 */
.L_x_413:
[----:B------:R-:W-:Y:S04]  /*1a2d0*/  IMAD R8, R17, c[0x0][0x32c], -R14 ;  /* 0x0000cb0011087a24 */ /* 0x000fe800078e0a0e */
[----:B------:R-:W-:Y:S05]  /*1a2e0*/  IMAD.IADD R8, R8, 0x1, -R213 ;  /* 0x0000000108087824 */ /* 0x000fea00078e0ad5 */
[----:B------:R-:W-:Y:S02]  /*1a2f0*/  IADD3 R6, R8, c[0x0][0x32c], RZ ;  /* 0x0000cb0008067a10 */ /* 0x000fe40007ffe0ff */
[----:B------:R-:W-:Y:S02]  /*1a300*/  IMNMX R11, R11, R8, !PT ;  /* 0x000000080b0b7217 */ /* 0x000fe40007800200 */
[----:B------:R-:W-:Y:S02]  /*1a310*/  IMNMX R13, R13, R6, PT ;  /* 0x000000060d0d7217 */ /* 0x000fe40003800200 */
.L_x_412:
[----:B--234-:R-:W-:Y:S04]  /*1a320*/  ISETP.GT.AND P0, PT, R181, -0x1, PT ;  /* 0xffffffffb500780c */ /* 0x01cfe80003f04270 */
[C---:B------:R-:W-:Y:S02]  /*1a330*/  ISETP.GT.AND P4, PT, R11.reuse, 0x1, P0 ;  /* 0x000000010b00780c */ /* 0x040fe40000784270 */
[----:B------:R-:W-:Y:S02]  /*1a340*/  ISETP.GT.AND P5, PT, R11, RZ, P0 ;  /* 0x000000ff0b00720c */ /* 0x000fe400007a4270 */
        /* <DEDUP_REMOVED lines=17> */
[C---:B------:R-:W-:Y:S02]  /*1a460*/  ISETP.GT.AND P5, PT, R11.reuse, 0x18, P0 ;  /* 0x000000180b00780c */ /* 0x040fe400007a4270 */
        /* <DEDUP_REMOVED lines=47> */
.L_x_418:
[----:B------:R-:W-:Y:S04]  /*1a760*/  MOV R9, c[0x0][0x32c] ;  /* 0x0000cb0000097a02 */ /* 0x000fe80000000f00 */
[----:B------:R-:W-:Y:S11]  /*1a770*/  ISETP.NE.AND P4, PT, R9, 0x1, PT ;  /* 0x000000010900780c */ /* 0x000ff60003f85270 */
[----:B------:R-:W-:Y:S02]  /*1a780*/  @!UPT UIADD3 URZ, URZ, URZ, URZ ;  /* 0x0000003f3f3ff290 */ /* 0x000fe4000fffe03f */
[----:B------:R-:W-:Y:S05]  /*1a790*/  @P4 IMAD.HI.U32 R9, R11, c[0x0][0x330], RZ ;  /* 0x0000cc000b094a27 */ /* 0x000fea00078e00ff */
[----:B------:R-:W-:Y:S02]  /*1a7a0*/  @P4 SHF.R.U32.HI R11, RZ, c[0x0][0x334], R9 ;  /* 0x0000cd00ff0b4a19 */ /* 0x000fe40000011609 */
.L_x_419:
[----:B------:R-:W-:Y:S05]  /*1a7b0*/  BSYNC B0 ;  /* 0x0000000000007941 */ /* 0x000fea0003800000 */
.L_x_417:
[----:B------:R-:W-:Y:S04]  /*1a7c0*/  IMAD R14, R11, c[0x0][0x32c], -R14 ;  /* 0x0000cb000b0e7a24 */ /* 0x000fe800078e0a0e */
[----:B------:R-:W-:Y:S05]  /*1a7d0*/  IMAD.IADD R14, R14, 0x1, -R213 ;  /* 0x000000010e0e7824 */ /* 0x000fea00078e0ad5 */
[----:B------:R-:W-:Y:S02]  /*1a7e0*/  IADD3 R9, R14, c[0x0][0x32c], RZ ;  /* 0x0000cb000e097a10 */ /* 0x000fe40007ffe0ff */
[----:B------:R-:W-:Y:S02]  /*1a7f0*/  IMNMX R7, R7, R14, !PT ;  /* 0x0000000e07077217 */ /* 0x000fe40007800200 */
[----:B------:R-:W-:Y:S02]  /*1a800*/  IMNMX R4, R4, R9, PT ;  /* 0x0000000904047217 */ /* 0x000fe40003800200 */
.L_x_416:
[----:B------:R-:W-:Y:S01]  /*1a810*/  FMNMX.FTZ R17, R10, R3, !PT ;  /* 0x000000030a117209 */ /* 0x000fe20007810000 */
[----:B------:R-:W-:Y:S01]  /*1a820*/  LDSM.16.MT88.4 R20, [R198+0x100] ;  /* 0x00010000c614783b */ /* 0x000fe20000004200 */
[C---:B------:R-:W-:Y:S02]  /*1a830*/  ISETP.GT.AND P6, PT, R7.reuse, RZ, P0 ;  /* 0x000000ff0700720c */ /* 0x040fe400007c4270 */
[----:B------:R-:W-:Y:S02]  /*1a840*/  FMNMX.FTZ R17, R138, R17, !PT ;  /* 0x000000118a117209 */ /* 0x000fe40007810000 */
[----:B------:R-:W-:Y:S02]  /*1a850*/  ISETP.LT.OR P6, PT, R4, 0x1, P6 ;  /* 0x000000010400780c */ /* 0x000fe400037c1670 */
[----:B------:R-:W-:Y:S01]  /*1a860*/  FMNMX.FTZ R17, R8, R17, !PT ;  /* 0x0000001108117209 */ /* 0x000fe20007810000 */
[----:B------:R-:W-:Y:S01]  /*1a870*/  LDSM.16.MT88.4 R28, [R197+0x100] ;  /* 0x00010000c51c783b */ /* 0x000fe20000004200 */
[C---:B------:R-:W-:Y:S02]  /*1a880*/  ISETP.GT.AND P5, PT, R7.reuse, 0x1, P0 ;  /* 0x000000010700780c */ /* 0x040fe400007a4270 */
        /* <DEDUP_REMOVED lines=111> */
[----:B------:R-:W-:Y:S01]  /*1af80*/  ISETP.GT.AND P0, PT, R181, UR8, PT ;  /* 0x00000008b5007c0c */ /* 0x000fe2000bf04270 */
        /* <DEDUP_REMOVED lines=325> */
[----:B------:R-:W-:Y:S01]  /*1c3e0*/  IADD3 R2, R181, -0x1, RZ ;  /* 0xffffffffb5027810 */ /* 0x000fe20007ffe0ff */
[C---:B--2---:R-:W-:Y:S03]  /*1c3f0*/  HMMA.16816.F32 R92, R136.reuse, R12, R92 ;  /* 0x0000000c885c723c */ /* 0x044fe6000000185c */
[----:B------:R-:W-:Y:S01]  /*1c400*/  FADD.FTZ R226, R226, R221 ;  /* 0x000000dde2e27221 */ /* 0x000fe20000010000 */
[----:B------:R-:W-:Y:S02]  /*1c410*/  MOV R181, R2 ;  /* 0x0000000200b57202 */ /* 0x000fe40000000f00 */
[----:B------:R-:W-:Y:S01]  /*1c420*/  MOV R2, R132 ;  /* 0x0000008400027202 */ /* 0x000fe20000000f00 */
        /* <DEDUP_REMOVED lines=10> */
.L_x_411:
[----:B------:R-:W1:Y:S01]  /*1c4d0*/  SHFL.BFLY PT, R3, R218, 0x2, 0x1f ;  /* 0x0c401f00da037f89 */ /* 0x000e6200000e0000 */
[----:B------:R-:W-:-:S02]  /*1c4e0*/  MOV R4, RZ ;  /* 0x000000ff00047202 */ /* 0x000fc40000000f00 */
[----:B------:R-:W-:Y:S01]  /*1c4f0*/  MOV R8, 0xff800000 ;  /* 0xff80000000087802 */ /* 0x000fe20000000f00 */
[----:B------:R-:W2:Y:S01]  /*1c500*/  SHFL.BFLY PT, R2, R219, 0x2, 0x1f ;  /* 0x0c401f00db027f89 */ /* 0x000ea200000e0000 */
[----:B------:R-:W-:Y:S01]  /*1c510*/  PLOP3.LUT P2, PT, PT, PT, PT, 0x8, 0x0 ;  /* 0x000000000000781c */ /* 0x000fe20003f4e170 */
[----:B-1----:R-:W-:Y:S01]  /*1c520*/  FADD.FTZ R6, R3, R218 ;  /* 0x000000da03067221 */ /* 0x002fe20000010000 */
[----:B------:R-:W-:Y:S01]  /*1c530*/  MOV R3, RZ ;  /* 0x000000ff00037202 */ /* 0x000fe20000000f00 */
[----:B--2---:R-:W-:-:S03]  /*1c540*/  FADD.FTZ R7, R2, R219 ;  /* 0x000000db02077221 */ /* 0x004fc60000010000 */
[----:B------:R-:W1:Y:S04]  /*1c550*/  SHFL.BFLY PT, R5, R6, 0x1, 0x1f ;  /* 0x0c201f0006057f89 */ /* 0x000e6800000e0000 */
[----:B------:R-:W2:Y:S01]  /*1c560*/  SHFL.BFLY PT, R2, R7, 0x1, 0x1f ;  /* 0x0c201f0007027f89 */ /* 0x000ea200000e0000 */
[----:B-1----:R-:W-:Y:S01]  /*1c570*/  FADD.FTZ R5, R6, R5 ;  /* 0x0000000506057221 */ /* 0x002fe20000010000 */
[----:B------:R-:W-:Y:S01]  /*1c580*/  MOV R6, 0xff800000 ;  /* 0xff80000000067802 */ /* 0x000fe20000000f00 */
[----:B--2---:R-:W-:-:S03]  /*1c590*/  FADD.FTZ R2, R2, R7 ;  /* 0x0000000702027221 */ /* 0x004fc60000010000 */
[----:B------:R-:W-:Y:S02]  /*1c5a0*/  FSETP.NE.FTZ.AND P1, PT, R5, RZ, PT ;  /* 0x000000ff0500720b */ /* 0x000fe40003f35000 */
[----:B------:R-:W-:-:S11]  /*1c5b0*/  FSETP.NE.FTZ.AND P0, PT, R2, RZ, PT ;  /* 0x000000ff0200720b */ /* 0x000fd60003f15000 */
[----:B------:R-:W1:Y:S01]  /*1c5c0*/  @P1 MUFU.RCP R4, R5 ;  /* 0x0000000500041308 */ /* 0x000e620000001000 */
[----:B------:R-:W-:Y:S02]  /*1c5d0*/  @P1 MOV R10, 0x3f317218 ;  /* 0x3f317218000a1802 */ /* 0x000fe40000000f00 */
[----:B------:R-:W-:-:S03]  /*1c5e0*/  @P0 MOV R9, 0x3f317218 ;  /* 0x3f31721800090802 */ /* 0x000fc60000000f00 */
        /* <DEDUP_REMOVED lines=105> */
.L_x_334:
[----:B------:R-:W-:Y:S01]  /*1cc80*/  USHF.R.S32.HI UR8, URZ, 0x1f, UR15 ;  /* 0x0000001f3f087899 */ /* 0x000fe2000801140f */
[----:B------:R-:W-:Y:S05]  /*1cc90*/  @P2 BRA `(.L_x_421) ;  /* 0x000017e000002947 */ /* 0x000fea0003800000 */
[----:B------:R-:W1:Y:S01]  /*1cca0*/  S2R R0, SR_TID.X ;  /* 0x0000000000007919 */ /* 0x000e620000002100 */
[----:B------:R-:W-:Y:S01]  /*1ccb0*/  F2FP.PACK_AB R4, R7, R4 ;  /* 0x000000040704723e */ /* 0x000fe200000000ff */
[----:B------:R-:W-:Y:S01]  /*1ccc0*/  ULDC.64 UR4, c[0x0][0x500] ;  /* 0x0001400000047ab9 */ /* 0x000fe20000000a00 */
[----:B------:R-:W-:Y:S01]  /*1ccd0*/  F2FP.PACK_AB R128, R129, R128 ;  /* 0x000000808180723e */ /* 0x000fe200000000ff */
[----:B------:R-:W-:Y:S01]  /*1cce0*/  UISETP.NE.U32.AND UP1, UPT, URZ, UR4, UPT ;  /* 0x000000043f00728c */ /* 0x000fe2000bf25070 */
[----:B------:R-:W-:Y:S01]  /*1ccf0*/  F2FP.PACK_AB R130, R131, R130 ;  /* 0x000000828382723e */ /* 0x000fe200000000ff */
[----:B------:R-:W-:Y:S01]  /*1cd00*/  UMOV UR6, 0x4 ;  /* 0x0000000400067882 */ /* 0x000fe20000000000 */
[----:B------:R-:W-:Y:S01]  /*1cd10*/  F2FP.PACK_AB R124, R125, R124 ;  /* 0x0000007c7d7c723e */ /* 0x000fe200000000ff */
[----:B------:R-:W-:Y:S01]  /*1cd20*/  UISETP.NE.AND.EX UP1, UPT, URZ, UR5, UPT, UP1 ;  /* 0x000000053f00728c */ /* 0x000fe2000bf25310 */
[----:B------:R-:W-:-:S02]  /*1cd30*/  F2FP.PACK_AB R126, R127, R126 ;  /* 0x0000007e7f7e723e */ /* 0x000fc400000000ff */
[----:B------:R-:W-:Y:S01]  /*1cd40*/  F2FP.PACK_AB R120, R121, R120 ;  /* 0x000000787978723e */ /* 0x000fe200000000ff */
[----:B------:R-:W-:Y:S01]  /*1cd50*/  ULDC.64 UR4, c[0x0][0x500] ;  /* 0x0001400000047ab9 */ /* 0x000fe20000000a00 */
[----:B------:R-:W-:Y:S01]  /*1cd60*/  F2FP.PACK_AB R122, R123, R122 ;  /* 0x0000007a7b7a723e */ /* 0x000fe200000000ff */
[----:B------:R-:W-:Y:S01]  /*1cd70*/  UIMAD.WIDE UR4, UR24, UR6, UR4 ;  /* 0x00000006180472a5 */ /* 0x000fe2000f8e0204 */
[----:B------:R-:W-:Y:S02]  /*1cd80*/  F2FP.PACK_AB R116, R117, R116 ;  /* 0x000000747574723e */ /* 0x000fe400000000ff */
[----:B------:R-:W-:Y:S02]  /*1cd90*/  F2FP.PACK_AB R118, R119, R118 ;  /* 0x000000767776723e */ /* 0x000fe400000000ff */
[----:B------:R-:W-:Y:S02]  /*1cda0*/  F2FP.PACK_AB R112, R113, R112 ;  /* 0x000000707170723e */ /* 0x000fe400000000ff */
[----:B------:R-:W-:-:S02]  /*1cdb0*/  F2FP.PACK_AB R114, R115, R114 ;  /* 0x000000727372723e */ /* 0x000fc400000000ff */
[----:B------:R-:W-:Y:S02]  /*1cdc0*/  F2FP.PACK_AB R108, R109, R108 ;  /* 0x0000006c6d6c723e */ /* 0x000fe400000000ff */
[----:B-1----:R-:W-:Y:S02]  /*1cdd0*/  SHF.R.S32.HI R5, RZ, 0x1f, R0 ;  /* 0x0000001fff057819 */ /* 0x002fe40000011400 */
[----:B------:R-:W-:Y:S02]  /*1cde0*/  F2FP.PACK_AB R110, R111, R110 ;  /* 0x0000006e6f6e723e */ /* 0x000fe400000000ff */
[----:B------:R-:W-:Y:S02]  /*1cdf0*/  LEA.HI R2, R5, R0, RZ, 0x2 ;  /* 0x0000000005027211 */ /* 0x000fe400078f10ff */
[----:B------:R-:W-:Y:S02]  /*1ce00*/  F2FP.PACK_AB R104, R105, R104 ;  /* 0x000000686968723e */ /* 0x000fe400000000ff */
[----:B------:R-:W-:-:S02]  /*1ce10*/  SHF.R.S32.HI R10, RZ, 0x2, R2 ;  /* 0x00000002ff0a7819 */ /* 0x000fc40000011402 */
[----:B------:R-:W-:Y:S02]  /*1ce20*/  SHF.R.S32.HI R9, RZ, 0x1f, R2 ;  /* 0x0000001fff097819 */ /* 0x000fe40000011402 */
[----:B------:R-:W-:Y:S02]  /*1ce30*/  LOP3.LUT R11, R2, 0xfffffffc, RZ, 0xc0, !PT ;  /* 0xfffffffc020b7812 */ /* 0x000fe400078ec0ff */
[----:B------:R-:W-:Y:S02]  /*1ce40*/  LEA.HI R9, R9, R10, RZ, 0x3 ;  /* 0x0000000a09097211 */ /* 0x000fe400078f18ff */
[----:B------:R-:W-:Y:S01]  /*1ce50*/  F2FP.PACK_AB R106, R107, R106 ;  /* 0x0000006a6b6a723e */ /* 0x000fe200000000ff */
[----:B------:R-:W-:Y:S01]  /*1ce60*/  IMAD.IADD R11, R0, 0x1, -R11 ;  /* 0x00000001000b7824 */ /* 0x000fe200078e0a0b */
[----:B------:R-:W-:Y:S02]  /*1ce70*/  LOP3.LUT R9, R9, 0xfffffff8, RZ, 0xc0, !PT ;  /* 0xfffffff809097812 */ /* 0x000fe400078ec0ff */
[----:B------:R-:W-:-:S02]  /*1ce80*/  F2FP.PACK_AB R100, R101, R100 ;  /* 0x000000646564723e */ /* 0x000fc400000000ff */
[----:B------:R-:W-:Y:S01]  /*1ce90*/  F2FP.PACK_AB R102, R103, R102 ;  /* 0x000000666766723e */ /* 0x000fe200000000ff */
[----:B------:R-:W-:Y:S01]  /*1cea0*/  IMAD.IADD R10, R10, 0x1, -R9 ;  /* 0x000000010a0a7824 */ /* 0x000fe200078e0a09 */
[----:B------:R-:W-:Y:S02]  /*1ceb0*/  LEA.HI R9, R5, R0, RZ, 0x5 ;  /* 0x0000000005097211 */ /* 0x000fe400078f28ff */
[----:B------:R-:W-:Y:S01]  /*1cec0*/  F2FP.PACK_AB R36, R37, R36 ;  /* 0x000000242524723e */ /* 0x000fe200000000ff */
[C---:B------:R-:W-:Y:S01]  /*1ced0*/  IMAD.SHL.U32 R12, R10.reuse, 0x40, RZ ;  /* 0x000000400a0c7824 */ /* 0x040fe200078e00ff */
[----:B------:R-:W-:Y:S02]  /*1cee0*/  SHF.R.S32.HI R2, RZ, 0x5, R9 ;  /* 0x00000005ff027819 */ /* 0x000fe40000011409 */
[----:B------:R-:W-:Y:S02]  /*1cef0*/  LOP3.LUT R13, R10, 0x1, RZ, 0xc0, !PT ;  /* 0x000000010a0d7812 */ /* 0x000fe400078ec0ff */
[----:B------:R-:W-:Y:S01]  /*1cf00*/  LOP3.LUT R12, R12, 0x1c0, RZ, 0xc0, !PT ;  /* 0x000001c00c0c7812 */ /* 0x000fe200078ec0ff */
[----:B------:R-:W-:Y:S01]  /*1cf10*/  IMAD R7, R2, 0x200, R11 ;  /* 0x0000020002077824 */ /* 0x000fe200078e020b */
[----:B------:R-:W-:-:S02]  /*1cf20*/  ISETP.NE.U32.AND P0, PT, R13, 0x1, PT ;  /* 0x000000010d00780c */ /* 0x000fc40003f05070 */
[----:B------:R-:W-:Y:S02]  /*1cf30*/  LEA.HI R12, R12, R12, RZ, 0x1d ;  /* 0x0000000c0c0c7211 */ /* 0x000fe400078fe8ff */
        /* <DEDUP_REMOVED lines=8> */
[----:B------:R-:W-:-:S02]  /*1cfc0*/  F2FP.PACK_AB R42, R43, R42 ;  /* 0x0000002a2b2a723e */ /* 0x000fc400000000ff */
[C---:B------:R-:W-:Y:S01]  /*1cfd0*/  IMAD.IADD R15, R7.reuse, 0x1, R10 ;  /* 0x00000001070f7824 */ /* 0x040fe200078e020a */
[C---:B------:R-:W-:Y:S02]  /*1cfe0*/  IADD3 R12, R7.reuse, 0x80, RZ ;  /* 0x00000080070c7810 */ /* 0x040fe40007ffe0ff */
[----:B------:R-:W-:Y:S02]  /*1cff0*/  IADD3 R13, R7, 0x70, RZ ;  /* 0x00000070070d7810 */ /* 0x000fe40007ffe0ff */
[----:B------:R-:W-:Y:S01]  /*1d000*/  @P0 IADD3 R13, R12, 0x10, RZ ;  /* 0x000000100c0d0810 */ /* 0x000fe20007ffe0ff */
[----:B------:R-:W-:Y:S01]  /*1d010*/  IMAD.MOV.U32 R12, RZ, RZ, 0x40 ;  /* 0x00000040ff0c7424 */ /* 0x000fe200078e00ff */
[----:B------:R-:W-:Y:S02]  /*1d020*/  F2FP.PACK_AB R44, R45, R44 ;  /* 0x0000002c2d2c723e */ /* 0x000fe400000000ff */
[----:B------:R-:W-:Y:S01]  /*1d030*/  F2FP.PACK_AB R46, R47, R46 ;  /* 0x0000002e2f2e723e */ /* 0x000fe200000000ff */
[----:B------:R-:W-:Y:S01]  /*1d040*/  IMAD.IADD R17, R10, 0x1, R13 ;  /* 0x000000010a117824 */ /* 0x000fe200078e020d */
[----:B------:R-:W-:-:S02]  /*1d050*/  SEL R12, R12, 0xffffffc0, !P2 ;  /* 0xffffffc00c0c7807 */ /* 0x000fc40005000000 */
[----:B------:R-:W-:Y:S02]  /*1d060*/  F2FP.PACK_AB R48, R49, R48 ;  /* 0x000000303130723e */ /* 0x000fe400000000ff */
[----:B------:R-:W-:Y:S01]  /*1d070*/  F2FP.PACK_AB R50, R51, R50 ;  /* 0x000000323332723e */ /* 0x000fe200000000ff */
[--C-:B------:R-:W-:Y:S01]  /*1d080*/  IMAD.IADD R19, R7, 0x1, R12.reuse ;  /* 0x0000000107137824 */ /* 0x100fe200078e020c */
[----:B------:R-:W-:Y:S01]  /*1d090*/  F2FP.PACK_AB R52, R53, R52 ;  /* 0x000000343534723e */ /* 0x000fe200000000ff */
[C---:B------:R-:W-:Y:S01]  /*1d0a0*/  IMAD.IADD R21, R12.reuse, 0x1, R13 ;  /* 0x000000010c157824 */ /* 0x040fe200078e020d */
[----:B------:R-:W-:Y:S01]  /*1d0b0*/  F2FP.PACK_AB R54, R55, R54 ;  /* 0x000000363736723e */ /* 0x000fe200000000ff */
[----:B------:R-:W-:Y:S01]  /*1d0c0*/  IMAD.IADD R23, R12, 0x1, R15 ;  /* 0x000000010c177824 */ /* 0x000fe200078e020f */
[----:B------:R-:W-:Y:S01]  /*1d0d0*/  STS [R7+0x80], R128 ;  /* 0x0000808007007388 */ /* 0x000fe20000000800 */
[----:B------:R-:W-:Y:S01]  /*1d0e0*/  IMAD.IADD R25, R17, 0x1, R12 ;  /* 0x0000000111197824 */ /* 0x000fe200078e020c */
[----:B------:R-:W-:Y:S01]  /*1d0f0*/  F2FP.PACK_AB R56, R57, R56 ;  /* 0x000000383938723e */ /* 0x000fe200000000ff */
[----:B------:R-:W-:Y:S01]  /*1d100*/  IMAD.U32 R12, RZ, RZ, UR4 ;  /* 0x00000004ff0c7e24 */ /* 0x000fe2000f8e00ff */
        /* <DEDUP_REMOVED lines=27> */
[----:B------:R-:W-:Y:S01]  /*1d2c0*/  STS [R21], R108 ;  /* 0x0000006c15007388 */ /* 0x000fe20000000800 */
[----:B------:R-:W-:-:S02]  /*1d2d0*/  F2FP.PACK_AB R96, R97, R96 ;  /* 0x000000606160723e */ /* 0x000fc400000000ff */
[----:B------:R-:W-:Y:S01]  /*1d2e0*/  F2FP.PACK_AB R3, R3, R98 ;  /* 0x000000620303723e */ /* 0x000fe200000000ff */
[----:B------:R-:W-:Y:S01]  /*1d2f0*/  STS [R21+0x400], R110 ;  /* 0x0004006e15007388 */ /* 0x000fe20000000800 */
[----:B------:R-:W-:-:S03]  /*1d300*/  PLOP3.LUT P1, PT, PT, PT, UP1, 0x80, 0x0 ;  /* 0x000000000000781c */ /* 0x000fc60003f2f018 */
        /* <DEDUP_REMOVED lines=26> */
[----:B------:R3:W-:Y:S04]  /*1d4b0*/  STS [R17+0x8000], R80 ;  /* 0x0080005011007388 */ /* 0x0007e80000000800 */
[----:B------:R3:W-:Y:S04]  /*1d4c0*/  STS [R17+0x8400], R82 ;  /* 0x0084005211007388 */ /* 0x0007e80000000800 */
[----:B------:R3:W-:Y:S04]  /*1d4d0*/  STS [R19+0x8080], R84 ;  /* 0x0080805413007388 */ /* 0x0007e80000000800 */
[----:B------:R3:W-:Y:S01]  /*1d4e0*/  STS [R19+0x8480], R86 ;  /* 0x0084805613007388 */ /* 0x0007e20000000800 */
[----:B-1----:R-:W-:Y:S01]  /*1d4f0*/  IMAD.U32 R13, RZ, RZ, UR5 ;  /* 0x00000005ff0d7e24 */ /* 0x002fe2000f8e00ff */
[----:B------:R-:W-:-:S02]  /*1d500*/  ULDC.64 UR4, c[0x0][0x508] ;  /* 0x0001420000047ab9 */ /* 0x000fc40000000a00 */
[----:B------:R3:W-:Y:S04]  /*1d510*/  STS [R21+0x8000], R88 ;  /* 0x0080005815007388 */ /* 0x0007e80000000800 */
[----:B------:R3:W-:Y:S04]  /*1d520*/  STS [R21+0x8400], R90 ;  /* 0x0084005a15007388 */ /* 0x0007e80000000800 */
[----:B------:R3:W-:Y:S04]  /*1d530*/  STS [R23+0x8080], R92 ;  /* 0x0080805c17007388 */ /* 0x0007e80000000800 */
[----:B------:R3:W-:Y:S04]  /*1d540*/  STS [R23+0x8480], R94 ;  /* 0x0084805e17007388 */ /* 0x0007e80000000800 */
[----:B------:R3:W-:Y:S04]  /*1d550*/  STS [R25+0x8000], R96 ;  /* 0x0080006019007388 */ /* 0x0007e80000000800 */
[----:B------:R3:W-:Y:S04]  /*1d560*/  STS [R25+0x8400], R3 ;  /* 0x0084000319007388 */ /* 0x0007e80000000800 */
[----:B------:R-:W-:Y:S01]  /*1d570*/  BAR.SYNC.DEFER_BLOCKING 0x1, 0x100 ;  /* 0x0044000000007b1d */ /* 0x000fe20000010000 */
[----:B------:R-:W-:-:S04]  /*1d580*/  UISETP.NE.U32.AND UP0, UPT, URZ, UR4, UPT ;  /* 0x000000043f00728c */ /* 0x000fc8000bf05070 */
[----:B------:R-:W-:Y:S01]  /*1d590*/  UISETP.NE.AND.EX UP0, UPT, URZ, UR5, UPT, UP0 ;  /* 0x000000053f00728c */ /* 0x000fe2000bf05300 */
[----:B--2---:R-:W2:Y:S02]  /*1d5a0*/  @P1 LDG.E R4, [R12.64] ;  /* 0x0000001c0c041981 */ /* 0x004ea4000c1e1900 */
[----:B------:R-:W-:-:S03]  /*1d5b0*/  ULDC.64 UR4, c[0x0][0x508] ;  /* 0x0001420000047ab9 */ /* 0x000fc60000000a00 */
[----:B------:R-:W-:-:S05]  /*1d5c0*/  PLOP3.LUT P0, PT, PT, PT, UP0, 0x80, 0x0 ;  /* 0x000000000000781c */ /* 0x000fca0003f0f008 */
[----:B------:R-:W-:Y:S01]  /*1d5d0*/  @UP0 UIMAD.WIDE UR4, UR24, UR6, UR4 ;  /* 0x00000006180402a5 */ /* 0x000fe2000f8e0204 */
[----:B------:R-:W-:-:S05]  /*1d5e0*/  IMAD.MOV.U32 R7, RZ, RZ, c[0x0][0x388] ;  /* 0x0000e200ff077624 */ /* 0x000fca00078e00ff */
[----:B------:R-:W-:Y:S02]  /*1d5f0*/  IMAD.U32 R14, RZ, RZ, UR4 ;  /* 0x00000004ff0e7e24 */ /* 0x000fe4000f8e00ff */
[----:B------:R-:W-:-:S05]  /*1d600*/  IMAD.U32 R15, RZ, RZ, UR5 ;  /* 0x00000005ff0f7e24 */ /* 0x000fca000f8e00ff */
[----:B------:R3:W5:Y:S01]  /*1d610*/  @P0 LDG.E R7, [R14.64] ;  /* 0x0000001c0e070981 */ /* 0x000762000c1e1900 */
[----:B------:R-:W-:Y:S02]  /*1d620*/  UMOV UR12, URZ ;  /* 0x0000003f000c7c82 */ /* 0x000fe40008000000 */
[----:B------:R-:W-:Y:S01]  /*1d630*/  UMOV UR13, URZ ;  /* 0x0000003f000d7c82 */ /* 0x000fe20008000000 */
[----:B--2---:R-:W1:Y:S02]  /*1d640*/  @P1 R2UR UR5, R4 ;  /* 0x00000000040513c2 */ /* 0x004e6400000e0000 */
[----:B-1----:R-:W-:Y:S02]  /*1d650*/  @UP1 USHF.R.S32.HI UR4, URZ, 0x1f, UR5 ;  /* 0x0000001f3f041899 */ /* 0x002fe40008011405 */
[----:B------:R-:W-:-:S05]  /*1d660*/  @UP1 UMOV UR12, UR5 ;  /* 0x00000005000c1c82 */ /* 0x000fca0008000000 */
[----:B------:R-:W-:Y:S01]  /*1d670*/  @UP1 UMOV UR13, UR4 ;  /* 0x00000004000d1c82 */ /* 0x000fe20008000000 */
[----:B------:R-:W-:Y:S05]  /*1d680*/  @P0 BRA `(.L_x_422) ;  /* 0x0000004000000947 */ /* 0x000fea0003800000 */
[----:B---3--:R-:W-:Y:S05]  /*1d690*/  @!P1 BRA `(.L_x_422) ;  /* 0x0000003000009947 */ /* 0x008fea0003800000 */
[----:B-----5:R-:W2:Y:S04]  /*1d6a0*/  LDG.E R7, [R12.64] ;  /* 0x0000001c0c077981 */ /* 0x020ea8000c1e1900 */
[----:B------:R-:W2:Y:S02]  /*1d6b0*/  LDG.E R4, [R12.64+0x4] ;  /* 0x0000041c0c047981 */ /* 0x000ea4000c1e1900 */
[----:B--2---:R-:W-:Y:S02]  /*1d6c0*/  IADD3 R7, -R7, R4, RZ ;  /* 0x0000000407077210 */ /* 0x004fe40007ffe1ff */
.L_x_422:
[----:B---3--:R-:W-:Y:S01]  /*1d6d0*/  SHF.R.S32.HI R3, RZ, 0x1f, R2 ;  /* 0x0000001fff037819 */ /* 0x008fe20000011402 */
[----:B------:R-:W1:Y:S01]  /*1d6e0*/  S2R R57, SR_CTAID.X ;  /* 0x0000000000397919 */ /* 0x000e620000002500 */
[----:B------:R-:W-:Y:S01]  /*1d6f0*/  LOP3.LUT R13, R9, 0xffffffe0, RZ, 0xc0, !PT ;  /* 0xffffffe0090d7812 */ /* 0x000fe200078ec0ff */
[----:B------:R-:W-:Y:S01]  /*1d700*/  IMAD.MOV.U32 R4, RZ, RZ, c[0x0][0x4e8] ;  /* 0x00013a00ff047624 */ /* 0x000fe200078e00ff */
[----:B------:R-:W-:Y:S01]  /*1d710*/  LEA.HI R3, R3, R2, RZ, 0x3 ;  /* 0x0000000203037211 */ /* 0x000fe200078f18ff */
[----:B------:R-:W-:Y:S01]  /*1d720*/  ULDC.64 UR4, c[0x0][0x3a0] ;  /* 0x0000e80000047ab9 */ /* 0x000fe20000000a00 */
[----:B------:R-:W-:Y:S01]  /*1d730*/  BSSY B0, `(.L_x_423) ;  /* 0x000008c000007945 */ /* 0x000fe20003800000 */
[----:B------:R-:W-:Y:S01]  /*1d740*/  UMOV UR11, UR13 ;  /* 0x0000000d000b7c82 */ /* 0x000fe20008000000 */
[----:B------:R-:W-:Y:S01]  /*1d750*/  LOP3.LUT R9, R3, 0xffffff8, RZ, 0xc0, !PT ;  /* 0x0ffffff803097812 */ /* 0x000fe200078ec0ff */
[----:B------:R-:W-:Y:S01]  /*1d760*/  IMAD.IADD R3, R0, 0x1, -R13 ;  /* 0x0000000100037824 */ /* 0x000fe200078e0a0d */
[----:B------:R-:W-:Y:S01]  /*1d770*/  ISETP.NE.AND P1, PT, R4, 0x1, PT ;  /* 0x000000010400780c */ /* 0x000fe20003f25270 */
[----:B------:R-:W-:Y:S01]  /*1d780*/  UIMAD UR13, UR13, UR4, URZ ;  /* 0x000000040d0d72a4 */ /* 0x000fe2000f8e023f */
[----:B------:R-:W-:Y:S01]  /*1d790*/  LEA.HI R4, R11, R11, RZ, 0x1 ;  /* 0x0000000b0b047211 */ /* 0x000fe200078f08ff */
[----:B------:R-:W-:Y:S01]  /*1d7a0*/  IMAD.IADD R2, R2, 0x1, -R9 ;  /* 0x0000000102027824 */ /* 0x000fe200078e0a09 */
[----:B------:R-:W-:Y:S01]  /*1d7b0*/  SHF.R.S32.HI R10, RZ, 0x1f, R3 ;  /* 0x0000001fff0a7819 */ /* 0x000fe20000011403 */
[----:B------:R-:W-:Y:S01]  /*1d7c0*/  UMOV UR10, UR12 ;  /* 0x0000000c000a7c82 */ /* 0x000fe20008000000 */
[----:B------:R-:W-:Y:S01]  /*1d7d0*/  LOP3.LUT R4, R4, 0x1ffffffe, RZ, 0xc0, !PT ;  /* 0x1ffffffe04047812 */ /* 0x000fe200078ec0ff */
[----:B------:R-:W-:Y:S01]  /*1d7e0*/  ULDC.64 UR6, c[0x0][0x490] ;  /* 0x0001240000067ab9 */ /* 0x000fe20000000a00 */
[----:B------:R-:W-:Y:S01]  /*1d7f0*/  LEA.HI R9, R10, R3, RZ, 0x2 ;  /* 0x000000030a097211 */ /* 0x000fe200078f10ff */
[----:B------:R-:W-:Y:S01]  /*1d800*/  UIMAD.WIDE.U32 UR16, UR12, UR4, URZ ;  /* 0x000000040c1072a5 */ /* 0x000fe2000f8e003f */
[----:B------:R-:W-:Y:S01]  /*1d810*/  LOP3.LUT P2, RZ, R3, 0x3, RZ, 0xc0, !PT ;  /* 0x0000000303ff7812 */ /* 0x000fe2000784c0ff */
[----:B------:R-:W-:Y:S01]  /*1d820*/  IMAD.IADD R11, R11, 0x1, -R4 ;  /* 0x000000010b0b7824 */ /* 0x000fe200078e0a04 */
[----:B------:R-:W-:Y:S01]  /*1d830*/  SHF.R.S32.HI R9, RZ, 0x2, R9 ;  /* 0x00000002ff097819 */ /* 0x000fe20000011409 */
[----:B------:R-:W-:-:S02]  /*1d840*/  UIMAD UR13, UR12, UR5, UR13 ;  /* 0x000000050c0d72a4 */ /* 0x000fc4000f8e020d */
[----:B------:R-:W-:Y:S02]  /*1d850*/  USHF.R.S32.HI UR12, URZ, 0x1f, UR24 ;  /* 0x0000001f3f0c7899 */ /* 0x000fe40008011418 */
[----:B------:R-:W-:Y:S01]  /*1d860*/  IMAD R2, R2, 0x10, R9 ;  /* 0x0000001002027824 */ /* 0x000fe200078e0209 */
[----:B------:R-:W-:Y:S02]  /*1d870*/  UIMAD UR9, UR8, UR6, URZ ;  /* 0x00000006080972a4 */ /* 0x000fe4000f8e023f */
[----:B------:R-:W-:Y:S01]  /*1d880*/  USEL UR12, UR12, URZ, !UP1 ;  /* 0x0000003f0c0c7287 */ /* 0x000fe2000c800000 */
[----:B------:R-:W-:Y:S01]  /*1d890*/  IMAD R4, R11, 0x8, R2 ;  /* 0x000000080b047824 */ /* 0x000fe200078e0202 */
[----:B------:R-:W-:Y:S02]  /*1d8a0*/  UIMAD.WIDE.U32 UR10, UR15, UR6, UR10 ;  /* 0x000000060f0a72a5 */ /* 0x000fe4000f8e000a */
[----:B------:R-:W-:Y:S02]  /*1d8b0*/  UIMAD UR9, UR15, UR7, UR9 ;  /* 0x000000070f0972a4 */ /* 0x000fe4000f8e0209 */
[----:B-1----:R-:W-:Y:S01]  /*1d8c0*/  LEA R9, R57, R4, 0x7 ;  /* 0x0000000439097211 */ /* 0x002fe200078e38ff */
[----:B------:R-:W-:Y:S01]  /*1d8d0*/  ULDC.64 UR6, c[0x0][0x498] ;  /* 0x0001260000067ab9 */ /* 0x000fe20000000a00 */
[CC--:B------:R-:W-:Y:S01]  /*1d8e0*/  LEA.HI R4, R5.reuse, R0.reuse, RZ, 0x3 ;  /* 0x0000000005047211 */ /* 0x0c0fe200078f18ff */
[----:B------:R-:W-:Y:S01]  /*1d8f0*/  USEL UR24, UR24, URZ, !UP1 ;  /* 0x0000003f18187287 */ /* 0x000fe2000c800000 */
[----:B------:R-:W-:Y:S01]  /*1d900*/  LEA.HI R5, R5, R0, RZ, 0x6 ;  /* 0x0000000005057211 */ /* 0x000fe200078f30ff */
[----:B------:R-:W-:Y:S01]  /*1d910*/  @P1 IMAD.HI.U32 R3, R9, c[0x0][0x4ec], RZ ;  /* 0x00013b0009031a27 */ /* 0x000fe200078e00ff */
[----:B------:R-:W-:-:S02]  /*1d920*/  UIMAD UR14, UR12, UR6, URZ ;  /* 0x000000060c0e72a4 */ /* 0x000fc4000f8e023f */
[----:B------:R-:W-:Y:S01]  /*1d930*/  UIADD3 UR11, UR11, UR9, URZ ;  /* 0x000000090b0b7290 */ /* 0x000fe2000fffe03f */
[----:B------:R-:W-:Y:S01]  /*1d940*/  IMAD.MOV.U32 R14, RZ, RZ, R9 ;  /* 0x000000ffff0e7224 */ /* 0x000fe200078e0009 */
[----:B------:R-:W-:Y:S01]  /*1d950*/  @P1 SHF.R.U32.HI R14, RZ, c[0x0][0x4f0], R3 ;  /* 0x00013c00ff0e1a19 */ /* 0x000fe20000011603 */
[----:B------:R-:W-:Y:S01]  /*1d960*/  UIMAD UR7, UR24, UR7, UR14 ;  /* 0x00000007180772a4 */ /* 0x000fe2000f8e020e */
[----:B------:R-:W-:Y:S01]  /*1d970*/  LOP3.LUT R3, R4, 0xfffffff8, RZ, 0xc0, !PT ;  /* 0xfffffff804037812 */ /* 0x000fe200078ec0ff */
[----:B------:R-:W-:Y:S01]  /*1d980*/  UIMAD.WIDE.U32 UR10, UR24, UR6, UR10 ;  /* 0x00000006180a72a5 */ /* 0x000fe2000f8e000a */
[----:B------:R-:W-:Y:S01]  /*1d990*/  SHF.R.S32.HI R4, RZ, 0x3, R4 ;  /* 0x00000003ff047819 */ /* 0x000fe20000011404 */
[--C-:B------:R-:W-:Y:S01]  /*1d9a0*/  IMAD.MOV R10, RZ, RZ, -R14.reuse ;  /* 0x000000ffff0a7224 */ /* 0x100fe200078e0a0e */
[----:B------:R-:W-:Y:S01]  /*1d9b0*/  ULDC.64 UR4, c[0x0][0x3e8] ;  /* 0x0000fa0000047ab9 */ /* 0x000fe20000000a00 */
[----:B------:R-:W-:Y:S01]  /*1d9c0*/  IMAD.IADD R3, R0, 0x1, -R3 ;  /* 0x0000000100037824 */ /* 0x000fe200078e0a03 */
[----:B------:R-:W-:Y:S01]  /*1d9d0*/  UIMAD UR8, UR8, UR4, URZ ;  /* 0x00000004080872a4 */ /* 0x000fe2000f8e023f */
[----:B------:R-:W-:Y:S01]  /*1d9e0*/  IMAD R10, R10, c[0x0][0x4e8], R9 ;  /* 0x00013a000a0a7a24 */ /* 0x000fe200078e0209 */
[----:B------:R-:W-:Y:S01]  /*1d9f0*/  SHF.R.S32.HI R9, RZ, 0x1f, R14 ;  /* 0x0000001fff097819 */ /* 0x000fe2000001140e */
[----:B------:R-:W-:Y:S01]  /*1da00*/  IMAD.U32 R0, RZ, RZ, UR7 ;  /* 0x00000007ff007e24 */ /* 0x000fe2000f8e00ff */
[----:B------:R-:W-:Y:S01]  /*1da10*/  IADD3 R14, P0, R14, UR10, RZ ;  /* 0x0000000a0e0e7c10 */ /* 0x000fe2000ff1e0ff */
[----:B------:R-:W-:Y:S01]  /*1da20*/  IMAD.SHL.U32 R19, R4, 0x40, RZ ;  /* 0x0000004004137824 */ /* 0x000fe200078e00ff */
[----:B------:R-:W-:Y:S01]  /*1da30*/  SHF.R.S32.HI R17, RZ, 0x1f, R10 ;  /* 0x0000001fff117819 */ /* 0x000fe2000001140a */
[----:B------:R-:W-:Y:S01]  /*1da40*/  UIADD3 UR17, UR17, UR13, URZ ;  /* 0x0000000d11117290 */ /* 0x000fe2000fffe03f */
[----:B------:R-:W-:Y:S01]  /*1da50*/  IADD3.X R15, R9, UR11, R0, P0, !PT ;  /* 0x0000000b090f7c10 */ /* 0x000fe200087fe400 */
[----:B------:R-:W-:Y:S01]  /*1da60*/  UIMAD UR5, UR15, UR5, UR8 ;  /* 0x000000050f0572a4 */ /* 0x000fe2000f8e0208 */
[----:B------:R-:W-:Y:S01]  /*1da70*/  LEA R0, R3, R4, 0x5 ;  /* 0x0000000403007211 */ /* 0x000fe200078e28ff */
[----:B------:R-:W-:Y:S01]  /*1da80*/  IMAD R17, R17, c[0x0][0x488], RZ ;  /* 0x0001220011117a24 */ /* 0x000fe200078e02ff */
[----:B------:R-:W-:Y:S01]  /*1da90*/  LOP3.LUT R19, R19, 0x1c0, RZ, 0xc0, !PT ;  /* 0x000001c013137812 */ /* 0x000fe200078ec0ff */
[----:B------:R-:W-:Y:S01]  /*1daa0*/  IMAD.WIDE.U32 R14, R10, c[0x0][0x488], R14 ;  /* 0x000122000a0e7a25 */ /* 0x000fe200078e000e */
[----:B------:R-:W-:-:S02]  /*1dab0*/  UIMAD.WIDE.U32 UR16, UR15, UR4, UR16 ;  /* 0x000000040f1072a5 */ /* 0x000fc4000f8e0010 */
[----:B------:R-:W-:Y:S01]  /*1dac0*/  ULDC.64 UR6, c[0x0][0x3f0] ;  /* 0x0000fc0000067ab9 */ /* 0x000fe20000000a00 */
[----:B------:R-:W-:Y:S01]  /*1dad0*/  IMAD R13, R57, 0x80, R0 ;  /* 0x00000080390d7824 */ /* 0x000fe200078e0200 */
[----:B------:R-:W-:Y:S01]  /*1dae0*/  LEA R16, P0, R14, c[0x0][0x450], 0x2 ;  /* 0x000114000e107a11 */ /* 0x000fe200078010ff */
[----:B------:R-:W-:Y:S01]  /*1daf0*/  IMAD R17, R10, c[0x0][0x48c], R17 ;  /* 0x000123000a117a24 */ /* 0x000fe200078e0211 */
[----:B------:R-:W-:Y:S01]  /*1db00*/  UIMAD UR12, UR12, UR6, URZ ;  /* 0x000000060c0c72a4 */ /* 0x000fe2000f8e023f */
[----:B------:R-:W-:Y:S01]  /*1db10*/  IMAD.SHL.U32 R0, R3, 0x8, RZ ;  /* 0x0000000803007824 */ /* 0x000fe200078e00ff */
[----:B------:R-:W-:Y:S01]  /*1db20*/  SHF.R.U32.HI R3, RZ, 0x3, R19 ;  /* 0x00000003ff037819 */ /* 0x000fe20000011613 */
[----:B------:R-:W-:Y:S01]  /*1db30*/  @P1 IMAD.HI.U32 R11, R13, c[0x0][0x4ec], RZ ;  /* 0x00013b000d0b1a27 */ /* 0x000fe200078e00ff */
[----:B------:R-:W-:Y:S01]  /*1db40*/  UIADD3 UR17, UR17, UR5, URZ ;  /* 0x0000000511117290 */ /* 0x000fe2000fffe03f */
[----:B------:R-:W-:Y:S01]  /*1db50*/  SHFL.IDX PT, R50, R16, RZ, 0x1c1f ;  /* 0x001c1fff10327589 */ /* 0x000fe200000e0000 */
[----:B------:R-:W-:Y:S01]  /*1db60*/  LOP3.LUT R10, R19, 0x38, R0, 0xf8, !PT ;  /* 0x00000038130a7812 */ /* 0x000fe200078ef800 */
[----:B------:R-:W-:Y:S01]  /*1db70*/  IMAD.IADD R12, R15, 0x1, R17 ;  /* 0x000000010f0c7824 */ /* 0x000fe200078e0211 */
[----:B------:R-:W-:Y:S01]  /*1db80*/  UIMAD UR7, UR24, UR7, UR12 ;  /* 0x00000007180772a4 */ /* 0x000fe2000f8e020c */
[----:B------:R-:W-:Y:S01]  /*1db90*/  IMAD.MOV.U32 R9, RZ, RZ, R13 ;  /* 0x000000ffff097224 */ /* 0x000fe200078e000d */
[----:B------:R-:W-:Y:S01]  /*1dba0*/  @P1 SHF.R.U32.HI R9, RZ, c[0x0][0x4f0], R11 ;  /* 0x00013c00ff091a19 */ /* 0x000fe2000001160b */
[----:B------:R-:W-:Y:S01]  /*1dbb0*/  UIMAD.WIDE.U32 UR16, UR24, UR6, UR16 ;  /* 0x00000006181072a5 */ /* 0x000fe2000f8e0010 */
[----:B------:R-:W-:Y:S01]  /*1dbc0*/  LEA.HI.X R12, R14, c[0x0][0x454], R12, 0x2, P0 ;  /* 0x000115000e0c7a11 */ /* 0x000fe200000f140c */
[----:B------:R-:W-:Y:S01]  /*1dbd0*/  SHFL.IDX PT, R48, R16, 0x1, 0x1c1f ;  /* 0x003c1f0010307f89 */ /* 0x000fe200000e0000 */
[----:B------:R-:W-:Y:S01]  /*1dbe0*/  LOP3.LUT R3, R10, R3, RZ, 0x3c, !PT ;  /* 0x000000030a037212 */ /* 0x000fe200078e3cff */
[--C-:B------:R-:W-:Y:S01]  /*1dbf0*/  IMAD.MOV R10, RZ, RZ, -R9.reuse ;  /* 0x000000ffff0a7224 */ /* 0x100fe200078e0a09 */
[----:B------:R-:W-:Y:S01]  /*1dc00*/  UIADD3 UR7, UR17, UR7, URZ ;  /* 0x0000000711077290 */ /* 0x000fe2000fffe03f */
[----:B------:R-:W1:Y:S01]  /*1dc10*/  SHFL.IDX PT, R51, R12, RZ, 0x1c1f ;  /* 0x001c1fff0c337589 */ /* 0x000e6200000e0000 */
[----:B------:R-:W-:Y:S01]  /*1dc20*/  SHF.R.S32.HI R11, RZ, 0x1f, R9 ;  /* 0x0000001fff0b7819 */ /* 0x000fe20000011409 */
[----:B------:R-:W-:Y:S01]  /*1dc30*/  IMAD R10, R10, c[0x0][0x4e8], R13 ;  /* 0x00013a000a0a7a24 */ /* 0x000fe200078e020d */
[----:B------:R-:W-:Y:S01]  /*1dc40*/  MOV R14, UR16 ;  /* 0x00000010000e7c02 */ /* 0x000fe20008000f00 */
[----:B------:R2:W3:Y:S01]  /*1dc50*/  SHFL.IDX PT, R49, R12, 0x1, 0x1c1f ;  /* 0x003c1f000c317f89 */ /* 0x0004e200000e0000 */
[----:B------:R-:W-:-:S02]  /*1dc60*/  IMAD R13, R57, 0x80, R2 ;  /* 0x00000080390d7824 */ /* 0x000fc400078e0202 */
[----:B-----5:R-:W-:Y:S02]  /*1dc70*/  IMAD R2, R7, c[0x0][0x4e8], RZ ;  /* 0x00013a0007027a24 */ /* 0x020fe400078e02ff */
[----:B------:R-:W-:Y:S01]  /*1dc80*/  IMAD.U32 R15, RZ, RZ, UR17 ;  /* 0x00000011ff0f7e24 */ /* 0x000fe2000f8e00ff */
[C---:B------:R-:W-:Y:S01]  /*1dc90*/  IADD3 R7, R13.reuse, 0x8, RZ ;  /* 0x000000080d077810 */ /* 0x040fe20007ffe0ff */
[----:B------:R-:W-:Y:S01]  /*1dca0*/  IMAD.U32 R15, RZ, RZ, UR7 ;  /* 0x00000007ff0f7e24 */ /* 0x000fe2000f8e00ff */
[-C--:B------:R-:W-:Y:S01]  /*1dcb0*/  ISETP.GE.OR P0, PT, R13, R2.reuse, P2 ;  /* 0x000000020d00720c */ /* 0x080fe20001706670 */
[----:B------:R-:W-:Y:S01]  /*1dcc0*/  IMAD R18, R11, c[0x0][0x3e0], RZ ;  /* 0x0000f8000b127a24 */ /* 0x000fe200078e02ff */
[----:B------:R-:W-:Y:S01]  /*1dcd0*/  ISETP.GE.OR P2, PT, R7, R2, P2 ;  /* 0x000000020700720c */ /* 0x000fe20001746670 */
[----:B------:R-:W-:-:S04]  /*1dce0*/  IMAD.WIDE.U32 R14, R9, c[0x0][0x3e0], R14 ;  /* 0x0000f800090e7a25 */ /* 0x000fc800078e000e */
[----:B------:R-:W-:Y:S01]  /*1dcf0*/  IMAD R18, R9, c[0x0][0x3e4], R18 ;  /* 0x0000f90009127a24 */ /* 0x000fe200078e0212 */
[----:B------:R-:W-:Y:S01]  /*1dd00*/  SHF.R.S32.HI R9, RZ, 0x1f, R10 ;  /* 0x0000001fff097819 */ /* 0x000fe2000001140a */
[----:B------:R-:W-:-:S03]  /*1dd10*/  IMAD R57, R57, 0x80, R4 ;  /* 0x0000008039397824 */ /* 0x000fc600078e0204 */
[----:B------:R-:W-:Y:S01]  /*1dd20*/  IADD3 R15, R15, R18, RZ ;  /* 0x000000120f0f7210 */ /* 0x000fe20007ffe0ff */
[----:B------:R-:W-:Y:S01]  /*1dd30*/  IMAD R9, R9, c[0x0][0x3d8], RZ ;  /* 0x0000f60009097a24 */ /* 0x000fe200078e02ff */
[----:B-1----:R1:W-:Y:S01]  /*1dd40*/  @!P0 ST.E [R50.64], R6 ;  /* 0x0000000632008985 */ /* 0x0023e2000c10191c */
[----:B--2---:R-:W-:-:S03]  /*1dd50*/  IMAD.SHL.U32 R12, R5, 0x8, RZ ;  /* 0x00000008050c7824 */ /* 0x004fc600078e00ff */
[----:B---3--:R1:W-:Y:S02]  /*1dd60*/  @!P2 ST.E [R48.64], R8 ;  /* 0x000000083000a985 */ /* 0x0083e4000c10191c */
[----:B------:R-:W-:Y:S01]  /*1dd70*/  LOP3.LUT R12, R3, 0x7ffffe00, R12, 0xf8, !PT ;  /* 0x7ffffe00030c7812 */ /* 0x000fe200078ef80c */
[C---:B------:R-:W-:Y:S02]  /*1dd80*/  IMAD R3, R10.reuse, c[0x0][0x3dc], R9 ;  /* 0x0000f7000a037a24 */ /* 0x040fe400078e0209 */
[----:B------:R-:W-:-:S04]  /*1dd90*/  IMAD.WIDE.U32 R10, R10, c[0x0][0x3d8], R14 ;  /* 0x0000f6000a0a7a25 */ /* 0x000fc800078e000e */
[----:B------:R-:W-:Y:S01]  /*1dda0*/  IMAD.SHL.U32 R58, R12, 0x2, RZ ;  /* 0x000000020c3a7824 */ /* 0x000fe200078e00ff */
[----:B------:R-:W-:Y:S01]  /*1ddb0*/  LEA R56, P0, R10, c[0x0][0x380], 0x1 ;  /* 0x0000e0000a387a11 */ /* 0x000fe200078008ff */
[----:B------:R-:W-:-:S03]  /*1ddc0*/  IMAD.IADD R3, R11, 0x1, R3 ;  /* 0x000000010b037824 */ /* 0x000fc600078e0203 */
[----:B------:R1:W2:Y:S02]  /*1ddd0*/  LDS.128 R44, [R58+0x1080] ;  /* 0x001080003a2c7984 */ /* 0x0002a40000000c00 */
[----:B------:R-:W-:Y:S02]  /*1dde0*/  LEA.HI.X R55, R10, c[0x0][0x384], R3, 0x1, P0 ;  /* 0x0000e1000a377a11 */ /* 0x000fe400000f0c03 */
        /* <DEDUP_REMOVED lines=32> */
.L_x_424:
[----:B--2---:R-:W-:Y:S05]  /*1dff0*/  BSYNC B0 ;  /* 0x0000000000007941 */ /* 0x004fea0003800000 */
.L_x_423:
        /* <DEDUP_REMOVED lines=23> */
.L_x_426:
[----:B------:R-:W-:Y:S05]  /*1e170*/  BSYNC B0 ;  /* 0x0000000000007941 */ /* 0x000fea0003800000 */
.L_x_425:
        /* <DEDUP_REMOVED lines=23> */
.L_x_428:
[----:B------:R-:W-:Y:S05]  /*1e2f0*/  BSYNC B0 ;  /* 0x0000000000007941 */ /* 0x000fea0003800000 */
.L_x_427:
        /* <DEDUP_REMOVED lines=24> */
.L_x_421:
[----:B------:R-:W-:Y:S02]  /*1e480*/  ULDC.64 UR4, c[0x0][0x500] ;  /* 0x0001400000047ab9 */ /* 0x000fe40000000a00 */
[----:B------:R-:W-:Y:S02]  /*1e490*/  UISETP.NE.U32.AND UP1, UPT, URZ, UR4, UPT ;  /* 0x000000043f00728c */ /* 0x000fe4000bf25070 */
[----:B------:R-:W-:Y:S02]  /*1e4a0*/  UMOV UR6, 0x4 ;  /* 0x0000000400067882 */ /* 0x000fe40000000000 */
[----:B------:R-:W-:-:S03]  /*1e4b0*/  UISETP.NE.AND.EX UP1, UPT, URZ, UR5, UPT, UP1 ;  /* 0x000000053f00728c */ /* 0x000fc6000bf25310 */
[----:B------:R-:W-:Y:S02]  /*1e4c0*/  ULDC.64 UR4, c[0x0][0x500] ;  /* 0x0001400000047ab9 */ /* 0x000fe40000000a00 */
[----:B------:R-:W-:Y:S01]  /*1e4d0*/  UIMAD.WIDE UR4, UR24, UR6, UR4 ;  /* 0x00000006180472a5 */ /* 0x000fe2000f8e0204 */
[----:B------:R-:W-:-:S05]  /*1e4e0*/  PLOP3.LUT P1, PT, PT, PT, UP1, 0x80, 0x0 ;  /* 0x000000000000781c */ /* 0x000fca0003f2f018 */
[----:B------:R-:W-:Y:S01]  /*1e4f0*/  IMAD.U32 R6, RZ, RZ, UR4 ;  /* 0x00000004ff067e24 */ /* 0x000fe2000f8e00ff */
[----:B------:R-:W-:Y:S01]  /*1e500*/  MOV R7, UR5 ;  /* 0x0000000500077c02 */ /* 0x000fe20008000f00 */
[----:B------:R-:W-:-:S06]  /*1e510*/  ULDC.64 UR4, c[0x0][0x508] ;  /* 0x0001420000047ab9 */ /* 0x000fcc0000000a00 */
[----:B------:R-:W2:Y:S01]  /*1e520*/  @P1 LDG.E R0, [R6.64] ;  /* 0x0000001c06001981 */ /* 0x000ea2000c1e1900 */
[----:B------:R-:W-:Y:S01]  /*1e530*/  UISETP.NE.U32.AND UP0, UPT, URZ, UR4, UPT ;  /* 0x000000043f00728c */ /* 0x000fe2000bf05070 */
[----:B------:R-:W-:-:S03]  /*1e540*/  IMAD.MOV.U32 R3, RZ, RZ, c[0x0][0x388] ;  /* 0x0000e200ff037624 */ /* 0x000fc600078e00ff */
[----:B------:R-:W-:-:S03]  /*1e550*/  UISETP.NE.AND.EX UP0, UPT, URZ, UR5, UPT, UP0 ;  /* 0x000000053f00728c */ /* 0x000fc6000bf05300 */
[----:B------:R-:W-:-:S03]  /*1e560*/  ULDC.64 UR4, c[0x0][0x508] ;  /* 0x0001420000047ab9 */ /* 0x000fc60000000a00 */
[----:B------:R-:W-:-:S05]  /*1e570*/  PLOP3.LUT P0, PT, PT, PT, UP0, 0x80, 0x0 ;  /* 0x000000000000781c */ /* 0x000fca0003f0f008 */
[----:B------:R-:W-:-:S06]  /*1e580*/  @UP0 UIMAD.WIDE UR4, UR24, UR6, UR4 ;  /* 0x00000006180402a5 */ /* 0x000fcc000f8e0204 */
[----:B------:R-:W-:Y:S01]  /*1e590*/  MOV R4, UR4 ;  /* 0x0000000400047c02 */ /* 0x000fe20008000f00 */
[----:B------:R-:W-:-:S05]  /*1e5a0*/  IMAD.U32 R5, RZ, RZ, UR5 ;  /* 0x00000005ff057e24 */ /* 0x000fca000f8e00ff */
[----:B------:R1:W5:Y:S01]  /*1e5b0*/  @P0 LDG.E R3, [R4.64] ;  /* 0x0000001c04030981 */ /* 0x000362000c1e1900 */
[----:B------:R-:W-:Y:S02]  /*1e5c0*/  UMOV UR10, URZ ;  /* 0x0000003f000a7c82 */ /* 0x000fe40008000000 */
[----:B------:R-:W-:Y:S01]  /*1e5d0*/  UMOV UR11, URZ ;  /* 0x0000003f000b7c82 */ /* 0x000fe20008000000 */
[----:B--2---:R-:W2:Y:S02]  /*1e5e0*/  @P1 R2UR UR5, R0 ;  /* 0x00000000000513c2 */ /* 0x004ea400000e0000 */
[----:B--2---:R-:W-:Y:S02]  /*1e5f0*/  @UP1 USHF.R.S32.HI UR4, URZ, 0x1f, UR5 ;  /* 0x0000001f3f041899 */ /* 0x004fe40008011405 */
[----:B------:R-:W-:-:S05]  /*1e600*/  @UP1 UMOV UR10, UR5 ;  /* 0x00000005000a1c82 */ /* 0x000fca0008000000 */
[----:B------:R-:W-:Y:S01]  /*1e610*/  @UP1 UMOV UR11, UR4 ;  /* 0x00000004000b1c82 */ /* 0x000fe20008000000 */
[----:B------:R-:W-:Y:S05]  /*1e620*/  @P0 BRA `(.L_x_429) ;  /* 0x0000004000000947 */ /* 0x000fea0003800000 */
[----:B-1----:R-:W-:Y:S05]  /*1e630*/  @!P1 BRA `(.L_x_429) ;  /* 0x0000003000009947 */ /* 0x002fea0003800000 */
[----:B-----5:R-:W2:Y:S04]  /*1e640*/  LDG.E R3, [R6.64] ;  /* 0x0000001c06037981 */ /* 0x020ea8000c1e1900 */
[----:B------:R-:W2:Y:S02]  /*1e650*/  LDG.E R0, [R6.64+0x4] ;  /* 0x0000041c06007981 */ /* 0x000ea4000c1e1900 */
[----:B--2---:R-:W-:Y:S02]  /*1e660*/  IADD3 R3, -R3, R0, RZ ;  /* 0x0000000003037210 */ /* 0x004fe40007ffe1ff */
.L_x_429:
[----:B-1----:R-:W1:Y:S01]  /*1e670*/  S2R R7, SR_TID.X ;  /* 0x0000000000077919 */ /* 0x002e620000002100 */
[----:B------:R-:W-:Y:S01]  /*1e680*/  USHF.R.S32.HI UR6, URZ, 0x1f, UR24 ;  /* 0x0000001f3f067899 */ /* 0x000fe20008011418 */
[----:B------:R-:W-:Y:S01]  /*1e690*/  BSSY B0, `(.L_x_430) ;  /* 0x0000029000007945 */ /* 0x000fe20003800000 */
[----:B------:R-:W-:-:S02]  /*1e6a0*/  USEL UR24, UR24, URZ, !UP1 ;  /* 0x0000003f18187287 */ /* 0x000fc4000c800000 */
[----:B------:R-:W-:Y:S01]  /*1e6b0*/  USEL UR6, UR6, URZ, !UP1 ;  /* 0x0000003f06067287 */ /* 0x000fe2000c800000 */
[----:B-1----:R-:W-:-:S13]  /*1e6c0*/  ISETP.GT.AND P0, PT, R7, 0x7f, PT ;  /* 0x0000007f0700780c */ /* 0x002fda0003f04270 */
[----:B------:R-:W-:Y:S05]  /*1e6d0*/  @P0 BRA `(.L_x_431) ;  /* 0x0000024000000947 */ /* 0x000fea0003800000 */
[----:B------:R-:W1:Y:S01]  /*1e6e0*/  S2R R2, SR_CTAID.X ;  /* 0x0000000000027919 */ /* 0x000e620000002500 */
[----:B-----5:R-:W-:Y:S01]  /*1e6f0*/  IMAD R0, R3, c[0x0][0x4e8], RZ ;  /* 0x00013a0003007a24 */ /* 0x020fe200078e02ff */
[----:B-1----:R-:W-:-:S04]  /*1e700*/  LEA R5, R2, R7, 0x7 ;  /* 0x0000000702057211 */ /* 0x002fc800078e38ff */
[----:B------:R-:W-:-:S13]  /*1e710*/  ISETP.GE.AND P0, PT, R5, R0, PT ;  /* 0x000000000500720c */ /* 0x000fda0003f06270 */
[----:B------:R-:W-:Y:S05]  /*1e720*/  @P0 BRA `(.L_x_431) ;  /* 0x000001f000000947 */ /* 0x000fea0003800000 */
[----:B------:R-:W-:Y:S01]  /*1e730*/  IMAD.MOV.U32 R0, RZ, RZ, c[0x0][0x4e8] ;  /* 0x00013a00ff007624 */ /* 0x000fe200078e00ff */
[----:B------:R-:W-:Y:S01]  /*1e740*/  ULDC.64 UR4, c[0x0][0x490] ;  /* 0x0001240000047ab9 */ /* 0x000fe20000000a00 */
[----:B------:R-:W-:Y:S01]  /*1e750*/  IMAD.MOV.U32 R8, RZ, RZ, R5 ;  /* 0x000000ffff087224 */ /* 0x000fe200078e0005 */
[----:B------:R-:W-:Y:S02]  /*1e760*/  UIMAD UR7, UR8, UR4, URZ ;  /* 0x00000004080772a4 */ /* 0x000fe4000f8e023f */
[----:B------:R-:W-:Y:S01]  /*1e770*/  ISETP.NE.AND P0, PT, R0, 0x1, PT ;  /* 0x000000010000780c */ /* 0x000fe20003f05270 */
[----:B------:R-:W-:Y:S02]  /*1e780*/  UMOV UR12, UR10 ;  /* 0x0000000a000c7c82 */ /* 0x000fe40008000000 */
[----:B------:R-:W-:Y:S02]  /*1e790*/  UMOV UR13, UR11 ;  /* 0x0000000b000d7c82 */ /* 0x000fe40008000000 */
[----:B------:R-:W-:-:S02]  /*1e7a0*/  UIMAD.WIDE.U32 UR12, UR15, UR4, UR12 ;  /* 0x000000040f0c72a5 */ /* 0x000fc4000f8e000c */
[----:B------:R-:W-:-:S03]  /*1e7b0*/  UIMAD UR7, UR15, UR5, UR7 ;  /* 0x000000050f0772a4 */ /* 0x000fc6000f8e0207 */
[----:B------:R-:W-:Y:S02]  /*1e7c0*/  ULDC.64 UR4, c[0x0][0x498] ;  /* 0x0001260000047ab9 */ /* 0x000fe40000000a00 */
[----:B------:R-:W-:Y:S01]  /*1e7d0*/  UIADD3 UR13, UR7, UR13, URZ ;  /* 0x0000000d070d7290 */ /* 0x000fe2000fffe03f */
[----:B------:R-:W-:Y:S01]  /*1e7e0*/  @P0 IMAD.HI.U32 R0, R5, c[0x0][0x4ec], RZ ;  /* 0x00013b0005000a27 */ /* 0x000fe200078e00ff */
[----:B------:R-:W-:Y:S02]  /*1e7f0*/  UIMAD UR7, UR6, UR4, URZ ;  /* 0x00000004060772a4 */ /* 0x000fe4000f8e023f */
[----:B------:R-:W-:Y:S02]  /*1e800*/  UIMAD.WIDE.U32 UR12, UR24, UR4, UR12 ;  /* 0x00000004180c72a5 */ /* 0x000fe4000f8e000c */
[----:B------:R-:W-:Y:S01]  /*1e810*/  @P0 SHF.R.U32.HI R8, RZ, c[0x0][0x4f0], R0 ;  /* 0x00013c00ff080a19 */ /* 0x000fe20000011600 */
[----:B------:R-:W-:-:S03]  /*1e820*/  UIMAD UR5, UR24, UR5, UR7 ;  /* 0x00000005180572a4 */ /* 0x000fc6000f8e0207 */
[----:B------:R-:W-:-:S03]  /*1e830*/  IADD3 R4, -R8, RZ, RZ ;  /* 0x000000ff08047210 */ /* 0x000fc60007ffe1ff */
[----:B------:R-:W-:Y:S02]  /*1e840*/  IMAD.U32 R0, RZ, RZ, UR5 ;  /* 0x00000005ff007e24 */ /* 0x000fe4000f8e00ff */
[----:B------:R-:W-:Y:S01]  /*1e850*/  IMAD R4, R4, c[0x0][0x4e8], R5 ;  /* 0x00013a0004047a24 */ /* 0x000fe200078e0205 */
[----:B------:R-:W-:Y:S02]  /*1e860*/  SHF.R.S32.HI R5, RZ, 0x1f, R8 ;  /* 0x0000001fff057819 */ /* 0x000fe40000011408 */
[----:B------:R-:W-:Y:S02]  /*1e870*/  IADD3 R8, P0, R8, UR12, RZ ;  /* 0x0000000c08087c10 */ /* 0x000fe4000ff1e0ff */
[----:B------:R-:W-:Y:S02]  /*1e880*/  SHF.R.S32.HI R2, RZ, 0x1f, R4 ;  /* 0x0000001fff027819 */ /* 0x000fe40000011404 */
[----:B------:R-:W-:-:S03]  /*1e890*/  IADD3.X R9, R5, UR13, R0, P0, !PT ;  /* 0x0000000d05097c10 */ /* 0x000fc600087fe400 */
[----:B------:R-:W-:Y:S02]  /*1e8a0*/  IMAD R5, R2, c[0x0][0x488], RZ ;  /* 0x0001220002057a24 */ /* 0x000fe400078e02ff */
[----:B------:R-:W-:-:S04]  /*1e8b0*/  IMAD.WIDE.U32 R8, R4, c[0x0][0x488], R8 ;  /* 0x0001220004087a25 */ /* 0x000fc800078e0008 */
[----:B------:R-:W-:Y:S01]  /*1e8c0*/  IMAD R0, R4, c[0x0][0x48c], R5 ;  /* 0x0001230004007a24 */ /* 0x000fe200078e0205 */
[----:B------:R-:W-:-:S04]  /*1e8d0*/  LEA R4, P0, R8, c[0x0][0x450], 0x2 ;  /* 0x0001140008047a11 */ /* 0x000fc800078010ff */
[----:B------:R-:W-:Y:S01]  /*1e8e0*/  IADD3 R5, R9, R0, RZ ;  /* 0x0000000009057210 */ /* 0x000fe20007ffe0ff */
[----:B------:R-:W-:-:S03]  /*1e8f0*/  IMAD.MOV.U32 R9, RZ, RZ, -0x800000 ;  /* 0xff800000ff097424 */ /* 0x000fc600078e00ff */
[----:B------:R-:W-:-:S05]  /*1e900*/  LEA.HI.X R5, R8, c[0x0][0x454], R5, 0x2, P0 ;  /* 0x0001150008057a11 */ /* 0x000fca00000f1405 */
[----:B------:R1:W-:Y:S02]  /*1e910*/  STG.E [R4.64], R9 ;  /* 0x0000000904007986 */ /* 0x0003e4000c10191c */
.L_x_431:
[----:B------:R-:W-:Y:S05]  /*1e920*/  BSYNC B0 ;  /* 0x0000000000007941 */ /* 0x000fea0003800000 */
.L_x_430:
[----:B-1----:R-:W1:Y:S01]  /*1e930*/  S2R R5, SR_CTAID.X ;  /* 0x0000000000057919 */ /* 0x002e620000002500 */
[----:B------:R-:W-:Y:S01]  /*1e940*/  SHF.R.S32.HI R4, RZ, 0x1f, R7 ;  /* 0x0000001fff047819 */ /* 0x000fe20000011407 */
[----:B------:R-:W-:Y:S01]  /*1e950*/  IMAD.MOV.U32 R0, RZ, RZ, c[0x0][0x4e8] ;  /* 0x00013a00ff007624 */ /* 0x000fe200078e00ff */
[----:B------:R-:W-:Y:S01]  /*1e960*/  ULDC.64 UR4, c[0x0][0x3a0] ;  /* 0x0000e80000047ab9 */ /* 0x000fe20000000a00 */
[----:B-----5:R-:W-:Y:S01]  /*1e970*/  IMAD R3, R3, c[0x0][0x4e8], RZ ;  /* 0x00013a0003037a24 */ /* 0x020fe200078e02ff */
[----:B------:R-:W-:Y:S01]  /*1e980*/  LEA.HI R4, R4, R7, RZ, 0x3 ;  /* 0x0000000704047211 */ /* 0x000fe200078f18ff */
[----:B------:R-:W-:Y:S01]  /*1e990*/  UIMAD UR7, UR11, UR4, URZ ;  /* 0x000000040b0772a4 */ /* 0x000fe2000f8e023f */
[----:B------:R-:W-:Y:S01]  /*1e9a0*/  ISETP.NE.AND P0, PT, R0, 0x1, PT ;  /* 0x000000010000780c */ /* 0x000fe20003f05270 */
[----:B------:R-:W-:Y:S01]  /*1e9b0*/  UIMAD.WIDE.U32 UR12, UR10, UR4, URZ ;  /* 0x000000040a0c72a5 */ /* 0x000fe2000f8e003f */
[----:B------:R-:W-:Y:S01]  /*1e9c0*/  LOP3.LUT R2, R4, 0xfffffff8, RZ, 0xc0, !PT ;  /* 0xfffffff804027812 */ /* 0x000fe200078ec0ff */
[----:B------:R-:W-:Y:S01]  /*1e9d0*/  UIMAD UR7, UR10, UR5, UR7 ;  /* 0x000000050a0772a4 */ /* 0x000fe2000f8e0207 */
[----:B------:R-:W-:Y:S01]  /*1e9e0*/  SHF.R.S32.HI R4, RZ, 0x3, R4 ;  /* 0x00000003ff047819 */ /* 0x000fe20000011404 */
[----:B------:R-:W-:Y:S01]  /*1e9f0*/  BSSY B0, `(.L_x_432) ;  /* 0x000003a000007945 */ /* 0x000fe20003800000 */
[----:B------:R-:W-:Y:S01]  /*1ea00*/  ULDC.64 UR4, c[0x0][0x3e8] ;  /* 0x0000fa0000047ab9 */ /* 0x000fe20000000a00 */
[----:B------:R-:W-:Y:S01]  /*1ea10*/  IMAD.IADD R7, R7, 0x1, -R2 ;  /* 0x0000000107077824 */ /* 0x000fe200078e0a02 */
[----:B------:R-:W-:-:S02]  /*1ea20*/  UIADD3 UR13, UR13, UR7, URZ ;  /* 0x000000070d0d7290 */ /* 0x000fc4000fffe03f */
[----:B------:R-:W-:Y:S02]  /*1ea30*/  UIMAD UR7, UR8, UR4, URZ ;  /* 0x00000004080772a4 */ /* 0x000fe4000f8e023f */
[C---:B------:R-:W-:Y:S01]  /*1ea40*/  LEA R0, R7.reuse, R4, 0x5 ;  /* 0x0000000407007211 */ /* 0x040fe200078e28ff */
[----:B------:R-:W-:Y:S01]  /*1ea50*/  UIMAD.WIDE.U32 UR12, UR15, UR4, UR12 ;  /* 0x000000040f0c72a5 */ /* 0x000fe2000f8e000c */
[----:B------:R-:W-:Y:S01]  /*1ea60*/  SHF.L.U32 R7, R7, 0x3, RZ ;  /* 0x0000000307077819 */ /* 0x000fe200000006ff */
[----:B------:R-:W-:Y:S02]  /*1ea70*/  UIMAD UR7, UR15, UR5, UR7 ;  /* 0x000000050f0772a4 */ /* 0x000fe4000f8e0207 */
[C---:B-1----:R-:W-:Y:S01]  /*1ea80*/  IMAD R0, R5.reuse, 0x80, R0 ;  /* 0x0000008005007824 */ /* 0x042fe200078e0200 */
[----:B------:R-:W-:Y:S01]  /*1ea90*/  ULDC.64 UR4, c[0x0][0x3f0] ;  /* 0x0000fc0000047ab9 */ /* 0x000fe20000000a00 */
[----:B------:R-:W-:Y:S01]  /*1eaa0*/  IMAD R4, R5, 0x80, R4 ;  /* 0x0000008005047824 */ /* 0x000fe200078e0204 */
[----:B------:R-:W-:Y:S01]  /*1eab0*/  UIMAD UR6, UR6, UR4, URZ ;  /* 0x00000004060672a4 */ /* 0x000fe2000f8e023f */
[----:B------:R-:W-:Y:S01]  /*1eac0*/  @P0 IMAD.HI.U32 R2, R0, c[0x0][0x4ec], RZ ;  /* 0x00013b0000020a27 */ /* 0x000fe200078e00ff */
[----:B------:R-:W-:Y:S01]  /*1ead0*/  UIADD3 UR13, UR7, UR13, URZ ;  /* 0x0000000d070d7290 */ /* 0x000fe2000fffe03f */
[----:B------:R-:W-:Y:S01]  /*1eae0*/  MOV R8, R0 ;  /* 0x0000000000087202 */ /* 0x000fe20000000f00 */
[----:B------:R-:W-:Y:S01]  /*1eaf0*/  UIMAD UR5, UR24, UR5, UR6 ;  /* 0x00000005180572a4 */ /* 0x000fe2000f8e0206 */
[----:B------:R-:W-:Y:S01]  /*1eb00*/  IADD3 R5, R7, 0x80, RZ ;  /* 0x0000008007057810 */ /* 0x000fe20007ffe0ff */
[----:B------:R-:W-:Y:S01]  /*1eb10*/  UIMAD.WIDE.U32 UR12, UR24, UR4, UR12 ;  /* 0x00000004180c72a5 */ /* 0x000fe2000f8e000c */
[----:B------:R-:W-:-:S03]  /*1eb20*/  @P0 SHF.R.U32.HI R8, RZ, c[0x0][0x4f0], R2 ;  /* 0x00013c00ff080a19 */ /* 0x000fc60000011602 */
[----:B------:R-:W-:Y:S01]  /*1eb30*/  UIADD3 UR5, UR13, UR5, URZ ;  /* 0x000000050d057290 */ /* 0x000fe2000fffe03f */
[--C-:B------:R-:W-:Y:S01]  /*1eb40*/  SHF.R.S32.HI R9, RZ, 0x1f, R8.reuse ;  /* 0x0000001fff097819 */ /* 0x100fe20000011408 */
[----:B------:R-:W-:Y:S01]  /*1eb50*/  IMAD.MOV R11, RZ, RZ, -R8 ;  /* 0x000000ffff0b7224 */ /* 0x000fe200078e0a08 */
[----:B------:R-:W-:-:S03]  /*1eb60*/  MOV R10, UR12 ;  /* 0x0000000c000a7c02 */ /* 0x000fc60008000f00 */
[----:B------:R-:W-:Y:S02]  /*1eb70*/  IMAD R6, R11, c[0x0][0x4e8], R0 ;  /* 0x00013a000b067a24 */ /* 0x000fe400078e0200 */
[----:B------:R-:W-:Y:S01]  /*1eb80*/  IMAD.U32 R11, RZ, RZ, UR13 ;  /* 0x0000000dff0b7e24 */ /* 0x000fe2000f8e00ff */
[----:B------:R-:W-:Y:S01]  /*1eb90*/  MOV R11, UR5 ;  /* 0x00000005000b7c02 */ /* 0x000fe20008000f00 */
[----:B------:R-:W-:Y:S01]  /*1eba0*/  IMAD R9, R9, c[0x0][0x3e0], RZ ;  /* 0x0000f80009097a24 */ /* 0x000fe200078e02ff */
[----:B------:R-:W-:-:S03]  /*1ebb0*/  SHF.R.S32.HI R2, RZ, 0x1f, R6 ;  /* 0x0000001fff027819 */ /* 0x000fc60000011406 */
[C---:B------:R-:W-:Y:S02]  /*1ebc0*/  IMAD R0, R8.reuse, c[0x0][0x3e4], R9 ;  /* 0x0000f90008007a24 */ /* 0x040fe400078e0209 */
[----:B------:R-:W-:-:S04]  /*1ebd0*/  IMAD.WIDE.U32 R10, R8, c[0x0][0x3e0], R10 ;  /* 0x0000f800080a7a25 */ /* 0x000fc800078e000a */
[----:B------:R-:W-:Y:S02]  /*1ebe0*/  IMAD R9, R2, c[0x0][0x3d8], RZ ;  /* 0x0000f60002097a24 */ /* 0x000fe400078e02ff */
[----:B------:R-:W-:Y:S02]  /*1ebf0*/  IMAD.IADD R11, R11, 0x1, R0 ;  /* 0x000000010b0b7824 */ /* 0x000fe400078e0200 */
[C---:B------:R-:W-:Y:S02]  /*1ec00*/  IMAD R9, R6.reuse, c[0x0][0x3dc], R9 ;  /* 0x0000f70006097a24 */ /* 0x040fe400078e0209 */
[----:B------:R-:W-:Y:S01]  /*1ec10*/  IMAD.WIDE.U32 R10, R6, c[0x0][0x3d8], R10 ;  /* 0x0000f600060a7a25 */ /* 0x000fe200078e000a */
[----:B------:R-:W-:-:S04]  /*1ec20*/  IADD3 R6, R7, 0x40, RZ ;  /* 0x0000004007067810 */ /* 0x000fc80007ffe0ff */
[----:B------:R-:W-:Y:S02]  /*1ec30*/  IADD3 R11, R11, R9, RZ ;  /* 0x000000090b0b7210 */ /* 0x000fe40007ffe0ff */
[----:B------:R-:W-:-:S04]  /*1ec40*/  LEA R9, P0, R10, c[0x0][0x380], 0x1 ;  /* 0x0000e0000a097a11 */ /* 0x000fc800078008ff */
[----:B------:R-:W-:Y:S02]  /*1ec50*/  LEA.HI.X R8, R10, c[0x0][0x384], R11, 0x1, P0 ;  /* 0x0000e1000a087a11 */ /* 0x000fe400000f0c0b */
[----:B------:R-:W-:Y:S01]  /*1ec60*/  ISETP.GE.AND P0, PT, R4, R3, PT ;  /* 0x000000030400720c */ /* 0x000fe20003f06270 */
[----:B------:R1:W2:Y:S04]  /*1ec70*/  SHFL.IDX PT, R10, R9, RZ, 0x181f ;  /* 0x00181fff090a7589 */ /* 0x0002a800000e0000 */
        /* <DEDUP_REMOVED lines=17> */
.L_x_433:
[----:B------:R-:W-:Y:S05]  /*1ed90*/  BSYNC B0 ;  /* 0x0000000000007941 */ /* 0x000fea0003800000 */
.L_x_432:
        /* <DEDUP_REMOVED lines=21> */
.L_x_435:
[----:B------:R-:W-:Y:S05]  /*1eef0*/  BSYNC B0 ;  /* 0x0000000000007941 */ /* 0x000fea0003800000 */
.L_x_434:
        /* <DEDUP_REMOVED lines=21> */
.L_x_437:
[----:B------:R-:W-:Y:S05]  /*1f050*/  BSYNC B0 ;  /* 0x0000000000007941 */ /* 0x000fea0003800000 */
.L_x_436:
        /* <DEDUP_REMOVED lines=22> */
.L_x_438:
        /* <DEDUP_REMOVED lines=12> */
.L_x_2571:


//--------------------- .text._ZN7cutlass13device_kernelIN5flash19enable_sm80_to_sm89INS1_16FlashAttnFwdSm80INS1_25CollectiveMainloopFwdSm80ILi8ELi1ELb1EN4cute5tupleIJNS5_1CILi128EEENS7_ILi96EEENS7_ILi192EEEEEELi192ENS_6half_tEfNS_4arch4Sm80ELb1ELb0ELb1ELb0ELb0ELb0ELb1ELb0EEENS1_21CollectiveEpilogueFwdINS6_IJS8_SA_S9_EEENS6_IJNS7_ILi1EEESI_SI_EEESC_SE_Li256ELb0ELb1ELb0ELb0EEENS1_30DynamicPersistentTileSchedulerILi256ELi256ELb0ELb1ELb0EEEEEEEEEvNT_6ParamsE --------------------------
	.section	.text._ZN7cutlass13device_kernelIN5flash19enable_sm80_to_sm89INS1_16FlashAttnFwdSm80INS1_25CollectiveMainloopFwdSm80ILi8ELi1ELb1EN4cute5tupleIJNS5_1CILi128EEENS7_ILi96EEENS7_ILi192EEEEEELi192ENS_6half_tEfNS_4arch4Sm80ELb1ELb0ELb1ELb0ELb0ELb0ELb1ELb0EEENS1_21CollectiveEpilogueFwdINS6_IJS8_SA_S9_EEENS6_IJNS7_ILi1EEESI_SI_EEESC_SE_Li256ELb0ELb1ELb0ELb0EEENS1_30DynamicPersistentTileSchedulerILi256ELi256ELb0ELb1ELb0EEEEEEEEEvNT_6ParamsE,"ax",@progbits
	.sectioninfo	@"SHI_REGISTERS=255"
	.align	128
.text._ZN7cutlass13device_kernelIN5flash19enable_sm80_to_sm89INS1_16FlashAttnFwdSm80INS1_25CollectiveMainloopFwdSm80ILi8ELi1ELb1EN4cute5tupleIJNS5_1CILi128EEENS7_ILi96EEENS7_ILi192EEEEEELi192ENS_6half_tEfNS_4arch4Sm80ELb1ELb0ELb1ELb0ELb0ELb0ELb1ELb0EEENS1_21CollectiveEpilogueFwdINS6_IJS8_SA_S9_EEENS6_IJNS7_ILi1EEESI_SI_EEESC_SE_Li256ELb0ELb1ELb0ELb0EEENS1_30DynamicPersistentTileSchedulerILi256ELi256ELb0ELb1ELb0EEEEEEEEEvNT_6ParamsE:
        .type           _ZN7cutlass13device_kernelIN5flash19enable_sm80_to_sm89INS1_16FlashAttnFwdSm80INS1_25CollectiveMainloopFwdSm80ILi8ELi1ELb1EN4cute5tupleIJNS5_1CILi128EEENS7_ILi96EEENS7_ILi192EEEEEELi192ENS_6half_tEfNS_4arch4Sm80ELb1ELb0ELb1ELb0ELb0ELb0ELb1ELb0EEENS1_21CollectiveEpilogueFwdINS6_IJS8_SA_S9_EEENS6_IJNS7_ILi1EEESI_SI_EEESC_SE_Li256ELb0ELb1ELb0ELb0EEENS1_30DynamicPersistentTileSchedulerILi256ELi256ELb0ELb1ELb0EEEEEEEEEvNT_6ParamsE,@function
        .size           _ZN7cutlass13device_kernelIN5flash19enable_sm80_to_sm89INS1_16FlashAttnFwdSm80INS1_25CollectiveMainloopFwdSm80ILi8ELi1ELb1EN4cute5tupleIJNS5_1CILi128EEENS7_ILi96EEENS7_ILi192EEEEEELi192ENS_6half_tEfNS_4arch4Sm80ELb1ELb0ELb1ELb0ELb0ELb0ELb1ELb0EEENS1_21CollectiveEpilogueFwdINS6_IJS8_SA_S9_EEENS6_IJNS7_ILi1EEESI_SI_EEESC_SE_Li256ELb0ELb1ELb0ELb0EEENS1_30DynamicPersistentTileSchedulerILi256ELi256ELb0ELb1ELb0EEEEEEEEEvNT_6ParamsE,(.L_x_2572 - _ZN7cutlass13device_kernelIN5flash19enable_sm80_to_sm89INS1_16FlashAttnFwdSm80INS1_25CollectiveMainloopFwdSm80ILi8ELi1ELb1EN4cute5tupleIJNS5_1CILi128EEENS7_ILi96EEENS7_ILi192EEEEEELi192ENS_6half_tEfNS_4arch4Sm80ELb1ELb0ELb1ELb0ELb0ELb0ELb1ELb0EEENS1_21CollectiveEpilogueFwdINS6_IJS8_SA_S9_EEENS6_IJNS7_ILi1EEESI_SI_EEESC_SE_Li256ELb0ELb1ELb0ELb0EEENS1_30DynamicPersistentTileSchedulerILi256ELi256ELb0ELb1ELb0EEEEEEEEEvNT_6ParamsE)
        .other          _ZN7cutlass13device_kernelIN5flash19enable_sm80_to_sm89INS1_16FlashAttnFwdSm80INS1_25CollectiveMainloopFwdSm80ILi8ELi1ELb1EN4cute5tupleIJNS5_1CILi128EEENS7_ILi96EEENS7_ILi192EEEEEELi192ENS_6half_tEfNS_4arch4Sm80ELb1ELb0ELb1ELb0ELb0ELb0ELb1ELb0EEENS1_21CollectiveEpilogueFwdINS6_IJS8_SA_S9_EEENS6_IJNS7_ILi1EEESI_SI_EEESC_SE_Li256ELb0ELb1ELb0ELb0EEENS1_30DynamicPersistentTileSchedulerILi256ELi256ELb0ELb1ELb0EEEEEEEEEvNT_6ParamsE,@"STO_CUDA_ENTRY STV_DEFAULT"
_ZN7cutlass13device_kernelIN5flash19enable_sm80_to_sm89INS1_16FlashAttnFwdSm80INS1_25CollectiveMainloopFwdSm80ILi8ELi1ELb1EN4cute5tupleIJNS5_1CILi128EEENS7_ILi96EEENS7_ILi192EEEEEELi192ENS_6half_tEfNS_4arch4Sm80ELb1ELb0ELb1ELb0ELb0ELb0ELb1ELb0EEENS1_21CollectiveEpilogueFwdINS6_IJS8_SA_S9_EEENS6_IJNS7_ILi1EEESI_SI_EEESC_SE_Li256ELb0ELb1ELb0ELb0EEENS1_30DynamicPersistentTileSchedulerILi256ELi256ELb0ELb1ELb0EEEEEEEEEvNT_6ParamsE:
[----:B------:R-:W-:-:S03]  /*0000*/  MOV R1, c[0x0][0x28] ;  /* 0x00000a0000017a02 */ /* 0x000fc60000000f00 */
[----:B------:R-:W1:Y:S01]  /*0010*/  S2R R20, SR_TID.X ;  /* 0x0000000000147919 */ /* 0x000e620000002100 */
[----:B------:R-:W-:-:S03]  /*0020*/  IADD3 R1, R1, -0xd0, RZ ;  /* 0xffffff3001017810 */ /* 0x000fc60007ffe0ff */
[----:B------:R-:W2:Y:S01]  /*0030*/  S2R R14, SR_CTAID.X ;  /* 0x00000000000e7919 */ /* 0x000ea20000002500 */
[----:B-1----:R-:W-:-:S05]  /*0040*/  SHF.R.U32.HI R2, RZ, 0x5, R20 ;  /* 0x00000005ff027819 */ /* 0x002fca0000011614 */
[----:B------:R-:W1:Y:S02]  /*0050*/  SHFL.IDX PT, R0, R2, RZ, 0x1f ;  /* 0x00001fff02007589 */ /* 0x000e6400000e0000 */
[----:B-1----:R-:W-:Y:S02]  /*0060*/  ISETP.GE.AND P0, PT, R0, 0x1, PT ;  /* 0x000000010000780c */ /* 0x002fe40003f06270 */
[----:B------:R1:W-:Y:S11]  /*0070*/  STL [R1+0x90], R0 ;  /* 0x0000900001007387 */ /* 0x0003f60000100800 */
[----:B------:R-:W-:Y:S06]  /*0080*/  @P0 BAR.ARV 0x4, 0x100 ;  /* 0x0104000000000b1d */ /* 0x000fec0000002000 */
[----:B--2---:R-:W-:-:S13]  /*0090*/  ISETP.GE.AND P0, PT, R14, c[0x0][0x538], PT ;  /* 0x00014e000e007a0c */ /* 0x004fda0003f06270 */
[----:B------:R-:W-:Y:S05]  /*00a0*/  @P0 EXIT ;  /* 0x000000000000094d */ /* 0x000fea0003800000 */
[----:B-1----:R-:W-:Y:S01]  /*00b0*/  SHF.R.S32.HI R11, RZ, 0x1f, R20 ;  /* 0x0000001fff0b7819 */ /* 0x002fe20000011414 */
[----:B------:R-:W-:-:S03]  /*00c0*/  ULDC.64 UR6, c[0x0][0x118] ;  /* 0x0000460000067ab9 */ /* 0x000fc60000000a00 */
[CC--:B------:R-:W-:Y:S02]  /*00d0*/  LEA.HI R12, R11.reuse, R20.reuse, RZ, 0x3 ;  /* 0x000000140b0c7211 */ /* 0x0c0fe400078f18ff */
[CC--:B------:R-:W-:Y:S02]  /*00e0*/  LEA.HI R2, R11.reuse, R20.reuse, RZ, 0x4 ;  /* 0x000000140b027211 */ /* 0x0c0fe400078f20ff */
[----:B------:R-:W-:Y:S02]  /*00f0*/  LEA.HI R13, R11, R20, RZ, 0x2 ;  /* 0x000000140b0d7211 */ /* 0x000fe400078f10ff */
[----:B------:R-:W-:Y:S02]  /*0100*/  SHF.R.S32.HI R17, RZ, 0x3, R12 ;  /* 0x00000003ff117819 */ /* 0x000fe4000001140c */
[----:B------:R-:W-:Y:S02]  /*0110*/  SHF.R.S32.HI R5, RZ, 0x4, R2 ;  /* 0x00000004ff057819 */ /* 0x000fe40000011402 */
[----:B------:R-:W-:Y:S01]  /*0120*/  LOP3.LUT R0, R2, 0xfffffff0, RZ, 0xc0, !PT ;  /* 0xfffffff002007812 */ /* 0x000fe200078ec0ff */
[----:B------:R-:W-:Y:S01]  /*0130*/  IMAD.SHL.U32 R6, R17, 0x40, RZ ;  /* 0x0000004011067824 */ /* 0x000fe200078e00ff */
[----:B------:R-:W-:-:S02]  /*0140*/  LOP3.LUT R3, R12, 0xfffffff8, RZ, 0xc0, !PT ;  /* 0xfffffff80c037812 */ /* 0x000fc400078ec0ff */
[--C-:B------:R-:W-:Y:S01]  /*0150*/  SHF.R.S32.HI R8, RZ, 0x2, R13.reuse ;  /* 0x00000002ff087819 */ /* 0x100fe2000001140d */
[C---:B------:R-:W-:Y:S01]  /*0160*/  IMAD.IADD R0, R20.reuse, 0x1, -R0 ;  /* 0x0000000114007824 */ /* 0x040fe200078e0a00 */
[----:B------:R-:W-:Y:S01]  /*0170*/  SHF.R.S32.HI R4, RZ, 0x1f, R13 ;  /* 0x0000001fff047819 */ /* 0x000fe2000001140d */
[----:B------:R-:W-:Y:S01]  /*0180*/  IMAD.IADD R7, R20, 0x1, -R3 ;  /* 0x0000000114077824 */ /* 0x000fe200078e0a03 */
[----:B------:R-:W-:Y:S02]  /*0190*/  LEA.HI R2, R2, R5, RZ, 0x1 ;  /* 0x0000000502027211 */ /* 0x000fe400078f08ff */
[----:B------:R-:W-:Y:S01]  /*01a0*/  LEA.HI R3, R4, R8, RZ, 0x3 ;  /* 0x0000000804037211 */ /* 0x000fe200078f18ff */
[C---:B------:R-:W-:Y:S01]  /*01b0*/  IMAD.SHL.U32 R18, R7.reuse, 0x8, RZ ;  /* 0x0000000807127824 */ /* 0x040fe200078e00ff */
[----:B------:R-:W-:Y:S01]  /*01c0*/  LOP3.LUT R4, R2, 0xfffffffe, RZ, 0xc0, !PT ;  /* 0xfffffffe02047812 */ /* 0x000fe200078ec0ff */
[----:B------:R-:W-:Y:S01]  /*01d0*/  IMAD.SHL.U32 R9, R7, 0x40, RZ ;  /* 0x0000004007097824 */ /* 0x000fe200078e00ff */
[----:B------:R-:W-:-:S02]  /*01e0*/  LOP3.LUT R2, R6, 0x1c0, RZ, 0xc0, !PT ;  /* 0x000001c006027812 */ /* 0x000fc400078ec0ff */
[----:B------:R-:W-:Y:S01]  /*01f0*/  SHF.R.S32.HI R6, RZ, 0x1f, R0 ;  /* 0x0000001fff067819 */ /* 0x000fe20000011400 */
[----:B------:R-:W-:Y:S01]  /*0200*/  IMAD.IADD R225, R5, 0x1, -R4 ;  /* 0x0000000105e17824 */ /* 0x000fe200078e0a04 */
[----:B------:R-:W-:Y:S02]  /*0210*/  LOP3.LUT R3, R3, 0xfffffff8, RZ, 0xc0, !PT ;  /* 0xfffffff803037812 */ /* 0x000fe400078ec0ff */
[----:B------:R-:W-:Y:S02]  /*0220*/  LEA.HI R224, R6, R0, RZ, 0x3 ;  /* 0x0000000006e07211 */ /* 0x000fe400078f18ff */
[----:B------:R-:W-:Y:S01]  /*0230*/  LOP3.LUT R4, R2, 0x38, R18, 0xf8, !PT ;  /* 0x0000003802047812 */ /* 0x000fe200078ef812 */
[----:B------:R-:W-:Y:S01]  /*0240*/  IMAD.IADD R6, R8, 0x1, -R3 ;  /* 0x0000000108067824 */ /* 0x000fe200078e0a03 */
[----:B------:R-:W-:Y:S02]  /*0250*/  SHF.R.U32.HI R3, RZ, 0x3, R2 ;  /* 0x00000003ff037819 */ /* 0x000fe40000011602 */
[C---:B------:R-:W-:Y:S01]  /*0260*/  LOP3.LUT R2, R224.reuse, 0xfffffff8, RZ, 0xc0, !PT ;  /* 0xfffffff8e0027812 */ /* 0x040fe200078ec0ff */
[----:B------:R-:W-:Y:S01]  /*0270*/  IMAD.SHL.U32 R224, R224, 0x40, RZ ;  /* 0x00000040e0e07824 */ /* 0x000fe200078e00ff */
[----:B------:R-:W-:-:S02]  /*0280*/  LEA.HI R10, R11, R20, RZ, 0x5 ;  /* 0x000000140b0a7211 */ /* 0x000fc400078f28ff */
[----:B------:R-:W-:Y:S01]  /*0290*/  LOP3.LUT R8, R4, R3, RZ, 0x3c, !PT ;  /* 0x0000000304087212 */ /* 0x000fe200078e3cff */
[----:B------:R-:W-:Y:S01]  /*02a0*/  IMAD.IADD R5, R0, 0x1, -R2 ;  /* 0x0000000100057824 */ /* 0x000fe200078e0a02 */
[----:B------:R-:W-:Y:S02]  /*02b0*/  LOP3.LUT R2, R10, 0xffffffe0, RZ, 0xc0, !PT ;  /* 0xffffffe00a027812 */ /* 0x000fe400078ec0ff */
[----:B------:R-:W-:Y:S02]  /*02c0*/  LOP3.LUT R0, R9, 0x1c0, RZ, 0xc0, !PT ;  /* 0x000001c009007812 */ /* 0x000fe400078ec0ff */
[----:B------:R-:W-:Y:S01]  /*02d0*/  SHF.R.S32.HI R250, RZ, 0x5, R10 ;  /* 0x00000005fffa7819 */ /* 0x000fe2000001140a */
[----:B------:R-:W-:Y:S01]  /*02e0*/  IMAD.IADD R16, R20, 0x1, -R2 ;  /* 0x0000000114107824 */ /* 0x000fe200078e0a02 */
[----:B------:R-:W-:Y:S02]  /*02f0*/  SHF.R.S32.HI R3, RZ, 0x1f, R10 ;  /* 0x0000001fff037819 */ /* 0x000fe4000001140a */
[----:B------:R-:W-:Y:S01]  /*0300*/  LOP3.LUT R4, R0, 0x8, R12, 0xf8, !PT ;  /* 0x0000000800047812 */ /* 0x000fe200078ef80c */
[----:B------:R-:W-:Y:S01]  /*0310*/  IMAD.MOV.U32 R12, RZ, RZ, 0x10 ;  /* 0x00000010ff0c7424 */ /* 0x000fe200078e00ff */
[----:B------:R-:W-:-:S02]  /*0320*/  SHF.R.U32.HI R2, RZ, 0x3, R0 ;  /* 0x00000003ff027819 */ /* 0x000fc40000011600 */
[----:B------:R-:W-:Y:S01]  /*0330*/  LEA.HI R9, R11, R20, RZ, 0x6 ;  /* 0x000000140b097211 */ /* 0x000fe200078f30ff */
[----:B------:R-:W-:Y:S01]  /*0340*/  IMAD.MOV.U32 R11, RZ, RZ, 0x20 ;  /* 0x00000020ff0b7424 */ /* 0x000fe200078e00ff */
[----:B------:R-:W-:Y:S02]  /*0350*/  LEA.HI R0, R3, R250, RZ, 0x3 ;  /* 0x000000fa03007211 */ /* 0x000fe400078f18ff */
[----:B------:R-:W-:Y:S02]  /*0360*/  SHF.R.S32.HI R3, RZ, 0x1f, R16 ;  /* 0x0000001fff037819 */ /* 0x000fe40000011410 */
[----:B------:R-:W-:Y:S01]  /*0370*/  LOP3.LUT R10, R4, R2, RZ, 0x3c, !PT ;  /* 0x00000002040a7212 */ /* 0x000fe200078e3cff */
[----:B------:R-:W-:Y:S01]  /*0380*/  IMAD.SHL.U32 R2, R9, 0x8, RZ ;  /* 0x0000000809027824 */ /* 0x000fe200078e00ff */
[----:B------:R-:W-:Y:S02]  /*0390*/  LOP3.LUT R0, R0, 0xffffff8, RZ, 0xc0, !PT ;  /* 0x0ffffff800007812 */ /* 0x000fe400078ec0ff */
[----:B------:R-:W-:-:S02]  /*03a0*/  LEA.HI R9, R3, R16, RZ, 0x2 ;  /* 0x0000001003097211 */ /* 0x000fc400078f10ff */
[----:B------:R-:W-:Y:S02]  /*03b0*/  LOP3.LUT R3, R6, 0x1, RZ, 0xc0, !PT ;  /* 0x0000000106037812 */ /* 0x000fe400078ec0ff */
[----:B------:R-:W-:Y:S01]  /*03c0*/  LOP3.LUT R8, R8, 0x7ffffe00, R2, 0xf8, !PT ;  /* 0x7ffffe0008087812 */ /* 0x000fe200078ef802 */
[----:B------:R-:W-:Y:S01]  /*03d0*/  IMAD.IADD R2, R250, 0x1, -R0 ;  /* 0x00000001fa027824 */ /* 0x000fe200078e0a00 */
[----:B------:R-:W-:Y:S02]  /*03e0*/  SHF.R.S32.HI R0, RZ, 0x2, R9 ;  /* 0x00000002ff007819 */ /* 0x000fe40000011409 */
[----:B------:R-:W-:Y:S01]  /*03f0*/  ISETP.NE.U32.AND P0, PT, R3, 0x1, PT ;  /* 0x000000010300780c */ /* 0x000fe20003f05070 */
[----:B------:R-:W-:Y:S01]  /*0400*/  IMAD.SHL.U32 R3, R5, 0x40, RZ ;  /* 0x0000004005037824 */ /* 0x000fe200078e00ff */
[----:B------:R-:W-:Y:S01]  /*0410*/  LOP3.LUT R4, R13, 0xfffffffc, RZ, 0xc0, !PT ;  /* 0xfffffffc0d047812 */ /* 0x000fe200078ec0ff */
[----:B------:R-:W-:Y:S01]  /*0420*/  IMAD R15, R2, 0x10, R0 ;  /* 0x00000010020f7824 */ /* 0x000fe200078e0200 */
[----:B------:R-:W-:Y:S01]  /*0430*/  LOP3.LUT P4, RZ, R5, 0x2, RZ, 0xc0, !PT ;  /* 0x0000000205ff7812 */ /* 0x000fe2000788c0ff */
[----:B------:R-:W-:Y:S01]  /*0440*/  IMAD.SHL.U32 R2, R225, 0x8, RZ ;  /* 0x00000008e1027824 */ /* 0x000fe200078e00ff */
[----:B------:R-:W-:Y:S01]  /*0450*/  LOP3.LUT R0, R3, 0x1c0, RZ, 0xc0, !PT ;  /* 0x000001c003007812 */ /* 0x000fe200078ec0ff */
[----:B------:R-:W-:Y:S01]  /*0460*/  IMAD.IADD R3, R20, 0x1, -R4 ;  /* 0x0000000114037824 */ /* 0x000fe200078e0a04 */
[----:B------:R-:W-:Y:S01]  /*0470*/  LOP3.LUT P3, RZ, R5, 0x4, RZ, 0xc0, !PT ;  /* 0x0000000405ff7812 */ /* 0x000fe2000786c0ff */
[----:B------:R-:W-:Y:S01]  /*0480*/  IMAD.SHL.U32 R4, R6, 0x40, RZ ;  /* 0x0000004006047824 */ /* 0x000fe200078e00ff */
[----:B------:R-:W-:Y:S01]  /*0490*/  LOP3.LUT R5, R0, 0x8, R2, 0xf8, !PT ;  /* 0x0000000800057812 */ /* 0x000fe200078ef802 */
[----:B------:R-:W-:Y:S01]  /*04a0*/  STL [R1+0x94], R15 ;  /* 0x0000940f01007387 */ /* 0x000fe20000100800 */
[----:B------:R-:W-:Y:S01]  /*04b0*/  SHF.R.U32.HI R2, RZ, 0x3, R0 ;  /* 0x00000003ff027819 */ /* 0x000fe20000011600 */
[----:B------:R-:W-:Y:S01]  /*04c0*/  IMAD R225, R225, 0x200, R10 ;  /* 0x00000200e1e17824 */ /* 0x000fe200078e020a */
[----:B------:R-:W-:Y:S01]  /*04d0*/  LEA.HI R0, R3, R3, RZ, 0x1 ;  /* 0x0000000303007211 */ /* 0x000fe200078f08ff */
[----:B------:R-:W-:Y:S01]  /*04e0*/  STL [R1+0x64], R14 ;  /* 0x0000640e01007387 */ /* 0x000fe20000100800 */
[----:B------:R-:W-:Y:S01]  /*04f0*/  LOP3.LUT R5, R5, R2, RZ, 0x3c, !PT ;  /* 0x0000000205057212 */ /* 0x000fe200078e3cff */
[----:B------:R-:W-:Y:S01]  /*0500*/  IMAD.MOV.U32 R10, RZ, RZ, 0x40 ;  /* 0x00000040ff0a7424 */ /* 0x000fe200078e00ff */
[----:B------:R-:W-:-:S02]  /*0510*/  LOP3.LUT R0, R0, 0x1ffffffe, RZ, 0xc0, !PT ;  /* 0x1ffffffe00007812 */ /* 0x000fc400078ec0ff */
[----:B------:R-:W-:Y:S02]  /*0520*/  LOP3.LUT R2, R4, 0x1c0, RZ, 0xc0, !PT ;  /* 0x000001c004027812 */ /* 0x000fe400078ec0ff */
[----:B------:R-:W-:Y:S01]  /*0530*/  R2P PR, R6, 0x6 ;  /* 0x0000000606007804 */ /* 0x000fe20000000000 */
[----:B------:R-:W-:Y:S01]  /*0540*/  IMAD.IADD R6, R3, 0x1, -R0 ;  /* 0x0000000103067824 */ /* 0x000fe200078e0a00 */
[----:B------:R-:W-:Y:S01]  /*0550*/  LEA.HI R0, R2, R2, RZ, 0x1d ;  /* 0x0000000202007211 */ /* 0x000fe200078fe8ff */
[----:B------:R-:W-:Y:S01]  /*0560*/  IMAD R3, R250, 0x200, R3 ;  /* 0x00000200fa037824 */ /* 0x000fe200078e0203 */
[----:B------:R-:W-:Y:S02]  /*0570*/  SEL R2, R12, 0xfffffff0, !P4 ;  /* 0xfffffff00c027807 */ /* 0x000fe40006000000 */
[----:B------:R-:W-:Y:S01]  /*0580*/  SEL R249, R11, 0xffffffe0, !P3 ;  /* 0xffffffe00bf97807 */ /* 0x000fe20005800000 */
[----:B------:R-:W-:Y:S01]  /*0590*/  IMAD.U32 R4, R3, 0x2, R0 ;  /* 0x0000000203047824 */ /* 0x000fe200078e0000 */
[----:B------:R-:W-:Y:S01]  /*05a0*/  IADD3 R3, R18, 0x40, RZ ;  /* 0x0000004012037810 */ /* 0x000fe20007ffe0ff */
[----:B------:R-:W-:Y:S01]  /*05b0*/  IMAD R0, R7, 0x20, R17 ;  /* 0x0000002007007824 */ /* 0x000fe200078e0211 */
[----:B------:R-:W-:Y:S01]  /*05c0*/  SHF.R.S32.HI R19, RZ, 0x1f, R18 ;  /* 0x0000001fff137819 */ /* 0x000fe20000011412 */
[----:B------:R-:W-:Y:S01]  /*05d0*/  IMAD.IADD R249, R2, 0x1, R249 ;  /* 0x0000000102f97824 */ /* 0x000fe200078e02f9 */
[----:B------:R-:W-:-:S02]  /*05e0*/  IADD3 R2, R18, 0x80, RZ ;  /* 0x0000008012027810 */ /* 0x000fc40007ffe0ff */
[----:B------:R1:W-:Y:S01]  /*05f0*/  STL [R1+0x8c], R0 ;  /* 0x00008c0001007387 */ /* 0x0003e20000100800 */
[----:B------:R-:W-:Y:S02]  /*0600*/  LOP3.LUT R224, R5, 0x7ffffe00, R224, 0xf8, !PT ;  /* 0x7ffffe0005e07812 */ /* 0x000fe400078ef8e0 */
[C---:B------:R-:W-:Y:S01]  /*0610*/  LOP3.LUT P5, RZ, R7.reuse, 0x4, RZ, 0xc0, !PT ;  /* 0x0000000407ff7812 */ /* 0x040fe200078ac0ff */
[----:B------:R2:W-:Y:S01]  /*0620*/  STL [R1+0x44], R3 ;  /* 0x0000440301007387 */ /* 0x0005e20000100800 */
[----:B------:R-:W-:Y:S02]  /*0630*/  LOP3.LUT P6, RZ, R7, 0x2, RZ, 0xc0, !PT ;  /* 0x0000000207ff7812 */ /* 0x000fe400078cc0ff */
[----:B------:R-:W-:Y:S01]  /*0640*/  SEL R5, R11, 0xffffffe0, !P1 ;  /* 0xffffffe00b057807 */ /* 0x000fe20004800000 */
[----:B------:R3:W-:Y:S01]  /*0650*/  STL [R1+0x48], R2 ;  /* 0x0000480201007387 */ /* 0x0007e20000100800 */
[----:B------:R-:W-:Y:S02]  /*0660*/  LEA R4, R4, 0x80, 0x1 ;  /* 0x0000008004047811 */ /* 0x000fe400078e08ff */
[----:B------:R-:W-:Y:S01]  /*0670*/  LEA R224, R224, 0x100, 0x1 ;  /* 0x00000100e0e07811 */ /* 0x000fe200078e08ff */
[----:B------:R-:W-:Y:S01]  /*0680*/  STL.64 [R1+0x38], R18 ;  /* 0x0000381201007387 */ /* 0x000fe20000100a00 */
[----:B------:R-:W-:-:S02]  /*0690*/  LEA R225, R225, 0xc100, 0x1 ;  /* 0x0000c100e1e17811 */ /* 0x000fc400078e08ff */
[----:B------:R-:W-:Y:S01]  /*06a0*/  SEL R226, R10, 0xffffffc0, !P5 ;  /* 0xffffffc00ae27807 */ /* 0x000fe20006800000 */
[--C-:B------:R-:W-:Y:S01]  /*06b0*/  IMAD R250, R250, 0x800, R224.reuse ;  /* 0x00000800fafa7824 */ /* 0x100fe200078e02e0 */
[----:B------:R-:W-:Y:S01]  /*06c0*/  IADD3 R231, R225, 0x20, RZ ;  /* 0x00000020e1e77810 */ /* 0x000fe20007ffe0ff */
[----:B------:R-:W-:Y:S01]  /*06d0*/  IMAD R249, R249, 0x2, R224 ;  /* 0x00000002f9f97824 */ /* 0x000fe200078e02e0 */
[C---:B------:R-:W-:Y:S01]  /*06e0*/  @P6 IADD3 R231, R225.reuse, -0x20, RZ ;  /* 0xffffffe0e1e76810 */ /* 0x040fe20007ffe0ff */
[----:B------:R-:W-:-:S03]  /*06f0*/  IMAD.IADD R229, R225, 0x1, R226 ;  /* 0x00000001e1e57824 */ /* 0x000fc600078e02e2 */
[----:B------:R-:W-:Y:S01]  /*0700*/  IADD3 R248, R231, 0x800, RZ ;  /* 0x00000800e7f87810 */ /* 0x000fe20007ffe0ff */
[----:B------:R-:W-:Y:S01]  /*0710*/  IMAD.IADD R226, R226, 0x1, R231 ;  /* 0x00000001e2e27824 */ /* 0x000fe200078e02e7 */
[----:B-1----:R-:W-:Y:S02]  /*0720*/  LOP3.LUT R0, R9, 0x7ffffffc, RZ, 0xc0, !PT ;  /* 0x7ffffffc09007812 */ /* 0x002fe400078ec0ff */
[C---:B------:R-:W-:Y:S02]  /*0730*/  IADD3 R247, R231.reuse, 0x1000, RZ ;  /* 0x00001000e7f77810 */ /* 0x040fe40007ffe0ff */
[----:B--2---:R-:W-:Y:S01]  /*0740*/  SHF.R.S32.HI R3, RZ, 0x1f, R3 ;  /* 0x0000001fff037819 */ /* 0x004fe20000011403 */
[----:B------:R-:W-:Y:S01]  /*0750*/  IMAD.IADD R0, R16, 0x1, -R0 ;  /* 0x0000000110007824 */ /* 0x000fe200078e0a00 */
[C---:B------:R-:W-:Y:S02]  /*0760*/  IADD3 R246, R231.reuse, 0x1800, RZ ;  /* 0x00001800e7f67810 */ /* 0x040fe40007ffe0ff */
[----:B---3--:R-:W-:Y:S01]  /*0770*/  SHF.R.S32.HI R2, RZ, 0x1f, R2 ;  /* 0x0000001fff027819 */ /* 0x008fe20000011402 */
[----:B------:R1:W-:Y:S01]  /*0780*/  STL [R1+0x60], R3 ;  /* 0x0000600301007387 */ /* 0x0003e20000100800 */
[----:B------:R-:W-:Y:S01]  /*0790*/  IMAD.SHL.U32 R7, R0, 0x2, RZ ;  /* 0x0000000200077824 */ /* 0x000fe200078e00ff */
[C---:B------:R-:W-:Y:S01]  /*07a0*/  IADD3 R245, R231.reuse, 0x2000, RZ ;  /* 0x00002000e7f57810 */ /* 0x040fe20007ffe0ff */
[----:B------:R-:W-:Y:S01]  /*07b0*/  IMAD R0, R6, 0x8, R15 ;  /* 0x0000000806007824 */ /* 0x000fe200078e020f */
[----:B------:R2:W-:Y:S01]  /*07c0*/  STL [R1+0x5c], R2 ;  /* 0x00005c0201007387 */ /* 0x0005e20000100800 */
[----:B------:R-:W-:-:S02]  /*07d0*/  IADD3 R244, R231, 0x2800, RZ ;  /* 0x00002800e7f47810 */ /* 0x000fc40007ffe0ff */
        /* <DEDUP_REMOVED lines=8> */
[C---:B------:R-:W-:Y:S02]  /*0860*/  IADD3 R235, R231.reuse, 0x7000, RZ ;  /* 0x00007000e7eb7810 */ /* 0x040fe40007ffe0ff */
[----:B-1----:R-:W-:Y:S02]  /*0870*/  SEL R3, R10, 0xffffffc0, !P2 ;  /* 0xffffffc00a037807 */ /* 0x002fe40005000000 */
[C---:B------:R-:W-:Y:S01]  /*0880*/  IADD3 R234, R231.reuse, 0x7800, RZ ;  /* 0x00007800e7ea7810 */ /* 0x040fe20007ffe0ff */
[----:B--2---:R-:W-:Y:S01]  /*0890*/  IMAD.SHL.U32 R2, R8, 0x2, RZ ;  /* 0x0000000208027824 */ /* 0x004fe200078e00ff */
[C---:B------:R-:W-:Y:S01]  /*08a0*/  IADD3 R233, R231.reuse, 0x8000, RZ ;  /* 0x00008000e7e97810 */ /* 0x040fe20007ffe0ff */
[C---:B------:R-:W-:Y:S01]  /*08b0*/  IMAD.IADD R8, R4.reuse, 0x1, R5 ;  /* 0x0000000104087824 */ /* 0x040fe200078e0205 */
[----:B------:R-:W-:Y:S01]  /*08c0*/  IADD3 R232, R231, 0x8800, RZ ;  /* 0x00008800e7e87810 */ /* 0x000fe20007ffe0ff */
[----:B------:R-:W-:Y:S01]  /*08d0*/  IMAD.IADD R6, R4, 0x1, R3 ;  /* 0x0000000104067824 */ /* 0x000fe200078e0203 */
[----:B------:R1:W-:Y:S04]  /*08e0*/  STL [R1+0x4], R2 ;  /* 0x0000040201007387 */ /* 0x0003e80000100800 */
[----:B------:R2:W-:Y:S04]  /*08f0*/  STL [R1+0x54], R7 ;  /* 0x0000540701007387 */ /* 0x0005e80000100800 */
[----:B------:R3:W-:Y:S04]  /*0900*/  STL [R1+0x88], R0 ;  /* 0x0000880001007387 */ /* 0x0007e80000100800 */
[----:B------:R4:W-:Y:S04]  /*0910*/  STL [R1+0x68], R4 ;  /* 0x0000680401007387 */ /* 0x0009e80000100800 */
[----:B------:R-:W-:Y:S04]  /*0920*/  STL [R1+0x84], R6 ;  /* 0x0000840601007387 */ /* 0x000fe80000100800 */
[----:B------:R-:W-:Y:S01]  /*0930*/  STL [R1+0x74], R8 ;  /* 0x0000740801007387 */ /* 0x000fe20000100800 */
[----:B-1----:R-:W-:-:S02]  /*0940*/  SEL R2, R11, 0xffffffe0, !P4 ;  /* 0xffffffe00b027807 */ /* 0x002fc40006000000 */
[----:B--2---:R-:W-:-:S03]  /*0950*/  IADD3 R7, R4, -0x10, RZ ;  /* 0xfffffff004077810 */ /* 0x004fc60007ffe0ff */
[----:B------:R-:W-:Y:S01]  /*0960*/  IMAD.IADD R228, R224, 0x1, R2 ;  /* 0x00000001e0e47824 */ /* 0x000fe200078e0202 */
[----:B------:R-:W-:Y:S01]  /*0970*/  @P0 IADD3 R7, R4, 0x10, RZ ;  /* 0x0000001004070810 */ /* 0x000fe20007ffe0ff */
[----:B------:R-:W-:Y:S01]  /*0980*/  IMAD.IADD R251, R2, 0x1, R250 ;  /* 0x0000000102fb7824 */ /* 0x000fe200078e02fa */
[----:B---3--:R-:W-:Y:S01]  /*0990*/  SEL R0, R10, 0xffffffc0, !P3 ;  /* 0xffffffc00a007807 */ /* 0x008fe20005800000 */
[----:B----4-:R-:W-:-:S03]  /*09a0*/  IMAD.IADD R4, R8, 0x1, R3 ;  /* 0x0000000108047824 */ /* 0x010fc600078e0203 */
[C---:B------:R-:W-:Y:S01]  /*09b0*/  IADD3 R230, R0.reuse, R224, R2 ;  /* 0x000000e000e67210 */ /* 0x040fe20007ffe002 */
[----:B------:R-:W-:Y:S02]  /*09c0*/  IMAD.IADD R2, R0, 0x1, R250 ;  /* 0x0000000100027824 */ /* 0x000fe400078e02fa */
[----:B------:R-:W-:Y:S01]  /*09d0*/  IMAD.IADD R227, R224, 0x1, R0 ;  /* 0x00000001e0e37824 */ /* 0x000fe200078e0200 */
[----:B------:R1:W-:Y:S01]  /*09e0*/  STL [R1+0x80], R4 ;  /* 0x0000800401007387 */ /* 0x0003e20000100800 */
[----:B------:R-:W-:-:S03]  /*09f0*/  IMAD.IADD R252, R0, 0x1, R251 ;  /* 0x0000000100fc7824 */ /* 0x000fc600078e02fb */
[----:B------:R2:W-:Y:S01]  /*0a00*/  STL [R1+0x6c], R7 ;  /* 0x00006c0701007387 */ /* 0x0005e20000100800 */
[--C-:B-1----:R-:W-:Y:S02]  /*0a10*/  IMAD.IADD R4, R5, 0x1, R7.reuse ;  /* 0x0000000105047824 */ /* 0x102fe400078e0207 */
[----:B------:R-:W-:Y:S02]  /*0a20*/  IMAD.IADD R5, R3, 0x1, R7 ;  /* 0x0000000103057824 */ /* 0x000fe400078e0207 */
[----:B------:R-:W-:-:S03]  /*0a30*/  IMAD.IADD R3, R4, 0x1, R3 ;  /* 0x0000000104037824 */ /* 0x000fc600078e0203 */
[----:B------:R2:W-:Y:S04]  /*0a40*/  STL [R1+0x7c], R5 ;  /* 0x00007c0501007387 */ /* 0x0005e80000100800 */
[----:B------:R2:W-:Y:S04]  /*0a50*/  STL [R1+0x70], R4 ;  /* 0x0000700401007387 */ /* 0x0005e80000100800 */
[----:B------:R2:W-:Y:S04]  /*0a60*/  STL [R1+0x78], R3 ;  /* 0x0000780301007387 */ /* 0x0005e80000100800 */
[----:B------:R2:W-:Y:S02]  /*0a70*/  STL [R1], R2 ;  /* 0x0000000201007387 */ /* 0x0005e40000100800 */
.L_x_480:
[----:B--2---:R-:W2:Y:S01]  /*0a80*/  LDL R4, [R1+0x64] ;  /* 0x0000640001047983 */ /* 0x004ea20000100800 */
[----:B------:R-:W-:Y:S01]  /*0a90*/  IMAD.MOV.U32 R0, RZ, RZ, c[0x0][0x560] ;  /* 0x00015800ff007624 */ /* 0x000fe200078e00ff */
[----:B------:R-:W-:Y:S01]  /*0aa0*/  YIELD ;  /* 0x0000000000007946 */ /* 0x000fe20003800000 */
[----:B------:R-:W-:Y:S03]  /*0ab0*/  BSSY B0, `(.L_x_439) ;  /* 0x0000016000007945 */ /* 0x000fe60003800000 */
[----:B------:R-:W-:-:S13]  /*0ac0*/  ISETP.NE.AND P0, PT, R0, 0x1, PT ;  /* 0x000000010000780c */ /* 0x000fda0003f05270 */
[----:B--2---:R-:W-:Y:S01]  /*0ad0*/  @P0 IMAD.HI.U32 R0, R4, c[0x0][0x564], RZ ;  /* 0x0001590004000a27 */ /* 0x004fe200078e00ff */
[----:B------:R-:W-:-:S04]  /*0ae0*/  MOV R3, R4 ;  /* 0x0000000400037202 */ /* 0x000fc80000000f00 */
[----:B------:R-:W-:-:S04]  /*0af0*/  @P0 SHF.R.U32.HI R3, RZ, c[0x0][0x568], R0 ;  /* 0x00015a00ff030a19 */ /* 0x000fc80000011600 */
[----:B------:R-:W-:Y:S01]  /*0b00*/  ISETP.GE.AND P0, PT, R3, c[0x0][0x578], PT ;  /* 0x00015e0003007a0c */ /* 0x000fe20003f06270 */
[----:B------:R-:W-:-:S04]  /*0b10*/  IMAD.MOV R2, RZ, RZ, -R3 ;  /* 0x000000ffff027224 */ /* 0x000fc800078e0a03 */
[----:B------:R-:W-:-:S08]  /*0b20*/  IMAD R2, R2, c[0x0][0x560], R4 ;  /* 0x0001580002027a24 */ /* 0x000fd000078e0204 */
[----:B------:R-:W-:Y:S05]  /*0b30*/  @!P0 BRA `(.L_x_440) ;  /* 0x0000007000008947 */ /* 0x000fea0003800000 */
[----:B------:R-:W-:-:S04]  /*0b40*/  MOV R0, c[0x0][0x56c] ;  /* 0x00015b0000007a02 */ /* 0x000fc80000000f00 */
[----:B------:R-:W-:Y:S02]  /*0b50*/  ISETP.NE.AND P0, PT, R0, 0x1, PT ;  /* 0x000000010000780c */ /* 0x000fe40003f05270 */
[----:B------:R-:W-:-:S11]  /*0b60*/  MOV R0, R2 ;  /* 0x0000000200007202 */ /* 0x000fd60000000f00 */
[----:B------:R-:W-:-:S05]  /*0b70*/  @P0 IMAD.HI.U32 R4, R2, c[0x0][0x570], RZ ;  /* 0x00015c0002040a27 */ /* 0x000fca00078e00ff */
[----:B------:R-:W-:-:S05]  /*0b80*/  @P0 SHF.R.U32.HI R0, RZ, c[0x0][0x574], R4 ;  /* 0x00015d00ff000a19 */ /* 0x000fca0000011604 */
[----:B------:R-:W-:Y:S01]  /*0b90*/  IMAD R4, R0, c[0x0][0x56c], RZ ;  /* 0x00015b0000047a24 */ /* 0x000fe200078e02ff */
[----:B------:R-:W-:Y:S05]  /*0ba0*/  BRA `(.L_x_441) ;  /* 0x0000006000007947 */ /* 0x000fea0003800000 */
.L_x_440:
[----:B------:R-:W-:-:S04]  /*0bb0*/  MOV R0, c[0x0][0x554] ;  /* 0x0001550000007a02 */ /* 0x000fc80000000f00 */
[----:B------:R-:W-:Y:S02]  /*0bc0*/  ISETP.NE.AND P0, PT, R0, 0x1, PT ;  /* 0x000000010000780c */ /* 0x000fe40003f05270 */
[----:B------:R-:W-:-:S11]  /*0bd0*/  MOV R0, R2 ;  /* 0x0000000200007202 */ /* 0x000fd60000000f00 */
[----:B------:R-:W-:-:S05]  /*0be0*/  @P0 IMAD.HI.U32 R4, R2, c[0x0][0x558], RZ ;  /* 0x0001560002040a27 */ /* 0x000fca00078e00ff */
[----:B------:R-:W-:-:S05]  /*0bf0*/  @P0 SHF.R.U32.HI R0, RZ, c[0x0][0x55c], R4 ;  /* 0x00015700ff000a19 */ /* 0x000fca0000011604 */
[----:B------:R-:W-:Y:S02]  /*0c00*/  IMAD R4, R0, c[0x0][0x554], RZ ;  /* 0x0001550000047a24 */ /* 0x000fe400078e02ff */
.L_x_441:
[----:B------:R-:W-:Y:S05]  /*0c10*/  BSYNC B0 ;  /* 0x0000000000007941 */ /* 0x000fea0003800000 */
.L_x_439:
[----:B------:R-:W-:Y:S01]  /*0c20*/  LOP3.LUT R0, RZ, R0, RZ, 0x33, !PT ;  /* 0x00000000ff007212 */ /* 0x000fe200078e33ff */
[----:B------:R-:W-:Y:S01]  /*0c30*/  IMAD.MOV.U32 R51, RZ, RZ, c[0x0][0x2c4] ;  /* 0x0000b100ff337624 */ /* 0x000fe200078e00ff */
[----:B------:R-:W-:Y:S01]  /*0c40*/  MOV R5, c[0x0][0x548] ;  /* 0x0001520000057a02 */ /* 0x000fe20000000f00 */
[----:B------:R-:W-:Y:S01]  /*0c50*/  IMAD.IADD R2, R2, 0x1, -R4 ;  /* 0x0000000102027824 */ /* 0x000fe200078e0a04 */
[----:B------:R-:W-:Y:S01]  /*0c60*/  IADD3 R0, R0, c[0x0][0x53c], RZ ;  /* 0x00014f0000007a10 */ /* 0x000fe20007ffe0ff */
[----:B------:R-:W-:Y:S01]  /*0c70*/  IMAD.MOV.U32 R6, RZ, RZ, c[0x0][0x168] ;  /* 0x00005a00ff067624 */ /* 0x000fe200078e00ff */
[----:B------:R-:W-:Y:S01]  /*0c80*/  ISETP.NE.AND P1, PT, R51, 0x1, PT ;  /* 0x000000013300780c */ /* 0x000fe20003f25270 */
[----:B------:R-:W-:Y:S01]  /*0c90*/  IMAD R2, R3, c[0x0][0x554], R2 ;  /* 0x0001550003027a24 */ /* 0x000fe200078e0202 */
[----:B------:R-:W-:Y:S01]  /*0ca0*/  ISETP.NE.AND P0, PT, R5, 0x1, PT ;  /* 0x000000010500780c */ /* 0x000fe20003f05270 */
[----:B------:R-:W-:Y:S01]  /*0cb0*/  IMAD.SHL.U32 R133, R0, 0x80, RZ ;  /* 0x0000008000857824 */ /* 0x000fe200078e00ff */
[----:B------:R-:W-:Y:S01]  /*0cc0*/  ULDC UR4, c[0x0][0x1d0] ;  /* 0x0000740000047ab9 */ /* 0x000fe20000000800 */
[----:B------:R-:W-:Y:S01]  /*0cd0*/  CS2R R98, SRZ ;  /* 0x0000000000627805 */ /* 0x000fe2000001ff00 */
[----:B------:R-:W-:Y:S01]  /*0ce0*/  UIADD3 UR4, UR4, 0x5f, URZ ;  /* 0x0000005f04047890 */ /* 0x000fe2000fffe03f */
[----:B------:R-:W-:Y:S01]  /*0cf0*/  MOV R59, R2 ;  /* 0x00000002003b7202 */ /* 0x000fe20000000f00 */
[----:B------:R1:W-:Y:S01]  /*0d00*/  STL [R1+0x58], R133 ;  /* 0x0000588501007387 */ /* 0x0003e20000100800 */
[----:B------:R-:W-:Y:S01]  /*0d10*/  IADD3 R0, R133, 0x7f, RZ ;  /* 0x0000007f85007810 */ /* 0x000fe20007ffe0ff */
[----:B------:R-:W-:Y:S01]  /*0d20*/  UIMAD.WIDE UR4, UR4, 0x2aaaaaab, URZ ;  /* 0x2aaaaaab040478a5 */ /* 0x000fe2000f8e023f */
[----:B------:R-:W-:Y:S01]  /*0d30*/  CS2R R96, SRZ ;  /* 0x0000000000607805 */ /* 0x000fe2000001ff00 */
[----:B------:R-:W-:Y:S01]  /*0d40*/  CS2R R94, SRZ ;  /* 0x00000000005e7805 */ /* 0x000fe2000001ff00 */
[----:B------:R-:W-:Y:S01]  /*0d50*/  IMAD.MOV.U32 R92, RZ, RZ, RZ ;  /* 0x000000ffff5c7224 */ /* 0x000fe200078e00ff */
[----:B------:R-:W-:Y:S01]  /*0d60*/  USHF.R.U32.HI UR4, URZ, 0x1f, UR5 ;  /* 0x0000001f3f047899 */ /* 0x000fe20008011605 */
[----:B------:R-:W-:Y:S01]  /*0d70*/  @P1 IMAD.HI.U32 R4, R0, c[0x0][0x2c8], RZ ;  /* 0x0000b20000041a27 */ /* 0x000fe200078e00ff */
[----:B------:R-:W-:Y:S01]  /*0d80*/  MOV R90, RZ ;  /* 0x000000ff005a7202 */ /* 0x000fe20000000f00 */
[----:B------:R-:W-:Y:S01]  /*0d90*/  CS2R R8, SRZ ;  /* 0x0000000000087805 */ /* 0x000fe2000001ff00 */
[----:B------:R-:W-:Y:S01]  /*0da0*/  ULEA.HI.SX32 UR4, UR5, UR4, 0x1c ;  /* 0x0000000405047291 */ /* 0x000fe2000f8fe23f */
[----:B------:R-:W-:Y:S01]  /*0db0*/  @P0 IMAD.HI.U32 R3, R2, c[0x0][0x54c], RZ ;  /* 0x0001530002030a27 */ /* 0x000fe200078e00ff */
[----:B------:R-:W-:Y:S01]  /*0dc0*/  @P1 SHF.R.U32.HI R0, RZ, c[0x0][0x2cc], R4 ;  /* 0x0000b300ff001a19 */ /* 0x000fe20000011604 */
[----:B------:R-:W-:Y:S01]  /*0dd0*/  CS2R R10, SRZ ;  /* 0x00000000000a7805 */ /* 0x000fe2000001ff00 */
[----:B------:R-:W-:Y:S01]  /*0de0*/  IADD3 R4, -R6, 0x60, RZ ;  /* 0x0000006006047810 */ /* 0x000fe20007ffe1ff */
[----:B------:R-:W-:Y:S01]  /*0df0*/  IMAD.MOV.U32 R88, RZ, RZ, RZ ;  /* 0x000000ffff587224 */ /* 0x000fe200078e00ff */
[----:B------:R-:W-:Y:S01]  /*0e00*/  @P0 SHF.R.U32.HI R59, RZ, c[0x0][0x550], R3 ;  /* 0x00015400ff3b0a19 */ /* 0x000fe20000011603 */
[----:B------:R-:W-:Y:S01]  /*0e10*/  CS2R R6, SRZ ;  /* 0x0000000000067805 */ /* 0x000fe2000001ff00 */
[----:B------:R-:W-:Y:S01]  /*0e20*/  IADD3 R0, R0, c[0x0][0x1d0], R4 ;  /* 0x0000740000007a10 */ /* 0x000fe20007ffe004 */
[----:B------:R-:W-:Y:S01]  /*0e30*/  IMAD.MOV.U32 R86, RZ, RZ, RZ ;  /* 0x000000ffff567224 */ /* 0x000fe200078e00ff */
[----:B------:R-:W-:Y:S01]  /*0e40*/  MOV R84, RZ ;  /* 0x000000ff00547202 */ /* 0x000fe20000000f00 */
[----:B------:R1:W-:Y:S01]  /*0e50*/  STL [R1+0x50], R59 ;  /* 0x0000503b01007387 */ /* 0x0003e20000100800 */
[----:B------:R-:W-:Y:S01]  /*0e60*/  IMAD.MOV.U32 R82, RZ, RZ, RZ ;  /* 0x000000ffff527224 */ /* 0x000fe200078e00ff */
[----:B------:R-:W-:Y:S01]  /*0e70*/  MOV R78, RZ ;  /* 0x000000ff004e7202 */ /* 0x000fe20000000f00 */
[----:B------:R-:W-:Y:S01]  /*0e80*/  IMAD.HI R3, R0, 0x2aaaaaab, RZ ;  /* 0x2aaaaaab00037827 */ /* 0x000fe200078e02ff */
[----:B------:R-:W-:Y:S01]  /*0e90*/  CS2R R12, SRZ ;  /* 0x00000000000c7805 */ /* 0x000fe2000001ff00 */
[----:B------:R-:W-:Y:S01]  /*0ea0*/  CS2R R14, SRZ ;  /* 0x00000000000e7805 */ /* 0x000fe2000001ff00 */
[----:B------:R-:W-:Y:S01]  /*0eb0*/  MOV R72, RZ ;  /* 0x000000ff00487202 */ /* 0x000fe20000000f00 */
[----:B------:R-:W-:Y:S01]  /*0ec0*/  IMAD.MOV R0, RZ, RZ, -R59 ;  /* 0x000000ffff007224 */ /* 0x000fe200078e0a3b */
[----:B------:R-:W-:Y:S01]  /*0ed0*/  SHF.R.U32.HI R4, RZ, 0x1f, R3 ;  /* 0x0000001fff047819 */ /* 0x000fe20000011603 */
[----:B------:R-:W-:Y:S01]  /*0ee0*/  IMAD.MOV.U32 R80, RZ, RZ, RZ ;  /* 0x000000ffff507224 */ /* 0x000fe200078e00ff */
[----:B------:R-:W-:Y:S01]  /*0ef0*/  CS2R R16, SRZ ;  /* 0x0000000000107805 */ /* 0x000fe2000001ff00 */
[----:B------:R-:W-:Y:S01]  /*0f00*/  IMAD R61, R0, c[0x0][0x548], R2 ;  /* 0x00015200003d7a24 */ /* 0x000fe200078e0202 */
[----:B------:R-:W-:Y:S01]  /*0f10*/  LEA.HI.SX32 R3, R3, R4, 0x1c ;  /* 0x0000000403037211 */ /* 0x000fe200078fe2ff */
[----:B------:R-:W-:Y:S01]  /*0f20*/  IMAD.MOV.U32 R76, RZ, RZ, RZ ;  /* 0x000000ffff4c7224 */ /* 0x000fe200078e00ff */
[----:B------:R-:W-:Y:S01]  /*0f30*/  PRMT R0, RZ, 0x7610, R0 ;  /* 0x00007610ff007816 */ /* 0x000fe20000000000 */
[----:B------:R-:W-:Y:S01]  /*0f40*/  CS2R R4, SRZ ;  /* 0x0000000000047805 */ /* 0x000fe2000001ff00 */
[----:B------:R1:W-:Y:S01]  /*0f50*/  STL [R1+0x4c], R61 ;  /* 0x00004c3d01007387 */ /* 0x0003e20000100800 */
[----:B------:R-:W-:Y:S01]  /*0f60*/  IMNMX R135, R3, UR4, PT ;  /* 0x0000000403877c17 */ /* 0x000fe2000b800200 */
[----:B------:R-:W-:Y:S01]  /*0f70*/  IMAD.MOV.U32 R74, RZ, RZ, RZ ;  /* 0x000000ffff4a7224 */ /* 0x000fe200078e00ff */
[----:B------:R-:W-:Y:S01]  /*0f80*/  MOV R66, RZ ;  /* 0x000000ff00427202 */ /* 0x000fe20000000f00 */
[----:B------:R-:W-:Y:S01]  /*0f90*/  IMAD.MOV.U32 R70, RZ, RZ, RZ ;  /* 0x000000ffff467224 */ /* 0x000fe200078e00ff */
[----:B------:R-:W-:Y:S01]  /*0fa0*/  ISETP.GE.AND P0, PT, R135, 0x1, PT ;  /* 0x000000018700780c */ /* 0x000fe20003f06270 */
[----:B------:R-:W-:Y:S01]  /*0fb0*/  IMAD.MOV.U32 R68, RZ, RZ, RZ ;  /* 0x000000ffff447224 */ /* 0x000fe200078e00ff */
[----:B------:R-:W-:Y:S01]  /*0fc0*/  CS2R R18, SRZ ;  /* 0x0000000000127805 */ /* 0x000fe2000001ff00 */
[----:B------:R-:W-:Y:S01]  /*0fd0*/  IMAD.MOV.U32 R64, RZ, RZ, RZ ;  /* 0x000000ffff407224 */ /* 0x000fe200078e00ff */
[----:B------:R-:W-:Y:S01]  /*0fe0*/  MOV R62, RZ ;  /* 0x000000ff003e7202 */ /* 0x000fe20000000f00 */
        /* <DEDUP_REMOVED lines=45> */
[----:B------:R-:W-:Y:S05]  /*12c0*/  @!P0 BRA `(.L_x_442) ;  /* 0x0000e3b000008947 */ /* 0x000fea0003800000 */
[----:B-1----:R-:W-:Y:S01]  /*12d0*/  ISETP.NE.U32.AND P0, PT, RZ, c[0x0][0x340], PT ;  /* 0x0000d000ff007a0c */ /* 0x002fe20003f05070 */
[----:B------:R-:W2:Y:S03]  /*12e0*/  LDL.64 R100, [R1+0x38] ;  /* 0x0000380001647983 */ /* 0x000ea60000100a00 */
[----:B------:R-:W-:Y:S01]  /*12f0*/  ISETP.NE.AND.EX P0, PT, RZ, c[0x0][0x344], PT, P0 ;  /* 0x0000d100ff007a0c */ /* 0x000fe20003f05300 */
[----:B------:R-:W3:Y:S04]  /*1300*/  LDL R57, [R1+0x44] ;  /* 0x0000440001397983 */ /* 0x000ee80000100800 */
[----:B------:R-:W4:Y:S08]  /*1310*/  LDL R53, [R1+0x48] ;  /* 0x0000480001357983 */ /* 0x000f300000100800 */
[----:B------:R-:W-:-:S05]  /*1320*/  @P0 MOV R2, 0x4 ;  /* 0x0000000400020802 */ /* 0x000fca0000000f00 */
[----:B------:R-:W-:-:S05]  /*1330*/  @P0 IMAD.WIDE R2, R59, R2, c[0x0][0x340] ;  /* 0x0000d0003b020625 */ /* 0x000fca00078e0202 */
[----:B------:R1:W5:Y:S04]  /*1340*/  @P0 LDG.E R0, [R2.64] ;  /* 0x0000000602000981 */ /* 0x000368000c1e1900 */
[----:B------:R-:W1:Y:S02]  /*1350*/  S2R R63, SR_TID.X ;  /* 0x00000000003f7919 */ /* 0x000e640000002100 */
[----:B-1----:R-:W-:-:S04]  /*1360*/  SHF.R.S32.HI R55, RZ, 0x1f, R63 ;  /* 0x0000001fff377819 */ /* 0x002fc8000001143f */
[----:B------:R-:W-:-:S04]  /*1370*/  LEA.HI R55, R55, R63, RZ, 0x3 ;  /* 0x0000003f37377211 */ /* 0x000fc800078f18ff */
[----:B------:R-:W-:-:S04]  /*1380*/  SHF.R.S32.HI R55, RZ, 0x3, R55 ;  /* 0x00000003ff377819 */ /* 0x000fc80000011437 */
[----:B------:R-:W-:-:S05]  /*1390*/  SHF.R.S32.HI R7, RZ, 0x1f, R55 ;  /* 0x0000001fff077819 */ /* 0x000fca0000011437 */
[C---:B------:R-:W-:Y:S02]  /*13a0*/  IMAD R6, R7.reuse, c[0x0][0x1e0], RZ ;  /* 0x0000780007067a24 */ /* 0x040fe400078e02ff */
[----:B------:R-:W-:Y:S02]  /*13b0*/  IMAD R7, R7, c[0x0][0x208], RZ ;  /* 0x0000820007077a24 */ /* 0x000fe400078e02ff */
[C---:B------:R-:W-:Y:S01]  /*13c0*/  IMAD R6, R55.reuse, c[0x0][0x1e4], R6 ;  /* 0x0000790037067a24 */ /* 0x040fe200078e0206 */
[----:B------:R-:W-:Y:S01]  /*13d0*/  SHF.R.S32.HI R10, RZ, 0x1f, R61 ;  /* 0x0000001fff0a7819 */ /* 0x000fe2000001143d */
[----:B------:R-:W-:-:S04]  /*13e0*/  IMAD R7, R55, c[0x0][0x20c], R7 ;  /* 0x0000830037077a24 */ /* 0x000fc800078e0207 */
[----:B------:R-:W-:-:S04]  /*13f0*/  IMAD R9, R10, c[0x0][0x210], RZ ;  /* 0x000084000a097a24 */ /* 0x000fc800078e02ff */
[----:B------:R-:W-:Y:S01]  /*1400*/  IMAD R9, R61, c[0x0][0x214], R9 ;  /* 0x000085003d097a24 */ /* 0x000fe200078e0209 */
[----:B------:R-:W-:Y:S01]  /*1410*/  WARPSYNC 0xffffffff ;  /* 0xffffffff00007948 */ /* 0x000fe20003800000 */
[----:B--2---:R-:W-:Y:S01]  /*1420*/  IMAD.WIDE.U32 R4, R55, c[0x0][0x1e0], R100 ;  /* 0x0000780037047a25 */ /* 0x004fe200078e0064 */
[----:B---3--:R-:W-:-:S03]  /*1430*/  ISETP.GE.AND P3, PT, R57, c[0x0][0x1d4], PT ;  /* 0x0000750039007a0c */ /* 0x008fc60003f66270 */
[----:B------:R-:W-:Y:S01]  /*1440*/  IMAD.WIDE.U32 R2, R55, c[0x0][0x208], R100 ;  /* 0x0000820037027a25 */ /* 0x000fe200078e0064 */
[----:B------:R-:W-:-:S03]  /*1450*/  ISETP.GE.AND P4, PT, R100, c[0x0][0x1d4], PT ;  /* 0x0000750064007a0c */ /* 0x000fc60003f86270 */
[----:B------:R-:W-:Y:S01]  /*1460*/  IMAD.IADD R5, R5, 0x1, R6 ;  /* 0x0000000105057824 */ /* 0x000fe200078e0206 */
[----:B------:R-:W-:Y:S02]  /*1470*/  SEL R6, RZ, 0xffffffff, P3 ;  /* 0xffffffffff067807 */ /* 0x000fe40001800000 */
[----:B------:R-:W-:Y:S01]  /*1480*/  IADD3 R3, R3, R7, RZ ;  /* 0x0000000703037210 */ /* 0x000fe20007ffe0ff */
[----:B------:R-:W-:Y:S01]  /*1490*/  IMAD R7, R10, c[0x0][0x1e8], RZ ;  /* 0x00007a000a077a24 */ /* 0x000fe200078e02ff */
[----:B------:R-:W-:Y:S01]  /*14a0*/  SEL R8, RZ, 0x1, P4 ;  /* 0x00000001ff087807 */ /* 0x000fe20002000000 */
[----:B------:R-:W-:Y:S02]  /*14b0*/  IMAD.SHL.U32 R6, R6, 0x2, RZ ;  /* 0x0000000206067824 */ /* 0x000fe400078e00ff */
[C---:B------:R-:W-:Y:S02]  /*14c0*/  IMAD R7, R61.reuse, c[0x0][0x1ec], R7 ;  /* 0x00007b003d077a24 */ /* 0x040fe400078e0207 */
[----:B------:R-:W-:Y:S01]  /*14d0*/  IMAD.WIDE.U32 R4, R61, c[0x0][0x1e8], R4 ;  /* 0x00007a003d047a25 */ /* 0x000fe200078e0004 */
[----:B------:R-:W-:-:S02]  /*14e0*/  LOP3.LUT R11, R6, 0x2, R8, 0xe2, !PT ;  /* 0x00000002060b7812 */ /* 0x000fc400078ee208 */
[----:B------:R-:W-:Y:S01]  /*14f0*/  SHF.R.S32.HI R8, RZ, 0x1f, R59 ;  /* 0x0000001fff087819 */ /* 0x000fe2000001143b */
[----:B------:R-:W-:Y:S01]  /*1500*/  IMAD.WIDE.U32 R2, R61, c[0x0][0x210], R2 ;  /* 0x000084003d027a25 */ /* 0x000fe200078e0002 */
[----:B------:R-:W-:-:S03]  /*1510*/  IADD3 R7, R5, R7, RZ ;  /* 0x0000000705077210 */ /* 0x000fc60007ffe0ff */
[----:B------:R-:W-:Y:S01]  /*1520*/  IMAD.IADD R5, R3, 0x1, R9 ;  /* 0x0000000103057824 */ /* 0x000fe200078e0209 */
[----:B-----5:R-:W-:Y:S01]  /*1530*/  @P0 SHF.R.S32.HI R3, RZ, 0x1f, R0 ;  /* 0x0000001fff030819 */ /* 0x020fe20000011400 */
[----:B------:R-:W-:Y:S01]  /*1540*/  @!P0 IMAD.MOV.U32 R3, RZ, RZ, R8 ;  /* 0x000000ffff038224 */ /* 0x000fe200078e0008 */
[----:B------:R-:W-:Y:S01]  /*1550*/  MOV R6, R4 ;  /* 0x0000000400067202 */ /* 0x000fe20000000f00 */
[----:B------:R-:W-:Y:S01]  /*1560*/  IMAD.MOV.U32 R4, RZ, RZ, R2 ;  /* 0x000000ffff047224 */ /* 0x000fe200078e0002 */
[----:B------:R-:W-:Y:S01]  /*1570*/  @P0 MOV R2, R0 ;  /* 0x0000000000020202 */ /* 0x000fe20000000f00 */
[C---:B------:R-:W-:Y:S01]  /*1580*/  IMAD R0, R3.reuse, c[0x0][0x1f0], RZ ;  /* 0x00007c0003007a24 */ /* 0x040fe200078e02ff */
[----:B------:R-:W-:Y:S01]  /*1590*/  @!P0 MOV R2, R59 ;  /* 0x0000003b00028202 */ /* 0x000fe20000000f00 */
[----:B------:R-:W-:-:S04]  /*15a0*/  IMAD R3, R3, c[0x0][0x218], RZ ;  /* 0x0000860003037a24 */ /* 0x000fc800078e02ff */
[----:B------:R-:W-:-:S04]  /*15b0*/  IMAD.WIDE.U32 R26, R2, c[0x0][0x1f0], R6 ;  /* 0x00007c00021a7a25 */ /* 0x000fc800078e0006 */
[----:B------:R-:W-:-:S04]  /*15c0*/  IMAD.WIDE.U32 R22, R2, c[0x0][0x218], R4 ;  /* 0x0000860002167a25 */ /* 0x000fc800078e0004 */
[C---:B------:R-:W-:Y:S02]  /*15d0*/  IMAD R0, R2.reuse, c[0x0][0x1f4], R0 ;  /* 0x00007d0002007a24 */ /* 0x040fe400078e0200 */
[----:B------:R-:W-:Y:S01]  /*15e0*/  IMAD R2, R2, c[0x0][0x21c], R3 ;  /* 0x0000870002027a24 */ /* 0x000fe200078e0203 */
[----:B------:R1:W-:Y:S02]  /*15f0*/  STL.64 [R1+0x28], R26 ;  /* 0x0000281a01007387 */ /* 0x0003e40000100a00 */
[----:B------:R-:W-:Y:S02]  /*1600*/  IADD3 R25, R27, R0, RZ ;  /* 0x000000001b197210 */ /* 0x000fe40007ffe0ff */
[----:B------:R-:W-:Y:S01]  /*1610*/  IADD3 R24, R23, R2, RZ ;  /* 0x0000000217187210 */ /* 0x000fe20007ffe0ff */
[----:B------:R1:W-:Y:S04]  /*1620*/  STL.64 [R1+0x30], R22 ;  /* 0x0000301601007387 */ /* 0x0003e80000100a00 */
[----:B------:R1:W-:Y:S04]  /*1630*/  STL [R1+0x40], R24 ;  /* 0x0000401801007387 */ /* 0x0003e80000100800 */
[----:B------:R1:W-:Y:S01]  /*1640*/  STL [R1+0x20], R25 ;  /* 0x0000201901007387 */ /* 0x0003e20000100800 */
[----:B----4-:R-:W-:-:S04]  /*1650*/  ISETP.GE.AND P2, PT, R53, c[0x0][0x1d4], PT ;  /* 0x0000750035007a0c */ /* 0x010fc80003f46270 */
[----:B------:R-:W-:-:S04]  /*1660*/  SEL R9, RZ, 0x4, P2 ;  /* 0x00000004ff097807 */ /* 0x000fc80001000000 */
[----:B------:R-:W-:Y:S02]  /*1670*/  LOP3.LUT R20, R11, R9, RZ, 0xfc, !PT ;  /* 0x000000090b147212 */ /* 0x000fe400078efcff */
[----:B------:R-:W2:Y:S01]  /*1680*/  LDL R12, [R1+0x8c] ;  /* 0x00008c00010c7983 */ /* 0x000ea20000100800 */
[----:B------:R-:W-:Y:S01]  /*1690*/  IMAD R5, R10, c[0x0][0x1b8], RZ ;  /* 0x00006e000a057a24 */ /* 0x000fe200078e02ff */
[----:B------:R-:W-:Y:S01]  /*16a0*/  P2R R19, PR, RZ, 0x8 ;  /* 0x00000008ff137803 */ /* 0x000fe20000000000 */
[C---:B------:R-:W-:Y:S01]  /*16b0*/  IMAD.WIDE.U32 R2, R61.reuse, c[0x0][0x1b8], RZ ;  /* 0x00006e003d027a25 */ /* 0x040fe200078e00ff */
[----:B------:R-:W3:Y:S01]  /*16c0*/  LDL R29, [R1+0x60] ;  /* 0x00006000011d7983 */ /* 0x000ee20000100800 */
[----:B------:R-:W-:Y:S02]  /*16d0*/  P2R R18, PR, RZ, 0x4 ;  /* 0x00000004ff127803 */ /* 0x000fe40000000000 */
[----:B------:R-:W-:Y:S01]  /*16e0*/  IMAD R5, R61, c[0x0][0x1bc], R5 ;  /* 0x00006f003d057a24 */ /* 0x000fe200078e0205 */
[----:B------:R-:W4:Y:S01]  /*16f0*/  LDL R134, [R1+0x4] ;  /* 0x0000040001867983 */ /* 0x000f220000100800 */
[----:B------:R-:W-:Y:S02]  /*1700*/  IMAD R8, R8, c[0x0][0x1c0], RZ ;  /* 0x0000700008087a24 */ /* 0x000fe400078e02ff */
[----:B------:R-:W-:Y:S01]  /*1710*/  IMAD.IADD R3, R3, 0x1, R5 ;  /* 0x0000000103037824 */ /* 0x000fe200078e0205 */
[----:B------:R-:W5:Y:S01]  /*1720*/  LDL R28, [R1+0x5c] ;  /* 0x00005c00011c7983 */ /* 0x000f620000100800 */
[----:B------:R-:W-:-:S02]  /*1730*/  IMAD R8, R59, c[0x0][0x1c4], R8 ;  /* 0x000071003b087a24 */ /* 0x000fc400078e0208 */
[----:B------:R-:W-:Y:S01]  /*1740*/  IMAD.WIDE.U32 R2, R59, c[0x0][0x1c0], R2 ;  /* 0x000070003b027a25 */ /* 0x000fe200078e0002 */
[----:B------:R-:W-:Y:S03]  /*1750*/  BAR.SYNC.DEFER_BLOCKING 0x0 ;  /* 0x0000000000007b1d */ /* 0x000fe60000010000 */
[----:B------:R-:W-:Y:S02]  /*1760*/  IMAD.IADD R3, R3, 0x1, R8 ;  /* 0x0000000103037824 */ /* 0x000fe400078e0208 */
[----:B------:R-:W-:Y:S02]  /*1770*/  IMAD R21, R51, c[0x0][0x168], RZ ;  /* 0x00005a0033157a24 */ /* 0x000fe400078e02ff */
[----:B------:R-:W-:Y:S01]  /*1780*/  IMAD.IADD R7, R55, 0x1, R133 ;  /* 0x0000000137077824 */ /* 0x000fe200078e0285 */
[----:B------:R-:W-:Y:S02]  /*1790*/  ISETP.GE.AND P3, PT, R100, c[0x0][0x198], PT ;  /* 0x0000660064007a0c */ /* 0x000fe40003f66270 */
[----:B------:R-:W-:-:S02]  /*17a0*/  ISETP.GE.AND P2, PT, R57, c[0x0][0x198], PT ;  /* 0x0000660039007a0c */ /* 0x000fc40003f46270 */
[----:B------:R-:W-:-:S04]  /*17b0*/  IADD3 R8, R7, 0x20, RZ ;  /* 0x0000002007087810 */ /* 0x000fc80007ffe0ff */
[----:B------:R-:W-:Y:S01]  /*17c0*/  ISETP.GE.AND P5, PT, R8, R21, PT ;  /* 0x000000150800720c */ /* 0x000fe20003fa6270 */
[----:B--2---:R-:W-:-:S04]  /*17d0*/  IMAD.IADD R4, R12, 0x1, R133 ;  /* 0x000000010c047824 */ /* 0x004fc800078e0285 */
[----:B------:R-:W-:-:S04]  /*17e0*/  @P1 IMAD.HI.U32 R6, R4, c[0x0][0x2c8], RZ ;  /* 0x0000b20004061a27 */ /* 0x000fc800078e00ff */
[----:B------:R-:W-:Y:S01]  /*17f0*/  IMAD.MOV.U32 R0, RZ, RZ, R4 ;  /* 0x000000ffff007224 */ /* 0x000fe200078e0004 */
[----:B------:R-:W-:-:S04]  /*1800*/  @P1 SHF.R.U32.HI R0, RZ, c[0x0][0x2cc], R6 ;  /* 0x0000b300ff001a19 */ /* 0x000fc80000011606 */
[----:B------:R-:W-:Y:S02]  /*1810*/  IADD3 R5, -R0, RZ, RZ ;  /* 0x000000ff00057210 */ /* 0x000fe40007ffe1ff */
[----:B------:R-:W-:-:S03]  /*1820*/  SHF.R.S32.HI R6, RZ, 0x1f, R0 ;  /* 0x0000001fff067819 */ /* 0x000fc60000011400 */
[----:B------:R-:W-:Y:S02]  /*1830*/  IMAD R4, R5, c[0x0][0x2c4], R4 ;  /* 0x0000b10005047a24 */ /* 0x000fe400078e0204 */
[----:B------:R-:W-:-:S04]  /*1840*/  IMAD R5, R6, c[0x0][0x1b0], RZ ;  /* 0x00006c0006057a24 */ /* 0x000fc800078e02ff */
[C---:B------:R-:W-:Y:S01]  /*1850*/  IMAD R6, R0.reuse, c[0x0][0x1b4], R5 ;  /* 0x00006d0000067a24 */ /* 0x040fe200078e0205 */
[----:B------:R-:W-:Y:S01]  /*1860*/  SHF.R.S32.HI R5, RZ, 0x1f, R4 ;  /* 0x0000001fff057819 */ /* 0x000fe20000011404 */
[----:B------:R-:W-:-:S04]  /*1870*/  IMAD.WIDE.U32 R2, R0, c[0x0][0x1b0], R2 ;  /* 0x00006c0000027a25 */ /* 0x000fc800078e0002 */
[----:B------:R-:W-:Y:S02]  /*1880*/  IMAD R0, R5, c[0x0][0x1a8], RZ ;  /* 0x00006a0005007a24 */ /* 0x000fe400078e02ff */
[----:B------:R-:W-:Y:S02]  /*1890*/  IMAD.IADD R3, R3, 0x1, R6 ;  /* 0x0000000103037824 */ /* 0x000fe400078e0206 */
[C---:B------:R-:W-:Y:S02]  /*18a0*/  IMAD R0, R4.reuse, c[0x0][0x1ac], R0 ;  /* 0x00006b0004007a24 */ /* 0x040fe400078e0200 */
[----:B------:R-:W-:-:S05]  /*18b0*/  IMAD.WIDE.U32 R4, R4, c[0x0][0x1a8], R2 ;  /* 0x00006a0004047a25 */ /* 0x000fca00078e0002 */
[----:B------:R-:W-:Y:S02]  /*18c0*/  IADD3 R0, R5, R0, RZ ;  /* 0x0000000005007210 */ /* 0x000fe40007ffe0ff */
[----:B------:R-:W-:-:S04]  /*18d0*/  LEA R2, P0, R4, c[0x0][0x160], 0x1 ;  /* 0x0000580004027a11 */ /* 0x000fc800078008ff */
[----:B------:R-:W-:Y:S01]  /*18e0*/  LEA.HI.X R0, R4, c[0x0][0x164], R0, 0x1, P0 ;  /* 0x0000590004007a11 */ /* 0x000fe200000f0c00 */
[----:B------:R-:W2:Y:S04]  /*18f0*/  SHFL.IDX PT, R5, R2, RZ, 0x181f ;  /* 0x00181fff02057589 */ /* 0x000ea800000e0000 */
[----:B------:R-:W1:Y:S01]  /*1900*/  SHFL.IDX PT, R6, R0, RZ, 0x181f ;  /* 0x00181fff00067589 */ /* 0x000e6200000e0000 */
[----:B------:R-:W-:-:S03]  /*1910*/  ISETP.GE.AND P0, PT, R7, R21, PT ;  /* 0x000000150700720c */ /* 0x000fc60003f06270 */
[----:B------:R-:W3:Y:S04]  /*1920*/  SHFL.IDX PT, R3, R2, 0x1, 0x181f ;  /* 0x00381f0002037f89 */ /* 0x000ee800000e0000 */
[----:B------:R-:W5:Y:S06]  /*1930*/  SHFL.IDX PT, R4, R0, 0x1, 0x181f ;  /* 0x00381f0000047f89 */ /* 0x000f6c00000e0000 */
[----:B--2---:R-:W-:-:S04]  /*1940*/  @!P0 LEA R12, P6, R100, R5, 0x1 ;  /* 0x00000005640c8211 */ /* 0x004fc800078c08ff */
[----:B-1----:R-:W-:Y:S02]  /*1950*/  @!P0 LEA.HI.X R13, R100, R6, R101, 0x1, P6 ;  /* 0x00000006640d8211 */ /* 0x002fe400030f0c65 */
[----:B------:R-:W-:-:S03]  /*1960*/  @!P0 LEA R10, P6, R57, R5, 0x1 ;  /* 0x00000005390a8211 */ /* 0x000fc600078c08ff */
[----:B----4-:R1:W-:Y:S01]  /*1970*/  @!P0 LDGSTS.E.BYPASS.LTC128B.128 [R134+0x100], [R12.64], !P3 ;  /* 0x001000000c868fae */ /* 0x0103e2000d901d46 */
[----:B---3--:R-:W-:-:S05]  /*1980*/  @!P0 LEA.HI.X R11, R57, R6, R29, 0x1, P6 ;  /* 0x00000006390b8211 */ /* 0x008fca00030f0c1d */
[----:B------:R2:W-:Y:S01]  /*1990*/  @!P0 LDGSTS.E.BYPASS.LTC128B.128 [R134+0x4100], [R10.64], !P2 ;  /* 0x041000000a868fae */ /* 0x0005e2000d101d46 */
[C---:B------:R-:W-:Y:S02]  /*19a0*/  ISETP.GE.AND P2, PT, R53.reuse, c[0x0][0x198], PT ;  /* 0x0000660035007a0c */ /* 0x040fe40003f46270 */
[----:B------:R-:W-:-:S04]  /*19b0*/  @!P0 LEA R8, P6, R53, R5, 0x1 ;  /* 0x0000000535088211 */ /* 0x000fc800078c08ff */
[----:B-----5:R-:W-:Y:S02]  /*19c0*/  @!P0 LEA.HI.X R9, R53, R6, R28, 0x1, P6 ;  /* 0x0000000635098211 */ /* 0x020fe400030f0c1c */
[----:B------:R-:W-:-:S04]  /*19d0*/  @!P5 LEA R16, P6, R100, R3, 0x1 ;  /* 0x000000036410d211 */ /* 0x000fc800078c08ff */
[-C--:B------:R-:W-:Y:S01]  /*19e0*/  @!P5 LEA.HI.X R17, R100, R4.reuse, R101, 0x1, P6 ;  /* 0x000000046411d211 */ /* 0x080fe200030f0c65 */
[----:B------:R3:W-:Y:S01]  /*19f0*/  @!P0 LDGSTS.E.BYPASS.LTC128B.128 [R134+0x8100], [R8.64], !P2 ;  /* 0x0810000008868fae */ /* 0x0007e2000d101d46 */
[----:B------:R-:W-:Y:S02]  /*1a00*/  @!P5 LEA R14, P6, R57, R3, 0x1 ;  /* 0x00000003390ed211 */ /* 0x000fe400078c08ff */
[----:B------:R-:W-:Y:S01]  /*1a10*/  IADD3 R5, R7, 0x40, RZ ;  /* 0x0000004007057810 */ /* 0x000fe20007ffe0ff */
[----:B------:R4:W-:Y:S01]  /*1a20*/  @!P5 LDGSTS.E.BYPASS.LTC128B.128 [R134+0x1100], [R16.64], !P3 ;  /* 0x011000001086dfae */ /* 0x0009e2000d901d46 */
[----:B------:R-:W-:Y:S02]  /*1a30*/  @!P5 LEA.HI.X R15, R57, R4, R29, 0x1, P6 ;  /* 0x00000004390fd211 */ /* 0x000fe400030f0c1d */
[----:B------:R-:W-:Y:S02]  /*1a40*/  ISETP.GE.AND P6, PT, R5, R21, PT ;  /* 0x000000150500720c */ /* 0x000fe40003fc6270 */
[----:B---3--:R-:W-:-:S02]  /*1a50*/  @!P5 LEA R8, P0, R53, R3, 0x1 ;  /* 0x000000033508d211 */ /* 0x008fc400078008ff */
[----:B------:R-:W1:Y:S02]  /*1a60*/  SHFL.IDX PT, R3, R2, 0x2, 0x181f ;  /* 0x00581f0002037f89 */ /* 0x000e6400000e0000 */
[----:B------:R-:W-:Y:S02]  /*1a70*/  @!P5 LEA.HI.X R9, R53, R4, R28, 0x1, P0 ;  /* 0x000000043509d211 */ /* 0x000fe400000f0c1c */
[----:B------:R-:W3:Y:S05]  /*1a80*/  SHFL.IDX PT, R4, R0, 0x2, 0x181f ;  /* 0x00581f0000047f89 */ /* 0x000eea00000e0000 */
[----:B-1----:R-:W-:-:S04]  /*1a90*/  @!P6 LEA R12, P0, R100, R3, 0x1 ;  /* 0x00000003640ce211 */ /* 0x002fc800078008ff */
[----:B---3--:R-:W-:Y:S02]  /*1aa0*/  @!P6 LEA.HI.X R13, R100, R4, R101, 0x1, P0 ;  /* 0x00000004640de211 */ /* 0x008fe400000f0c65 */
[----:B--2---:R-:W-:-:S04]  /*1ab0*/  @!P6 LEA R10, P0, R57, R3, 0x1 ;  /* 0x00000003390ae211 */ /* 0x004fc800078008ff */
[C---:B------:R-:W-:Y:S02]  /*1ac0*/  @!P6 LEA.HI.X R11, R57.reuse, R4, R29, 0x1, P0 ;  /* 0x00000004390be211 */ /* 0x040fe400000f0c1d */
[----:B------:R-:W-:-:S13]  /*1ad0*/  ISETP.GE.AND P0, PT, R57, c[0x0][0x198], PT ;  /* 0x0000660039007a0c */ /* 0x000fda0003f06270 */
[----:B------:R1:W-:Y:S04]  /*1ae0*/  @!P5 LDGSTS.E.BYPASS.LTC128B.128 [R134+0x5100], [R14.64], !P0 ;  /* 0x051000000e86dfae */ /* 0x0003e8000c101d46 */
[----:B------:R2:W-:Y:S04]  /*1af0*/  @!P5 LDGSTS.E.BYPASS.LTC128B.128 [R134+0x9100], [R8.64], !P2 ;  /* 0x091000000886dfae */ /* 0x0005e8000d101d46 */
[----:B------:R3:W-:Y:S04]  /*1b00*/  @!P6 LDGSTS.E.BYPASS.LTC128B.128 [R134+0x2100], [R12.64], !P3 ;  /* 0x021000000c86efae */ /* 0x0007e8000d901d46 */
[----:B---3--:R-:W3:Y:S04]  /*1b10*/  LDL R13, [R1] ;  /* 0x00000000010d7983 */ /* 0x008ee80000100800 */
[----:B------:R-:W5:Y:S01]  /*1b20*/  SHFL.IDX PT, R2, R2, 0x3, 0x181f ;  /* 0x00781f0002027f89 */ /* 0x000f6200000e0000 */
[----:B------:R-:W-:-:S03]  /*1b30*/  IADD3 R7, R7, 0x60, RZ ;  /* 0x0000006007077810 */ /* 0x000fc60007ffe0ff */
[----:B------:R-:W1:Y:S01]  /*1b40*/  SHFL.IDX PT, R0, R0, 0x3, 0x181f ;  /* 0x00781f0000007f89 */ /* 0x000e6200000e0000 */
[----:B------:R-:W-:Y:S02]  /*1b50*/  ISETP.GE.AND P5, PT, R7, R21, PT ;  /* 0x000000150700720c */ /* 0x000fe40003fa6270 */
[----:B--2---:R-:W-:-:S04]  /*1b60*/  @!P6 LEA R8, P0, R53, R3, 0x1 ;  /* 0x000000033508e211 */ /* 0x004fc800078008ff */
[----:B------:R-:W-:-:S07]  /*1b70*/  @!P6 LEA.HI.X R9, R53, R4, R28, 0x1, P0 ;  /* 0x000000043509e211 */ /* 0x000fce00000f0c1c */
[----:B-----5:R-:W-:-:S04]  /*1b80*/  @!P5 LEA R6, P0, R100, R2, 0x1 ;  /* 0x000000026406d211 */ /* 0x020fc800078008ff */
[----:B-1----:R-:W-:Y:S02]  /*1b90*/  @!P5 LEA.HI.X R7, R100, R0, R101, 0x1, P0 ;  /* 0x000000006407d211 */ /* 0x002fe400000f0c65 */
[----:B------:R-:W-:-:S04]  /*1ba0*/  @!P5 LEA R4, P0, R57, R2, 0x1 ;  /* 0x000000023904d211 */ /* 0x000fc800078008ff */
[C---:B------:R-:W-:Y:S02]  /*1bb0*/  @!P5 LEA.HI.X R5, R57.reuse, R0, R29, 0x1, P0 ;  /* 0x000000003905d211 */ /* 0x040fe400000f0c1d */
[----:B------:R-:W-:Y:S01]  /*1bc0*/  ISETP.GE.AND P0, PT, R57, c[0x0][0x198], PT ;  /* 0x0000660039007a0c */ /* 0x000fe20003f06270 */
[----:B------:R-:W-:-:S12]  /*1bd0*/  IMAD.MOV.U32 R128, RZ, RZ, -0x60 ;  /* 0xffffffa0ff807424 */ /* 0x000fd800078e00ff */
[----:B------:R1:W-:Y:S04]  /*1be0*/  @!P6 LDGSTS.E.BYPASS.LTC128B.128 [R134+0x6100], [R10.64], !P0 ;  /* 0x061000000a86efae */ /* 0x0003e8000c101d46 */
[----:B------:R2:W-:Y:S01]  /*1bf0*/  @!P6 LDGSTS.E.BYPASS.LTC128B.128 [R134+0xa100], [R8.64], !P2 ;  /* 0x0a1000000886efae */ /* 0x0005e2000d101d46 */
[----:B------:R-:W-:Y:S01]  /*1c00*/  ISETP.GE.AND P6, PT, R100, c[0x0][0x198], PT ;  /* 0x0000660064007a0c */ /* 0x000fe20003fc6270 */
[----:B------:R-:W-:-:S12]  /*1c10*/  IMAD R128, R135, R128, 0x60 ;  /* 0x0000006087807424 */ /* 0x000fd800078e0280 */
[----:B------:R5:W-:Y:S04]  /*1c20*/  @!P5 LDGSTS.E.BYPASS.LTC128B.128 [R134+0x3100], [R6.64], !P6 ;  /* 0x031000000686dfae */ /* 0x000be8000f101d46 */
[----:B------:R1:W-:Y:S01]  /*1c30*/  @!P5 LDGSTS.E.BYPASS.LTC128B.128 [R134+0x7100], [R4.64], !P0 ;  /* 0x071000000486dfae */ /* 0x0003e2000c101d46 */
[----:B--2---:R-:W-:-:S04]  /*1c40*/  IADD3 R9, R135, -0x1, RZ ;  /* 0xffffffff87097810 */ /* 0x004fc80007ffe0ff */
[----:B------:R-:W-:Y:S02]  /*1c50*/  SHF.R.S32.HI R12, RZ, 0x1f, R9 ;  /* 0x0000001fff0c7819 */ /* 0x000fe40000011409 */
[----:B------:R-:W-:-:S03]  /*1c60*/  IADD3 R8, R128, c[0x0][0x1d0], -R55 ;  /* 0x0000740080087a10 */ /* 0x000fc60007ffe837 */
[----:B------:R-:W-:Y:S01]  /*1c70*/  IMAD R3, R12, c[0x0][0x1e0], RZ ;  /* 0x000078000c037a24 */ /* 0x000fe200078e02ff */
[----:B------:R-:W-:Y:S01]  /*1c80*/  ISETP.GE.AND P6, PT, R53, c[0x0][0x198], PT ;  /* 0x0000660035007a0c */ /* 0x000fe20003fc6270 */
[----:B-----5:R-:W-:Y:S01]  /*1c90*/  IMAD.WIDE.U32 R6, R9, c[0x0][0x1e0], RZ ;  /* 0x0000780009067a25 */ /* 0x020fe200078e00ff */
[----:B-1----:R-:W-:-:S03]  /*1ca0*/  @!P5 LEA R4, P0, R53, R2, 0x1 ;  /* 0x000000023504d211 */ /* 0x002fc600078008ff */
[----:B------:R-:W-:Y:S01]  /*1cb0*/  IMAD R2, R9, c[0x0][0x1e4], R3 ;  /* 0x0000790009027a24 */ /* 0x000fe200078e0203 */
[----:B------:R-:W-:Y:S02]  /*1cc0*/  @!P5 LEA.HI.X R5, R53, R0, R28, 0x1, P0 ;  /* 0x000000003505d211 */ /* 0x000fe400000f0c1c */
[----:B------:R-:W-:Y:S01]  /*1cd0*/  ISETP.GE.AND P0, PT, R8, 0x1, PT ;  /* 0x000000010800780c */ /* 0x000fe20003f06270 */
[----:B------:R-:W-:Y:S01]  /*1ce0*/  IMAD.MOV.U32 R130, RZ, RZ, R26 ;  /* 0x000000ffff827224 */ /* 0x000fe200078e001a */
[----:B------:R-:W-:Y:S01]  /*1cf0*/  IADD3 R0, R7, R2, RZ ;  /* 0x0000000207007210 */ /* 0x000fe20007ffe0ff */
[----:B------:R-:W-:Y:S01]  /*1d00*/  IMAD.MOV.U32 R131, RZ, RZ, R25 ;  /* 0x000000ffff837224 */ /* 0x000fe200078e0019 */
[----:B------:R-:W-:Y:S01]  /*1d10*/  ISETP.NE.AND P3, PT, R19, RZ, PT ;  /* 0x000000ff1300720c */ /* 0x000fe20003f65270 */
[----:B------:R1:W-:Y:S02]  /*1d20*/  @!P5 LDGSTS.E.BYPASS.LTC128B.128 [R134+0xb100], [R4.64], !P6 ;  /* 0x0b1000000486dfae */ /* 0x0003e4000f101d46 */
[----:B------:R-:W-:Y:S01]  /*1d30*/  IMAD.WIDE.U32 R2, R6, 0x60, R130 ;  /* 0x0000006006027825 */ /* 0x000fe200078e0082 */
[----:B------:R-:W-:Y:S01]  /*1d40*/  ISETP.NE.AND P2, PT, R18, RZ, PT ;  /* 0x000000ff1200720c */ /* 0x000fe20003f45270 */
[----:B------:R-:W0:Y:S02]  /*1d50*/  LDGDEPBAR ;  /* 0x00000000000079af */ /* 0x000e240000000000 */
[----:B------:R-:W-:Y:S01]  /*1d60*/  IMAD R0, R0, 0x60, RZ ;  /* 0x0000006000007824 */ /* 0x000fe200078e02ff */
[----:B------:R-:W-:-:S04]  /*1d70*/  ISETP.GE.AND P6, PT, R8, 0x21, PT ;  /* 0x000000210800780c */ /* 0x000fc80003fc6270 */
[----:B------:R-:W-:Y:S01]  /*1d80*/  IADD3 R0, R3, R0, RZ ;  /* 0x0000000003007210 */ /* 0x000fe20007ffe0ff */
[----:B------:R-:W-:Y:S02]  /*1d90*/  IMAD.MOV.U32 R129, RZ, RZ, c[0x0][0x1e0] ;  /* 0x00007800ff817624 */ /* 0x000fe400078e00ff */
[----:B------:R-:W-:Y:S01]  /*1da0*/  IMAD.MOV.U32 R132, RZ, RZ, c[0x0][0x1e4] ;  /* 0x00007900ff847624 */ /* 0x000fe200078e00ff */
[----:B-1----:R-:W-:-:S04]  /*1db0*/  @P0 LEA R4, P5, R2, c[0x0][0x1c8], 0x1 ;  /* 0x0000720002040a11 */ /* 0x002fc800078a08ff */
[----:B------:R-:W-:Y:S02]  /*1dc0*/  @P0 LEA.HI.X R5, R2, c[0x0][0x1cc], R0, 0x1, P5 ;  /* 0x0000730002050a11 */ /* 0x000fe400028f0c00 */
[----:B------:R-:W-:-:S03]  /*1dd0*/  ISETP.GE.AND P5, PT, R8, 0x41, PT ;  /* 0x000000410800780c */ /* 0x000fc60003fa6270 */
[----:B------:R1:W-:Y:S04]  /*1de0*/  @P0 LDGSTS.E.BYPASS.LTC128B.128 [R134+0xc100], [R4.64], !P4 ;  /* 0x0c10000004860fae */ /* 0x0003e8000e101d46 */
[----:B------:R1:W-:Y:S04]  /*1df0*/  @P0 LDGSTS.E.BYPASS.LTC128B.128 [R134+0xf100], [R4.64+0x80], !P3 ;  /* 0x0f10008004860fae */ /* 0x0003e8000d901d46 */
[----:B------:R1:W-:Y:S01]  /*1e00*/  @P0 LDGSTS.E.BYPASS.LTC128B.128 [R134+0x12100], [R4.64+0x100], !P2 ;  /* 0x1210010004860fae */ /* 0x0003e2000d101d46 */
[C---:B------:R-:W-:Y:S01]  /*1e10*/  @P6 LEA R3, P0, R129.reuse, R2, 0x5 ;  /* 0x0000000281036211 */ /* 0x040fe200078028ff */
[----:B------:R-:W-:-:S04]  /*1e20*/  IMAD.WIDE.U32 R6, R129, 0x40, RZ ;  /* 0x0000004081067825 */ /* 0x000fc800078e00ff */
[----:B------:R-:W-:Y:S02]  /*1e30*/  IMAD R12, R12, c[0x0][0x208], RZ ;  /* 0x000082000c0c7a24 */ /* 0x000fe400078e02ff */
[----:B------:R-:W-:-:S04]  /*1e40*/  IMAD.WIDE.U32 R10, R9, c[0x0][0x208], RZ ;  /* 0x00008200090a7a25 */ /* 0x000fc800078e00ff */
[----:B------:R-:W-:Y:S01]  /*1e50*/  IMAD R12, R9, c[0x0][0x20c], R12 ;  /* 0x00008300090c7a24 */ /* 0x000fe200078e020c */
[----:B-1----:R-:W-:Y:S02]  /*1e60*/  @P6 LEA.HI.X R5, R129, R0, R132, 0x5, P0 ;  /* 0x0000000081056211 */ /* 0x002fe400000f2c84 */
[----:B------:R-:W-:-:S04]  /*1e70*/  @P6 LEA R4, P0, R3, c[0x0][0x1c8], 0x1 ;  /* 0x0000720003046a11 */ /* 0x000fc800078008ff */
[----:B------:R-:W-:Y:S02]  /*1e80*/  @P6 LEA.HI.X R5, R3, c[0x0][0x1cc], R5, 0x1, P0 ;  /* 0x0000730003056a11 */ /* 0x000fe400000f0c05 */
[----:B------:R-:W-:Y:S02]  /*1e90*/  @P5 IADD3 R3, P0, R2, R6, RZ ;  /* 0x0000000602035210 */ /* 0x000fe40007f1e0ff */
[----:B------:R-:W-:Y:S01]  /*1ea0*/  SHF.L.U32 R2, R132, 0x6, RZ ;  /* 0x0000000684027819 */ /* 0x000fe200000006ff */
[----:B------:R1:W-:Y:S03]  /*1eb0*/  @P6 LDGSTS.E.BYPASS.LTC128B.128 [R134+0xd100], [R4.64], !P4 ;  /* 0x0d10000004866fae */ /* 0x0003e6000e101d46 */
[----:B------:R-:W-:Y:S01]  /*1ec0*/  @P5 IADD3.X R9, R0, R7, R2, P0, !PT ;  /* 0x0000000700095210 */ /* 0x000fe200007fe402 */
[----:B------:R1:W-:Y:S01]  /*1ed0*/  @P6 LDGSTS.E.BYPASS.LTC128B.128 [R134+0x10100], [R4.64+0x80], !P3 ;  /* 0x1010008004866fae */ /* 0x0003e2000d901d46 */
[----:B------:R-:W-:-:S03]  /*1ee0*/  @P5 LEA R2, P0, R3, c[0x0][0x1c8], 0x1 ;  /* 0x0000720003025a11 */ /* 0x000fc600078008ff */
[----:B------:R1:W-:Y:S01]  /*1ef0*/  @P6 LDGSTS.E.BYPASS.LTC128B.128 [R134+0x13100], [R4.64+0x100], !P2 ;  /* 0x1310010004866fae */ /* 0x0003e2000d101d46 */
[----:B------:R-:W-:-:S05]  /*1f00*/  @P5 LEA.HI.X R3, R3, c[0x0][0x1cc], R9, 0x1, P0 ;  /* 0x0000730003035a11 */ /* 0x000fca00000f0c09 */
[----:B------:R2:W-:Y:S04]  /*1f10*/  @P5 LDGSTS.E.BYPASS.LTC128B.128 [R134+0xe100], [R2.64], !P4 ;  /* 0x0e10000002865fae */ /* 0x0005e8000e101d46 */
[----:B------:R2:W-:Y:S04]  /*1f20*/  @P5 LDGSTS.E.BYPASS.LTC128B.128 [R134+0x11100], [R2.64+0x80], !P3 ;  /* 0x1110008002865fae */ /* 0x0005e8000d901d46 */
[----:B------:R2:W-:Y:S04]  /*1f30*/  @P5 LDGSTS.E.BYPASS.LTC128B.128 [R134+0x14100], [R2.64+0x100], !P2 ;  /* 0x1410010002865fae */ /* 0x0005e8000d101d46 */
[----:B------:R-:W0:Y:S01]  /*1f40*/  LDGDEPBAR ;  /* 0x00000000000079af */ /* 0x000e220000000000 */
[----:B------:R-:W-:-:S04]  /*1f50*/  DEPBAR.LE SB0, 0x1 ;  /* 0x000080400000791a */ /* 0x000fc80000000000 */
[----:B------:R-:W-:Y:S01]  /*1f60*/  BAR.SYNC.DEFER_BLOCKING 0x0 ;  /* 0x0000000000007b1d */ /* 0x000fe20000010000 */
[----:B------:R-:W-:Y:S01]  /*1f70*/  IADD3 R0, R11, R12, RZ ;  /* 0x0000000c0b007210 */ /* 0x000fe20007ffe0ff */
[----:B------:R-:W-:Y:S02]  /*1f80*/  IMAD.MOV.U32 R6, RZ, RZ, R22 ;  /* 0x000000ffff067224 */ /* 0x000fe400078e0016 */
[----:B------:R-:W-:Y:S02]  /*1f90*/  IMAD.MOV.U32 R7, RZ, RZ, R24 ;  /* 0x000000ffff077224 */ /* 0x000fe400078e0018 */
[----:B------:R-:W-:Y:S02]  /*1fa0*/  IMAD R0, R0, 0x60, RZ ;  /* 0x0000006000007824 */ /* 0x000fe400078e02ff */
[----:B------:R-:W-:Y:S01]  /*1fb0*/  IMAD.WIDE.U32 R6, R10, 0x60, R6 ;  /* 0x000000600a067825 */ /* 0x000fe200078e0006 */
[----:B------:R-:W-:Y:S04]  /*1fc0*/  LDSM.16.M88.4 R156, [R250] ;  /* 0x00000000fa9c783b */ /* 0x000fe80000000200 */
[----:B------:R-:W-:Y:S04]  /*1fd0*/  LDSM.16.M88.4 R160, [R251] ;  /* 0x00000000fba0783b */ /* 0x000fe80000000200 */
[----:B------:R-:W-:Y:S04]  /*1fe0*/  LDSM.16.M88.4 R172, [R252] ;  /* 0x00000000fcac783b */ /* 0x000fe80000000200 */
[----:B------:R-:W-:Y:S04]  /*1ff0*/  LDSM.16.M88.4 R176, [R250+0x4000] ;  /* 0x00400000fab0783b */ /* 0x000fe80000000200 */
[----:B------:R-:W-:Y:S04]  /*2000*/  LDSM.16.M88.4 R180, [R251+0x4000] ;  /* 0x00400000fbb4783b */ /* 0x000fe80000000200 */
[----:B------:R-:W-:Y:S04]  /*2010*/  LDSM.16.M88.4 R188, [R252+0x4000] ;  /* 0x00400000fcbc783b */ /* 0x000fe80000000200 */
[----:B------:R-:W-:Y:S04]  /*2020*/  LDSM.16.M88.4 R192, [R250+0x8000] ;  /* 0x00800000fac0783b */ /* 0x000fe80000000200 */
[----:B---3--:R-:W-:Y:S04]  /*2030*/  LDSM.16.M88.4 R168, [R13] ;  /* 0x000000000da8783b */ /* 0x008fe80000000200 */
[----:B------:R-:W-:Y:S04]  /*2040*/  LDSM.16.M88.4 R184, [R13+0x4000] ;  /* 0x004000000db8783b */ /* 0x000fe80000000200 */
[----:B------:R-:W-:Y:S04]  /*2050*/  LDSM.16.M88.4 R196, [R251+0x8000] ;  /* 0x00800000fbc4783b */ /* 0x000fe80000000200 */
[----:B------:R-:W-:Y:S04]  /*2060*/  LDSM.16.M88.4 R200, [R13+0x8000] ;  /* 0x008000000dc8783b */ /* 0x000fe80000000200 */
[----:B------:R-:W-:Y:S04]  /*2070*/  LDSM.16.M88.4 R204, [R252+0x8000] ;  /* 0x00800000fccc783b */ /* 0x000fe80000000200 */
[----:B------:R-:W-:Y:S01]  /*2080*/  BAR.SYNC.DEFER_BLOCKING 0x0 ;  /* 0x0000000000007b1d */ /* 0x000fe20000010000 */
[----:B-1----:R-:W-:-:S02]  /*2090*/  IMAD.MOV.U32 R5, RZ, RZ, c[0x0][0x208] ;  /* 0x00008200ff057624 */ /* 0x002fc400078e00ff */
[----:B--2---:R-:W-:Y:S01]  /*20a0*/  IMAD.MOV.U32 R3, RZ, RZ, 0x6 ;  /* 0x00000006ff037424 */ /* 0x004fe200078e00ff */
[C---:B------:R-:W-:Y:S01]  /*20b0*/  LEA R2, P0, R6.reuse, c[0x0][0x1f8], 0x1 ;  /* 0x00007e0006027a11 */ /* 0x040fe200078008ff */
[----:B------:R-:W-:Y:S01]  /*20c0*/  IMAD.SHL.U32 R4, R5, 0x40, RZ ;  /* 0x0000004005047824 */ /* 0x000fe200078e00ff */
[----:B------:R-:W-:Y:S02]  /*20d0*/  IADD3 R0, R7, R0, RZ ;  /* 0x0000000007007210 */ /* 0x000fe40007ffe0ff */
[----:B------:R-:W-:Y:S02]  /*20e0*/  SHF.L.U64.HI R5, R5, R3, c[0x0][0x20c] ;  /* 0x0000830005057619 */ /* 0x000fe40000010203 */
[----:B------:R-:W-:Y:S02]  /*20f0*/  LEA.HI.X R3, R6, c[0x0][0x1fc], R0, 0x1, P0 ;  /* 0x00007f0006037a11 */ /* 0x000fe400000f0c00 */
[----:B------:R-:W-:Y:S02]  /*2100*/  IADD3 R10, P5, P0, R4, 0x80, R2 ;  /* 0x00000080040a7810 */ /* 0x000fe400078be002 */
[----:B------:R-:W-:-:S02]  /*2110*/  LOP3.LUT R0, R20, 0x1, RZ, 0xc0, !PT ;  /* 0x0000000114007812 */ /* 0x000fc400078ec0ff */
[----:B------:R-:W-:Y:S02]  /*2120*/  IADD3.X R11, R5, RZ, R3, P5, P0 ;  /* 0x000000ff050b7210 */ /* 0x000fe40002fe0403 */
[----:B------:R-:W-:Y:S01]  /*2130*/  IADD3 R6, P5, P0, R4, 0x100, R2 ;  /* 0x0000010004067810 */ /* 0x000fe200078be002 */
[----:B------:R-:W-:-:S04]  /*2140*/  DEPBAR.LE SB0, 0x0 ;  /* 0x000080000000791a */ /* 0x000fc80000000000 */
[----:B------:R-:W-:Y:S01]  /*2150*/  BAR.SYNC.DEFER_BLOCKING 0x0 ;  /* 0x0000000000007b1d */ /* 0x000fe20000010000 */
[----:B------:R-:W-:Y:S02]  /*2160*/  IADD3.X R7, R5, RZ, R3, P5, P0 ;  /* 0x000000ff05077210 */ /* 0x000fe40002fe0403 */
[----:B------:R-:W-:-:S04]  /*2170*/  ISETP.NE.U32.AND P0, PT, R0, 0x1, PT ;  /* 0x000000010000780c */ /* 0x000fc80003f05070 */
[----:B------:R-:W-:Y:S02]  /*2180*/  ISETP.LT.OR P0, PT, R8, 0x1, P0 ;  /* 0x000000010800780c */ /* 0x000fe40000701670 */
[C---:B------:R-:W-:Y:S02]  /*2190*/  LOP3.LUT P6, RZ, R20.reuse, 0x2, RZ, 0xc0, !PT ;  /* 0x0000000214ff7812 */ /* 0x040fe400078cc0ff */
[----:B------:R-:W-:Y:S01]  /*21a0*/  LOP3.LUT P5, RZ, R20, 0x4, RZ, 0xc0, !PT ;  /* 0x0000000414ff7812 */ /* 0x000fe200078ac0ff */
[----:B----4-:R-:W1:Y:S04]  /*21b0*/  LDSM.16.M88.4 R16, [R225] ;  /* 0x00000000e110783b */ /* 0x010e680000000200 */
[----:B------:R-:W2:Y:S04]  /*21c0*/  LDSM.16.M88.4 R12, [R225+0x800] ;  /* 0x00080000e10c783b */ /* 0x000ea80000000200 */
[----:B------:R-:W-:Y:S04]  /*21d0*/  LDSM.16.M88.4 R40, [R225+0x1000] ;  /* 0x00100000e128783b */ /* 0x000fe80000000200 */
[----:B------:R-:W3:Y:S04]  /*21e0*/  LDSM.16.M88.4 R56, [R225+0x1800] ;  /* 0x00180000e138783b */ /* 0x000ee80000000200 */
[----:B------:R-:W-:Y:S04]  /*21f0*/  LDSM.16.M88.4 R60, [R225+0x2000] ;  /* 0x00200000e13c783b */ /* 0x000fe80000000200 */
[----:B------:R-:W-:Y:S04]  /*2200*/  LDSM.16.M88.4 R72, [R225+0x2800] ;  /* 0x00280000e148783b */ /* 0x000fe80000000200 */
[----:B------:R-:W4:Y:S04]  /*2210*/  LDSM.16.M88.4 R48, [R231] ;  /* 0x00000000e730783b */ /* 0x000f280000000200 */
[----:B------:R-:W-:Y:S04]  /*2220*/  LDSM.16.M88.4 R44, [R248] ;  /* 0x00000000f82c783b */ /* 0x000fe80000000200 */
[----:B------:R-:W-:Y:S04]  /*2230*/  LDSM.16.M88.4 R52, [R247] ;  /* 0x00000000f734783b */ /* 0x000fe80000000200 */
[----:B------:R-:W5:Y:S04]  /*2240*/  LDSM.16.M88.4 R64, [R246] ;  /* 0x00000000f640783b */ /* 0x000f680000000200 */
[----:B------:R-:W-:Y:S04]  /*2250*/  LDSM.16.M88.4 R80, [R245] ;  /* 0x00000000f550783b */ /* 0x000fe80000000200 */
[----:B------:R-:W-:Y:S04]  /*2260*/  LDSM.16.M88.4 R108, [R244] ;  /* 0x00000000f46c783b */ /* 0x000fe80000000200 */
[----:B------:R-:W-:Y:S01]  /*2270*/  @!PT LDS RZ, [RZ] ;  /* 0x00000000fffff984 */ /* 0x000fe20000000800 */
[----:B------:R-:W-:Y:S01]  /*2280*/  @!PT LDS RZ, [RZ] ;  /* 0x00000000fffff984 */ /* 0x000fe20000000800 */
[----:B------:R-:W-:Y:S01]  /*2290*/  @!PT LDS RZ, [RZ] ;  /* 0x00000000fffff984 */ /* 0x000fe20000000800 */
[----:B------:R1:W-:Y:S01]  /*22a0*/  LDGSTS.E.BYPASS.LTC128B.128 [R134+0x100], [R2.64], !P0 ;  /* 0x0010000002867fae */ /* 0x0003e2000c101d46 */
[----:B------:R-:W-:-:S13]  /*22b0*/  ISETP.LT.OR P0, PT, R8, 0x1, !P6 ;  /* 0x000000010800780c */ /* 0x000fda0007701670 */
[----:B------:R1:W-:Y:S01]  /*22c0*/  LDGSTS.E.BYPASS.LTC128B.128 [R134+0x3100], [R2.64+0x80], !P0 ;  /* 0x0310008002867fae */ /* 0x0003e2000c101d46 */
[----:B------:R-:W-:-:S13]  /*22d0*/  ISETP.LT.OR P0, PT, R8, 0x1, !P5 ;  /* 0x000000010800780c */ /* 0x000fda0006f01670 */
[----:B------:R1:W-:Y:S02]  /*22e0*/  LDGSTS.E.BYPASS.LTC128B.128 [R134+0x6100], [R2.64+0x100], !P0 ;  /* 0x0610010002867fae */ /* 0x0003e4000c101d46 */
[----:B-1----:R-:W-:-:S05]  /*22f0*/  IADD3 R2, P0, R4, R2, RZ ;  /* 0x0000000204027210 */ /* 0x002fca0007f1e0ff */
[----:B------:R-:W-:Y:S01]  /*2300*/  IMAD.X R3, R5, 0x1, R3, P0 ;  /* 0x0000000105037824 */ /* 0x000fe200000e0603 */
[----:B------:R-:W-:-:S04]  /*2310*/  IADD3 R4, P0, R2, R4, RZ ;  /* 0x0000000402047210 */ /* 0x000fc80007f1e0ff */
[----:B------:R-:W-:Y:S02]  /*2320*/  IADD3.X R5, R3, R5, RZ, P0, !PT ;  /* 0x0000000503057210 */ /* 0x000fe400007fe4ff */
[----:B------:R-:W-:-:S04]  /*2330*/  ISETP.NE.U32.AND P0, PT, R0, 0x1, PT ;  /* 0x000000010000780c */ /* 0x000fc80003f05070 */
[----:B------:R-:W-:-:S13]  /*2340*/  ISETP.LT.OR P0, PT, R8, 0x21, P0 ;  /* 0x000000210800780c */ /* 0x000fda0000701670 */
[----:B------:R1:W-:Y:S01]  /*2350*/  LDGSTS.E.BYPASS.LTC128B.128 [R134+0x1100], [R2.64], !P0 ;  /* 0x0110000002867fae */ /* 0x0003e2000c101d46 */
[C---:B------:R-:W-:Y:S01]  /*2360*/  ISETP.LT.OR P0, PT, R8.reuse, 0x21, !P6 ;  /* 0x000000210800780c */ /* 0x040fe20007701670 */
[C---:B------:R-:W-:Y:S11]  /*2370*/  HMMA.16816.F32 R36, R156.reuse, R16, RZ ;  /* 0x000000109c24723c */ /* 0x040ff600000018ff */
[----:B------:R-:W-:Y:S01]  /*2380*/  @!UPT UIADD3 URZ, URZ, URZ, URZ ;  /* 0x0000003f3f3ff290 */ /* 0x000fe2000fffe03f */
[----:B------:R1:W-:Y:S01]  /*2390*/  LDGSTS.E.BYPASS.LTC128B.128 [R134+0x4100], [R10.64], !P0 ;  /* 0x041000000a867fae */ /* 0x0003e2000c101d46 */
[----:B------:R-:W-:Y:S01]  /*23a0*/  ISETP.LT.OR P0, PT, R8, 0x21, !P5 ;  /* 0x000000210800780c */ /* 0x000fe20006f01670 */
[C---:B------:R-:W-:Y:S08]  /*23b0*/  HMMA.16816.F32 R32, R156.reuse, R18, RZ ;  /* 0x000000129c20723c */ /* 0x040ff000000018ff */
[C---:B--2---:R-:W-:Y:S04]  /*23c0*/  HMMA.16816.F32 R28, R156.reuse, R12, RZ ;  /* 0x0000000c9c1c723c */ /* 0x044fe800000018ff */
[----:B------:R2:W-:Y:S04]  /*23d0*/  LDGSTS.E.BYPASS.LTC128B.128 [R134+0x7100], [R6.64], !P0 ;  /* 0x0710000006867fae */ /* 0x0005e8000c101d46 */
[----:B------:R-:W-:Y:S01]  /*23e0*/  HMMA.16816.F32 R24, R156, R14, RZ ;  /* 0x0000000e9c18723c */ /* 0x000fe200000018ff */
[----:B------:R-:W-:-:S07]  /*23f0*/  ISETP.NE.U32.AND P0, PT, R0, 0x1, PT ;  /* 0x000000010000780c */ /* 0x000fce0003f05070 */
[----:B---3--:R-:W-:Y:S01]  /*2400*/  HMMA.16816.F32 R12, R156, R56, RZ ;  /* 0x000000389c0c723c */ /* 0x008fe200000018ff */
[C---:B------:R-:W-:Y:S02]  /*2410*/  ISETP.LT.OR P0, PT, R8.reuse, 0x41, P0 ;  /* 0x000000410800780c */ /* 0x040fe40000701670 */
[C---:B------:R-:W-:Y:S02]  /*2420*/  ISETP.LT.OR P6, PT, R8.reuse, 0x41, !P6 ;  /* 0x000000410800780c */ /* 0x040fe400077c1670 */
[----:B------:R-:W-:-:S03]  /*2430*/  ISETP.LT.OR P5, PT, R8, 0x41, !P5 ;  /* 0x000000410800780c */ /* 0x000fc60006fa1670 */
[C---:B------:R-:W-:Y:S06]  /*2440*/  HMMA.16816.F32 R20, R156.reuse, R40, RZ ;  /* 0x000000289c14723c */ /* 0x040fec00000018ff */
[----:B------:R2:W-:Y:S02]  /*2450*/  LDGSTS.E.BYPASS.LTC128B.128 [R134+0x2100], [R4.64], !P0 ;  /* 0x0210000004867fae */ /* 0x0005e4000c101d46 */
[----:B------:R-:W-:Y:S02]  /*2460*/  HMMA.16816.F32 R16, R156, R42, RZ ;  /* 0x0000002a9c10723c */ /* 0x000fe400000018ff */
[----:B------:R2:W-:Y:S04]  /*2470*/  LDGSTS.E.BYPASS.LTC128B.128 [R134+0x5100], [R4.64+0x80], !P6 ;  /* 0x0510008004867fae */ /* 0x0005e8000f101d46 */
[----:B------:R2:W-:Y:S02]  /*2480*/  LDGSTS.E.BYPASS.LTC128B.128 [R134+0x8100], [R4.64+0x100], !P5 ;  /* 0x0810010004867fae */ /* 0x0005e4000e901d46 */
[C---:B----4-:R-:W-:Y:S02]  /*2490*/  HMMA.16816.F32 R104, R160.reuse, R48, R36 ;  /* 0x00000030a068723c */ /* 0x050fe40000001824 */
[----:B-1----:R-:W-:Y:S04]  /*24a0*/  LDSM.16.M88.4 R8, [R229+0x800] ;  /* 0x00080000e508783b */ /* 0x002fe80000000200 */
[----:B------:R-:W-:Y:S02]  /*24b0*/  LDSM.16.M88.4 R40, [R229+0x1800] ;  /* 0x00180000e528783b */ /* 0x000fe40000000200 */
[C---:B------:R-:W-:Y:S02]  /*24c0*/  HMMA.16816.F32 R96, R160.reuse, R50, R32 ;  /* 0x00000032a060723c */ /* 0x040fe40000001820 */
[----:B------:R-:W-:Y:S04]  /*24d0*/  LDSM.16.M88.4 R88, [R226] ;  /* 0x00000000e258783b */ /* 0x000fe80000000200 */
[----:B------:R-:W-:Y:S02]  /*24e0*/  LDSM.16.M88.4 R92, [R229+0x2800] ;  /* 0x00280000e55c783b */ /* 0x000fe40000000200 */
[----:B-----5:R-:W-:Y:S02]  /*24f0*/  HMMA.16816.F32 R36, R160, R64, R12 ;  /* 0x00000040a024723c */ /* 0x020fe4000000180c */
[----:B------:R-:W1:Y:S04]  /*2500*/  LDSM.16.M88.4 R12, [R229] ;  /* 0x00000000e50c783b */ /* 0x000e680000000200 */
[----:B------:R-:W-:Y:S02]  /*2510*/  LDSM.16.M88.4 R100, [R229+0x2000] ;  /* 0x00200000e564783b */ /* 0x000fe40000000200 */
[----:B------:R-:W-:Y:S02]  /*2520*/  HMMA.16816.F32 R32, R156, R58, RZ ;  /* 0x0000003a9c20723c */ /* 0x000fe400000018ff */
[----:B--2---:R-:W2:Y:S04]  /*2530*/  LDSM.16.M88.4 R4, [R229+0x1000] ;  /* 0x00100000e504783b */ /* 0x004ea80000000200 */
[----:B------:R-:W-:Y:S02]  /*2540*/  LDSM.16.M88.4 R112, [R242] ;  /* 0x00000000f270783b */ /* 0x000fe40000000200 */
[C---:B------:R-:W-:Y:S02]  /*2550*/  HMMA.16816.F32 R68, R160.reuse, R44, R28 ;  /* 0x0000002ca044723c */ /* 0x040fe4000000181c */
[----:B------:R-:W-:Y:S04]  /*2560*/  LDSM.16.M88.4 R120, [R226+0x3000] ;  /* 0x00300000e278783b */ /* 0x000fe80000000200 */
[----:B------:R-:W-:Y:S02]  /*2570*/  LDSM.16.M88.4 R116, [R225+0x6000] ;  /* 0x00600000e174783b */ /* 0x000fe40000000200 */
[C---:B------:R-:W-:Y:S02]  /*2580*/  HMMA.16816.F32 R84, R160.reuse, R46, R24 ;  /* 0x0000002ea054723c */ /* 0x040fe40000001818 */
[----:B------:R-:W-:Y:S04]  /*2590*/  LDSM.16.M88.4 R124, [R229+0x6000] ;  /* 0x00600000e57c783b */ /* 0x000fe80000000200 */
[----:B------:R-:W0:Y:S02]  /*25a0*/  LDGDEPBAR ;  /* 0x00000000000079af */ /* 0x000e240000000000 */
[C---:B------:R-:W-:Y:S08]  /*25b0*/  HMMA.16816.F32 R48, R160.reuse, R52, R20 ;  /* 0x00000034a030723c */ /* 0x040ff00000001814 */
[----:B------:R-:W-:Y:S08]  /*25c0*/  HMMA.16816.F32 R44, R160, R54, R16 ;  /* 0x00000036a02c723c */ /* 0x000ff00000001810 */
[C---:B------:R-:W-:Y:S08]  /*25d0*/  HMMA.16816.F32 R20, R156.reuse, R72, RZ ;  /* 0x000000489c14723c */ /* 0x040ff000000018ff */
[----:B------:R-:W-:Y:S08]  /*25e0*/  HMMA.16816.F32 R16, R156, R74, RZ ;  /* 0x0000004a9c10723c */ /* 0x000ff000000018ff */
[----:B------:R-:W-:Y:S08]  /*25f0*/  HMMA.16816.F32 R32, R160, R66, R32 ;  /* 0x00000042a020723c */ /* 0x000ff00000001820 */
[C---:B------:R-:W-:Y:S08]  /*2600*/  HMMA.16816.F32 R28, R156.reuse, R60, RZ ;  /* 0x0000003c9c1c723c */ /* 0x040ff000000018ff */
[----:B------:R-:W-:Y:S08]  /*2610*/  HMMA.16816.F32 R24, R156, R62, RZ ;  /* 0x0000003e9c18723c */ /* 0x000ff000000018ff */
[C---:B-1----:R-:W-:Y:S01]  /*2620*/  HMMA.16816.F32 R52, R168.reuse, R12, R104 ;  /* 0x0000000ca834723c */ /* 0x042fe20000001868 */
[----:B------:R-:W-:Y:S07]  /*2630*/  LDSM.16.M88.4 R104, [R229+0x3800] ;  /* 0x00380000e568783b */ /* 0x000fee0000000200 */
[C---:B------:R-:W-:Y:S08]  /*2640*/  HMMA.16816.F32 R68, R168.reuse, R8, R68 ;  /* 0x00000008a844723c */ /* 0x040ff00000001844 */
[----:B------:R-:W-:Y:S08]  /*2650*/  HMMA.16816.F32 R56, R168, R10, R84 ;  /* 0x0000000aa838723c */ /* 0x000ff00000001854 */
[C---:B------:R-:W-:Y:S01]  /*2660*/  HMMA.16816.F32 R76, R160.reuse, R108, R20 ;  /* 0x0000006ca04c723c */ /* 0x040fe20000001814 */
[----:B------:R-:W-:Y:S07]  /*2670*/  LDSM.16.M88.4 R20, [R226+0x1800] ;  /* 0x00180000e214783b */ /* 0x000fee0000000200 */
[----:B------:R-:W-:Y:S01]  /*2680*/  HMMA.16816.F32 R72, R160, R110, R16 ;  /* 0x0000006ea048723c */ /* 0x000fe20000001810 */
[----:B------:R-:W-:Y:S07]  /*2690*/  LDSM.16.M88.4 R108, [R226+0x3800] ;  /* 0x00380000e26c783b */ /* 0x000fee0000000200 */
[----:B------:R-:W-:Y:S01]  /*26a0*/  HMMA.16816.F32 R8, R168, R42, R32 ;  /* 0x0000002aa808723c */ /* 0x000fe20000001820 */
[----:B------:R-:W1:Y:S07]  /*26b0*/  LDSM.16.M88.4 R32, [R225+0x3000] ;  /* 0x00300000e120783b */ /* 0x000e6e0000000200 */
[C---:B------:R-:W-:Y:S01]  /*26c0*/  HMMA.16816.F32 R64, R160.reuse, R80, R28 ;  /* 0x00000050a040723c */ /* 0x040fe2000000181c */
[----:B------:R-:W3:Y:S07]  /*26d0*/  LDSM.16.M88.4 R28, [R226+0x800] ;  /* 0x00080000e21c783b */ /* 0x000eee0000000200 */
[----:B------:R-:W-:Y:S01]  /*26e0*/  HMMA.16816.F32 R80, R160, R82, R24 ;  /* 0x00000052a050723c */ /* 0x000fe20000001818 */
[----:B------:R-:W4:Y:S07]  /*26f0*/  LDSM.16.M88.4 R24, [R226+0x1000] ;  /* 0x00100000e218783b */ /* 0x000f2e0000000200 */
[C---:B--2---:R-:W-:Y:S08]  /*2700*/  HMMA.16816.F32 R48, R168.reuse, R4, R48 ;  /* 0x00000004a830723c */ /* 0x044ff00000001830 */
[----:B------:R-:W-:Y:S01]  /*2710*/  HMMA.16816.F32 R16, R168, R6, R44 ;  /* 0x00000006a810723c */ /* 0x000fe2000000182c */
[----:B------:R-:W-:Y:S07]  /*2720*/  LDSM.16.M88.4 R44, [R225+0x5000] ;  /* 0x00500000e12c783b */ /* 0x000fee0000000200 */
[----:B------:R-:W-:Y:S01]  /*2730*/  HMMA.16816.F32 R4, R172, R88, R52 ;  /* 0x00000058ac04723c */ /* 0x000fe20000001834 */
[----:B------:R-:W-:Y:S07]  /*2740*/  LDSM.16.M88.4 R52, [R225+0x5800] ;  /* 0x00580000e134783b */ /* 0x000fee0000000200 */
[C---:B------:R-:W-:Y:S08]  /*2750*/  HMMA.16816.F32 R60, R168.reuse, R14, R96 ;  /* 0x0000000ea83c723c */ /* 0x040ff00000001860 */
[C---:B------:R-:W-:Y:S08]  /*2760*/  HMMA.16816.F32 R12, R168.reuse, R40, R36 ;  /* 0x00000028a80c723c */ /* 0x040ff00000001824 */
[C---:B------:R-:W-:Y:S08]  /*2770*/  HMMA.16816.F32 R96, R168.reuse, R92, R76 ;  /* 0x0000005ca860723c */ /* 0x040ff0000000184c */
[C---:B------:R-:W-:Y:S01]  /*2780*/  HMMA.16816.F32 R72, R168.reuse, R94, R72 ;  /* 0x0000005ea848723c */ /* 0x040fe20000001848 */
[----:B------:R-:W2:Y:S07]  /*2790*/  LDSM.16.M88.4 R92, [R243] ;  /* 0x00000000f35c783b */ /* 0x000eae0000000200 */
[----:B------:R-:W-:Y:S01]  /*27a0*/  HMMA.16816.F32 R40, R168, R100, R64 ;  /* 0x00000064a828723c */ /* 0x000fe20000001840 */
[----:B------:R-:W-:Y:S07]  /*27b0*/  LDSM.16.M88.4 R64, [R226+0x2000] ;  /* 0x00200000e240783b */ /* 0x000fee0000000200 */
[----:B-1----:R-:W-:Y:S08]  /*27c0*/  HMMA.16816.F32 R4, R176, R32, R4 ;  /* 0x00000020b004723c */ /* 0x002ff00000001804 */
[----:B------:R-:W-:Y:S08]  /*27d0*/  HMMA.16816.F32 R100, R168, R102, R80 ;  /* 0x00000066a864723c */ /* 0x000ff00000001850 */
[C---:B------:R-:W-:Y:S01]  /*27e0*/  HMMA.16816.F32 R36, R172.reuse, R90, R60 ;  /* 0x0000005aac24723c */ /* 0x040fe2000000183c */
[----:B------:R-:W-:Y:S07]  /*27f0*/  LDSM.16.M88.4 R60, [R229+0x3000] ;  /* 0x00300000e53c783b */ /* 0x000fee0000000200 */
[C---:B---3--:R-:W-:Y:S08]  /*2800*/  HMMA.16816.F32 R80, R172.reuse, R30, R56 ;  /* 0x0000001eac50723c */ /* 0x048ff00000001838 */
[C---:B----4-:R-:W-:Y:S08]  /*2810*/  HMMA.16816.F32 R56, R172.reuse, R24, R48 ;  /* 0x00000018ac38723c */ /* 0x050ff00000001830 */
[C---:B------:R-:W-:Y:S01]  /*2820*/  HMMA.16816.F32 R24, R172.reuse, R26, R16 ;  /* 0x0000001aac18723c */ /* 0x040fe20000001810 */
[----:B------:R-:W1:Y:S07]  /*2830*/  LDSM.16.M88.4 R16, [R225+0x3800] ;  /* 0x00380000e110783b */ /* 0x000e6e0000000200 */
[C---:B------:R-:W-:Y:S01]  /*2840*/  HMMA.16816.F32 R88, R172.reuse, R20, R12 ;  /* 0x00000014ac58723c */ /* 0x040fe2000000180c */
[----:B------:R-:W-:Y:S07]  /*2850*/  LDSM.16.M88.4 R12, [R225+0x4000] ;  /* 0x00400000e10c783b */ /* 0x000fee0000000200 */
[C---:B------:R-:W-:Y:S01]  /*2860*/  HMMA.16816.F32 R84, R172.reuse, R22, R8 ;  /* 0x00000016ac54723c */ /* 0x040fe20000001808 */
[----:B------:R-:W3:Y:S07]  /*2870*/  LDSM.16.M88.4 R20, [R226+0x2800] ;  /* 0x00280000e214783b */ /* 0x000eee0000000200 */
[----:B------:R-:W-:Y:S08]  /*2880*/  HMMA.16816.F32 R68, R172, R28, R68 ;  /* 0x0000001cac44723c */ /* 0x000ff00000001844 */
[----:B--2---:R-:W-:Y:S08]  /*2890*/  HMMA.16816.F32 R4, R180, R92, R4 ;  /* 0x0000005cb404723c */ /* 0x004ff00000001804 */
[C---:B------:R-:W-:Y:S01]  /*28a0*/  HMMA.16816.F32 R8, R176.reuse, R34, R36 ;  /* 0x00000022b008723c */ /* 0x040fe20000001824 */
[----:B------:R-:W2:Y:S07]  /*28b0*/  LDSM.16.M88.4 R32, [R225+0x4800] ;  /* 0x00480000e120783b */ /* 0x000eae0000000200 */
[----:B-1----:R-:W-:Y:S08]  /*28c0*/  HMMA.16816.F32 R28, R176, R16, R68 ;  /* 0x00000010b01c723c */ /* 0x002ff00000001844 */
[----:B------:R-:W-:Y:S08]  /*28d0*/  HMMA.16816.F32 R4, R184, R60, R4 ;  /* 0x0000003cb804723c */ /* 0x000ff00000001804 */
[----:B---3--:R-:W-:Y:S08]  /*28e0*/  HMMA.16816.F32 R36, R172, R22, R72 ;  /* 0x00000016ac24723c */ /* 0x008ff00000001848 */
[----:B------:R-:W-:Y:S08]  /*28f0*/  HMMA.16816.F32 R8, R180, R94, R8 ;  /* 0x0000005eb408723c */ /* 0x000ff00000001808 */
[C---:B------:R-:W-:Y:S08]  /*2900*/  HMMA.16816.F32 R76, R172.reuse, R64, R40 ;  /* 0x00000040ac4c723c */ /* 0x040ff00000001828 */
[----:B------:R-:W-:Y:S01]  /*2910*/  HMMA.16816.F32 R40, R172, R20, R96 ;  /* 0x00000014ac28723c */ /* 0x000fe20000001860 */
[----:B------:R-:W-:Y:S07]  /*2920*/  LDSM.16.M88.4 R96, [R229+0x5800] ;  /* 0x00580000e560783b */ /* 0x000fee0000000200 */
[----:B------:R-:W-:Y:S08]  /*2930*/  HMMA.16816.F32 R80, R176, R18, R80 ;  /* 0x00000012b050723c */ /* 0x000ff00000001850 */
[----:B------:R-:W-:Y:S01]  /*2940*/  HMMA.16816.F32 R48, R172, R66, R100 ;  /* 0x00000042ac30723c */ /* 0x000fe20000001864 */
[----:B------:R-:W-:Y:S04]  /*2950*/  LDSM.16.M88.4 R64, [R240] ;  /* 0x00000000f040783b */ /* 0x000fe80000000200 */
[----:B------:R-:W-:Y:S03]  /*2960*/  LDSM.16.M88.4 R100, [R239] ;  /* 0x00000000ef64783b */ /* 0x000fe60000000200 */
[C---:B------:R-:W-:Y:S01]  /*2970*/  HMMA.16816.F32 R72, R176.reuse, R12, R56 ;  /* 0x0000000cb048723c */ /* 0x040fe20000001838 */
[----:B------:R-:W1:Y:S07]  /*2980*/  LDSM.16.M88.4 R56, [R241] ;  /* 0x00000000f138783b */ /* 0x000e6e0000000200 */
[----:B------:R-:W-:Y:S08]  /*2990*/  HMMA.16816.F32 R68, R176, R14, R24 ;  /* 0x0000000eb044723c */ /* 0x000ff00000001818 */
[----:B------:R-:W-:Y:S01]  /*29a0*/  HMMA.16816.F32 R12, R180, R112, R28 ;  /* 0x00000070b40c723c */ /* 0x000fe2000000181c */
[----:B------:R-:W-:Y:S07]  /*29b0*/  LDSM.16.M88.4 R28, [R229+0x5000] ;  /* 0x00500000e51c783b */ /* 0x000fee0000000200 */
[C---:B--2---:R-:W-:Y:S08]  /*29c0*/  HMMA.16816.F32 R20, R176.reuse, R34, R84 ;  /* 0x00000022b014723c */ /* 0x044ff00000001854 */
[----:B------:R-:W-:Y:S01]  /*29d0*/  HMMA.16816.F32 R84, R176, R54, R36 ;  /* 0x00000036b054723c */ /* 0x000fe20000001824 */
[----:B------:R-:W2:Y:S07]  /*29e0*/  LDSM.16.M88.4 R36, [R238] ;  /* 0x00000000ee24783b */ /* 0x000eae0000000200 */
[----:B------:R-:W-:Y:S08]  /*29f0*/  HMMA.16816.F32 R4, R188, R120, R4 ;  /* 0x00000078bc04723c */ /* 0x000ff00000001804 */
[----:B------:R-:W-:Y:S08]  /*2a00*/  HMMA.16816.F32 R8, R184, R62, R8 ;  /* 0x0000003eb808723c */ /* 0x000ff00000001808 */
[C---:B------:R-:W-:Y:S01]  /*2a10*/  HMMA.16816.F32 R24, R176.reuse, R32, R88 ;  /* 0x00000020b018723c */ /* 0x040fe20000001858 */
[----:B------:R-:W-:Y:S07]  /*2a20*/  LDSM.16.M88.4 R32, [R229+0x4800] ;  /* 0x00480000e520783b */ /* 0x000fee0000000200 */
[----:B------:R-:W-:Y:S08]  /*2a30*/  HMMA.16816.F32 R88, R176, R52, R40 ;  /* 0x00000034b058723c */ /* 0x000ff00000001828 */
[----:B------:R-:W-:Y:S01]  /*2a40*/  HMMA.16816.F32 R40, R180, R114, R80 ;  /* 0x00000072b428723c */ /* 0x000fe20000001850 */
[----:B------:R-:W3:Y:S07]  /*2a50*/  LDSM.16.M88.4 R112, [R237] ;  /* 0x00000000ed70783b */ /* 0x000eee0000000200 */
[C---:B------:R-:W-:Y:S01]  /*2a60*/  HMMA.16816.F32 R16, R176.reuse, R44, R76 ;  /* 0x0000002cb010723c */ /* 0x040fe2000000184c */
[----:B------:R-:W4:Y:S07]  /*2a70*/  LDSM.16.M88.4 R76, [R229+0x4000] ;  /* 0x00400000e54c783b */ /* 0x000f2e0000000200 */
[----:B------:R-:W-:Y:S08]  /*2a80*/  HMMA.16816.F32 R92, R176, R46, R48 ;  /* 0x0000002eb05c723c */ /* 0x000ff00000001830 */
[----:B------:R-:W-:Y:S08]  /*2a90*/  HMMA.16816.F32 R12, R184, R104, R12 ;  /* 0x00000068b80c723c */ /* 0x000ff0000000180c */
[----:B------:R-:W-:Y:S08]  /*2aa0*/  HMMA.16816.F32 R4, R192, R116, R4 ;  /* 0x00000074c004723c */ /* 0x000ff00000001804 */
[----:B------:R-:W-:Y:S01]  /*2ab0*/  HMMA.16816.F32 R8, R188, R122, R8 ;  /* 0x0000007abc08723c */ /* 0x000fe20000001808 */
[----:B------:R-:W5:Y:S07]  /*2ac0*/  LDSM.16.M88.4 R120, [R225+0x6800] ;  /* 0x00680000e178783b */ /* 0x000f6e0000000200 */
[C---:B-1----:R-:W-:Y:S01]  /*2ad0*/  HMMA.16816.F32 R48, R180.reuse, R56, R72 ;  /* 0x00000038b430723c */ /* 0x042fe20000001848 */
[----:B------:R-:W-:Y:S07]  /*2ae0*/  LDSM.16.M88.4 R72, [R226+0x4800] ;  /* 0x00480000e248783b */ /* 0x000fee0000000200 */
[C---:B------:R-:W-:Y:S08]  /*2af0*/  HMMA.16816.F32 R52, R180.reuse, R66, R20 ;  /* 0x00000042b434723c */ /* 0x040ff00000001814 */
[C---:B------:R-:W-:Y:S08]  /*2b00*/  HMMA.16816.F32 R44, R180.reuse, R100, R16 ;  /* 0x00000064b42c723c */ /* 0x040ff00000001810 */
[----:B--2---:R-:W-:Y:S08]  /*2b10*/  HMMA.16816.F32 R20, R180, R36, R88 ;  /* 0x00000024b414723c */ /* 0x004ff00000001858 */
[----:B------:R-:W-:Y:S01]  /*2b20*/  HMMA.16816.F32 R16, R184, R106, R40 ;  /* 0x0000006ab810723c */ /* 0x000fe20000001828 */
[----:B------:R-:W-:Y:S07]  /*2b30*/  LDSM.16.M88.4 R104, [R226+0x6000] ;  /* 0x00600000e268783b */ /* 0x000fee0000000200 */
[C---:B------:R-:W-:Y:S01]  /*2b40*/  HMMA.16816.F32 R60, R180.reuse, R58, R68 ;  /* 0x0000003ab43c723c */ /* 0x040fe20000001844 */
[----:B------:R-:W-:Y:S07]  /*2b50*/  LDSM.16.M88.4 R68, [R225+0x7800] ;  /* 0x00780000e144783b */ /* 0x000fee0000000200 */
[C---:B------:R-:W-:Y:S01]  /*2b60*/  HMMA.16816.F32 R56, R180.reuse, R64, R24 ;  /* 0x00000040b438723c */ /* 0x040fe20000001818 */
[----:B------:R-:W1:Y:S07]  /*2b70*/  LDSM.16.M88.4 R64, [R226+0x4000] ;  /* 0x00400000e240783b */ /* 0x000e6e0000000200 */
[----:B------:R-:W-:Y:S01]  /*2b80*/  HMMA.16816.F32 R24, R180, R102, R92 ;  /* 0x00000066b418723c */ /* 0x000fe2000000185c */
[----:B------:R-:W-:Y:S04]  /*2b90*/  LDSM.16.M88.4 R100, [R236] ;  /* 0x00000000ec64783b */ /* 0x000fe80000000200 */
[----:B------:R-:W-:Y:S03]  /*2ba0*/  LDSM.16.M88.4 R92, [R226+0x5800] ;  /* 0x00580000e25c783b */ /* 0x000fe60000000200 */
[----:B------:R-:W-:Y:S08]  /*2bb0*/  HMMA.16816.F32 R12, R188, R108, R12 ;  /* 0x0000006cbc0c723c */ /* 0x000ff0000000180c */
[----:B---3--:R-:W-:Y:S08]  /*2bc0*/  HMMA.16816.F32 R4, R196, R112, R4 ;  /* 0x00000070c404723c */ /* 0x008ff00000001804 */
[----:B------:R-:W-:Y:S08]  /*2bd0*/  HMMA.16816.F32 R8, R192, R118, R8 ;  /* 0x00000076c008723c */ /* 0x000ff00000001808 */
[----:B------:R-:W-:Y:S01]  /*2be0*/  HMMA.16816.F32 R88, R180, R38, R84 ;  /* 0x00000026b458723c */ /* 0x000fe20000001854 */
[----:B------:R-:W2:Y:S07]  /*2bf0*/  LDSM.16.M88.4 R84, [R226+0x5000] ;  /* 0x00500000e254783b */ /* 0x000eae0000000200 */
[C---:B----4-:R-:W-:Y:S08]  /*2c00*/  HMMA.16816.F32 R80, R184.reuse, R76, R48 ;  /* 0x0000004cb850723c */ /* 0x050ff00000001830 */
[----:B------:R-:W-:Y:S08]  /*2c10*/  HMMA.16816.F32 R36, R184, R96, R20 ;  /* 0x00000060b824723c */ /* 0x000ff00000001814 */
[----:B------:R-:W-:Y:S08]  /*2c20*/  HMMA.16816.F32 R20, R188, R110, R16 ;  /* 0x0000006ebc14723c */ /* 0x000ff00000001810 */
[C---:B------:R-:W-:Y:S01]  /*2c30*/  HMMA.16816.F32 R60, R184.reuse, R78, R60 ;  /* 0x0000004eb83c723c */ /* 0x040fe2000000183c */
[----:B------:R-:W-:Y:S07]  /*2c40*/  LDSM.16.M88.4 R76, [R229+0x6800] ;  /* 0x00680000e54c783b */ /* 0x000fee0000000200 */
[C---:B------:R-:W-:Y:S08]  /*2c50*/  HMMA.16816.F32 R48, R184.reuse, R28, R44 ;  /* 0x0000001cb830723c */ /* 0x040ff0000000182c */
[----:B------:R-:W-:Y:S01]  /*2c60*/  HMMA.16816.F32 R40, R184, R30, R24 ;  /* 0x0000001eb828723c */ /* 0x000fe20000001818 */
[----:B------:R-:W3:Y:S07]  /*2c70*/  LDSM.16.M88.4 R28, [R225+0x7000] ;  /* 0x00700000e11c783b */ /* 0x000eee0000000200 */
[----:B-----5:R-:W-:Y:S08]  /*2c80*/  HMMA.16816.F32 R16, R192, R120, R12 ;  /* 0x00000078c010723c */ /* 0x020ff0000000180c */
[C---:B------:R-:W-:Y:S08]  /*2c90*/  HMMA.16816.F32 R56, R184.reuse, R32, R56 ;  /* 0x00000020b838723c */ /* 0x040ff00000001838 */
[----:B------:R-:W-:Y:S08]  /*2ca0*/  HMMA.16816.F32 R52, R184, R34, R52 ;  /* 0x00000022b834723c */ /* 0x000ff00000001834 */
[----:B------:R-:W-:Y:S08]  /*2cb0*/  HMMA.16816.F32 R4, R200, R124, R4 ;  /* 0x0000007cc804723c */ /* 0x000ff00000001804 */
[----:B------:R-:W-:Y:S08]  /*2cc0*/  HMMA.16816.F32 R8, R196, R114, R8 ;  /* 0x00000072c408723c */ /* 0x000ff00000001808 */
[----:B-1----:R-:W-:Y:S08]  /*2cd0*/  HMMA.16816.F32 R12, R188, R64, R80 ;  /* 0x00000040bc0c723c */ /* 0x002ff00000001850 */
[----:B------:R-:W-:Y:S08]  /*2ce0*/  HMMA.16816.F32 R20, R192, R122, R20 ;  /* 0x0000007ac014723c */ /* 0x000ff00000001814 */
[C---:B------:R-:W-:Y:S08]  /*2cf0*/  HMMA.16816.F32 R32, R188.reuse, R66, R60 ;  /* 0x00000042bc20723c */ /* 0x040ff0000000183c */
[C---:B--2---:R-:W-:Y:S01]  /*2d00*/  HMMA.16816.F32 R64, R188.reuse, R84, R48 ;  /* 0x00000054bc40723c */ /* 0x044fe20000001830 */
[----:B------:R-:W-:Y:S07]  /*2d10*/  LDSM.16.M88.4 R48, [R225+0x8000] ;  /* 0x00800000e130783b */ /* 0x000fee0000000200 */
[----:B------:R-:W-:Y:S01]  /*2d20*/  HMMA.16816.F32 R84, R188, R86, R40 ;  /* 0x00000056bc54723c */ /* 0x000fe20000001828 */
[----:B------:R-:W1:Y:S07]  /*2d30*/  LDSM.16.M88.4 R40, [R235] ;  /* 0x00000000eb28783b */ /* 0x000e6e0000000200 */
[----:B------:R-:W-:Y:S08]  /*2d40*/  HMMA.16816.F32 R16, R196, R100, R16 ;  /* 0x00000064c410723c */ /* 0x000ff00000001810 */
[C---:B------:R-:W-:Y:S08]  /*2d50*/  HMMA.16816.F32 R44, R188.reuse, R72, R56 ;  /* 0x00000048bc2c723c */ /* 0x040ff00000001838 */
[C---:B------:R-:W-:Y:S01]  /*2d60*/  HMMA.16816.F32 R60, R188.reuse, R74, R52 ;  /* 0x0000004abc3c723c */ /* 0x040fe20000001834 */
[----:B------:R-:W2:Y:S07]  /*2d70*/  LDSM.16.M88.4 R52, [R226+0x6800] ;  /* 0x00680000e234783b */ /* 0x000eae0000000200 */
[----:B------:R-:W-:Y:S08]  /*2d80*/  HMMA.16816.F32 R72, R188, R92, R36 ;  /* 0x0000005cbc48723c */ /* 0x000ff00000001824 */
[----:B------:R-:W-:Y:S08]  /*2d90*/  HMMA.16816.F32 R36, R204, R104, R4 ;  /* 0x00000068cc24723c */ /* 0x000ff00000001804 */
[----:B------:R-:W-:Y:S08]  /*2da0*/  HMMA.16816.F32 R4, R200, R126, R8 ;  /* 0x0000007ec804723c */ /* 0x000ff00000001808 */
[----:B---3--:R-:W-:Y:S08]  /*2db0*/  HMMA.16816.F32 R8, R192, R28, R12 ;  /* 0x0000001cc008723c */ /* 0x008ff0000000180c */
[----:B------:R-:W-:Y:S08]  /*2dc0*/  HMMA.16816.F32 R20, R196, R102, R20 ;  /* 0x00000066c414723c */ /* 0x000ff00000001814 */
[----:B------:R-:W-:Y:S08]  /*2dd0*/  HMMA.16816.F32 R24, R184, R98, R88 ;  /* 0x00000062b818723c */ /* 0x000ff00000001858 */
[----:B------:R-:W-:Y:S01]  /*2de0*/  HMMA.16816.F32 R32, R192, R30, R32 ;  /* 0x0000001ec020723c */ /* 0x000fe20000001820 */
[----:B------:R-:W3:Y:S07]  /*2df0*/  LDSM.16.M88.4 R28, [R229+0x7000] ;  /* 0x00700000e51c783b */ /* 0x000eee0000000200 */
[----:B------:R-:W-:Y:S01]  /*2e00*/  HMMA.16816.F32 R16, R200, R76, R16 ;  /* 0x0000004cc810723c */ /* 0x000fe20000001810 */
[----:B------:R-:W-:-:S07]  /*2e10*/  FMUL.FTZ R0, R36, c[0x0][0x320] ;  /* 0x0000c80024007a20 */ /* 0x000fce0000410000 */
[----:B------:R-:W-:Y:S01]  /*2e20*/  HMMA.16816.F32 R12, R204, R106, R4 ;  /* 0x0000006acc0c723c */ /* 0x000fe20000001804 */
[----:B------:R4:W2:Y:S07]  /*2e30*/  MUFU.TANH R90, R0 ;  /* 0x00000000005a7308 */ /* 0x0008ae0000002400 */
[----:B-1----:R-:W-:Y:S01]  /*2e40*/  HMMA.16816.F32 R8, R196, R40, R8 ;  /* 0x00000028c408723c */ /* 0x002fe20000001808 */
[----:B----4-:R-:W-:-:S07]  /*2e50*/  FMUL.FTZ R0, R37, c[0x0][0x320] ;  /* 0x0000c80025007a20 */ /* 0x010fce0000410000 */
[----:B------:R-:W-:Y:S01]  /*2e60*/  HMMA.16816.F32 R4, R200, R78, R20 ;  /* 0x0000004ec804723c */ /* 0x000fe20000001814 */
[----:B------:R1:W4:Y:S07]  /*2e70*/  MUFU.TANH R88, R0 ;  /* 0x0000000000587308 */ /* 0x00032e0000002400 */
[----:B------:R-:W-:Y:S01]  /*2e80*/  HMMA.16816.F32 R92, R188, R94, R24 ;  /* 0x0000005ebc5c723c */ /* 0x000fe20000001818 */
[----:B-1----:R-:W-:-:S07]  /*2e90*/  FMUL.FTZ R0, R38, c[0x0][0x320] ;  /* 0x0000c80026007a20 */ /* 0x002fce0000410000 */
[----:B------:R-:W-:Y:S01]  /*2ea0*/  HMMA.16816.F32 R56, R192, R68, R44 ;  /* 0x00000044c038723c */ /* 0x000fe2000000182c */
[----:B------:R-:W-:Y:S01]  /*2eb0*/  LDSM.16.M88.4 R44, [R226+0x7000] ;  /* 0x00700000e22c783b */ /* 0x000fe20000000200 */
[----:B------:R1:W1:Y:S06]  /*2ec0*/  MUFU.TANH R96, R0 ;  /* 0x0000000000607308 */ /* 0x00026c0000002400 */
[----:B--2---:R-:W-:Y:S01]  /*2ed0*/  HMMA.16816.F32 R24, R204, R52, R16 ;  /* 0x00000034cc18723c */ /* 0x004fe20000001810 */
[----:B-1----:R-:W-:Y:S02]  /*2ee0*/  FMUL.FTZ R0, R39, c[0x0][0x320] ;  /* 0x0000c80027007a20 */ /* 0x002fe40000410000 */
[----:B------:R-:W1:Y:S02]  /*2ef0*/  LDSM.16.M88.4 R36, [R234] ;  /* 0x00000000ea24783b */ /* 0x000e640000000200 */
[----:B------:R2:W1:Y:S03]  /*2f00*/  MUFU.TANH R89, R0 ;  /* 0x0000000000597308 */ /* 0x0004660000002400 */
[----:B------:R-:W-:Y:S01]  /*2f10*/  HMMA.16816.F32 R20, R196, R42, R32 ;  /* 0x0000002ac414723c */ /* 0x000fe20000001820 */
[----:B------:R-:W5:Y:S01]  /*2f20*/  LDSM.16.M88.4 R40, [R229+0x7800] ;  /* 0x00780000e528783b */ /* 0x000f620000000200 */
[----:B--2---:R-:W-:-:S04]  /*2f30*/  FMUL.FTZ R0, R12, c[0x0][0x320] ;  /* 0x0000c8000c007a20 */ /* 0x004fc80000410000 */
[----:B------:R2:W1:Y:S02]  /*2f40*/  MUFU.TANH R82, R0 ;  /* 0x0000000000527308 */ /* 0x0004640000002400 */
[----:B---3--:R-:W-:Y:S01]  /*2f50*/  HMMA.16816.F32 R16, R200, R28, R8 ;  /* 0x0000001cc810723c */ /* 0x008fe20000001808 */
[----:B--2---:R-:W-:-:S05]  /*2f60*/  FMUL.FTZ R0, R13, c[0x0][0x320] ;  /* 0x0000c8000d007a20 */ /* 0x004fca0000410000 */
[----:B------:R2:W3:Y:S02]  /*2f70*/  MUFU.TANH R80, R0 ;  /* 0x0000000000507308 */ /* 0x0004e40000002400 */
[----:B------:R-:W-:Y:S01]  /*2f80*/  HMMA.16816.F32 R4, R204, R54, R4 ;  /* 0x00000036cc04723c */ /* 0x000fe20000001804 */
[----:B--2---:R-:W-:-:S05]  /*2f90*/  FMUL.FTZ R0, R14, c[0x0][0x320] ;  /* 0x0000c8000e007a20 */ /* 0x004fca0000410000 */
[----:B------:R2:W1:Y:S02]  /*2fa0*/  MUFU.TANH R83, R0 ;  /* 0x0000000000537308 */ /* 0x0004640000002400 */
[----:B--2---:R-:W-:-:S06]  /*2fb0*/  FMUL.FTZ R0, R15, c[0x0][0x320] ;  /* 0x0000c8000f007a20 */ /* 0x004fcc0000410000 */
[----:B------:R2:W1:Y:S01]  /*2fc0*/  MUFU.TANH R81, R0 ;  /* 0x0000000000517308 */ /* 0x0004620000002400 */
[----:B------:R-:W-:Y:S01]  /*2fd0*/  HMMA.16816.F32 R8, R200, R30, R20 ;  /* 0x0000001ec808723c */ /* 0x000fe20000001814 */
[----:B------:R-:W3:Y:S01]  /*2fe0*/  LDSM.16.M88.4 R28, [R233] ;  /* 0x00000000e91c783b */ /* 0x000ee20000000200 */
[----:B--2---:R-:W-:-:S05]  /*2ff0*/  FMUL.FTZ R0, R24, c[0x0][0x320] ;  /* 0x0000c80018007a20 */ /* 0x004fca0000410000 */
[----:B------:R2:W1:Y:S01]  /*3000*/  MUFU.TANH R77, R0 ;  /* 0x00000000004d7308 */ /* 0x0004620000002400 */
[----:B------:R-:W-:Y:S01]  /*3010*/  HMMA.16816.F32 R60, R192, R70, R60 ;  /* 0x00000046c03c723c */ /* 0x000fe2000000183c */
[----:B--2---:R-:W-:-:S06]  /*3020*/  FMUL.FTZ R0, R25, c[0x0][0x320] ;  /* 0x0000c80019007a20 */ /* 0x004fcc0000410000 */
[----:B------:R2:W2:Y:S01]  /*3030*/  MUFU.TANH R76, R0 ;  /* 0x00000000004c7308 */ /* 0x0004a20000002400 */
[----:B-1----:R-:W-:Y:S01]  /*3040*/  HMMA.16816.F32 R12, R196, R36, R56 ;  /* 0x00000024c40c723c */ /* 0x002fe20000001838 */
[----:B------:R-:W1:Y:S01]  /*3050*/  LDSM.16.M88.4 R56, [R225+0x8800] ;  /* 0x00880000e138783b */ /* 0x000e620000000200 */
[----:B--2---:R-:W-:-:S05]  /*3060*/  FMUL.FTZ R0, R26, c[0x0][0x320] ;  /* 0x0000c8001a007a20 */ /* 0x004fca0000410000 */
[----:B------:R2:W1:Y:S01]  /*3070*/  MUFU.TANH R79, R0 ;  /* 0x00000000004f7308 */ /* 0x0004620000002400 */
[----:B------:R-:W-:Y:S01]  /*3080*/  HMMA.16816.F32 R64, R192, R48, R64 ;  /* 0x00000030c040723c */ /* 0x000fe20000001840 */
[----:B--2---:R-:W-:-:S07]  /*3090*/  FMUL.FTZ R0, R27, c[0x0][0x320] ;  /* 0x0000c8001b007a20 */ /* 0x004fce0000410000 */
[----:B------:R-:W-:Y:S01]  /*30a0*/  HMMA.16816.F32 R24, R204, R44, R16 ;  /* 0x0000002ccc18723c */ /* 0x000fe20000001810 */
[----:B------:R2:W1:Y:S02]  /*30b0*/  MUFU.TANH R78, R0 ;  /* 0x00000000004e7308 */ /* 0x0004640000002400 */
[----:B--2---:R-:W-:-:S06]  /*30c0*/  FMUL.FTZ R0, R4, c[0x0][0x320] ;  /* 0x0000c80004007a20 */ /* 0x004fcc0000410000 */
[----:B------:R2:W1:Y:S02]  /*30d0*/  MUFU.TANH R69, R0 ;  /* 0x0000000000457308 */ /* 0x0004640000002400 */
[----:B--2---:R-:W-:-:S06]  /*30e0*/  FMUL.FTZ R0, R5, c[0x0][0x320] ;  /* 0x0000c80005007a20 */ /* 0x004fcc0000410000 */
[----:B------:R2:W1:Y:S01]  /*30f0*/  MUFU.TANH R68, R0 ;  /* 0x0000000000447308 */ /* 0x0004620000002400 */
[----:B------:R-:W-:Y:S01]  /*3100*/  HMMA.16816.F32 R20, R196, R38, R60 ;  /* 0x00000026c414723c */ /* 0x000fe2000000183c */
[----:B------:R-:W-:Y:S01]  /*3110*/  LDSM.16.M88.4 R36, [R226+0x7800] ;  /* 0x00780000e224783b */ /* 0x000fe20000000200 */
[----:B--2---:R-:W-:-:S05]  /*3120*/  FMUL.FTZ R0, R6, c[0x0][0x320] ;  /* 0x0000c80006007a20 */ /* 0x004fca0000410000 */
[----:B------:R2:W1:Y:S02]  /*3130*/  MUFU.TANH R71, R0 ;  /* 0x0000000000477308 */ /* 0x0004640000002400 */
[----:B--2---:R-:W-:Y:S02]  /*3140*/  FMUL.FTZ R0, R7, c[0x0][0x320] ;  /* 0x0000c80007007a20 */ /* 0x004fe40000410000 */
[----:B------:R-:W-:Y:S01]  /*3150*/  HMMA.16816.F32 R4, R204, R46, R8 ;  /* 0x0000002ecc04723c */ /* 0x000fe20000001808 */
[----:B------:R-:W2:Y:S03]  /*3160*/  LDSM.16.M88.4 R44, [R229+0x8000] ;  /* 0x00800000e52c783b */ /* 0x000ea60000000200 */
[----:B------:R1:W1:Y:S02]  /*3170*/  MUFU.TANH R70, R0 ;  /* 0x0000000000467308 */ /* 0x0002640000002400 */
[----:B-1----:R-:W-:-:S06]  /*3180*/  FMUL.FTZ R0, R24, c[0x0][0x320] ;  /* 0x0000c80018007a20 */ /* 0x002fcc0000410000 */
[----:B------:R1:W1:Y:S01]  /*3190*/  MUFU.TANH R63, R0 ;  /* 0x00000000003f7308 */ /* 0x0002620000002400 */
[----:B-----5:R-:W-:Y:S01]  /*31a0*/  HMMA.16816.F32 R16, R200, R40, R12 ;  /* 0x00000028c810723c */ /* 0x020fe2000000180c */
[----:B-1----:R-:W-:-:S06]  /*31b0*/  FMUL.FTZ R0, R25, c[0x0][0x320] ;  /* 0x0000c80019007a20 */ /* 0x002fcc0000410000 */
[----:B------:R1:W1:Y:S01]  /*31c0*/  MUFU.TANH R61, R0 ;  /* 0x00000000003d7308 */ /* 0x0002620000002400 */
[----:B---3--:R-:W-:Y:S01]  /*31d0*/  HMMA.16816.F32 R12, R196, R28, R64 ;  /* 0x0000001cc40c723c */ /* 0x008fe20000001840 */
[----:B-1----:R-:W-:-:S06]  /*31e0*/  FMUL.FTZ R0, R26, c[0x0][0x320] ;  /* 0x0000c8001a007a20 */ /* 0x002fcc0000410000 */
[----:B------:R1:W3:Y:S01]  /*31f0*/  MUFU.TANH R65, R0 ;  /* 0x0000000000417308 */ /* 0x0002e20000002400 */
[----:B------:R-:W-:Y:S01]  /*3200*/  HMMA.16816.F32 R32, R192, R50, R84 ;  /* 0x00000032c020723c */ /* 0x000fe20000001854 */
[----:B------:R-:W5:Y:S01]  /*3210*/  LDSM.16.M88.4 R48, [R232] ;  /* 0x00000000e830783b */ /* 0x000f620000000200 */
[----:B-1----:R-:W-:-:S05]  /*3220*/  FMUL.FTZ R0, R27, c[0x0][0x320] ;  /* 0x0000c8001b007a20 */ /* 0x002fca0000410000 */
[----:B------:R1:W1:Y:S01]  /*3230*/  MUFU.TANH R64, R0 ;  /* 0x0000000000407308 */ /* 0x0002620000002400 */
[----:B------:R-:W-:Y:S01]  /*3240*/  HMMA.16816.F32 R52, R192, R56, R72 ;  /* 0x00000038c034723c */ /* 0x000fe20000001848 */
[----:B-1----:R-:W-:-:S06]  /*3250*/  FMUL.FTZ R0, R4, c[0x0][0x320] ;  /* 0x0000c80004007a20 */ /* 0x002fcc0000410000 */
[----:B------:R1:W1:Y:S02]  /*3260*/  MUFU.TANH R57, R0 ;  /* 0x0000000000397308 */ /* 0x0002640000002400 */
[----:B-1----:R-:W-:-:S06]  /*3270*/  FMUL.FTZ R0, R5, c[0x0][0x320] ;  /* 0x0000c80005007a20 */ /* 0x002fcc0000410000 */
[----:B------:R1:W1:Y:S01]  /*3280*/  MUFU.TANH R56, R0 ;  /* 0x0000000000387308 */ /* 0x0002620000002400 */
[----:B------:R-:W-:Y:S01]  /*3290*/  HMMA.16816.F32 R24, R196, R30, R32 ;  /* 0x0000001ec418723c */ /* 0x000fe20000001820 */
[----:B------:R-:W2:Y:S04]  /*32a0*/  LDSM.16.M88.4 R32, [R229+0x8800] ;  /* 0x00880000e520783b */ /* 0x000ea80000000200 */
[----:B------:R-:W2:Y:S01]  /*32b0*/  LDSM.16.M88.4 R28, [R226+0x8800] ;  /* 0x00880000e21c783b */ /* 0x000ea20000000200 */
[----:B-1----:R-:W-:-:S04]  /*32c0*/  FMUL.FTZ R0, R6, c[0x0][0x320] ;  /* 0x0000c80006007a20 */ /* 0x002fc80000410000 */
[----:B------:R1:W1:Y:S02]  /*32d0*/  MUFU.TANH R62, R0 ;  /* 0x00000000003e7308 */ /* 0x0002640000002400 */
[----:B-1----:R-:W-:Y:S02]  /*32e0*/  FMUL.FTZ R0, R7, c[0x0][0x320] ;  /* 0x0000c80007007a20 */ /* 0x002fe40000410000 */
[----:B------:R-:W-:Y:S08]  /*32f0*/  HMMA.16816.F32 R4, R192, R58, R92 ;  /* 0x0000003ac004723c */ /* 0x000ff0000000185c */
[C---:B------:R-:W-:Y:S01]  /*3300*/  HMMA.16816.F32 R8, R200.reuse, R42, R20 ;  /* 0x0000002ac808723c */ /* 0x040fe20000001814 */
[----:B------:R-:W1:Y:S07]  /*3310*/  LDSM.16.M88.4 R40, [R226+0x8000] ;  /* 0x00800000e228783b */ /* 0x000e6e0000000200 */
[----:B--2---:R-:W-:Y:S01]  /*3320*/  HMMA.16816.F32 R24, R200, R46, R24 ;  /* 0x0000002ec818723c */ /* 0x004fe20000001818 */
[----:B------:R2:W1:Y:S01]  /*3330*/  MUFU.TANH R60, R0 ;  /* 0x00000000003c7308 */ /* 0x0004620000002400 */
[----:B------:R-:W-:Y:S01]  /*3340*/  IMAD.MOV.U32 R109, RZ, RZ, R135 ;  /* 0x000000ffff6d7224 */ /* 0x000fe200078e0087 */
[----:B------:R-:W-:-:S05]  /*3350*/  DEPBAR.LE SB0, 0x0 ;  /* 0x000080000000791a */ /* 0x000fca0000000000 */
[----:B------:R-:W-:Y:S08]  /*3360*/  HMMA.16816.F32 R20, R204, R36, R16 ;  /* 0x00000024cc14723c */ /* 0x000ff00000001810 */
[----:B------:R-:W-:Y:S08]  /*3370*/  HMMA.16816.F32 R16, R200, R44, R12 ;  /* 0x0000002cc810723c */ /* 0x000ff0000000180c */
[C---:B-----5:R-:W-:Y:S08]  /*3380*/  HMMA.16816.F32 R12, R196.reuse, R48, R52 ;  /* 0x00000030c40c723c */ /* 0x060ff00000001834 */
[----:B------:R-:W-:Y:S08]  /*3390*/  HMMA.16816.F32 R4, R196, R50, R4 ;  /* 0x00000032c404723c */ /* 0x000ff00000001804 */
[----:B------:R-:W-:Y:S08]  /*33a0*/  HMMA.16816.F32 R8, R204, R38, R8 ;  /* 0x00000026cc08723c */ /* 0x000ff00000001808 */
[C---:B------:R-:W-:Y:S08]  /*33b0*/  HMMA.16816.F32 R12, R200.reuse, R32, R12 ;  /* 0x00000020c80c723c */ /* 0x040ff0000000180c */
[----:B------:R-:W-:Y:S01]  /*33c0*/  HMMA.16816.F32 R4, R200, R34, R4 ;  /* 0x00000022c804723c */ /* 0x000fe20000001804 */
[----:B------:R-:W-:-:S02]  /*33d0*/  FMUL.FTZ R21, R21, c[0x0][0x320] ;  /* 0x0000c80015157a20 */ /* 0x000fc40000410000 */
[----:B------:R-:W-:Y:S02]  /*33e0*/  FMUL.FTZ R22, R22, c[0x0][0x320] ;  /* 0x0000c80016167a20 */ /* 0x000fe40000410000 */
[----:B------:R-:W-:Y:S01]  /*33f0*/  FMUL.FTZ R23, R23, c[0x0][0x320] ;  /* 0x0000c80017177a20 */ /* 0x000fe20000410000 */
[----:B------:R-:W1:Y:S01]  /*3400*/  MUFU.TANH R44, R21 ;  /* 0x00000015002c7308 */ /* 0x000e620000002400 */
[----:B--2---:R-:W-:Y:S02]  /*3410*/  FMUL.FTZ R0, R20, c[0x0][0x320] ;  /* 0x0000c80014007a20 */ /* 0x004fe40000410000 */
[----:B------:R-:W-:Y:S02]  /*3420*/  FMUL.FTZ R8, R8, c[0x0][0x320] ;  /* 0x0000c80008087a20 */ /* 0x000fe40000410000 */
[----:B------:R-:W-:Y:S02]  /*3430*/  FMUL.FTZ R9, R9, c[0x0][0x320] ;  /* 0x0000c80009097a20 */ /* 0x000fe40000410000 */
[----:B------:R-:W-:Y:S01]  /*3440*/  FMUL.FTZ R10, R10, c[0x0][0x320] ;  /* 0x0000c8000a0a7a20 */ /* 0x000fe20000410000 */
[----:B------:R-:W2:Y:S01]  /*3450*/  MUFU.TANH R48, R22 ;  /* 0x0000001600307308 */ /* 0x000ea20000002400 */
[----:B------:R-:W-:-:S07]  /*3460*/  FMUL.FTZ R11, R11, c[0x0][0x320] ;  /* 0x0000c8000b0b7a20 */ /* 0x000fce0000410000 */
[----:B------:R1:W1:Y:S02]  /*3470*/  MUFU.TANH R46, R23 ;  /* 0x00000017002e7308 */ /* 0x0002640000002400 */
[C---:B------:R-:W-:Y:S06]  /*3480*/  HMMA.16816.F32 R4, R204.reuse, R30, R4 ;  /* 0x0000001ecc04723c */ /* 0x040fec0000001804 */
[----:B------:R-:W2:Y:S02]  /*3490*/  MUFU.TANH R37, R8 ;  /* 0x0000000800257308 */ /* 0x000ea40000002400 */
[C---:B-1----:R-:W-:Y:S06]  /*34a0*/  HMMA.16816.F32 R20, R204.reuse, R40, R16 ;  /* 0x00000028cc14723c */ /* 0x042fec0000001810 */
[----:B------:R-:W1:Y:S02]  /*34b0*/  MUFU.TANH R36, R9 ;  /* 0x0000000900247308 */ /* 0x000e640000002400 */
[C---:B------:R-:W-:Y:S06]  /*34c0*/  HMMA.16816.F32 R16, R204.reuse, R42, R24 ;  /* 0x0000002acc10723c */ /* 0x040fec0000001818 */
[----:B------:R-:W1:Y:S08]  /*34d0*/  MUFU.TANH R40, R10 ;  /* 0x0000000a00287308 */ /* 0x000e700000002400 */
[----:B------:R5:W1:Y:S02]  /*34e0*/  MUFU.TANH R39, R11 ;  /* 0x0000000b00277308 */ /* 0x000a640000002400 */
[----:B-----5:R-:W-:Y:S01]  /*34f0*/  HMMA.16816.F32 R8, R204, R28, R12 ;  /* 0x0000001ccc08723c */ /* 0x020fe2000000180c */
[----:B------:R-:W-:-:S02]  /*3500*/  FMUL.FTZ R21, R21, c[0x0][0x320] ;  /* 0x0000c80015157a20 */ /* 0x000fc40000410000 */
[----:B------:R-:W-:Y:S02]  /*3510*/  FMUL.FTZ R22, R22, c[0x0][0x320] ;  /* 0x0000c80016167a20 */ /* 0x000fe40000410000 */
[----:B------:R-:W-:-:S03]  /*3520*/  FMUL.FTZ R23, R23, c[0x0][0x320] ;  /* 0x0000c80017177a20 */ /* 0x000fc60000410000 */
[----:B------:R-:W-:Y:S02]  /*3530*/  FMUL.FTZ R16, R16, c[0x0][0x320] ;  /* 0x0000c80010107a20 */ /* 0x000fe40000410000 */
[----:B------:R-:W-:Y:S02]  /*3540*/  FMUL.FTZ R17, R17, c[0x0][0x320] ;  /* 0x0000c80011117a20 */ /* 0x000fe40000410000 */
[----:B------:R-:W-:Y:S01]  /*3550*/  FMUL.FTZ R18, R18, c[0x0][0x320] ;  /* 0x0000c80012127a20 */ /* 0x000fe20000410000 */
[----:B------:R-:W-:Y:S01]  /*3560*/  ISETP.GE.AND P0, PT, R109, 0x2, PT ;  /* 0x000000026d00780c */ /* 0x000fe20003f06270 */
[----:B------:R-:W-:Y:S02]  /*3570*/  FMUL.FTZ R20, R20, c[0x0][0x320] ;  /* 0x0000c80014147a20 */ /* 0x000fe40000410000 */
[----:B------:R-:W-:Y:S02]  /*3580*/  FMUL.FTZ R19, R19, c[0x0][0x320] ;  /* 0x0000c80013137a20 */ /* 0x000fe40000410000 */
[----:B------:R-:W-:-:S02]  /*3590*/  FMUL.FTZ R4, R4, c[0x0][0x320] ;  /* 0x0000c80004047a20 */ /* 0x000fc40000410000 */
[----:B------:R-:W-:Y:S02]  /*35a0*/  FMUL.FTZ R5, R5, c[0x0][0x320] ;  /* 0x0000c80005057a20 */ /* 0x000fe40000410000 */
[----:B------:R-:W-:Y:S02]  /*35b0*/  FMUL.FTZ R6, R6, c[0x0][0x320] ;  /* 0x0000c80006067a20 */ /* 0x000fe40000410000 */
[----:B------:R-:W-:Y:S02]  /*35c0*/  FMUL.FTZ R7, R7, c[0x0][0x320] ;  /* 0x0000c80007077a20 */ /* 0x000fe40000410000 */
[----:B------:R-:W-:Y:S02]  /*35d0*/  FMUL.FTZ R8, R8, c[0x0][0x320] ;  /* 0x0000c80008087a20 */ /* 0x000fe40000410000 */
[----:B------:R-:W-:Y:S02]  /*35e0*/  FMUL.FTZ R9, R9, c[0x0][0x320] ;  /* 0x0000c80009097a20 */ /* 0x000fe40000410000 */
[----:B------:R-:W-:-:S02]  /*35f0*/  FMUL.FTZ R10, R10, c[0x0][0x320] ;  /* 0x0000c8000a0a7a20 */ /* 0x000fc40000410000 */
[----:B------:R-:W-:Y:S01]  /*3600*/  FMUL.FTZ R11, R11, c[0x0][0x320] ;  /* 0x0000c8000b0b7a20 */ /* 0x000fe20000410000 */
[----:B------:R1:W1:Y:S08]  /*3610*/  MUFU.TANH R24, R21 ;  /* 0x0000001500187308 */ /* 0x0002700000002400 */
        /* <DEDUP_REMOVED lines=16> */
[----:B------:R-:W-:Y:S01]  /*3720*/  BSSY B0, `(.L_x_443) ;  /* 0x0000024000007945 */ /* 0x000fe20003800000 */
[----:B------:R-:W-:Y:S06]  /*3730*/  BAR.SYNC.DEFER_BLOCKING 0x0 ;  /* 0x0000000000007b1d */ /* 0x000fec0000010000 */
[----:B------:R-:W-:Y:S05]  /*3740*/  @!P0 BRA `(.L_x_444) ;  /* 0x0000021000008947 */ /* 0x000fea0003800000 */
[----:B-1234-:R-:W-:Y:S01]  /*3750*/  IADD3 R0, R109, -0x2, RZ ;  /* 0xfffffffe6d007810 */ /* 0x01efe20007ffe0ff */
[C---:B------:R-:W-:Y:S01]  /*3760*/  IMAD.SHL.U32 R6, R129.reuse, 0x40, RZ ;  /* 0x0000004081067824 */ /* 0x040fe200078e00ff */
[----:B------:R-:W-:-:S02]  /*3770*/  SHF.L.U64.HI R7, R129, 0x6, R132 ;  /* 0x0000000681077819 */ /* 0x000fc40000010284 */
[----:B------:R-:W-:Y:S01]  /*3780*/  SHF.R.S32.HI R2, RZ, 0x1f, R0 ;  /* 0x0000001fff027819 */ /* 0x000fe20000011400 */
[----:B------:R-:W-:-:S04]  /*3790*/  IMAD.WIDE.U32 R4, R0, c[0x0][0x1e0], RZ ;  /* 0x0000780000047a25 */ /* 0x000fc800078e00ff */
[----:B------:R-:W-:-:S04]  /*37a0*/  IMAD R2, R2, c[0x0][0x1e0], RZ ;  /* 0x0000780002027a24 */ /* 0x000fc800078e02ff */
[----:B------:R-:W-:-:S04]  /*37b0*/  IMAD R0, R0, c[0x0][0x1e4], R2 ;  /* 0x0000790000007a24 */ /* 0x000fc800078e0202 */
[----:B------:R-:W-:Y:S02]  /*37c0*/  IMAD.IADD R0, R5, 0x1, R0 ;  /* 0x0000000105007824 */ /* 0x000fe400078e0200 */
[----:B------:R-:W-:-:S04]  /*37d0*/  IMAD.WIDE.U32 R4, R4, 0x60, R130 ;  /* 0x0000006004047825 */ /* 0x000fc800078e0082 */
[----:B------:R-:W-:Y:S01]  /*37e0*/  IMAD R0, R0, 0x60, RZ ;  /* 0x0000006000007824 */ /* 0x000fe200078e02ff */
        /* <DEDUP_REMOVED lines=23> */
.L_x_444:
[----:B--234-:R-:W-:Y:S05]  /*3960*/  BSYNC B0 ;  /* 0x0000000000007941 */ /* 0x01cfea0003800000 */
.L_x_443:
[----:B-1----:R-:W2:Y:S04]  /*3970*/  LDL R0, [R1+0x88] ;  /* 0x0000880001007983 */ /* 0x002ea80000100800 */
[----:B------:R-:W3:Y:S04]  /*3980*/  LDL R5, [R1+0x54] ;  /* 0x0000540001057983 */ /* 0x000ee80000100800 */
[----:B------:R-:W-:Y:S04]  /*3990*/  LDSM.16.MT88.4 R52, [R224+0x3000] ;  /* 0x00300000e034783b */ /* 0x000fe80000004200 */
[----:B------:R-:W-:Y:S04]  /*39a0*/  LDSM.16.MT88.4 R72, [R230+0x800] ;  /* 0x00080000e648783b */ /* 0x000fe80000004200 */
[----:B------:R-:W-:Y:S04]  /*39b0*/  LDSM.16.MT88.4 R84, [R228+0x3000] ;  /* 0x00300000e454783b */ /* 0x000fe80000004200 */
[----:B------:R-:W0:Y:S01]  /*39c0*/  LDGDEPBAR ;  /* 0x00000000000079af */ /* 0x000e220000000000 */
[----:B--2---:R-:W-:-:S04]  /*39d0*/  IMAD.IADD R0, R0, 0x1, R133 ;  /* 0x0000000100007824 */ /* 0x004fc800078e0285 */
[----:B------:R-:W-:-:S05]  /*39e0*/  @P1 IMAD.HI.U32 R2, R0, c[0x0][0x2c8], RZ ;  /* 0x0000b20000021a27 */ /* 0x000fca00078e00ff */
[----:B------:R-:W-:-:S05]  /*39f0*/  @P1 SHF.R.U32.HI R0, RZ, c[0x0][0x2cc], R2 ;  /* 0x0000b300ff001a19 */ /* 0x000fca0000011602 */
[----:B------:R-:W1:Y:S04]  /*3a00*/  SHFL.IDX PT, R2, R0, RZ, 0x1c1f ;  /* 0x001c1fff00027589 */ /* 0x000e6800000e0000 */
[----:B------:R2:W4:Y:S02]  /*3a10*/  SHFL.IDX PT, R4, R0, 0x1, 0x1c1f ;  /* 0x003c1f0000047f89 */ /* 0x00052400000e0000 */
[----:B--2---:R-:W-:-:S04]  /*3a20*/  IADD3 R0, R128, c[0x0][0x1d0], RZ ;  /* 0x0000740080007a10 */ /* 0x004fc80007ffe0ff */
[----:B---3--:R-:W-:Y:S01]  /*3a30*/  IADD3 R3, -R5, 0x1, R0 ;  /* 0x0000000105037810 */ /* 0x008fe20007ffe100 */
[----:B------:R-:W-:-:S03]  /*3a40*/  IMAD.IADD R0, R0, 0x1, -R5 ;  /* 0x0000000100007824 */ /* 0x000fc600078e0a05 */
[----:B------:R-:W-:-:S05]  /*3a50*/  IADD3 R3, R3, -c[0x0][0x168], RZ ;  /* 0x80005a0003037a10 */ /* 0x000fca0007ffe0ff */
[C---:B-1----:R-:W-:Y:S02]  /*3a60*/  IMAD.IADD R2, R3.reuse, 0x1, R2 ;  /* 0x0000000103027824 */ /* 0x042fe400078e0202 */
[----:B----4-:R-:W-:-:S03]  /*3a70*/  IMAD.IADD R3, R3, 0x1, R4 ;  /* 0x0000000103037824 */ /* 0x010fc600078e0204 */
[C---:B------:R-:W-:Y:S02]  /*3a80*/  IMNMX R2, R0.reuse, R2, PT ;  /* 0x0000000200027217 */ /* 0x040fe40003800200 */
[----:B------:R-:W-:Y:S02]  /*3a90*/  IMNMX R0, R0, R3, PT ;  /* 0x0000000300007217 */ /* 0x000fe40003800200 */
[C---:B------:R-:W-:Y:S02]  /*3aa0*/  ISETP.GT.AND P6, PT, R2.reuse, RZ, PT ;  /* 0x000000ff0200720c */ /* 0x040fe40003fc4270 */
[C---:B------:R-:W-:Y:S02]  /*3ab0*/  ISETP.GT.AND P5, PT, R2.reuse, 0x1, PT ;  /* 0x000000010200780c */ /* 0x040fe40003fa4270 */
[----:B------:R-:W-:Y:S02]  /*3ac0*/  ISETP.GT.AND P0, PT, R2, 0x8, PT ;  /* 0x000000080200780c */ /* 0x000fe40003f04270 */
[----:B------:R-:W-:-:S02]  /*3ad0*/  FSEL R4, R90, -INF , P6 ;  /* 0xff8000005a047808 */ /* 0x000fc40003000000 */
[----:B------:R-:W-:Y:S02]  /*3ae0*/  FSEL R5, R88, -INF , P5 ;  /* 0xff80000058057808 */ /* 0x000fe40002800000 */
[C---:B------:R-:W-:Y:S02]  /*3af0*/  ISETP.GT.AND P6, PT, R2.reuse, 0x9, PT ;  /* 0x000000090200780c */ /* 0x040fe40003fc4270 */
[----:B------:R-:W-:Y:S02]  /*3b00*/  ISETP.GT.AND P5, PT, R2, 0x10, PT ;  /* 0x000000100200780c */ /* 0x000fe40003fa4270 */
[----:B------:R-:W-:Y:S02]  /*3b10*/  FSEL R6, R82, -INF , P0 ;  /* 0xff80000052067808 */ /* 0x000fe40000000000 */
        /* <DEDUP_REMOVED lines=11> */
[----:B------:R-:W-:Y:S02]  /*3bd0*/  FMNMX.FTZ R101, R4, R5, !PT ;  /* 0x0000000504657209 */ /* 0x000fe40007810000 */
[----:B------:R-:W-:Y:S02]  /*3be0*/  FSEL R90, R63, -INF , P0 ;  /* 0xff8000003f5a7808 */ /* 0x000fe40000000000 */
[----:B------:R-:W-:-:S02]  /*3bf0*/  ISETP.GT.AND P0, PT, R2, 0x29, PT ;  /* 0x000000290200780c */ /* 0x000fc40003f04270 */
[----:B------:R-:W-:Y:S02]  /*3c00*/  FSEL R91, R61, -INF , P6 ;  /* 0xff8000003d5b7808 */ /* 0x000fe40003000000 */
[----:B------:R-:W-:Y:S02]  /*3c10*/  FSEL R102, R57, -INF , P5 ;  /* 0xff80000039667808 */ /* 0x000fe40002800000 */
[C---:B------:R-:W-:Y:S02]  /*3c20*/  ISETP.GT.AND P6, PT, R2.reuse, 0x30, PT ;  /* 0x000000300200780c */ /* 0x040fe40003fc4270 */
[----:B------:R-:W-:Y:S02]  /*3c30*/  ISETP.GT.AND P5, PT, R2, 0x31, PT ;  /* 0x000000310200780c */ /* 0x000fe40003fa4270 */
[----:B------:R-:W-:Y:S02]  /*3c40*/  FMNMX.FTZ R101, R6, R101, !PT ;  /* 0x0000006506657209 */ /* 0x000fe40007810000 */
[----:B------:R-:W-:-:S02]  /*3c50*/  FSEL R103, R56, -INF , P0 ;  /* 0xff80000038677808 */ /* 0x000fc40000000000 */
[----:B------:R-:W-:Y:S02]  /*3c60*/  ISETP.GT.AND P0, PT, R2, 0x38, PT ;  /* 0x000000380200780c */ /* 0x000fe40003f04270 */
[----:B------:R-:W-:Y:S02]  /*3c70*/  FSEL R222, R45, -INF , P6 ;  /* 0xff8000002dde7808 */ /* 0x000fe40003000000 */
[----:B------:R-:W-:Y:S02]  /*3c80*/  FSEL R223, R44, -INF , P5 ;  /* 0xff8000002cdf7808 */ /* 0x000fe40002800000 */
[----:B------:R-:W-:Y:S02]  /*3c90*/  FMNMX.FTZ R101, R8, R101, !PT ;  /* 0x0000006508657209 */ /* 0x000fe40007810000 */
[C---:B------:R-:W-:Y:S02]  /*3ca0*/  ISETP.GT.AND P6, PT, R2.reuse, 0x39, PT ;  /* 0x000000390200780c */ /* 0x040fe40003fc4270 */
[----:B------:R-:W-:-:S02]  /*3cb0*/  ISETP.GT.AND P5, PT, R2, 0x40, PT ;  /* 0x000000400200780c */ /* 0x000fc40003fa4270 */
[----:B------:R-:W-:Y:S02]  /*3cc0*/  FSEL R114, R37, -INF , P0 ;  /* 0xff80000025727808 */ /* 0x000fe40000000000 */
[----:B------:R-:W-:Y:S02]  /*3cd0*/  FMNMX.FTZ R101, R12, R101, !PT ;  /* 0x000000650c657209 */ /* 0x000fe40007810000 */
[----:B------:R-:W-:Y:S02]  /*3ce0*/  ISETP.GT.AND P0, PT, R2, 0x41, PT ;  /* 0x000000410200780c */ /* 0x000fe40003f04270 */
[----:B------:R-:W-:Y:S02]  /*3cf0*/  FSEL R115, R36, -INF , P6 ;  /* 0xff80000024737808 */ /* 0x000fe40003000000 */
[----:B------:R-:W-:Y:S02]  /*3d00*/  FSEL R112, R25, -INF , P5 ;  /* 0xff80000019707808 */ /* 0x000fe40002800000 */
[----:B------:R-:W-:-:S02]  /*3d10*/  ISETP.GT.AND P6, PT, R2, 0x48, PT ;  /* 0x000000480200780c */ /* 0x000fc40003fc4270 */
[----:B------:R-:W-:Y:S02]  /*3d20*/  ISETP.GT.AND P5, PT, R2, 0x49, PT ;  /* 0x000000490200780c */ /* 0x000fe40003fa4270 */
[----:B------:R-:W-:Y:S02]  /*3d30*/  FMNMX.FTZ R101, R13, R101, !PT ;  /* 0x000000650d657209 */ /* 0x000fe40007810000 */
[----:B------:R-:W-:Y:S02]  /*3d40*/  FSEL R107, R24, -INF , P0 ;  /* 0xff800000186b7808 */ /* 0x000fe40000000000 */
[----:B------:R-:W-:Y:S02]  /*3d50*/  ISETP.GT.AND P0, PT, R2, 0x50, PT ;  /* 0x000000500200780c */ /* 0x000fe40003f04270 */
[----:B------:R-:W-:Y:S02]  /*3d60*/  FSEL R106, R22, -INF , P6 ;  /* 0xff800000166a7808 */ /* 0x000fe40003000000 */
[----:B------:R-:W-:-:S02]  /*3d70*/  FSEL R105, R21, -INF , P5 ;  /* 0xff80000015697808 */ /* 0x000fc40002800000 */
[C---:B------:R-:W-:Y:S02]  /*3d80*/  ISETP.GT.AND P6, PT, R2.reuse, 0x51, PT ;  /* 0x000000510200780c */ /* 0x040fe40003fc4270 */
[----:B------:R-:W-:Y:S02]  /*3d90*/  ISETP.GT.AND P5, PT, R2, 0x58, PT ;  /* 0x000000580200780c */ /* 0x000fe40003fa4270 */
[----:B------:R-:W-:Y:S02]  /*3da0*/  FMNMX.FTZ R101, R14, R101, !PT ;  /* 0x000000650e657209 */ /* 0x000fe40007810000 */
[----:B------:R-:W-:Y:S02]  /*3db0*/  FSEL R104, R18, -INF , P0 ;  /* 0xff80000012687808 */ /* 0x000fe40000000000 */
[----:B------:R-:W-:Y:S02]  /*3dc0*/  ISETP.GT.AND P0, PT, R2, 0x59, PT ;  /* 0x000000590200780c */ /* 0x000fe40003f04270 */
[----:B------:R-:W-:-:S02]  /*3dd0*/  FSEL R111, R17, -INF , P6 ;  /* 0xff800000116f7808 */ /* 0x000fc40003000000 */
[----:B------:R-:W-:Y:S02]  /*3de0*/  FSEL R110, R16, -INF , P5 ;  /* 0xff800000106e7808 */ /* 0x000fe40002800000 */
[C---:B------:R-:W-:Y:S02]  /*3df0*/  ISETP.GT.AND P6, PT, R0.reuse, RZ, PT ;  /* 0x000000ff0000720c */ /* 0x040fe40003fc4270 */
[----:B------:R-:W-:Y:S02]  /*3e00*/  ISETP.GT.AND P5, PT, R0, 0x1, PT ;  /* 0x000000010000780c */ /* 0x000fe40003fa4270 */
[----:B------:R-:W-:Y:S02]  /*3e10*/  FMNMX.FTZ R101, R20, R101, !PT ;  /* 0x0000006514657209 */ /* 0x000fe40007810000 */
[----:B------:R-:W-:Y:S02]  /*3e20*/  FSEL R108, R15, -INF , P0 ;  /* 0xff8000000f6c7808 */ /* 0x000fe40000000000 */
[----:B------:R-:W-:-:S02]  /*3e30*/  ISETP.GT.AND P0, PT, R0, 0x8, PT ;  /* 0x000000080000780c */ /* 0x000fc40003f04270 */
[----:B------:R-:W-:Y:S02]  /*3e40*/  FSEL R7, R96, -INF , P6 ;  /* 0xff80000060077808 */ /* 0x000fe40003000000 */
[----:B------:R-:W-:Y:S02]  /*3e50*/  FSEL R11, R89, -INF , P5 ;  /* 0xff800000590b7808 */ /* 0x000fe40002800000 */
[----:B------:R-:W-:Y:S02]  /*3e60*/  FMNMX.FTZ R101, R90, R101, !PT ;  /* 0x000000655a657209 */ /* 0x000fe40007810000 */
[----:B------:R-:W-:Y:S02]  /*3e70*/  ISETP.GT.AND P5, PT, R0, 0x9, PT ;  /* 0x000000090000780c */ /* 0x000fe40003fa4270 */
[----:B------:R-:W-:Y:S02]  /*3e80*/  FSEL R10, R83, -INF , P0 ;  /* 0xff800000530a7808 */ /* 0x000fe40000000000 */
[----:B------:R-:W-:-:S02]  /*3e90*/  FMNMX.FTZ R2, R7, R11, !PT ;  /* 0x0000000b07027209 */ /* 0x000fc40007810000 */
[----:B------:R-:W-:Y:S02]  /*3ea0*/  FMNMX.FTZ R101, R91, R101, !PT ;  /* 0x000000655b657209 */ /* 0x000fe40007810000 */
[----:B------:R-:W-:Y:S02]  /*3eb0*/  ISETP.GT.AND P0, PT, R0, 0x10, PT ;  /* 0x000000100000780c */ /* 0x000fe40003f04270 */
[----:B------:R-:W-:Y:S02]  /*3ec0*/  FSEL R9, R81, -INF , P5 ;  /* 0xff80000051097808 */ /* 0x000fe40002800000 */
[----:B------:R-:W-:Y:S02]  /*3ed0*/  FMNMX.FTZ R2, R10, R2, !PT ;  /* 0x000000020a027209 */ /* 0x000fe40007810000 */
[----:B------:R-:W-:Y:S02]  /*3ee0*/  FMNMX.FTZ R101, R102, R101, !PT ;  /* 0x0000006566657209 */ /* 0x000fe40007810000 */
[----:B------:R-:W-:-:S02]  /*3ef0*/  ISETP.GT.AND P5, PT, R0, 0x11, PT ;  /* 0x000000110000780c */ /* 0x000fc40003fa4270 */
[----:B------:R-:W-:Y:S02]  /*3f00*/  FSEL R16, R79, -INF , P0 ;  /* 0xff8000004f107808 */ /* 0x000fe40000000000 */
[----:B------:R-:W-:Y:S02]  /*3f10*/  FMNMX.FTZ R2, R9, R2, !PT ;  /* 0x0000000209027209 */ /* 0x000fe40007810000 */
[----:B------:R-:W-:Y:S02]  /*3f20*/  FMNMX.FTZ R101, R103, R101, !PT ;  /* 0x0000006567657209 */ /* 0x000fe40007810000 */
[----:B------:R-:W-:Y:S02]  /*3f30*/  ISETP.GT.AND P0, PT, R0, 0x18, PT ;  /* 0x000000180000780c */ /* 0x000fe40003f04270 */
[----:B------:R-:W-:Y:S02]  /*3f40*/  FSEL R19, R78, -INF , P5 ;  /* 0xff8000004e137808 */ /* 0x000fe40002800000 */
[----:B------:R-:W-:-:S02]  /*3f50*/  FMNMX.FTZ R2, R16, R2, !PT ;  /* 0x0000000210027209 */ /* 0x000fc40007810000 */
[----:B------:R-:W-:Y:S02]  /*3f60*/  FMNMX.FTZ R101, R222, R101, !PT ;  /* 0x00000065de657209 */ /* 0x000fe40007810000 */
[C---:B------:R-:W-:Y:S02]  /*3f70*/  ISETP.GT.AND P5, PT, R0.reuse, 0x19, PT ;  /* 0x000000190000780c */ /* 0x040fe40003fa4270 */
        /* <DEDUP_REMOVED lines=11> */
[----:B------:R-:W-:Y:S02]  /*4030*/  ISETP.GT.AND P0, PT, R0, 0x28, PT ;  /* 0x000000280000780c */ /* 0x000fe40003f04270 */
[----:B------:R-:W-:Y:S02]  /*4040*/  FSEL R88, R64, -INF , P5 ;  /* 0xff80000040587808 */ /* 0x000fe40002800000 */
[----:B------:R-:W-:Y:S01]  /*4050*/  FMNMX.FTZ R2, R89, R2, !PT ;  /* 0x0000000259027209 */ /* 0x000fe20007810000 */
[----:B------:R-:W-:Y:S01]  /*4060*/  LDSM.16.MT88.4 R64, [R224+0x800] ;  /* 0x00080000e040783b */ /* 0x000fe20000004200 */
[----:B------:R-:W-:Y:S02]  /*4070*/  FMNMX.FTZ R101, R112, R101, !PT ;  /* 0x0000006570657209 */ /* 0x000fe40007810000 */
[----:B------:R-:W-:-:S02]  /*4080*/  ISETP.GT.AND P5, PT, R0, 0x29, PT ;  /* 0x000000290000780c */ /* 0x000fc40003fa4270 */
[----:B------:R-:W-:Y:S02]  /*4090*/  FSEL R83, R62, -INF , P0 ;  /* 0xff8000003e537808 */ /* 0x000fe40000000000 */
[----:B------:R-:W-:Y:S02]  /*40a0*/  FMNMX.FTZ R2, R88, R2, !PT ;  /* 0x0000000258027209 */ /* 0x000fe40007810000 */
[----:B------:R-:W-:Y:S02]  /*40b0*/  FMNMX.FTZ R101, R107, R101, !PT ;  /* 0x000000656b657209 */ /* 0x000fe40007810000 */
[----:B------:R-:W-:Y:S02]  /*40c0*/  ISETP.GT.AND P0, PT, R0, 0x30, PT ;  /* 0x000000300000780c */ /* 0x000fe40003f04270 */
[----:B------:R-:W-:Y:S02]  /*40d0*/  FSEL R82, R60, -INF , P5 ;  /* 0xff8000003c527808 */ /* 0x000fe40002800000 */
[----:B------:R-:W-:Y:S01]  /*40e0*/  FMNMX.FTZ R2, R83, R2, !PT ;  /* 0x0000000253027209 */ /* 0x000fe20007810000 */
[----:B------:R-:W-:Y:S01]  /*40f0*/  LDSM.16.MT88.4 R60, [R249] ;  /* 0x00000000f93c783b */ /* 0x000fe20000004200 */
[----:B------:R-:W-:-:S02]  /*4100*/  FMNMX.FTZ R101, R106, R101, !PT ;  /* 0x000000656a657209 */ /* 0x000fc40007810000 */
[----:B------:R-:W-:Y:S02]  /*4110*/  ISETP.GT.AND P5, PT, R0, 0x31, PT ;  /* 0x000000310000780c */ /* 0x000fe40003fa4270 */
[----:B------:R-:W-:Y:S02]  /*4120*/  FSEL R154, R48, -INF , P0 ;  /* 0xff800000309a7808 */ /* 0x000fe40000000000 */
[----:B------:R-:W-:Y:S02]  /*4130*/  FMNMX.FTZ R2, R82, R2, !PT ;  /* 0x0000000252027209 */ /* 0x000fe40007810000 */
[----:B------:R-:W-:Y:S02]  /*4140*/  FMNMX.FTZ R101, R105, R101, !PT ;  /* 0x0000006569657209 */ /* 0x000fe40007810000 */
[----:B------:R-:W-:Y:S02]  /*4150*/  ISETP.GT.AND P0, PT, R0, 0x38, PT ;  /* 0x000000380000780c */ /* 0x000fe40003f04270 */
[----:B------:R-:W-:-:S02]  /*4160*/  FSEL R155, R46, -INF , P5 ;  /* 0xff8000002e9b7808 */ /* 0x000fc40002800000 */
[----:B------:R-:W-:Y:S01]  /*4170*/  FMNMX.FTZ R2, R154, R2, !PT ;  /* 0x000000029a027209 */ /* 0x000fe20007810000 */
[----:B------:R-:W-:Y:S01]  /*4180*/  LDSM.16.MT88.4 R44, [R228+0x800] ;  /* 0x00080000e42c783b */ /* 0x000fe20000004200 */
[----:B------:R-:W-:Y:S02]  /*4190*/  FMNMX.FTZ R101, R104, R101, !PT ;  /* 0x0000006568657209 */ /* 0x000fe40007810000 */
[----:B------:R-:W-:Y:S02]  /*41a0*/  ISETP.GT.AND P5, PT, R0, 0x39, PT ;  /* 0x000000390000780c */ /* 0x000fe40003fa4270 */
[----:B------:R-:W-:Y:S02]  /*41b0*/  FSEL R221, R40, -INF , P0 ;  /* 0xff80000028dd7808 */ /* 0x000fe40000000000 */
[----:B------:R-:W-:Y:S01]  /*41c0*/  FMNMX.FTZ R2, R155, R2, !PT ;  /* 0x000000029b027209 */ /* 0x000fe20007810000 */
[----:B------:R-:W-:Y:S01]  /*41d0*/  LDSM.16.MT88.4 R40, [R227+0x800] ;  /* 0x00080000e328783b */ /* 0x000fe20000004200 */
[----:B------:R-:W-:-:S02]  /*41e0*/  FMNMX.FTZ R101, R111, R101, !PT ;  /* 0x000000656f657209 */ /* 0x000fc40007810000 */
[----:B------:R-:W-:Y:S02]  /*41f0*/  ISETP.GT.AND P0, PT, R0, 0x40, PT ;  /* 0x000000400000780c */ /* 0x000fe40003f04270 */
[----:B------:R-:W-:Y:S02]  /*4200*/  FSEL R220, R39, -INF , P5 ;  /* 0xff80000027dc7808 */ /* 0x000fe40002800000 */
[----:B------:R-:W-:Y:S02]  /*4210*/  FMNMX.FTZ R2, R221, R2, !PT ;  /* 0x00000002dd027209 */ /* 0x000fe40007810000 */
[----:B------:R-:W-:Y:S02]  /*4220*/  FMNMX.FTZ R101, R110, R101, !PT ;  /* 0x000000656e657209 */ /* 0x000fe40007810000 */
[----:B------:R-:W-:Y:S02]  /*4230*/  ISETP.GT.AND P5, PT, R0, 0x41, PT ;  /* 0x000000410000780c */ /* 0x000fe40003fa4270 */
[----:B------:R-:W-:-:S02]  /*4240*/  FSEL R93, R38, -INF , P0 ;  /* 0xff800000265d7808 */ /* 0x000fc40000000000 */
[----:B------:R-:W-:Y:S02]  /*4250*/  FMNMX.FTZ R2, R220, R2, !PT ;  /* 0x00000002dc027209 */ /* 0x000fe40007810000 */
[----:B------:R-:W-:Y:S02]  /*4260*/  FMNMX.FTZ R101, R108, R101, !PT ;  /* 0x000000656c657209 */ /* 0x000fe40007810000 */
[C---:B------:R-:W-:Y:S02]  /*4270*/  ISETP.GT.AND P0, PT, R0.reuse, 0x48, PT ;  /* 0x000000480000780c */ /* 0x040fe40003f04270 */
[----:B------:R-:W-:Y:S01]  /*4280*/  FSEL R99, R33, -INF , P5 ;  /* 0xff80000021637808 */ /* 0x000fe20002800000 */
[----:B------:R-:W1:Y:S01]  /*4290*/  SHFL.BFLY PT, R3, R101, 0x2, 0x1f ;  /* 0x0c401f0065037f89 */ /* 0x000e6200000e0000 */
[----:B------:R-:W-:Y:S02]  /*42a0*/  FMNMX.FTZ R2, R93, R2, !PT ;  /* 0x000000025d027209 */ /* 0x000fe40007810000 */
[----:B------:R-:W-:-:S02]  /*42b0*/  ISETP.GT.AND P5, PT, R0, 0x49, PT ;  /* 0x000000490000780c */ /* 0x000fc40003fa4270 */
[----:B------:R-:W-:Y:S02]  /*42c0*/  FSEL R97, R32, -INF , P0 ;  /* 0xff80000020617808 */ /* 0x000fe40000000000 */
[----:B------:R-:W-:Y:S01]  /*42d0*/  FMNMX.FTZ R2, R99, R2, !PT ;  /* 0x0000000263027209 */ /* 0x000fe20007810000 */
[----:B------:R-:W-:Y:S01]  /*42e0*/  LDSM.16.MT88.4 R32, [R227] ;  /* 0x00000000e320783b */ /* 0x000fe20000004200 */
[C---:B------:R-:W-:Y:S02]  /*42f0*/  ISETP.GT.AND P0, PT, R0.reuse, 0x50, PT ;  /* 0x000000500000780c */ /* 0x040fe40003f04270 */
[----:B------:R-:W-:Y:S02]  /*4300*/  FSEL R98, R29, -INF , P5 ;  /* 0xff8000001d627808 */ /* 0x000fe40002800000 */
[----:B------:R-:W-:Y:S02]  /*4310*/  FMNMX.FTZ R2, R97, R2, !PT ;  /* 0x0000000261027209 */ /* 0x000fe40007810000 */
[----:B------:R-:W-:-:S02]  /*4320*/  ISETP.GT.AND P5, PT, R0, 0x51, PT ;  /* 0x000000510000780c */ /* 0x000fc40003fa4270 */
[----:B------:R-:W-:Y:S02]  /*4330*/  FSEL R92, R28, -INF , P0 ;  /* 0xff8000001c5c7808 */ /* 0x000fe40000000000 */
[----:B------:R-:W-:Y:S02]  /*4340*/  FMNMX.FTZ R2, R98, R2, !PT ;  /* 0x0000000262027209 */ /* 0x000fe40007810000 */
[----:B------:R-:W-:Y:S02]  /*4350*/  ISETP.GT.AND P0, PT, R0, 0x58, PT ;  /* 0x000000580000780c */ /* 0x000fe40003f04270 */
[----:B------:R-:W-:Y:S02]  /*4360*/  FSEL R113, R27, -INF , P5 ;  /* 0xff8000001b717808 */ /* 0x000fe40002800000 */
[----:B------:R-:W-:Y:S02]  /*4370*/  FMNMX.FTZ R2, R92, R2, !PT ;  /* 0x000000025c027209 */ /* 0x000fe40007810000 */
[----:B------:R-:W-:-:S02]  /*4380*/  ISETP.GT.AND P5, PT, R0, 0x59, PT ;  /* 0x000000590000780c */ /* 0x000fc40003fa4270 */
[----:B------:R-:W-:Y:S02]  /*4390*/  FSEL R94, R26, -INF , P0 ;  /* 0xff8000001a5e7808 */ /* 0x000fe40000000000 */
[----:B------:R-:W-:Y:S02]  /*43a0*/  FMNMX.FTZ R0, R113, R2, !PT ;  /* 0x0000000271007209 */ /* 0x000fe40007810000 */
[----:B------:R-:W-:Y:S02]  /*43b0*/  FSEL R95, R23, -INF , P5 ;  /* 0xff800000175f7808 */ /* 0x000fe40002800000 */
        /* <DEDUP_REMOVED lines=11> */
[----:B------:R-:W-:-:S04]  /*4470*/  FFMA.FTZ R2, R4, c[0x0][0x2d0], -R0 ;  /* 0x0000b40004027a23 */ /* 0x000fc80000010800 */
[----:B------:R2:W-:Y:S01]  /*4480*/  MUFU.EX2 R71, R2 ;  /* 0x0000000200477308 */ /* 0x0005e20000000800 */
[----:B-1----:R-:W-:Y:S01]  /*4490*/  FMNMX.FTZ R100, R100, R3, !PT ;  /* 0x0000000364647209 */ /* 0x002fe20007810000 */
[--C-:B------:R-:W-:Y:S02]  /*44a0*/  FFMA.FTZ R3, R13, c[0x0][0x2d0], -R0.reuse ;  /* 0x0000b4000d037a23 */ /* 0x100fe40000010800 */
[----:B--2---:R-:W-:Y:S01]  /*44b0*/  FFMA.FTZ R2, R5, c[0x0][0x2d0], -R0 ;  /* 0x0000b40005027a23 */ /* 0x004fe20000010800 */
[----:B------:R-:W-:-:S03]  /*44c0*/  FSETP.NEU.FTZ.AND P0, PT, R100, -INF , PT ;  /* 0xff8000006400780b */ /* 0x000fc60003f1d000 */
[----:B------:R1:W-:Y:S08]  /*44d0*/  MUFU.EX2 R79, R3 ;  /* 0x00000003004f7308 */ /* 0x0003f00000000800 */
[----:B------:R2:W3:Y:S01]  /*44e0*/  MUFU.EX2 R70, R2 ;  /* 0x0000000200467308 */ /* 0x0004e20000000800 */
[----:B-1----:R-:W-:-:S07]  /*44f0*/  FFMA.FTZ R3, R14, c[0x0][0x2d0], -R0 ;  /* 0x0000b4000e037a23 */ /* 0x002fce0000010800 */
[----:B------:R-:W-:Y:S01]  /*4500*/  MUFU.EX2 R81, R3 ;  /* 0x0000000300517308 */ /* 0x000fe20000000800 */
[----:B--2---:R-:W-:-:S07]  /*4510*/  FFMA.FTZ R2, R6, c[0x0][0x2d0], -R0 ;  /* 0x0000b40006027a23 */ /* 0x004fce0000010800 */
[----:B------:R1:W-:Y:S02]  /*4520*/  MUFU.EX2 R77, R2 ;  /* 0x00000002004d7308 */ /* 0x0003e40000000800 */
[----:B-1----:R-:W-:Y:S01]  /*4530*/  FFMA.FTZ R2, R8, c[0x0][0x2d0], -R0 ;  /* 0x0000b40008027a23 */ /* 0x002fe20000010800 */
[----:B---3--:R-:W-:-:S05]  /*4540*/  F2FP.PACK_AB R8, R70, R71 ;  /* 0x000000474608723e */ /* 0x008fca00000000ff */
[----:B------:R1:W2:Y:S02]  /*4550*/  MUFU.EX2 R78, R2 ;  /* 0x00000002004e7308 */ /* 0x0002a40000000800 */
[----:B-1----:R-:W-:Y:S02]  /*4560*/  FFMA.FTZ R2, R12, c[0x0][0x2d0], -R0 ;  /* 0x0000b4000c027a23 */ /* 0x002fe40000010800 */
[----:B------:R-:W1:Y:S04]  /*4570*/  LDSM.16.MT88.4 R12, [R224] ;  /* 0x00000000e00c783b */ /* 0x000e680000004200 */
[----:B------:R3:W-:Y:S02]  /*4580*/  MUFU.EX2 R80, R2 ;  /* 0x0000000200507308 */ /* 0x0007e40000000800 */
[----:B---3--:R-:W-:-:S05]  /*4590*/  FMUL.FTZ R2, R100, c[0x0][0x2d0] ;  /* 0x0000b40064027a20 */ /* 0x008fca0000410000 */
[----:B------:R-:W-:-:S05]  /*45a0*/  FSEL R2, R2, RZ, P0 ;  /* 0x000000ff02027208 */ /* 0x000fca0000000000 */
[--C-:B------:R-:W-:Y:S02]  /*45b0*/  FFMA.FTZ R3, R7, c[0x0][0x2d0], -R2.reuse ;  /* 0x0000b40007037a23 */ /* 0x100fe40000010802 */
[----:B------:R-:W3:Y:S02]  /*45c0*/  LDSM.16.MT88.4 R4, [R228] ;  /* 0x00000000e404783b */ /* 0x000ee40000004200 */
[----:B------:R4:W-:Y:S02]  /*45d0*/  MUFU.EX2 R57, R3 ;  /* 0x0000000300397308 */ /* 0x0009e40000000800 */
[----:B----4-:R-:W-:-:S06]  /*45e0*/  FFMA.FTZ R3, R11, c[0x0][0x2d0], -R2 ;  /* 0x0000b4000b037a23 */ /* 0x010fcc0000010802 */
[----:B------:R4:W5:Y:S02]  /*45f0*/  MUFU.EX2 R56, R3 ;  /* 0x0000000300387308 */ /* 0x0009640000000800 */
[----:B----4-:R-:W-:Y:S01]  /*4600*/  FFMA.FTZ R3, R10, c[0x0][0x2d0], -R2 ;  /* 0x0000b4000a037a23 */ /* 0x010fe20000010802 */
[----:B--2---:R-:W-:-:S05]  /*4610*/  F2FP.PACK_AB R10, R78, R77 ;  /* 0x0000004d4e0a723e */ /* 0x004fca00000000ff */
[----:B------:R2:W-:Y:S02]  /*4620*/  MUFU.EX2 R58, R3 ;  /* 0x00000003003a7308 */ /* 0x0005e40000000800 */
[----:B--2---:R-:W-:Y:S01]  /*4630*/  FFMA.FTZ R3, R9, c[0x0][0x2d0], -R2 ;  /* 0x0000b40009037a23 */ /* 0x004fe20000010802 */
[----:B-----5:R-:W-:-:S05]  /*4640*/  F2FP.PACK_AB R9, R56, R57 ;  /* 0x000000393809723e */ /* 0x020fca00000000ff */
[----:B------:R2:W4:Y:S02]  /*4650*/  MUFU.EX2 R59, R3 ;  /* 0x00000003003b7308 */ /* 0x0005240000000800 */
[----:B--2---:R-:W-:Y:S01]  /*4660*/  FFMA.FTZ R3, R20, c[0x0][0x2d0], -R0 ;  /* 0x0000b40014037a23 */ /* 0x004fe20000010800 */
[----:B----4-:R-:W-:-:S05]  /*4670*/  F2FP.PACK_AB R11, R59, R58 ;  /* 0x0000003a3b0b723e */ /* 0x010fca00000000ff */
[----:B------:R2:W4:Y:S02]  /*4680*/  MUFU.EX2 R153, R3 ;  /* 0x0000000300997308 */ /* 0x0005240000000800 */
[C---:B-1----:R-:W-:Y:S08]  /*4690*/  HMMA.16816.F32 R36, R8.reuse, R14, RZ ;  /* 0x0000000e0824723c */ /* 0x042ff000000018ff */
[----:B------:R-:W-:Y:S01]  /*46a0*/  HMMA.16816.F32 R48, R8, R12, RZ ;  /* 0x0000000c0830723c */ /* 0x000fe200000018ff */
[----:B--2---:R-:W-:-:S04]  /*46b0*/  FFMA.FTZ R3, R16, c[0x0][0x2d0], -R2 ;  /* 0x0000b40010037a23 */ /* 0x004fc80000010802 */
[----:B------:R1:W-:Y:S03]  /*46c0*/  MUFU.EX2 R69, R3 ;  /* 0x0000000300457308 */ /* 0x0003e60000000800 */
[C---:B---3--:R-:W-:Y:S07]  /*46d0*/  HMMA.16816.F32 R28, R8.reuse, R4, RZ ;  /* 0x00000004081c723c */ /* 0x048fee00000018ff */
[----:B------:R-:W-:Y:S01]  /*46e0*/  F2FP.PACK_AB R4, R79, R80 ;  /* 0x000000504f04723e */ /* 0x000fe200000000ff */
[----:B------:R-:W-:Y:S01]  /*46f0*/  HMMA.16816.F32 R24, R8, R6, RZ ;  /* 0x000000060818723c */ /* 0x000fe200000018ff */
[----:B-1----:R-:W-:-:S07]  /*4700*/  FFMA.FTZ R3, R19, c[0x0][0x2d0], -R2 ;  /* 0x0000b40013037a23 */ /* 0x002fce0000010802 */
[C---:B------:R-:W-:Y:S01]  /*4710*/  HMMA.16816.F32 R20, R8.reuse, R32, RZ ;  /* 0x000000200814723c */ /* 0x040fe200000018ff */
[----:B----4-:R-:W-:Y:S01]  /*4720*/  F2FP.PACK_AB R6, R153, R81 ;  /* 0x000000519906723e */ /* 0x010fe200000000ff */
[----:B------:R1:W2:Y:S06]  /*4730*/  MUFU.EX2 R68, R3 ;  /* 0x0000000300447308 */ /* 0x0002ac0000000800 */
[----:B------:R-:W-:Y:S01]  /*4740*/  HMMA.16816.F32 R12, R8, R60, RZ ;  /* 0x0000003c080c723c */ /* 0x000fe200000018ff */
[----:B-1----:R-:W-:Y:S01]  /*4750*/  FFMA.FTZ R3, R18, c[0x0][0x2d0], -R2 ;  /* 0x0000b40012037a23 */ /* 0x002fe20000010802 */
[----:B--2---:R-:W-:-:S03]  /*4760*/  F2FP.PACK_AB R5, R68, R69 ;  /* 0x000000454405723e */ /* 0x004fc600000000ff */
[----:B------:R1:W-:Y:S02]  /*4770*/  MUFU.EX2 R76, R3 ;  /* 0x00000003004c7308 */ /* 0x0003e40000000800 */
[----:B-1----:R-:W-:Y:S02]  /*4780*/  FFMA.FTZ R3, R17, c[0x0][0x2d0], -R2 ;  /* 0x0000b40011037a23 */ /* 0x002fe40000010802 */
[----:B------:R-:W-:Y:S01]  /*4790*/  HMMA.16816.F32 R16, R8, R34, RZ ;  /* 0x000000220810723c */ /* 0x000fe200000018ff */
[----:B------:R-:W1:Y:S03]  /*47a0*/  LDSM.16.MT88.4 R32, [R224+0x3800] ;  /* 0x00380000e020783b */ /* 0x000e660000004200 */
[----:B------:R-:W2:Y:S02]  /*47b0*/  MUFU.EX2 R152, R3 ;  /* 0x0000000300987308 */ /* 0x000ea40000000800 */
[----:B--2---:R-:W-:Y:S01]  /*47c0*/  F2FP.PACK_AB R7, R152, R76 ;  /* 0x0000004c9807723e */ /* 0x004fe200000000ff */
[----:B------:R-:W-:-:S06]  /*47d0*/  FADD.FTZ R3, R71, R70 ;  /* 0x0000004647037221 */ /* 0x000fcc0000010000 */
[C---:B------:R-:W-:Y:S01]  /*47e0*/  HMMA.16816.F32 R144, R4.reuse, R66, R36 ;  /* 0x000000420490723c */ /* 0x040fe20000001824 */
[----:B------:R-:W2:Y:S07]  /*47f0*/  LDSM.16.MT88.4 R36, [R227+0x3000] ;  /* 0x00300000e324783b */ /* 0x000eae0000004200 */
[C---:B------:R-:W-:Y:S01]  /*4800*/  HMMA.16816.F32 R216, R4.reuse, R64, R48 ;  /* 0x0000004004d8723c */ /* 0x040fe20000001830 */
[----:B------:R-:W3:Y:S07]  /*4810*/  LDSM.16.MT88.4 R48, [R228+0x3800] ;  /* 0x00380000e430783b */ /* 0x000eee0000004200 */
[C---:B------:R-:W-:Y:S01]  /*4820*/  HMMA.16816.F32 R212, R4.reuse, R44, R28 ;  /* 0x0000002c04d4723c */ /* 0x040fe2000000181c */
[----:B------:R-:W-:Y:S07]  /*4830*/  LDSM.16.MT88.4 R28, [R227+0x3800] ;  /* 0x00380000e31c783b */ /* 0x000fee0000004200 */
[C---:B------:R-:W-:Y:S08]  /*4840*/  HMMA.16816.F32 R64, R4.reuse, R46, R24 ;  /* 0x0000002e0440723c */ /* 0x040ff00000001818 */
[C---:B------:R-:W-:Y:S08]  /*4850*/  HMMA.16816.F32 R208, R4.reuse, R40, R20 ;  /* 0x0000002804d0723c */ /* 0x040ff00000001814 */
[----:B------:R-:W-:Y:S01]  /*4860*/  HMMA.16816.F32 R44, R4, R42, R16 ;  /* 0x0000002a042c723c */ /* 0x000fe20000001810 */
[----:B------:R-:W4:Y:S07]  /*4870*/  LDSM.16.MT88.4 R40, [R230+0x3000] ;  /* 0x00300000e628783b */ /* 0x000f2e0000004200 */
[C---:B------:R-:W-:Y:S08]  /*4880*/  HMMA.16816.F32 R20, R8.reuse, R52, RZ ;  /* 0x000000340814723c */ /* 0x040ff000000018ff */
[----:B------:R-:W-:Y:S08]  /*4890*/  HMMA.16816.F32 R16, R8, R54, RZ ;  /* 0x000000360810723c */ /* 0x000ff000000018ff */
[----:B------:R-:W-:Y:S07]  /*48a0*/  HMMA.16816.F32 R164, R4, R72, R12 ;  /* 0x0000004804a4723c */ /* 0x000fee000000180c */
[----:B------:R-:W-:Y:S01]  /*48b0*/  IMAD.MOV.U32 R73, RZ, RZ, R93 ;  /* 0x000000ffff497224 */ /* 0x000fe200078e005d */
[----:B------:R-:W-:Y:S01]  /*48c0*/  HMMA.16816.F32 R12, R8, R84, RZ ;  /* 0x00000054080c723c */ /* 0x000fe200000018ff */
[----:B------:R-:W-:-:S07]  /*48d0*/  IMAD.MOV.U32 R72, RZ, RZ, R92 ;  /* 0x000000ffff487224 */ /* 0x000fce00078e005c */
[C---:B-1----:R-:W-:Y:S08]  /*48e0*/  HMMA.16816.F32 R140, R4.reuse, R32, R20 ;  /* 0x00000020048c723c */ /* 0x042ff00000001814 */
[----:B------:R-:W-:Y:S01]  /*48f0*/  HMMA.16816.F32 R132, R4, R34, R16 ;  /* 0x000000220484723c */ /* 0x000fe20000001810 */
[----:B------:R-:W1:Y:S07]  /*4900*/  LDSM.16.MT88.4 R32, [R230+0x3800] ;  /* 0x00380000e620783b */ /* 0x000e6e0000004200 */
[C---:B--2---:R-:W-:Y:S08]  /*4910*/  HMMA.16816.F32 R20, R8.reuse, R36, RZ ;  /* 0x000000240814723c */ /* 0x044ff000000018ff */
[----:B------:R-:W-:Y:S01]  /*4920*/  HMMA.16816.F32 R16, R8, R38, RZ ;  /* 0x000000260810723c */ /* 0x000fe200000018ff */
[----:B------:R-:W2:Y:S07]  /*4930*/  LDSM.16.MT88.4 R36, [R224+0x6000] ;  /* 0x00600000e024783b */ /* 0x000eae0000004200 */
[----:B---3--:R-:W-:Y:S08]  /*4940*/  HMMA.16816.F32 R136, R4, R48, R12 ;  /* 0x000000300488723c */ /* 0x008ff0000000180c */
[C---:B----4-:R-:W-:Y:S07]  /*4950*/  HMMA.16816.F32 R12, R8.reuse, R40, RZ ;  /* 0x00000028080c723c */ /* 0x050fee00000018ff */
[----:B------:R-:W-:Y:S01]  /*4960*/  IMAD.MOV.U32 R41, RZ, RZ, R115 ;  /* 0x000000ffff297224 */ /* 0x000fe200078e0073 */
[----:B------:R-:W-:Y:S01]  /*4970*/  HMMA.16816.F32 R24, R8, R62, RZ ;  /* 0x0000003e0818723c */ /* 0x000fe200000018ff */
[----:B------:R-:W-:-:S07]  /*4980*/  IMAD.MOV.U32 R40, RZ, RZ, R114 ;  /* 0x000000ffff287224 */ /* 0x000fce00078e0072 */
[C---:B------:R-:W-:Y:S01]  /*4990*/  HMMA.16816.F32 R128, R4.reuse, R28, R20 ;  /* 0x0000001c0480723c */ /* 0x040fe20000001814 */
[----:B------:R-:W3:Y:S07]  /*49a0*/  LDSM.16.MT88.4 R20, [R224+0x6800] ;  /* 0x00680000e014783b */ /* 0x000eee0000004200 */
[C---:B-1----:R-:W-:Y:S07]  /*49b0*/  HMMA.16816.F32 R148, R4.reuse, R32, R12 ;  /* 0x000000200494723c */ /* 0x042fee000000180c */
[----:B------:R-:W-:Y:S01]  /*49c0*/  IMAD.MOV.U32 R33, RZ, RZ, R113 ;  /* 0x000000ffff217224 */ /* 0x000fe200078e0071 */
[----:B------:R-:W-:Y:S01]  /*49d0*/  HMMA.16816.F32 R60, R4, R74, R24 ;  /* 0x0000004a043c723c */ /* 0x000fe20000001818 */
[----:B------:R-:W-:-:S07]  /*49e0*/  IMAD.MOV.U32 R32, RZ, RZ, R112 ;  /* 0x000000ffff207224 */ /* 0x000fce00078e0070 */
[C---:B--2---:R-:W-:Y:S07]  /*49f0*/  HMMA.16816.F32 R12, R8.reuse, R36, RZ ;  /* 0x00000024080c723c */ /* 0x044fee00000018ff */
[----:B------:R-:W-:Y:S01]  /*4a00*/  IMAD.MOV.U32 R37, RZ, RZ, R105 ;  /* 0x000000ffff257224 */ /* 0x000fe200078e0069 */
[----:B------:R-:W-:Y:S01]  /*4a10*/  HMMA.16816.F32 R24, R8, R86, RZ ;  /* 0x000000560818723c */ /* 0x000fe200000018ff */
[----:B------:R-:W-:-:S07]  /*4a20*/  IMAD.MOV.U32 R36, RZ, RZ, R104 ;  /* 0x000000ffff247224 */ /* 0x000fce00078e0068 */
[C---:B------:R-:W-:Y:S08]  /*4a30*/  HMMA.16816.F32 R120, R4.reuse, R30, R16 ;  /* 0x0000001e0478723c */ /* 0x040ff00000001810 */
[C---:B---3--:R-:W-:Y:S08]  /*4a40*/  HMMA.16816.F32 R116, R4.reuse, R20, R12 ;  /* 0x000000140474723c */ /* 0x048ff0000000180c */
[----:B------:R-:W-:Y:S01]  /*4a50*/  HMMA.16816.F32 R124, R4, R50, R24 ;  /* 0x00000032047c723c */ /* 0x000fe20000001818 */
[----:B------:R-:W1:Y:S07]  /*4a60*/  LDSM.16.MT88.4 R24, [R228+0x6000] ;  /* 0x00600000e418783b */ /* 0x000e6e0000004200 */
[C---:B------:R-:W-:Y:S07]  /*4a70*/  HMMA.16816.F32 R12, R8.reuse, R38, RZ ;  /* 0x00000026080c723c */ /* 0x040fee00000018ff */
[----:B------:R-:W-:Y:S01]  /*4a80*/  IMAD.MOV.U32 R39, RZ, RZ, R109 ;  /* 0x000000ffff277224 */ /* 0x000fe200078e006d */
[----:B------:R-:W-:Y:S01]  /*4a90*/  HMMA.16816.F32 R16, R8, R42, RZ ;  /* 0x0000002a0810723c */ /* 0x000fe200000018ff */
[----:B------:R-:W-:-:S06]  /*4aa0*/  IMAD.MOV.U32 R38, RZ, RZ, R98 ;  /* 0x000000ffff267224 */ /* 0x000fcc00078e0062 */
[----:B------:R-:W-:Y:S02]  /*4ab0*/  IMAD.MOV.U32 R43, RZ, RZ, R107 ;  /* 0x000000ffff2b7224 */ /* 0x000fe400078e006b */
[----:B------:R-:W-:-:S07]  /*4ac0*/  IMAD.MOV.U32 R42, RZ, RZ, R106 ;  /* 0x000000ffff2a7224 */ /* 0x000fce00078e006a */
[C---:B------:R-:W-:Y:S01]  /*4ad0*/  HMMA.16816.F32 R112, R4.reuse, R22, R12 ;  /* 0x000000160470723c */ /* 0x040fe2000000180c */
[----:B------:R-:W2:Y:S06]  /*4ae0*/  LDSM.16.MT88.4 R20, [R228+0x6800] ;  /* 0x00680000e414783b */ /* 0x000eac0000004200 */
[----:B------:R-:W-:Y:S01]  /*4af0*/  FADD.FTZ R12, R77, R3 ;  /* 0x000000034d0c7221 */ /* 0x000fe20000010000 */
[----:B------:R-:W-:Y:S07]  /*4b00*/  HMMA.16816.F32 R104, R4, R34, R16 ;  /* 0x000000220468723c */ /* 0x000fee0000001810 */
[----:B------:R-:W-:-:S02]  /*4b10*/  FADD.FTZ R16, R57, R56 ;  /* 0x0000003839107221 */ /* 0x000fc40000010000 */
[----:B------:R-:W-:Y:S02]  /*4b20*/  IMAD.MOV.U32 R35, RZ, RZ, R111 ;  /* 0x000000ffff237224 */ /* 0x000fe400078e006f */
[----:B------:R-:W-:Y:S02]  /*4b30*/  FADD.FTZ R3, R58, R16 ;  /* 0x000000103a037221 */ /* 0x000fe40000010000 */
[----:B------:R-:W-:Y:S02]  /*4b40*/  FADD.FTZ R16, R78, R12 ;  /* 0x0000000c4e107221 */ /* 0x000fe40000010000 */
[----:B-1----:R-:W-:Y:S01]  /*4b50*/  HMMA.16816.F32 R12, R8, R24, RZ ;  /* 0x00000018080c723c */ /* 0x002fe200000018ff */
[----:B------:R-:W-:Y:S02]  /*4b60*/  IMAD.MOV.U32 R34, RZ, RZ, R110 ;  /* 0x000000ffff227224 */ /* 0x000fe400078e006e */
[----:B------:R-:W-:Y:S02]  /*4b70*/  IMAD.MOV.U32 R56, RZ, RZ, R108 ;  /* 0x000000ffff387224 */ /* 0x000fe400078e006c */
[----:B------:R-:W-:-:S02]  /*4b80*/  IMAD.MOV.U32 R57, RZ, RZ, R99 ;  /* 0x000000ffff397224 */ /* 0x000fc400078e0063 */
[----:B------:R-:W-:Y:S02]  /*4b90*/  IMAD.MOV.U32 R58, RZ, RZ, R97 ;  /* 0x000000ffff3a7224 */ /* 0x000fe400078e0061 */
[----:B------:R-:W-:Y:S02]  /*4ba0*/  FADD.FTZ R3, R59, R3 ;  /* 0x000000033b037221 */ /* 0x000fe40000010000 */
[----:B------:R-:W-:Y:S02]  /*4bb0*/  IMAD.MOV.U32 R59, RZ, RZ, R95 ;  /* 0x000000ffff3b7224 */ /* 0x000fe400078e005f */
[----:B------:R-:W-:-:S04]  /*4bc0*/  FADD.FTZ R3, R69, R3 ;  /* 0x0000000345037221 */ /* 0x000fc80000010000 */
[----:B------:R-:W-:-:S07]  /*4bd0*/  FADD.FTZ R3, R68, R3 ;  /* 0x0000000344037221 */ /* 0x000fce0000010000 */
[----:B--2---:R-:W-:Y:S07]  /*4be0*/  HMMA.16816.F32 R108, R4, R20, R12 ;  /* 0x00000014046c723c */ /* 0x004fee000000180c */
[----:B------:R-:W-:Y:S02]  /*4bf0*/  FADD.FTZ R12, R80, R16 ;  /* 0x00000010500c7221 */ /* 0x000fe40000010000 */
[----:B------:R-:W-:Y:S02]  /*4c00*/  IMAD.MOV.U32 R80, RZ, RZ, R94 ;  /* 0x000000ffff507224 */ /* 0x000fe400078e005e */
[----:B------:R-:W-:-:S02]  /*4c10*/  FADD.FTZ R16, R79, R12 ;  /* 0x0000000c4f107221 */ /* 0x000fc40000010000 */
[----:B------:R-:W-:Y:S01]  /*4c20*/  HMMA.16816.F32 R12, R8, R26, RZ ;  /* 0x0000001a080c723c */ /* 0x000fe200000018ff */
[----:B------:R-:W1:Y:S01]  /*4c30*/  LDSM.16.MT88.4 R24, [R227+0x6000] ;  /* 0x00600000e318783b */ /* 0x000e620000004200 */
[----:B------:R-:W-:Y:S02]  /*4c40*/  FADD.FTZ R21, R76, R3 ;  /* 0x000000034c157221 */ /* 0x000fe40000010000 */
[----:B------:R-:W-:Y:S11]  /*4c50*/  FFMA.FTZ R3, R90, c[0x0][0x2d0], -R0 ;  /* 0x0000b4005a037a23 */ /* 0x000ff60000010800 */
[----:B------:R-:W-:Y:S09]  /*4c60*/  @!UPT UIADD3 URZ, URZ, URZ, URZ ;  /* 0x0000003f3f3ff290 */ /* 0x000ff2000fffe03f */
[----:B------:R-:W-:Y:S07]  /*4c70*/  HMMA.16816.F32 R96, R4, R22, R12 ;  /* 0x000000160460723c */ /* 0x000fee000000180c */
[----:B------:R-:W-:Y:S02]  /*4c80*/  FADD.FTZ R22, R81, R16 ;  /* 0x0000001051167221 */ /* 0x000fe40000010000 */
[----:B------:R-:W2:Y:S01]  /*4c90*/  LDSM.16.MT88.4 R16, [R227+0x6800] ;  /* 0x00680000e310783b */ /* 0x000ea20000004200 */
[----:B------:R-:W-:Y:S01]  /*4ca0*/  IMAD.MOV.U32 R23, RZ, RZ, R58 ;  /* 0x000000ffff177224 */ /* 0x000fe200078e003a */
[----:B-1----:R-:W-:Y:S11]  /*4cb0*/  HMMA.16816.F32 R12, R8, R24, RZ ;  /* 0x00000018080c723c */ /* 0x002ff600000018ff */
[----:B------:R-:W-:Y:S11]  /*4cc0*/  @!UPT UIADD3 URZ, URZ, URZ, URZ ;  /* 0x0000003f3f3ff290 */ /* 0x000ff6000fffe03f */
[----:B------:R-:W-:Y:S02]  /*4cd0*/  @!UPT UIADD3 URZ, URZ, URZ, URZ ;  /* 0x0000003f3f3ff290 */ /* 0x000fe4000fffe03f */
[----:B--2---:R-:W-:Y:S08]  /*4ce0*/  HMMA.16816.F32 R92, R4, R16, R12 ;  /* 0x00000010045c723c */ /* 0x004ff0000000180c */
[----:B------:R-:W-:Y:S11]  /*4cf0*/  HMMA.16816.F32 R12, R8, R26, RZ ;  /* 0x0000001a080c723c */ /* 0x000ff600000018ff */
[----:B------:R-:W-:Y:S11]  /*4d00*/  @!UPT UIADD3 URZ, URZ, URZ, URZ ;  /* 0x0000003f3f3ff290 */ /* 0x000ff6000fffe03f */
[----:B------:R-:W-:Y:S02]  /*4d10*/  @!UPT UIADD3 URZ, URZ, URZ, URZ ;  /* 0x0000003f3f3ff290 */ /* 0x000fe4000fffe03f */
[----:B------:R-:W-:Y:S01]  /*4d20*/  HMMA.16816.F32 R84, R4, R18, R12 ;  /* 0x000000120454723c */ /* 0x000fe2000000180c */
[----:B------:R-:W1:Y:S07]  /*4d30*/  LDSM.16.MT88.4 R12, [R230+0x6000] ;  /* 0x00600000e60c783b */ /* 0x000e6e0000004200 */
[C---:B-1----:R-:W-:Y:S08]  /*4d40*/  HMMA.16816.F32 R16, R8.reuse, R12, RZ ;  /* 0x0000000c0810723c */ /* 0x042ff000000018ff */
[----:B------:R-:W-:Y:S01]  /*4d50*/  HMMA.16816.F32 R8, R8, R14, RZ ;  /* 0x0000000e0808723c */ /* 0x000fe200000018ff */
[----:B------:R-:W1:Y:S11]  /*4d60*/  LDSM.16.MT88.4 R12, [R230+0x6800] ;  /* 0x00680000e60c783b */ /* 0x000e760000004200 */
[----:B------:R-:W-:Y:S04]  /*4d70*/  @!UPT UIADD3 URZ, URZ, URZ, URZ ;  /* 0x0000003f3f3ff290 */ /* 0x000fe8000fffe03f */
[C---:B-1----:R-:W-:Y:S01]  /*4d80*/  HMMA.16816.F32 R28, R4.reuse, R12, R16 ;  /* 0x0000000c041c723c */ /* 0x042fe20000001810 */
[----:B------:R1:W-:Y:S07]  /*4d90*/  MUFU.EX2 R13, R3 ;  /* 0x00000003000d7308 */ /* 0x0003ee0000000800 */
[----:B------:R-:W-:Y:S01]  /*4da0*/  HMMA.16816.F32 R24, R4, R14, R8 ;  /* 0x0000000e0418723c */ /* 0x000fe20000001808 */
[----:B------:R-:W2:Y:S01]  /*4db0*/  LDSM.16.MT88.4 R8, [R224+0x1000] ;  /* 0x00100000e008783b */ /* 0x000ea20000004200 */
[----:B-1----:R-:W-:-:S04]  /*4dc0*/  FFMA.FTZ R3, R91, c[0x0][0x2d0], -R0 ;  /* 0x0000b4005b037a23 */ /* 0x002fc80000010800 */
[----:B------:R1:W3:Y:S02]  /*4dd0*/  MUFU.EX2 R17, R3 ;  /* 0x0000000300117308 */ /* 0x0002e40000000800 */
[----:B-1----:R-:W-:Y:S01]  /*4de0*/  FFMA.FTZ R3, R102, c[0x0][0x2d0], -R0 ;  /* 0x0000b40066037a23 */ /* 0x002fe20000010800 */
[----:B---3--:R-:W-:Y:S01]  /*4df0*/  F2FP.PACK_AB R4, R17, R13 ;  /* 0x0000000d1104723e */ /* 0x008fe200000000ff */
[----:B------:R-:W-:-:S04]  /*4e00*/  IMAD.MOV.U32 R102, RZ, RZ, R39 ;  /* 0x000000ffff667224 */ /* 0x000fc800078e0027 */
[----:B------:R1:W-:Y:S02]  /*4e10*/  MUFU.EX2 R16, R3 ;  /* 0x0000000300107308 */ /* 0x0003e40000000800 */
[----:B-1----:R-:W-:Y:S02]  /*4e20*/  FFMA.FTZ R3, R103, c[0x0][0x2d0], -R0 ;  /* 0x0000b40067037a23 */ /* 0x002fe40000010800 */
[----:B------:R-:W-:-:S04]  /*4e30*/  IMAD.MOV.U32 R103, RZ, RZ, R38 ;  /* 0x000000ffff677224 */ /* 0x000fc800078e0026 */
[----:B------:R1:W3:Y:S02]  /*4e40*/  MUFU.EX2 R20, R3 ;  /* 0x0000000300147308 */ /* 0x0002e40000000800 */
[----:B-1----:R-:W-:Y:S01]  /*4e50*/  FFMA.FTZ R3, R89, c[0x0][0x2d0], -R2 ;  /* 0x0000b40059037a23 */ /* 0x002fe20000010802 */
[----:B---3--:R-:W-:-:S05]  /*4e60*/  F2FP.PACK_AB R6, R20, R16 ;  /* 0x000000101406723e */ /* 0x008fca00000000ff */
[----:B------:R1:W-:Y:S02]  /*4e70*/  MUFU.EX2 R12, R3 ;  /* 0x00000003000c7308 */ /* 0x0003e40000000800 */
        /* <DEDUP_REMOVED lines=8> */
[----:B------:R-:W-:-:S05]  /*4f00*/  FFMA.FTZ R3, R222, c[0x0][0x2d0], -R0 ;  /* 0x0000b400de037a23 */ /* 0x000fca0000010800 */
[----:B------:R1:W-:Y:S01]  /*4f10*/  MUFU.EX2 R15, R3 ;  /* 0x00000003000f7308 */ /* 0x0003e20000000800 */
[C---:B--2---:R-:W-:Y:S07]  /*4f20*/  HMMA.16816.F32 R76, R4.reuse, R8, R216 ;  /* 0x00000008044c723c */ /* 0x044fee00000018d8 */
[----:B------:R-:W-:Y:S01]  /*4f30*/  IMAD.MOV.U32 R218, RZ, RZ, R72 ;  /* 0x000000ffffda7224 */ /* 0x000fe200078e0048 */
[----:B------:R-:W-:Y:S01]  /*4f40*/  HMMA.16816.F32 R52, R4, R10, R144 ;  /* 0x0000000a0434723c */ /* 0x000fe20000001890 */
[----:B------:R-:W2:Y:S01]  /*4f50*/  LDSM.16.MT88.4 R8, [R228+0x1000] ;  /* 0x00100000e408783b */ /* 0x000ea20000004200 */
[----:B------:R-:W-:-:S02]  /*4f60*/  IMAD.MOV.U32 R219, RZ, RZ, R73 ;  /* 0x000000ffffdb7224 */ /* 0x000fc400078e0049 */
[----:B------:R-:W-:Y:S02]  /*4f70*/  IMAD.MOV.U32 R217, RZ, RZ, R59 ;  /* 0x000000ffffd97224 */ /* 0x000fe400078e003b */
[----:B------:R-:W-:Y:S02]  /*4f80*/  IMAD.MOV.U32 R216, RZ, RZ, R57 ;  /* 0x000000ffffd87224 */ /* 0x000fe400078e0039 */
[----:B-1----:R-:W-:Y:S01]  /*4f90*/  FFMA.FTZ R3, R223, c[0x0][0x2d0], -R0 ;  /* 0x0000b400df037a23 */ /* 0x002fe20000010800 */
[C---:B--2---:R-:W-:Y:S07]  /*4fa0*/  HMMA.16816.F32 R72, R4.reuse, R8, R212 ;  /* 0x000000080448723c */ /* 0x044fee00000018d4 */
[----:B------:R-:W-:Y:S01]  /*4fb0*/  IMAD.MOV.U32 R214, RZ, RZ, R34 ;  /* 0x000000ffffd67224 */ /* 0x000fe200078e0022 */
[----:B------:R-:W-:Y:S01]  /*4fc0*/  HMMA.16816.F32 R48, R4, R10, R64 ;  /* 0x0000000a0430723c */ /* 0x000fe20000001840 */
[----:B------:R-:W1:Y:S01]  /*4fd0*/  LDSM.16.MT88.4 R8, [R227+0x1000] ;  /* 0x00100000e308783b */ /* 0x000e620000004200 */
[----:B------:R-:W-:-:S02]  /*4fe0*/  IMAD.MOV.U32 R213, RZ, RZ, R35 ;  /* 0x000000ffffd57224 */ /* 0x000fc400078e0023 */
[----:B------:R-:W-:Y:S02]  /*4ff0*/  IMAD.MOV.U32 R215, RZ, RZ, R56 ;  /* 0x000000ffffd77224 */ /* 0x000fe400078e0038 */
[----:B------:R-:W-:Y:S02]  /*5000*/  IMAD.MOV.U32 R212, RZ, RZ, R36 ;  /* 0x000000ffffd47224 */ /* 0x000fe400078e0024 */
[--C-:B------:R-:W-:Y:S02]  /*5010*/  FFMA.FTZ R222, R214, c[0x0][0x2d0], -R0.reuse ;  /* 0x0000b400d6de7a23 */ /* 0x100fe40000010800 */
[----:B------:R-:W-:Y:S01]  /*5020*/  FFMA.FTZ R223, R215, c[0x0][0x2d0], -R0 ;  /* 0x0000b400d7df7a23 */ /* 0x000fe20000010800 */
[C---:B-1----:R-:W-:Y:S07]  /*5030*/  HMMA.16816.F32 R68, R4.reuse, R8, R208 ;  /* 0x000000080444723c */ /* 0x042fee00000018d0 */
[----:B------:R-:W-:Y:S01]  /*5040*/  IMAD.MOV.U32 R208, RZ, RZ, R42 ;  /* 0x000000ffffd07224 */ /* 0x000fe200078e002a */
[----:B------:R-:W-:Y:S01]  /*5050*/  HMMA.16816.F32 R44, R4, R10, R44 ;  /* 0x0000000a042c723c */ /* 0x000fe2000000182c */
[----:B------:R-:W1:Y:S01]  /*5060*/  LDSM.16.MT88.4 R8, [R230+0x1000] ;  /* 0x00100000e608783b */ /* 0x000e620000004200 */
[----:B------:R-:W-:-:S02]  /*5070*/  IMAD.MOV.U32 R211, RZ, RZ, R33 ;  /* 0x000000ffffd37224 */ /* 0x000fc400078e0021 */
[----:B------:R-:W-:Y:S02]  /*5080*/  IMAD.MOV.U32 R209, RZ, RZ, R37 ;  /* 0x000000ffffd17224 */ /* 0x000fe400078e0025 */
[----:B------:R-:W-:Y:S02]  /*5090*/  IMAD.MOV.U32 R210, RZ, RZ, R80 ;  /* 0x000000ffffd27224 */ /* 0x000fe400078e0050 */
[----:B-1----:R-:W-:Y:S07]  /*50a0*/  HMMA.16816.F32 R64, R4, R8, R164 ;  /* 0x000000080440723c */ /* 0x002fee00000018a4 */
[----:B------:R-:W-:-:S02]  /*50b0*/  IMAD.MOV.U32 R167, RZ, RZ, R43 ;  /* 0x000000ffffa77224 */ /* 0x000fc400078e002b */
[----:B------:R-:W-:Y:S02]  /*50c0*/  IMAD.MOV.U32 R164, RZ, RZ, R40 ;  /* 0x000000ffffa47224 */ /* 0x000fe400078e0028 */
[----:B------:R-:W-:Y:S02]  /*50d0*/  IMAD.MOV.U32 R165, RZ, RZ, R41 ;  /* 0x000000ffffa57224 */ /* 0x000fe400078e0029 */
[----:B------:R-:W-:Y:S01]  /*50e0*/  HMMA.16816.F32 R40, R4, R10, R60 ;  /* 0x0000000a0428723c */ /* 0x000fe2000000183c */
[----:B------:R-:W1:Y:S01]  /*50f0*/  LDSM.16.MT88.4 R8, [R224+0x4000] ;  /* 0x00400000e008783b */ /* 0x000e620000004200 */
[----:B------:R-:W-:-:S06]  /*5100*/  IMAD.MOV.U32 R166, RZ, RZ, R32 ;  /* 0x000000ffffa67224 */ /* 0x000fcc00078e0020 */
[C---:B-1----:R-:W-:Y:S08]  /*5110*/  HMMA.16816.F32 R60, R4.reuse, R8, R140 ;  /* 0x00000008043c723c */ /* 0x042ff0000000188c */
[C---:B------:R-:W-:Y:S01]  /*5120*/  HMMA.16816.F32 R32, R4.reuse, R10, R132 ;  /* 0x0000000a0420723c */ /* 0x040fe20000001884 */
[----:B------:R-:W1:Y:S07]  /*5130*/  LDSM.16.MT88.4 R8, [R228+0x4000] ;  /* 0x00400000e408783b */ /* 0x000e6e0000004200 */
        /* <DEDUP_REMOVED lines=19> */
[----:B------:R-:W-:Y:S01]  /*5270*/  HMMA.16816.F32 R28, R4, R10, R24 ;  /* 0x0000000a041c723c */ /* 0x000fe20000001818 */
[----:B------:R1:W2:Y:S01]  /*5280*/  MUFU.EX2 R26, R3 ;  /* 0x00000003001a7308 */ /* 0x0002a20000000800 */
[----:B------:R-:W3:Y:S05]  /*5290*/  LDSM.16.MT88.4 R8, [R224+0x1800] ;  /* 0x00180000e008783b */ /* 0x000eea0000004200 */
[----:B------:R-:W-:-:S02]  /*52a0*/  FFMA.FTZ R4, R154, c[0x0][0x2d0], -R2 ;  /* 0x0000b4009a047a23 */ /* 0x000fc40000010802 */
[----:B------:R-:W-:Y:S02]  /*52b0*/  FADD.FTZ R5, R152, R21 ;  /* 0x0000001598057221 */ /* 0x000fe40000010000 */
[----:B------:R4:W-:Y:S01]  /*52c0*/  MUFU.EX2 R25, R4 ;  /* 0x0000000400197308 */ /* 0x0009e20000000800 */
[--C-:B------:R-:W-:Y:S02]  /*52d0*/  FFMA.FTZ R21, R209, c[0x0][0x2d0], -R0.reuse ;  /* 0x0000b400d1157a23 */ /* 0x100fe40000010800 */
[----:B------:R-:W-:Y:S02]  /*52e0*/  FADD.FTZ R5, R12, R5 ;  /* 0x000000050c057221 */ /* 0x000fe40000010000 */
[--C-:B------:R-:W-:Y:S02]  /*52f0*/  FFMA.FTZ R12, R166, c[0x0][0x2d0], -R0.reuse ;  /* 0x0000b400a60c7a23 */ /* 0x100fe40000010800 */
[----:B-1----:R-:W-:Y:S02]  /*5300*/  FFMA.FTZ R3, R164, c[0x0][0x2d0], -R0 ;  /* 0x0000b400a4037a23 */ /* 0x002fe40000010800 */
[----:B------:R-:W-:-:S02]  /*5310*/  IMAD.MOV.U32 R27, RZ, RZ, R217 ;  /* 0x000000ffff1b7224 */ /* 0x000fc400078e00d9 */
[----:B------:R1:W-:Y:S02]  /*5320*/  MUFU.EX2 R86, R3 ;  /* 0x0000000300567308 */ /* 0x0003e40000000800 */
[--C-:B------:R-:W-:Y:S02]  /*5330*/  FFMA.FTZ R27, R27, c[0x0][0x2d0], -R2.reuse ;  /* 0x0000b4001b1b7a23 */ /* 0x100fe40000010802 */
[----:B----4-:R-:W-:Y:S02]  /*5340*/  FFMA.FTZ R4, R220, c[0x0][0x2d0], -R2 ;  /* 0x0000b400dc047a23 */ /* 0x010fe40000010802 */
[--C-:B------:R-:W-:Y:S02]  /*5350*/  FFMA.FTZ R220, R212, c[0x0][0x2d0], -R0.reuse ;  /* 0x0000b400d4dc7a23 */ /* 0x100fe40000010800 */
[----:B------:R2:W-:Y:S01]  /*5360*/  MUFU.EX2 R84, R4 ;  /* 0x0000000400547308 */ /* 0x0005e20000000800 */
[----:B-1----:R-:W-:-:S07]  /*5370*/  FFMA.FTZ R3, R165, c[0x0][0x2d0], -R0 ;  /* 0x0000b400a5037a23 */ /* 0x002fce0000010800 */
[----:B------:R1:W4:Y:S01]  /*5380*/  MUFU.EX2 R87, R3 ;  /* 0x0000000300577308 */ /* 0x0003220000000800 */
[----:B--2---:R-:W-:Y:S01]  /*5390*/  F2FP.PACK_AB R4, R26, R15 ;  /* 0x0000000f1a04723e */ /* 0x004fe200000000ff */
[----:B-1----:R-:W-:Y:S02]  /*53a0*/  FADD.FTZ R3, R153, R22 ;  /* 0x0000001699037221 */ /* 0x002fe40000010000 */
[----:B------:R-:W-:Y:S02]  /*53b0*/  IMAD.MOV.U32 R22, RZ, RZ, R216 ;  /* 0x000000ffff167224 */ /* 0x000fe400078e00d8 */
[----:B------:R-:W-:Y:S02]  /*53c0*/  FADD.FTZ R6, R13, R3 ;  /* 0x000000030d067221 */ /* 0x000fe40000010000 */
[----:B------:R-:W-:Y:S02]  /*53d0*/  FFMA.FTZ R3, R155, c[0x0][0x2d0], -R2 ;  /* 0x0000b4009b037a23 */ /* 0x000fe40000010802 */
[----:B------:R-:W-:-:S02]  /*53e0*/  FFMA.FTZ R13, R167, c[0x0][0x2d0], -R0 ;  /* 0x0000b400a70d7a23 */ /* 0x000fc40000010800 */
[----:B------:R1:W-:Y:S02]  /*53f0*/  MUFU.EX2 R24, R3 ;  /* 0x0000000300187308 */ /* 0x0003e40000000800 */
[----:B-1----:R-:W-:Y:S02]  /*5400*/  FFMA.FTZ R3, R221, c[0x0][0x2d0], -R2 ;  /* 0x0000b400dd037a23 */ /* 0x002fe40000010802 */
[----:B------:R-:W-:-:S04]  /*5410*/  FFMA.FTZ R221, R213, c[0x0][0x2d0], -R0 ;  /* 0x0000b400d5dd7a23 */ /* 0x000fc80000010800 */
[----:B------:R1:W2:Y:S02]  /*5420*/  MUFU.EX2 R85, R3 ;  /* 0x0000000300557308 */ /* 0x0002a40000000800 */
[----:B-1----:R-:W-:Y:S01]  /*5430*/  FADD.FTZ R3, R17, R6 ;  /* 0x0000000611037221 */ /* 0x002fe20000010000 */
[----:B----4-:R-:W-:Y:S01]  /*5440*/  F2FP.PACK_AB R6, R87, R86 ;  /* 0x000000565706723e */ /* 0x010fe200000000ff */
[----:B------:R-:W-:Y:S01]  /*5450*/  FFMA.FTZ R17, R208, c[0x0][0x2d0], -R0 ;  /* 0x0000b400d0117a23 */ /* 0x000fe20000010800 */
[----:B--2---:R-:W-:Y:S01]  /*5460*/  F2FP.PACK_AB R7, R84, R85 ;  /* 0x000000555407723e */ /* 0x004fe200000000ff */
[----:B------:R-:W-:Y:S01]  /*5470*/  FADD.FTZ R0, R14, R5 ;  /* 0x000000050e007221 */ /* 0x000fe20000010000 */
[----:B------:R-:W-:Y:S01]  /*5480*/  F2FP.PACK_AB R5, R24, R25 ;  /* 0x000000191805723e */ /* 0x000fe200000000ff */
[----:B------:R-:W-:Y:S02]  /*5490*/  FADD.FTZ R14, R16, R3 ;  /* 0x00000003100e7221 */ /* 0x000fe40000010000 */
[----:B------:R-:W-:-:S02]  /*54a0*/  IMAD.MOV.U32 R16, RZ, RZ, R218 ;  /* 0x000000ffff107224 */ /* 0x000fc400078e00da */
[----:B------:R-:W-:Y:S02]  /*54b0*/  IMAD.MOV.U32 R3, RZ, RZ, R219 ;  /* 0x000000ffff037224 */ /* 0x000fe400078e00db */
[----:B---3--:R-:W-:Y:S02]  /*54c0*/  HMMA.16816.F32 R216, R4, R8, R76 ;  /* 0x0000000804d8723c */ /* 0x008fe4000000184c */
[----:B------:R-:W-:-:S06]  /*54d0*/  FFMA.FTZ R3, R3, c[0x0][0x2d0], -R2 ;  /* 0x0000b40003037a23 */ /* 0x000fcc0000010802 */
[C---:B------:R-:W-:Y:S01]  /*54e0*/  HMMA.16816.F32 R212, R4.reuse, R10, R52 ;  /* 0x0000000a04d4723c */ /* 0x040fe20000001834 */
[----:B------:R-:W1:Y:S01]  /*54f0*/  LDSM.16.MT88.4 R8, [R228+0x1800] ;  /* 0x00180000e408783b */ /* 0x000e620000004200 */
[----:B------:R-:W-:Y:S05]  /*5500*/  MUFU.EX2 R3, R3 ;  /* 0x0000000300037308 */ /* 0x000fea0000000800 */
[----:B------:R-:W-:Y:S02]  /*5510*/  IMAD.MOV.U32 R54, RZ, RZ, R210 ;  /* 0x000000ffff367224 */ /* 0x000fe400078e00d2 */
[----:B------:R-:W-:Y:S02]  /*5520*/  IMAD.MOV.U32 R55, RZ, RZ, R211 ;  /* 0x000000ffff377224 */ /* 0x000fe400078e00d3 */
        /* <DEDUP_REMOVED lines=12> */
[C---:B-1----:R-:W-:Y:S07]  /*55f0*/  HMMA.16816.F32 R92, R4.reuse, R8, R56 ;  /* 0x00000008045c723c */ /* 0x042fee0000001838 */
[----:B------:R-:W-:Y:S01]  /*5600*/  IMAD.MOV.U32 R59, RZ, RZ, R54 ;  /* 0x000000ffff3b7224 */ /* 0x000fe200078e0036 */
[----:B------:R-:W-:Y:S01]  /*5610*/  HMMA.16816.F32 R36, R4, R10, R36 ;  /* 0x0000000a0424723c */ /* 0x000fe20000001824 */
[----:B------:R-:W1:Y:S01]  /*5620*/  LDSM.16.MT88.4 R8, [R227+0x4800] ;  /* 0x00480000e308783b */ /* 0x000e620000004200 */
[----:B------:R-:W-:-:S02]  /*5630*/  IMAD.MOV.U32 R58, RZ, RZ, R55 ;  /* 0x000000ffff3a7224 */ /* 0x000fc400078e0037 */
[----:B------:R-:W-:-:S04]  /*5640*/  IMAD.MOV.U32 R57, RZ, RZ, R16 ;  /* 0x000000ffff397224 */ /* 0x000fc800078e0010 */
[C---:B-1----:R-:W-:Y:S08]  /*5650*/  HMMA.16816.F32 R88, R4.reuse, R8, R88 ;  /* 0x000000080458723c */ /* 0x042ff00000001858 */
[C---:B------:R-:W-:Y:S01]  /*5660*/  HMMA.16816.F32 R72, R4.reuse, R10, R80 ;  /* 0x0000000a0448723c */ /* 0x040fe20000001850 */
[----:B------:R-:W1:Y:S07]  /*5670*/  LDSM.16.MT88.4 R8, [R230+0x4800] ;  /* 0x00480000e608783b */ /* 0x000e6e0000004200 */
[C---:B-1----:R-:W-:Y:S07]  /*5680*/  HMMA.16816.F32 R64, R4.reuse, R8, R148 ;  /* 0x000000080440723c */ /* 0x042fee0000001894 */
[----:B------:R-:W-:Y:S01]  /*5690*/  IMAD.MOV.U32 R151, RZ, RZ, R102 ;  /* 0x000000ffff977224 */ /* 0x000fe200078e0066 */
[----:B------:R-:W-:Y:S01]  /*56a0*/  HMMA.16816.F32 R52, R4, R10, R104 ;  /* 0x0000000a0434723c */ /* 0x000fe20000001868 */
[----:B------:R-:W1:Y:S01]  /*56b0*/  LDSM.16.MT88.4 R8, [R224+0x7800] ;  /* 0x00780000e008783b */ /* 0x000e620000004200 */
[----:B------:R2:W-:Y:S05]  /*56c0*/  MUFU.EX2 R104, R17 ;  /* 0x0000001100687308 */ /* 0x0005ea0000000800 */
[----:B------:R-:W-:-:S03]  /*56d0*/  IMAD.MOV.U32 R107, RZ, RZ, R151 ;  /* 0x000000ffff6b7224 */ /* 0x000fc600078e0097 */
[----:B------:R-:W-:Y:S01]  /*56e0*/  MUFU.EX2 R105, R21 ;  /* 0x0000001500697308 */ /* 0x000fe20000000800 */
[C---:B-1----:R-:W-:Y:S07]  /*56f0*/  HMMA.16816.F32 R44, R4.reuse, R8, R144 ;  /* 0x00000008042c723c */ /* 0x042fee0000001890 */
[----:B------:R-:W-:Y:S01]  /*5700*/  IMAD.MOV.U32 R147, RZ, RZ, R223 ;  /* 0x000000ffff937224 */ /* 0x000fe200078e00df */
[----:B------:R-:W-:Y:S01]  /*5710*/  HMMA.16816.F32 R32, R4, R10, R128 ;  /* 0x0000000a0420723c */ /* 0x000fe20000001880 */
[----:B------:R-:W1:Y:S01]  /*5720*/  LDSM.16.MT88.4 R8, [R228+0x7800] ;  /* 0x00780000e408783b */ /* 0x000e620000004200 */
[----:B------:R-:W-:-:S02]  /*5730*/  IMAD.MOV.U32 R146, RZ, RZ, R222 ;  /* 0x000000ffff927224 */ /* 0x000fc400078e00de */
        /* <DEDUP_REMOVED lines=8> */
[C---:B-1----:R-:W-:Y:S01]  /*57c0*/  HMMA.16816.F32 R40, R4.reuse, R8, R132 ;  /* 0x000000080428723c */ /* 0x042fe20000001884 */
[----:B------:R-:W-:Y:S07]  /*57d0*/  MUFU.EX2 R8, R12 ;  /* 0x0000000c00087308 */ /* 0x000fee0000000800 */
[----:B------:R-:W-:Y:S01]  /*57e0*/  HMMA.16816.F32 R28, R4, R10, R28 ;  /* 0x0000000a041c723c */ /* 0x000fe2000000181c */
[----:B------:R1:W-:Y:S06]  /*57f0*/  MUFU.EX2 R9, R13 ;  /* 0x0000000d00097308 */ /* 0x0003ec0000000800 */
[----:B------:R-:W-:-:S02]  /*5800*/  FADD.FTZ R6, R20, R14 ;  /* 0x0000000e14067221 */ /* 0x000fc40000010000 */
[----:B------:R-:W-:Y:S02]  /*5810*/  FADD.FTZ R4, R18, R0 ;  /* 0x0000000012047221 */ /* 0x000fe40000010000 */
[----:B------:R-:W-:Y:S02]  /*5820*/  FADD.FTZ R6, R15, R6 ;  /* 0x000000060f067221 */ /* 0x000fe40000010000 */
[----:B------:R-:W-:Y:S02]  /*5830*/  FADD.FTZ R5, R19, R4 ;  /* 0x0000000413057221 */ /* 0x000fe40000010000 */
[--C-:B------:R-:W-:Y:S01]  /*5840*/  FFMA.FTZ R4, R23, c[0x0][0x2d0], -R2.reuse ;  /* 0x0000b40017047a23 */ /* 0x100fe20000010802 */
[----:B--2---:R-:W-:Y:S01]  /*5850*/  LDSM.16.MT88.4 R16, [R228+0x2000] ;  /* 0x00200000e410783b */ /* 0x004fe20000004200 */
[--C-:B------:R-:W-:Y:S02]  /*5860*/  FFMA.FTZ R0, R22, c[0x0][0x2d0], -R2.reuse ;  /* 0x0000b40016007a23 */ /* 0x100fe40000010802 */
[----:B------:R2:W-:Y:S01]  /*5870*/  MUFU.EX2 R102, R4 ;  /* 0x0000000400667308 */ /* 0x0005e20000000800 */
[----:B-1----:R-:W1:Y:S01]  /*5880*/  LDSM.16.MT88.4 R12, [R227+0x2000] ;  /* 0x00200000e30c783b */ /* 0x002e620000004200 */
[----:B------:R-:W-:-:S02]  /*5890*/  FFMA.FTZ R11, R58, c[0x0][0x2d0], -R2 ;  /* 0x0000b4003a0b7a23 */ /* 0x000fc40000010802 */
[--C-:B------:R-:W-:Y:S01]  /*58a0*/  FFMA.FTZ R10, R59, c[0x0][0x2d0], -R2.reuse ;  /* 0x0000b4003b0a7a23 */ /* 0x100fe20000010802 */
[----:B------:R-:W3:Y:S03]  /*58b0*/  LDSM.16.MT88.4 R20, [R224+0x2000] ;  /* 0x00200000e014783b */ /* 0x000ee60000004200 */
[----:B------:R-:W4:Y:S01]  /*58c0*/  MUFU.EX2 R0, R0 ;  /* 0x0000000000007308 */ /* 0x000f220000000800 */
[----:B--2---:R-:W-:-:S07]  /*58d0*/  FFMA.FTZ R4, R103, c[0x0][0x2d0], -R2 ;  /* 0x0000b40067047a23 */ /* 0x004fce0000010802 */
[----:B------:R2:W5:Y:S02]  /*58e0*/  MUFU.EX2 R103, R4 ;  /* 0x0000000400677308 */ /* 0x0005640000000800 */
[----:B--2---:R-:W-:Y:S01]  /*58f0*/  FADD.FTZ R4, R25, R5 ;  /* 0x0000000519047221 */ /* 0x004fe20000010000 */
[----:B----4-:R-:W-:Y:S01]  /*5900*/  F2FP.PACK_AB R5, R0, R3 ;  /* 0x000000030005723e */ /* 0x010fe200000000ff */
[----:B------:R-:W-:Y:S01]  /*5910*/  FFMA.FTZ R25, R57, c[0x0][0x2d0], -R2 ;  /* 0x0000b40039197a23 */ /* 0x000fe20000010802 */
[----:B-----5:R-:W-:Y:S01]  /*5920*/  F2FP.PACK_AB R7, R103, R102 ;  /* 0x000000666707723e */ /* 0x020fe200000000ff */
[----:B------:R-:W-:Y:S01]  /*5930*/  FADD.FTZ R2, R26, R6 ;  /* 0x000000061a027221 */ /* 0x000fe20000010000 */
[----:B------:R-:W-:Y:S01]  /*5940*/  F2FP.PACK_AB R6, R105, R104 ;  /* 0x000000686906723e */ /* 0x000fe200000000ff */
[----:B------:R-:W-:Y:S01]  /*5950*/  FADD.FTZ R24, R24, R4 ;  /* 0x0000000418187221 */ /* 0x000fe20000010000 */
[----:B------:R-:W-:-:S07]  /*5960*/  F2FP.PACK_AB R4, R9, R8 ;  /* 0x000000080904723e */ /* 0x000fce00000000ff */
[C---:B-1----:R-:W-:Y:S08]  /*5970*/  HMMA.16816.F32 R132, R4.reuse, R12, R164 ;  /* 0x0000000c0484723c */ /* 0x042ff000000018a4 */
[C---:B------:R-:W-:Y:S01]  /*5980*/  HMMA.16816.F32 R220, R4.reuse, R14, R124 ;  /* 0x0000000e04dc723c */ /* 0x040fe2000000187c */
[----:B------:R-:W1:Y:S07]  /*5990*/  LDSM.16.MT88.4 R12, [R228+0x5000] ;  /* 0x00500000e40c783b */ /* 0x000e6e0000004200 */
[C---:B---3--:R-:W-:Y:S08]  /*59a0*/  HMMA.16816.F32 R108, R4.reuse, R20, R216 ;  /* 0x00000014046c723c */ /* 0x048ff000000018d8 */
[----:B------:R-:W-:Y:S01]  /*59b0*/  IMAD.MOV.U32 R106, RZ, RZ, R135 ;  /* 0x000000ffff6a7224 */ /* 0x000fe200078e0087 */
[----:B------:R-:W-:Y:S01]  /*59c0*/  HMMA.16816.F32 R56, R4, R22, R212 ;  /* 0x000000160438723c */ /* 0x000fe200000018d4 */
[----:B------:R-:W2:Y:S01]  /*59d0*/  LDSM.16.MT88.4 R20, [R230+0x2000] ;  /* 0x00200000e614783b */ /* 0x000ea20000004200 */
[----:B------:R-:W-:-:S02]  /*59e0*/  IMAD.MOV.U32 R130, RZ, RZ, R132 ;  /* 0x000000ffff827224 */ /* 0x000fc400078e0084 */
[----:B------:R-:W-:Y:S02]  /*59f0*/  IMAD.MOV.U32 R127, RZ, RZ, R106 ;  /* 0x000000ffff7f7224 */ /* 0x000fe400078e006a */
[----:B------:R-:W3:Y:S01]  /*5a00*/  LDL R106, [R1+0x58] ;  /* 0x00005800016a7983 */ /* 0x000ee20000100800 */
[----:B------:R-:W-:Y:S01]  /*5a10*/  IMAD.MOV.U32 R129, RZ, RZ, R133 ;  /* 0x000000ffff817224 */ /* 0x000fe200078e0085 */
[C---:B------:R-:W-:Y:S01]  /*5a20*/  HMMA.16816.F32 R116, R4.reuse, R16, R208 ;  /* 0x000000100474723c */ /* 0x040fe200000018d0 */
[----:B------:R-:W-:Y:S02]  /*5a30*/  IMAD.MOV.U32 R128, RZ, RZ, R134 ;  /* 0x000000ffff807224 */ /* 0x000fe400078e0086 */
[----:B------:R-:W-:Y:S02]  /*5a40*/  FADD.FTZ R2, R86, R2 ;  /* 0x0000000256027221 */ /* 0x000fe40000010000 */
[----:B------:R-:W-:Y:S02]  /*5a50*/  IMAD.MOV.U32 R124, RZ, RZ, R130 ;  /* 0x000000ffff7c7224 */ /* 0x000fe400078e0082 */
[----:B------:R-:W-:Y:S01]  /*5a60*/  IMAD.MOV.U32 R125, RZ, RZ, R129 ;  /* 0x000000ffff7d7224 */ /* 0x000fe200078e0081 */
[----:B------:R-:W-:Y:S01]  /*5a70*/  HMMA.16816.F32 R76, R4, R18, R76 ;  /* 0x00000012044c723c */ /* 0x000fe2000000184c */
[----:B------:R-:W4:Y:S01]  /*5a80*/  LDSM.16.MT88.4 R16, [R224+0x5000] ;  /* 0x00500000e010783b */ /* 0x000f220000004200 */
[----:B------:R-:W-:-:S06]  /*5a90*/  IMAD.MOV.U32 R126, RZ, RZ, R128 ;  /* 0x000000ffff7e7224 */ /* 0x000fcc00078e0080 */
[C---:B-1----:R-:W-:Y:S08]  /*5aa0*/  HMMA.16816.F32 R92, R4.reuse, R12, R92 ;  /* 0x0000000c045c723c */ /* 0x042ff0000000185c */
[C---:B------:R-:W-:Y:S01]  /*5ab0*/  HMMA.16816.F32 R36, R4.reuse, R14, R36 ;  /* 0x0000000e0424723c */ /* 0x040fe20000001824 */
[----:B------:R-:W1:Y:S07]  /*5ac0*/  LDSM.16.MT88.4 R12, [R224+0x8000] ;  /* 0x00800000e00c783b */ /* 0x000e6e0000004200 */
[C---:B--2---:R-:W-:Y:S08]  /*5ad0*/  HMMA.16816.F32 R132, R4.reuse, R20, R152 ;  /* 0x000000140484723c */ /* 0x044ff00000001898 */
[----:B------:R-:W-:Y:S01]  /*5ae0*/  HMMA.16816.F32 R208, R4, R22, R120 ;  /* 0x0000001604d0723c */ /* 0x000fe20000001878 */
[----:B------:R-:W2:Y:S01]  /*5af0*/  LDSM.16.MT88.4 R20, [R227+0x5000] ;  /* 0x00500000e314783b */ /* 0x000ea20000004200 */
[----:B------:R-:W-:-:S03]  /*5b00*/  FADD.FTZ R2, R87, R2 ;  /* 0x0000000257027221 */ /* 0x000fc60000010000 */
[----:B------:R-:W-:Y:S03]  /*5b10*/  LDSM.16.MT88.4 R152, [R228+0x5800] ;  /* 0x00580000e498783b */ /* 0x000fe60000004200 */
[C---:B----4-:R-:W-:Y:S01]  /*5b20*/  HMMA.16816.F32 R140, R4.reuse, R16, R112 ;  /* 0x00000010048c723c */ /* 0x050fe20000001870 */
[----:B------:R-:W-:Y:S04]  /*5b30*/  LDSM.16.MT88.4 R112, [R224+0x2800] ;  /* 0x00280000e070783b */ /* 0x000fe80000004200 */
[----:B------:R-:W-:Y:S03]  /*5b40*/  LDSM.16.MT88.4 R120, [R228+0x2800] ;  /* 0x00280000e478783b */ /* 0x000fe60000004200 */
[C---:B------:R-:W-:Y:S01]  /*5b50*/  HMMA.16816.F32 R148, R4.reuse, R18, R96 ;  /* 0x000000120494723c */ /* 0x040fe20000001860 */
[----:B------:R-:W4:Y:S04]  /*5b60*/  LDSM.16.MT88.4 R16, [R230+0x5000] ;  /* 0x00500000e610783b */ /* 0x000f280000004200 */
[----:B------:R-:W-:Y:S03]  /*5b70*/  LDSM.16.MT88.4 R128, [R227+0x2800] ;  /* 0x00280000e380783b */ /* 0x000fe60000004200 */
        /* <DEDUP_REMOVED lines=9> */
[C---:B-1----:R-:W-:Y:S01]  /*5c10*/  HMMA.16816.F32 R40, R4.reuse, R12, R40 ;  /* 0x0000000c0428723c */ /* 0x042fe20000001828 */
[----:B------:R-:W-:Y:S07]  /*5c20*/  MUFU.EX2 R13, R144 ;  /* 0x00000090000d7308 */ /* 0x000fee0000000800 */
[----:B------:R-:W-:Y:S01]  /*5c30*/  HMMA.16816.F32 R28, R4, R14, R28 ;  /* 0x0000000e041c723c */ /* 0x000fe2000000181c */
[----:B------:R-:W-:Y:S01]  /*5c40*/  MUFU.EX2 R15, R146 ;  /* 0x00000092000f7308 */ /* 0x000fe20000000800 */
[----:B------:R-:W-:-:S02]  /*5c50*/  FADD.FTZ R2, R8, R2 ;  /* 0x0000000208027221 */ /* 0x000fc40000010000 */
[----:B------:R-:W-:Y:S02]  /*5c60*/  IMAD.MOV.U32 R26, RZ, RZ, R139 ;  /* 0x000000ffff1a7224 */ /* 0x000fe400078e008b */
[----:B------:R-:W-:Y:S02]  /*5c70*/  IMAD.MOV.U32 R66, RZ, RZ, R136 ;  /* 0x000000ffff427224 */ /* 0x000fe400078e0088 */
[----:B------:R-:W-:Y:S01]  /*5c80*/  IMAD.MOV.U32 R65, RZ, RZ, R137 ;  /* 0x000000ffff417224 */ /* 0x000fe200078e0089 */
[C---:B--2---:R-:W-:Y:S01]  /*5c90*/  HMMA.16816.F32 R44, R4.reuse, R20, R80 ;  /* 0x00000014042c723c */ /* 0x044fe20000001850 */
[----:B------:R-:W1:Y:S01]  /*5ca0*/  MUFU.EX2 R14, R147 ;  /* 0x00000093000e7308 */ /* 0x000e620000000800 */
[----:B------:R-:W-:Y:S01]  /*5cb0*/  IMAD.MOV.U32 R64, RZ, RZ, R138 ;  /* 0x000000ffff407224 */ /* 0x000fe200078e008a */
[----:B------:R-:W-:Y:S04]  /*5cc0*/  LDSM.16.MT88.4 R80, [R228+0x8800] ;  /* 0x00880000e450783b */ /* 0x000fe80000004200 */
[----:B------:R-:W-:Y:S01]  /*5cd0*/  LDSM.16.MT88.4 R136, [R230+0x2800] ;  /* 0x00280000e688783b */ /* 0x000fe20000004200 */
[C---:B------:R-:W-:Y:S01]  /*5ce0*/  HMMA.16816.F32 R32, R4.reuse, R22, R68 ;  /* 0x000000160420723c */ /* 0x040fe20000001844 */
[----:B------:R-:W-:Y:S06]  /*5cf0*/  MUFU.EX2 R12, R25 ;  /* 0x00000019000c7308 */ /* 0x000fec0000000800 */
[----:B------:R-:W-:Y:S01]  /*5d00*/  IMAD.MOV.U32 R71, RZ, RZ, R26 ;  /* 0x000000ffff477224 */ /* 0x000fe200078e001a */
[C---:B----4-:R-:W-:Y:S01]  /*5d10*/  HMMA.16816.F32 R20, R4.reuse, R16, R60 ;  /* 0x000000100414723c */ /* 0x050fe2000000183c */
[----:B------:R-:W2:Y:S07]  /*5d20*/  MUFU.EX2 R16, R145 ;  /* 0x0000009100107308 */ /* 0x000eae0000000800 */
[----:B------:R-:W-:Y:S01]  /*5d30*/  HMMA.16816.F32 R48, R4, R18, R48 ;  /* 0x000000120430723c */ /* 0x000fe20000001830 */
[----:B------:R-:W4:Y:S01]  /*5d40*/  MUFU.EX2 R7, R11 ;  /* 0x0000000b00077308 */ /* 0x000f220000000800 */
[----:B-1----:R-:W-:Y:S01]  /*5d50*/  F2FP.PACK_AB R98, R14, R15 ;  /* 0x0000000f0e62723e */ /* 0x002fe200000000ff */
[----:B------:R-:W-:-:S02]  /*5d60*/  IMAD.MOV.U32 R68, RZ, RZ, R66 ;  /* 0x000000ffff447224 */ /* 0x000fc400078e0042 */
[----:B------:R-:W-:Y:S02]  /*5d70*/  IMAD.MOV.U32 R69, RZ, RZ, R65 ;  /* 0x000000ffff457224 */ /* 0x000fe400078e0041 */
[----:B------:R-:W-:Y:S02]  /*5d80*/  IMAD.MOV.U32 R70, RZ, RZ, R64 ;  /* 0x000000ffff467224 */ /* 0x000fe400078e0040 */
[----:B------:R-:W-:Y:S01]  /*5d90*/  MUFU.EX2 R5, R10 ;  /* 0x0000000a00057308 */ /* 0x000fe20000000800 */
[----:B--2---:R-:W-:Y:S01]  /*5da0*/  F2FP.PACK_AB R96, R16, R13 ;  /* 0x0000000d1060723e */ /* 0x004fe200000000ff */
[----:B------:R-:W-:Y:S01]  /*5db0*/  FADD.FTZ R4, R85, R24 ;  /* 0x0000001855047221 */ /* 0x000fe20000010000 */
[----:B------:R-:W1:Y:S05]  /*5dc0*/  LDSM.16.MT88.4 R144, [R224+0x5800] ;  /* 0x00580000e090783b */ /* 0x000e6a0000004200 */
[----:B------:R-:W2:Y:S01]  /*5dd0*/  MUFU.EX2 R6, R27 ;  /* 0x0000001b00067308 */ /* 0x000ea20000000800 */
[----:B----4-:R-:W-:Y:S01]  /*5de0*/  F2FP.PACK_AB R97, R7, R12 ;  /* 0x0000000c0761723e */ /* 0x010fe200000000ff */
[----:B------:R-:W-:Y:S01]  /*5df0*/  IMAD.MOV.U32 R26, RZ, RZ, c[0x0][0x168] ;  /* 0x00005a00ff1a7624 */ /* 0x000fe200078e00ff */
[----:B------:R-:W-:Y:S01]  /*5e00*/  LDSM.16.MT88.4 R64, [R230+0x5800] ;  /* 0x00580000e640783b */ /* 0x000fe20000004200 */
[----:B--2---:R-:W-:-:S07]  /*5e10*/  F2FP.PACK_AB R99, R6, R5 ;  /* 0x000000050663723e */ /* 0x004fce00000000ff */
[C---:B------:R-:W-:Y:S08]  /*5e20*/  HMMA.16816.F32 R108, R96.reuse, R112, R108 ;  /* 0x00000070606c723c */ /* 0x040ff0000000186c */
[----:B------:R-:W-:Y:S01]  /*5e30*/  HMMA.16816.F32 R112, R96, R114, R56 ;  /* 0x000000726070723c */ /* 0x000fe20000001838 */
[----:B------:R-:W2:Y:S01]  /*5e40*/  LDSM.16.MT88.4 R56, [R227+0x5800] ;  /* 0x00580000e338783b */ /* 0x000ea20000004200 */
[----:B------:R-:W-:-:S04]  /*5e50*/  FADD.FTZ R4, R84, R4 ;  /* 0x0000000454047221 */ /* 0x000fc80000010000 */
[----:B------:R-:W-:Y:S02]  /*5e60*/  FADD.FTZ R3, R3, R4 ;  /* 0x0000000403037221 */ /* 0x000fe40000010000 */
[----:B------:R-:W-:Y:S02]  /*5e70*/  FADD.FTZ R4, R9, R2 ;  /* 0x0000000209047221 */ /* 0x000fe40000010000 */
[----:B------:R-:W4:Y:S01]  /*5e80*/  LDSM.16.MT88.4 R8, [R230+0x8800] ;  /* 0x00880000e608783b */ /* 0x000f220000004200 */
[----:B------:R-:W-:Y:S01]  /*5e90*/  FADD.FTZ R3, R0, R3 ;  /* 0x0000000300037221 */ /* 0x000fe20000010000 */
[C---:B-1----:R-:W-:Y:S08]  /*5ea0*/  HMMA.16816.F32 R140, R96.reuse, R144, R140 ;  /* 0x00000090608c723c */ /* 0x042ff0000000188c */
[C---:B------:R-:W-:Y:S08]  /*5eb0*/  HMMA.16816.F32 R144, R96.reuse, R146, R148 ;  /* 0x000000926090723c */ /* 0x040ff00000001894 */
[C---:B------:R-:W-:Y:S08]  /*5ec0*/  HMMA.16816.F32 R148, R96.reuse, R152, R92 ;  /* 0x000000986094723c */ /* 0x040ff0000000185c */
[C---:B--2---:R-:W-:Y:S01]  /*5ed0*/  HMMA.16816.F32 R52, R96.reuse, R56, R88 ;  /* 0x000000386034723c */ /* 0x044fe20000001858 */
[----:B------:R-:W-:Y:S07]  /*5ee0*/  LDSM.16.MT88.4 R88, [R227+0x8800] ;  /* 0x00880000e358783b */ /* 0x000fee0000004200 */
[C---:B------:R-:W-:Y:S01]  /*5ef0*/  HMMA.16816.F32 R56, R96.reuse, R58, R72 ;  /* 0x0000003a6038723c */ /* 0x040fe20000001848 */
[----:B------:R-:W1:Y:S07]  /*5f00*/  LDSM.16.MT88.4 R72, [R224+0x8800] ;  /* 0x00880000e048783b */ /* 0x000e6e0000004200 */
[----:B----4-:R-:W-:Y:S07]  /*5f10*/  HMMA.16816.F32 R92, R96, R8, R40 ;  /* 0x00000008605c723c */ /* 0x010fee0000001828 */
[----:B------:R-:W-:Y:S01]  /*5f20*/  IADD3 R8, R107, -0x2, RZ ;  /* 0xfffffffe6b087810 */ /* 0x000fe20007ffe0ff */
[----:B---3--:R-:W-:-:S04]  /*5f30*/  @P1 IMAD.HI.U32 R2, R106, c[0x0][0x2c8], RZ ;  /* 0x0000b2006a021a27 */ /* 0x008fc800078e00ff */
[----:B------:R-:W-:Y:S01]  /*5f40*/  IMAD.MOV.U32 R0, RZ, RZ, R106 ;  /* 0x000000ffff007224 */ /* 0x000fe200078e006a */
[----:B------:R-:W-:-:S04]  /*5f50*/  @P1 SHF.R.U32.HI R0, RZ, c[0x0][0x2cc], R2 ;  /* 0x0000b300ff001a19 */ /* 0x000fc80000011602 */
[----:B------:R-:W-:Y:S01]  /*5f60*/  IADD3 R0, R0, c[0x0][0x1d0], -R26 ;  /* 0x0000740000007a10 */ /* 0x000fe20007ffe81a */
[----:B------:R-:W-:-:S04]  /*5f70*/  FADD.FTZ R2, R104, R4 ;  /* 0x0000000468027221 */ /* 0x000fc80000010000 */
[----:B------:R-:W-:-:S04]  /*5f80*/  IMAD.HI R4, R0, 0x2aaaaaab, RZ ;  /* 0x2aaaaaab00047827 */ /* 0x000fc800078e02ff */
[----:B------:R-:W-:Y:S01]  /*5f90*/  FADD.FTZ R0, R102, R3 ;  /* 0x0000000366007221 */ /* 0x000fe20000010000 */
[----:B------:R-:W-:Y:S01]  /*5fa0*/  SHF.R.U32.HI R3, RZ, 0x1f, R4 ;  /* 0x0000001fff037819 */ /* 0x000fe20000011604 */
[----:B------:R-:W-:Y:S02]  /*5fb0*/  FADD.FTZ R2, R105, R2 ;  /* 0x0000000269027221 */ /* 0x000fe40000010000 */
[----:B------:R-:W-:Y:S01]  /*5fc0*/  FADD.FTZ R0, R103, R0 ;  /* 0x0000000067007221 */ /* 0x000fe20000010000 */
[----:B------:R-:W-:Y:S01]  /*5fd0*/  LEA.HI.SX32 R3, R4, R3, 0x1c ;  /* 0x0000000304037211 */ /* 0x000fe200078fe2ff */
[----:B------:R-:W-:Y:S02]  /*5fe0*/  FADD.FTZ R13, R13, R2 ;  /* 0x000000020d0d7221 */ /* 0x000fe40000010000 */
[----:B------:R-:W-:Y:S01]  /*5ff0*/  FADD.FTZ R12, R12, R0 ;  /* 0x000000000c0c7221 */ /* 0x000fe20000010000 */
[----:B------:R-:W-:Y:S01]  /*6000*/  IMNMX R0, RZ, R3, !PT ;  /* 0x00000003ff007217 */ /* 0x000fe20007800200 */
[----:B------:R-:W-:-:S02]  /*6010*/  FADD.FTZ R16, R16, R13 ;  /* 0x0000000d10107221 */ /* 0x000fc40000010000 */
[----:B------:R-:W-:Y:S01]  /*6020*/  FADD.FTZ R7, R7, R12 ;  /* 0x0000000c07077221 */ /* 0x000fe20000010000 */
[----:B------:R-:W-:Y:S01]  /*6030*/  STL [R1+0x8], R8 ;  /* 0x0000080801007387 */ /* 0x000fe20000100800 */
[----:B------:R-:W-:Y:S02]  /*6040*/  FADD.FTZ R15, R15, R16 ;  /* 0x000000100f0f7221 */ /* 0x000fe40000010000 */
[----:B------:R-:W-:Y:S01]  /*6050*/  FADD.FTZ R5, R5, R7 ;  /* 0x0000000705057221 */ /* 0x000fe20000010000 */
[----:B------:R2:W-:Y:S01]  /*6060*/  STL [R1+0x10], R0 ;  /* 0x0000100001007387 */ /* 0x0005e20000100800 */
[----:B------:R-:W-:Y:S01]  /*6070*/  ISETP.GE.AND P0, PT, R8, R0, PT ;  /* 0x000000000800720c */ /* 0x000fe20003f06270 */
[----:B------:R-:W-:Y:S01]  /*6080*/  FADD.FTZ R2, R14, R15 ;  /* 0x0000000f0e027221 */ /* 0x000fe20000010000 */
[----:B------:R-:W-:Y:S01]  /*6090*/  HMMA.16816.F32 R116, R96, R120, R116 ;  /* 0x000000786074723c */ /* 0x000fe20000001874 */
[----:B--2---:R-:W-:-:S05]  /*60a0*/  FADD.FTZ R0, R6, R5 ;  /* 0x0000000506007221 */ /* 0x004fca0000010000 */
[----:B------:R2:W-:Y:S04]  /*60b0*/  STL [R1+0x1c], R0 ;  /* 0x00001c0001007387 */ /* 0x0005e80000100800 */
[----:B------:R2:W-:Y:S01]  /*60c0*/  STL [R1+0x18], R2 ;  /* 0x0000180201007387 */ /* 0x0005e20000100800 */
[C---:B------:R-:W-:Y:S08]  /*60d0*/  HMMA.16816.F32 R120, R96.reuse, R122, R76 ;  /* 0x0000007a6078723c */ /* 0x040ff0000000184c */
[C---:B------:R-:W-:Y:S08]  /*60e0*/  HMMA.16816.F32 R60, R96.reuse, R64, R68 ;  /* 0x00000040603c723c */ /* 0x040ff00000001844 */
        /* <DEDUP_REMOVED lines=14> */
[----:B--2---:R-:W2:Y:S01]  /*61d0*/  LDL R107, [R1+0x88] ;  /* 0x00008800016b7983 */ /* 0x004ea20000100800 */
[----:B------:R-:W-:Y:S01]  /*61e0*/  IMAD.MOV.U32 R104, RZ, RZ, R100 ;  /* 0x000000ffff687224 */ /* 0x000fe200078e0064 */
[----:B------:R-:W-:-:S02]  /*61f0*/  MOV R103, R101 ;  /* 0x0000006500677202 */ /* 0x000fc40000000f00 */
[----:B------:R-:W-:Y:S01]  /*6200*/  MOV R218, R8 ;  /* 0x0000000800da7202 */ /* 0x000fe20000000f00 */
[----:B--2---:R-:W-:-:S05]  /*6210*/  IMAD.IADD R0, R107, 0x1, R106 ;  /* 0x000000016b007824 */ /* 0x004fca00078e026a */
[----:B------:R1:W-:Y:S02]  /*6220*/  STL [R1+0xc], R0 ;  /* 0x00000c0001007387 */ /* 0x0003e40000100800 */
[----:B-1----:R-:W-:-:S05]  /*6230*/  @P1 IMAD.HI.U32 R0, R0, c[0x0][0x2c8], RZ ;  /* 0x0000b20000001a27 */ /* 0x002fca00078e00ff */
[----:B------:R-:W-:-:S05]  /*6240*/  @P1 SHF.R.U32.HI R0, RZ, c[0x0][0x2cc], R0 ;  /* 0x0000b300ff001a19 */ /* 0x000fca0000011600 */
[----:B------:R1:W-:Y:S02]  /*6250*/  @P1 STL [R1+0x14], R0 ;  /* 0x0000140001001387 */ /* 0x0003e40000100800 */
.L_x_446:
[----:B------:R-:W-:Y:S04]  /*6260*/  DEPBAR.LE SB0, 0x0 ;  /* 0x000080000000791a */ /* 0x000fe80000000000 */
[----:B------:R-:W-:Y:S01]  /*6270*/  WARPSYNC 0xffffffff ;  /* 0xffffffff00007948 */ /* 0x000fe20003800000 */
[----:B------:R-:W-:Y:S01]  /*6280*/  BAR.SYNC.DEFER_BLOCKING 0x0 ;  /* 0x0000000000007b1d */ /* 0x000fe20000010000 */
[C---:B------:R-:W-:Y:S11]  /*6290*/  ISETP.GE.AND P6, PT, R218.reuse, RZ, PT ;  /* 0x000000ffda00720c */ /* 0x040ff60003fc6270 */
[----:B------:R-:W-:Y:S02]  /*62a0*/  @!UPT UIADD3 URZ, URZ, URZ, URZ ;  /* 0x0000003f3f3ff290 */ /* 0x000fe4000fffe03f */
[----:B-1----:R-:W-:Y:S01]  /*62b0*/  @P6 SHF.R.S32.HI R0, RZ, 0x1f, R218 ;  /* 0x0000001fff006819 */ /* 0x002fe200000114da */
[----:B------:R-:W-:Y:S04]  /*62c0*/  @P6 IMAD.WIDE.U32 R100, R218, c[0x0][0x208], RZ ;  /* 0x00008200da646a25 */ /* 0x000fe800078e00ff */
[----:B------:R-:W-:Y:S04]  /*62d0*/  @P6 IMAD R0, R0, c[0x0][0x208], RZ ;  /* 0x0000820000006a24 */ /* 0x000fe800078e02ff */
[----:B------:R-:W-:Y:S01]  /*62e0*/  @P6 IMAD R0, R218, c[0x0][0x20c], R0 ;  /* 0x00008300da006a24 */ /* 0x000fe200078e0200 */
[----:B------:R-:W1:Y:S04]  /*62f0*/  LDSM.16.M88.4 R8, [R225] ;  /* 0x00000000e108783b */ /* 0x000e680000000200 */
[----:B------:R-:W-:Y:S04]  /*6300*/  @P6 IADD3 R0, R101, R0, RZ ;  /* 0x0000000065006210 */ /* 0x000fe80007ffe0ff */
[----:B------:R-:W2:Y:S01]  /*6310*/  LDSM.16.M88.4 R16, [R225+0x800] ;  /* 0x00080000e110783b */ /* 0x000ea20000000200 */
[----:B------:R-:W-:Y:S07]  /*6320*/  @P6 IMAD R0, R0, 0x60, RZ ;  /* 0x0000006000006824 */ /* 0x000fee00078e02ff */
[----:B------:R-:W3:Y:S06]  /*6330*/  LDL.64 R2, [R1+0x30] ;  /* 0x0000300001027983 */ /* 0x000eec0000100a00 */
[----:B------:R-:W3:Y:S04]  /*6340*/  LDL R105, [R1+0x40] ;  /* 0x0000400001697983 */ /* 0x000ee80000100800 */
[----:B------:R-:W4:Y:S08]  /*6350*/  LDSM.16.M88.4 R24, [R225+0x1000] ;  /* 0x00100000e118783b */ /* 0x000f300000000200 */
[----:B------:R-:W5:Y:S04]  /*6360*/  LDL R102, [R1+0x4] ;  /* 0x0000040001667983 */ /* 0x000f680000100800 */
[----:B------:R-:W4:Y:S01]  /*6370*/  LDSM.16.M88.4 R32, [R225+0x1800] ;  /* 0x00180000e120783b */ /* 0x000f220000000200 */
[C---:B-1----:R-:W-:Y:S07]  /*6380*/  HMMA.16816.F32 R4, R156.reuse, R8, RZ ;  /* 0x000000089c04723c */ /* 0x042fee00000018ff */
[----:B------:R-:W1:Y:S01]  /*6390*/  LDSM.16.M88.4 R40, [R225+0x2000] ;  /* 0x00200000e128783b */ /* 0x000e620000000200 */
[C---:B------:R-:W-:Y:S07]  /*63a0*/  HMMA.16816.F32 R8, R156.reuse, R10, RZ ;  /* 0x0000000a9c08723c */ /* 0x040fee00000018ff */
[----:B------:R-:W1:Y:S01]  /*63b0*/  LDSM.16.M88.4 R48, [R225+0x2800] ;  /* 0x00280000e130783b */ /* 0x000e620000000200 */
[C---:B--2---:R-:W-:Y:S07]  /*63c0*/  HMMA.16816.F32 R12, R156.reuse, R16, RZ ;  /* 0x000000109c0c723c */ /* 0x044fee00000018ff */
[----:B------:R-:W2:Y:S01]  /*63d0*/  LDSM.16.M88.4 R164, [R231] ;  /* 0x00000000e7a4783b */ /* 0x000ea20000000200 */
[C---:B------:R-:W-:Y:S07]  /*63e0*/  HMMA.16816.F32 R16, R156.reuse, R18, RZ ;  /* 0x000000129c10723c */ /* 0x040fee00000018ff */
[----:B------:R-:W5:Y:S01]  /*63f0*/  LDL R208, [R1+0x14] ;  /* 0x0000140001d07983 */ /* 0x000f620000100800 */
[C---:B----4-:R-:W-:Y:S08]  /*6400*/  HMMA.16816.F32 R20, R156.reuse, R24, RZ ;  /* 0x000000189c14723c */ /* 0x050ff000000018ff */
[C---:B------:R-:W-:Y:S08]  /*6410*/  HMMA.16816.F32 R24, R156.reuse, R26, RZ ;  /* 0x0000001a9c18723c */ /* 0x040ff000000018ff */
[C---:B------:R-:W-:Y:S08]  /*6420*/  HMMA.16816.F32 R28, R156.reuse, R32, RZ ;  /* 0x000000209c1c723c */ /* 0x040ff000000018ff */
[C---:B------:R-:W-:Y:S08]  /*6430*/  HMMA.16816.F32 R32, R156.reuse, R34, RZ ;  /* 0x000000229c20723c */ /* 0x040ff000000018ff */
[C---:B-1----:R-:W-:Y:S08]  /*6440*/  HMMA.16816.F32 R36, R156.reuse, R40, RZ ;  /* 0x000000289c24723c */ /* 0x042ff000000018ff */
[C---:B------:R-:W-:Y:S08]  /*6450*/  HMMA.16816.F32 R40, R156.reuse, R42, RZ ;  /* 0x0000002a9c28723c */ /* 0x040ff000000018ff */
[C---:B------:R-:W-:Y:S08]  /*6460*/  HMMA.16816.F32 R44, R156.reuse, R48, RZ ;  /* 0x000000309c2c723c */ /* 0x040ff000000018ff */
[----:B------:R-:W-:Y:S08]  /*6470*/  HMMA.16816.F32 R48, R156, R50, RZ ;  /* 0x000000329c30723c */ /* 0x000ff000000018ff */
[C---:B--2---:R-:W-:Y:S08]  /*6480*/  HMMA.16816.F32 R4, R160.reuse, R164, R4 ;  /* 0x000000a4a004723c */ /* 0x044ff00000001804 */
[C---:B------:R-:W-:Y:S01]  /*6490*/  HMMA.16816.F32 R8, R160.reuse, R166, R8 ;  /* 0x000000a6a008723c */ /* 0x040fe20000001808 */
[----:B------:R-:W1:Y:S07]  /*64a0*/  LDSM.16.M88.4 R164, [R248] ;  /* 0x00000000f8a4783b */ /* 0x000e6e0000000200 */
[C---:B-1----:R-:W-:Y:S08]  /*64b0*/  HMMA.16816.F32 R12, R160.reuse, R164, R12 ;  /* 0x000000a4a00c723c */ /* 0x042ff0000000180c */
[C---:B------:R-:W-:Y:S01]  /*64c0*/  HMMA.16816.F32 R16, R160.reuse, R166, R16 ;  /* 0x000000a6a010723c */ /* 0x040fe20000001810 */
[----:B------:R-:W1:Y:S07]  /*64d0*/  LDSM.16.M88.4 R164, [R247] ;  /* 0x00000000f7a4783b */ /* 0x000e6e0000000200 */
[C---:B-1----:R-:W-:Y:S08]  /*64e0*/  HMMA.16816.F32 R20, R160.reuse, R164, R20 ;  /* 0x000000a4a014723c */ /* 0x042ff00000001814 */
[C---:B------:R-:W-:Y:S01]  /*64f0*/  HMMA.16816.F32 R24, R160.reuse, R166, R24 ;  /* 0x000000a6a018723c */ /* 0x040fe20000001818 */
[----:B------:R-:W1:Y:S07]  /*6500*/  LDSM.16.M88.4 R164, [R246] ;  /* 0x00000000f6a4783b */ /* 0x000e6e0000000200 */
[C---:B-1----:R-:W-:Y:S08]  /*6510*/  HMMA.16816.F32 R28, R160.reuse, R164, R28 ;  /* 0x000000a4a01c723c */ /* 0x042ff0000000181c */
[C---:B------:R-:W-:Y:S01]  /*6520*/  HMMA.16816.F32 R32, R160.reuse, R166, R32 ;  /* 0x000000a6a020723c */ /* 0x040fe20000001820 */
[----:B------:R-:W1:Y:S03]  /*6530*/  LDSM.16.M88.4 R164, [R245] ;  /* 0x00000000f5a4783b */ /* 0x000e660000000200 */
[----:B---3--:R-:W-:Y:S05]  /*6540*/  @P6 MOV R3, R105 ;  /* 0x0000006900036202 */ /* 0x008fea0000000f00 */
[----:B------:R-:W-:Y:S04]  /*6550*/  @P6 IMAD.WIDE.U32 R2, R100, 0x60, R2 ;  /* 0x0000006064026825 */ /* 0x000fe800078e0002 */
[----:B------:R-:W-:Y:S01]  /*6560*/  @P6 IMAD.IADD R0, R3, 0x1, R0 ;  /* 0x0000000103006824 */ /* 0x000fe200078e0200 */
[C---:B-1----:R-:W-:Y:S04]  /*6570*/  HMMA.16816.F32 R36, R160.reuse, R164, R36 ;  /* 0x000000a4a024723c */ /* 0x042fe80000001824 */
[C---:B------:R-:W-:Y:S02]  /*6580*/  @P6 SHF.L.U64.HI R100, R2.reuse, 0x1, R0 ;  /* 0x0000000102646819 */ /* 0x040fe40000010200 */
[----:B------:R-:W-:Y:S02]  /*6590*/  @P6 SHF.L.U32 R0, R2, 0x1, RZ ;  /* 0x0000000102006819 */ /* 0x000fe400000006ff */
[C---:B------:R-:W-:Y:S01]  /*65a0*/  HMMA.16816.F32 R40, R160.reuse, R166, R40 ;  /* 0x000000a6a028723c */ /* 0x040fe20000001828 */
[----:B------:R-:W1:Y:S03]  /*65b0*/  LDSM.16.M88.4 R164, [R244] ;  /* 0x00000000f4a4783b */ /* 0x000e660000000200 */
[C---:B------:R-:W-:Y:S02]  /*65c0*/  @P6 IADD3 R2, P0, R0.reuse, c[0x0][0x1f8], RZ ;  /* 0x00007e0000026a10 */ /* 0x040fe40007f1e0ff */
[----:B------:R-:W-:Y:S02]  /*65d0*/  @P6 IADD3 R106, P5, R0, 0x80, RZ ;  /* 0x00000080006a6810 */ /* 0x000fe40007fbe0ff */
[----:B------:R-:W-:Y:S04]  /*65e0*/  @P6 IADD3.X R3, R100, c[0x0][0x1fc], RZ, P0, !PT ;  /* 0x00007f0064036a10 */ /* 0x000fe800007fe4ff */
[----:B------:R-:W-:Y:S01]  /*65f0*/  @P6 IADD3 R106, P0, R106, c[0x0][0x1f8], RZ ;  /* 0x00007e006a6a6a10 */ /* 0x000fe20007f1e0ff */
[----:B------:R-:W-:Y:S01]  /*6600*/  @!PT LDS RZ, [RZ] ;  /* 0x00000000fffff984 */ /* 0x000fe20000000800 */
[----:B------:R-:W-:Y:S01]  /*6610*/  @!PT LDS RZ, [RZ] ;  /* 0x00000000fffff984 */ /* 0x000fe20000000800 */
[----:B------:R-:W-:Y:S01]  /*6620*/  @!PT LDS RZ, [RZ] ;  /* 0x00000000fffff984 */ /* 0x000fe20000000800 */
[----:B-----5:R2:W-:Y:S03]  /*6630*/  @P6 LDGSTS.E.BYPASS.LTC128B.128 [R102+0x100], [R2.64], !P4 ;  /* 0x0010000002666fae */ /* 0x0205e6000e101d46 */
[--C-:B------:R-:W-:Y:S02]  /*6640*/  @P6 IADD3.X R107, RZ, c[0x0][0x1fc], R100.reuse, P0, P5 ;  /* 0x00007f00ff6b6a10 */ /* 0x100fe400007ea464 */
[----:B------:R-:W-:Y:S03]  /*6650*/  @P6 IADD3 R0, P5, R0, 0x100, RZ ;  /* 0x0000010000006810 */ /* 0x000fe60007fbe0ff */
[----:B------:R3:W-:Y:S01]  /*6660*/  @P6 LDGSTS.E.BYPASS.LTC128B.128 [R102+0x3100], [R106.64], !P3 ;  /* 0x031000006a666fae */ /* 0x0007e2000d901d46 */
[C---:B-1----:R-:W-:Y:S03]  /*6670*/  HMMA.16816.F32 R44, R160.reuse, R164, R44 ;  /* 0x000000a4a02c723c */ /* 0x042fe6000000182c */
[----:B---3--:R-:W-:Y:S05]  /*6680*/  @P6 IADD3 R106, P0, R0, c[0x0][0x1f8], RZ ;  /* 0x00007e00006a6a10 */ /* 0x008fea0007f1e0ff */
[----:B------:R-:W-:Y:S01]  /*6690*/  HMMA.16816.F32 R48, R160, R166, R48 ;  /* 0x000000a6a030723c */ /* 0x000fe20000001830 */
[----:B------:R-:W-:Y:S03]  /*66a0*/  @P6 IMAD.MOV.U32 R0, RZ, RZ, 0x6 ;  /* 0x00000006ff006424 */ /* 0x000fe600078e00ff */
[----:B------:R-:W-:Y:S02]  /*66b0*/  @P6 IADD3.X R107, RZ, c[0x0][0x1fc], R100, P0, P5 ;  /* 0x00007f00ff6b6a10 */ /* 0x000fe400007ea464 */
[----:B------:R-:W-:Y:S03]  /*66c0*/  @P6 MOV R100, c[0x0][0x208] ;  /* 0x0000820000646a02 */ /* 0x000fe60000000f00 */
[----:B------:R1:W-:Y:S03]  /*66d0*/  @P6 LDGSTS.E.BYPASS.LTC128B.128 [R102+0x6100], [R106.64], !P2 ;  /* 0x061000006a666fae */ /* 0x0003e6000d101d46 */
[C---:B------:R-:W-:Y:S02]  /*66e0*/  @P6 SHF.L.U64.HI R0, R100.reuse, R0, c[0x0][0x20c] ;  /* 0x0000830064006619 */ /* 0x040fe40000010200 */
[----:B------:R-:W-:Y:S04]  /*66f0*/  @P6 SHF.L.U32 R100, R100, 0x6, RZ ;  /* 0x0000000664646819 */ /* 0x000fe800000006ff */
[----:B--2---:R-:W-:Y:S04]  /*6700*/  @P6 IADD3 R2, P0, R2, R100, RZ ;  /* 0x0000006402026210 */ /* 0x004fe80007f1e0ff */
[----:B------:R-:W-:Y:S02]  /*6710*/  @P6 IADD3.X R3, R3, R0, RZ, P0, !PT ;  /* 0x0000000003036210 */ /* 0x000fe400007fe4ff */
[----:B------:R-:W-:Y:S05]  /*6720*/  @P6 IADD3 R100, P0, R100, R2, RZ ;  /* 0x0000000264646210 */ /* 0x000fea0007f1e0ff */
[----:B------:R-:W-:Y:S02]  /*6730*/  @P6 IMAD.X R101, R0, 0x1, R3, P0 ;  /* 0x0000000100656824 */ /* 0x000fe400000e0603 */
[----:B-1----:R-:W-:Y:S01]  /*6740*/  IMAD.MOV.U32 R107, RZ, RZ, R102 ;  /* 0x000000ffff6b7224 */ /* 0x002fe200078e0066 */
[----:B------:R-:W2:Y:S04]  /*6750*/  LDL R106, [R1+0x54] ;  /* 0x00005400016a7983 */ /* 0x000ea80000100800 */
[----:B------:R1:W-:Y:S08]  /*6760*/  @P6 LDGSTS.E.BYPASS.LTC128B.128 [R107+0x1100], [R2.64], !P4 ;  /* 0x01100000026b6fae */ /* 0x0003f0000e101d46 */
[----:B------:R1:W-:Y:S08]  /*6770*/  @P6 LDGSTS.E.BYPASS.LTC128B.128 [R107+0x4100], [R2.64+0x80], !P3 ;  /* 0x04100080026b6fae */ /* 0x0003f0000d901d46 */
[----:B------:R1:W-:Y:S08]  /*6780*/  @P6 LDGSTS.E.BYPASS.LTC128B.128 [R107+0x7100], [R2.64+0x100], !P2 ;  /* 0x07100100026b6fae */ /* 0x0003f0000d101d46 */
[----:B------:R3:W-:Y:S08]  /*6790*/  @P6 LDGSTS.E.BYPASS.LTC128B.128 [R107+0x2100], [R100.64], !P4 ;  /* 0x02100000646b6fae */ /* 0x0007f0000e101d46 */
[----:B------:R3:W-:Y:S08]  /*67a0*/  @P6 LDGSTS.E.BYPASS.LTC128B.128 [R107+0x5100], [R100.64+0x80], !P3 ;  /* 0x05100080646b6fae */ /* 0x0007f0000d901d46 */
[----:B------:R3:W-:Y:S01]  /*67b0*/  @P6 LDGSTS.E.BYPASS.LTC128B.128 [R107+0x8100], [R100.64+0x100], !P2 ;  /* 0x08100100646b6fae */ /* 0x0007e2000d101d46 */
[----:B-1----:R-:W-:Y:S07]  /*67c0*/  IMAD R3, R218, -0x60, RZ ;  /* 0xffffffa0da037824 */ /* 0x002fee00078e02ff */
[----:B------:R-:W1:Y:S08]  /*67d0*/  LDSM.16.M88.4 R164, [R229] ;  /* 0x00000000e5a4783b */ /* 0x000e700000000200 */
[----:B------:R-:W0:Y:S08]  /*67e0*/  LDGDEPBAR ;  /* 0x00000000000079af */ /* 0x000e300000000000 */
[----:B------:R4:W5:Y:S04]  /*67f0*/  LDL R2, [R1+0xc] ;  /* 0x00000c0001027983 */ /* 0x0009680000100800 */
[----:B------:R-:W3:Y:S01]  /*6800*/  LDL.LU R212, [R1+0x18] ;  /* 0x0000180001d47983 */ /* 0x000ee20000300800 */
[C---:B-1----:R-:W-:Y:S08]  /*6810*/  HMMA.16816.F32 R4, R168.reuse, R164, R4 ;  /* 0x000000a4a804723c */ /* 0x042ff00000001804 */
[C---:B------:R-:W-:Y:S01]  /*6820*/  HMMA.16816.F32 R8, R168.reuse, R166, R8 ;  /* 0x000000a6a808723c */ /* 0x040fe20000001808 */
[----:B------:R-:W1:Y:S07]  /*6830*/  LDSM.16.M88.4 R164, [R229+0x800] ;  /* 0x00080000e5a4783b */ /* 0x000e6e0000000200 */
        /* <DEDUP_REMOVED lines=11> */
[----:B------:R-:W1:Y:S03]  /*68f0*/  LDSM.16.M88.4 R164, [R229+0x2800] ;  /* 0x00280000e5a4783b */ /* 0x000e660000000200 */
[----:B--2---:R-:W-:Y:S04]  /*6900*/  IADD3 R3, -R106, 0x1, R3 ;  /* 0x000000016a037810 */ /* 0x004fe80007ffe103 */
[----:B------:R-:W-:Y:S04]  /*6910*/  IADD3 R3, R3, c[0x0][0x1d0], RZ ;  /* 0x0000740003037a10 */ /* 0x000fe80007ffe0ff */
[----:B------:R-:W-:Y:S01]  /*6920*/  IADD3 R3, R3, -c[0x0][0x168], RZ ;  /* 0x80005a0003037a10 */ /* 0x000fe20007ffe0ff */
[C---:B-1----:R-:W-:Y:S08]  /*6930*/  HMMA.16816.F32 R44, R168.reuse, R164, R44 ;  /* 0x000000a4a82c723c */ /* 0x042ff0000000182c */
[----:B------:R-:W-:Y:S01]  /*6940*/  HMMA.16816.F32 R48, R168, R166, R48 ;  /* 0x000000a6a830723c */ /* 0x000fe20000001830 */
[----:B------:R-:W1:Y:S03]  /*6950*/  LDSM.16.M88.4 R164, [R226] ;  /* 0x00000000e2a4783b */ /* 0x000e660000000200 */
[----:B-----5:R-:W-:Y:S05]  /*6960*/  @P1 MOV R2, R208 ;  /* 0x000000d000021202 */ /* 0x020fea0000000f00 */
[----:B------:R-:W2:Y:S01]  /*6970*/  SHFL.IDX PT, R0, R2, RZ, 0x1c1f ;  /* 0x001c1fff02007589 */ /* 0x000ea200000e0000 */
[C---:B-1----:R-:W-:Y:S08]  /*6980*/  HMMA.16816.F32 R4, R172.reuse, R164, R4 ;  /* 0x000000a4ac04723c */ /* 0x042ff00000001804 */
[C---:B------:R-:W-:Y:S01]  /*6990*/  HMMA.16816.F32 R8, R172.reuse, R166, R8 ;  /* 0x000000a6ac08723c */ /* 0x040fe20000001808 */
[----:B------:R-:W1:Y:S03]  /*69a0*/  LDSM.16.M88.4 R164, [R226+0x800] ;  /* 0x00080000e2a4783b */ /* 0x000e660000000200 */
[----:B--2---:R-:W-:Y:S04]  /*69b0*/  IADD3 R0, R3, R0, RZ ;  /* 0x0000000003007210 */ /* 0x004fe80007ffe0ff */
[C---:B------:R-:W-:Y:S02]  /*69c0*/  ISETP.GT.AND P6, PT, R0.reuse, RZ, PT ;  /* 0x000000ff0000720c */ /* 0x040fe40003fc4270 */
[C---:B------:R-:W-:Y:S02]  /*69d0*/  ISETP.GT.AND P5, PT, R0.reuse, 0x1, PT ;  /* 0x000000010000780c */ /* 0x040fe40003fa4270 */
[----:B------:R-:W-:Y:S01]  /*69e0*/  ISETP.GT.AND P0, PT, R0, 0x8, PT ;  /* 0x000000080000780c */ /* 0x000fe20003f04270 */
        /* <DEDUP_REMOVED lines=13> */
[----:B------:R-:W-:Y:S01]  /*6ac0*/  HMMA.16816.F32 R48, R172, R166, R48 ;  /* 0x000000a6ac30723c */ /* 0x000fe20000001830 */
        /* <DEDUP_REMOVED lines=129> */
[----:B------:R-:W1:Y:S11]  /*72e0*/  LDSM.16.M88.4 R164, [R226+0x6800] ;  /* 0x00680000e2a4783b */ /* 0x000e760000000200 */
[----:B------:R-:W-:Y:S04]  /*72f0*/  @!UPT UIADD3 URZ, URZ, URZ, URZ ;  /* 0x0000003f3f3ff290 */ /* 0x000fe8000fffe03f */
[----:B------:R-:W-:Y:S02]  /*7300*/  FMUL.FTZ R4, R4, c[0x0][0x320] ;  /* 0x0000c80004047a20 */ /* 0x000fe40000410000 */
[----:B------:R-:W-:Y:S02]  /*7310*/  FMUL.FTZ R5, R5, c[0x0][0x320] ;  /* 0x0000c80005057a20 */ /* 0x000fe40000410000 */
[----:B------:R-:W-:Y:S01]  /*7320*/  FMUL.FTZ R6, R6, c[0x0][0x320] ;  /* 0x0000c80006067a20 */ /* 0x000fe20000410000 */
[----:B---3--:R-:W-:Y:S01]  /*7330*/  MUFU.TANH R100, R4 ;  /* 0x0000000400647308 */ /* 0x008fe20000002400 */
[----:B------:R-:W-:Y:S02]  /*7340*/  FMUL.FTZ R7, R7, c[0x0][0x320] ;  /* 0x0000c80007077a20 */ /* 0x000fe40000410000 */
[----:B------:R-:W-:Y:S02]  /*7350*/  FMUL.FTZ R10, R10, c[0x0][0x320] ;  /* 0x0000c8000a0a7a20 */ /* 0x000fe40000410000 */
[----:B------:R-:W-:Y:S02]  /*7360*/  FMUL.FTZ R11, R11, c[0x0][0x320] ;  /* 0x0000c8000b0b7a20 */ /* 0x000fe40000410000 */
[----:B------:R-:W-:Y:S02]  /*7370*/  FMUL.FTZ R8, R8, c[0x0][0x320] ;  /* 0x0000c80008087a20 */ /* 0x000fe40000410000 */
[----:B------:R-:W-:Y:S01]  /*7380*/  FMUL.FTZ R9, R9, c[0x0][0x320] ;  /* 0x0000c80009097a20 */ /* 0x000fe20000410000 */
[----:B------:R-:W2:Y:S01]  /*7390*/  MUFU.TANH R209, R5 ;  /* 0x0000000500d17308 */ /* 0x000ea20000002400 */
[C---:B-1----:R-:W-:Y:S09]  /*73a0*/  HMMA.16816.F32 R12, R204.reuse, R164, R12 ;  /* 0x000000a4cc0c723c */ /* 0x042ff2000000180c */
[----:B------:R-:W-:Y:S01]  /*73b0*/  MUFU.TANH R105, R6 ;  /* 0x0000000600697308 */ /* 0x000fe20000002400 */
[C---:B------:R-:W-:Y:S01]  /*73c0*/  HMMA.16816.F32 R16, R204.reuse, R166, R16 ;  /* 0x000000a6cc10723c */ /* 0x040fe20000001810 */
[----:B------:R-:W1:Y:S08]  /*73d0*/  LDSM.16.M88.4 R164, [R226+0x7000] ;  /* 0x00700000e2a4783b */ /* 0x000e700000000200 */
[----:B------:R3:W-:Y:S03]  /*73e0*/  MUFU.TANH R102, R7 ;  /* 0x0000000700667308 */ /* 0x0007e60000002400 */
[----:B--2---:R-:W-:Y:S02]  /*73f0*/  FSEL R209, R209, -INF , P5 ;  /* 0xff800000d1d17808 */ /* 0x004fe40002800000 */
[----:B------:R-:W-:Y:S05]  /*7400*/  ISETP.GT.AND P5, PT, R0, 0x10, PT ;  /* 0x000000100000780c */ /* 0x000fea0003fa4270 */
[----:B------:R-:W-:Y:S01]  /*7410*/  MUFU.TANH R10, R10 ;  /* 0x0000000a000a7308 */ /* 0x000fe20000002400 */
[----:B------:R-:W-:Y:S02]  /*7420*/  FMUL.FTZ R15, R15, c[0x0][0x320] ;  /* 0x0000c8000f0f7a20 */ /* 0x000fe40000410000 */
[----:B------:R-:W-:Y:S02]  /*7430*/  FMUL.FTZ R12, R12, c[0x0][0x320] ;  /* 0x0000c8000c0c7a20 */ /* 0x000fe40000410000 */
[----:B------:R-:W-:Y:S02]  /*7440*/  FMUL.FTZ R13, R13, c[0x0][0x320] ;  /* 0x0000c8000d0d7a20 */ /* 0x000fe40000410000 */
[----:B------:R-:W-:Y:S03]  /*7450*/  FMUL.FTZ R14, R14, c[0x0][0x320] ;  /* 0x0000c8000e0e7a20 */ /* 0x000fe60000410000 */
[----:B------:R-:W-:Y:S01]  /*7460*/  MUFU.TANH R15, R15 ;  /* 0x0000000f000f7308 */ /* 0x000fe20000002400 */
[----:B------:R-:W-:Y:S02]  /*7470*/  FMUL.FTZ R19, R19, c[0x0][0x320] ;  /* 0x0000c80013137a20 */ /* 0x000fe40000410000 */
[----:B------:R-:W-:Y:S01]  /*7480*/  FMUL.FTZ R18, R18, c[0x0][0x320] ;  /* 0x0000c80012127a20 */ /* 0x000fe20000410000 */
[----:B---3--:R-:W-:Y:S01]  /*7490*/  LDSM.16.M88.4 R4, [R226+0x8800] ;  /* 0x00880000e204783b */ /* 0x008fe20000000200 */
[----:B------:R-:W-:Y:S02]  /*74a0*/  FMUL.FTZ R16, R16, c[0x0][0x320] ;  /* 0x0000c80010107a20 */ /* 0x000fe40000410000 */
[----:B------:R-:W-:Y:S03]  /*74b0*/  FMUL.FTZ R17, R17, c[0x0][0x320] ;  /* 0x0000c80011117a20 */ /* 0x000fe60000410000 */
[----:B------:R-:W-:Y:S01]  /*74c0*/  MUFU.TANH R19, R19 ;  /* 0x0000001300137308 */ /* 0x000fe20000002400 */
[C---:B-1----:R-:W-:Y:S09]  /*74d0*/  HMMA.16816.F32 R20, R204.reuse, R164, R20 ;  /* 0x000000a4cc14723c */ /* 0x042ff20000001814 */
[----:B------:R-:W-:Y:S01]  /*74e0*/  MUFU.TANH R18, R18 ;  /* 0x0000001200127308 */ /* 0x000fe20000002400 */
[C---:B------:R-:W-:Y:S01]  /*74f0*/  HMMA.16816.F32 R24, R204.reuse, R166, R24 ;  /* 0x000000a6cc18723c */ /* 0x040fe20000001818 */
[----:B------:R-:W1:Y:S08]  /*7500*/  LDSM.16.M88.4 R164, [R226+0x7800] ;  /* 0x00780000e2a4783b */ /* 0x000e700000000200 */
[----:B------:R-:W-:Y:S10]  /*7510*/  MUFU.TANH R11, R11 ;  /* 0x0000000b000b7308 */ /* 0x000ff40000002400 */
[----:B------:R-:W2:Y:S01]  /*7520*/  MUFU.TANH R210, R8 ;  /* 0x0000000800d27308 */ /* 0x000ea20000002400 */
[----:B------:R-:W-:Y:S02]  /*7530*/  FMUL.FTZ R22, R22, c[0x0][0x320] ;  /* 0x0000c80016167a20 */ /* 0x000fe40000410000 */
[----:B------:R-:W-:Y:S02]  /*7540*/  FMUL.FTZ R23, R23, c[0x0][0x320] ;  /* 0x0000c80017177a20 */ /* 0x000fe40000410000 */
[----:B------:R-:W-:Y:S02]  /*7550*/  FMUL.FTZ R20, R20, c[0x0][0x320] ;  /* 0x0000c80014147a20 */ /* 0x000fe40000410000 */
[----:B------:R-:W-:Y:S03]  /*7560*/  FMUL.FTZ R21, R21, c[0x0][0x320] ;  /* 0x0000c80015157a20 */ /* 0x000fe60000410000 */
[----:B------:R-:W-:Y:S01]  /*7570*/  MUFU.TANH R22, R22 ;  /* 0x0000001600167308 */ /* 0x000fe20000002400 */
[----:B------:R-:W-:Y:S02]  /*7580*/  FMUL.FTZ R26, R26, c[0x0][0x320] ;  /* 0x0000c8001a1a7a20 */ /* 0x000fe40000410000 */
[----:B------:R-:W-:Y:S02]  /*7590*/  FMUL.FTZ R24, R24, c[0x0][0x320] ;  /* 0x0000c80018187a20 */ /* 0x000fe40000410000 */
[----:B------:R-:W-:Y:S02]  /*75a0*/  FMUL.FTZ R27, R27, c[0x0][0x320] ;  /* 0x0000c8001b1b7a20 */ /* 0x000fe40000410000 */
[----:B------:R-:W-:Y:S03]  /*75b0*/  FMUL.FTZ R25, R25, c[0x0][0x320] ;  /* 0x0000c80019197a20 */ /* 0x000fe60000410000 */
[----:B------:R-:W-:Y:S01]  /*75c0*/  MUFU.TANH R23, R23 ;  /* 0x0000001700177308 */ /* 0x000fe20000002400 */
[----:B--2---:R-:W-:Y:S02]  /*75d0*/  FSEL R210, R210, -INF , P0 ;  /* 0xff800000d2d27808 */ /* 0x004fe40000000000 */
[----:B------:R-:W-:Y:S01]  /*75e0*/  ISETP.GT.AND P0, PT, R0, 0x11, PT ;  /* 0x000000110000780c */ /* 0x000fe20003f04270 */
[C---:B-1----:R-:W-:Y:S06]  /*75f0*/  HMMA.16816.F32 R28, R204.reuse, R164, R28 ;  /* 0x000000a4cc1c723c */ /* 0x042fec000000181c */
[----:B------:R-:W-:Y:S02]  /*7600*/  MUFU.TANH R26, R26 ;  /* 0x0000001a001a7308 */ /* 0x000fe40000002400 */
[C---:B------:R-:W-:Y:S01]  /*7610*/  HMMA.16816.F32 R32, R204.reuse, R166, R32 ;  /* 0x000000a6cc20723c */ /* 0x040fe20000001820 */
[----:B------:R-:W1:Y:S01]  /*7620*/  LDSM.16.M88.4 R164, [R226+0x8000] ;  /* 0x00800000e2a4783b */ /* 0x000e620000000200 */
[----:B------:R-:W-:Y:S06]  /*7630*/  DEPBAR.LE SB0, 0x0 ;  /* 0x000080000000791a */ /* 0x000fec0000000000 */
[----:B------:R-:W2:Y:S01]  /*7640*/  MUFU.TANH R9, R9 ;  /* 0x0000000900097308 */ /* 0x000ea20000002400 */
[----:B------:R-:W-:Y:S07]  /*7650*/  BAR.SYNC.DEFER_BLOCKING 0x0 ;  /* 0x0000000000007b1d */ /* 0x000fee0000010000 */
[----:B------:R-:W-:Y:S02]  /*7660*/  FMUL.FTZ R28, R28, c[0x0][0x320] ;  /* 0x0000c8001c1c7a20 */ /* 0x000fe40000410000 */
[----:B------:R-:W-:Y:S02]  /*7670*/  FMUL.FTZ R29, R29, c[0x0][0x320] ;  /* 0x0000c8001d1d7a20 */ /* 0x000fe40000410000 */
[----:B------:R-:W-:Y:S02]  /*7680*/  FMUL.FTZ R30, R30, c[0x0][0x320] ;  /* 0x0000c8001e1e7a20 */ /* 0x000fe40000410000 */
[----:B------:R-:W-:Y:S02]  /*7690*/  FMUL.FTZ R31, R31, c[0x0][0x320] ;  /* 0x0000c8001f1f7a20 */ /* 0x000fe40000410000 */
[----:B------:R-:W-:Y:S02]  /*76a0*/  FMUL.FTZ R32, R32, c[0x0][0x320] ;  /* 0x0000c80020207a20 */ /* 0x000fe40000410000 */
[----:B------:R-:W-:Y:S02]  /*76b0*/  FMUL.FTZ R33, R33, c[0x0][0x320] ;  /* 0x0000c80021217a20 */ /* 0x000fe40000410000 */
[----:B------:R-:W-:Y:S02]  /*76c0*/  FMUL.FTZ R34, R34, c[0x0][0x320] ;  /* 0x0000c80022227a20 */ /* 0x000fe40000410000 */
[----:B------:R-:W-:Y:S04]  /*76d0*/  FMUL.FTZ R35, R35, c[0x0][0x320] ;  /* 0x0000c80023237a20 */ /* 0x000fe80000410000 */
[----:B------:R-:W-:Y:S01]  /*76e0*/  MUFU.TANH R34, R34 ;  /* 0x0000002200227308 */ /* 0x000fe20000002400 */
[C---:B-1----:R-:W-:Y:S09]  /*76f0*/  HMMA.16816.F32 R36, R204.reuse, R164, R36 ;  /* 0x000000a4cc24723c */ /* 0x042ff20000001824 */
[----:B------:R-:W-:Y:S01]  /*7700*/  MUFU.TANH R32, R32 ;  /* 0x0000002000207308 */ /* 0x000fe20000002400 */
[C---:B------:R-:W-:Y:S09]  /*7710*/  HMMA.16816.F32 R40, R204.reuse, R166, R40 ;  /* 0x000000a6cc28723c */ /* 0x040ff20000001828 */
[----:B------:R-:W1:Y:S01]  /*7720*/  MUFU.TANH R12, R12 ;  /* 0x0000000c000c7308 */ /* 0x000e620000002400 */
[C---:B------:R-:W-:Y:S09]  /*7730*/  HMMA.16816.F32 R44, R204.reuse, R4, R44 ;  /* 0x00000004cc2c723c */ /* 0x040ff2000000182c */
[----:B------:R-:W3:Y:S01]  /*7740*/  MUFU.TANH R13, R13 ;  /* 0x0000000d000d7308 */ /* 0x000ee20000002400 */
[----:B------:R-:W-:Y:S03]  /*7750*/  HMMA.16816.F32 R48, R204, R6, R48 ;  /* 0x00000006cc30723c */ /* 0x000fe60000001830 */
[----:B------:R-:W-:Y:S01]  /*7760*/  FSEL R5, R100, -INF , P6 ;  /* 0xff80000064057808 */ /* 0x000fe20003000000 */
[----:B------:R-:W-:Y:S01]  /*7770*/  FMUL.FTZ R8, R37, c[0x0][0x320] ;  /* 0x0000c80025087a20 */ /* 0x000fe20000410000 */
[----:B------:R-:W-:Y:S01]  /*7780*/  ISETP.GT.AND P6, PT, R0, 0x9, PT ;  /* 0x000000090000780c */ /* 0x000fe20003fc4270 */
[----:B------:R-:W-:Y:S01]  /*7790*/  FMUL.FTZ R36, R36, c[0x0][0x320] ;  /* 0x0000c80024247a20 */ /* 0x000fe20000410000 */
[----:B------:R-:W-:Y:S02]  /*77a0*/  FMNMX.FTZ R101, R5, R103, !PT ;  /* 0x0000006705657209 */ /* 0x000fe40007810000 */
[----:B------:R-:W5:Y:S03]  /*77b0*/  MUFU.TANH R16, R16 ;  /* 0x0000001000107308 */ /* 0x000f660000002400 */
[----:B------:R-:W-:Y:S01]  /*77c0*/  FMNMX.FTZ R101, R209, R101, !PT ;  /* 0x00000065d1657209 */ /* 0x000fe20007810000 */
[----:B------:R-:W-:Y:S01]  /*77d0*/  FMUL.FTZ R7, R40, c[0x0][0x320] ;  /* 0x0000c80028077a20 */ /* 0x000fe20000410000 */
[----:B--2---:R-:W-:Y:S01]  /*77e0*/  FSEL R211, R9, -INF , P6 ;  /* 0xff80000009d37808 */ /* 0x004fe20003000000 */
[----:B------:R-:W-:Y:S01]  /*77f0*/  FMUL.FTZ R6, R41, c[0x0][0x320] ;  /* 0x0000c80029067a20 */ /* 0x000fe20000410000 */
[----:B------:R-:W-:Y:S01]  /*7800*/  FMNMX.FTZ R101, R210, R101, !PT ;  /* 0x00000065d2657209 */ /* 0x000fe20007810000 */
[----:B------:R-:W-:Y:S01]  /*7810*/  FMUL.FTZ R4, R44, c[0x0][0x320] ;  /* 0x0000c8002c047a20 */ /* 0x000fe20000410000 */
[----:B-1----:R-:W-:Y:S01]  /*7820*/  FSEL R217, R12, -INF , P5 ;  /* 0xff8000000cd97808 */ /* 0x002fe20002800000 */
[----:B------:R-:W1:Y:S01]  /*7830*/  MUFU.TANH R17, R17 ;  /* 0x0000001100117308 */ /* 0x000e620000002400 */
[----:B------:R-:W-:Y:S01]  /*7840*/  FMNMX.FTZ R101, R211, R101, !PT ;  /* 0x00000065d3657209 */ /* 0x000fe20007810000 */
[----:B------:R-:W-:Y:S01]  /*7850*/  FMUL.FTZ R45, R45, c[0x0][0x320] ;  /* 0x0000c8002d2d7a20 */ /* 0x000fe20000410000 */
[----:B------:R-:W-:Y:S01]  /*7860*/  ISETP.GT.AND P6, PT, R0, 0x18, PT ;  /* 0x000000180000780c */ /* 0x000fe20003fc4270 */
[----:B------:R-:W-:Y:S01]  /*7870*/  FMUL.FTZ R38, R38, c[0x0][0x320] ;  /* 0x0000c80026267a20 */ /* 0x000fe20000410000 */
[----:B---3--:R-:W-:Y:S01]  /*7880*/  FSEL R219, R13, -INF , P0 ;  /* 0xff8000000ddb7808 */ /* 0x008fe20000000000 */
[----:B------:R-:W-:Y:S01]  /*7890*/  FMUL.FTZ R48, R48, c[0x0][0x320] ;  /* 0x0000c80030307a20 */ /* 0x000fe20000410000 */
[----:B------:R-:W-:Y:S01]  /*78a0*/  FMNMX.FTZ R101, R217, R101, !PT ;  /* 0x00000065d9657209 */ /* 0x000fe20007810000 */
[----:B------:R-:W-:Y:S01]  /*78b0*/  FMUL.FTZ R39, R39, c[0x0][0x320] ;  /* 0x0000c80027277a20 */ /* 0x000fe20000410000 */
[----:B------:R-:W-:Y:S01]  /*78c0*/  ISETP.GT.AND P5, PT, R0, 0x19, PT ;  /* 0x000000190000780c */ /* 0x000fe20003fa4270 */
[----:B------:R-:W2:Y:S01]  /*78d0*/  MUFU.TANH R20, R20 ;  /* 0x0000001400147308 */ /* 0x000ea20000002400 */
[----:B------:R-:W-:Y:S01]  /*78e0*/  FMNMX.FTZ R101, R219, R101, !PT ;  /* 0x00000065db657209 */ /* 0x000fe20007810000 */
[----:B------:R-:W-:Y:S01]  /*78f0*/  FMUL.FTZ R42, R42, c[0x0][0x320] ;  /* 0x0000c8002a2a7a20 */ /* 0x000fe20000410000 */
[----:B------:R-:W-:Y:S01]  /*7900*/  ISETP.GT.AND P0, PT, R0, 0x20, PT ;  /* 0x000000200000780c */ /* 0x000fe20003f04270 */
[----:B------:R-:W-:Y:S01]  /*7910*/  FMUL.FTZ R43, R43, c[0x0][0x320] ;  /* 0x0000c8002b2b7a20 */ /* 0x000fe20000410000 */
[----:B-----5:R-:W-:Y:S01]  /*7920*/  FSEL R220, R16, -INF , P6 ;  /* 0xff80000010dc7808 */ /* 0x020fe20003000000 */
[----:B------:R-:W-:Y:S01]  /*7930*/  FMUL.FTZ R51, R51, c[0x0][0x320] ;  /* 0x0000c80033337a20 */ /* 0x000fe20000410000 */
[----:B------:R-:W-:Y:S02]  /*7940*/  ISETP.GT.AND P6, PT, R0, 0x21, PT ;  /* 0x000000210000780c */ /* 0x000fe40003fc4270 */
[----:B------:R-:W-:Y:S01]  /*7950*/  FMNMX.FTZ R101, R220, R101, !PT ;  /* 0x00000065dc657209 */ /* 0x000fe20007810000 */
[----:B------:R-:W3:Y:S01]  /*7960*/  MUFU.TANH R21, R21 ;  /* 0x0000001500157308 */ /* 0x000ee20000002400 */
[----:B-1----:R-:W-:Y:S02]  /*7970*/  FSEL R221, R17, -INF , P5 ;  /* 0xff80000011dd7808 */ /* 0x002fe40002800000 */
[----:B------:R-:W-:Y:S02]  /*7980*/  ISETP.GT.AND P5, PT, R0, 0x28, PT ;  /* 0x000000280000780c */ /* 0x000fe40003fa4270 */
[----:B------:R-:W-:Y:S05]  /*7990*/  FMNMX.FTZ R101, R221, R101, !PT ;  /* 0x00000065dd657209 */ /* 0x000fea0007810000 */
[----:B------:R-:W1:Y:S01]  /*79a0*/  MUFU.TANH R24, R24 ;  /* 0x0000001800187308 */ /* 0x000e620000002400 */
[----:B--2---:R-:W-:Y:S02]  /*79b0*/  FSEL R20, R20, -INF , P0 ;  /* 0xff80000014147808 */ /* 0x004fe40000000000 */
[----:B------:R-:W-:Y:S02]  /*79c0*/  ISETP.GT.AND P0, PT, R0, 0x29, PT ;  /* 0x000000290000780c */ /* 0x000fe40003f04270 */
[----:B------:R-:W-:Y:S05]  /*79d0*/  FMNMX.FTZ R101, R20, R101, !PT ;  /* 0x0000006514657209 */ /* 0x000fea0007810000 */
[----:B------:R-:W2:Y:S01]  /*79e0*/  MUFU.TANH R25, R25 ;  /* 0x0000001900197308 */ /* 0x000ea20000002400 */
[----:B---3--:R-:W-:Y:S02]  /*79f0*/  FSEL R21, R21, -INF , P6 ;  /* 0xff80000015157808 */ /* 0x008fe40003000000 */
[----:B------:R-:W-:Y:S02]  /*7a00*/  ISETP.GT.AND P6, PT, R0, 0x30, PT ;  /* 0x000000300000780c */ /* 0x000fe40003fc4270 */
[----:B------:R-:W-:Y:S05]  /*7a10*/  FMNMX.FTZ R101, R21, R101, !PT ;  /* 0x0000006515657209 */ /* 0x000fea0007810000 */
        /* <DEDUP_REMOVED lines=9> */
[----:B------:R-:W-:Y:S02]  /*7ab0*/  FSEL R32, R32, -INF , P0 ;  /* 0xff80000020207808 */ /* 0x000fe40000000000 */
[----:B------:R-:W-:Y:S02]  /*7ac0*/  ISETP.GT.AND P0, PT, R0, 0x41, PT ;  /* 0x000000410000780c */ /* 0x000fe40003f04270 */
[----:B---3--:R-:W-:Y:S02]  /*7ad0*/  FSEL R28, R28, -INF , P6 ;  /* 0xff8000001c1c7808 */ /* 0x008fe40003000000 */
[----:B------:R-:W-:Y:S02]  /*7ae0*/  ISETP.GT.AND P6, PT, R0, 0x39, PT ;  /* 0x000000390000780c */ /* 0x000fe40003fc4270 */
[----:B------:R-:W-:Y:S01]  /*7af0*/  FMNMX.FTZ R101, R28, R101, !PT ;  /* 0x000000651c657209 */ /* 0x000fe20007810000 */
[----:B------:R-:W3:Y:S01]  /*7b00*/  MUFU.TANH R33, R33 ;  /* 0x0000002100217308 */ /* 0x000ee20000002400 */
[----:B-1----:R-:W-:Y:S02]  /*7b10*/  FSEL R29, R29, -INF , P5 ;  /* 0xff8000001d1d7808 */ /* 0x002fe40002800000 */
[----:B------:R-:W-:Y:S02]  /*7b20*/  ISETP.GT.AND P5, PT, R0, 0x40, PT ;  /* 0x000000400000780c */ /* 0x000fe40003fa4270 */
[----:B------:R-:W-:Y:S05]  /*7b30*/  FMNMX.FTZ R101, R29, R101, !PT ;  /* 0x000000651d657209 */ /* 0x000fea0007810000 */
[----:B------:R-:W1:Y:S01]  /*7b40*/  MUFU.TANH R4, R4 ;  /* 0x0000000400047308 */ /* 0x000e620000002400 */
[----:B------:R-:W-:Y:S02]  /*7b50*/  FMNMX.FTZ R101, R32, R101, !PT ;  /* 0x0000006520657209 */ /* 0x000fe40007810000 */
[----:B--2---:R-:W-:Y:S02]  /*7b60*/  FSEL R8, R8, -INF , P0 ;  /* 0xff80000008087808 */ /* 0x004fe40000000000 */
[C---:B------:R-:W-:Y:S05]  /*7b70*/  ISETP.GT.AND P0, PT, R0.reuse, 0x50, PT ;  /* 0x000000500000780c */ /* 0x040fea0003f04270 */
[----:B------:R-:W2:Y:S01]  /*7b80*/  MUFU.TANH R36, R36 ;  /* 0x0000002400247308 */ /* 0x000ea20000002400 */
[----:B---3--:R-:W-:Y:S02]  /*7b90*/  FSEL R33, R33, -INF , P6 ;  /* 0xff80000021217808 */ /* 0x008fe40003000000 */
[----:B------:R-:W-:Y:S02]  /*7ba0*/  ISETP.GT.AND P6, PT, R0, 0x48, PT ;  /* 0x000000480000780c */ /* 0x000fe40003fc4270 */
[----:B------:R-:W-:Y:S05]  /*7bb0*/  FMNMX.FTZ R101, R33, R101, !PT ;  /* 0x0000006521657209 */ /* 0x000fea0007810000 */
[----:B------:R-:W3:Y:S01]  /*7bc0*/  MUFU.TANH R7, R7 ;  /* 0x0000000700077308 */ /* 0x000ee20000002400 */
[----:B-1----:R-:W-:Y:S01]  /*7bd0*/  FSEL R16, R4, -INF , P0 ;  /* 0xff80000004107808 */ /* 0x002fe20000000000 */
[----:B------:R-:W-:Y:S01]  /*7be0*/  FMUL.FTZ R4, R49, c[0x0][0x320] ;  /* 0x0000c80031047a20 */ /* 0x000fe20000410000 */
[----:B------:R-:W-:Y:S01]  /*7bf0*/  ISETP.GT.AND P0, PT, R0, 0x59, PT ;  /* 0x000000590000780c */ /* 0x000fe20003f04270 */
[----:B------:R-:W-:Y:S06]  /*7c00*/  IMAD.MOV.U32 R49, RZ, RZ, R25 ;  /* 0x000000ffff317224 */ /* 0x000fec00078e0019 */
[----:B------:R-:W1:Y:S01]  /*7c10*/  MUFU.TANH R6, R6 ;  /* 0x0000000600067308 */ /* 0x000e620000002400 */
[----:B--2---:R-:W-:Y:S02]  /*7c20*/  FSEL R36, R36, -INF , P5 ;  /* 0xff80000024247808 */ /* 0x004fe40002800000 */
[----:B------:R-:W-:Y:S02]  /*7c30*/  ISETP.GT.AND P5, PT, R0, 0x49, PT ;  /* 0x000000490000780c */ /* 0x000fe40003fa4270 */
[----:B------:R-:W-:Y:S05]  /*7c40*/  FMNMX.FTZ R101, R36, R101, !PT ;  /* 0x0000006524657209 */ /* 0x000fea0007810000 */
[----:B------:R-:W2:Y:S01]  /*7c50*/  MUFU.TANH R45, R45 ;  /* 0x0000002d002d7308 */ /* 0x000ea20000002400 */
[----:B------:R-:W-:Y:S02]  /*7c60*/  FMNMX.FTZ R101, R8, R101, !PT ;  /* 0x0000006508657209 */ /* 0x000fe40007810000 */
[----:B---3--:R-:W-:Y:S01]  /*7c70*/  FSEL R12, R7, -INF , P6 ;  /* 0xff800000070c7808 */ /* 0x008fe20003000000 */
[----:B------:R-:W-:Y:S01]  /*7c80*/  FMUL.FTZ R7, R46, c[0x0][0x320] ;  /* 0x0000c8002e077a20 */ /* 0x000fe20000410000 */
[----:B------:R-:W-:Y:S02]  /*7c90*/  ISETP.GT.AND P6, PT, R0, 0x51, PT ;  /* 0x000000510000780c */ /* 0x000fe40003fc4270 */
[----:B------:R-:W-:Y:S03]  /*7ca0*/  FMNMX.FTZ R101, R12, R101, !PT ;  /* 0x000000650c657209 */ /* 0x000fe60007810000 */
[----:B------:R-:W3:Y:S01]  /*7cb0*/  MUFU.TANH R48, R48 ;  /* 0x0000003000307308 */ /* 0x000ee20000002400 */
[----:B-1----:R-:W-:Y:S01]  /*7cc0*/  FSEL R13, R6, -INF , P5 ;  /* 0xff800000060d7808 */ /* 0x002fe20002800000 */
[----:B------:R-:W-:Y:S01]  /*7cd0*/  FMUL.FTZ R6, R47, c[0x0][0x320] ;  /* 0x0000c8002f067a20 */ /* 0x000fe20000410000 */
[----:B------:R-:W-:Y:S02]  /*7ce0*/  ISETP.GT.AND P5, PT, R0, 0x58, PT ;  /* 0x000000580000780c */ /* 0x000fe40003fa4270 */
[----:B------:R-:W-:Y:S01]  /*7cf0*/  FMNMX.FTZ R101, R13, R101, !PT ;  /* 0x000000650d657209 */ /* 0x000fe20007810000 */
[----:B------:R-:W1:Y:S04]  /*7d00*/  SHFL.IDX PT, R0, R2, 0x1, 0x1c1f ;  /* 0x003c1f0002007f89 */ /* 0x000e6800000e0000 */
[----:B------:R-:W5:Y:S01]  /*7d10*/  MUFU.TANH R4, R4 ;  /* 0x0000000400047308 */ /* 0x000f620000002400 */
[----:B------:R-:W-:Y:S02]  /*7d20*/  FMNMX.FTZ R101, R16, R101, !PT ;  /* 0x0000006510657209 */ /* 0x000fe40007810000 */
[----:B--2---:R-:W-:Y:S04]  /*7d30*/  FSEL R44, R45, -INF , P6 ;  /* 0xff8000002d2c7808 */ /* 0x004fe80003000000 */
[----:B------:R-:W-:Y:S03]  /*7d40*/  FMNMX.FTZ R101, R44, R101, !PT ;  /* 0x000000652c657209 */ /* 0x000fe60007810000 */
[----:B------:R-:W2:Y:S01]  /*7d50*/  MUFU.TANH R14, R14 ;  /* 0x0000000e000e7308 */ /* 0x000ea20000002400 */
[----:B---3--:R-:W-:Y:S04]  /*7d60*/  FSEL R17, R48, -INF , P5 ;  /* 0xff80000030117808 */ /* 0x008fe80002800000 */
[----:B------:R-:W-:Y:S05]  /*7d70*/  FMNMX.FTZ R101, R17, R101, !PT ;  /* 0x0000006511657209 */ /* 0x000fea0007810000 */
[----:B------:R-:W3:Y:S01]  /*7d80*/  MUFU.TANH R27, R27 ;  /* 0x0000001b001b7308 */ /* 0x000ee20000002400 */
[----:B------:R-:W-:Y:S02]  /*7d90*/  MOV R47, R17 ;  /* 0x00000011002f7202 */ /* 0x000fe40000000f00 */
[----:B-1----:R-:W-:Y:S01]  /*7da0*/  IADD3 R0, R3, R0, RZ ;  /* 0x0000000003007210 */ /* 0x002fe20007ffe0ff */
[----:B------:R-:W-:Y:S01]  /*7db0*/  FMUL.FTZ R3, R50, c[0x0][0x320] ;  /* 0x0000c80032037a20 */ /* 0x000fe20000410000 */
[----:B-----5:R-:W-:Y:S02]  /*7dc0*/  FSEL R25, R4, -INF , P0 ;  /* 0xff80000004197808 */ /* 0x020fe40000000000 */
[C---:B------:R-:W-:Y:S02]  /*7dd0*/  ISETP.GT.AND P0, PT, R0.reuse, RZ, PT ;  /* 0x000000ff0000720c */ /* 0x040fe40003f04270 */
[----:B------:R-:W-:Y:S01]  /*7de0*/  FMNMX.FTZ R101, R25, R101, !PT ;  /* 0x0000006519657209 */ /* 0x000fe20007810000 */
[----:B------:R-:W1:Y:S01]  /*7df0*/  MUFU.TANH R30, R30 ;  /* 0x0000001e001e7308 */ /* 0x000e620000002400 */
[----:B------:R-:W-:Y:S01]  /*7e00*/  FSEL R4, R105, -INF , P0 ;  /* 0xff80000069047808 */ /* 0x000fe20000000000 */
[----:B------:R-:W-:Y:S01]  /*7e10*/  IMAD.MOV.U32 R46, RZ, RZ, R25 ;  /* 0x000000ffff2e7224 */ /* 0x000fe200078e0019 */
[C---:B------:R-:W-:Y:S01]  /*7e20*/  ISETP.GT.AND P5, PT, R0.reuse, 0x1, PT ;  /* 0x000000010000780c */ /* 0x040fe20003fa4270 */
[----:B------:R-:W5:Y:S01]  /*7e30*/  SHFL.BFLY PT, R2, R101, 0x2, 0x1f ;  /* 0x0c401f0065027f89 */ /* 0x000f6200000e0000 */
[----:B------:R-:W-:Y:S01]  /*7e40*/  ISETP.GT.AND P0, PT, R0, 0x8, PT ;  /* 0x000000080000780c */ /* 0x000fe20003f04270 */
[----:B------:R-:W-:Y:S01]  /*7e50*/  IMAD.MOV.U32 R105, RZ, RZ, R32 ;  /* 0x000000ffff697224 */ /* 0x000fe200078e0020 */
[----:B------:R-:W-:Y:S02]  /*7e60*/  FSEL R166, R102, -INF , P5 ;  /* 0xff80000066a67808 */ /* 0x000fe40002800000 */
[----:B------:R-:W-:Y:S01]  /*7e70*/  FSEL R167, R10, -INF , P0 ;  /* 0xff8000000aa77808 */ /* 0x000fe20000000000 */
[----:B------:R-:W1:Y:S01]  /*7e80*/  MUFU.TANH R31, R31 ;  /* 0x0000001f001f7308 */ /* 0x000e620000002400 */
[C---:B------:R-:W-:Y:S02]  /*7e90*/  ISETP.GT.AND P5, PT, R0.reuse, 0x9, PT ;  /* 0x000000090000780c */ /* 0x040fe40003fa4270 */
[----:B------:R-:W-:Y:S02]  /*7ea0*/  ISETP.GT.AND P0, PT, R0, 0x10, PT ;  /* 0x000000100000780c */ /* 0x000fe40003f04270 */
[----:B------:R-:W-:Y:S02]  /*7eb0*/  FSEL R208, R11, -INF , P5 ;  /* 0xff8000000bd07808 */ /* 0x000fe40002800000 */
[----:B--2---:R-:W-:Y:S02]  /*7ec0*/  FSEL R214, R14, -INF , P0 ;  /* 0xff8000000ed67808 */ /* 0x004fe40000000000 */
[C---:B------:R-:W-:Y:S01]  /*7ed0*/  ISETP.GT.AND P5, PT, R0.reuse, 0x11, PT ;  /* 0x000000110000780c */ /* 0x040fe20003fa4270 */
[----:B------:R-:W2:Y:S01]  /*7ee0*/  MUFU.TANH R35, R35 ;  /* 0x0000002300237308 */ /* 0x000ea20000002400 */
[----:B------:R-:W-:Y:S02]  /*7ef0*/  ISETP.GT.AND P0, PT, R0, 0x18, PT ;  /* 0x000000180000780c */ /* 0x000fe40003f04270 */
[----:B------:R-:W-:Y:S02]  /*7f00*/  FSEL R213, R15, -INF , P5 ;  /* 0xff8000000fd57808 */ /* 0x000fe40002800000 */
[----:B------:R-:W-:Y:S02]  /*7f10*/  FSEL R215, R18, -INF , P0 ;  /* 0xff80000012d77808 */ /* 0x000fe40000000000 */
[----:B------:R-:W-:Y:S02]  /*7f20*/  ISETP.GT.AND P5, PT, R0, 0x19, PT ;  /* 0x000000190000780c */ /* 0x000fe40003fa4270 */
[----:B-----5:R-:W-:Y:S01]  /*7f30*/  FMNMX.FTZ R101, R101, R2, !PT ;  /* 0x0000000265657209 */ /* 0x020fe20007810000 */
[----:B------:R-:W5:Y:S01]  /*7f40*/  MUFU.TANH R38, R38 ;  /* 0x0000002600267308 */ /* 0x000f620000002400 */
[----:B------:R-:W-:Y:S02]  /*7f50*/  FMNMX.FTZ R2, R4, R104, !PT ;  /* 0x0000006804027209 */ /* 0x000fe40007810000 */
[----:B------:R-:W-:Y:S02]  /*7f60*/  FSEL R216, R19, -INF , P5 ;  /* 0xff80000013d87808 */ /* 0x000fe40002800000 */
[----:B------:R-:W-:Y:S02]  /*7f70*/  FMNMX.FTZ R2, R166, R2, !PT ;  /* 0x00000002a6027209 */ /* 0x000fe40007810000 */
[----:B------:R-:W-:Y:S02]  /*7f80*/  ISETP.GT.AND P0, PT, R0, 0x20, PT ;  /* 0x000000200000780c */ /* 0x000fe40003f04270 */
[----:B------:R-:W-:Y:S01]  /*7f90*/  FMNMX.FTZ R2, R167, R2, !PT ;  /* 0x00000002a7027209 */ /* 0x000fe20007810000 */
[----:B------:R-:W1:Y:S01]  /*7fa0*/  MUFU.TANH R39, R39 ;  /* 0x0000002700277308 */ /* 0x000e620000002400 */
[----:B------:R-:W-:Y:S02]  /*7fb0*/  FSEL R223, R22, -INF , P0 ;  /* 0xff80000016df7808 */ /* 0x000fe40000000000 */
[----:B------:R-:W-:Y:S02]  /*7fc0*/  FMNMX.FTZ R2, R208, R2, !PT ;  /* 0x00000002d0027209 */ /* 0x000fe40007810000 */
[----:B------:R-:W-:Y:S02]  /*7fd0*/  ISETP.GT.AND P5, PT, R0, 0x21, PT ;  /* 0x000000210000780c */ /* 0x000fe40003fa4270 */
[----:B------:R-:W-:Y:S02]  /*7fe0*/  FMNMX.FTZ R2, R214, R2, !PT ;  /* 0x00000002d6027209 */ /* 0x000fe40007810000 */
[----:B------:R-:W-:Y:S01]  /*7ff0*/  FSEL R222, R23, -INF , P5 ;  /* 0xff80000017de7808 */ /* 0x000fe20002800000 */
[----:B------:R-:W2:Y:S01]  /*8000*/  MUFU.TANH R42, R42 ;  /* 0x0000002a002a7308 */ /* 0x000ea20000002400 */
[----:B------:R-:W-:Y:S02]  /*8010*/  FMNMX.FTZ R2, R213, R2, !PT ;  /* 0x00000002d5027209 */ /* 0x000fe40007810000 */
[----:B------:R-:W-:Y:S02]  /*8020*/  ISETP.GT.AND P0, PT, R0, 0x28, PT ;  /* 0x000000280000780c */ /* 0x000fe40003f04270 */
[----:B------:R-:W-:Y:S02]  /*8030*/  FMNMX.FTZ R2, R215, R2, !PT ;  /* 0x00000002d7027209 */ /* 0x000fe40007810000 */
[----:B------:R-:W-:Y:S01]  /*8040*/  FSEL R41, R26, -INF , P0 ;  /* 0xff8000001a297808 */ /* 0x000fe20000000000 */
[----:B------:R-:W-:Y:S01]  /*8050*/  IMAD.MOV.U32 R26, RZ, RZ, R16 ;  /* 0x000000ffff1a7224 */ /* 0x000fe200078e0010 */
[----:B------:R-:W-:Y:S01]  /*8060*/  FMNMX.FTZ R2, R216, R2, !PT ;  /* 0x00000002d8027209 */ /* 0x000fe20007810000 */
[----:B------:R-:W2:Y:S01]  /*8070*/  MUFU.TANH R43, R43 ;  /* 0x0000002b002b7308 */ /* 0x000ea20000002400 */
[----:B------:R-:W-:Y:S02]  /*8080*/  ISETP.GT.AND P6, PT, R0, 0x29, PT ;  /* 0x000000290000780c */ /* 0x000fe40003fc4270 */
[----:B------:R-:W-:Y:S02]  /*8090*/  FMNMX.FTZ R2, R223, R2, !PT ;  /* 0x00000002df027209 */ /* 0x000fe40007810000 */
[----:B---3--:R-:W-:Y:S02]  /*80a0*/  FSEL R40, R27, -INF , P6 ;  /* 0xff8000001b287808 */ /* 0x008fe40003000000 */
[----:B------:R-:W-:Y:S02]  /*80b0*/  FMNMX.FTZ R2, R222, R2, !PT ;  /* 0x00000002de027209 */ /* 0x000fe40007810000 */
[----:B------:R-:W-:Y:S01]  /*80c0*/  ISETP.GT.AND P0, PT, R0, 0x30, PT ;  /* 0x000000300000780c */ /* 0x000fe20003f04270 */
[----:B------:R-:W3:Y:S01]  /*80d0*/  MUFU.TANH R7, R7 ;  /* 0x0000000700077308 */ /* 0x000ee20000002400 */
[----:B------:R-:W-:Y:S02]  /*80e0*/  FMNMX.FTZ R2, R41, R2, !PT ;  /* 0x0000000229027209 */ /* 0x000fe40007810000 */
[----:B-1----:R-:W-:Y:S01]  /*80f0*/  FSEL R9, R30, -INF , P0 ;  /* 0xff8000001e097808 */ /* 0x002fe20000000000 */
[----:B------:R-:W-:Y:S01]  /*8100*/  IMAD.MOV.U32 R30, RZ, RZ, R8 ;  /* 0x000000ffff1e7224 */ /* 0x000fe200078e0008 */
[----:B------:R-:W-:Y:S02]  /*8110*/  FMNMX.FTZ R2, R40, R2, !PT ;  /* 0x0000000228027209 */ /* 0x000fe40007810000 */
[C---:B------:R-:W-:Y:S02]  /*8120*/  ISETP.GT.AND P5, PT, R0.reuse, 0x31, PT ;  /* 0x000000310000780c */ /* 0x040fe40003fa4270 */
[----:B------:R-:W-:Y:S01]  /*8130*/  FMNMX.FTZ R2, R9, R2, !PT ;  /* 0x0000000209027209 */ /* 0x000fe20007810000 */
[----:B------:R-:W1:Y:S01]  /*8140*/  MUFU.TANH R6, R6 ;  /* 0x0000000600067308 */ /* 0x000e620000002400 */
[----:B------:R-:W-:Y:S02]  /*8150*/  FSEL R31, R31, -INF , P5 ;  /* 0xff8000001f1f7808 */ /* 0x000fe40002800000 */
[----:B------:R-:W-:Y:S02]  /*8160*/  ISETP.GT.AND P0, PT, R0, 0x38, PT ;  /* 0x000000380000780c */ /* 0x000fe40003f04270 */
[----:B------:R-:W-:Y:S02]  /*8170*/  FMNMX.FTZ R2, R31, R2, !PT ;  /* 0x000000021f027209 */ /* 0x000fe40007810000 */
[----:B------:R-:W-:Y:S02]  /*8180*/  FSEL R37, R34, -INF , P0 ;  /* 0xff80000022257808 */ /* 0x000fe40000000000 */
[C---:B------:R-:W-:Y:S01]  /*8190*/  ISETP.GT.AND P6, PT, R0.reuse, 0x39, PT ;  /* 0x000000390000780c */ /* 0x040fe20003fc4270 */
[----:B------:R-:W1:Y:S01]  /*81a0*/  MUFU.TANH R3, R3 ;  /* 0x0000000300037308 */ /* 0x000e620000002400 */
[----:B------:R-:W-:Y:S02]  /*81b0*/  FMNMX.FTZ R2, R37, R2, !PT ;  /* 0x0000000225027209 */ /* 0x000fe40007810000 */
[----:B--2---:R-:W-:Y:S02]  /*81c0*/  FSEL R35, R35, -INF , P6 ;  /* 0xff80000023237808 */ /* 0x004fe40003000000 */
[----:B------:R-:W-:Y:S02]  /*81d0*/  ISETP.GT.AND P5, PT, R0, 0x40, PT ;  /* 0x000000400000780c */ /* 0x000fe40003fa4270 */
[----:B------:R-:W-:Y:S02]  /*81e0*/  FMNMX.FTZ R2, R35, R2, !PT ;  /* 0x0000000223027209 */ /* 0x000fe40007810000 */
[----:B-----5:R-:W-:Y:S01]  /*81f0*/  FSEL R38, R38, -INF , P5 ;  /* 0xff80000026267808 */ /* 0x020fe20002800000 */
[----:B------:R-:W2:Y:S01]  /*8200*/  MUFU.TANH R102, R51 ;  /* 0x0000003300667308 */ /* 0x000ea20000002400 */
[----:B------:R-:W-:Y:S02]  /*8210*/  ISETP.GT.AND P0, PT, R0, 0x41, PT ;  /* 0x000000410000780c */ /* 0x000fe40003f04270 */
[----:B------:R-:W-:Y:S02]  /*8220*/  FMNMX.FTZ R2, R38, R2, !PT ;  /* 0x0000000226027209 */ /* 0x000fe40007810000 */
[C---:B------:R-:W-:Y:S02]  /*8230*/  ISETP.GT.AND P6, PT, R0.reuse, 0x48, PT ;  /* 0x000000480000780c */ /* 0x040fe40003fc4270 */
[----:B------:R-:W-:Y:S01]  /*8240*/  FSEL R106, R39, -INF , P0 ;  /* 0xff800000276a7808 */ /* 0x000fe20000000000 */
[----:B------:R-:W-:Y:S01]  /*8250*/  IMAD.MOV.U32 R39, RZ, RZ, R29 ;  /* 0x000000ffff277224 */ /* 0x000fe200078e001d */
[----:B------:R-:W-:Y:S02]  /*8260*/  ISETP.GT.AND P5, PT, R0, 0x49, PT ;  /* 0x000000490000780c */ /* 0x000fe40003fa4270 */
[----:B------:R-:W-:Y:S02]  /*8270*/  FSEL R11, R42, -INF , P6 ;  /* 0xff8000002a0b7808 */ /* 0x000fe40003000000 */
[----:B------:R-:W-:Y:S02]  /*8280*/  ISETP.GT.AND P0, PT, R0, 0x50, PT ;  /* 0x000000500000780c */ /* 0x000fe40003f04270 */
[----:B------:R-:W-:Y:S02]  /*8290*/  FMNMX.FTZ R2, R106, R2, !PT ;  /* 0x000000026a027209 */ /* 0x000fe40007810000 */
[----:B------:R-:W-:Y:S01]  /*82a0*/  FSEL R15, R43, -INF , P5 ;  /* 0xff8000002b0f7808 */ /* 0x000fe20002800000 */
[----:B------:R-:W-:Y:S01]  /*82b0*/  IMAD.MOV.U32 R43, RZ, RZ, R41 ;  /* 0x000000ffff2b7224 */ /* 0x000fe200078e0029 */
[C---:B------:R-:W-:Y:S02]  /*82c0*/  ISETP.GT.AND P6, PT, R0.reuse, 0x51, PT ;  /* 0x000000510000780c */ /* 0x040fe40003fc4270 */
[----:B---3--:R-:W-:Y:S02]  /*82d0*/  FSEL R18, R7, -INF , P0 ;  /* 0xff80000007127808 */ /* 0x008fe40000000000 */
[C---:B------:R-:W-:Y:S02]  /*82e0*/  ISETP.GT.AND P5, PT, R0.reuse, 0x58, PT ;  /* 0x000000580000780c */ /* 0x040fe40003fa4270 */
[----:B------:R-:W-:Y:S02]  /*82f0*/  ISETP.GT.AND P0, PT, R0, 0x59, PT ;  /* 0x000000590000780c */ /* 0x000fe40003f04270 */
[----:B------:R-:W-:Y:S02]  /*8300*/  FMNMX.FTZ R0, R11, R2, !PT ;  /* 0x000000020b007209 */ /* 0x000fe40007810000 */
[----:B------:R-:W3:Y:S01]  /*8310*/  SHFL.BFLY PT, R2, R101, 0x1, 0x1f ;  /* 0x0c201f0065027f89 */ /* 0x000ee200000e0000 */
[----:B-1----:R-:W-:Y:S02]  /*8320*/  FSEL R19, R6, -INF , P6 ;  /* 0xff80000006137808 */ /* 0x002fe40003000000 */
[----:B------:R-:W-:Y:S02]  /*8330*/  FMNMX.FTZ R0, R15, R0, !PT ;  /* 0x000000000f007209 */ /* 0x000fe40007810000 */
[----:B------:R-:W-:Y:S02]  /*8340*/  FSEL R22, R3, -INF , P5 ;  /* 0xff80000003167808 */ /* 0x000fe40002800000 */
[----:B------:R-:W-:Y:S02]  /*8350*/  FMNMX.FTZ R0, R18, R0, !PT ;  /* 0x0000000012007209 */ /* 0x000fe40007810000 */
[----:B--2---:R-:W-:Y:S02]  /*8360*/  FSEL R102, R102, -INF , P0 ;  /* 0xff80000066667808 */ /* 0x004fe40000000000 */
[----:B------:R-:W-:Y:S02]  /*8370*/  FMNMX.FTZ R0, R19, R0, !PT ;  /* 0x0000000013007209 */ /* 0x000fe40007810000 */
[----:B------:R-:W-:Y:S02]  /*8380*/  ISETP.GE.AND P6, PT, R218, 0x1, PT ;  /* 0x00000001da00780c */ /* 0x000fe40003fc6270 */
[----:B------:R-:W-:Y:S02]  /*8390*/  FMNMX.FTZ R0, R22, R0, !PT ;  /* 0x0000000016007209 */ /* 0x000fe40007810000 */
[----:B------:R-:W-:Y:S02]  /*83a0*/  MOV R14, R49 ;  /* 0x00000031000e7202 */ /* 0x000fe40000000f00 */
[----:B------:R-:W-:Y:S02]  /*83b0*/  FMNMX.FTZ R0, R102, R0, !PT ;  /* 0x0000000066007209 */ /* 0x000fe40007810000 */
[----:B------:R-:W-:Y:S02]  /*83c0*/  MOV R23, R44 ;  /* 0x0000002c00177202 */ /* 0x000fe40000000f00 */
[----:B------:R-:W-:Y:S02]  /*83d0*/  MOV R10, R12 ;  /* 0x0000000c000a7202 */ /* 0x000fe40000000f00 */
[----:B---3--:R-:W-:Y:S02]  /*83e0*/  FMNMX.FTZ R101, R101, R2, !PT ;  /* 0x0000000265657209 */ /* 0x008fe40007810000 */
[----:B------:R-:W1:Y:S01]  /*83f0*/  SHFL.BFLY PT, R2, R0, 0x2, 0x1f ;  /* 0x0c401f0000027f89 */ /* 0x000e6200000e0000 */
[----:B------:R-:W-:Y:S02]  /*8400*/  MOV R34, R9 ;  /* 0x0000000900227202 */ /* 0x000fe40000000f00 */
[C---:B------:R-:W-:Y:S02]  /*8410*/  FSETP.NEU.FTZ.AND P0, PT, R101.reuse, -INF , PT ;  /* 0xff8000006500780b */ /* 0x040fe40003f1d000 */
[----:B------:R-:W-:Y:S02]  /*8420*/  MOV R42, R21 ;  /* 0x00000015002a7202 */ /* 0x000fe40000000f00 */
[----:B------:R-:W-:Y:S02]  /*8430*/  FSEL R3, R101, RZ, P0 ;  /* 0x000000ff65037208 */ /* 0x000fe40000000000 */
[----:B------:R-:W-:Y:S02]  /*8440*/  MOV R6, R28 ;  /* 0x0000001c00067202 */ /* 0x000fe40000000f00 */
[----:B------:R-:W-:Y:S02]  /*8450*/  MOV R51, R20 ;  /* 0x0000001400337202 */ /* 0x000fe40000000f00 */
[----:B------:R-:W-:Y:S02]  /*8460*/  MOV R27, R13 ;  /* 0x0000000d001b7202 */ /* 0x000fe40000000f00 */
[----:B------:R-:W-:Y:S02]  /*8470*/  MOV R50, R36 ;  /* 0x0000002400327202 */ /* 0x000fe40000000f00 */
[----:B------:R-:W-:Y:S02]  /*8480*/  MOV R7, R24 ;  /* 0x0000001800077202 */ /* 0x000fe40000000f00 */
[----:B-1----:R-:W-:Y:S01]  /*8490*/  FMNMX.FTZ R0, R0, R2, !PT ;  /* 0x0000000200007209 */ /* 0x002fe20007810000 */
[----:B------:R-:W-:Y:S02]  /*84a0*/  FADD.FTZ R2, -R3, R103 ;  /* 0x0000006703027221 */ /* 0x000fe40000010100 */
[----:B------:R-:W-:Y:S02]  /*84b0*/  FMUL.FTZ R103, R101, c[0x0][0x2d0] ;  /* 0x0000b40065677a20 */ /* 0x000fe40000410000 */
[----:B------:R-:W1:Y:S03]  /*84c0*/  SHFL.BFLY PT, R3, R0, 0x1, 0x1f ;  /* 0x0c201f0000037f89 */ /* 0x000e6600000e0000 */
[----:B------:R-:W-:Y:S05]  /*84d0*/  FSEL R103, R103, RZ, P0 ;  /* 0x000000ff67677208 */ /* 0x000fea0000000000 */
[----:B------:R-:W-:Y:S04]  /*84e0*/  FFMA.FTZ R5, R5, c[0x0][0x2d0], -R103 ;  /* 0x0000b40005057a23 */ /* 0x000fe80000010867 */
[----:B------:R-:W-:Y:S01]  /*84f0*/  MUFU.EX2 R165, R5 ;  /* 0x0000000500a57308 */ /* 0x000fe20000000800 */
[----:B-1----:R-:W-:Y:S01]  /*8500*/  FMNMX.FTZ R100, R0, R3, !PT ;  /* 0x0000000300647209 */ /* 0x002fe20007810000 */
[----:B------:R-:W-:Y:S03]  /*8510*/  FMUL.FTZ R0, R2, c[0x0][0x2d0] ;  /* 0x0000b40002007a20 */ /* 0x000fe60000410000 */
[C---:B------:R-:W-:Y:S05]  /*8520*/  FSETP.NEU.FTZ.AND P0, PT, R100.reuse, -INF , PT ;  /* 0xff8000006400780b */ /* 0x040fea0003f1d000 */
[----:B------:R1:W2:Y:S01]  /*8530*/  MUFU.EX2 R2, R0 ;  /* 0x0000000000027308 */ /* 0x0002a20000000800 */
[C---:B------:R-:W-:Y:S05]  /*8540*/  FSEL R3, R100.reuse, RZ, P0 ;  /* 0x000000ff64037208 */ /* 0x040fea0000000000 */
[----:B-1----:R-:W-:Y:S01]  /*8550*/  FADD.FTZ R0, -R3, R104 ;  /* 0x0000006803007221 */ /* 0x002fe20000010100 */
[----:B------:R-:W-:Y:S01]  /*8560*/  MOV R104, R33 ;  /* 0x0000002100687202 */ /* 0x000fe20000000f00 */
[----:B------:R-:W-:Y:S02]  /*8570*/  FMUL.FTZ R3, R100, c[0x0][0x2d0] ;  /* 0x0000b40064037a20 */ /* 0x000fe40000410000 */
[----:B------:R-:W-:Y:S02]  /*8580*/  FMUL.FTZ R0, R0, c[0x0][0x2d0] ;  /* 0x0000b40000007a20 */ /* 0x000fe40000410000 */
[C---:B--2---:R-:W-:Y:S01]  /*8590*/  FMUL.FTZ R8, R2.reuse, R112 ;  /* 0x0000007002087220 */ /* 0x044fe20000410000 */
[----:B------:R-:W-:Y:S01]  /*85a0*/  FSEL R3, R3, RZ, P0 ;  /* 0x000000ff03037208 */ /* 0x000fe20000000000 */
[----:B------:R-:W-:Y:S01]  /*85b0*/  FMUL.FTZ R5, R2, R109 ;  /* 0x0000006d02057220 */ /* 0x000fe20000410000 */
[----:B------:R-:W-:Y:S01]  /*85c0*/  MOV R112, R37 ;  /* 0x0000002500707202 */ /* 0x000fe20000000f00 */
[----:B------:R-:W1:Y:S01]  /*85d0*/  MUFU.EX2 R0, R0 ;  /* 0x0000000000007308 */ /* 0x000e620000000800 */
[----:B------:R-:W-:Y:S02]  /*85e0*/  IMAD.MOV.U32 R109, RZ, RZ, R40 ;  /* 0x000000ffff6d7224 */ /* 0x000fe400078e0028 */
[----:B------:R-:W-:Y:S02]  /*85f0*/  FFMA.FTZ R4, R4, c[0x0][0x2d0], -R3 ;  /* 0x0000b40004047a23 */ /* 0x000fe40000010803 */
[C---:B------:R-:W-:Y:S01]  /*8600*/  FMUL.FTZ R20, R2.reuse, R124 ;  /* 0x0000007c02147220 */ /* 0x040fe20000410000 */
[----:B------:R-:W-:Y:S01]  /*8610*/  MOV R124, R112 ;  /* 0x00000070007c7202 */ /* 0x000fe20000000f00 */
[C---:B------:R-:W-:Y:S01]  /*8620*/  FFMA.FTZ R212, R2.reuse, R212, R165 ;  /* 0x000000d402d47223 */ /* 0x040fe200000100a5 */
[----:B------:R-:W-:Y:S01]  /*8630*/  MOV R112, R14 ;  /* 0x0000000e00707202 */ /* 0x000fe20000000f00 */
[C---:B------:R-:W-:Y:S01]  /*8640*/  FMUL.FTZ R9, R2.reuse, R113 ;  /* 0x0000007102097220 */ /* 0x040fe20000410000 */
[----:B------:R2:W3:Y:S01]  /*8650*/  MUFU.EX2 R164, R4 ;  /* 0x0000000400a47308 */ /* 0x0004e20000000800 */
[C---:B------:R-:W-:Y:S01]  /*8660*/  FMUL.FTZ R12, R2.reuse, R116 ;  /* 0x00000074020c7220 */ /* 0x040fe20000410000 */
[----:B------:R-:W-:Y:S01]  /*8670*/  MOV R116, R43 ;  /* 0x0000002b00747202 */ /* 0x000fe20000000f00 */
[C---:B------:R-:W-:Y:S01]  /*8680*/  FMUL.FTZ R13, R2.reuse, R117 ;  /* 0x00000075020d7220 */ /* 0x040fe20000410000 */
[----:B------:R-:W-:Y:S01]  /*8690*/  MOV R117, R7 ;  /* 0x0000000700757202 */ /* 0x000fe20000000f00 */
[C---:B------:R-:W-:Y:S02]  /*86a0*/  FMUL.FTZ R16, R2.reuse, R120 ;  /* 0x0000007802107220 */ /* 0x040fe40000410000 */
[C---:B------:R-:W-:Y:S01]  /*86b0*/  FMUL.FTZ R17, R2.reuse, R121 ;  /* 0x0000007902117220 */ /* 0x040fe20000410000 */
[----:B------:R-:W-:Y:S01]  /*86c0*/  MOV R121, R109 ;  /* 0x0000006d00797202 */ /* 0x000fe20000000f00 */
[C---:B------:R-:W-:Y:S01]  /*86d0*/  FMUL.FTZ R21, R2.reuse, R125 ;  /* 0x0000007d02157220 */ /* 0x040fe20000410000 */
[----:B------:R-:W-:Y:S01]  /*86e0*/  MOV R109, R51 ;  /* 0x00000033006d7202 */ /* 0x000fe20000000f00 */
[C---:B------:R-:W-:Y:S01]  /*86f0*/  FMUL.FTZ R24, R2.reuse, R128 ;  /* 0x0000008002187220 */ /* 0x040fe20000410000 */
[----:B------:R-:W-:Y:S01]  /*8700*/  MOV R125, R39 ;  /* 0x00000027007d7202 */ /* 0x000fe20000000f00 */
[----:B------:R-:W-:Y:S01]  /*8710*/  FMUL.FTZ R25, R2, R129 ;  /* 0x0000008102197220 */ /* 0x000fe20000410000 */
[----:B------:R-:W-:Y:S01]  /*8720*/  MOV R129, R35 ;  /* 0x0000002300817202 */ /* 0x000fe20000000f00 */
[----:B-1----:R-:W-:Y:S01]  /*8730*/  FMUL.FTZ R14, R0, R118 ;  /* 0x00000076000e7220 */ /* 0x002fe20000410000 */
[----:B------:R-:W-:Y:S01]  /*8740*/  IADD3 R118, R218, -0x1, RZ ;  /* 0xffffffffda767810 */ /* 0x000fe20007ffe0ff */
[C---:B------:R-:W-:Y:S01]  /*8750*/  FMUL.FTZ R28, R2.reuse, R132 ;  /* 0x00000084021c7220 */ /* 0x040fe20000410000 */
[----:B------:R-:W-:Y:S01]  /*8760*/  MOV R132, R31 ;  /* 0x0000001f00847202 */ /* 0x000fe20000000f00 */
[C---:B------:R-:W-:Y:S02]  /*8770*/  FMUL.FTZ R29, R2.reuse, R133 ;  /* 0x00000085021d7220 */ /* 0x040fe40000410000 */
[C---:B------:R-:W-:Y:S02]  /*8780*/  FMUL.FTZ R32, R2.reuse, R136 ;  /* 0x0000008802207220 */ /* 0x040fe40000410000 */
[----:B------:R-:W-:Y:S02]  /*8790*/  IMAD.MOV.U32 R136, RZ, RZ, R22 ;  /* 0x000000ffff887224 */ /* 0x000fe400078e0016 */
[----:B--2---:R-:W-:Y:S02]  /*87a0*/  FMUL.FTZ R4, R2, R108 ;  /* 0x0000006c02047220 */ /* 0x004fe40000410000 */
[----:B------:R-:W3:Y:S01]  /*87b0*/  LDL.LU R108, [R1+0x1c] ;  /* 0x00001c00016c7983 */ /* 0x000ee20000300800 */
[----:B------:R-:W-:Y:S02]  /*87c0*/  FMUL.FTZ R22, R0, R126 ;  /* 0x0000007e00167220 */ /* 0x000fe40000410000 */
[C---:B------:R-:W-:Y:S01]  /*87d0*/  FMUL.FTZ R33, R2.reuse, R137 ;  /* 0x0000008902217220 */ /* 0x040fe20000410000 */
[----:B------:R-:W-:Y:S01]  /*87e0*/  MOV R137, R19 ;  /* 0x0000001300897202 */ /* 0x000fe20000000f00 */
[C---:B------:R-:W-:Y:S02]  /*87f0*/  FMUL.FTZ R36, R2.reuse, R140 ;  /* 0x0000008c02247220 */ /* 0x040fe40000410000 */
[C---:B------:R-:W-:Y:S01]  /*8800*/  FMUL.FTZ R37, R2.reuse, R141 ;  /* 0x0000008d02257220 */ /* 0x040fe20000410000 */
[----:B------:R-:W-:Y:S01]  /*8810*/  MOV R141, R50 ;  /* 0x00000032008d7202 */ /* 0x000fe20000000f00 */
[----:B------:R-:W-:Y:S01]  /*8820*/  FMUL.FTZ R40, R2, R144 ;  /* 0x0000009002287220 */ /* 0x000fe20000410000 */
[----:B------:R-:W-:Y:S01]  /*8830*/  MOV R144, R18 ;  /* 0x0000001200907202 */ /* 0x000fe20000000f00 */
[----:B------:R-:W-:Y:S02]  /*8840*/  FMUL.FTZ R18, R0, R122 ;  /* 0x0000007a00127220 */ /* 0x000fe40000410000 */
[C---:B------:R-:W-:Y:S01]  /*8850*/  FMUL.FTZ R41, R2.reuse, R145 ;  /* 0x0000009102297220 */ /* 0x040fe20000410000 */
[----:B------:R-:W2:Y:S01]  /*8860*/  LDL R122, [R1+0x20] ;  /* 0x00002000017a7983 */ /* 0x000ea20000100800 */
[----:B------:R-:W-:Y:S02]  /*8870*/  IMAD.MOV.U32 R145, RZ, RZ, R15 ;  /* 0x000000ffff917224 */ /* 0x000fe400078e000f */
[C---:B------:R-:W-:Y:S01]  /*8880*/  FMUL.FTZ R44, R2.reuse, R148 ;  /* 0x00000094022c7220 */ /* 0x040fe20000410000 */
[----:B------:R-:W-:Y:S01]  /*8890*/  MOV R148, R11 ;  /* 0x0000000b00947202 */ /* 0x000fe20000000f00 */
[C---:B------:R-:W-:Y:S01]  /*88a0*/  FMUL.FTZ R45, R2.reuse, R149 ;  /* 0x00000095022d7220 */ /* 0x040fe20000410000 */
[----:B------:R-:W-:Y:S01]  /*88b0*/  MOV R149, R46 ;  /* 0x0000002e00957202 */ /* 0x000fe20000000f00 */
[C---:B------:R-:W-:Y:S01]  /*88c0*/  FMUL.FTZ R48, R2.reuse, R152 ;  /* 0x0000009802307220 */ /* 0x040fe20000410000 */
[----:B------:R-:W-:Y:S01]  /*88d0*/  MOV R152, R30 ;  /* 0x0000001e00987202 */ /* 0x000fe20000000f00 */
[C---:B------:R-:W-:Y:S01]  /*88e0*/  FMUL.FTZ R49, R2.reuse, R153 ;  /* 0x0000009902317220 */ /* 0x040fe20000410000 */
[----:B------:R-:W-:Y:S01]  /*88f0*/  MOV R153, R47 ;  /* 0x0000002f00997202 */ /* 0x000fe20000000f00 */
[C---:B------:R-:W-:Y:S02]  /*8900*/  FMUL.FTZ R52, R2.reuse, R52 ;  /* 0x0000003402347220 */ /* 0x040fe40000410000 */
        /* <DEDUP_REMOVED lines=22> */
[----:B------:R-:W-:Y:S02]  /*8a70*/  FMUL.FTZ R97, R2, R97 ;  /* 0x0000006102617220 */ /* 0x000fe40000410000 */
[----:B------:R-:W-:Y:S02]  /*8a80*/  IMAD.MOV.U32 R113, RZ, RZ, R42 ;  /* 0x000000ffff717224 */ /* 0x000fe400078e002a */
[----:B------:R-:W-:Y:S02]  /*8a90*/  IMAD.MOV.U32 R128, RZ, RZ, R34 ;  /* 0x000000ffff807224 */ /* 0x000fe400078e0022 */
[----:B------:R-:W-:Y:S02]  /*8aa0*/  IMAD.MOV.U32 R140, RZ, RZ, R38 ;  /* 0x000000ffff8c7224 */ /* 0x000fe400078e0026 */
        /* <DEDUP_REMOVED lines=9> */
[C---:B------:R-:W-:Y:S02]  /*8b40*/  FMUL.FTZ R30, R0.reuse, R134 ;  /* 0x00000086001e7220 */ /* 0x040fe40000410000 */
[C---:B------:R-:W-:Y:S02]  /*8b50*/  FMUL.FTZ R31, R0.reuse, R135 ;  /* 0x00000087001f7220 */ /* 0x040fe40000410000 */
[C---:B------:R-:W-:Y:S02]  /*8b60*/  FMUL.FTZ R34, R0.reuse, R138 ;  /* 0x0000008a00227220 */ /* 0x040fe40000410000 */
        /* <DEDUP_REMOVED lines=37> */
[----:B------:R-:W-:Y:S02]  /*8dc0*/  IMAD.MOV.U32 R120, RZ, RZ, R6 ;  /* 0x000000ffff787224 */ /* 0x000fe400078e0006 */
[C---:B------:R-:W-:Y:S02]  /*8dd0*/  FMUL.FTZ R6, R0.reuse, R110 ;  /* 0x0000006e00067220 */ /* 0x040fe40000410000 */
[----:B------:R-:W-:Y:S02]  /*8de0*/  IMAD.MOV.U32 R110, RZ, RZ, R23 ;  /* 0x000000ffff6e7224 */ /* 0x000fe400078e0017 */
[C---:B------:R-:W-:Y:S02]  /*8df0*/  FMUL.FTZ R23, R0.reuse, R127 ;  /* 0x0000007f00177220 */ /* 0x040fe40000410000 */
[----:B------:R-:W-:Y:S01]  /*8e00*/  IMAD.MOV.U32 R2, RZ, RZ, R10 ;  /* 0x000000ffff027224 */ /* 0x000fe200078e000a */
[----:B------:R-:W-:Y:S01]  /*8e10*/  MOV R138, R110 ;  /* 0x0000006e008a7202 */ /* 0x000fe20000000f00 */
[C---:B------:R-:W-:Y:S01]  /*8e20*/  FMUL.FTZ R10, R0.reuse, R114 ;  /* 0x00000072000a7220 */ /* 0x040fe20000410000 */
[----:B------:R-:W-:Y:S01]  /*8e30*/  MOV R114, R27 ;  /* 0x0000001b00727202 */ /* 0x000fe20000000f00 */
[----:B------:R-:W-:Y:S02]  /*8e40*/  FMUL.FTZ R27, R0, R131 ;  /* 0x00000083001b7220 */ /* 0x000fe40000410000 */
[----:B------:R-:W-:Y:S02]  /*8e50*/  IMAD.MOV.U32 R152, RZ, RZ, R140 ;  /* 0x000000ffff987224 */ /* 0x000fe400078e008c */
[----:B------:R-:W-:Y:S02]  /*8e60*/  IMAD.MOV.U32 R140, RZ, RZ, R128 ;  /* 0x000000ffff8c7224 */ /* 0x000fe400078e0080 */
[----:B------:R-:W-:Y:S02]  /*8e70*/  IMAD.MOV.U32 R128, RZ, RZ, R105 ;  /* 0x000000ffff807224 */ /* 0x000fe400078e0069 */
[----:B------:R-:W-:Y:S02]  /*8e80*/  IMAD.MOV.U32 R133, RZ, RZ, R106 ;  /* 0x000000ffff857224 */ /* 0x000fe400078e006a */
[----:B------:R-:W-:Y:S04]  /*8e90*/  @P6 IMAD.WIDE.U32 R106, R118, c[0x0][0x1e0], RZ ;  /* 0x00007800766a6a25 */ /* 0x000fe800078e00ff */
        /* <DEDUP_REMOVED lines=10> */
[----:B------:R-:W-:Y:S04]  /*8f40*/  MOV R133, R120 ;  /* 0x0000007800857202 */ /* 0x000fe80000000f00 */
[----:B------:R-:W-:Y:S02]  /*8f50*/  MOV R155, R150 ;  /* 0x00000096009b7202 */ /* 0x000fe40000000f00 */
[----:B------:R-:W-:Y:S01]  /*8f60*/  MOV R150, R143 ;  /* 0x0000008f00967202 */ /* 0x000fe20000000f00 */
[----:B---3--:R-:W-:Y:S01]  /*8f70*/  FFMA.FTZ R108, R0, R108, R164 ;  /* 0x0000006c006c7223 */ /* 0x008fe200000100a4 */
[----:B------:R-:W-:Y:S05]  /*8f80*/  @P6 SHF.R.S32.HI R0, RZ, 0x1f, R118 ;  /* 0x0000001fff006819 */ /* 0x000fea0000011476 */
[----:B------:R-:W-:Y:S04]  /*8f90*/  @P6 IMAD R0, R0, c[0x0][0x1e0], RZ ;  /* 0x0000780000006a24 */ /* 0x000fe800078e02ff */
[----:B------:R-:W-:Y:S02]  /*8fa0*/  @P6 IMAD R0, R118, c[0x0][0x1e4], R0 ;  /* 0x0000790076006a24 */ /* 0x000fe400078e0200 */
[----:B------:R-:W-:Y:S01]  /*8fb0*/  IMAD.MOV.U32 R118, RZ, RZ, R2 ;  /* 0x000000ffff767224 */ /* 0x000fe200078e0002 */
[----:B------:R-:W-:Y:S02]  /*8fc0*/  MOV R2, R141 ;  /* 0x0000008d00027202 */ /* 0x000fe40000000f00 */
[----:B------:R-:W-:Y:S02]  /*8fd0*/  MOV R141, R132 ;  /* 0x00000084008d7202 */ /* 0x000fe40000000f00 */
[----:B------:R-:W-:Y:S02]  /*8fe0*/  MOV R132, R129 ;  /* 0x0000008100847202 */ /* 0x000fe40000000f00 */
[----:B------:R-:W-:Y:S01]  /*8ff0*/  MOV R129, R125 ;  /* 0x0000007d00817202 */ /* 0x000fe20000000f00 */
[----:B------:R-:W-:Y:S01]  /*9000*/  IMAD.MOV.U32 R123, RZ, RZ, R141 ;  /* 0x000000ffff7b7224 */ /* 0x000fe200078e008d */
[----:B------:R-:W-:Y:S02]  /*9010*/  MOV R125, R104 ;  /* 0x00000068007d7202 */ /* 0x000fe40000000f00 */
[----:B------:R-:W2:Y:S01]  /*9020*/  LDL.64 R104, [R1+0x28] ;  /* 0x0000280001687983 */ /* 0x000ea20000100a00 */
[----:B------:R-:W-:Y:S02]  /*9030*/  @P6 IADD3 R0, R107, R0, RZ ;  /* 0x000000006b006210 */ /* 0x000fe40007ffe0ff */
[----:B------:R-:W-:Y:S02]  /*9040*/  MOV R146, R125 ;  /* 0x0000007d00927202 */ /* 0x000fe40000000f00 */
[----:B------:R-:W-:Y:S01]  /*9050*/  MOV R125, R109 ;  /* 0x0000006d007d7202 */ /* 0x000fe20000000f00 */
[----:B------:R-:W-:Y:S01]  /*9060*/  @P6 IMAD R0, R0, 0x60, RZ ;  /* 0x0000006000006824 */ /* 0x000fe200078e02ff */
[----:B------:R-:W-:Y:S02]  /*9070*/  MOV R141, R140 ;  /* 0x0000008c008d7202 */ /* 0x000fe40000000f00 */
[----:B------:R-:W-:Y:S01]  /*9080*/  MOV R140, R129 ;  /* 0x00000081008c7202 */ /* 0x000fe20000000f00 */
[----:B------:R-:W-:Y:S01]  /*9090*/  IMAD.MOV.U32 R129, RZ, RZ, R112 ;  /* 0x000000ffff817224 */ /* 0x000fe200078e0070 */
[----:B------:R-:W-:Y:S01]  /*90a0*/  MOV R135, R118 ;  /* 0x0000007600877202 */ /* 0x000fe20000000f00 */
[----:B------:R-:W-:Y:S03]  /*90b0*/  FFMA.FTZ R112, R210, c[0x0][0x2d0], -R103 ;  /* 0x0000b400d2707a23 */ /* 0x000fe60000010867 */
[----:B------:R-:W-:Y:S03]  /*90c0*/  MOV R143, R135 ;  /* 0x00000087008f7202 */ /* 0x000fe60000000f00 */
[----:B------:R-:W-:Y:S01]  /*90d0*/  MUFU.EX2 R112, R112 ;  /* 0x0000007000707308 */ /* 0x000fe20000000800 */
[----:B--2---:R-:W-:Y:S02]  /*90e0*/  @P6 MOV R105, R122 ;  /* 0x0000007a00696202 */ /* 0x004fe40000000f00 */
[----:B------:R-:W-:Y:S03]  /*90f0*/  MOV R122, R2 ;  /* 0x00000002007a7202 */ /* 0x000fe60000000f00 */
[----:B------:R-:W-:Y:S04]  /*9100*/  @P6 IMAD.WIDE.U32 R104, R106, 0x60, R104 ;  /* 0x000000606a686825 */ /* 0x000fe800078e0068 */
[----:B------:R-:W-:Y:S01]  /*9110*/  IMAD.MOV.U32 R127, RZ, RZ, R122 ;  /* 0x000000ffff7f7224 */ /* 0x000fe200078e007a */
[----:B------:R-:W-:Y:S04]  /*9120*/  @P6 IADD3 R0, R105, R0, RZ ;  /* 0x0000000069006210 */ /* 0x000fe80007ffe0ff */
[C---:B------:R-:W-:Y:S02]  /*9130*/  @P6 SHF.L.U64.HI R2, R104.reuse, 0x1, R0 ;  /* 0x0000000168026819 */ /* 0x040fe40000010200 */
[----:B------:R-:W-:Y:S04]  /*9140*/  @P6 SHF.L.U32 R0, R104, 0x1, RZ ;  /* 0x0000000168006819 */ /* 0x000fe800000006ff */
[C---:B------:R-:W-:Y:S02]  /*9150*/  @P6 IADD3 R104, P0, R0.reuse, c[0x0][0x1c8], RZ ;  /* 0x0000720000686a10 */ /* 0x040fe40007f1e0ff */
[----:B------:R-:W-:Y:S02]  /*9160*/  @P6 IADD3 R106, P5, R0, 0x80, RZ ;  /* 0x00000080006a6810 */ /* 0x000fe40007fbe0ff */
[----:B------:R-:W-:Y:S02]  /*9170*/  @P6 IADD3.X R105, R2, c[0x0][0x1cc], RZ, P0, !PT ;  /* 0x0000730002696a10 */ /* 0x000fe400007fe4ff */
[----:B------:R-:W-:Y:S03]  /*9180*/  @P6 IADD3 R106, P0, R106, c[0x0][0x1c8], RZ ;  /* 0x000072006a6a6a10 */ /* 0x000fe60007f1e0ff */
[----:B------:R1:W-:Y:S01]  /*9190*/  @P6 LDGSTS.E.BYPASS.LTC128B.128 [R126+0xc100], [R104.64], !P4 ;  /* 0x0c100000687e6fae */ /* 0x0003e2000e101d46 */
[--C-:B------:R-:W-:Y:S02]  /*91a0*/  @P6 IADD3.X R107, RZ, c[0x0][0x1cc], R2.reuse, P0, P5 ;  /* 0x00007300ff6b6a10 */ /* 0x100fe400007ea402 */
[----:B------:R-:W-:Y:S05]  /*91b0*/  @P6 IADD3 R0, P5, R0, 0x100, RZ ;  /* 0x0000010000006810 */ /* 0x000fea0007fbe0ff */
[----:B------:R2:W-:Y:S02]  /*91c0*/  @P6 LDGSTS.E.BYPASS.LTC128B.128 [R126+0xf100], [R106.64], !P3 ;  /* 0x0f1000006a7e6fae */ /* 0x0005e4000d901d46 */
[----:B--2---:R-:W-:Y:S01]  /*91d0*/  @P6 IADD3 R106, P0, R0, c[0x0][0x1c8], RZ ;  /* 0x00007200006a6a10 */ /* 0x004fe20007f1e0ff */
[----:B------:R-:W-:Y:S02]  /*91e0*/  FFMA.FTZ R0, R209, c[0x0][0x2d0], -R103 ;  /* 0x0000b400d1007a23 */ /* 0x000fe40000010867 */
[----:B------:R-:W-:Y:S01]  /*91f0*/  IMAD.MOV.U32 R209, RZ, RZ, R151 ;  /* 0x000000ffffd17224 */ /* 0x000fe200078e0097 */
[----:B------:R-:W-:Y:S01]  /*9200*/  @P6 IADD3.X R107, RZ, c[0x0][0x1cc], R2, P0, P5 ;  /* 0x00007300ff6b6a10 */ /* 0x000fe200007ea402 */
[----:B------:R-:W-:Y:S02]  /*9210*/  FFMA.FTZ R2, R166, c[0x0][0x2d0], -R3 ;  /* 0x0000b400a6027a23 */ /* 0x000fe40000010803 */
[----:B------:R-:W-:Y:S01]  /*9220*/  MUFU.EX2 R0, R0 ;  /* 0x0000000000007308 */ /* 0x000fe20000000800 */
[----:B------:R-:W-:Y:S01]  /*9230*/  IMAD.MOV.U32 R151, RZ, RZ, R146 ;  /* 0x000000ffff977224 */ /* 0x000fe200078e0092 */
[----:B------:R2:W-:Y:S01]  /*9240*/  @P6 LDGSTS.E.BYPASS.LTC128B.128 [R126+0x12100], [R106.64], !P2 ;  /* 0x121000006a7e6fae */ /* 0x0005e2000d101d46 */
[----:B------:R-:W-:Y:S02]  /*9250*/  IMAD.MOV.U32 R146, RZ, RZ, R131 ;  /* 0x000000ffff927224 */ /* 0x000fe400078e0083 */
[----:B------:R-:W-:Y:S01]  /*9260*/  IMAD.MOV.U32 R131, RZ, RZ, R141 ;  /* 0x000000ffff837224 */ /* 0x000fe200078e008d */
[----:B------:R-:W-:Y:S04]  /*9270*/  MOV R141, R129 ;  /* 0x00000081008d7202 */ /* 0x000fe80000000f00 */
[----:B------:R-:W3:Y:S01]  /*9280*/  MUFU.EX2 R2, R2 ;  /* 0x0000000200027308 */ /* 0x000ee20000000800 */
[----:B--2---:R-:W-:Y:S01]  /*9290*/  @P6 IMAD.MOV.U32 R106, RZ, RZ, c[0x0][0x1e0] ;  /* 0x00007800ff6a6624 */ /* 0x004fe200078e00ff */
[----:B------:R-:W-:Y:S04]  /*92a0*/  @P6 MOV R107, 0x6 ;  /* 0x00000006006b6802 */ /* 0x000fe80000000f00 */
[----:B------:R-:W-:Y:S01]  /*92b0*/  @P6 SHF.L.U64.HI R107, R106, R107, c[0x0][0x1e4] ;  /* 0x000079006a6b6619 */ /* 0x000fe2000001026b */
[----:B---3--:R-:W-:Y:S01]  /*92c0*/  FADD.FTZ R122, R2, R108 ;  /* 0x0000006c027a7221 */ /* 0x008fe20000010000 */
[----:B------:R-:W-:Y:S04]  /*92d0*/  @P6 SHF.L.U32 R106, R106, 0x6, RZ ;  /* 0x000000066a6a6819 */ /* 0x000fe800000006ff */
[----:B-1----:R-:W-:Y:S05]  /*92e0*/  @P6 IADD3 R104, P0, R104, R106, RZ ;  /* 0x0000006a68686210 */ /* 0x002fea0007f1e0ff */
[C---:B------:R-:W-:Y:S01]  /*92f0*/  @P6 IMAD.X R105, R107.reuse, 0x1, R105, P0 ;  /* 0x000000016b696824 */ /* 0x040fe200000e0669 */
[----:B------:R-:W-:Y:S04]  /*9300*/  @P6 IADD3 R106, P0, R106, R104, RZ ;  /* 0x000000686a6a6210 */ /* 0x000fe80007f1e0ff */
[----:B------:R1:W-:Y:S01]  /*9310*/  @P6 LDGSTS.E.BYPASS.LTC128B.128 [R126+0xd100], [R104.64], !P4 ;  /* 0x0d100000687e6fae */ /* 0x0003e2000e101d46 */
[----:B------:R-:W-:Y:S07]  /*9320*/  @P6 IADD3.X R107, R107, R105, RZ, P0, !PT ;  /* 0x000000696b6b6210 */ /* 0x000fee00007fe4ff */
[----:B------:R1:W-:Y:S08]  /*9330*/  @P6 LDGSTS.E.BYPASS.LTC128B.128 [R126+0x10100], [R104.64+0x80], !P3 ;  /* 0x10100080687e6fae */ /* 0x0003f0000d901d46 */
[----:B------:R1:W-:Y:S08]  /*9340*/  @P6 LDGSTS.E.BYPASS.LTC128B.128 [R126+0x13100], [R104.64+0x100], !P2 ;  /* 0x13100100687e6fae */ /* 0x0003f0000d101d46 */
[----:B------:R2:W-:Y:S08]  /*9350*/  @P6 LDGSTS.E.BYPASS.LTC128B.128 [R126+0xe100], [R106.64], !P4 ;  /* 0x0e1000006a7e6fae */ /* 0x0005f0000e101d46 */
[----:B------:R2:W-:Y:S08]  /*9360*/  @P6 LDGSTS.E.BYPASS.LTC128B.128 [R126+0x11100], [R106.64+0x80], !P3 ;  /* 0x111000806a7e6fae */ /* 0x0005f0000d901d46 */
[----:B------:R2:W-:Y:S01]  /*9370*/  @P6 LDGSTS.E.BYPASS.LTC128B.128 [R126+0x14100], [R106.64+0x100], !P2 ;  /* 0x141001006a7e6fae */ /* 0x0005e2000d101d46 */
[--C-:B-1----:R-:W-:Y:S01]  /*9380*/  FFMA.FTZ R104, R211, c[0x0][0x2d0], -R103.reuse ;  /* 0x0000b400d3687a23 */ /* 0x102fe20000010867 */
[----:B------:R-:W-:Y:S01]  /*9390*/  F2FP.PACK_AB R105, R2, R164 ;  /* 0x000000a40269723e */ /* 0x000fe200000000ff */
[----:B------:R-:W-:Y:S02]  /*93a0*/  FFMA.FTZ R2, R219, c[0x0][0x2d0], -R103 ;  /* 0x0000b400db027a23 */ /* 0x000fe40000010867 */
[----:B------:R1:W3:Y:S03]  /*93b0*/  MUFU.EX2 R115, R104 ;  /* 0x0000006800737308 */ /* 0x0002e60000000800 */
[----:B------:R-:W5:Y:S08]  /*93c0*/  LDSM.16.MT88.4 R108, [R224] ;  /* 0x00000000e06c783b */ /* 0x000f700000004200 */
[----:B------:R-:W0:Y:S01]  /*93d0*/  LDGDEPBAR ;  /* 0x00000000000079af */ /* 0x000e220000000000 */
[----:B------:R3:W-:Y:S01]  /*93e0*/  MUFU.EX2 R120, R2 ;  /* 0x0000000200787308 */ /* 0x0007e20000000800 */
[--C-:B--2---:R-:W-:Y:S01]  /*93f0*/  FFMA.FTZ R106, R167, c[0x0][0x2d0], -R3.reuse ;  /* 0x0000b400a76a7a23 */ /* 0x104fe20000010803 */
[----:B------:R-:W-:Y:S01]  /*9400*/  MOV R126, R123 ;  /* 0x0000007b007e7202 */ /* 0x000fe20000000f00 */
[C---:B------:R-:W-:Y:S01]  /*9410*/  FADD.FTZ R107, R0.reuse, R212 ;  /* 0x000000d4006b7221 */ /* 0x040fe20000010000 */
[----:B-1----:R-:W-:Y:S01]  /*9420*/  F2FP.PACK_AB R104, R0, R165 ;  /* 0x000000a50068723e */ /* 0x002fe200000000ff */
[----:B------:R-:W-:Y:S05]  /*9430*/  FFMA.FTZ R0, R208, c[0x0][0x2d0], -R3 ;  /* 0x0000b400d0007a23 */ /* 0x000fea0000010803 */
[----:B------:R1:W-:Y:S01]  /*9440*/  MUFU.EX2 R113, R106 ;  /* 0x0000006a00717308 */ /* 0x0003e20000000800 */
[----:B------:R-:W-:Y:S01]  /*9450*/  FADD.FTZ R116, R112, R107 ;  /* 0x0000006b70747221 */ /* 0x000fe20000010000 */
[----:B------:R-:W-:Y:S01]  /*9460*/  MOV R135, R126 ;  /* 0x0000007e00877202 */ /* 0x000fe20000000f00 */
[--C-:B------:R-:W-:Y:S02]  /*9470*/  FFMA.FTZ R165, R144, c[0x0][0x2d0], -R3.reuse ;  /* 0x0000b40090a57a23 */ /* 0x100fe40000010803 */
[--C-:B------:R-:W-:Y:S02]  /*9480*/  FFMA.FTZ R167, R137, c[0x0][0x2d0], -R3.reuse ;  /* 0x0000b40089a77a23 */ /* 0x100fe40000010803 */
[--C-:B---3--:R-:W-:Y:S03]  /*9490*/  FFMA.FTZ R2, R214, c[0x0][0x2d0], -R3.reuse ;  /* 0x0000b400d6027a23 */ /* 0x108fe60000010803 */
[----:B------:R-:W2:Y:S10]  /*94a0*/  MUFU.EX2 R114, R0 ;  /* 0x0000000000727308 */ /* 0x000eb40000000800 */
[----:B------:R3:W-:Y:S01]  /*94b0*/  MUFU.EX2 R117, R2 ;  /* 0x0000000200757308 */ /* 0x0007e20000000800 */
[----:B-1----:R-:W-:Y:S01]  /*94c0*/  F2FP.PACK_AB R106, R115, R112 ;  /* 0x00000070736a723e */ /* 0x002fe200000000ff */
[----:B------:R-:W-:Y:S08]  /*94d0*/  FFMA.FTZ R112, R215, c[0x0][0x2d0], -R3 ;  /* 0x0000b400d7707a23 */ /* 0x000ff00000010803 */
[----:B------:R-:W-:Y:S01]  /*94e0*/  MUFU.EX2 R121, R112 ;  /* 0x0000007000797308 */ /* 0x000fe20000000800 */
[----:B--2---:R-:W-:Y:S01]  /*94f0*/  F2FP.PACK_AB R107, R114, R113 ;  /* 0x00000071726b723e */ /* 0x004fe200000000ff */
[----:B------:R-:W-:Y:S08]  /*9500*/  FFMA.FTZ R0, R217, c[0x0][0x2d0], -R103 ;  /* 0x0000b400d9007a23 */ /* 0x000ff00000010867 */
[----:B------:R-:W-:Y:S01]  /*9510*/  MUFU.EX2 R165, R165 ;  /* 0x000000a500a57308 */ /* 0x000fe20000000800 */
[C---:B-----5:R-:W-:Y:S05]  /*9520*/  HMMA.16816.F32 R4, R104.reuse, R108, R4 ;  /* 0x0000006c6804723c */ /* 0x060fea0000001804 */
[----:B---3--:R-:W-:Y:S03]  /*9530*/  FFMA.FTZ R2, R213, c[0x0][0x2d0], -R3 ;  /* 0x0000b400d5027a23 */ /* 0x008fe60000010803 */
[C---:B------:R-:W-:Y:S01]  /*9540*/  HMMA.16816.F32 R8, R104.reuse, R110, R8 ;  /* 0x0000006e6808723c */ /* 0x040fe20000001808 */
[----:B------:R-:W1:Y:S01]  /*9550*/  LDSM.16.MT88.4 R108, [R228] ;  /* 0x00000000e46c783b */ /* 0x000e620000004200 */
[----:B------:R2:W3:Y:S10]  /*9560*/  MUFU.EX2 R119, R2 ;  /* 0x0000000200777308 */ /* 0x0004f40000000800 */
[----:B------:R-:W5:Y:S10]  /*9570*/  MUFU.EX2 R0, R0 ;  /* 0x0000000000007308 */ /* 0x000f740000000800 */
[----:B------:R-:W-:Y:S01]  /*9580*/  MUFU.EX2 R167, R167 ;  /* 0x000000a700a77308 */ /* 0x000fe20000000800 */
[--C-:B--2---:R-:W-:Y:S09]  /*9590*/  FFMA.FTZ R2, R220, c[0x0][0x2d0], -R103.reuse ;  /* 0x0000b400dc027a23 */ /* 0x104ff20000010867 */
[----:B------:R2:W-:Y:S01]  /*95a0*/  MUFU.EX2 R118, R2 ;  /* 0x0000000200767308 */ /* 0x0005e20000000800 */
[C---:B-1----:R-:W-:Y:S08]  /*95b0*/  HMMA.16816.F32 R12, R104.reuse, R108, R12 ;  /* 0x0000006c680c723c */ /* 0x042ff0000000180c */
[C---:B------:R-:W-:Y:S01]  /*95c0*/  HMMA.16816.F32 R16, R104.reuse, R110, R16 ;  /* 0x0000006e6810723c */ /* 0x040fe20000001810 */
[----:B------:R-:W1:Y:S03]  /*95d0*/  LDSM.16.MT88.4 R108, [R227] ;  /* 0x00000000e36c783b */ /* 0x000e660000004200 */
[----:B--2---:R-:W-:Y:S04]  /*95e0*/  FFMA.FTZ R2, R221, c[0x0][0x2d0], -R103 ;  /* 0x0000b400dd027a23 */ /* 0x004fe80000010867 */
[----:B------:R2:W1:Y:S04]  /*95f0*/  MUFU.EX2 R128, R2 ;  /* 0x0000000200807308 */ /* 0x0004680000000800 */
[--C-:B--2---:R-:W-:Y:S06]  /*9600*/  FFMA.FTZ R2, R216, c[0x0][0x2d0], -R3.reuse ;  /* 0x0000b400d8027a23 */ /* 0x104fec0000010803 */
[----:B------:R2:W2:Y:S01]  /*9610*/  MUFU.EX2 R124, R2 ;  /* 0x00000002007c7308 */ /* 0x0004a20000000800 */
[C---:B-1----:R-:W-:Y:S08]  /*9620*/  HMMA.16816.F32 R20, R104.reuse, R108, R20 ;  /* 0x0000006c6814723c */ /* 0x042ff00000001814 */
[C---:B------:R-:W-:Y:S01]  /*9630*/  HMMA.16816.F32 R24, R104.reuse, R110, R24 ;  /* 0x0000006e6818723c */ /* 0x040fe20000001818 */
[----:B------:R-:W1:Y:S03]  /*9640*/  LDSM.16.MT88.4 R108, [R249] ;  /* 0x00000000f96c783b */ /* 0x000e660000004200 */
[----:B--2---:R-:W-:Y:S02]  /*9650*/  FADD.FTZ R2, R115, R116 ;  /* 0x0000007473027221 */ /* 0x004fe40000010000 */
[----:B------:R-:W-:Y:S04]  /*9660*/  FFMA.FTZ R116, R130, c[0x0][0x2d0], -R3 ;  /* 0x0000b40082747a23 */ /* 0x000fe80000010803 */
[----:B------:R-:W-:Y:S01]  /*9670*/  MUFU.EX2 R130, R116 ;  /* 0x0000007400827308 */ /* 0x000fe20000000800 */
        /* <DEDUP_REMOVED lines=26> */
[----:B------:R-:W1:Y:S06]  /*9820*/  LDSM.16.MT88.4 R108, [R224+0x800] ;  /* 0x00080000e06c783b */ /* 0x000e6c0000004200 */
[----:B------:R-:W-:Y:S01]  /*9830*/  FADD.FTZ R104, R113, R122 ;  /* 0x0000007a71687221 */ /* 0x000fe20000010000 */
[----:B---3--:R-:W-:Y:S01]  /*9840*/  F2FP.PACK_AB R105, R119, R117 ;  /* 0x000000757769723e */ /* 0x008fe200000000ff */
[----:B-----5:R-:W-:Y:S03]  /*9850*/  FADD.FTZ R122, R0, R2 ;  /* 0x00000002007a7221 */ /* 0x020fe60000010000 */
[----:B------:R-:W-:Y:S01]  /*9860*/  FADD.FTZ R123, R114, R104 ;  /* 0x00000068727b7221 */ /* 0x000fe20000010000 */
[----:B------:R-:W-:Y:S01]  /*9870*/  F2FP.PACK_AB R106, R128, R118 ;  /* 0x00000076806a723e */ /* 0x000fe200000000ff */
[----:B------:R-:W-:Y:S01]  /*9880*/  LDSM.16.MT88.4 R112, [R228+0x1000] ;  /* 0x00100000e470783b */ /* 0x000fe20000004200 */
[----:B------:R-:W-:Y:S01]  /*9890*/  F2FP.PACK_AB R104, R120, R0 ;  /* 0x000000007868723e */ /* 0x000fe200000000ff */
[----:B------:R-:W-:Y:S01]  /*98a0*/  FFMA.FTZ R0, R125, c[0x0][0x2d0], -R103 ;  /* 0x0000b4007d007a23 */ /* 0x000fe20000010867 */
[C---:B------:R-:W-:Y:S01]  /*98b0*/  F2FP.PACK_AB R107, R124.reuse, R121 ;  /* 0x000000797c6b723e */ /* 0x040fe200000000ff */
[----:B------:R-:W-:Y:S02]  /*98c0*/  FADD.FTZ R2, R117, R123 ;  /* 0x0000007b75027221 */ /* 0x000fe40000010000 */
[----:B------:R2:W3:Y:S02]  /*98d0*/  MUFU.EX2 R125, R0 ;  /* 0x00000000007d7308 */ /* 0x0004e40000000800 */
[----:B------:R-:W-:Y:S04]  /*98e0*/  FADD.FTZ R2, R119, R2 ;  /* 0x0000000277027221 */ /* 0x000fe80000010000 */
[----:B------:R-:W-:Y:S04]  /*98f0*/  FADD.FTZ R2, R121, R2 ;  /* 0x0000000279027221 */ /* 0x000fe80000010000 */
[----:B------:R-:W-:Y:S01]  /*9900*/  FADD.FTZ R124, R124, R2 ;  /* 0x000000027c7c7221 */ /* 0x000fe20000010000 */
[C---:B-1----:R-:W-:Y:S03]  /*9910*/  HMMA.16816.F32 R4, R104.reuse, R108, R4 ;  /* 0x0000006c6804723c */ /* 0x042fe60000001804 */
[----:B--2---:R-:W-:Y:S01]  /*9920*/  FFMA.FTZ R0, R154, c[0x0][0x2d0], -R103 ;  /* 0x0000b4009a007a23 */ /* 0x004fe20000010867 */
[----:B------:R-:W-:Y:S02]  /*9930*/  MOV R154, R147 ;  /* 0x00000093009a7202 */ /* 0x000fe40000000f00 */
[----:B------:R-:W-:Y:S01]  /*9940*/  MOV R147, R127 ;  /* 0x0000007f00937202 */ /* 0x000fe20000000f00 */
[----:B------:R1:W2:Y:S01]  /*9950*/  MUFU.EX2 R129, R0 ;  /* 0x0000000000817308 */ /* 0x0002a20000000800 */
[C---:B------:R-:W-:Y:S01]  /*9960*/  HMMA.16816.F32 R8, R104.reuse, R110, R8 ;  /* 0x0000006e6808723c */ /* 0x040fe20000001808 */
[----:B------:R-:W5:Y:S03]  /*9970*/  LDSM.16.MT88.4 R108, [R228+0x800] ;  /* 0x00080000e46c783b */ /* 0x000f660000004200 */
[--C-:B-1----:R-:W-:Y:S01]  /*9980*/  FFMA.FTZ R0, R223, c[0x0][0x2d0], -R3.reuse ;  /* 0x0000b400df007a23 */ /* 0x102fe20000010803 */
[----:B------:R-:W-:Y:S04]  /*9990*/  IADD3 R223, R218, -0x1, RZ ;  /* 0xffffffffdadf7810 */ /* 0x000fe80007ffe0ff */
[----:B------:R1:W-:Y:S01]  /*99a0*/  MUFU.EX2 R126, R0 ;  /* 0x00000000007e7308 */ /* 0x0003e20000000800 */
[C---:B-----5:R-:W-:Y:S08]  /*99b0*/  HMMA.16816.F32 R12, R104.reuse, R108, R12 ;  /* 0x0000006c680c723c */ /* 0x060ff0000000180c */
[C---:B------:R-:W-:Y:S01]  /*99c0*/  HMMA.16816.F32 R16, R104.reuse, R110, R16 ;  /* 0x0000006e6810723c */ /* 0x040fe20000001810 */
[----:B------:R-:W5:Y:S03]  /*99d0*/  LDSM.16.MT88.4 R108, [R227+0x800] ;  /* 0x00080000e36c783b */ /* 0x000f660000004200 */
[----:B-1----:R-:W-:Y:S04]  /*99e0*/  FFMA.FTZ R0, R222, c[0x0][0x2d0], -R3 ;  /* 0x0000b400de007a23 */ /* 0x002fe80000010803 */
[----:B------:R1:W-:Y:S04]  /*99f0*/  MUFU.EX2 R127, R0 ;  /* 0x00000000007f7308 */ /* 0x0003e80000000800 */
[----:B-1----:R-:W-:Y:S01]  /*9a00*/  FFMA.FTZ R0, R209, c[0x0][0x2d0], -R103 ;  /* 0x0000b400d1007a23 */ /* 0x002fe20000010867 */
[----:B------:R-:W-:Y:S01]  /*9a10*/  MOV R209, R155 ;  /* 0x0000009b00d17202 */ /* 0x000fe20000000f00 */
[----:B------:R-:W-:Y:S01]  /*9a20*/  IMAD.MOV.U32 R155, RZ, RZ, R151 ;  /* 0x000000ffff9b7224 */ /* 0x000fe200078e0097 */
[----:B------:R-:W-:Y:S02]  /*9a30*/  MOV R151, R150 ;  /* 0x0000009600977202 */ /* 0x000fe40000000f00 */
[----:B------:R-:W-:Y:S01]  /*9a40*/  MOV R150, R135 ;  /* 0x0000008700967202 */ /* 0x000fe20000000f00 */
[----:B------:R-:W-:Y:S02]  /*9a50*/  IMAD.MOV.U32 R135, RZ, RZ, R131 ;  /* 0x000000ffff877224 */ /* 0x000fe400078e0083 */
[----:B------:R1:W1:Y:S01]  /*9a60*/  MUFU.EX2 R131, R0 ;  /* 0x0000000000837308 */ /* 0x0002620000000800 */
[C---:B-----5:R-:W-:Y:S08]  /*9a70*/  HMMA.16816.F32 R20, R104.reuse, R108, R20 ;  /* 0x0000006c6814723c */ /* 0x060ff00000001814 */
[C---:B------:R-:W-:Y:S01]  /*9a80*/  HMMA.16816.F32 R24, R104.reuse, R110, R24 ;  /* 0x0000006e6818723c */ /* 0x040fe20000001818 */
[----:B------:R-:W5:Y:S03]  /*9a90*/  LDSM.16.MT88.4 R108, [R230+0x800] ;  /* 0x00080000e66c783b */ /* 0x000f660000004200 */
[----:B-1----:R-:W-:Y:S04]  /*9aa0*/  FFMA.FTZ R0, R141, c[0x0][0x2d0], -R103 ;  /* 0x0000b4008d007a23 */ /* 0x002fe80000010867 */
[----:B------:R1:W1:Y:S01]  /*9ab0*/  MUFU.EX2 R141, R0 ;  /* 0x00000000008d7308 */ /* 0x0002620000000800 */
[C---:B-----5:R-:W-:Y:S03]  /*9ac0*/  HMMA.16816.F32 R28, R104.reuse, R108, R28 ;  /* 0x0000006c681c723c */ /* 0x060fe6000000181c */
[----:B-1----:R-:W-:Y:S01]  /*9ad0*/  FFMA.FTZ R0, R209, c[0x0][0x2d0], -R3 ;  /* 0x0000b400d1007a23 */ /* 0x002fe20000010803 */
[----:B------:R-:W-:Y:S02]  /*9ae0*/  MOV R209, R151 ;  /* 0x0000009700d17202 */ /* 0x000fe40000000f00 */
[----:B------:R-:W-:Y:S01]  /*9af0*/  MOV R151, R135 ;  /* 0x0000008700977202 */ /* 0x000fe20000000f00 */
[----:B------:R-:W-:Y:S01]  /*9b00*/  IMAD.MOV.U32 R135, RZ, RZ, R140 ;  /* 0x000000ffff877224 */ /* 0x000fe200078e008c */
[C---:B------:R-:W-:Y:S01]  /*9b10*/  HMMA.16816.F32 R32, R104.reuse, R110, R32 ;  /* 0x0000006e6820723c */ /* 0x040fe20000001820 */
[----:B------:R-:W1:Y:S01]  /*9b20*/  LDSM.16.MT88.4 R108, [R224+0x3800] ;  /* 0x00380000e06c783b */ /* 0x000e620000004200 */
[----:B------:R5:W-:Y:S02]  /*9b30*/  MUFU.EX2 R140, R0 ;  /* 0x00000000008c7308 */ /* 0x000be40000000800 */
[----:B-----5:R-:W-:Y:S04]  /*9b40*/  FADD.FTZ R0, R120, R122 ;  /* 0x0000007a78007221 */ /* 0x020fe80000010000 */
[----:B------:R-:W-:Y:S02]  /*9b50*/  FADD.FTZ R123, R118, R0 ;  /* 0x00000000767b7221 */ /* 0x000fe40000010000 */
[----:B------:R-:W-:Y:S02]  /*9b60*/  LDSM.16.MT88.4 R116, [R228+0x1800] ;  /* 0x00180000e474783b */ /* 0x000fe40000004200 */
[----:B------:R-:W-:Y:S02]  /*9b70*/  FFMA.FTZ R0, R133, c[0x0][0x2d0], -R103 ;  /* 0x0000b40085007a23 */ /* 0x000fe40000010867 */
[----:B------:R-:W-:Y:S02]  /*9b80*/  FADD.FTZ R123, R128, R123 ;  /* 0x0000007b807b7221 */ /* 0x000fe40000010000 */
[----:B------:R-:W-:Y:S01]  /*9b90*/  FFMA.FTZ R128, R136, c[0x0][0x2d0], -R3 ;  /* 0x0000b40088807a23 */ /* 0x000fe20000010803 */
[----:B------:R5:W4:Y:S01]  /*9ba0*/  MUFU.EX2 R133, R0 ;  /* 0x0000000000857308 */ /* 0x000b220000000800 */
[----:B---3--:R-:W-:Y:S01]  /*9bb0*/  FADD.FTZ R2, R125, R123 ;  /* 0x0000007b7d027221 */ /* 0x008fe20000010000 */
[C---:B-1----:R-:W-:Y:S03]  /*9bc0*/  HMMA.16816.F32 R36, R104.reuse, R108, R36 ;  /* 0x0000006c6824723c */ /* 0x042fe60000001824 */
[----:B--2---:R-:W-:Y:S04]  /*9bd0*/  FADD.FTZ R2, R129, R2 ;  /* 0x0000000281027221 */ /* 0x004fe80000010000 */
[----:B------:R-:W-:Y:S01]  /*9be0*/  FADD.FTZ R2, R131, R2 ;  /* 0x0000000283027221 */ /* 0x000fe20000010000 */
[C---:B------:R-:W-:Y:S01]  /*9bf0*/  HMMA.16816.F32 R40, R104.reuse, R110, R40 ;  /* 0x0000006e6828723c */ /* 0x040fe20000001828 */
[----:B------:R-:W1:Y:S03]  /*9c00*/  LDSM.16.MT88.4 R108, [R228+0x3800] ;  /* 0x00380000e46c783b */ /* 0x000e660000004200 */
[----:B------:R-:W-:Y:S02]  /*9c10*/  FADD.FTZ R2, R141, R2 ;  /* 0x000000028d027221 */ /* 0x000fe40000010000 */
[----:B-----5:R-:W-:Y:S02]  /*9c20*/  FFMA.FTZ R0, R135, c[0x0][0x2d0], -R103 ;  /* 0x0000b40087007a23 */ /* 0x020fe40000010867 */
[----:B----4-:R-:W-:Y:S02]  /*9c30*/  FADD.FTZ R2, R133, R2 ;  /* 0x0000000285027221 */ /* 0x010fe40000010000 */
[----:B------:R-:W2:Y:S01]  /*9c40*/  MUFU.EX2 R135, R0 ;  /* 0x0000000000877308 */ /* 0x000ea20000000800 */
[C---:B-1----:R-:W-:Y:S03]  /*9c50*/  HMMA.16816.F32 R44, R104.reuse, R108, R44 ;  /* 0x0000006c682c723c */ /* 0x042fe6000000182c */
[----:B--2---:R-:W-:Y:S02]  /*9c60*/  FADD.FTZ R2, R135, R2 ;  /* 0x0000000287027221 */ /* 0x004fe40000010000 */
[--C-:B------:R-:W-:Y:S01]  /*9c70*/  FFMA.FTZ R0, R151, c[0x0][0x2d0], -R3.reuse ;  /* 0x0000b40097007a23 */ /* 0x100fe20000010803 */
[----:B------:R-:W-:Y:S02]  /*9c80*/  MOV R151, R132 ;  /* 0x0000008400977202 */ /* 0x000fe40000000f00 */
[C---:B------:R-:W-:Y:S01]  /*9c90*/  HMMA.16816.F32 R48, R104.reuse, R110, R48 ;  /* 0x0000006e6830723c */ /* 0x040fe20000001830 */
[----:B------:R-:W1:Y:S01]  /*9ca0*/  LDSM.16.MT88.4 R108, [R227+0x3800] ;  /* 0x00380000e36c783b */ /* 0x000e620000004200 */
[----:B------:R2:W-:Y:S02]  /*9cb0*/  MUFU.EX2 R132, R0 ;  /* 0x0000000000847308 */ /* 0x0005e40000000800 */
[----:B--2---:R-:W-:Y:S01]  /*9cc0*/  FFMA.FTZ R0, R150, c[0x0][0x2d0], -R3 ;  /* 0x0000b40096007a23 */ /* 0x004fe20000010803 */
[----:B------:R-:W-:Y:S01]  /*9cd0*/  MOV R150, R147 ;  /* 0x0000009300967202 */ /* 0x000fe20000000f00 */
[----:B------:R-:W-:Y:S01]  /*9ce0*/  IMAD.MOV.U32 R147, RZ, RZ, R146 ;  /* 0x000000ffff937224 */ /* 0x000fe200078e0092 */
[----:B------:R-:W-:Y:S02]  /*9cf0*/  MOV R146, R143 ;  /* 0x0000008f00927202 */ /* 0x000fe40000000f00 */
[----:B------:R-:W-:Y:S03]  /*9d00*/  MOV R143, R142 ;  /* 0x0000008e008f7202 */ /* 0x000fe60000000f00 */
[--C-:B------:R-:W-:Y:S02]  /*9d10*/  FFMA.FTZ R120, R147, c[0x0][0x2d0], -R103.reuse ;  /* 0x0000b40093787a23 */ /* 0x100fe40000010867 */
[--C-:B------:R-:W-:Y:S02]  /*9d20*/  FFMA.FTZ R121, R146, c[0x0][0x2d0], -R103.reuse ;  /* 0x0000b40092797a23 */ /* 0x100fe40000010867 */
[----:B------:R-:W-:Y:S01]  /*9d30*/  FFMA.FTZ R122, R143, c[0x0][0x2d0], -R103 ;  /* 0x0000b4008f7a7a23 */ /* 0x000fe20000010867 */
[----:B------:R-:W-:Y:S01]  /*9d40*/  MUFU.EX2 R216, R120 ;  /* 0x0000007800d87308 */ /* 0x000fe20000000800 */
[----:B------:R-:W-:Y:S01]  /*9d50*/  IMAD.MOV.U32 R142, RZ, RZ, R139 ;  /* 0x000000ffff8e7224 */ /* 0x000fe200078e008b */
[----:B------:R-:W-:Y:S01]  /*9d60*/  MOV R139, R138 ;  /* 0x0000008a008b7202 */ /* 0x000fe20000000f00 */
[C---:B-1----:R-:W-:Y:S03]  /*9d70*/  HMMA.16816.F32 R52, R104.reuse, R108, R52 ;  /* 0x0000006c6834723c */ /* 0x042fe60000001834 */
[----:B------:R-:W-:Y:S01]  /*9d80*/  MOV R138, R134 ;  /* 0x00000086008a7202 */ /* 0x000fe20000000f00 */
[--C-:B------:R-:W-:Y:S03]  /*9d90*/  FFMA.FTZ R208, R142, c[0x0][0x2d0], -R103.reuse ;  /* 0x0000b4008ed07a23 */ /* 0x100fe60000010867 */
[----:B------:R-:W-:Y:S01]  /*9da0*/  MUFU.EX2 R215, R121 ;  /* 0x0000007900d77308 */ /* 0x000fe20000000800 */
[C---:B------:R-:W-:Y:S01]  /*9db0*/  HMMA.16816.F32 R56, R104.reuse, R110, R56 ;  /* 0x0000006e6838723c */ /* 0x040fe20000001838 */
[----:B------:R-:W1:Y:S03]  /*9dc0*/  LDSM.16.MT88.4 R108, [R230+0x3800] ;  /* 0x00380000e66c783b */ /* 0x000e660000004200 */
[--C-:B------:R-:W-:Y:S05]  /*9dd0*/  FFMA.FTZ R166, R138, c[0x0][0x2d0], -R103.reuse ;  /* 0x0000b4008aa67a23 */ /* 0x100fea0000010867 */
[----:B------:R2:W-:Y:S10]  /*9de0*/  MUFU.EX2 R212, R122 ;  /* 0x0000007a00d47308 */ /* 0x0005f40000000800 */
[----:B------:R3:W-:Y:S10]  /*9df0*/  MUFU.EX2 R134, R0 ;  /* 0x0000000000867308 */ /* 0x0007f40000000800 */
[----:B------:R-:W-:Y:S01]  /*9e00*/  MUFU.EX2 R208, R208 ;  /* 0x000000d000d07308 */ /* 0x000fe20000000800 */
[----:B--2---:R-:W-:Y:S09]  /*9e10*/  LDSM.16.MT88.4 R120, [R227+0x2000] ;  /* 0x00200000e378783b */ /* 0x004ff20000004200 */
[----:B------:R-:W-:Y:S01]  /*9e20*/  MUFU.EX2 R166, R166 ;  /* 0x000000a600a67308 */ /* 0x000fe20000000800 */
[C---:B-1----:R-:W-:Y:S03]  /*9e30*/  HMMA.16816.F32 R60, R104.reuse, R108, R60 ;  /* 0x0000006c683c723c */ /* 0x042fe6000000183c */
[--C-:B---3--:R-:W-:Y:S02]  /*9e40*/  FFMA.FTZ R0, R209, c[0x0][0x2d0], -R103.reuse ;  /* 0x0000b400d1007a23 */ /* 0x108fe40000010867 */
[--C-:B------:R-:W-:Y:S02]  /*9e50*/  FFMA.FTZ R209, R139, c[0x0][0x2d0], -R103.reuse ;  /* 0x0000b4008bd17a23 */ /* 0x100fe40000010867 */
[----:B------:R-:W-:Y:S01]  /*9e60*/  LDSM.16.MT88.4 R136, [R230+0x2800] ;  /* 0x00280000e688783b */ /* 0x000fe20000004200 */
[C---:B------:R-:W-:Y:S01]  /*9e70*/  HMMA.16816.F32 R64, R104.reuse, R110, R64 ;  /* 0x0000006e6840723c */ /* 0x040fe20000001840 */
[----:B------:R1:W2:Y:S06]  /*9e80*/  MUFU.EX2 R222, R0 ;  /* 0x0000000000de7308 */ /* 0x0002ac0000000800 */
[----:B------:R-:W3:Y:S04]  /*9e90*/  LDSM.16.MT88.4 R108, [R224+0x6800] ;  /* 0x00680000e06c783b */ /* 0x000ee80000004200 */
[----:B------:R-:W-:Y:S01]  /*9ea0*/  MUFU.EX2 R209, R209 ;  /* 0x000000d100d17308 */ /* 0x000fe20000000800 */
[----:B-1----:R-:W-:Y:S02]  /*9eb0*/  FFMA.FTZ R0, R155, c[0x0][0x2d0], -R103 ;  /* 0x0000b4009b007a23 */ /* 0x002fe40000010867 */
[----:B--2---:R-:W-:Y:S07]  /*9ec0*/  FADD.FTZ R2, R222, R2 ;  /* 0x00000002de027221 */ /* 0x004fee0000010000 */
[----:B------:R1:W2:Y:S01]  /*9ed0*/  MUFU.EX2 R221, R0 ;  /* 0x0000000000dd7308 */ /* 0x0002a20000000800 */
[C---:B---3--:R-:W-:Y:S03]  /*9ee0*/  HMMA.16816.F32 R68, R104.reuse, R108, R68 ;  /* 0x0000006c6844723c */ /* 0x048fe60000001844 */
[--C-:B-1----:R-:W-:Y:S05]  /*9ef0*/  FFMA.FTZ R0, R154, c[0x0][0x2d0], -R3.reuse ;  /* 0x0000b4009a007a23 */ /* 0x102fea0000010803 */
[C---:B------:R-:W-:Y:S01]  /*9f00*/  HMMA.16816.F32 R72, R104.reuse, R110, R72 ;  /* 0x0000006e6848723c */ /* 0x040fe20000001848 */
[----:B------:R-:W1:Y:S01]  /*9f10*/  LDSM.16.MT88.4 R108, [R228+0x6800] ;  /* 0x00680000e46c783b */ /* 0x000e620000004200 */
[----:B------:R3:W-:Y:S02]  /*9f20*/  MUFU.EX2 R220, R0 ;  /* 0x0000000000dc7308 */ /* 0x0007e40000000800 */
[----:B--2---:R-:W-:Y:S02]  /*9f30*/  FADD.FTZ R2, R221, R2 ;  /* 0x00000002dd027221 */ /* 0x004fe40000010000 */
[----:B---3--:R-:W-:Y:S06]  /*9f40*/  FFMA.FTZ R0, R151, c[0x0][0x2d0], -R3 ;  /* 0x0000b40097007a23 */ /* 0x008fec0000010803 */
[----:B------:R2:W-:Y:S01]  /*9f50*/  MUFU.EX2 R219, R0 ;  /* 0x0000000000db7308 */ /* 0x0005e20000000800 */
[C---:B-1----:R-:W-:Y:S08]  /*9f60*/  HMMA.16816.F32 R76, R104.reuse, R108, R76 ;  /* 0x0000006c684c723c */ /* 0x042ff0000000184c */
[C---:B------:R-:W-:Y:S01]  /*9f70*/  HMMA.16816.F32 R80, R104.reuse, R110, R80 ;  /* 0x0000006e6850723c */ /* 0x040fe20000001850 */
[----:B------:R-:W1:Y:S03]  /*9f80*/  LDSM.16.MT88.4 R108, [R227+0x6800] ;  /* 0x00680000e36c783b */ /* 0x000e660000004200 */
[--C-:B--2---:R-:W-:Y:S02]  /*9f90*/  FFMA.FTZ R0, R150, c[0x0][0x2d0], -R103.reuse ;  /* 0x0000b40096007a23 */ /* 0x104fe40000010867 */
[----:B------:R-:W-:Y:S02]  /*9fa0*/  FFMA.FTZ R103, R153, c[0x0][0x2d0], -R103 ;  /* 0x0000b40099677a23 */ /* 0x000fe40000010867 */
[----:B------:R2:W3:Y:S10]  /*9fb0*/  MUFU.EX2 R217, R0 ;  /* 0x0000000000d97308 */ /* 0x0004f40000000800 */
[----:B------:R-:W-:Y:S10]  /*9fc0*/  MUFU.EX2 R164, R103 ;  /* 0x0000006700a47308 */ /* 0x000ff40000000800 */
[----:B------:R-:W-:Y:S01]  /*9fd0*/  MUFU.EX2 R103, R128 ;  /* 0x0000008000677308 */ /* 0x000fe20000000800 */
[--C-:B--2---:R-:W-:Y:S02]  /*9fe0*/  FFMA.FTZ R0, R152, c[0x0][0x2d0], -R3.reuse ;  /* 0x0000b40098007a23 */ /* 0x104fe40000010803 */
[----:B------:R-:W-:Y:S01]  /*9ff0*/  LDSM.16.MT88.4 R152, [R228+0x5800] ;  /* 0x00580000e498783b */ /* 0x000fe20000004200 */
[----:B---3--:R-:W-:Y:S06]  /*a000*/  FADD.FTZ R2, R217, R2 ;  /* 0x00000002d9027221 */ /* 0x008fec0000010000 */
[----:B------:R2:W3:Y:S01]  /*a010*/  MUFU.EX2 R213, R0 ;  /* 0x0000000000d57308 */ /* 0x0004e20000000800 */
[----:B------:R-:W-:Y:S01]  /*a020*/  FADD.FTZ R2, R216, R2 ;  /* 0x00000002d8027221 */ /* 0x000fe20000010000 */
[C---:B-1----:R-:W-:Y:S03]  /*a030*/  HMMA.16816.F32 R84, R104.reuse, R108, R84 ;  /* 0x0000006c6854723c */ /* 0x042fe60000001854 */
[----:B------:R-:W-:Y:S04]  /*a040*/  FADD.FTZ R2, R215, R2 ;  /* 0x00000002d7027221 */ /* 0x000fe80000010000 */
[----:B------:R-:W-:Y:S01]  /*a050*/  FADD.FTZ R2, R212, R2 ;  /* 0x00000002d4027221 */ /* 0x000fe20000010000 */
[C---:B------:R-:W-:Y:S01]  /*a060*/  HMMA.16816.F32 R88, R104.reuse, R110, R88 ;  /* 0x0000006e6858723c */ /* 0x040fe20000001858 */
[----:B------:R-:W1:Y:S03]  /*a070*/  LDSM.16.MT88.4 R108, [R230+0x6800] ;  /* 0x00680000e66c783b */ /* 0x000e660000004200 */
[----:B------:R-:W-:Y:S02]  /*a080*/  FADD.FTZ R2, R208, R2 ;  /* 0x00000002d0027221 */ /* 0x000fe40000010000 */
[--C-:B--2---:R-:W-:Y:S04]  /*a090*/  FFMA.FTZ R0, R149, c[0x0][0x2d0], -R3.reuse ;  /* 0x0000b40095007a23 */ /* 0x104fe80000010803 */
[----:B------:R2:W4:Y:S01]  /*a0a0*/  MUFU.EX2 R214, R0 ;  /* 0x0000000000d67308 */ /* 0x0005220000000800 */
[C---:B-1----:R-:W-:Y:S03]  /*a0b0*/  HMMA.16816.F32 R92, R104.reuse, R108, R92 ;  /* 0x0000006c685c723c */ /* 0x042fe6000000185c */
[--C-:B--2---:R-:W-:Y:S06]  /*a0c0*/  FFMA.FTZ R0, R148, c[0x0][0x2d0], -R3.reuse ;  /* 0x0000b40094007a23 */ /* 0x104fec0000010803 */
[----:B------:R1:W2:Y:S01]  /*a0d0*/  MUFU.EX2 R211, R0 ;  /* 0x0000000000d37308 */ /* 0x0002a20000000800 */
[----:B------:R-:W-:Y:S01]  /*a0e0*/  HMMA.16816.F32 R96, R104, R110, R96 ;  /* 0x0000006e6860723c */ /* 0x000fe20000001860 */
[----:B------:R-:W5:Y:S06]  /*a0f0*/  LDSM.16.MT88.4 R108, [R224+0x1000] ;  /* 0x00100000e06c783b */ /* 0x000f6c0000004200 */
[----:B------:R-:W-:Y:S02]  /*a100*/  F2FP.PACK_AB R104, R129, R125 ;  /* 0x0000007d8168723e */ /* 0x000fe400000000ff */
[----:B------:R-:W-:Y:S03]  /*a110*/  F2FP.PACK_AB R105, R127, R126 ;  /* 0x0000007e7f69723e */ /* 0x000fe600000000ff */
[----:B------:R-:W-:Y:S02]  /*a120*/  F2FP.PACK_AB R106, R141, R131 ;  /* 0x000000838d6a723e */ /* 0x000fe400000000ff */
[----:B------:R-:W-:Y:S01]  /*a130*/  F2FP.PACK_AB R107, R140, R130 ;  /* 0x000000828c6b723e */ /* 0x000fe200000000ff */
[--C-:B-1----:R-:W-:Y:S02]  /*a140*/  FFMA.FTZ R0, R145, c[0x0][0x2d0], -R3.reuse ;  /* 0x0000b40091007a23 */ /* 0x102fe40000010803 */
[----:B------:R-:W-:Y:S01]  /*a150*/  LDSM.16.MT88.4 R144, [R224+0x5800] ;  /* 0x00580000e090783b */ /* 0x000fe20000004200 */
[----:B------:R-:W-:Y:S01]  /*a160*/  FFMA.FTZ R3, R102, c[0x0][0x2d0], -R3 ;  /* 0x0000b40066037a23 */ /* 0x000fe20000010803 */
[----:B------:R1:W1:Y:S10]  /*a170*/  MUFU.EX2 R210, R0 ;  /* 0x0000000000d27308 */ /* 0x0002740000000800 */
[----:B------:R2:W2:Y:S01]  /*a180*/  MUFU.EX2 R102, R3 ;  /* 0x0000000300667308 */ /* 0x0004a20000000800 */
[C---:B-----5:R-:W-:Y:S08]  /*a190*/  HMMA.16816.F32 R4, R104.reuse, R108, R4 ;  /* 0x0000006c6804723c */ /* 0x060ff00000001804 */
[C---:B------:R-:W-:Y:S01]  /*a1a0*/  HMMA.16816.F32 R8, R104.reuse, R110, R8 ;  /* 0x0000006e6808723c */ /* 0x040fe20000001808 */
[----:B------:R-:W5:Y:S03]  /*a1b0*/  LDSM.16.MT88.4 R108, [R227+0x1000] ;  /* 0x00100000e36c783b */ /* 0x000f660000004200 */
[----:B-1----:R-:W-:Y:S04]  /*a1c0*/  FADD.FTZ R0, R126, R124 ;  /* 0x0000007c7e007221 */ /* 0x002fe80000010000 */
[C---:B------:R-:W-:Y:S04]  /*a1d0*/  HMMA.16816.F32 R12, R104.reuse, R112, R12 ;  /* 0x00000070680c723c */ /* 0x040fe8000000180c */
[----:B------:R-:W-:Y:S02]  /*a1e0*/  FADD.FTZ R0, R127, R0 ;  /* 0x000000007f007221 */ /* 0x000fe40000010000 */
[----:B------:R-:W-:Y:S02]  /*a1f0*/  LDSM.16.MT88.4 R124, [R228+0x5000] ;  /* 0x00500000e47c783b */ /* 0x000fe40000004200 */
[C---:B------:R-:W-:Y:S04]  /*a200*/  HMMA.16816.F32 R16, R104.reuse, R114, R16 ;  /* 0x000000726810723c */ /* 0x040fe80000001810 */
[----:B------:R-:W-:Y:S02]  /*a210*/  FADD.FTZ R0, R130, R0 ;  /* 0x0000000082007221 */ /* 0x000fe40000010000 */
[----:B------:R-:W1:Y:S02]  /*a220*/  LDSM.16.MT88.4 R112, [R230+0x1000] ;  /* 0x00100000e670783b */ /* 0x000e640000004200 */
[----:B------:R-:W-:Y:S04]  /*a230*/  FADD.FTZ R0, R140, R0 ;  /* 0x000000008c007221 */ /* 0x000fe80000010000 */
[----:B------:R-:W-:Y:S02]  /*a240*/  FADD.FTZ R0, R132, R0 ;  /* 0x0000000084007221 */ /* 0x000fe40000010000 */
[----:B------:R-:W-:Y:S02]  /*a250*/  LDSM.16.MT88.4 R128, [R227+0x2800] ;  /* 0x00280000e380783b */ /* 0x000fe40000004200 */
[----:B------:R-:W-:Y:S04]  /*a260*/  FADD.FTZ R0, R134, R0 ;  /* 0x0000000086007221 */ /* 0x000fe80000010000 */
[----:B------:R-:W-:Y:S04]  /*a270*/  FADD.FTZ R0, R220, R0 ;  /* 0x00000000dc007221 */ /* 0x000fe80000010000 */
[----:B------:R-:W-:Y:S01]  /*a280*/  FADD.FTZ R0, R219, R0 ;  /* 0x00000000db007221 */ /* 0x000fe20000010000 */
[C---:B-----5:R-:W-:Y:S03]  /*a290*/  HMMA.16816.F32 R20, R104.reuse, R108, R20 ;  /* 0x0000006c6814723c */ /* 0x060fe60000001814 */
[----:B---3--:R-:W-:Y:S04]  /*a2a0*/  FADD.FTZ R0, R213, R0 ;  /* 0x00000000d5007221 */ /* 0x008fe80000010000 */
[----:B----4-:R-:W-:Y:S01]  /*a2b0*/  FADD.FTZ R0, R214, R0 ;  /* 0x00000000d6007221 */ /* 0x010fe20000010000 */
[C---:B------:R-:W-:Y:S01]  /*a2c0*/  HMMA.16816.F32 R24, R104.reuse, R110, R24 ;  /* 0x0000006e6818723c */ /* 0x040fe20000001818 */
[----:B------:R-:W3:Y:S03]  /*a2d0*/  LDSM.16.MT88.4 R108, [R224+0x4000] ;  /* 0x00400000e06c783b */ /* 0x000ee60000004200 */
[----:B--2---:R-:W-:Y:S04]  /*a2e0*/  FADD.FTZ R0, R211, R0 ;  /* 0x00000000d3007221 */ /* 0x004fe80000010000 */
[----:B------:R-:W-:Y:S04]  /*a2f0*/  FADD.FTZ R0, R210, R0 ;  /* 0x00000000d2007221 */ /* 0x000fe80000010000 */
[----:B------:R-:W-:Y:S01]  /*a300*/  FADD.FTZ R3, R165, R0 ;  /* 0x00000000a5037221 */ /* 0x000fe20000010000 */
[C---:B-1----:R-:W-:Y:S03]  /*a310*/  HMMA.16816.F32 R28, R104.reuse, R112, R28 ;  /* 0x00000070681c723c */ /* 0x042fe6000000181c */
[----:B------:R-:W-:Y:S02]  /*a320*/  FADD.FTZ R0, R209, R2 ;  /* 0x00000002d1007221 */ /* 0x000fe40000010000 */
[----:B------:R-:W-:Y:S02]  /*a330*/  FADD.FTZ R3, R167, R3 ;  /* 0x00000003a7037221 */ /* 0x000fe40000010000 */
[----:B------:R-:W-:Y:S01]  /*a340*/  FADD.FTZ R2, R166, R0 ;  /* 0x00000000a6027221 */ /* 0x000fe20000010000 */
[C---:B------:R-:W-:Y:S01]  /*a350*/  HMMA.16816.F32 R32, R104.reuse, R114, R32 ;  /* 0x000000726820723c */ /* 0x040fe20000001820 */
[----:B------:R-:W1:Y:S03]  /*a360*/  LDSM.16.MT88.4 R112, [R228+0x4000] ;  /* 0x00400000e470783b */ /* 0x000e660000004200 */
[----:B------:R-:W-:Y:S02]  /*a370*/  FADD.FTZ R2, R164, R2 ;  /* 0x00000002a4027221 */ /* 0x000fe40000010000 */
[----:B------:R-:W-:Y:S06]  /*a380*/  FADD.FTZ R0, R103, R3 ;  /* 0x0000000367007221 */ /* 0x000fec0000010000 */
[----:B------:R-:W-:Y:S01]  /*a390*/  FADD.FTZ R0, R102, R0 ;  /* 0x0000000066007221 */ /* 0x000fe20000010000 */
[C---:B---3--:R-:W-:Y:S08]  /*a3a0*/  HMMA.16816.F32 R36, R104.reuse, R108, R36 ;  /* 0x0000006c6824723c */ /* 0x048ff00000001824 */
[C---:B------:R-:W-:Y:S01]  /*a3b0*/  HMMA.16816.F32 R40, R104.reuse, R110, R40 ;  /* 0x0000006e6828723c */ /* 0x040fe20000001828 */
[----:B------:R-:W2:Y:S07]  /*a3c0*/  LDSM.16.MT88.4 R108, [R227+0x4000] ;  /* 0x00400000e36c783b */ /* 0x000eae0000004200 */
[C---:B-1----:R-:W-:Y:S08]  /*a3d0*/  HMMA.16816.F32 R44, R104.reuse, R112, R44 ;  /* 0x00000070682c723c */ /* 0x042ff0000000182c */
[C---:B------:R-:W-:Y:S01]  /*a3e0*/  HMMA.16816.F32 R48, R104.reuse, R114, R48 ;  /* 0x000000726830723c */ /* 0x040fe20000001830 */
[----:B------:R-:W1:Y:S07]  /*a3f0*/  LDSM.16.MT88.4 R112, [R230+0x4000] ;  /* 0x00400000e670783b */ /* 0x000e6e0000004200 */
[C---:B--2---:R-:W-:Y:S08]  /*a400*/  HMMA.16816.F32 R52, R104.reuse, R108, R52 ;  /* 0x0000006c6834723c */ /* 0x044ff00000001834 */
        /* <DEDUP_REMOVED lines=15> */
[----:B------:R-:W-:Y:S01]  /*a500*/  HMMA.16816.F32 R96, R104, R114, R96 ;  /* 0x000000726860723c */ /* 0x000fe20000001860 */
[----:B------:R-:W1:Y:S06]  /*a510*/  LDSM.16.MT88.4 R112, [R227+0x1800] ;  /* 0x00180000e370783b */ /* 0x000e6c0000004200 */
[----:B------:R-:W-:Y:S02]  /*a520*/  F2FP.PACK_AB R104, R135, R133 ;  /* 0x000000858768723e */ /* 0x000fe400000000ff */
[----:B------:R-:W-:Y:S03]  /*a530*/  F2FP.PACK_AB R105, R134, R132 ;  /* 0x000000848669723e */ /* 0x000fe600000000ff */
[----:B------:R-:W-:Y:S02]  /*a540*/  F2FP.PACK_AB R106, R221, R222 ;  /* 0x000000dedd6a723e */ /* 0x000fe400000000ff */
[----:B------:R-:W-:Y:S07]  /*a550*/  F2FP.PACK_AB R107, R219, R220 ;  /* 0x000000dcdb6b723e */ /* 0x000fee00000000ff */
[C---:B--2---:R-:W-:Y:S08]  /*a560*/  HMMA.16816.F32 R4, R104.reuse, R108, R4 ;  /* 0x0000006c6804723c */ /* 0x044ff00000001804 */
        /* <DEDUP_REMOVED lines=47> */
[----:B------:R-:W4:Y:S07]  /*a860*/  LDSM.16.MT88.4 R120, [R230+0x5000] ;  /* 0x00500000e678783b */ /* 0x000f2e0000004200 */
[C---:B-1----:R-:W-:Y:S08]  /*a870*/  HMMA.16816.F32 R28, R104.reuse, R112, R28 ;  /* 0x00000070681c723c */ /* 0x042ff0000000181c */
[C---:B------:R-:W-:Y:S01]  /*a880*/  HMMA.16816.F32 R32, R104.reuse, R114, R32 ;  /* 0x000000726820723c */ /* 0x040fe20000001820 */
[----:B------:R-:W-:Y:S07]  /*a890*/  LDSM.16.MT88.4 R112, [R228+0x8000] ;  /* 0x00800000e470783b */ /* 0x000fee0000004200 */
[C---:B--2---:R-:W-:Y:S08]  /*a8a0*/  HMMA.16816.F32 R36, R104.reuse, R108, R36 ;  /* 0x0000006c6824723c */ /* 0x044ff00000001824 */
[C---:B------:R-:W-:Y:S01]  /*a8b0*/  HMMA.16816.F32 R40, R104.reuse, R110, R40 ;  /* 0x0000006e6828723c */ /* 0x040fe20000001828 */
[----:B------:R-:W1:Y:S07]  /*a8c0*/  LDSM.16.MT88.4 R108, [R224+0x8000] ;  /* 0x00800000e06c783b */ /* 0x000e6e0000004200 */
[C---:B------:R-:W-:Y:S08]  /*a8d0*/  HMMA.16816.F32 R44, R104.reuse, R124, R44 ;  /* 0x0000007c682c723c */ /* 0x040ff0000000182c */
[C---:B------:R-:W-:Y:S01]  /*a8e0*/  HMMA.16816.F32 R48, R104.reuse, R126, R48 ;  /* 0x0000007e6830723c */ /* 0x040fe20000001830 */
[----:B------:R-:W2:Y:S07]  /*a8f0*/  LDSM.16.MT88.4 R124, [R227+0x8000] ;  /* 0x00800000e37c783b */ /* 0x000eae0000004200 */
[C---:B---3--:R-:W-:Y:S08]  /*a900*/  HMMA.16816.F32 R52, R104.reuse, R116, R52 ;  /* 0x000000746834723c */ /* 0x048ff00000001834 */
[C---:B------:R-:W-:Y:S01]  /*a910*/  HMMA.16816.F32 R56, R104.reuse, R118, R56 ;  /* 0x000000766838723c */ /* 0x040fe20000001838 */
[----:B------:R-:W3:Y:S07]  /*a920*/  LDSM.16.MT88.4 R116, [R230+0x8000] ;  /* 0x00800000e674783b */ /* 0x000eee0000004200 */
[C---:B----4-:R-:W-:Y:S08]  /*a930*/  HMMA.16816.F32 R60, R104.reuse, R120, R60 ;  /* 0x00000078683c723c */ /* 0x050ff0000000183c */
[C---:B------:R-:W-:Y:S01]  /*a940*/  HMMA.16816.F32 R64, R104.reuse, R122, R64 ;  /* 0x0000007a6840723c */ /* 0x040fe20000001840 */
[----:B------:R-:W-:Y:S07]  /*a950*/  LDSM.16.MT88.4 R120, [R228+0x2800] ;  /* 0x00280000e478783b */ /* 0x000fee0000004200 */
[C---:B-1----:R-:W-:Y:S08]  /*a960*/  HMMA.16816.F32 R68, R104.reuse, R108, R68 ;  /* 0x0000006c6844723c */ /* 0x042ff00000001844 */
[C---:B------:R-:W-:Y:S08]  /*a970*/  HMMA.16816.F32 R72, R104.reuse, R110, R72 ;  /* 0x0000006e6848723c */ /* 0x040ff00000001848 */
[C---:B------:R-:W-:Y:S08]  /*a980*/  HMMA.16816.F32 R76, R104.reuse, R112, R76 ;  /* 0x00000070684c723c */ /* 0x040ff0000000184c */
[C---:B------:R-:W-:Y:S01]  /*a990*/  HMMA.16816.F32 R80, R104.reuse, R114, R80 ;  /* 0x000000726850723c */ /* 0x040fe20000001850 */
[----:B------:R-:W1:Y:S07]  /*a9a0*/  LDSM.16.MT88.4 R112, [R224+0x2800] ;  /* 0x00280000e070783b */ /* 0x000e6e0000004200 */
[C---:B--2---:R-:W-:Y:S08]  /*a9b0*/  HMMA.16816.F32 R84, R104.reuse, R124, R84 ;  /* 0x0000007c6854723c */ /* 0x044ff00000001854 */
[C---:B------:R-:W-:Y:S08]  /*a9c0*/  HMMA.16816.F32 R88, R104.reuse, R126, R88 ;  /* 0x0000007e6858723c */ /* 0x040ff00000001858 */
[C---:B---3--:R-:W-:Y:S08]  /*a9d0*/  HMMA.16816.F32 R92, R104.reuse, R116, R92 ;  /* 0x00000074685c723c */ /* 0x048ff0000000185c */
[----:B------:R-:W-:Y:S07]  /*a9e0*/  HMMA.16816.F32 R96, R104, R118, R96 ;  /* 0x000000766860723c */ /* 0x000fee0000001860 */
[----:B------:R-:W-:Y:S02]  /*a9f0*/  F2FP.PACK_AB R104, R209, R208 ;  /* 0x000000d0d168723e */ /* 0x000fe400000000ff */
[----:B------:R-:W-:Y:S03]  /*aa00*/  F2FP.PACK_AB R105, R167, R165 ;  /* 0x000000a5a769723e */ /* 0x000fe600000000ff */
[----:B------:R-:W-:Y:S02]  /*aa10*/  F2FP.PACK_AB R106, R164, R166 ;  /* 0x000000a6a46a723e */ /* 0x000fe400000000ff */
[----:B------:R-:W-:Y:S02]  /*aa20*/  F2FP.PACK_AB R107, R102, R103 ;  /* 0x00000067666b723e */ /* 0x000fe400000000ff */
[----:B------:R-:W-:Y:S05]  /*aa30*/  MOV R103, R101 ;  /* 0x0000006500677202 */ /* 0x000fea0000000f00 */
[C---:B-1----:R-:W-:Y:S01]  /*aa40*/  HMMA.16816.F32 R108, R104.reuse, R112, R4 ;  /* 0x00000070686c723c */ /* 0x042fe20000001804 */
[----:B------:R-:W1:Y:S07]  /*aa50*/  LDSM.16.MT88.4 R4, [R227+0x5800] ;  /* 0x00580000e304783b */ /* 0x000e6e0000004200 */
[C---:B------:R-:W-:Y:S01]  /*aa60*/  HMMA.16816.F32 R112, R104.reuse, R114, R8 ;  /* 0x000000726870723c */ /* 0x040fe20000001808 */
[----:B------:R-:W2:Y:S07]  /*aa70*/  LDSM.16.MT88.4 R8, [R230+0x5800] ;  /* 0x00580000e608783b */ /* 0x000eae0000004200 */
[C---:B------:R-:W-:Y:S01]  /*aa80*/  HMMA.16816.F32 R116, R104.reuse, R120, R12 ;  /* 0x000000786874723c */ /* 0x040fe2000000180c */
[----:B------:R-:W3:Y:S07]  /*aa90*/  LDSM.16.MT88.4 R12, [R224+0x8800] ;  /* 0x00880000e00c783b */ /* 0x000eee0000004200 */
[C---:B------:R-:W-:Y:S01]  /*aaa0*/  HMMA.16816.F32 R120, R104.reuse, R122, R16 ;  /* 0x0000007a6878723c */ /* 0x040fe20000001810 */
[----:B------:R-:W4:Y:S07]  /*aab0*/  LDSM.16.MT88.4 R16, [R228+0x8800] ;  /* 0x00880000e410783b */ /* 0x000f2e0000004200 */
[C---:B------:R-:W-:Y:S01]  /*aac0*/  HMMA.16816.F32 R124, R104.reuse, R128, R20 ;  /* 0x00000080687c723c */ /* 0x040fe20000001814 */
[----:B------:R-:W2:Y:S07]  /*aad0*/  LDSM.16.MT88.4 R20, [R227+0x8800] ;  /* 0x00880000e314783b */ /* 0x000eae0000004200 */
[C---:B------:R-:W-:Y:S01]  /*aae0*/  HMMA.16816.F32 R128, R104.reuse, R130, R24 ;  /* 0x000000826880723c */ /* 0x040fe20000001818 */
[----:B------:R-:W1:Y:S07]  /*aaf0*/  LDSM.16.MT88.4 R24, [R230+0x8800] ;  /* 0x00880000e618783b */ /* 0x000e6e0000004200 */
[C---:B------:R-:W-:Y:S01]  /*ab00*/  HMMA.16816.F32 R132, R104.reuse, R136, R28 ;  /* 0x000000886884723c */ /* 0x040fe2000000181c */
[----:B------:R-:W5:Y:S04]  /*ab10*/  LDL R31, [R1+0x10] ;  /* 0x00001000011f7983 */ /* 0x000f680000100800 */
[----:B------:R1:W-:Y:S03]  /*ab20*/  STL [R1+0x18], R2 ;  /* 0x0000180201007387 */ /* 0x0003e60000100800 */
[C---:B------:R-:W-:Y:S01]  /*ab30*/  HMMA.16816.F32 R136, R104.reuse, R138, R32 ;  /* 0x0000008a6888723c */ /* 0x040fe20000001820 */
[----:B------:R1:W-:Y:S04]  /*ab40*/  STL [R1+0x8], R223 ;  /* 0x000008df01007387 */ /* 0x0003e80000100800 */
[----:B------:R1:W-:Y:S03]  /*ab50*/  STL [R1+0x1c], R0 ;  /* 0x00001c0001007387 */ /* 0x0003e60000100800 */
[C---:B------:R-:W-:Y:S08]  /*ab60*/  HMMA.16816.F32 R140, R104.reuse, R144, R36 ;  /* 0x00000090688c723c */ /* 0x040ff00000001824 */
[C---:B------:R-:W-:Y:S08]  /*ab70*/  HMMA.16816.F32 R144, R104.reuse, R146, R40 ;  /* 0x000000926890723c */ /* 0x040ff00000001828 */
[C---:B------:R-:W-:Y:S08]  /*ab80*/  HMMA.16816.F32 R148, R104.reuse, R152, R44 ;  /* 0x000000986894723c */ /* 0x040ff0000000182c */
[C---:B------:R-:W-:Y:S08]  /*ab90*/  HMMA.16816.F32 R152, R104.reuse, R154, R48 ;  /* 0x0000009a6898723c */ /* 0x040ff00000001830 */
[C---:B-1----:R-:W-:Y:S08]  /*aba0*/  HMMA.16816.F32 R52, R104.reuse, R4, R52 ;  /* 0x000000046834723c */ /* 0x042ff00000001834 */
[C---:B------:R-:W-:Y:S08]  /*abb0*/  HMMA.16816.F32 R56, R104.reuse, R6, R56 ;  /* 0x000000066838723c */ /* 0x040ff00000001838 */
[C---:B--2---:R-:W-:Y:S08]  /*abc0*/  HMMA.16816.F32 R60, R104.reuse, R8, R60 ;  /* 0x00000008683c723c */ /* 0x044ff0000000183c */
[C---:B------:R-:W-:Y:S08]  /*abd0*/  HMMA.16816.F32 R64, R104.reuse, R10, R64 ;  /* 0x0000000a6840723c */ /* 0x040ff00000001840 */
[C---:B---3--:R-:W-:Y:S08]  /*abe0*/  HMMA.16816.F32 R68, R104.reuse, R12, R68 ;  /* 0x0000000c6844723c */ /* 0x048ff00000001844 */
[C---:B------:R-:W-:Y:S08]  /*abf0*/  HMMA.16816.F32 R72, R104.reuse, R14, R72 ;  /* 0x0000000e6848723c */ /* 0x040ff00000001848 */
[C---:B----4-:R-:W-:Y:S08]  /*ac00*/  HMMA.16816.F32 R76, R104.reuse, R16, R76 ;  /* 0x00000010684c723c */ /* 0x050ff0000000184c */
[C---:B------:R-:W-:Y:S08]  /*ac10*/  HMMA.16816.F32 R80, R104.reuse, R18, R80 ;  /* 0x000000126850723c */ /* 0x040ff00000001850 */
[C---:B------:R-:W-:Y:S08]  /*ac20*/  HMMA.16816.F32 R84, R104.reuse, R20, R84 ;  /* 0x000000146854723c */ /* 0x040ff00000001854 */
[C---:B------:R-:W-:Y:S08]  /*ac30*/  HMMA.16816.F32 R88, R104.reuse, R22, R88 ;  /* 0x000000166858723c */ /* 0x040ff00000001858 */
[C---:B------:R-:W-:Y:S08]  /*ac40*/  HMMA.16816.F32 R92, R104.reuse, R24, R92 ;  /* 0x00000018685c723c */ /* 0x040ff0000000185c */
[----:B------:R-:W-:Y:S07]  /*ac50*/  HMMA.16816.F32 R96, R104, R26, R96 ;  /* 0x0000001a6860723c */ /* 0x000fee0000001860 */
[----:B------:R-:W-:Y:S02]  /*ac60*/  MOV R104, R100 ;  /* 0x0000006400687202 */ /* 0x000fe40000000f00 */
[----:B-----5:R-:W-:Y:S03]  /*ac70*/  ISETP.GT.AND P0, PT, R218, R31, PT ;  /* 0x0000001fda00720c */ /* 0x020fe60003f04270 */
[----:B------:R-:W-:Y:S10]  /*ac80*/  IMAD.MOV.U32 R218, RZ, RZ, R223 ;  /* 0x000000ffffda7224 */ /* 0x000ff400078e00df */
[----:B------:R-:W-:-:S05]  /*ac90*/  @P0 BRA `(.L_x_446) ;  /* 0xffffb5c000000947 */ /* 0x000fca000383ffff */
.L_x_445:
[----:B--2---:R-:W2:Y:S02]  /*aca0*/  LDL R0, [R1+0x8] ;  /* 0x0000080001007983 */ /* 0x004ea40000100800 */
[----:B--2---:R-:W-:-:S13]  /*acb0*/  ISETP.GE.AND P0, PT, R0, RZ, PT ;  /* 0x000000ff0000720c */ /* 0x004fda0003f06270 */
[----:B------:R-:W-:Y:S05]  /*acc0*/  @!P0 BRA `(.L_x_447) ;  /* 0x0000418000008947 */ /* 0x000fea0003800000 */
[----:B------:R-:W-:Y:S02]  /*acd0*/  MOV R103, R100 ;  /* 0x0000006400677202 */ /* 0x000fe40000000f00 */
[----:B------:R-:W-:Y:S02]  /*ace0*/  MOV R102, R101 ;  /* 0x0000006500667202 */ /* 0x000fe40000000f00 */
.L_x_448:
[----:B-1----:R-:W2:Y:S01]  /*acf0*/  LDL.64 R2, [R1+0x30] ;  /* 0x0000300001027983 */ /* 0x002ea20000100a00 */
[----:B------:R-:W-:Y:S04]  /*ad00*/  DEPBAR.LE SB0, 0x0 ;  /* 0x000080000000791a */ /* 0x000fe80000000000 */
[----:B------:R-:W-:Y:S01]  /*ad10*/  WARPSYNC 0xffffffff ;  /* 0xffffffff00007948 */ /* 0x000fe20003800000 */
[----:B------:R-:W2:Y:S04]  /*ad20*/  LDL R22, [R1+0x40] ;  /* 0x0000400001167983 */ /* 0x000ea80000100800 */
[----:B------:R1:W-:Y:S04]  /*ad30*/  STL [R1+0xcc], R98 ;  /* 0x0000cc6201007387 */ /* 0x0003e80000100800 */
[----:B------:R-:W-:Y:S08]  /*ad40*/  BAR.SYNC.DEFER_BLOCKING 0x0 ;  /* 0x0000000000007b1d */ /* 0x000ff00000010000 */
[----:B------:R-:W3:Y:S08]  /*ad50*/  LDSM.16.M88.4 R8, [R225] ;  /* 0x00000000e108783b */ /* 0x000ef00000000200 */
[----:B-1----:R-:W4:Y:S04]  /*ad60*/  LDL.LU R98, [R1+0x8] ;  /* 0x0000080001627983 */ /* 0x002f280000300800 */
[----:B------:R1:W-:Y:S04]  /*ad70*/  STL [R1+0xc8], R99 ;  /* 0x0000c86301007387 */ /* 0x0003e80000100800 */
[----:B-----5:R-:W-:Y:S04]  /*ad80*/  STL [R1+0xa0], R252 ;  /* 0x0000a0fc01007387 */ /* 0x020fe80000100800 */
[----:B------:R1:W-:Y:S04]  /*ad90*/  STL [R1+0x9c], R251 ;  /* 0x00009cfb01007387 */ /* 0x0003e80000100800 */
[----:B------:R-:W-:Y:S04]  /*ada0*/  STL [R1+0x98], R250 ;  /* 0x000098fa01007387 */ /* 0x000fe80000100800 */
[----:B------:R-:W1:Y:S08]  /*adb0*/  LDSM.16.M88.4 R16, [R225+0x800] ;  /* 0x00080000e110783b */ /* 0x000e700000000200 */
[----:B------:R-:W2:Y:S01]  /*adc0*/  LDSM.16.M88.4 R24, [R225+0x1000] ;  /* 0x00100000e118783b */ /* 0x000ea20000000200 */
[C---:B---3--:R-:W-:Y:S07]  /*add0*/  HMMA.16816.F32 R4, R156.reuse, R8, RZ ;  /* 0x000000089c04723c */ /* 0x048fee00000018ff */
[----:B-1----:R-:W3:Y:S01]  /*ade0*/  LDL R99, [R1+0x4] ;  /* 0x0000040001637983 */ /* 0x002ee20000100800 */
[----:B------:R-:W-:Y:S01]  /*adf0*/  MOV R251, 0x6 ;  /* 0x0000000600fb7802 */ /* 0x000fe20000000f00 */
[C---:B------:R-:W-:Y:S02]  /*ae00*/  HMMA.16816.F32 R8, R156.reuse, R10, RZ ;  /* 0x0000000a9c08723c */ /* 0x040fe400000018ff */
[----:B------:R-:W1:Y:S08]  /*ae10*/  LDSM.16.M88.4 R32, [R225+0x1800] ;  /* 0x00180000e120783b */ /* 0x000e700000000200 */
[----:B------:R-:W1:Y:S08]  /*ae20*/  LDSM.16.M88.4 R40, [R225+0x2000] ;  /* 0x00200000e128783b */ /* 0x000e700000000200 */
[----:B------:R-:W1:Y:S01]  /*ae30*/  LDSM.16.M88.4 R48, [R225+0x2800] ;  /* 0x00280000e130783b */ /* 0x000e620000000200 */
[C---:B------:R-:W-:Y:S07]  /*ae40*/  HMMA.16816.F32 R12, R156.reuse, R16, RZ ;  /* 0x000000109c0c723c */ /* 0x040fee00000018ff */
[----:B------:R-:W1:Y:S01]  /*ae50*/  LDSM.16.M88.4 R104, [R231] ;  /* 0x00000000e768783b */ /* 0x000e620000000200 */
[C---:B------:R-:W-:Y:S07]  /*ae60*/  HMMA.16816.F32 R16, R156.reuse, R18, RZ ;  /* 0x000000129c10723c */ /* 0x040fee00000018ff */
[----:B------:R-:W1:Y:S08]  /*ae70*/  LDSM.16.M88.4 R164, [R248] ;  /* 0x00000000f8a4783b */ /* 0x000e700000000200 */
[----:B------:R-:W1:Y:S08]  /*ae80*/  LDSM.16.M88.4 R208, [R247] ;  /* 0x00000000f7d0783b */ /* 0x000e700000000200 */
[----:B------:R-:W1:Y:S08]  /*ae90*/  LDSM.16.M88.4 R212, [R246] ;  /* 0x00000000f6d4783b */ /* 0x000e700000000200 */
[----:B------:R-:W1:Y:S08]  /*aea0*/  LDSM.16.M88.4 R216, [R245] ;  /* 0x00000000f5d8783b */ /* 0x000e700000000200 */
[----:B------:R-:W1:Y:S08]  /*aeb0*/  LDSM.16.M88.4 R220, [R244] ;  /* 0x00000000f4dc783b */ /* 0x000e700000000200 */
        /* <DEDUP_REMOVED lines=8> */
[----:B------:R-:W-:Y:S01]  /*af40*/  STL [R1+0xbc], R159 ;  /* 0x0000bc9f01007387 */ /* 0x000fe20000100800 */
[----:B--2---:R-:W-:Y:S02]  /*af50*/  MOV R3, R22 ;  /* 0x0000001600037202 */ /* 0x004fe40000000f00 */
[----:B----4-:R-:W-:Y:S01]  /*af60*/  SHF.R.S32.HI R0, RZ, 0x1f, R98 ;  /* 0x0000001fff007819 */ /* 0x010fe20000011462 */
[----:B------:R-:W-:Y:S04]  /*af70*/  IMAD.WIDE.U32 R20, R98, c[0x0][0x208], RZ ;  /* 0x0000820062147a25 */ /* 0x000fe800078e00ff */
[----:B------:R-:W-:Y:S02]  /*af80*/  IMAD R0, R0, c[0x0][0x208], RZ ;  /* 0x0000820000007a24 */ /* 0x000fe400078e02ff */
[----:B------:R-:W-:Y:S04]  /*af90*/  IMAD.WIDE.U32 R2, R20, 0x60, R2 ;  /* 0x0000006014027825 */ /* 0x000fe800078e0002 */
[----:B------:R-:W-:Y:S05]  /*afa0*/  IMAD R0, R98, c[0x0][0x20c], R0 ;  /* 0x0000830062007a24 */ /* 0x000fea00078e0200 */
[----:B------:R-:W-:Y:S02]  /*afb0*/  IADD3 R0, R21, R0, RZ ;  /* 0x0000000015007210 */ /* 0x000fe40007ffe0ff */
[C---:B------:R-:W-:Y:S03]  /*afc0*/  HMMA.16816.F32 R20, R156.reuse, R24, RZ ;  /* 0x000000189c14723c */ /* 0x040fe600000018ff */
[----:B------:R-:W-:Y:S05]  /*afd0*/  IMAD R0, R0, 0x60, RZ ;  /* 0x0000006000007824 */ /* 0x000fea00078e02ff */
[C---:B------:R-:W-:Y:S01]  /*afe0*/  HMMA.16816.F32 R24, R156.reuse, R26, RZ ;  /* 0x0000001a9c18723c */ /* 0x040fe200000018ff */
[----:B------:R-:W-:Y:S03]  /*aff0*/  IADD3 R44, R3, R0, RZ ;  /* 0x00000000032c7210 */ /* 0x000fe60007ffe0ff */
[C---:B------:R-:W-:Y:S02]  /*b000*/  SHF.L.U32 R0, R2.reuse, 0x1, RZ ;  /* 0x0000000102007819 */ /* 0x040fe400000006ff */
[----:B------:R-:W-:Y:S02]  /*b010*/  SHF.L.U64.HI R44, R2, 0x1, R44 ;  /* 0x00000001022c7819 */ /* 0x000fe4000001022c */
[C---:B-1----:R-:W-:Y:S01]  /*b020*/  HMMA.16816.F32 R28, R156.reuse, R32, RZ ;  /* 0x000000209c1c723c */ /* 0x042fe200000018ff */
        /* <DEDUP_REMOVED lines=8> */
[----:B---3--:R1:W-:Y:S01]  /*b0b0*/  LDGSTS.E.BYPASS.LTC128B.128 [R99+0x100], [R2.64], !P4 ;  /* 0x0010000002637fae */ /* 0x0083e2000e101d46 */
[----:B------:R-:W-:Y:S02]  /*b0c0*/  IADD3 R0, P0, R0, 0x100, RZ ;  /* 0x0000010000007810 */ /* 0x000fe40007f1e0ff */
[--C-:B------:R-:W-:Y:S02]  /*b0d0*/  IADD3.X R37, RZ, c[0x0][0x1fc], R44.reuse, P1, P5 ;  /* 0x00007f00ff257a10 */ /* 0x100fe40000fea42c */
[----:B------:R-:W-:Y:S03]  /*b0e0*/  IADD3 R46, P1, R0, c[0x0][0x1f8], RZ ;  /* 0x00007e00002e7a10 */ /* 0x000fe60007f3e0ff */
[----:B------:R2:W-:Y:S01]  /*b0f0*/  LDGSTS.E.BYPASS.LTC128B.128 [R99+0x3100], [R36.64], !P3 ;  /* 0x0310000024637fae */ /* 0x0005e2000d901d46 */
[----:B------:R-:W-:Y:S02]  /*b100*/  IADD3.X R47, RZ, c[0x0][0x1fc], R44, P1, P0 ;  /* 0x00007f00ff2f7a10 */ /* 0x000fe40000fe042c */
[----:B------:R-:W-:Y:S04]  /*b110*/  MOV R0, c[0x0][0x208] ;  /* 0x0000820000007a02 */ /* 0x000fe80000000f00 */
[C---:B------:R-:W-:Y:S01]  /*b120*/  SHF.L.U32 R100, R0.reuse, 0x6, RZ ;  /* 0x0000000600647819 */ /* 0x040fe200000006ff */
[----:B------:R3:W-:Y:S01]  /*b130*/  LDGSTS.E.BYPASS.LTC128B.128 [R99+0x6100], [R46.64], !P2 ;  /* 0x061000002e637fae */ /* 0x0007e2000d101d46 */
[----:B------:R-:W-:Y:S02]  /*b140*/  SHF.L.U64.HI R0, R0, R251, c[0x0][0x20c] ;  /* 0x0000830000007619 */ /* 0x000fe400000102fb */
[----:B-1----:R-:W-:Y:S04]  /*b150*/  IADD3 R2, P1, R2, R100, RZ ;  /* 0x0000006402027210 */ /* 0x002fe80007f3e0ff */
[----:B------:R-:W-:Y:S02]  /*b160*/  IADD3.X R3, R3, R0, RZ, P1, !PT ;  /* 0x0000000003037210 */ /* 0x000fe40000ffe4ff */
[----:B------:R-:W-:Y:S01]  /*b170*/  IADD3 R100, P0, R100, R2, RZ ;  /* 0x0000000264647210 */ /* 0x000fe20007f1e0ff */
[C---:B--2---:R-:W-:Y:S02]  /*b180*/  HMMA.16816.F32 R36, R156.reuse, R40, RZ ;  /* 0x000000289c24723c */ /* 0x044fe400000018ff */
[----:B------:R1:W-:Y:S01]  /*b190*/  LDGSTS.E.BYPASS.LTC128B.128 [R99+0x1100], [R2.64], !P4 ;  /* 0x0110000002637fae */ /* 0x0003e2000e101d46 */
[----:B------:R-:W-:Y:S02]  /*b1a0*/  IADD3.X R101, R0, R3, RZ, P0, !PT ;  /* 0x0000000300657210 */ /* 0x000fe400007fe4ff */
[C---:B------:R-:W-:Y:S02]  /*b1b0*/  ISETP.GT.AND P0, PT, R98.reuse, RZ, PT ;  /* 0x000000ff6200720c */ /* 0x040fe40003f04270 */
[----:B------:R-:W-:Y:S01]  /*b1c0*/  IADD3 R98, R98, -0x1, RZ ;  /* 0xffffffff62627810 */ /* 0x000fe20007ffe0ff */
[C---:B------:R-:W-:Y:S02]  /*b1d0*/  HMMA.16816.F32 R40, R156.reuse, R42, RZ ;  /* 0x0000002a9c28723c */ /* 0x040fe400000018ff */
[----:B------:R1:W-:Y:S06]  /*b1e0*/  LDGSTS.E.BYPASS.LTC128B.128 [R99+0x4100], [R2.64+0x80], !P3 ;  /* 0x0410008002637fae */ /* 0x0003ec000d901d46 */
[C---:B---3--:R-:W-:Y:S02]  /*b1f0*/  HMMA.16816.F32 R44, R156.reuse, R48, RZ ;  /* 0x000000309c2c723c */ /* 0x048fe400000018ff */
[----:B------:R1:W-:Y:S06]  /*b200*/  LDGSTS.E.BYPASS.LTC128B.128 [R99+0x7100], [R2.64+0x100], !P2 ;  /* 0x0710010002637fae */ /* 0x0003ec000d101d46 */
[----:B------:R-:W-:Y:S02]  /*b210*/  HMMA.16816.F32 R48, R156, R50, RZ ;  /* 0x000000329c30723c */ /* 0x000fe400000018ff */
[----:B------:R2:W-:Y:S06]  /*b220*/  LDGSTS.E.BYPASS.LTC128B.128 [R99+0x2100], [R100.64], !P4 ;  /* 0x0210000064637fae */ /* 0x0005ec000e101d46 */
[C---:B------:R-:W-:Y:S02]  /*b230*/  HMMA.16816.F32 R4, R160.reuse, R104, R4 ;  /* 0x00000068a004723c */ /* 0x040fe40000001804 */
[----:B------:R2:W-:Y:S06]  /*b240*/  LDGSTS.E.BYPASS.LTC128B.128 [R99+0x5100], [R100.64+0x80], !P3 ;  /* 0x0510008064637fae */ /* 0x0005ec000d901d46 */
[C---:B------:R-:W-:Y:S02]  /*b250*/  HMMA.16816.F32 R8, R160.reuse, R106, R8 ;  /* 0x0000006aa008723c */ /* 0x040fe40000001808 */
[----:B------:R2:W-:Y:S06]  /*b260*/  LDGSTS.E.BYPASS.LTC128B.128 [R99+0x8100], [R100.64+0x100], !P2 ;  /* 0x0810010064637fae */ /* 0x0005ec000d101d46 */
[C---:B------:R-:W-:Y:S02]  /*b270*/  HMMA.16816.F32 R12, R160.reuse, R164, R12 ;  /* 0x000000a4a00c723c */ /* 0x040fe4000000180c */
[----:B------:R-:W3:Y:S06]  /*b280*/  LDSM.16.M88.4 R104, [R229] ;  /* 0x00000000e568783b */ /* 0x000eec0000000200 */
[C---:B------:R-:W-:Y:S02]  /*b290*/  HMMA.16816.F32 R16, R160.reuse, R166, R16 ;  /* 0x000000a6a010723c */ /* 0x040fe40000001810 */
[----:B------:R-:W0:Y:S06]  /*b2a0*/  LDGDEPBAR ;  /* 0x00000000000079af */ /* 0x000e2c0000000000 */
[C---:B------:R-:W-:Y:S02]  /*b2b0*/  HMMA.16816.F32 R20, R160.reuse, R208, R20 ;  /* 0x000000d0a014723c */ /* 0x040fe40000001814 */
[----:B------:R-:W4:Y:S06]  /*b2c0*/  LDSM.16.M88.4 R164, [R229+0x800] ;  /* 0x00080000e5a4783b */ /* 0x000f2c0000000200 */
[C---:B------:R-:W-:Y:S02]  /*b2d0*/  HMMA.16816.F32 R24, R160.reuse, R210, R24 ;  /* 0x000000d2a018723c */ /* 0x040fe40000001818 */
[----:B------:R-:W1:Y:S06]  /*b2e0*/  LDSM.16.M88.4 R208, [R229+0x1000] ;  /* 0x00100000e5d0783b */ /* 0x000e6c0000000200 */
        /* <DEDUP_REMOVED lines=14> */
[----:B------:R-:W4:Y:S07]  /*b3d0*/  LDSM.16.M88.4 R164, [R226] ;  /* 0x00000000e2a4783b */ /* 0x000f2e0000000200 */
[C---:B-1----:R-:W-:Y:S08]  /*b3e0*/  HMMA.16816.F32 R20, R168.reuse, R208, R20 ;  /* 0x000000d0a814723c */ /* 0x042ff00000001814 */
[C---:B------:R-:W-:Y:S01]  /*b3f0*/  HMMA.16816.F32 R24, R168.reuse, R210, R24 ;  /* 0x000000d2a818723c */ /* 0x040fe20000001818 */
[----:B------:R-:W1:Y:S07]  /*b400*/  LDSM.16.M88.4 R208, [R226+0x1000] ;  /* 0x00100000e2d0783b */ /* 0x000e6e0000000200 */
[C---:B------:R-:W-:Y:S08]  /*b410*/  HMMA.16816.F32 R28, R168.reuse, R212, R28 ;  /* 0x000000d4a81c723c */ /* 0x040ff0000000181c */
[C---:B------:R-:W-:Y:S01]  /*b420*/  HMMA.16816.F32 R32, R168.reuse, R214, R32 ;  /* 0x000000d6a820723c */ /* 0x040fe20000001820 */
[----:B------:R-:W1:Y:S07]  /*b430*/  LDSM.16.M88.4 R212, [R226+0x1800] ;  /* 0x00180000e2d4783b */ /* 0x000e6e0000000200 */
[C---:B------:R-:W-:Y:S08]  /*b440*/  HMMA.16816.F32 R36, R168.reuse, R216, R36 ;  /* 0x000000d8a824723c */ /* 0x040ff00000001824 */
        /* <DEDUP_REMOVED lines=8> */
[C---:B------:R-:W-:Y:S08]  /*b4d0*/  HMMA.16816.F32 R12, R172.reuse, R220, R12 ;  /* 0x000000dcac0c723c */ /* 0x040ff0000000180c */
        /* <DEDUP_REMOVED lines=10> */
[----:B------:R-:W2:Y:S07]  /*b580*/  LDSM.16.M88.4 R216, [R225+0x4800] ;  /* 0x00480000e1d8783b */ /* 0x000eae0000000200 */
[C---:B---3--:R-:W-:Y:S08]  /*b590*/  HMMA.16816.F32 R44, R172.reuse, R104, R44 ;  /* 0x00000068ac2c723c */ /* 0x048ff0000000182c */
[----:B------:R-:W-:Y:S01]  /*b5a0*/  HMMA.16816.F32 R48, R172, R106, R48 ;  /* 0x0000006aac30723c */ /* 0x000fe20000001830 */
[----:B------:R-:W3:Y:S07]  /*b5b0*/  LDSM.16.M88.4 R104, [R225+0x5000] ;  /* 0x00500000e168783b */ /* 0x000eee0000000200 */
[C---:B----4-:R-:W-:Y:S08]  /*b5c0*/  HMMA.16816.F32 R4, R176.reuse, R164, R4 ;  /* 0x000000a4b004723c */ /* 0x050ff00000001804 */
[C---:B------:R-:W-:Y:S01]  /*b5d0*/  HMMA.16816.F32 R8, R176.reuse, R166, R8 ;  /* 0x000000a6b008723c */ /* 0x040fe20000001808 */
[----:B------:R-:W4:Y:S07]  /*b5e0*/  LDSM.16.M88.4 R164, [R243] ;  /* 0x00000000f3a4783b */ /* 0x000f2e0000000200 */
[C---:B-1----:R-:W-:Y:S08]  /*b5f0*/  HMMA.16816.F32 R12, R176.reuse, R208, R12 ;  /* 0x000000d0b00c723c */ /* 0x042ff0000000180c */
[C---:B------:R-:W-:Y:S01]  /*b600*/  HMMA.16816.F32 R16, R176.reuse, R210, R16 ;  /* 0x000000d2b010723c */ /* 0x040fe20000001810 */
[----:B------:R-:W1:Y:S07]  /*b610*/  LDSM.16.M88.4 R208, [R242] ;  /* 0x00000000f2d0783b */ /* 0x000e6e0000000200 */
[C---:B------:R-:W-:Y:S08]  /*b620*/  HMMA.16816.F32 R20, R176.reuse, R212, R20 ;  /* 0x000000d4b014723c */ /* 0x040ff00000001814 */
[C---:B------:R-:W-:Y:S01]  /*b630*/  HMMA.16816.F32 R24, R176.reuse, R214, R24 ;  /* 0x000000d6b018723c */ /* 0x040fe20000001818 */
[----:B------:R-:W1:Y:S07]  /*b640*/  LDSM.16.M88.4 R212, [R241] ;  /* 0x00000000f1d4783b */ /* 0x000e6e0000000200 */
[C---:B--2---:R-:W-:Y:S08]  /*b650*/  HMMA.16816.F32 R28, R176.reuse, R216, R28 ;  /* 0x000000d8b01c723c */ /* 0x044ff0000000181c */
[C---:B------:R-:W-:Y:S01]  /*b660*/  HMMA.16816.F32 R32, R176.reuse, R218, R32 ;  /* 0x000000dab020723c */ /* 0x040fe20000001820 */
[----:B------:R-:W-:Y:S07]  /*b670*/  LDSM.16.M88.4 R216, [R239] ;  /* 0x00000000efd8783b */ /* 0x000fee0000000200 */
[C---:B---3--:R-:W-:Y:S08]  /*b680*/  HMMA.16816.F32 R36, R176.reuse, R104, R36 ;  /* 0x00000068b024723c */ /* 0x048ff00000001824 */
[C---:B------:R-:W-:Y:S01]  /*b690*/  HMMA.16816.F32 R40, R176.reuse, R106, R40 ;  /* 0x0000006ab028723c */ /* 0x040fe20000001828 */
[----:B------:R-:W2:Y:S07]  /*b6a0*/  LDSM.16.M88.4 R104, [R240] ;  /* 0x00000000f068783b */ /* 0x000eae0000000200 */
[C---:B------:R-:W-:Y:S08]  /*b6b0*/  HMMA.16816.F32 R44, R176.reuse, R220, R44 ;  /* 0x000000dcb02c723c */ /* 0x040ff0000000182c */
[----:B------:R-:W-:Y:S01]  /*b6c0*/  HMMA.16816.F32 R48, R176, R222, R48 ;  /* 0x000000deb030723c */ /* 0x000fe20000001830 */
[----:B------:R-:W3:Y:S07]  /*b6d0*/  LDSM.16.M88.4 R220, [R238] ;  /* 0x00000000eedc783b */ /* 0x000eee0000000200 */
[C---:B----4-:R-:W-:Y:S08]  /*b6e0*/  HMMA.16816.F32 R4, R180.reuse, R164, R4 ;  /* 0x000000a4b404723c */ /* 0x050ff00000001804 */
[C---:B------:R-:W-:Y:S01]  /*b6f0*/  HMMA.16816.F32 R8, R180.reuse, R166, R8 ;  /* 0x000000a6b408723c */ /* 0x040fe20000001808 */
[----:B------:R-:W4:Y:S07]  /*b700*/  LDSM.16.M88.4 R164, [R229+0x3000] ;  /* 0x00300000e5a4783b */ /* 0x000f2e0000000200 */
[C---:B-1----:R-:W-:Y:S08]  /*b710*/  HMMA.16816.F32 R12, R180.reuse, R208, R12 ;  /* 0x000000d0b40c723c */ /* 0x042ff0000000180c */
[C---:B------:R-:W-:Y:S01]  /*b720*/  HMMA.16816.F32 R16, R180.reuse, R210, R16 ;  /* 0x000000d2b410723c */ /* 0x040fe20000001810 */
[----:B------:R-:W1:Y:S07]  /*b730*/  LDSM.16.M88.4 R208, [R229+0x3800] ;  /* 0x00380000e5d0783b */ /* 0x000e6e0000000200 */
[C---:B------:R-:W-:Y:S08]  /*b740*/  HMMA.16816.F32 R20, R180.reuse, R212, R20 ;  /* 0x000000d4b414723c */ /* 0x040ff00000001814 */
[C---:B------:R-:W-:Y:S01]  /*b750*/  HMMA.16816.F32 R24, R180.reuse, R214, R24 ;  /* 0x000000d6b418723c */ /* 0x040fe20000001818 */
[----:B------:R-:W-:Y:S07]  /*b760*/  LDSM.16.M88.4 R212, [R229+0x4800] ;  /* 0x00480000e5d4783b */ /* 0x000fee0000000200 */
[C---:B--2---:R-:W-:Y:S08]  /*b770*/  HMMA.16816.F32 R28, R180.reuse, R104, R28 ;  /* 0x00000068b41c723c */ /* 0x044ff0000000181c */
[C---:B------:R-:W-:Y:S01]  /*b780*/  HMMA.16816.F32 R32, R180.reuse, R106, R32 ;  /* 0x0000006ab420723c */ /* 0x040fe20000001820 */
[----:B------:R-:W2:Y:S07]  /*b790*/  LDSM.16.M88.4 R104, [R229+0x4000] ;  /* 0x00400000e568783b */ /* 0x000eae0000000200 */
[C---:B------:R-:W-:Y:S08]  /*b7a0*/  HMMA.16816.F32 R36, R180.reuse, R216, R36 ;  /* 0x000000d8b424723c */ /* 0x040ff00000001824 */
[C---:B------:R-:W-:Y:S01]  /*b7b0*/  HMMA.16816.F32 R40, R180.reuse, R218, R40 ;  /* 0x000000dab428723c */ /* 0x040fe20000001828 */
[----:B------:R-:W2:Y:S07]  /*b7c0*/  LDSM.16.M88.4 R216, [R229+0x5000] ;  /* 0x00500000e5d8783b */ /* 0x000eae0000000200 */
[C---:B---3--:R-:W-:Y:S08]  /*b7d0*/  HMMA.16816.F32 R44, R180.reuse, R220, R44 ;  /* 0x000000dcb42c723c */ /* 0x048ff0000000182c */
[----:B------:R-:W-:Y:S01]  /*b7e0*/  HMMA.16816.F32 R48, R180, R222, R48 ;  /* 0x000000deb430723c */ /* 0x000fe20000001830 */
[----:B------:R-:W-:Y:S07]  /*b7f0*/  LDSM.16.M88.4 R220, [R226+0x4000] ;  /* 0x00400000e2dc783b */ /* 0x000fee0000000200 */
[C---:B----4-:R-:W-:Y:S08]  /*b800*/  HMMA.16816.F32 R4, R184.reuse, R164, R4 ;  /* 0x000000a4b804723c */ /* 0x050ff00000001804 */
[C---:B------:R-:W-:Y:S01]  /*b810*/  HMMA.16816.F32 R8, R184.reuse, R166, R8 ;  /* 0x000000a6b808723c */ /* 0x040fe20000001808 */
[----:B------:R-:W3:Y:S07]  /*b820*/  LDSM.16.M88.4 R164, [R229+0x5800] ;  /* 0x00580000e5a4783b */ /* 0x000eee0000000200 */
[C---:B-1----:R-:W-:Y:S08]  /*b830*/  HMMA.16816.F32 R12, R184.reuse, R208, R12 ;  /* 0x000000d0b80c723c */ /* 0x042ff0000000180c */
[C---:B------:R-:W-:Y:S01]  /*b840*/  HMMA.16816.F32 R16, R184.reuse, R210, R16 ;  /* 0x000000d2b810723c */ /* 0x040fe20000001810 */
[----:B------:R-:W-:Y:S07]  /*b850*/  LDSM.16.M88.4 R208, [R226+0x3800] ;  /* 0x00380000e2d0783b */ /* 0x000fee0000000200 */
[C---:B--2---:R-:W-:Y:S08]  /*b860*/  HMMA.16816.F32 R20, R184.reuse, R104, R20 ;  /* 0x00000068b814723c */ /* 0x044ff00000001814 */
[C---:B------:R-:W-:Y:S01]  /*b870*/  HMMA.16816.F32 R24, R184.reuse, R106, R24 ;  /* 0x0000006ab818723c */ /* 0x040fe20000001818 */
[----:B------:R-:W1:Y:S07]  /*b880*/  LDSM.16.M88.4 R104, [R226+0x3000] ;  /* 0x00300000e268783b */ /* 0x000e6e0000000200 */
[C---:B------:R-:W-:Y:S08]  /*b890*/  HMMA.16816.F32 R28, R184.reuse, R212, R28 ;  /* 0x000000d4b81c723c */ /* 0x040ff0000000181c */
[C---:B------:R-:W-:Y:S01]  /*b8a0*/  HMMA.16816.F32 R32, R184.reuse, R214, R32 ;  /* 0x000000d6b820723c */ /* 0x040fe20000001820 */
[----:B------:R-:W2:Y:S07]  /*b8b0*/  LDSM.16.M88.4 R212, [R226+0x4800] ;  /* 0x00480000e2d4783b */ /* 0x000eae0000000200 */
[C---:B------:R-:W-:Y:S08]  /*b8c0*/  HMMA.16816.F32 R36, R184.reuse, R216, R36 ;  /* 0x000000d8b824723c */ /* 0x040ff00000001824 */
[C---:B------:R-:W-:Y:S01]  /*b8d0*/  HMMA.16816.F32 R40, R184.reuse, R218, R40 ;  /* 0x000000dab828723c */ /* 0x040fe20000001828 */
[----:B------:R-:W4:Y:S07]  /*b8e0*/  LDSM.16.M88.4 R216, [R226+0x5000] ;  /* 0x00500000e2d8783b */ /* 0x000f2e0000000200 */
[C---:B---3--:R-:W-:Y:S08]  /*b8f0*/  HMMA.16816.F32 R44, R184.reuse, R164, R44 ;  /* 0x000000a4b82c723c */ /* 0x048ff0000000182c */
[----:B------:R-:W-:Y:S01]  /*b900*/  HMMA.16816.F32 R48, R184, R166, R48 ;  /* 0x000000a6b830723c */ /* 0x000fe20000001830 */
[----:B------:R-:W-:Y:S07]  /*b910*/  LDSM.16.M88.4 R164, [R225+0x6000] ;  /* 0x00600000e1a4783b */ /* 0x000fee0000000200 */
[C---:B-1----:R-:W-:Y:S08]  /*b920*/  HMMA.16816.F32 R4, R188.reuse, R104, R4 ;  /* 0x00000068bc04723c */ /* 0x042ff00000001804 */
[C---:B------:R-:W-:Y:S01]  /*b930*/  HMMA.16816.F32 R8, R188.reuse, R106, R8 ;  /* 0x0000006abc08723c */ /* 0x040fe20000001808 */
[----:B------:R-:W1:Y:S07]  /*b940*/  LDSM.16.M88.4 R104, [R226+0x5800] ;  /* 0x00580000e268783b */ /* 0x000e6e0000000200 */
[C---:B------:R-:W-:Y:S08]  /*b950*/  HMMA.16816.F32 R12, R188.reuse, R208, R12 ;  /* 0x000000d0bc0c723c */ /* 0x040ff0000000180c */
[C---:B------:R-:W-:Y:S01]  /*b960*/  HMMA.16816.F32 R16, R188.reuse, R210, R16 ;  /* 0x000000d2bc10723c */ /* 0x040fe20000001810 */
[----:B------:R-:W3:Y:S07]  /*b970*/  LDSM.16.M88.4 R208, [R225+0x6800] ;  /* 0x00680000e1d0783b */ /* 0x000eee0000000200 */
[C---:B------:R-:W-:Y:S08]  /*b980*/  HMMA.16816.F32 R20, R188.reuse, R220, R20 ;  /* 0x000000dcbc14723c */ /* 0x040ff00000001814 */
[C---:B------:R-:W-:Y:S01]  /*b990*/  HMMA.16816.F32 R24, R188.reuse, R222, R24 ;  /* 0x000000debc18723c */ /* 0x040fe20000001818 */
[----:B------:R-:W3:Y:S07]  /*b9a0*/  LDSM.16.M88.4 R220, [R225+0x7000] ;  /* 0x00700000e1dc783b */ /* 0x000eee0000000200 */
[C---:B--2---:R-:W-:Y:S08]  /*b9b0*/  HMMA.16816.F32 R28, R188.reuse, R212, R28 ;  /* 0x000000d4bc1c723c */ /* 0x044ff0000000181c */
[C---:B------:R-:W-:Y:S01]  /*b9c0*/  HMMA.16816.F32 R32, R188.reuse, R214, R32 ;  /* 0x000000d6bc20723c */ /* 0x040fe20000001820 */
[----:B------:R-:W2:Y:S07]  /*b9d0*/  LDSM.16.M88.4 R212, [R225+0x7800] ;  /* 0x00780000e1d4783b */ /* 0x000eae0000000200 */
[C---:B----4-:R-:W-:Y:S08]  /*b9e0*/  HMMA.16816.F32 R36, R188.reuse, R216, R36 ;  /* 0x000000d8bc24723c */ /* 0x050ff00000001824 */
[C---:B------:R-:W-:Y:S01]  /*b9f0*/  HMMA.16816.F32 R40, R188.reuse, R218, R40 ;  /* 0x000000dabc28723c */ /* 0x040fe20000001828 */
[----:B------:R-:W-:Y:S07]  /*ba00*/  LDSM.16.M88.4 R216, [R236] ;  /* 0x00000000ecd8783b */ /* 0x000fee0000000200 */
[C---:B-1----:R-:W-:Y:S08]  /*ba10*/  HMMA.16816.F32 R44, R188.reuse, R104, R44 ;  /* 0x00000068bc2c723c */ /* 0x042ff0000000182c */
[----:B------:R-:W-:Y:S01]  /*ba20*/  HMMA.16816.F32 R48, R188, R106, R48 ;  /* 0x0000006abc30723c */ /* 0x000fe20000001830 */
[----:B------:R-:W1:Y:S07]  /*ba30*/  LDSM.16.M88.4 R104, [R225+0x8000] ;  /* 0x00800000e168783b */ /* 0x000e6e0000000200 */
[C---:B------:R-:W-:Y:S08]  /*ba40*/  HMMA.16816.F32 R4, R192.reuse, R164, R4 ;  /* 0x000000a4c004723c */ /* 0x040ff00000001804 */
[C---:B------:R-:W-:Y:S01]  /*ba50*/  HMMA.16816.F32 R8, R192.reuse, R166, R8 ;  /* 0x000000a6c008723c */ /* 0x040fe20000001808 */
[----:B------:R-:W4:Y:S07]  /*ba60*/  LDSM.16.M88.4 R164, [R225+0x8800] ;  /* 0x00880000e1a4783b */ /* 0x000f2e0000000200 */
[C---:B---3--:R-:W-:Y:S08]  /*ba70*/  HMMA.16816.F32 R12, R192.reuse, R208, R12 ;  /* 0x000000d0c00c723c */ /* 0x048ff0000000180c */
[C---:B------:R-:W-:Y:S01]  /*ba80*/  HMMA.16816.F32 R16, R192.reuse, R210, R16 ;  /* 0x000000d2c010723c */ /* 0x040fe20000001810 */
[----:B------:R-:W3:Y:S07]  /*ba90*/  LDSM.16.M88.4 R208, [R237] ;  /* 0x00000000edd0783b */ /* 0x000eee0000000200 */
[C---:B------:R-:W-:Y:S08]  /*baa0*/  HMMA.16816.F32 R20, R192.reuse, R220, R20 ;  /* 0x000000dcc014723c */ /* 0x040ff00000001814 */
[C---:B------:R-:W-:Y:S01]  /*bab0*/  HMMA.16816.F32 R24, R192.reuse, R222, R24 ;  /* 0x000000dec018723c */ /* 0x040fe20000001818 */
[----:B------:R-:W3:Y:S07]  /*bac0*/  LDSM.16.M88.4 R220, [R235] ;  /* 0x00000000ebdc783b */ /* 0x000eee0000000200 */
[C---:B--2---:R-:W-:Y:S08]  /*bad0*/  HMMA.16816.F32 R28, R192.reuse, R212, R28 ;  /* 0x000000d4c01c723c */ /* 0x044ff0000000181c */
[C---:B------:R-:W-:Y:S01]  /*bae0*/  HMMA.16816.F32 R32, R192.reuse, R214, R32 ;  /* 0x000000d6c020723c */ /* 0x040fe20000001820 */
[----:B------:R-:W-:Y:S07]  /*baf0*/  LDSM.16.M88.4 R212, [R229+0x6000] ;  /* 0x00600000e5d4783b */ /* 0x000fee0000000200 */
[C---:B-1----:R-:W-:Y:S08]  /*bb00*/  HMMA.16816.F32 R36, R192.reuse, R104, R36 ;  /* 0x00000068c024723c */ /* 0x042ff00000001824 */
[C---:B------:R-:W-:Y:S01]  /*bb10*/  HMMA.16816.F32 R40, R192.reuse, R106, R40 ;  /* 0x0000006ac028723c */ /* 0x040fe20000001828 */
[----:B------:R-:W1:Y:S07]  /*bb20*/  LDSM.16.M88.4 R104, [R234] ;  /* 0x00000000ea68783b */ /* 0x000e6e0000000200 */
[C---:B----4-:R-:W-:Y:S08]  /*bb30*/  HMMA.16816.F32 R44, R192.reuse, R164, R44 ;  /* 0x000000a4c02c723c */ /* 0x050ff0000000182c */
[----:B------:R-:W-:Y:S01]  /*bb40*/  HMMA.16816.F32 R48, R192, R166, R48 ;  /* 0x000000a6c030723c */ /* 0x000fe20000001830 */
[----:B------:R-:W2:Y:S07]  /*bb50*/  LDSM.16.M88.4 R164, [R233] ;  /* 0x00000000e9a4783b */ /* 0x000eae0000000200 */
[C---:B---3--:R-:W-:Y:S08]  /*bb60*/  HMMA.16816.F32 R4, R196.reuse, R208, R4 ;  /* 0x000000d0c404723c */ /* 0x048ff00000001804 */
[C---:B------:R-:W-:Y:S01]  /*bb70*/  HMMA.16816.F32 R8, R196.reuse, R210, R8 ;  /* 0x000000d2c408723c */ /* 0x040fe20000001808 */
[----:B------:R-:W3:Y:S07]  /*bb80*/  LDSM.16.M88.4 R208, [R232] ;  /* 0x00000000e8d0783b */ /* 0x000eee0000000200 */
[C---:B------:R-:W-:Y:S08]  /*bb90*/  HMMA.16816.F32 R12, R196.reuse, R216, R12 ;  /* 0x000000d8c40c723c */ /* 0x040ff0000000180c */
        /* <DEDUP_REMOVED lines=8> */
[C---:B--2---:R-:W-:Y:S08]  /*bc20*/  HMMA.16816.F32 R36, R196.reuse, R164, R36 ;  /* 0x000000a4c424723c */ /* 0x044ff00000001824 */
[C---:B------:R-:W-:Y:S01]  /*bc30*/  HMMA.16816.F32 R40, R196.reuse, R166, R40 ;  /* 0x000000a6c428723c */ /* 0x040fe20000001828 */
[----:B------:R-:W2:Y:S07]  /*bc40*/  LDSM.16.M88.4 R164, [R229+0x7800] ;  /* 0x00780000e5a4783b */ /* 0x000eae0000000200 */
[C---:B---3--:R-:W-:Y:S08]  /*bc50*/  HMMA.16816.F32 R44, R196.reuse, R208, R44 ;  /* 0x000000d0c42c723c */ /* 0x048ff0000000182c */
[----:B------:R-:W-:Y:S01]  /*bc60*/  HMMA.16816.F32 R48, R196, R210, R48 ;  /* 0x000000d2c430723c */ /* 0x000fe20000001830 */
[----:B------:R-:W3:Y:S07]  /*bc70*/  LDSM.16.M88.4 R208, [R229+0x8000] ;  /* 0x00800000e5d0783b */ /* 0x000eee0000000200 */
[C---:B------:R-:W-:Y:S08]  /*bc80*/  HMMA.16816.F32 R4, R200.reuse, R212, R4 ;  /* 0x000000d4c804723c */ /* 0x040ff00000001804 */
[C---:B------:R-:W-:Y:S01]  /*bc90*/  HMMA.16816.F32 R8, R200.reuse, R214, R8 ;  /* 0x000000d6c808723c */ /* 0x040fe20000001808 */
[----:B------:R-:W3:Y:S07]  /*bca0*/  LDSM.16.M88.4 R212, [R229+0x8800] ;  /* 0x00880000e5d4783b */ /* 0x000eee0000000200 */
[C---:B----4-:R-:W-:Y:S08]  /*bcb0*/  HMMA.16816.F32 R12, R200.reuse, R216, R12 ;  /* 0x000000d8c80c723c */ /* 0x050ff0000000180c */
[C---:B------:R-:W-:Y:S08]  /*bcc0*/  HMMA.16816.F32 R16, R200.reuse, R218, R16 ;  /* 0x000000dac810723c */ /* 0x040ff00000001810 */
[C---:B-1----:R-:W-:Y:S08]  /*bcd0*/  HMMA.16816.F32 R20, R200.reuse, R104, R20 ;  /* 0x00000068c814723c */ /* 0x042ff00000001814 */
[C---:B------:R-:W-:Y:S01]  /*bce0*/  HMMA.16816.F32 R24, R200.reuse, R106, R24 ;  /* 0x0000006ac818723c */ /* 0x040fe20000001818 */
[----:B------:R-:W1:Y:S07]  /*bcf0*/  LDSM.16.M88.4 R104, [R226+0x6800] ;  /* 0x00680000e268783b */ /* 0x000e6e0000000200 */
[C---:B--2---:R-:W-:Y:S08]  /*bd00*/  HMMA.16816.F32 R28, R200.reuse, R164, R28 ;  /* 0x000000a4c81c723c */ /* 0x044ff0000000181c */
[C---:B------:R-:W-:Y:S08]  /*bd10*/  HMMA.16816.F32 R32, R200.reuse, R166, R32 ;  /* 0x000000a6c820723c */ /* 0x040ff00000001820 */
[C---:B---3--:R-:W-:Y:S08]  /*bd20*/  HMMA.16816.F32 R36, R200.reuse, R208, R36 ;  /* 0x000000d0c824723c */ /* 0x048ff00000001824 */
[C---:B------:R-:W-:Y:S08]  /*bd30*/  HMMA.16816.F32 R40, R200.reuse, R210, R40 ;  /* 0x000000d2c828723c */ /* 0x040ff00000001828 */
[C---:B------:R-:W-:Y:S08]  /*bd40*/  HMMA.16816.F32 R44, R200.reuse, R212, R44 ;  /* 0x000000d4c82c723c */ /* 0x040ff0000000182c */
        /* <DEDUP_REMOVED lines=38> */
[----:B------:R-:W4:Y:S01]  /*bfb0*/  MUFU.TANH R212, R14 ;  /* 0x0000000e00d47308 */ /* 0x000f220000002400 */
[C---:B-1----:R-:W-:Y:S01]  /*bfc0*/  HMMA.16816.F32 R20, R204.reuse, R4, R20 ;  /* 0x00000004cc14723c */ /* 0x042fe20000001814 */
[----:B--2---:R-:W1:Y:S02]  /*bfd0*/  LDSM.16.M88.4 R8, [R226+0x7800] ;  /* 0x00780000e208783b */ /* 0x004e640000000200 */
[----:B------:R-:W-:Y:S06]  /*bfe0*/  FMNMX.FTZ R2, R209, R2, !PT ;  /* 0x00000002d1027209 */ /* 0x000fec0007810000 */
[----:B------:R-:W2:Y:S01]  /*bff0*/  MUFU.TANH R107, R13 ;  /* 0x0000000d006b7308 */ /* 0x000ea20000002400 */
[C---:B------:R-:W-:Y:S01]  /*c000*/  HMMA.16816.F32 R24, R204.reuse, R6, R24 ;  /* 0x00000006cc18723c */ /* 0x040fe20000001818 */
[----:B------:R-:W1:Y:S02]  /*c010*/  LDSM.16.M88.4 R4, [R226+0x8000] ;  /* 0x00800000e204783b */ /* 0x000e640000000200 */
[----:B---3--:R-:W-:Y:S06]  /*c020*/  FMNMX.FTZ R0, R106, R0, !PT ;  /* 0x000000006a007209 */ /* 0x008fec0007810000 */
[----:B------:R-:W3:Y:S03]  /*c030*/  MUFU.TANH R213, R15 ;  /* 0x0000000f00d57308 */ /* 0x000ee60000002400 */
[----:B----4-:R-:W-:Y:S02]  /*c040*/  FMNMX.FTZ R2, R212, R2, !PT ;  /* 0x00000002d4027209 */ /* 0x010fe40007810000 */
[----:B------:R-:W-:Y:S02]  /*c050*/  FMUL.FTZ R20, R20, c[0x0][0x320] ;  /* 0x0000c80014147a20 */ /* 0x000fe40000410000 */
[----:B------:R-:W-:Y:S03]  /*c060*/  FMUL.FTZ R21, R21, c[0x0][0x320] ;  /* 0x0000c80015157a20 */ /* 0x000fe60000410000 */
[----:B------:R-:W-:Y:S01]  /*c070*/  MUFU.TANH R215, R17 ;  /* 0x0000001100d77308 */ /* 0x000fe20000002400 */
        /* <DEDUP_REMOVED lines=13> */
[----:B------:R-:W-:Y:S06]  /*c150*/  DEPBAR.LE SB0, 0x0 ;  /* 0x000080000000791a */ /* 0x000fec0000000000 */
[C---:B------:R-:W-:Y:S01]  /*c160*/  HMMA.16816.F32 R36, R204.reuse, R4, R36 ;  /* 0x00000004cc24723c */ /* 0x040fe20000001824 */
[----:B------:R-:W2:Y:S01]  /*c170*/  LDL R5, [R1+0x20] ;  /* 0x0000200001057983 */ /* 0x000ea20000100800 */
[----:B------:R-:W-:Y:S03]  /*c180*/  MUFU.TANH R220, R22 ;  /* 0x0000001600dc7308 */ /* 0x000fe60000002400 */
[----:B------:R-:W-:Y:S03]  /*c190*/  BAR.SYNC.DEFER_BLOCKING 0x0 ;  /* 0x0000000000007b1d */ /* 0x000fe60000010000 */
[C---:B------:R-:W-:Y:S04]  /*c1a0*/  HMMA.16816.F32 R40, R204.reuse, R6, R40 ;  /* 0x00000006cc28723c */ /* 0x040fe80000001828 */
[----:B------:R-:W-:Y:S02]  /*c1b0*/  FMUL.FTZ R28, R28, c[0x0][0x320] ;  /* 0x0000c8001c1c7a20 */ /* 0x000fe40000410000 */
[----:B------:R-:W-:Y:S02]  /*c1c0*/  FMUL.FTZ R29, R29, c[0x0][0x320] ;  /* 0x0000c8001d1d7a20 */ /* 0x000fe40000410000 */
[----:B------:R-:W-:Y:S04]  /*c1d0*/  @P0 IMAD.WIDE.U32 R6, R98, c[0x0][0x1e0], RZ ;  /* 0x0000780062060a25 */ /* 0x000fe800078e00ff */
        /* <DEDUP_REMOVED lines=8> */
[C---:B-1----:R-:W-:Y:S01]  /*c260*/  HMMA.16816.F32 R44, R204.reuse, R8, R44 ;  /* 0x00000008cc2c723c */ /* 0x042fe2000000182c */
[----:B------:R-:W3:Y:S02]  /*c270*/  LDL.64 R8, [R1+0x28] ;  /* 0x0000280001087983 */ /* 0x000ee40000100a00 */
[----:B------:R-:W-:Y:S02]  /*c280*/  FMUL.FTZ R33, R33, c[0x0][0x320] ;  /* 0x0000c80021217a20 */ /* 0x000fe40000410000 */
[----:B------:R-:W-:Y:S01]  /*c290*/  FMUL.FTZ R43, R43, c[0x0][0x320] ;  /* 0x0000c8002b2b7a20 */ /* 0x000fe20000410000 */
[----:B------:R-:W-:Y:S01]  /*c2a0*/  MUFU.TANH R14, R42 ;  /* 0x0000002a000e7308 */ /* 0x000fe20000002400 */
[----:B------:R-:W-:Y:S01]  /*c2b0*/  STL [R1+0x8], R98 ;  /* 0x0000086201007387 */ /* 0x000fe20000100800 */
[----:B------:R-:W-:Y:S04]  /*c2c0*/  HMMA.16816.F32 R48, R204, R10, R48 ;  /* 0x0000000acc30723c */ /* 0x000fe80000001830 */
[----:B------:R-:W-:Y:S02]  /*c2d0*/  FMUL.FTZ R32, R32, c[0x0][0x320] ;  /* 0x0000c80020207a20 */ /* 0x000fe40000410000 */
[----:B------:R-:W-:Y:S02]  /*c2e0*/  FMUL.FTZ R34, R34, c[0x0][0x320] ;  /* 0x0000c80022227a20 */ /* 0x000fe40000410000 */
[----:B------:R-:W1:Y:S01]  /*c2f0*/  MUFU.TANH R157, R33 ;  /* 0x00000021009d7308 */ /* 0x000e620000002400 */
[----:B------:R-:W-:Y:S03]  /*c300*/  FMUL.FTZ R35, R35, c[0x0][0x320] ;  /* 0x0000c80023237a20 */ /* 0x000fe60000410000 */
        /* <DEDUP_REMOVED lines=9> */
[----:B------:R-:W-:Y:S01]  /*c3a0*/  MUFU.TANH R13, R43 ;  /* 0x0000002b000d7308 */ /* 0x000fe20000002400 */
[----:B------:R-:W-:Y:S01]  /*c3b0*/  FMUL.FTZ R50, R50, c[0x0][0x320] ;  /* 0x0000c80032327a20 */ /* 0x000fe20000410000 */
[----:B-1----:R-:W-:Y:S08]  /*c3c0*/  MOV R42, R157 ;  /* 0x0000009d002a7202 */ /* 0x002ff00000000f00 */
[----:B------:R-:W1:Y:S01]  /*c3d0*/  MUFU.TANH R158, R27 ;  /* 0x0000001b009e7308 */ /* 0x000e620000002400 */
[----:B----4-:R-:W-:Y:S04]  /*c3e0*/  FMNMX.FTZ R0, R214, R0, !PT ;  /* 0x00000000d6007209 */ /* 0x010fe80007810000 */
[----:B------:R-:W-:Y:S05]  /*c3f0*/  FMNMX.FTZ R0, R215, R0, !PT ;  /* 0x00000000d7007209 */ /* 0x000fea0007810000 */
[----:B------:R-:W4:Y:S01]  /*c400*/  MUFU.TANH R216, R18 ;  /* 0x0000001200d87308 */ /* 0x000f220000002400 */
[----:B------:R-:W-:Y:S04]  /*c410*/  FMNMX.FTZ R0, R218, R0, !PT ;  /* 0x00000000da007209 */ /* 0x000fe80007810000 */
[----:B------:R-:W-:Y:S05]  /*c420*/  FMNMX.FTZ R0, R219, R0, !PT ;  /* 0x00000000db007209 */ /* 0x000fea0007810000 */
[----:B------:R-:W4:Y:S01]  /*c430*/  MUFU.TANH R217, R19 ;  /* 0x0000001300d97308 */ /* 0x000f220000002400 */
[----:B-1----:R-:W-:Y:S09]  /*c440*/  MOV R43, R158 ;  /* 0x0000009e002b7202 */ /* 0x002ff20000000f00 */
[----:B------:R-:W1:Y:S01]  /*c450*/  MUFU.TANH R221, R24 ;  /* 0x0000001800dd7308 */ /* 0x000e620000002400 */
[----:B----4-:R-:W-:Y:S09]  /*c460*/  FMNMX.FTZ R2, R216, R2, !PT ;  /* 0x00000002d8027209 */ /* 0x010ff20007810000 */
[----:B------:R-:W-:Y:S01]  /*c470*/  MUFU.TANH R244, R28 ;  /* 0x0000001c00f47308 */ /* 0x000fe20000002400 */
[----:B------:R-:W-:Y:S04]  /*c480*/  FMNMX.FTZ R2, R217, R2, !PT ;  /* 0x00000002d9027209 */ /* 0x000fe80007810000 */
[----:B------:R-:W-:Y:S05]  /*c490*/  FMNMX.FTZ R2, R220, R2, !PT ;  /* 0x00000002dc027209 */ /* 0x000fea0007810000 */
[----:B------:R-:W-:Y:S01]  /*c4a0*/  MUFU.TANH R157, R48 ;  /* 0x00000030009d7308 */ /* 0x000fe20000002400 */
[----:B------:R-:W-:Y:S02]  /*c4b0*/  FMNMX.FTZ R2, R222, R2, !PT ;  /* 0x00000002de027209 */ /* 0x000fe40007810000 */
[----:B-1----:R-:W-:Y:S07]  /*c4c0*/  FMNMX.FTZ R0, R221, R0, !PT ;  /* 0x00000000dd007209 */ /* 0x002fee0007810000 */
[----:B------:R-:W1:Y:S10]  /*c4d0*/  MUFU.TANH R247, R26 ;  /* 0x0000001a00f77308 */ /* 0x000e740000002400 */
[----:B------:R4:W-:Y:S10]  /*c4e0*/  MUFU.TANH R248, R32 ;  /* 0x0000002000f87308 */ /* 0x0009f40000002400 */
[----:B------:R-:W4:Y:S01]  /*c4f0*/  MUFU.TANH R223, R25 ;  /* 0x0000001900df7308 */ /* 0x000f220000002400 */
[----:B-1----:R-:W-:Y:S04]  /*c500*/  MOV R48, R247 ;  /* 0x000000f700307202 */ /* 0x002fe80000000f00 */
[----:B------:R-:W-:Y:S05]  /*c510*/  FMNMX.FTZ R2, R48, R2, !PT ;  /* 0x0000000230027209 */ /* 0x000fea0007810000 */
[----:B------:R-:W1:Y:S01]  /*c520*/  MUFU.TANH R250, R29 ;  /* 0x0000001d00fa7308 */ /* 0x000e620000002400 */
[----:B------:R-:W-:Y:S02]  /*c530*/  FMNMX.FTZ R2, R43, R2, !PT ;  /* 0x000000022b027209 */ /* 0x000fe40007810000 */
[----:B----4-:R-:W-:Y:S07]  /*c540*/  MOV R32, R244 ;  /* 0x000000f400207202 */ /* 0x010fee0000000f00 */
[----:B------:R-:W4:Y:S01]  /*c550*/  MUFU.TANH R245, R30 ;  /* 0x0000001e00f57308 */ /* 0x000f220000002400 */
[----:B------:R-:W-:Y:S04]  /*c560*/  FMNMX.FTZ R0, R223, R0, !PT ;  /* 0x00000000df007209 */ /* 0x000fe80007810000 */
[----:B------:R-:W-:Y:S05]  /*c570*/  FMNMX.FTZ R0, R32, R0, !PT ;  /* 0x0000000020007209 */ /* 0x000fea0007810000 */
[----:B------:R4:W-:Y:S01]  /*c580*/  MUFU.TANH R158, R49 ;  /* 0x00000031009e7308 */ /* 0x0009e20000002400 */
[----:B-1----:R-:W-:Y:S09]  /*c590*/  FMNMX.FTZ R0, R250, R0, !PT ;  /* 0x00000000fa007209 */ /* 0x002ff20007810000 */
[----:B------:R-:W1:Y:S01]  /*c5a0*/  MUFU.TANH R246, R31 ;  /* 0x0000001f00f67308 */ /* 0x000e620000002400 */
[----:B----4-:R-:W-:Y:S04]  /*c5b0*/  MOV R33, R245 ;  /* 0x000000f500217202 */ /* 0x010fe80000000f00 */
[----:B------:R-:W-:Y:S05]  /*c5c0*/  FMNMX.FTZ R2, R33, R2, !PT ;  /* 0x0000000221027209 */ /* 0x000fea0007810000 */
[----:B------:R1:W4:Y:S01]  /*c5d0*/  MUFU.TANH R231, R34 ;  /* 0x0000002200e77308 */ /* 0x0003220000002400 */
[----:B------:R-:W-:Y:S04]  /*c5e0*/  MOV R49, R248 ;  /* 0x000000f800317202 */ /* 0x000fe80000000f00 */
[----:B------:R-:W-:Y:S05]  /*c5f0*/  FMNMX.FTZ R0, R49, R0, !PT ;  /* 0x0000000031007209 */ /* 0x000fea0007810000 */
[----:B------:R4:W-:Y:S01]  /*c600*/  MUFU.TANH R105, R50 ;  /* 0x0000003200697308 */ /* 0x0009e20000002400 */
[----:B------:R-:W-:Y:S09]  /*c610*/  FMNMX.FTZ R0, R42, R0, !PT ;  /* 0x000000002a007209 */ /* 0x000ff20007810000 */
[----:B------:R-:W4:Y:S01]  /*c620*/  MUFU.TANH R252, R35 ;  /* 0x0000002300fc7308 */ /* 0x000f220000002400 */
[----:B-1----:R-:W-:Y:S04]  /*c630*/  MOV R34, R246 ;  /* 0x000000f600227202 */ /* 0x002fe80000000f00 */
[----:B------:R-:W-:Y:S05]  /*c640*/  FMNMX.FTZ R2, R34, R2, !PT ;  /* 0x0000000222027209 */ /* 0x000fea0007810000 */
[----:B------:R-:W1:Y:S01]  /*c650*/  MUFU.TANH R35, R36 ;  /* 0x0000002400237308 */ /* 0x000e620000002400 */
[----:B----4-:R-:W-:Y:S04]  /*c660*/  MOV R50, R231 ;  /* 0x000000e700327202 */ /* 0x010fe80000000f00 */
[----:B------:R-:W-:Y:S05]  /*c670*/  FMNMX.FTZ R2, R50, R2, !PT ;  /* 0x0000000232027209 */ /* 0x000fea0007810000 */
[----:B------:R-:W4:Y:S01]  /*c680*/  MUFU.TANH R19, R37 ;  /* 0x0000002500137308 */ /* 0x000f220000002400 */
[----:B------:R-:W-:Y:S09]  /*c690*/  FMNMX.FTZ R3, R252, R2, !PT ;  /* 0x00000002fc037209 */ /* 0x000ff20007810000 */
[----:B------:R-:W4:Y:S01]  /*c6a0*/  MUFU.TANH R16, R40 ;  /* 0x0000002800107308 */ /* 0x000f220000002400 */
[----:B-1----:R-:W-:Y:S09]  /*c6b0*/  FMNMX.FTZ R0, R35, R0, !PT ;  /* 0x0000000023007209 */ /* 0x002ff20007810000 */
[----:B------:R-:W1:Y:S01]  /*c6c0*/  MUFU.TANH R18, R38 ;  /* 0x0000002600127308 */ /* 0x000e620000002400 */
[----:B----4-:R-:W-:Y:S01]  /*c6d0*/  FMNMX.FTZ R2, R19, R0, !PT ;  /* 0x0000000013027209 */ /* 0x010fe20007810000 */
[----:B------:R-:W-:Y:S01]  /*c6e0*/  FMUL.FTZ R0, R51, c[0x0][0x320] ;  /* 0x0000c80033007a20 */ /* 0x000fe20000410000 */
[----:B------:R-:W-:Y:S07]  /*c6f0*/  MOV R51, R33 ;  /* 0x0000002100337202 */ /* 0x000fee0000000f00 */
[----:B------:R-:W4:Y:S01]  /*c700*/  MUFU.TANH R15, R41 ;  /* 0x00000029000f7308 */ /* 0x000f220000002400 */
[----:B------:R-:W-:Y:S09]  /*c710*/  FMNMX.FTZ R2, R16, R2, !PT ;  /* 0x0000000210027209 */ /* 0x000ff20007810000 */
[----:B------:R4:W-:Y:S01]  /*c720*/  MUFU.TANH R104, R0 ;  /* 0x0000000000687308 */ /* 0x0009e20000002400 */
[----:B-1----:R-:W-:Y:S09]  /*c730*/  FMNMX.FTZ R3, R18, R3, !PT ;  /* 0x0000000312037209 */ /* 0x002ff20007810000 */
[----:B------:R-:W1:Y:S10]  /*c740*/  MUFU.TANH R17, R39 ;  /* 0x0000002700117308 */ /* 0x000e740000002400 */
[----:B------:R-:W2:Y:S01]  /*c750*/  MUFU.TANH R41, R44 ;  /* 0x0000002c00297308 */ /* 0x000ea20000002400 */
[----:B----4-:R-:W-:Y:S09]  /*c760*/  FMNMX.FTZ R0, R15, R2, !PT ;  /* 0x000000020f007209 */ /* 0x010ff20007810000 */
[----:B------:R-:W4:Y:S01]  /*c770*/  MUFU.TANH R40, R45 ;  /* 0x0000002d00287308 */ /* 0x000f220000002400 */
[----:B-1----:R-:W-:Y:S04]  /*c780*/  FMNMX.FTZ R3, R17, R3, !PT ;  /* 0x0000000311037209 */ /* 0x002fe80007810000 */
[----:B------:R-:W-:Y:S05]  /*c790*/  FMNMX.FTZ R2, R14, R3, !PT ;  /* 0x000000030e027209 */ /* 0x000fea0007810000 */
[----:B------:R-:W1:Y:S01]  /*c7a0*/  MUFU.TANH R159, R46 ;  /* 0x0000002e009f7308 */ /* 0x000e620000002400 */
[----:B------:R-:W-:Y:S02]  /*c7b0*/  FMNMX.FTZ R2, R13, R2, !PT ;  /* 0x000000020d027209 */ /* 0x000fe40007810000 */
[----:B--2---:R-:W-:Y:S07]  /*c7c0*/  FMNMX.FTZ R0, R41, R0, !PT ;  /* 0x0000000029007209 */ /* 0x004fee0007810000 */
[----:B------:R-:W2:Y:S01]  /*c7d0*/  MUFU.TANH R244, R47 ;  /* 0x0000002f00f47308 */ /* 0x000ea20000002400 */
[----:B----4-:R-:W-:Y:S04]  /*c7e0*/  FMNMX.FTZ R0, R40, R0, !PT ;  /* 0x0000000028007209 */ /* 0x010fe80007810000 */
[----:B------:R-:W-:Y:S04]  /*c7f0*/  FMNMX.FTZ R101, R157, R0, !PT ;  /* 0x000000009d657209 */ /* 0x000fe80007810000 */
[----:B------:R-:W-:Y:S02]  /*c800*/  FMNMX.FTZ R101, R158, R101, !PT ;  /* 0x000000659e657209 */ /* 0x000fe40007810000 */
[----:B-1----:R-:W-:Y:S03]  /*c810*/  FMNMX.FTZ R2, R159, R2, !PT ;  /* 0x000000029f027209 */ /* 0x002fe60007810000 */
[----:B------:R-:W1:Y:S01]  /*c820*/  SHFL.BFLY PT, R3, R101, 0x2, 0x1f ;  /* 0x0c401f0065037f89 */ /* 0x000e6200000e0000 */
[----:B--2---:R-:W-:Y:S04]  /*c830*/  FMNMX.FTZ R0, R244, R2, !PT ;  /* 0x00000002f4007209 */ /* 0x004fe80007810000 */
[----:B------:R-:W-:Y:S04]  /*c840*/  FMNMX.FTZ R0, R105, R0, !PT ;  /* 0x0000000069007209 */ /* 0x000fe80007810000 */
[----:B------:R-:W-:Y:S05]  /*c850*/  FMNMX.FTZ R0, R104, R0, !PT ;  /* 0x0000000068007209 */ /* 0x000fea0007810000 */
[----:B------:R-:W2:Y:S01]  /*c860*/  SHFL.BFLY PT, R2, R0, 0x2, 0x1f ;  /* 0x0c401f0000027f89 */ /* 0x000ea200000e0000 */
[----:B-1----:R-:W-:Y:S07]  /*c870*/  FMNMX.FTZ R101, R101, R3, !PT ;  /* 0x0000000365657209 */ /* 0x002fee0007810000 */
[----:B------:R-:W1:Y:S01]  /*c880*/  SHFL.BFLY PT, R4, R101, 0x1, 0x1f ;  /* 0x0c201f0065047f89 */ /* 0x000e6200000e0000 */
[----:B--2---:R-:W-:Y:S07]  /*c890*/  FMNMX.FTZ R0, R0, R2, !PT ;  /* 0x0000000200007209 */ /* 0x004fee0007810000 */
[----:B------:R-:W2:Y:S01]  /*c8a0*/  SHFL.BFLY PT, R3, R0, 0x1, 0x1f ;  /* 0x0c201f0000037f89 */ /* 0x000ea200000e0000 */
[----:B-1----:R-:W-:Y:S05]  /*c8b0*/  FMNMX.FTZ R101, R101, R4, !PT ;  /* 0x0000000465657209 */ /* 0x002fea0007810000 */
[----:B------:R-:W-:Y:S01]  /*c8c0*/  FADD.FTZ R2, -R101, R102 ;  /* 0x0000006665027221 */ /* 0x000fe20000010100 */
[----:B------:R-:W-:Y:S02]  /*c8d0*/  MOV R102, R19 ;  /* 0x0000001300667202 */ /* 0x000fe40000000f00 */
[----:B--2---:R-:W-:Y:S01]  /*c8e0*/  FMNMX.FTZ R100, R0, R3, !PT ;  /* 0x0000000300647209 */ /* 0x004fe20007810000 */
[----:B------:R-:W-:Y:S01]  /*c8f0*/  FMUL.FTZ R0, R2, c[0x0][0x2d0] ;  /* 0x0000b40002007a20 */ /* 0x000fe20000410000 */
[----:B------:R-:W-:Y:S03]  /*c900*/  @P0 SHF.R.S32.HI R3, RZ, 0x1f, R98 ;  /* 0x0000001fff030819 */ /* 0x000fe60000011462 */
[----:B------:R1:W2:Y:S02]  /*c910*/  MUFU.EX2 R2, R0 ;  /* 0x0000000000027308 */ /* 0x0002a40000000800 */
[----:B------:R-:W-:Y:S04]  /*c920*/  @P0 IMAD R3, R3, c[0x0][0x1e0], RZ ;  /* 0x0000780003030a24 */ /* 0x000fe800078e02ff */
[----:B------:R-:W-:Y:S02]  /*c930*/  @P0 IMAD R3, R98, c[0x0][0x1e4], R3 ;  /* 0x0000790062030a24 */ /* 0x000fe400078e0203 */
[----:B------:R-:W3:Y:S03]  /*c940*/  LDL.LU R98, [R1+0xcc] ;  /* 0x0000cc0001627983 */ /* 0x000ee60000300800 */
[----:B------:R-:W-:Y:S05]  /*c950*/  @P0 IADD3 R3, R7, R3, RZ ;  /* 0x0000000307030210 */ /* 0x000fea0007ffe0ff */
[----:B------:R-:W-:Y:S02]  /*c960*/  @P0 IMAD R3, R3, 0x60, RZ ;  /* 0x0000006003030824 */ /* 0x000fe400078e02ff */
[----:B-1----:R-:W-:Y:S02]  /*c970*/  FADD.FTZ R0, -R100, R103 ;  /* 0x0000006764007221 */ /* 0x002fe40000010100 */
[----:B------:R-:W-:Y:S02]  /*c980*/  FMUL.FTZ R103, R101, c[0x0][0x2d0] ;  /* 0x0000b40065677a20 */ /* 0x000fe40000410000 */
[----:B------:R-:W-:Y:S02]  /*c990*/  FMUL.FTZ R0, R0, c[0x0][0x2d0] ;  /* 0x0000b40000007a20 */ /* 0x000fe40000410000 */
[--C-:B------:R-:W-:Y:S01]  /*c9a0*/  FFMA.FTZ R4, R164, c[0x0][0x2d0], -R103.reuse ;  /* 0x0000b400a4047a23 */ /* 0x100fe20000010867 */
[----:B------:R-:W-:Y:S01]  /*c9b0*/  MOV R164, R18 ;  /* 0x0000001200a47202 */ /* 0x000fe20000000f00 */
[--C-:B------:R-:W-:Y:S01]  /*c9c0*/  FFMA.FTZ R7, R167, c[0x0][0x2d0], -R103.reuse ;  /* 0x0000b400a7077a23 */ /* 0x100fe20000010867 */
[----:B------:R-:W-:Y:S01]  /*c9d0*/  MOV R167, R14 ;  /* 0x0000000e00a77202 */ /* 0x000fe20000000f00 */
[----:B------:R1:W-:Y:S01]  /*c9e0*/  MUFU.EX2 R245, R4 ;  /* 0x0000000400f57308 */ /* 0x0003e20000000800 */
[--C-:B---3--:R-:W-:Y:S01]  /*c9f0*/  FFMA.FTZ R9, R166, c[0x0][0x2d0], -R103.reuse ;  /* 0x0000b400a6097a23 */ /* 0x108fe20000010867 */
[----:B------:R-:W-:Y:S01]  /*ca00*/  MOV R166, R13 ;  /* 0x0000000d00a67202 */ /* 0x000fe20000000f00 */
[C---:B--2---:R-:W-:Y:S01]  /*ca10*/  FMUL.FTZ R24, R2.reuse, R128 ;  /* 0x0000008002187220 */ /* 0x044fe20000410000 */
[----:B------:R-:W-:Y:S01]  /*ca20*/  MOV R128, R102 ;  /* 0x0000006600807202 */ /* 0x000fe20000000f00 */
[C---:B------:R-:W-:Y:S01]  /*ca30*/  FMUL.FTZ R25, R2.reuse, R129 ;  /* 0x0000008102197220 */ /* 0x040fe20000410000 */
[----:B------:R-:W-:Y:S01]  /*ca40*/  MOV R129, R35 ;  /* 0x0000002300817202 */ /* 0x000fe20000000f00 */
[----:B------:R-:W-:Y:S01]  /*ca50*/  FMUL.FTZ R33, R2, R137 ;  /* 0x0000008902217220 */ /* 0x000fe20000410000 */
[----:B------:R-:W-:Y:S01]  /*ca60*/  MOV R137, R49 ;  /* 0x0000003100897202 */ /* 0x000fe20000000f00 */
[----:B------:R-:W-:Y:S01]  /*ca70*/  FFMA.FTZ R102, R106, c[0x0][0x2d0], -R103 ;  /* 0x0000b4006a667a23 */ /* 0x000fe20000010867 */
[----:B------:R2:W-:Y:S01]  /*ca80*/  MUFU.EX2 R247, R7 ;  /* 0x0000000700f77308 */ /* 0x0005e20000000800 */
[C---:B------:R-:W-:Y:S02]  /*ca90*/  FMUL.FTZ R49, R2.reuse, R153 ;  /* 0x0000009902317220 */ /* 0x040fe40000410000 */
[C---:B------:R-:W-:Y:S02]  /*caa0*/  FMUL.FTZ R52, R2.reuse, R52 ;  /* 0x0000003402347220 */ /* 0x040fe40000410000 */
[C---:B------:R-:W-:Y:S02]  /*cab0*/  FMUL.FTZ R53, R2.reuse, R53 ;  /* 0x0000003502357220 */ /* 0x040fe40000410000 */
[C---:B------:R-:W-:Y:S02]  /*cac0*/  FMUL.FTZ R56, R2.reuse, R56 ;  /* 0x0000003802387220 */ /* 0x040fe40000410000 */
[C---:B------:R-:W-:Y:S01]  /*cad0*/  FMUL.FTZ R57, R2.reuse, R57 ;  /* 0x0000003902397220 */ /* 0x040fe20000410000 */
[----:B------:R-:W3:Y:S01]  /*cae0*/  MUFU.EX2 R0, R0 ;  /* 0x0000000000007308 */ /* 0x000ee20000000800 */
[C---:B------:R-:W-:Y:S02]  /*caf0*/  FMUL.FTZ R60, R2.reuse, R60 ;  /* 0x0000003c023c7220 */ /* 0x040fe40000410000 */
[C---:B------:R-:W-:Y:S01]  /*cb00*/  FMUL.FTZ R61, R2.reuse, R61 ;  /* 0x0000003d023d7220 */ /* 0x040fe20000410000 */
[----:B-1----:R-:W-:Y:S01]  /*cb10*/  @P0 MOV R4, R8 ;  /* 0x0000000800040202 */ /* 0x002fe20000000f00 */
[C---:B------:R-:W-:Y:S02]  /*cb20*/  FMUL.FTZ R64, R2.reuse, R64 ;  /* 0x0000004002407220 */ /* 0x040fe40000410000 */
[----:B------:R-:W-:Y:S02]  /*cb30*/  FMUL.FTZ R65, R2, R65 ;  /* 0x0000004102417220 */ /* 0x000fe40000410000 */
[----:B------:R-:W-:Y:S04]  /*cb40*/  @P0 IMAD.WIDE.U32 R4, R6, 0x60, R4 ;  /* 0x0000006006040825 */ /* 0x000fe800078e0004 */
[C---:B------:R-:W-:Y:S01]  /*cb50*/  FMUL.FTZ R68, R2.reuse, R68 ;  /* 0x0000004402447220 */ /* 0x040fe20000410000 */
[----:B------:R-:W-:Y:S01]  /*cb60*/  @P0 IADD3 R6, R5, R3, RZ ;  /* 0x0000000305060210 */ /* 0x000fe20007ffe0ff */
[----:B------:R-:W-:Y:S01]  /*cb70*/  FFMA.FTZ R5, R165, c[0x0][0x2d0], -R103 ;  /* 0x0000b400a5057a23 */ /* 0x000fe20000010867 */
[----:B--2---:R-:W-:Y:S01]  /*cb80*/  @P0 MOV R7, c[0x0][0x1e0] ;  /* 0x0000780000070a02 */ /* 0x004fe20000000f00 */
[----:B------:R-:W-:Y:S01]  /*cb90*/  FMUL.FTZ R69, R2, R69 ;  /* 0x0000004502457220 */ /* 0x000fe20000410000 */
[----:B------:R-:W-:Y:S01]  /*cba0*/  @P0 SHF.L.U32 R3, R4, 0x1, RZ ;  /* 0x0000000104030819 */ /* 0x000fe200000006ff */
[----:B------:R1:W-:Y:S01]  /*cbb0*/  MUFU.EX2 R231, R5 ;  /* 0x0000000500e77308 */ /* 0x0003e20000000800 */
[----:B------:R-:W-:Y:S01]  /*cbc0*/  @P0 SHF.L.U64.HI R12, R7, R251, c[0x0][0x1e4] ;  /* 0x00007900070c0619 */ /* 0x000fe200000102fb */
[----:B------:R-:W-:Y:S01]  /*cbd0*/  FMUL.FTZ R72, R2, R72 ;  /* 0x0000004802487220 */ /* 0x000fe20000410000 */
[----:B------:R-:W-:Y:S01]  /*cbe0*/  @P0 SHF.L.U64.HI R6, R4, 0x1, R6 ;  /* 0x0000000104060819 */ /* 0x000fe20000010206 */
[----:B------:R-:W-:Y:S01]  /*cbf0*/  FMUL.FTZ R73, R2, R73 ;  /* 0x0000004902497220 */ /* 0x000fe20000410000 */
[C---:B------:R-:W-:Y:S01]  /*cc00*/  @P0 IADD3 R4, P6, R3.reuse, c[0x0][0x1c8], RZ ;  /* 0x0000720003040a10 */ /* 0x040fe20007fde0ff */
[C---:B---3--:R-:W-:Y:S01]  /*cc10*/  FMUL.FTZ R18, R0.reuse, R122 ;  /* 0x0000007a00127220 */ /* 0x048fe20000410000 */
[----:B------:R-:W-:Y:S01]  /*cc20*/  @P0 IADD3 R10, P5, R3, 0x80, RZ ;  /* 0x00000080030a0810 */ /* 0x000fe20007fbe0ff */
[----:B------:R-:W-:Y:S01]  /*cc30*/  FMUL.FTZ R19, R0, R123 ;  /* 0x0000007b00137220 */ /* 0x000fe20000410000 */
[----:B------:R-:W-:Y:S01]  /*cc40*/  @P0 SHF.L.U32 R7, R7, 0x6, RZ ;  /* 0x0000000607070819 */ /* 0x000fe200000006ff */
[----:B------:R2:W-:Y:S01]  /*cc50*/  MUFU.EX2 R251, R9 ;  /* 0x0000000900fb7308 */ /* 0x0005e20000000800 */
[----:B------:R-:W-:Y:S01]  /*cc60*/  @P0 IADD3 R10, P1, R10, c[0x0][0x1c8], RZ ;  /* 0x000072000a0a0a10 */ /* 0x000fe20007f3e0ff */
[----:B------:R-:W-:Y:S01]  /*cc70*/  FMUL.FTZ R26, R0, R130 ;  /* 0x00000082001a7220 */ /* 0x000fe20000410000 */
[----:B------:R-:W-:Y:S01]  /*cc80*/  MOV R165, R17 ;  /* 0x0000001100a57202 */ /* 0x000fe20000000f00 */
[----:B------:R-:W-:Y:S01]  /*cc90*/  FMUL.FTZ R17, R2, R121 ;  /* 0x0000007902117220 */ /* 0x000fe20000410000 */
[--C-:B------:R-:W-:Y:S01]  /*cca0*/  @P0 IADD3.X R11, RZ, c[0x0][0x1cc], R6.reuse, P1, P5 ;  /* 0x00007300ff0b0a10 */ /* 0x100fe20000fea406 */
[C---:B------:R-:W-:Y:S01]  /*ccb0*/  FMUL.FTZ R27, R0.reuse, R131 ;  /* 0x00000083001b7220 */ /* 0x040fe20000410000 */
[----:B------:R-:W-:Y:S01]  /*ccc0*/  MOV R131, R50 ;  /* 0x0000003200837202 */ /* 0x000fe20000000f00 */
[C---:B------:R-:W-:Y:S01]  /*ccd0*/  FMUL.FTZ R35, R0.reuse, R139 ;  /* 0x0000008b00237220 */ /* 0x040fe20000410000 */
[----:B------:R-:W-:Y:S01]  /*cce0*/  MOV R50, R34 ;  /* 0x0000002200327202 */ /* 0x000fe20000000f00 */
[C---:B------:R-:W-:Y:S02]  /*ccf0*/  FMUL.FTZ R34, R0.reuse, R138 ;  /* 0x0000008a00227220 */ /* 0x040fe40000410000 */
[C---:B------:R-:W-:Y:S01]  /*cd00*/  FMUL.FTZ R54, R0.reuse, R54 ;  /* 0x0000003600367220 */ /* 0x040fe20000410000 */
[----:B------:R-:W-:Y:S01]  /*cd10*/  MOV R139, R50 ;  /* 0x00000032008b7202 */ /* 0x000fe20000000f00 */
[----:B------:R-:W-:Y:S01]  /*cd20*/  FMUL.FTZ R50, R0, R154 ;  /* 0x0000009a00327220 */ /* 0x000fe20000410000 */
[----:B-1----:R-:W-:Y:S01]  /*cd30*/  @P0 IADD3.X R5, R6, c[0x0][0x1cc], RZ, P6, !PT ;  /* 0x0000730006050a10 */ /* 0x002fe200037fe4ff */
[C---:B------:R-:W-:Y:S01]  /*cd40*/  FMUL.FTZ R55, R0.reuse, R55 ;  /* 0x0000003700377220 */ /* 0x040fe20000410000 */
[----:B------:R-:W-:Y:S01]  /*cd50*/  @P0 IADD3 R3, P6, R3, 0x100, RZ ;  /* 0x0000010003030810 */ /* 0x000fe20007fde0ff */
[----:B------:R-:W-:Y:S02]  /*cd60*/  FMUL.FTZ R58, R0, R58 ;  /* 0x0000003a003a7220 */ /* 0x000fe40000410000 */
[----:B------:R1:W-:Y:S01]  /*cd70*/  @P0 LDGSTS.E.BYPASS.LTC128B.128 [R99+0xc100], [R4.64], !P4 ;  /* 0x0c10000004630fae */ /* 0x0003e2000e101d46 */
[----:B------:R-:W-:Y:S01]  /*cd80*/  @P0 IADD3 R8, P5, R3, c[0x0][0x1c8], RZ ;  /* 0x0000720003080a10 */ /* 0x000fe20007fbe0ff */
[----:B------:R-:W-:Y:S02]  /*cd90*/  FMUL.FTZ R3, R100, c[0x0][0x2d0] ;  /* 0x0000b40064037a20 */ /* 0x000fe40000410000 */
[----:B------:R-:W-:Y:S02]  /*cda0*/  FMUL.FTZ R59, R0, R59 ;  /* 0x0000003b003b7220 */ /* 0x000fe40000410000 */
[--C-:B--2---:R-:W-:Y:S01]  /*cdb0*/  FFMA.FTZ R9, R210, c[0x0][0x2d0], -R3.reuse ;  /* 0x0000b400d2097a23 */ /* 0x104fe20000010803 */
[----:B------:R-:W-:Y:S01]  /*cdc0*/  MOV R210, R15 ;  /* 0x0000000f00d27202 */ /* 0x000fe20000000f00 */
[----:B------:R2:W-:Y:S01]  /*cdd0*/  @P0 LDGSTS.E.BYPASS.LTC128B.128 [R99+0xf100], [R10.64], !P3 ;  /* 0x0f1000000a630fae */ /* 0x0005e2000d901d46 */
[C---:B------:R-:W-:Y:S01]  /*cde0*/  FMUL.FTZ R62, R0.reuse, R62 ;  /* 0x0000003e003e7220 */ /* 0x040fe20000410000 */
[----:B------:R3:W-:Y:S01]  /*cdf0*/  MUFU.EX2 R246, R9 ;  /* 0x0000000900f67308 */ /* 0x0007e20000000800 */
[C---:B------:R-:W-:Y:S02]  /*ce00*/  FMUL.FTZ R63, R0.reuse, R63 ;  /* 0x0000003f003f7220 */ /* 0x040fe40000410000 */
[C---:B------:R-:W-:Y:S02]  /*ce10*/  FMUL.FTZ R66, R0.reuse, R66 ;  /* 0x0000004200427220 */ /* 0x040fe40000410000 */
[C---:B------:R-:W-:Y:S02]  /*ce20*/  FMUL.FTZ R67, R0.reuse, R67 ;  /* 0x0000004300437220 */ /* 0x040fe40000410000 */
[C---:B------:R-:W-:Y:S02]  /*ce30*/  FMUL.FTZ R70, R0.reuse, R70 ;  /* 0x0000004600467220 */ /* 0x040fe40000410000 */
[C---:B------:R-:W-:Y:S02]  /*ce40*/  FMUL.FTZ R71, R0.reuse, R71 ;  /* 0x0000004700477220 */ /* 0x040fe40000410000 */
[C---:B------:R-:W-:Y:S02]  /*ce50*/  FMUL.FTZ R74, R0.reuse, R74 ;  /* 0x0000004a004a7220 */ /* 0x040fe40000410000 */
[----:B------:R-:W-:Y:S02]  /*ce60*/  FMUL.FTZ R75, R0, R75 ;  /* 0x0000004b004b7220 */ /* 0x000fe40000410000 */
[----:B------:R-:W-:Y:S01]  /*ce70*/  FMUL.FTZ R76, R2, R76 ;  /* 0x0000004c024c7220 */ /* 0x000fe20000410000 */
[----:B-1----:R-:W-:Y:S01]  /*ce80*/  @P0 IADD3 R4, P1, R4, R7, RZ ;  /* 0x0000000704040210 */ /* 0x002fe20007f3e0ff */
[----:B------:R-:W-:Y:S02]  /*ce90*/  FMUL.FTZ R77, R2, R77 ;  /* 0x0000004d024d7220 */ /* 0x000fe40000410000 */
[C---:B------:R-:W-:Y:S01]  /*cea0*/  FMUL.FTZ R78, R0.reuse, R78 ;  /* 0x0000004e004e7220 */ /* 0x040fe20000410000 */
[----:B------:R-:W-:Y:S01]  /*ceb0*/  @P0 IADD3.X R5, R5, R12, RZ, P1, !PT ;  /* 0x0000000c05050210 */ /* 0x000fe20000ffe4ff */
[C---:B------:R-:W-:Y:S01]  /*cec0*/  FMUL.FTZ R79, R0.reuse, R79 ;  /* 0x0000004f004f7220 */ /* 0x040fe20000410000 */
[----:B---3--:R-:W-:Y:S01]  /*ced0*/  @P0 IADD3.X R9, RZ, c[0x0][0x1cc], R6, P5, P6 ;  /* 0x00007300ff090a10 */ /* 0x008fe20002fec406 */
[--C-:B--2---:R-:W-:Y:S01]  /*cee0*/  FFMA.FTZ R10, R211, c[0x0][0x2d0], -R3.reuse ;  /* 0x0000b400d30a7a23 */ /* 0x104fe20000010803 */
[----:B------:R-:W-:Y:S01]  /*cef0*/  @P0 IADD3 R6, P5, R7, R4, RZ ;  /* 0x0000000407060210 */ /* 0x000fe20007fbe0ff */
[----:B------:R-:W-:Y:S01]  /*cf00*/  FMUL.FTZ R11, R0, R115 ;  /* 0x00000073000b7220 */ /* 0x000fe20000410000 */
[----:B------:R-:W-:Y:S01]  /*cf10*/  MOV R211, R16 ;  /* 0x0000001000d37202 */ /* 0x000fe20000000f00 */
[----:B------:R1:W-:Y:S01]  /*cf20*/  @P0 LDGSTS.E.BYPASS.LTC128B.128 [R99+0x12100], [R8.64], !P2 ;  /* 0x1210000008630fae */ /* 0x0003e2000d101d46 */
[----:B------:R-:W-:Y:S01]  /*cf30*/  @P0 IADD3.X R7, R12, R5, RZ, P5, !PT ;  /* 0x000000050c070210 */ /* 0x000fe20002ffe4ff */
[----:B------:R2:W3:Y:S01]  /*cf40*/  MUFU.EX2 R248, R10 ;  /* 0x0000000a00f87308 */ /* 0x0004e20000000800 */
[C---:B------:R-:W-:Y:S02]  /*cf50*/  FMUL.FTZ R16, R2.reuse, R120 ;  /* 0x0000007802107220 */ /* 0x040fe40000410000 */
[C---:B------:R-:W-:Y:S02]  /*cf60*/  FMUL.FTZ R80, R2.reuse, R80 ;  /* 0x0000005002507220 */ /* 0x040fe40000410000 */
[----:B------:R-:W-:Y:S01]  /*cf70*/  FMUL.FTZ R81, R2, R81 ;  /* 0x0000005102517220 */ /* 0x000fe20000410000 */
[----:B------:R3:W-:Y:S01]  /*cf80*/  @P0 LDGSTS.E.BYPASS.LTC128B.128 [R99+0xd100], [R4.64], !P4 ;  /* 0x0d10000004630fae */ /* 0x0007e2000e101d46 */
[C---:B------:R-:W-:Y:S02]  /*cf90*/  FMUL.FTZ R82, R0.reuse, R82 ;  /* 0x0000005200527220 */ /* 0x040fe40000410000 */
[----:B------:R-:W-:Y:S02]  /*cfa0*/  FMUL.FTZ R83, R0, R83 ;  /* 0x0000005300537220 */ /* 0x000fe40000410000 */
[C---:B------:R-:W-:Y:S02]  /*cfb0*/  FMUL.FTZ R84, R2.reuse, R84 ;  /* 0x0000005402547220 */ /* 0x040fe40000410000 */
[----:B------:R-:W-:Y:S01]  /*cfc0*/  FMUL.FTZ R85, R2, R85 ;  /* 0x0000005502557220 */ /* 0x000fe20000410000 */
[----:B------:R3:W-:Y:S01]  /*cfd0*/  @P0 LDGSTS.E.BYPASS.LTC128B.128 [R99+0x10100], [R4.64+0x80], !P3 ;  /* 0x1010008004630fae */ /* 0x0007e2000d901d46 */
[C---:B------:R-:W-:Y:S02]  /*cfe0*/  FMUL.FTZ R86, R0.reuse, R86 ;  /* 0x0000005600567220 */ /* 0x040fe40000410000 */
[----:B------:R-:W-:Y:S02]  /*cff0*/  FMUL.FTZ R87, R0, R87 ;  /* 0x0000005700577220 */ /* 0x000fe40000410000 */
[C---:B------:R-:W-:Y:S02]  /*d000*/  FMUL.FTZ R88, R2.reuse, R88 ;  /* 0x0000005802587220 */ /* 0x040fe40000410000 */
[----:B------:R-:W-:Y:S01]  /*d010*/  FMUL.FTZ R89, R2, R89 ;  /* 0x0000005902597220 */ /* 0x000fe20000410000 */
[----:B------:R3:W-:Y:S01]  /*d020*/  @P0 LDGSTS.E.BYPASS.LTC128B.128 [R99+0x13100], [R4.64+0x100], !P2 ;  /* 0x1310010004630fae */ /* 0x0007e2000d101d46 */
[----:B------:R-:W-:Y:S02]  /*d030*/  FMUL.FTZ R90, R0, R90 ;  /* 0x0000005a005a7220 */ /* 0x000fe40000410000 */
[C---:B-1----:R-:W-:Y:S02]  /*d040*/  FMUL.FTZ R8, R2.reuse, R112 ;  /* 0x0000007002087220 */ /* 0x042fe40000410000 */
[----:B------:R-:W-:Y:S02]  /*d050*/  FMUL.FTZ R9, R2, R113 ;  /* 0x0000007102097220 */ /* 0x000fe40000410000 */
[C---:B--2---:R-:W-:Y:S01]  /*d060*/  FMUL.FTZ R10, R0.reuse, R114 ;  /* 0x00000072000a7220 */ /* 0x044fe20000410000 */
        /* <DEDUP_REMOVED lines=8> */
[----:B------:R-:W-:Y:S03]  /*d0f0*/  FMUL.FTZ R97, R2, R97 ;  /* 0x0000006102617220 */ /* 0x000fe60000410000 */
[----:B------:R1:W-:Y:S01]  /*d100*/  @P0 LDGSTS.E.BYPASS.LTC128B.128 [R99+0x14100], [R6.64+0x100], !P2 ;  /* 0x1410010006630fae */ /* 0x0003e2000d101d46 */
[--C-:B---3--:R-:W-:Y:S01]  /*d110*/  FFMA.FTZ R4, R208, c[0x0][0x2d0], -R3.reuse ;  /* 0x0000b400d0047a23 */ /* 0x108fe20000010803 */
[----:B------:R-:W-:Y:S01]  /*d120*/  MOV R208, R252 ;  /* 0x000000fc00d07202 */ /* 0x000fe20000000f00 */
[----:B------:R-:W-:Y:S01]  /*d130*/  FMUL.FTZ R5, R2, R109 ;  /* 0x0000006d02057220 */ /* 0x000fe20000410000 */
[----:B------:R-:W-:Y:S01]  /*d140*/  F2FP.PACK_AB R109, R248, R246 ;  /* 0x000000f6f86d723e */ /* 0x000fe200000000ff */
[----:B------:R2:W-:Y:S03]  /*d150*/  MUFU.EX2 R252, R4 ;  /* 0x0000000400fc7308 */ /* 0x0005e60000000800 */
[----:B------:R-:W3:Y:S01]  /*d160*/  LDSM.16.MT88.4 R12, [R224] ;  /* 0x00000000e00c783b */ /* 0x000ee20000004200 */
[----:B------:R-:W-:Y:S02]  /*d170*/  MOV R130, R208 ;  /* 0x000000d000827202 */ /* 0x000fe40000000f00 */
[----:B------:R-:W-:Y:S02]  /*d180*/  MOV R208, R165 ;  /* 0x000000a500d07202 */ /* 0x000fe40000000f00 */
[----:B------:R-:W-:Y:S01]  /*d190*/  MOV R165, R41 ;  /* 0x0000002900a57202 */ /* 0x000fe20000000f00 */
[----:B------:R-:W-:Y:S01]  /*d1a0*/  FMUL.FTZ R41, R2, R145 ;  /* 0x0000009102297220 */ /* 0x000fe20000410000 */
[----:B------:R-:W-:Y:S01]  /*d1b0*/  MOV R145, R51 ;  /* 0x0000003300917202 */ /* 0x000fe20000000f00 */
[----:B------:R-:W3:Y:S01]  /*d1c0*/  LDSM.16.MT88.4 R20, [R228] ;  /* 0x00000000e414783b */ /* 0x000ee20000004200 */
[C---:B------:R-:W-:Y:S07]  /*d1d0*/  FMUL.FTZ R51, R0.reuse, R155 ;  /* 0x0000009b00337220 */ /* 0x040fee0000410000 */
[----:B------:R-:W3:Y:S01]  /*d1e0*/  LDSM.16.MT88.4 R28, [R227] ;  /* 0x00000000e31c783b */ /* 0x000ee20000004200 */
[C---:B-1----:R-:W-:Y:S01]  /*d1f0*/  FMUL.FTZ R6, R0.reuse, R110 ;  /* 0x0000006e00067220 */ /* 0x042fe20000410000 */
[----:B------:R-:W-:Y:S01]  /*d200*/  F2FP.PACK_AB R110, R251, R231 ;  /* 0x000000e7fb6e723e */ /* 0x000fe200000000ff */
[----:B------:R-:W-:Y:S02]  /*d210*/  FMUL.FTZ R7, R0, R111 ;  /* 0x0000006f00077220 */ /* 0x000fe40000410000 */
[----:B--2---:R-:W-:Y:S01]  /*d220*/  FFMA.FTZ R4, R209, c[0x0][0x2d0], -R3 ;  /* 0x0000b400d1047a23 */ /* 0x004fe20000010803 */
[----:B------:R-:W-:Y:S02]  /*d230*/  MOV R209, R250 ;  /* 0x000000fa00d17202 */ /* 0x000fe40000000f00 */
[----:B------:R-:W1:Y:S01]  /*d240*/  LDSM.16.MT88.4 R36, [R249] ;  /* 0x00000000f924783b */ /* 0x000e620000004200 */
[----:B------:R-:W2:Y:S01]  /*d250*/  MUFU.EX2 R250, R4 ;  /* 0x0000000400fa7308 */ /* 0x000ea20000000800 */
[----:B------:R-:W-:Y:S02]  /*d260*/  MOV R138, R209 ;  /* 0x000000d1008a7202 */ /* 0x000fe40000000f00 */
[----:B------:R-:W-:Y:S02]  /*d270*/  MOV R209, R164 ;  /* 0x000000a400d17202 */ /* 0x000fe40000000f00 */
[----:B------:R-:W-:Y:S02]  /*d280*/  MOV R164, R40 ;  /* 0x0000002800a47202 */ /* 0x000fe40000000f00 */
[----:B------:R-:W1:Y:S01]  /*d290*/  LDSM.16.MT88.4 R44, [R224+0x3000] ;  /* 0x00300000e02c783b */ /* 0x000e620000004200 */
[----:B------:R-:W-:Y:S07]  /*d2a0*/  FMUL.FTZ R40, R2, R144 ;  /* 0x0000009002287220 */ /* 0x000fee0000410000 */
[----:B------:R-:W4:Y:S04]  /*d2b0*/  LDL.LU R99, [R1+0xc8] ;  /* 0x0000c80001637983 */ /* 0x000f280000300800 */
[----:B------:R-:W1:Y:S01]  /*d2c0*/  LDSM.16.MT88.4 R112, [R228+0x3000] ;  /* 0x00300000e470783b */ /* 0x000e620000004200 */
[----:B--2---:R-:W-:Y:S01]  /*d2d0*/  F2FP.PACK_AB R111, R250, R252 ;  /* 0x000000fcfa6f723e */ /* 0x004fe200000000ff */
[C---:B------:R-:W-:Y:S01]  /*d2e0*/  FMUL.FTZ R4, R2.reuse, R108 ;  /* 0x0000006c02047220 */ /* 0x040fe20000410000 */
[----:B------:R-:W-:Y:S05]  /*d2f0*/  F2FP.PACK_AB R108, R247, R245 ;  /* 0x000000f5f76c723e */ /* 0x000fea00000000ff */
[----:B------:R-:W-:Y:S02]  /*d300*/  LDSM.16.MT88.4 R120, [R230+0x3000] ;  /* 0x00300000e678783b */ /* 0x000fe40000004200 */
[C---:B---3--:R-:W-:Y:S06]  /*d310*/  HMMA.16816.F32 R4, R108.reuse, R12, R4 ;  /* 0x0000000c6c04723c */ /* 0x048fec0000001804 */
[----:B------:R-:W2:Y:S04]  /*d320*/  LDL.LU R106, [R1+0x18] ;  /* 0x00001800016a7983 */ /* 0x000ea80000300800 */
[----:B------:R-:W0:Y:S02]  /*d330*/  LDGDEPBAR ;  /* 0x00000000000079af */ /* 0x000e240000000000 */
[C---:B------:R-:W-:Y:S01]  /*d340*/  FMUL.FTZ R12, R2.reuse, R116 ;  /* 0x00000074020c7220 */ /* 0x040fe20000410000 */
[C---:B------:R-:W-:Y:S03]  /*d350*/  HMMA.16816.F32 R8, R108.reuse, R14, R8 ;  /* 0x0000000e6c08723c */ /* 0x040fe60000001808 */
[----:B------:R-:W-:Y:S04]  /*d360*/  FMUL.FTZ R13, R2, R117 ;  /* 0x00000075020d7220 */ /* 0x000fe80000410000 */
[C---:B------:R-:W-:Y:S02]  /*d370*/  FMUL.FTZ R14, R0.reuse, R118 ;  /* 0x00000076000e7220 */ /* 0x040fe40000410000 */
[----:B------:R-:W-:Y:S02]  /*d380*/  FMUL.FTZ R15, R0, R119 ;  /* 0x00000077000f7220 */ /* 0x000fe40000410000 */
[----:B------:R-:W3:Y:S05]  /*d390*/  LDSM.16.MT88.4 R116, [R227+0x3000] ;  /* 0x00300000e374783b */ /* 0x000eea0000004200 */
[C---:B------:R-:W-:Y:S07]  /*d3a0*/  HMMA.16816.F32 R12, R108.reuse, R20, R12 ;  /* 0x000000146c0c723c */ /* 0x040fee000000180c */
[C---:B------:R-:W-:Y:S01]  /*d3b0*/  FMUL.FTZ R20, R2.reuse, R124 ;  /* 0x0000007c02147220 */ /* 0x040fe20000410000 */
[C---:B------:R-:W-:Y:S04]  /*d3c0*/  HMMA.16816.F32 R16, R108.reuse, R22, R16 ;  /* 0x000000166c10723c */ /* 0x040fe80000001810 */
[----:B------:R-:W-:Y:S03]  /*d3d0*/  FMUL.FTZ R21, R2, R125 ;  /* 0x0000007d02157220 */ /* 0x000fe60000410000 */
[C---:B------:R-:W-:Y:S02]  /*d3e0*/  FMUL.FTZ R22, R0.reuse, R126 ;  /* 0x0000007e00167220 */ /* 0x040fe40000410000 */
[C---:B------:R-:W-:Y:S02]  /*d3f0*/  FMUL.FTZ R23, R0.reuse, R127 ;  /* 0x0000007f00177220 */ /* 0x040fe40000410000 */
[----:B------:R-:W-:Y:S05]  /*d400*/  LDSM.16.MT88.4 R124, [R227+0x800] ;  /* 0x00080000e37c783b */ /* 0x000fea0000004200 */
[C---:B------:R-:W-:Y:S03]  /*d410*/  HMMA.16816.F32 R20, R108.reuse, R28, R20 ;  /* 0x0000001c6c14723c */ /* 0x040fe60000001814 */
[----:B------:R-:W-:Y:S04]  /*d420*/  FMUL.FTZ R98, R0, R98 ;  /* 0x0000006200627220 */ /* 0x000fe80000410000 */
[C---:B------:R-:W-:Y:S01]  /*d430*/  FMUL.FTZ R28, R2.reuse, R132 ;  /* 0x00000084021c7220 */ /* 0x040fe20000410000 */
[C---:B------:R-:W-:Y:S04]  /*d440*/  HMMA.16816.F32 R24, R108.reuse, R30, R24 ;  /* 0x0000001e6c18723c */ /* 0x040fe80000001818 */
[----:B------:R-:W-:Y:S01]  /*d450*/  FMUL.FTZ R29, R2, R133 ;  /* 0x00000085021d7220 */ /* 0x000fe20000410000 */
[----:B------:R-:W-:Y:S02]  /*d460*/  MOV R132, R221 ;  /* 0x000000dd00847202 */ /* 0x000fe40000000f00 */
[C---:B------:R-:W-:Y:S01]  /*d470*/  FMUL.FTZ R30, R0.reuse, R134 ;  /* 0x00000086001e7220 */ /* 0x040fe20000410000 */
[----:B------:R-:W-:Y:S01]  /*d480*/  MOV R134, R32 ;  /* 0x0000002000867202 */ /* 0x000fe20000000f00 */
[----:B------:R-:W-:Y:S03]  /*d490*/  FMUL.FTZ R31, R0, R135 ;  /* 0x00000087001f7220 */ /* 0x000fe60000410000 */
[----:B------:R-:W-:Y:S01]  /*d4a0*/  FMUL.FTZ R32, R2, R136 ;  /* 0x0000008802207220 */ /* 0x000fe20000410000 */
[----:B------:R-:W-:Y:S01]  /*d4b0*/  MOV R136, R42 ;  /* 0x0000002a00887202 */ /* 0x000fe20000000f00 */
[C---:B------:R-:W-:Y:S01]  /*d4c0*/  FMUL.FTZ R42, R0.reuse, R146 ;  /* 0x00000092002a7220 */ /* 0x040fe20000410000 */
[----:B------:R-:W-:Y:S01]  /*d4d0*/  MOV R146, R43 ;  /* 0x0000002b00927202 */ /* 0x000fe20000000f00 */
[C---:B-1----:R-:W-:Y:S03]  /*d4e0*/  HMMA.16816.F32 R28, R108.reuse, R36, R28 ;  /* 0x000000246c1c723c */ /* 0x042fe6000000181c */
[----:B------:R-:W-:Y:S01]  /*d4f0*/  FMUL.FTZ R43, R0, R147 ;  /* 0x00000093002b7220 */ /* 0x000fe20000410000 */
[----:B------:R-:W-:Y:S01]  /*d500*/  MOV R147, R48 ;  /* 0x0000003000937202 */ /* 0x000fe20000000f00 */
[C---:B------:R-:W-:Y:S02]  /*d510*/  FMUL.FTZ R48, R2.reuse, R152 ;  /* 0x0000009802307220 */ /* 0x040fe40000410000 */
[----:B------:R-:W-:Y:S01]  /*d520*/  LDSM.16.MT88.4 R152, [R228+0x5800] ;  /* 0x00580000e498783b */ /* 0x000fe20000004200 */
[C---:B------:R-:W-:Y:S04]  /*d530*/  HMMA.16816.F32 R32, R108.reuse, R38, R32 ;  /* 0x000000266c20723c */ /* 0x040fe80000001820 */
[C---:B------:R-:W-:Y:S02]  /*d540*/  FMUL.FTZ R36, R2.reuse, R140 ;  /* 0x0000008c02247220 */ /* 0x040fe40000410000 */
[----:B------:R-:W-:Y:S02]  /*d550*/  FMUL.FTZ R37, R2, R141 ;  /* 0x0000008d02257220 */ /* 0x000fe40000410000 */
[C---:B------:R-:W-:Y:S04]  /*d560*/  FMUL.FTZ R38, R0.reuse, R142 ;  /* 0x0000008e00267220 */ /* 0x040fe80000410000 */
[----:B------:R-:W-:Y:S07]  /*d570*/  FMUL.FTZ R39, R0, R143 ;  /* 0x0000008f00277220 */ /* 0x000fee0000410000 */
[C---:B------:R-:W-:Y:S07]  /*d580*/  HMMA.16816.F32 R36, R108.reuse, R44, R36 ;  /* 0x0000002c6c24723c */ /* 0x040fee0000001824 */
[C---:B------:R-:W-:Y:S01]  /*d590*/  FMUL.FTZ R44, R2.reuse, R148 ;  /* 0x00000094022c7220 */ /* 0x040fe20000410000 */
[C---:B------:R-:W-:Y:S01]  /*d5a0*/  HMMA.16816.F32 R40, R108.reuse, R46, R40 ;  /* 0x0000002e6c28723c */ /* 0x040fe20000001828 */
[----:B------:R1:W-:Y:S03]  /*d5b0*/  MUFU.EX2 R148, R102 ;  /* 0x0000006600947308 */ /* 0x0003e60000000800 */
[----:B------:R-:W-:Y:S03]  /*d5c0*/  FMUL.FTZ R45, R2, R149 ;  /* 0x00000095022d7220 */ /* 0x000fe60000410000 */
[C---:B------:R-:W-:Y:S02]  /*d5d0*/  FMUL.FTZ R47, R0.reuse, R151 ;  /* 0x00000097002f7220 */ /* 0x040fe40000410000 */
[----:B------:R-:W-:Y:S07]  /*d5e0*/  FMUL.FTZ R46, R0, R150 ;  /* 0x00000096002e7220 */ /* 0x000fee0000410000 */
[C---:B------:R-:W-:Y:S08]  /*d5f0*/  HMMA.16816.F32 R44, R108.reuse, R112, R44 ;  /* 0x000000706c2c723c */ /* 0x040ff0000000182c */
[C---:B------:R-:W-:Y:S01]  /*d600*/  HMMA.16816.F32 R48, R108.reuse, R114, R48 ;  /* 0x000000726c30723c */ /* 0x040fe20000001830 */
[----:B------:R-:W3:Y:S03]  /*d610*/  LDSM.16.MT88.4 R112, [R224+0x6000] ;  /* 0x00600000e070783b */ /* 0x000ee60000004200 */
[----:B-1----:R-:W-:Y:S04]  /*d620*/  FFMA.FTZ R102, R107, c[0x0][0x2d0], -R103 ;  /* 0x0000b4006b667a23 */ /* 0x002fe80000010867 */
[C---:B---3--:R-:W-:Y:S01]  /*d630*/  HMMA.16816.F32 R52, R108.reuse, R116, R52 ;  /* 0x000000746c34723c */ /* 0x048fe20000001834 */
[----:B------:R1:W3:Y:S07]  /*d640*/  MUFU.EX2 R142, R102 ;  /* 0x00000066008e7308 */ /* 0x0002ee0000000800 */
[C---:B------:R-:W-:Y:S01]  /*d650*/  HMMA.16816.F32 R56, R108.reuse, R118, R56 ;  /* 0x000000766c38723c */ /* 0x040fe20000001838 */
[----:B------:R-:W3:Y:S07]  /*d660*/  LDSM.16.MT88.4 R116, [R228+0x6000] ;  /* 0x00600000e474783b */ /* 0x000eee0000004200 */
[C---:B------:R-:W-:Y:S08]  /*d670*/  HMMA.16816.F32 R60, R108.reuse, R120, R60 ;  /* 0x000000786c3c723c */ /* 0x040ff0000000183c */
[C---:B------:R-:W-:Y:S01]  /*d680*/  HMMA.16816.F32 R64, R108.reuse, R122, R64 ;  /* 0x0000007a6c40723c */ /* 0x040fe20000001840 */
[----:B------:R-:W3:Y:S03]  /*d690*/  LDSM.16.MT88.4 R120, [R227+0x6000] ;  /* 0x00600000e378783b */ /* 0x000ee60000004200 */
[--C-:B-1----:R-:W-:Y:S04]  /*d6a0*/  FFMA.FTZ R102, R212, c[0x0][0x2d0], -R3.reuse ;  /* 0x0000b400d4667a23 */ /* 0x102fe80000010803 */
[----:B------:R1:W-:Y:S01]  /*d6b0*/  MUFU.EX2 R143, R102 ;  /* 0x00000066008f7308 */ /* 0x0003e20000000800 */
[C---:B------:R-:W-:Y:S08]  /*d6c0*/  HMMA.16816.F32 R68, R108.reuse, R112, R68 ;  /* 0x000000706c44723c */ /* 0x040ff00000001844 */
[C---:B------:R-:W-:Y:S01]  /*d6d0*/  HMMA.16816.F32 R72, R108.reuse, R114, R72 ;  /* 0x000000726c48723c */ /* 0x040fe20000001848 */
[----:B------:R-:W3:Y:S07]  /*d6e0*/  LDSM.16.MT88.4 R112, [R230+0x6000] ;  /* 0x00600000e670783b */ /* 0x000eee0000004200 */
[C---:B---3--:R-:W-:Y:S04]  /*d6f0*/  HMMA.16816.F32 R76, R108.reuse, R116, R76 ;  /* 0x000000746c4c723c */ /* 0x048fe8000000184c */
[----:B-1----:R-:W-:Y:S04]  /*d700*/  FFMA.FTZ R102, R213, c[0x0][0x2d0], -R3 ;  /* 0x0000b400d5667a23 */ /* 0x002fe80000010803 */
[C---:B------:R-:W-:Y:S01]  /*d710*/  HMMA.16816.F32 R80, R108.reuse, R118, R80 ;  /* 0x000000766c50723c */ /* 0x040fe20000001850 */
[----:B------:R-:W1:Y:S01]  /*d720*/  LDSM.16.MT88.4 R116, [R224+0x800] ;  /* 0x00080000e074783b */ /* 0x000e620000004200 */
[----:B------:R3:W1:Y:S06]  /*d730*/  MUFU.EX2 R141, R102 ;  /* 0x00000066008d7308 */ /* 0x00066c0000000800 */
[C---:B------:R-:W-:Y:S08]  /*d740*/  HMMA.16816.F32 R84, R108.reuse, R120, R84 ;  /* 0x000000786c54723c */ /* 0x040ff00000001854 */
[C---:B------:R-:W-:Y:S01]  /*d750*/  HMMA.16816.F32 R88, R108.reuse, R122, R88 ;  /* 0x0000007a6c58723c */ /* 0x040fe20000001858 */
[----:B------:R-:W1:Y:S07]  /*d760*/  LDSM.16.MT88.4 R120, [R228+0x800] ;  /* 0x00080000e478783b */ /* 0x000e6e0000004200 */
[C---:B------:R-:W-:Y:S04]  /*d770*/  HMMA.16816.F32 R92, R108.reuse, R112, R92 ;  /* 0x000000706c5c723c */ /* 0x040fe8000000185c */
[--C-:B---3--:R-:W-:Y:S04]  /*d780*/  FFMA.FTZ R102, R214, c[0x0][0x2d0], -R103.reuse ;  /* 0x0000b400d6667a23 */ /* 0x108fe80000010867 */
[----:B------:R3:W-:Y:S04]  /*d790*/  MUFU.EX2 R140, R102 ;  /* 0x00000066008c7308 */ /* 0x0007e80000000800 */
[----:B---3--:R-:W-:Y:S06]  /*d7a0*/  FFMA.FTZ R102, R215, c[0x0][0x2d0], -R103 ;  /* 0x0000b400d7667a23 */ /* 0x008fec0000010867 */
[----:B------:R3:W1:Y:S02]  /*d7b0*/  MUFU.EX2 R151, R102 ;  /* 0x0000006600977308 */ /* 0x0006640000000800 */
[----:B---3--:R-:W-:Y:S02]  /*d7c0*/  FFMA.FTZ R102, R216, c[0x0][0x2d0], -R3 ;  /* 0x0000b400d8667a23 */ /* 0x008fe40000010803 */
[----:B----4-:R-:W-:Y:S06]  /*d7d0*/  FMUL.FTZ R99, R0, R99 ;  /* 0x0000006300637220 */ /* 0x010fec0000410000 */
[----:B------:R3:W-:Y:S01]  /*d7e0*/  MUFU.EX2 R144, R102 ;  /* 0x0000006600907308 */ /* 0x0007e20000000800 */
[----:B------:R-:W-:Y:S01]  /*d7f0*/  HMMA.16816.F32 R96, R108, R114, R96 ;  /* 0x000000726c60723c */ /* 0x000fe20000001860 */
[----:B------:R-:W4:Y:S06]  /*d800*/  LDSM.16.MT88.4 R112, [R230+0x800] ;  /* 0x00080000e670783b */ /* 0x000f2c0000004200 */
[----:B------:R-:W-:Y:S02]  /*d810*/  F2FP.PACK_AB R108, R142, R148 ;  /* 0x000000948e6c723e */ /* 0x000fe400000000ff */
[----:B-1----:R-:W-:Y:S03]  /*d820*/  F2FP.PACK_AB R109, R141, R143 ;  /* 0x0000008f8d6d723e */ /* 0x002fe600000000ff */
[----:B------:R-:W-:Y:S01]  /*d830*/  F2FP.PACK_AB R110, R151, R140 ;  /* 0x0000008c976e723e */ /* 0x000fe200000000ff */
[----:B--2---:R-:W-:Y:S04]  /*d840*/  FFMA.FTZ R2, R2, R106, R245 ;  /* 0x0000006a02027223 */ /* 0x004fe800000100f5 */
[----:B------:R-:W-:Y:S02]  /*d850*/  FADD.FTZ R2, R247, R2 ;  /* 0x00000002f7027221 */ /* 0x000fe40000010000 */
[----:B---3--:R-:W-:Y:S02]  /*d860*/  FFMA.FTZ R102, R217, c[0x0][0x2d0], -R3 ;  /* 0x0000b400d9667a23 */ /* 0x008fe40000010803 */
[----:B------:R-:W-:Y:S02]  /*d870*/  FADD.FTZ R2, R231, R2 ;  /* 0x00000002e7027221 */ /* 0x000fe40000010000 */
[----:B------:R1:W2:Y:S02]  /*d880*/  MUFU.EX2 R150, R102 ;  /* 0x0000006600967308 */ /* 0x0002a40000000800 */
[----:B------:R-:W-:Y:S02]  /*d890*/  FADD.FTZ R2, R251, R2 ;  /* 0x00000002fb027221 */ /* 0x000fe40000010000 */
[--C-:B-1----:R-:W-:Y:S01]  /*d8a0*/  FFMA.FTZ R102, R218, c[0x0][0x2d0], -R103.reuse ;  /* 0x0000b400da667a23 */ /* 0x102fe20000010867 */
[----:B--2---:R-:W-:Y:S05]  /*d8b0*/  F2FP.PACK_AB R111, R150, R144 ;  /* 0x00000090966f723e */ /* 0x004fea00000000ff */
[----:B------:R1:W-:Y:S02]  /*d8c0*/  MUFU.EX2 R149, R102 ;  /* 0x0000006600957308 */ /* 0x0003e40000000800 */
[C---:B------:R-:W-:Y:S08]  /*d8d0*/  HMMA.16816.F32 R4, R108.reuse, R116, R4 ;  /* 0x000000746c04723c */ /* 0x040ff00000001804 */
[C---:B------:R-:W-:Y:S01]  /*d8e0*/  HMMA.16816.F32 R8, R108.reuse, R118, R8 ;  /* 0x000000766c08723c */ /* 0x040fe20000001808 */
[----:B------:R-:W2:Y:S07]  /*d8f0*/  LDSM.16.MT88.4 R116, [R224+0x3800] ;  /* 0x00380000e074783b */ /* 0x000eae0000004200 */
[C---:B------:R-:W-:Y:S04]  /*d900*/  HMMA.16816.F32 R12, R108.reuse, R120, R12 ;  /* 0x000000786c0c723c */ /* 0x040fe8000000180c */
[----:B-1----:R-:W-:Y:S04]  /*d910*/  FFMA.FTZ R102, R219, c[0x0][0x2d0], -R103 ;  /* 0x0000b400db667a23 */ /* 0x002fe80000010867 */
[C---:B------:R-:W-:Y:S01]  /*d920*/  HMMA.16816.F32 R16, R108.reuse, R122, R16 ;  /* 0x0000007a6c10723c */ /* 0x040fe20000001810 */
[----:B------:R1:W3:Y:S01]  /*d930*/  MUFU.EX2 R135, R102 ;  /* 0x0000006600877308 */ /* 0x0002e20000000800 */
[----:B------:R-:W3:Y:S06]  /*d940*/  LDSM.16.MT88.4 R120, [R228+0x3800] ;  /* 0x00380000e478783b */ /* 0x000eec0000004200 */
[C---:B------:R-:W-:Y:S08]  /*d950*/  HMMA.16816.F32 R20, R108.reuse, R124, R20 ;  /* 0x0000007c6c14723c */ /* 0x040ff00000001814 */
[C---:B------:R-:W-:Y:S01]  /*d960*/  HMMA.16816.F32 R24, R108.reuse, R126, R24 ;  /* 0x0000007e6c18723c */ /* 0x040fe20000001818 */
[----:B------:R-:W3:Y:S07]  /*d970*/  LDSM.16.MT88.4 R124, [R227+0x3800] ;  /* 0x00380000e37c783b */ /* 0x000eee0000004200 */
[C---:B----4-:R-:W-:Y:S04]  /*d980*/  HMMA.16816.F32 R28, R108.reuse, R112, R28 ;  /* 0x000000706c1c723c */ /* 0x050fe8000000181c */
[--C-:B-1----:R-:W-:Y:S04]  /*d990*/  FFMA.FTZ R102, R220, c[0x0][0x2d0], -R3.reuse ;  /* 0x0000b400dc667a23 */ /* 0x102fe80000010803 */
[C---:B------:R-:W-:Y:S01]  /*d9a0*/  HMMA.16816.F32 R32, R108.reuse, R114, R32 ;  /* 0x000000726c20723c */ /* 0x040fe20000001820 */
[----:B------:R1:W-:Y:S01]  /*d9b0*/  MUFU.EX2 R221, R102 ;  /* 0x0000006600dd7308 */ /* 0x0003e20000000800 */
[----:B------:R-:W4:Y:S06]  /*d9c0*/  LDSM.16.MT88.4 R112, [R230+0x3800] ;  /* 0x00380000e670783b */ /* 0x000f2c0000004200 */
[C---:B--2---:R-:W-:Y:S08]  /*d9d0*/  HMMA.16816.F32 R36, R108.reuse, R116, R36 ;  /* 0x000000746c24723c */ /* 0x044ff00000001824 */
[C---:B------:R-:W-:Y:S01]  /*d9e0*/  HMMA.16816.F32 R40, R108.reuse, R118, R40 ;  /* 0x000000766c28723c */ /* 0x040fe20000001828 */
[----:B------:R-:W2:Y:S07]  /*d9f0*/  LDSM.16.MT88.4 R116, [R224+0x6800] ;  /* 0x00680000e074783b */ /* 0x000eae0000004200 */
[C---:B---3--:R-:W-:Y:S04]  /*da00*/  HMMA.16816.F32 R44, R108.reuse, R120, R44 ;  /* 0x000000786c2c723c */ /* 0x048fe8000000182c */
        /* <DEDUP_REMOVED lines=19> */
[----:B------:R-:W2:Y:S06]  /*db40*/  LDSM.16.MT88.4 R120, [R228+0x1000] ;  /* 0x00100000e478783b */ /* 0x000eac0000004200 */
[C---:B------:R-:W-:Y:S08]  /*db50*/  HMMA.16816.F32 R84, R108.reuse, R124, R84 ;  /* 0x0000007c6c54723c */ /* 0x040ff00000001854 */
[C---:B------:R-:W-:Y:S01]  /*db60*/  HMMA.16816.F32 R88, R108.reuse, R126, R88 ;  /* 0x0000007e6c58723c */ /* 0x040fe20000001858 */
[----:B------:R-:W2:Y:S07]  /*db70*/  LDSM.16.MT88.4 R124, [R227+0x1000] ;  /* 0x00100000e37c783b */ /* 0x000eae0000004200 */
[C---:B----4-:R-:W-:Y:S04]  /*db80*/  HMMA.16816.F32 R92, R108.reuse, R112, R92 ;  /* 0x000000706c5c723c */ /* 0x050fe8000000185c */
[--C-:B-1----:R-:W-:Y:S04]  /*db90*/  FFMA.FTZ R102, R147, c[0x0][0x2d0], -R3.reuse ;  /* 0x0000b40093667a23 */ /* 0x102fe80000010803 */
[----:B------:R-:W-:Y:S01]  /*dba0*/  HMMA.16816.F32 R96, R108, R114, R96 ;  /* 0x000000726c60723c */ /* 0x000fe20000001860 */
[----:B------:R1:W-:Y:S01]  /*dbb0*/  MUFU.EX2 R219, R102 ;  /* 0x0000006600db7308 */ /* 0x0003e20000000800 */
[----:B------:R-:W4:Y:S05]  /*dbc0*/  LDSM.16.MT88.4 R112, [R230+0x1000] ;  /* 0x00100000e670783b */ /* 0x000f2a0000004200 */
[----:B------:R-:W-:Y:S02]  /*dbd0*/  F2FP.PACK_AB R108, R135, R149 ;  /* 0x00000095876c723e */ /* 0x000fe400000000ff */
[----:B------:R-:W-:Y:S03]  /*dbe0*/  F2FP.PACK_AB R109, R220, R221 ;  /* 0x000000dddc6d723e */ /* 0x000fe600000000ff */
[----:B---3--:R-:W-:Y:S01]  /*dbf0*/  F2FP.PACK_AB R110, R133, R132 ;  /* 0x00000084856e723e */ /* 0x008fe200000000ff */
[----:B-1----:R-:W-:Y:S04]  /*dc00*/  FFMA.FTZ R102, R146, c[0x0][0x2d0], -R3 ;  /* 0x0000b40092667a23 */ /* 0x002fe80000010803 */
[----:B------:R1:W3:Y:S02]  /*dc10*/  MUFU.EX2 R218, R102 ;  /* 0x0000006600da7308 */ /* 0x0002e40000000800 */
[--C-:B-1----:R-:W-:Y:S01]  /*dc20*/  FFMA.FTZ R102, R134, c[0x0][0x2d0], -R103.reuse ;  /* 0x0000b40086667a23 */ /* 0x102fe20000010867 */
[----:B---3--:R-:W-:Y:S07]  /*dc30*/  F2FP.PACK_AB R111, R218, R219 ;  /* 0x000000dbda6f723e */ /* 0x008fee00000000ff */
[----:B------:R1:W-:Y:S01]  /*dc40*/  MUFU.EX2 R134, R102 ;  /* 0x0000006600867308 */ /* 0x0003e20000000800 */
[C---:B--2---:R-:W-:Y:S08]  /*dc50*/  HMMA.16816.F32 R4, R108.reuse, R116, R4 ;  /* 0x000000746c04723c */ /* 0x044ff00000001804 */
        /* <DEDUP_REMOVED lines=59> */
[--C-:B-1----:R-:W-:Y:S02]  /*e010*/  FFMA.FTZ R102, R128, c[0x0][0x2d0], -R103.reuse ;  /* 0x0000b40080667a23 */ /* 0x102fe40000010867 */
[----:B------:R-:W-:Y:S02]  /*e020*/  FFMA.FTZ R128, R164, c[0x0][0x2d0], -R103 ;  /* 0x0000b400a4807a23 */ /* 0x000fe40000010867 */
[C---:B------:R-:W-:Y:S01]  /*e030*/  HMMA.16816.F32 R16, R108.reuse, R122, R16 ;  /* 0x0000007a6c10723c */ /* 0x040fe20000001810 */
[----:B------:R1:W-:Y:S01]  /*e040*/  MUFU.EX2 R130, R102 ;  /* 0x0000006600827308 */ /* 0x0003e20000000800 */
[----:B------:R-:W3:Y:S02]  /*e050*/  LDSM.16.MT88.4 R120, [R228+0x4800] ;  /* 0x00480000e478783b */ /* 0x000ee40000004200 */
[--C-:B------:R-:W-:Y:S04]  /*e060*/  FFMA.FTZ R164, R159, c[0x0][0x2d0], -R3.reuse ;  /* 0x0000b4009fa47a23 */ /* 0x100fe80000010803 */
[C---:B------:R-:W-:Y:S03]  /*e070*/  HMMA.16816.F32 R20, R108.reuse, R124, R20 ;  /* 0x0000007c6c14723c */ /* 0x040fe60000001814 */
[----:B------:R-:W-:Y:S05]  /*e080*/  MUFU.EX2 R212, R128 ;  /* 0x0000008000d47308 */ /* 0x000fea0000000800 */
[C---:B------:R-:W-:Y:S01]  /*e090*/  HMMA.16816.F32 R24, R108.reuse, R126, R24 ;  /* 0x0000007e6c18723c */ /* 0x040fe20000001818 */
[----:B------:R-:W3:Y:S04]  /*e0a0*/  LDSM.16.MT88.4 R124, [R227+0x4800] ;  /* 0x00480000e37c783b */ /* 0x000ee80000004200 */
[----:B------:R-:W-:Y:S03]  /*e0b0*/  MUFU.EX2 R164, R164 ;  /* 0x000000a400a47308 */ /* 0x000fe60000000800 */
        /* <DEDUP_REMOVED lines=11> */
[----:B------:R1:W-:Y:S01]  /*e170*/  MUFU.EX2 R208, R102 ;  /* 0x0000006600d07308 */ /* 0x0003e20000000800 */
[----:B------:R-:W3:Y:S06]  /*e180*/  LDSM.16.MT88.4 R120, [R228+0x7800] ;  /* 0x00780000e478783b */ /* 0x000eec0000004200 */
[C---:B------:R-:W-:Y:S08]  /*e190*/  HMMA.16816.F32 R52, R108.reuse, R124, R52 ;  /* 0x0000007c6c34723c */ /* 0x040ff00000001834 */
[C---:B------:R-:W-:Y:S01]  /*e1a0*/  HMMA.16816.F32 R56, R108.reuse, R126, R56 ;  /* 0x0000007e6c38723c */ /* 0x040fe20000001838 */
[----:B------:R-:W3:Y:S07]  /*e1b0*/  LDSM.16.MT88.4 R124, [R227+0x7800] ;  /* 0x00780000e37c783b */ /* 0x000eee0000004200 */
[C---:B----4-:R-:W-:Y:S04]  /*e1c0*/  HMMA.16816.F32 R60, R108.reuse, R112, R60 ;  /* 0x000000706c3c723c */ /* 0x050fe8000000183c */
[--C-:B-1----:R-:W-:Y:S02]  /*e1d0*/  FFMA.FTZ R102, R211, c[0x0][0x2d0], -R103.reuse ;  /* 0x0000b400d3667a23 */ /* 0x102fe40000010867 */
[--C-:B------:R-:W-:Y:S02]  /*e1e0*/  FFMA.FTZ R211, R157, c[0x0][0x2d0], -R103.reuse ;  /* 0x0000b4009dd37a23 */ /* 0x100fe40000010867 */
[C---:B------:R-:W-:Y:S01]  /*e1f0*/  HMMA.16816.F32 R64, R108.reuse, R114, R64 ;  /* 0x000000726c40723c */ /* 0x040fe20000001840 */
[----:B------:R1:W-:Y:S01]  /*e200*/  MUFU.EX2 R223, R102 ;  /* 0x0000006600df7308 */ /* 0x0003e20000000800 */
[----:B------:R4:W5:Y:S04]  /*e210*/  LDL.LU R157, [R1+0xc4] ;  /* 0x0000c400019d7983 */ /* 0x0009680000300800 */
[----:B------:R-:W4:Y:S02]  /*e220*/  LDSM.16.MT88.4 R112, [R230+0x7800] ;  /* 0x00780000e670783b */ /* 0x000f240000004200 */
[C---:B--2---:R-:W-:Y:S03]  /*e230*/  HMMA.16816.F32 R68, R108.reuse, R116, R68 ;  /* 0x000000746c44723c */ /* 0x044fe60000001844 */
[----:B------:R-:W-:Y:S05]  /*e240*/  MUFU.EX2 R211, R211 ;  /* 0x000000d300d37308 */ /* 0x000fea0000000800 */
[C---:B------:R-:W-:Y:S01]  /*e250*/  HMMA.16816.F32 R72, R108.reuse, R118, R72 ;  /* 0x000000766c48723c */ /* 0x040fe20000001848 */
[----:B------:R-:W2:Y:S07]  /*e260*/  LDSM.16.MT88.4 R116, [R224+0x2000] ;  /* 0x00200000e074783b */ /* 0x000eae0000004200 */
[C---:B---3--:R-:W-:Y:S04]  /*e270*/  HMMA.16816.F32 R76, R108.reuse, R120, R76 ;  /* 0x000000786c4c723c */ /* 0x048fe8000000184c */
[--C-:B-1----:R-:W-:Y:S02]  /*e280*/  FFMA.FTZ R102, R210, c[0x0][0x2d0], -R103.reuse ;  /* 0x0000b400d2667a23 */ /* 0x102fe40000010867 */
[----:B------:R-:W-:Y:S02]  /*e290*/  FFMA.FTZ R210, R158, c[0x0][0x2d0], -R103 ;  /* 0x0000b4009ed27a23 */ /* 0x000fe40000010867 */
[C---:B------:R-:W-:Y:S01]  /*e2a0*/  HMMA.16816.F32 R80, R108.reuse, R122, R80 ;  /* 0x0000007a6c50723c */ /* 0x040fe20000001850 */
[----:B------:R1:W3:Y:S01]  /*e2b0*/  MUFU.EX2 R222, R102 ;  /* 0x0000006600de7308 */ /* 0x0002e20000000800 */
[----:B------:R1:W5:Y:S04]  /*e2c0*/  LDL.LU R158, [R1+0xc0] ;  /* 0x0000c000019e7983 */ /* 0x0003680000300800 */
[----:B------:R2:W5:Y:S02]  /*e2d0*/  LDL.LU R159, [R1+0xbc] ;  /* 0x0000bc00019f7983 */ /* 0x0005640000300800 */
[C---:B------:R-:W-:Y:S02]  /*e2e0*/  HMMA.16816.F32 R84, R108.reuse, R124, R84 ;  /* 0x0000007c6c54723c */ /* 0x040fe40000001854 */
[----:B------:R-:W2:Y:S01]  /*e2f0*/  LDSM.16.MT88.4 R120, [R228+0x2000] ;  /* 0x00200000e478783b */ /* 0x000ea20000004200 */
[----:B------:R-:W-:Y:S05]  /*e300*/  MUFU.EX2 R210, R210 ;  /* 0x000000d200d27308 */ /* 0x000fea0000000800 */
[C---:B------:R-:W-:Y:S02]  /*e310*/  HMMA.16816.F32 R88, R108.reuse, R126, R88 ;  /* 0x0000007e6c58723c */ /* 0x040fe40000001858 */
[----:B------:R-:W2:Y:S06]  /*e320*/  LDSM.16.MT88.4 R124, [R227+0x2000] ;  /* 0x00200000e37c783b */ /* 0x000eac0000004200 */
[C---:B----4-:R-:W-:Y:S04]  /*e330*/  HMMA.16816.F32 R92, R108.reuse, R112, R92 ;  /* 0x000000706c5c723c */ /* 0x050fe8000000185c */
[--C-:B-1----:R-:W-:Y:S01]  /*e340*/  FFMA.FTZ R102, R167, c[0x0][0x2d0], -R3.reuse ;  /* 0x0000b400a7667a23 */ /* 0x102fe20000010803 */
[----:B---3--:R-:W-:Y:S03]  /*e350*/  F2FP.PACK_AB R106, R222, R223 ;  /* 0x000000dfde6a723e */ /* 0x008fe600000000ff */
[----:B------:R-:W-:Y:S01]  /*e360*/  HMMA.16816.F32 R96, R108, R114, R96 ;  /* 0x000000726c60723c */ /* 0x000fe20000001860 */
[----:B------:R1:W-:Y:S01]  /*e370*/  MUFU.EX2 R167, R102 ;  /* 0x0000006600a77308 */ /* 0x0003e20000000800 */
[----:B------:R-:W3:Y:S08]  /*e380*/  LDSM.16.MT88.4 R108, [R230+0x2000] ;  /* 0x00200000e66c783b */ /* 0x000ef00000004200 */
[----:B------:R-:W2:Y:S02]  /*e390*/  LDSM.16.MT88.4 R112, [R224+0x5000] ;  /* 0x00500000e070783b */ /* 0x000ea40000004200 */
[----:B-1----:R-:W-:Y:S04]  /*e3a0*/  FFMA.FTZ R102, R166, c[0x0][0x2d0], -R3 ;  /* 0x0000b400a6667a23 */ /* 0x002fe80000010803 */
[----:B------:R1:W1:Y:S02]  /*e3b0*/  MUFU.EX2 R166, R102 ;  /* 0x0000006600a67308 */ /* 0x0002640000000800 */
[----:B-1----:R-:W-:Y:S01]  /*e3c0*/  FFMA.FTZ R102, R165, c[0x0][0x2d0], -R103 ;  /* 0x0000b400a5667a23 */ /* 0x002fe20000010867 */
[----:B------:R-:W-:Y:S01]  /*e3d0*/  F2FP.PACK_AB R107, R166, R167 ;  /* 0x000000a7a66b723e */ /* 0x000fe200000000ff */
[--C-:B------:R-:W-:Y:S02]  /*e3e0*/  FFMA.FTZ R165, R244, c[0x0][0x2d0], -R3.reuse ;  /* 0x0000b400f4a57a23 */ /* 0x100fe40000010803 */
[----:B------:R1:W5:Y:S01]  /*e3f0*/  LDL.LU R244, [R1+0xb8] ;  /* 0x0000b80001f47983 */ /* 0x0003620000300800 */
[--C-:B------:R-:W-:Y:S01]  /*e400*/  FFMA.FTZ R103, R105, c[0x0][0x2d0], -R3.reuse ;  /* 0x0000b40069677a23 */ /* 0x100fe20000010803 */
[----:B------:R-:W-:Y:S01]  /*e410*/  F2FP.PACK_AB R105, R208, R209 ;  /* 0x000000d1d069723e */ /* 0x000fe200000000ff */
[----:B------:R-:W-:Y:S01]  /*e420*/  FFMA.FTZ R3, R104, c[0x0][0x2d0], -R3 ;  /* 0x0000b40068037a23 */ /* 0x000fe20000010803 */
[----:B------:R1:W5:Y:S01]  /*e430*/  LDL.LU R245, [R1+0xb4] ;  /* 0x0000b40001f57983 */ /* 0x0003620000300800 */
[----:B------:R-:W-:Y:S01]  /*e440*/  F2FP.PACK_AB R104, R130, R136 ;  /* 0x000000888268723e */ /* 0x000fe200000000ff */
[----:B------:R-:W1:Y:S02]  /*e450*/  MUFU.EX2 R215, R102 ;  /* 0x0000006600d77308 */ /* 0x000e640000000800 */
[----:B------:R-:W4:Y:S04]  /*e460*/  LDL.LU R129, [R1+0x1c] ;  /* 0x00001c0001817983 */ /* 0x000f280000300800 */
[C---:B--2---:R-:W-:Y:S04]  /*e470*/  HMMA.16816.F32 R4, R104.reuse, R116, R4 ;  /* 0x000000746804723c */ /* 0x044fe80000001804 */
[----:B------:R2:W-:Y:S04]  /*e480*/  MUFU.EX2 R102, R3 ;  /* 0x0000000300667308 */ /* 0x0005e80000000800 */
[C---:B------:R-:W-:Y:S01]  /*e490*/  HMMA.16816.F32 R8, R104.reuse, R118, R8 ;  /* 0x000000766808723c */ /* 0x040fe20000001808 */
[----:B------:R-:W1:Y:S05]  /*e4a0*/  LDSM.16.MT88.4 R116, [R228+0x5000] ;  /* 0x00500000e474783b */ /* 0x000e6a0000004200 */
[----:B------:R-:W1:Y:S02]  /*e4b0*/  MUFU.EX2 R165, R165 ;  /* 0x000000a500a57308 */ /* 0x000e640000000800 */
[C---:B------:R-:W-:Y:S08]  /*e4c0*/  HMMA.16816.F32 R12, R104.reuse, R120, R12 ;  /* 0x00000078680c723c */ /* 0x040ff0000000180c */
[C---:B------:R-:W-:Y:S01]  /*e4d0*/  HMMA.16816.F32 R16, R104.reuse, R122, R16 ;  /* 0x0000007a6810723c */ /* 0x040fe20000001810 */
[----:B------:R-:W1:Y:S01]  /*e4e0*/  LDSM.16.MT88.4 R120, [R227+0x5000] ;  /* 0x00500000e378783b */ /* 0x000e620000004200 */
[----:B------:R-:W1:Y:S02]  /*e4f0*/  MUFU.EX2 R103, R103 ;  /* 0x0000006700677308 */ /* 0x000e640000000800 */
[----:B--2---:R-:W-:Y:S04]  /*e500*/  MOV R3, R130 ;  /* 0x0000008200037202 */ /* 0x004fe80000000f00 */
[C---:B------:R-:W-:Y:S08]  /*e510*/  HMMA.16816.F32 R20, R104.reuse, R124, R20 ;  /* 0x0000007c6814723c */ /* 0x040ff00000001814 */
[C---:B------:R-:W-:Y:S01]  /*e520*/  HMMA.16816.F32 R24, R104.reuse, R126, R24 ;  /* 0x0000007e6818723c */ /* 0x040fe20000001818 */
[----:B------:R-:W2:Y:S07]  /*e530*/  LDSM.16.MT88.4 R124, [R230+0x5000] ;  /* 0x00500000e67c783b */ /* 0x000eae0000004200 */
[C---:B---3--:R-:W-:Y:S08]  /*e540*/  HMMA.16816.F32 R28, R104.reuse, R108, R28 ;  /* 0x0000006c681c723c */ /* 0x048ff0000000181c */
        /* <DEDUP_REMOVED lines=8> */
[C---:B------:R-:W-:Y:S08]  /*e5d0*/  HMMA.16816.F32 R52, R104.reuse, R120, R52 ;  /* 0x000000786834723c */ /* 0x040ff00000001834 */
[C---:B------:R-:W-:Y:S01]  /*e5e0*/  HMMA.16816.F32 R56, R104.reuse, R122, R56 ;  /* 0x0000007a6838723c */ /* 0x040fe20000001838 */
[----:B------:R-:W1:Y:S07]  /*e5f0*/  LDSM.16.MT88.4 R120, [R230+0x8000] ;  /* 0x00800000e678783b */ /* 0x000e6e0000004200 */
[C---:B--2---:R-:W-:Y:S08]  /*e600*/  HMMA.16816.F32 R60, R104.reuse, R124, R60 ;  /* 0x0000007c683c723c */ /* 0x044ff0000000183c */
[C---:B------:R-:W-:Y:S01]  /*e610*/  HMMA.16816.F32 R64, R104.reuse, R126, R64 ;  /* 0x0000007e6840723c */ /* 0x040fe20000001840 */
[----:B------:R-:W-:Y:S07]  /*e620*/  LDSM.16.MT88.4 R124, [R228+0x2800] ;  /* 0x00280000e47c783b */ /* 0x000fee0000004200 */
[C---:B---3--:R-:W-:Y:S08]  /*e630*/  HMMA.16816.F32 R68, R104.reuse, R108, R68 ;  /* 0x0000006c6844723c */ /* 0x048ff00000001844 */
[C---:B------:R-:W-:Y:S08]  /*e640*/  HMMA.16816.F32 R72, R104.reuse, R110, R72 ;  /* 0x0000006e6848723c */ /* 0x040ff00000001848 */
[C---:B------:R-:W-:Y:S08]  /*e650*/  HMMA.16816.F32 R76, R104.reuse, R112, R76 ;  /* 0x00000070684c723c */ /* 0x040ff0000000184c */
[C---:B------:R-:W-:Y:S01]  /*e660*/  HMMA.16816.F32 R80, R104.reuse, R114, R80 ;  /* 0x000000726850723c */ /* 0x040fe20000001850 */
[----:B------:R-:W2:Y:S07]  /*e670*/  LDSM.16.MT88.4 R112, [R224+0x2800] ;  /* 0x00280000e070783b */ /* 0x000eae0000004200 */
[C---:B-1----:R-:W-:Y:S08]  /*e680*/  HMMA.16816.F32 R84, R104.reuse, R116, R84 ;  /* 0x000000746854723c */ /* 0x042ff00000001854 */
[C---:B------:R-:W-:Y:S08]  /*e690*/  HMMA.16816.F32 R88, R104.reuse, R118, R88 ;  /* 0x000000766858723c */ /* 0x040ff00000001858 */
[C---:B------:R-:W-:Y:S07]  /*e6a0*/  HMMA.16816.F32 R92, R104.reuse, R120, R92 ;  /* 0x00000078685c723c */ /* 0x040fee000000185c */
[----:B------:R-:W-:Y:S01]  /*e6b0*/  MOV R120, R139 ;  /* 0x0000008b00787202 */ /* 0x000fe20000000f00 */
[----:B------:R-:W-:Y:S04]  /*e6c0*/  HMMA.16816.F32 R96, R104, R122, R96 ;  /* 0x0000007a6860723c */ /* 0x000fe80000001860 */
[----:B------:R-:W-:Y:S03]  /*e6d0*/  MOV R121, R138 ;  /* 0x0000008a00797202 */ /* 0x000fe60000000f00 */
[----:B------:R-:W-:Y:S02]  /*e6e0*/  F2FP.PACK_AB R104, R212, R215 ;  /* 0x000000d7d468723e */ /* 0x000fe400000000ff */
[----:B------:R-:W-:Y:S03]  /*e6f0*/  F2FP.PACK_AB R105, R165, R164 ;  /* 0x000000a4a569723e */ /* 0x000fe600000000ff */
[----:B------:R-:W-:Y:S02]  /*e700*/  F2FP.PACK_AB R106, R210, R211 ;  /* 0x000000d3d26a723e */ /* 0x000fe400000000ff */
[----:B------:R-:W-:Y:S02]  /*e710*/  F2FP.PACK_AB R107, R102, R103 ;  /* 0x00000067666b723e */ /* 0x000fe400000000ff */
[----:B------:R-:W-:Y:S02]  /*e720*/  MOV R122, R137 ;  /* 0x00000089007a7202 */ /* 0x000fe40000000f00 */
[----:B------:R-:W-:Y:S02]  /*e730*/  MOV R123, R136 ;  /* 0x00000088007b7202 */ /* 0x000fe40000000f00 */
[----:B------:R-:W-:Y:S01]  /*e740*/  LDSM.16.MT88.4 R136, [R230+0x2800] ;  /* 0x00280000e688783b */ /* 0x000fe20000004200 */
[C---:B--2---:R-:W-:Y:S07]  /*e750*/  HMMA.16816.F32 R108, R104.reuse, R112, R4 ;  /* 0x00000070686c723c */ /* 0x044fee0000001804 */
[----:B------:R-:W-:Y:S01]  /*e760*/  LDSM.16.MT88.4 R4, [R227+0x5800] ;  /* 0x00580000e304783b */ /* 0x000fe20000004200 */
[C---:B------:R-:W-:Y:S07]  /*e770*/  HMMA.16816.F32 R112, R104.reuse, R114, R8 ;  /* 0x000000726870723c */ /* 0x040fee0000001808 */
[----:B------:R-:W-:Y:S01]  /*e780*/  MOV R11, R144 ;  /* 0x00000090000b7202 */ /* 0x000fe20000000f00 */
[C---:B------:R-:W-:Y:S01]  /*e790*/  HMMA.16816.F32 R116, R104.reuse, R124, R12 ;  /* 0x0000007c6874723c */ /* 0x040fe2000000180c */
[----:B------:R-:W-:Y:S06]  /*e7a0*/  LDSM.16.MT88.4 R144, [R224+0x5800] ;  /* 0x00580000e090783b */ /* 0x000fec0000004200 */
[----:B------:R-:W-:Y:S02]  /*e7b0*/  MOV R12, R122 ;  /* 0x0000007a000c7202 */ /* 0x000fe40000000f00 */
[----:B------:R-:W-:Y:S03]  /*e7c0*/  MOV R13, R123 ;  /* 0x0000007b000d7202 */ /* 0x000fe60000000f00 */
[----:B------:R-:W-:Y:S02]  /*e7d0*/  MOV R14, R120 ;  /* 0x00000078000e7202 */ /* 0x000fe40000000f00 */
[----:B------:R-:W-:Y:S02]  /*e7e0*/  MOV R15, R121 ;  /* 0x00000079000f7202 */ /* 0x000fe40000000f00 */
[C---:B------:R-:W-:Y:S03]  /*e7f0*/  HMMA.16816.F32 R120, R104.reuse, R126, R16 ;  /* 0x0000007e6878723c */ /* 0x040fe60000001810 */
[----:B------:R-:W-:Y:S02]  /*e800*/  MOV R125, R11 ;  /* 0x0000000b007d7202 */ /* 0x000fe40000000f00 */
[----:B------:R-:W-:Y:S02]  /*e810*/  LDSM.16.MT88.4 R8, [R230+0x5800] ;  /* 0x00580000e608783b */ /* 0x000fe40000004200 */
[----:B------:R-:W-:Y:S01]  /*e820*/  MOV R19, R125 ;  /* 0x0000007d00137202 */ /* 0x000fe20000000f00 */
[----:B----4-:R-:W-:Y:S05]  /*e830*/  FFMA.FTZ R0, R0, R129, R246 ;  /* 0x0000008100007223 */ /* 0x010fea00000100f6 */
[----:B------:R1:W5:Y:S01]  /*e840*/  LDL.LU R246, [R1+0xb0] ;  /* 0x0000b00001f67983 */ /* 0x0003620000300800 */
[----:B------:R-:W-:Y:S03]  /*e850*/  FADD.FTZ R0, R248, R0 ;  /* 0x00000000f8007221 */ /* 0x000fe60000010000 */
[----:B------:R1:W5:Y:S01]  /*e860*/  LDL.LU R247, [R1+0xac] ;  /* 0x0000ac0001f77983 */ /* 0x0003620000300800 */
[----:B------:R-:W-:Y:S03]  /*e870*/  FADD.FTZ R0, R252, R0 ;  /* 0x00000000fc007221 */ /* 0x000fe60000010000 */
[----:B------:R1:W5:Y:S01]  /*e880*/  LDL.LU R248, [R1+0xa8] ;  /* 0x0000a80001f87983 */ /* 0x0003620000300800 */
[----:B------:R-:W-:Y:S03]  /*e890*/  FADD.FTZ R0, R250, R0 ;  /* 0x00000000fa007221 */ /* 0x000fe60000010000 */
[----:B------:R1:W5:Y:S04]  /*e8a0*/  LDL.LU R231, [R1+0xa4] ;  /* 0x0000a40001e77983 */ /* 0x0003680000300800 */
[----:B------:R1:W5:Y:S04]  /*e8b0*/  LDL.LU R252, [R1+0xa0] ;  /* 0x0000a00001fc7983 */ /* 0x0003680000300800 */
[----:B------:R1:W5:Y:S04]  /*e8c0*/  LDL.LU R251, [R1+0x9c] ;  /* 0x00009c0001fb7983 */ /* 0x0003680000300800 */
[----:B------:R1:W5:Y:S04]  /*e8d0*/  LDL.LU R250, [R1+0x98] ;  /* 0x0000980001fa7983 */ /* 0x0003680000300800 */
[----:B------:R-:W2:Y:S02]  /*e8e0*/  LDSM.16.MT88.4 R128, [R227+0x2800] ;  /* 0x00280000e380783b */ /* 0x000ea40000004200 */
[C---:B--2---:R-:W-:Y:S07]  /*e8f0*/  HMMA.16816.F32 R124, R104.reuse, R128, R20 ;  /* 0x00000080687c723c */ /* 0x044fee0000001814 */
[----:B------:R-:W-:Y:S01]  /*e900*/  MOV R22, R12 ;  /* 0x0000000c00167202 */ /* 0x000fe20000000f00 */
[C---:B------:R-:W-:Y:S04]  /*e910*/  HMMA.16816.F32 R128, R104.reuse, R130, R24 ;  /* 0x000000826880723c */ /* 0x040fe80000001818 */
[----:B------:R-:W-:Y:S02]  /*e920*/  MOV R23, R13 ;  /* 0x0000000d00177202 */ /* 0x000fe40000000f00 */
[----:B------:R-:W-:Y:S02]  /*e930*/  MOV R21, R14 ;  /* 0x0000000e00157202 */ /* 0x000fe40000000f00 */
[----:B------:R-:W-:Y:S04]  /*e940*/  MOV R24, R135 ;  /* 0x0000008700187202 */ /* 0x000fe80000000f00 */
[----:B------:R-:W-:Y:S02]  /*e950*/  MOV R27, R134 ;  /* 0x00000086001b7202 */ /* 0x000fe40000000f00 */
[----:B------:R-:W-:Y:S02]  /*e960*/  MOV R26, R133 ;  /* 0x00000085001a7202 */ /* 0x000fe40000000f00 */
[----:B------:R-:W-:Y:S02]  /*e970*/  MOV R25, R132 ;  /* 0x0000008400197202 */ /* 0x000fe40000000f00 */
[C---:B------:R-:W-:Y:S03]  /*e980*/  HMMA.16816.F32 R132, R104.reuse, R136, R28 ;  /* 0x000000886884723c */ /* 0x040fe6000000181c */
[----:B------:R-:W-:Y:S02]  /*e990*/  MOV R20, R15 ;  /* 0x0000000f00147202 */ /* 0x000fe40000000f00 */
[----:B------:R-:W2:Y:S02]  /*e9a0*/  LDSM.16.MT88.4 R12, [R224+0x8800] ;  /* 0x00880000e00c783b */ /* 0x000ea40000004200 */
[----:B------:R-:W-:Y:S01]  /*e9b0*/  MOV R28, R19 ;  /* 0x00000013001c7202 */ /* 0x000fe20000000f00 */
[C---:B------:R-:W-:Y:S04]  /*e9c0*/  HMMA.16816.F32 R136, R104.reuse, R138, R32 ;  /* 0x0000008a6888723c */ /* 0x040fe80000001820 */
[----:B------:R-:W-:Y:S01]  /*e9d0*/  MOV R29, R151 ;  /* 0x00000097001d7202 */ /* 0x000fe20000000f00 */
[----:B------:R-:W3:Y:S01]  /*e9e0*/  LDSM.16.MT88.4 R16, [R228+0x8800] ;  /* 0x00880000e410783b */ /* 0x000ee20000004200 */
[----:B------:R-:W-:Y:S02]  /*e9f0*/  MOV R30, R150 ;  /* 0x00000096001e7202 */ /* 0x000fe40000000f00 */
[----:B------:R-:W-:Y:S04]  /*ea00*/  MOV R32, R143 ;  /* 0x0000008f00207202 */ /* 0x000fe80000000f00 */
[----:B------:R-:W-:Y:S01]  /*ea10*/  MOV R33, R142 ;  /* 0x0000008e00217202 */ /* 0x000fe20000000f00 */
[----:B------:R-:W-:Y:S01]  /*ea20*/  FADD.FTZ R0, R32, R0 ;  /* 0x0000000020007221 */ /* 0x000fe20000010000 */
[----:B------:R-:W-:Y:S02]  /*ea30*/  MOV R34, R141 ;  /* 0x0000008d00227202 */ /* 0x000fe40000000f00 */
[----:B------:R-:W-:Y:S02]  /*ea40*/  MOV R35, R140 ;  /* 0x0000008c00237202 */ /* 0x000fe40000000f00 */
[C---:B------:R-:W-:Y:S03]  /*ea50*/  HMMA.16816.F32 R140, R104.reuse, R144, R36 ;  /* 0x00000090688c723c */ /* 0x040fe60000001824 */
[----:B------:R-:W-:Y:S01]  /*ea60*/  MOV R31, R149 ;  /* 0x00000095001f7202 */ /* 0x000fe20000000f00 */
[----:B------:R-:W-:Y:S03]  /*ea70*/  FADD.FTZ R0, R34, R0 ;  /* 0x0000000022007221 */ /* 0x000fe60000010000 */
        /* <DEDUP_REMOVED lines=13> */
[C---:B------:R-:W-:Y:S01]  /*eb50*/  HMMA.16816.F32 R56, R104.reuse, R6, R56 ;  /* 0x000000066838723c */ /* 0x040fe20000001838 */
[----:B------:R-:W4:Y:S03]  /*eb60*/  LDSM.16.MT88.4 R4, [R227+0x8800] ;  /* 0x00880000e304783b */ /* 0x000f260000004200 */
[----:B------:R-:W-:Y:S02]  /*eb70*/  FADD.FTZ R0, R219, R0 ;  /* 0x00000000db007221 */ /* 0x000fe40000010000 */
[----:B------:R-:W-:Y:S02]  /*eb80*/  FADD.FTZ R2, R31, R2 ;  /* 0x000000021f027221 */ /* 0x000fe40000010000 */
[C---:B------:R-:W-:Y:S04]  /*eb90*/  HMMA.16816.F32 R60, R104.reuse, R8, R60 ;  /* 0x00000008683c723c */ /* 0x040fe8000000183c */
[----:B------:R-:W-:Y:S02]  /*eba0*/  FADD.FTZ R2, R24, R2 ;  /* 0x0000000218027221 */ /* 0x000fe40000010000 */
[----:B------:R-:W-:Y:S02]  /*ebb0*/  FADD.FTZ R0, R218, R0 ;  /* 0x00000000da007221 */ /* 0x000fe40000010000 */
[C---:B------:R-:W-:Y:S01]  /*ebc0*/  HMMA.16816.F32 R64, R104.reuse, R10, R64 ;  /* 0x0000000a6840723c */ /* 0x040fe20000001840 */
[----:B------:R-:W1:Y:S03]  /*ebd0*/  LDSM.16.MT88.4 R8, [R230+0x8800] ;  /* 0x00880000e608783b */ /* 0x000e660000004200 */
        /* <DEDUP_REMOVED lines=8> */
[C---:B---3--:R-:W-:Y:S04]  /*ec60*/  HMMA.16816.F32 R76, R104.reuse, R16, R76 ;  /* 0x00000010684c723c */ /* 0x048fe8000000184c */
[----:B------:R-:W-:Y:S02]  /*ec70*/  FADD.FTZ R2, R20, R2 ;  /* 0x0000000214027221 */ /* 0x000fe40000010000 */
[----:B------:R-:W-:Y:S02]  /*ec80*/  FADD.FTZ R0, R213, R0 ;  /* 0x00000000d5007221 */ /* 0x000fe40000010000 */
[C---:B------:R-:W-:Y:S04]  /*ec90*/  HMMA.16816.F32 R80, R104.reuse, R18, R80 ;  /* 0x000000126850723c */ /* 0x040fe80000001850 */
[----:B------:R-:W-:Y:S02]  /*eca0*/  FADD.FTZ R2, R21, R2 ;  /* 0x0000000215027221 */ /* 0x000fe40000010000 */
[----:B------:R-:W-:Y:S02]  /*ecb0*/  FADD.FTZ R0, R209, R0 ;  /* 0x00000000d1007221 */ /* 0x000fe40000010000 */
[C---:B----4-:R-:W-:Y:S04]  /*ecc0*/  HMMA.16816.F32 R84, R104.reuse, R4, R84 ;  /* 0x000000046854723c */ /* 0x050fe80000001854 */
[----:B------:R-:W-:Y:S02]  /*ecd0*/  FADD.FTZ R2, R22, R2 ;  /* 0x0000000216027221 */ /* 0x000fe40000010000 */
[----:B------:R-:W-:Y:S02]  /*ece0*/  FADD.FTZ R0, R208, R0 ;  /* 0x00000000d0007221 */ /* 0x000fe40000010000 */
[----:B------:R-:W-:Y:S01]  /*ecf0*/  FADD.FTZ R2, R23, R2 ;  /* 0x0000000217027221 */ /* 0x000fe20000010000 */
[C---:B------:R-:W-:Y:S03]  /*ed00*/  HMMA.16816.F32 R88, R104.reuse, R6, R88 ;  /* 0x000000066858723c */ /* 0x040fe60000001858 */
[----:B------:R-:W-:Y:S02]  /*ed10*/  FADD.FTZ R2, R3, R2 ;  /* 0x0000000203027221 */ /* 0x000fe40000010000 */
[----:B------:R-:W-:Y:S02]  /*ed20*/  FADD.FTZ R0, R167, R0 ;  /* 0x00000000a7007221 */ /* 0x000fe40000010000 */
[----:B------:R-:W-:Y:S01]  /*ed30*/  FADD.FTZ R2, R223, R2 ;  /* 0x00000002df027221 */ /* 0x000fe20000010000 */
[C---:B-1----:R-:W-:Y:S04]  /*ed40*/  HMMA.16816.F32 R92, R104.reuse, R8, R92 ;  /* 0x00000008685c723c */ /* 0x042fe8000000185c */
[----:B------:R-:W-:Y:S02]  /*ed50*/  FADD.FTZ R2, R222, R2 ;  /* 0x00000002de027221 */ /* 0x000fe40000010000 */
[----:B------:R-:W-:Y:S02]  /*ed60*/  FADD.FTZ R3, R166, R0 ;  /* 0x00000000a6037221 */ /* 0x000fe40000010000 */
[----:B------:R-:W-:Y:S01]  /*ed70*/  FADD.FTZ R0, R215, R2 ;  /* 0x00000002d7007221 */ /* 0x000fe20000010000 */
[----:B------:R-:W-:Y:S03]  /*ed80*/  HMMA.16816.F32 R96, R104, R10, R96 ;  /* 0x0000000a6860723c */ /* 0x000fe60000001860 */
[----:B------:R-:W-:Y:S02]  /*ed90*/  FADD.FTZ R3, R164, R3 ;  /* 0x00000003a4037221 */ /* 0x000fe40000010000 */
[----:B------:R-:W-:Y:S02]  /*eda0*/  FADD.FTZ R0, R212, R0 ;  /* 0x00000000d4007221 */ /* 0x000fe40000010000 */
[----:B------:R-:W-:Y:S02]  /*edb0*/  FADD.FTZ R3, R165, R3 ;  /* 0x00000003a5037221 */ /* 0x000fe40000010000 */
[----:B------:R-:W-:Y:S03]  /*edc0*/  FADD.FTZ R2, R211, R0 ;  /* 0x00000000d3027221 */ /* 0x000fe60000010000 */
[----:B------:R-:W-:Y:S01]  /*edd0*/  FADD.FTZ R0, R103, R3 ;  /* 0x0000000367007221 */ /* 0x000fe20000010000 */
[----:B------:R-:W-:Y:S01]  /*ede0*/  MOV R103, R100 ;  /* 0x0000006400677202 */ /* 0x000fe20000000f00 */
[----:B------:R-:W-:Y:S02]  /*edf0*/  FADD.FTZ R2, R210, R2 ;  /* 0x00000002d2027221 */ /* 0x000fe40000010000 */
[----:B------:R-:W-:Y:S01]  /*ee00*/  FADD.FTZ R0, R102, R0 ;  /* 0x0000000066007221 */ /* 0x000fe20000010000 */
[----:B------:R-:W-:Y:S02]  /*ee10*/  MOV R102, R101 ;  /* 0x0000006500667202 */ /* 0x000fe40000000f00 */
[----:B------:R1:W-:Y:S04]  /*ee20*/  STL [R1+0x18], R2 ;  /* 0x0000180201007387 */ /* 0x0003e80000100800 */
[----:B------:R1:W-:Y:S01]  /*ee30*/  STL [R1+0x1c], R0 ;  /* 0x00001c0001007387 */ /* 0x0003e20000100800 */
[----:B------:R-:W-:-:S05]  /*ee40*/  @P0 BRA `(.L_x_448) ;  /* 0xffffbea000000947 */ /* 0x000fca000383ffff */
.L_x_447:
[----:B------:R-:W-:Y:S02]  /*ee50*/  MOV R7, 0x1f ;  /* 0x0000001f00077802 */ /* 0x000fe40000000f00 */
[----:B------:R-:W-:Y:S01]  /*ee60*/  MOV R6, 0xffffffff ;  /* 0xffffffff00067802 */ /* 0x000fe20000000f00 */
[----:B------:R-:W-:Y:S05]  /*ee70*/  BRA.DIV ~URZ, `(.L_x_449) ;  /* 0x000028227f007947 */ /* 0x000fea000b800000 */
[----:B-1----:R-:W2:Y:S04]  /*ee80*/  LDL R0, [R1+0x18] ;  /* 0x0000180001007983 */ /* 0x002ea80000100800 */
[----:B--2---:R1:W2:Y:S02]  /*ee90*/  SHFL.BFLY PT, R4, R0, 0x2, 0x1f ;  /* 0x0c401f0000047f89 */ /* 0x0042a400000e0000 */
.L_x_481:
[----:B-1----:R-:W3:Y:S02]  /*eea0*/  LDL.LU R0, [R1+0x18] ;  /* 0x0000180001007983 */ /* 0x002ee40000300800 */
[----:B--23--:R-:W-:Y:S01]  /*eeb0*/  FADD.FTZ R4, R4, R0 ;  /* 0x0000000004047221 */ /* 0x00cfe20000010000 */
[----:B------:R-:W-:Y:S05]  /*eec0*/  BRA.DIV ~URZ, `(.L_x_450) ;  /* 0x000028327f007947 */ /* 0x000fea000b800000 */
[----:B------:R-:W2:Y:S04]  /*eed0*/  LDL.LU R5, [R1+0x1c] ;  /* 0x00001c0001057983 */ /* 0x000ea80000300800 */
[----:B------:R-:W1:Y:S02]  /*eee0*/  SHFL.BFLY PT, R2, R4, 0x1, 0x1f ;  /* 0x0c201f0004027f89 */ /* 0x000e6400000e0000 */
[----:B-1----:R-:W-:-:S02]  /*eef0*/  FADD.FTZ R4, R4, R2 ;  /* 0x0000000204047221 */ /* 0x002fc40000010000 */
[----:B--2---:R-:W1:Y:S02]  /*ef00*/  SHFL.BFLY PT, R0, R5, 0x2, 0x1f ;  /* 0x0c401f0005007f89 */ /* 0x004e6400000e0000 */
[----:B-1----:R-:W-:-:S05]  /*ef10*/  FADD.FTZ R0, R0, R5 ;  /* 0x0000000500007221 */ /* 0x002fca0000010000 */
[----:B------:R1:W2:Y:S02]  /*ef20*/  SHFL.BFLY PT, R3, R0, 0x1, 0x1f ;  /* 0x0c201f0000037f89 */ /* 0x0002a400000e0000 */
.L_x_482:
[----:B------:R-:W-:Y:S01]  /*ef30*/  FSETP.NE.FTZ.AND P1, PT, R4, RZ, PT ;  /* 0x000000ff0400720b */ /* 0x000fe20003f35000 */
[----:B--2---:R-:W-:Y:S01]  /*ef40*/  FADD.FTZ R3, R3, R0 ;  /* 0x0000000003037221 */ /* 0x004fe20000010000 */
[----:B------:R-:W-:Y:S02]  /*ef50*/  MOV R2, RZ ;  /* 0x000000ff00027202 */ /* 0x000fe40000000f00 */
[----:B-1----:R-:W-:Y:S02]  /*ef60*/  MOV R0, RZ ;  /* 0x000000ff00007202 */ /* 0x002fe40000000f00 */
[----:B------:R-:W-:Y:S02]  /*ef70*/  FSETP.NE.FTZ.AND P0, PT, R3, RZ, PT ;  /* 0x000000ff0300720b */ /* 0x000fe40003f15000 */
[----:B------:R-:W-:Y:S02]  /*ef80*/  MOV R51, 0x1 ;  /* 0x0000000100337802 */ /* 0x000fe40000000f00 */
[----:B------:R-:W-:-:S02]  /*ef90*/  MOV R50, 0xff800000 ;  /* 0xff80000000327802 */ /* 0x000fc40000000f00 */
[----:B------:R-:W-:Y:S01]  /*efa0*/  MOV R49, 0xff800000 ;  /* 0xff80000000317802 */ /* 0x000fe20000000f00 */
[----:B------:R-:W1:Y:S01]  /*efb0*/  @P1 MUFU.RCP R2, R4 ;  /* 0x0000000400021308 */ /* 0x000e620000001000 */
[----:B------:R-:W-:-:S05]  /*efc0*/  @P1 MOV R5, 0x3f317218 ;  /* 0x3f31721800051802 */ /* 0x000fca0000000f00 */
[----:B------:R-:W-:Y:S02]  /*efd0*/  @P1 FMUL.FTZ R5, R5, c[0x0][0x2d0] ;  /* 0x0000b40005051a20 */ /* 0x000fe40000410000 */
[----:B------:R-:W2:Y:S01]  /*efe0*/  @P1 MUFU.LG2 R4, R4 ;  /* 0x0000000400041308 */ /* 0x000ea20000000c00 */
[----:B-1----:R-:W-:-:S07]  /*eff0*/  FMUL.FTZ R108, R2, R108 ;  /* 0x0000006c026c7220 */ /* 0x002fce0000410000 */
[----:B------:R-:W1:Y:S01]  /*f000*/  @P0 MUFU.RCP R0, R3 ;  /* 0x0000000300000308 */ /* 0x000e620000001000 */
[C---:B------:R-:W-:Y:S02]  /*f010*/  FMUL.FTZ R48, R2.reuse, R109 ;  /* 0x0000006d02307220 */ /* 0x040fe40000410000 */
[C---:B------:R-:W-:Y:S02]  /*f020*/  FMUL.FTZ R112, R2.reuse, R112 ;  /* 0x0000007002707220 */ /* 0x040fe40000410000 */
[----:B------:R-:W-:Y:S02]  /*f030*/  FMUL.FTZ R46, R2, R113 ;  /* 0x00000071022e7220 */ /* 0x000fe40000410000 */
[----:B--2---:R-:W-:Y:S02]  /*f040*/  @P1 FMUL.FTZ R7, R4, 0.69314718246459960938 ;  /* 0x3f31721804071820 */ /* 0x004fe40000410000 */
        /* <DEDUP_REMOVED lines=44> */
[----:B------:R2:W3:Y:S01]  /*f310*/  @P0 MUFU.LG2 R2, R3 ;  /* 0x0000000300020308 */ /* 0x0004e20000000c00 */
[----:B------:R-:W-:Y:S02]  /*f320*/  @P1 FFMA.FTZ R50, R5, R101, R7 ;  /* 0x0000006505321223 */ /* 0x000fe40000010007 */
[C---:B-1----:R-:W-:Y:S02]  /*f330*/  FMUL.FTZ R110, R0.reuse, R110 ;  /* 0x0000006e006e7220 */ /* 0x042fe40000410000 */
[C---:B------:R-:W-:Y:S02]  /*f340*/  FMUL.FTZ R47, R0.reuse, R111 ;  /* 0x0000006f002f7220 */ /* 0x040fe40000410000 */
[C---:B------:R-:W-:Y:S02]  /*f350*/  FMUL.FTZ R114, R0.reuse, R114 ;  /* 0x0000007200727220 */ /* 0x040fe40000410000 */
[C---:B------:R-:W-:Y:S02]  /*f360*/  FMUL.FTZ R45, R0.reuse, R115 ;  /* 0x00000073002d7220 */ /* 0x040fe40000410000 */
[----:B------:R-:W-:-:S02]  /*f370*/  FMUL.FTZ R118, R0, R118 ;  /* 0x0000007600767220 */ /* 0x000fc40000410000 */
[C---:B------:R-:W-:Y:S02]  /*f380*/  FMUL.FTZ R43, R0.reuse, R119 ;  /* 0x00000077002b7220 */ /* 0x040fe40000410000 */
[----:B------:R-:W-:Y:S01]  /*f390*/  FMUL.FTZ R122, R0, R122 ;  /* 0x0000007a007a7220 */ /* 0x000fe20000410000 */
[----:B--2---:R-:W-:Y:S01]  /*f3a0*/  @P0 MOV R3, 0x3f317218 ;  /* 0x3f31721800030802 */ /* 0x004fe20000000f00 */
[----:B---3--:R-:W-:Y:S02]  /*f3b0*/  @P0 FMUL.FTZ R2, R2, 0.69314718246459960938 ;  /* 0x3f31721802020820 */ /* 0x008fe40000410000 */
[C---:B------:R-:W-:Y:S02]  /*f3c0*/  FMUL.FTZ R41, R0.reuse, R123 ;  /* 0x0000007b00297220 */ /* 0x040fe40000410000 */
[----:B------:R-:W-:Y:S02]  /*f3d0*/  @P0 FMUL.FTZ R3, R3, c[0x0][0x2d0] ;  /* 0x0000b40003030a20 */ /* 0x000fe40000410000 */
        /* <DEDUP_REMOVED lines=40> */
[----:B------:R-:W-:Y:S01]  /*f660*/  PRMT R0, R51, 0x7610, R0 ;  /* 0x0000761033007816 */ /* 0x000fe20000000000 */
[----:B------:R-:W-:Y:S02]  /*f670*/  @P0 FFMA.FTZ R49, R3, R100, R2 ;  /* 0x0000006403310223 */ /* 0x000fe40000010002 */
.L_x_442:
[----:B-1----:R1:W5:Y:S01]  /*f680*/  LDL R55, [R1+0x64] ;  /* 0x0000640001377983 */ /* 0x0023620000100800 */
[----:B------:R-:W-:Y:S03]  /*f690*/  BSSY B0, `(.L_x_451) ;  /* 0x0000012000007945 */ /* 0x000fe60003800000 */
[----:B------:R-:W2:Y:S02]  /*f6a0*/  S2R R53, SR_TID.X ;  /* 0x0000000000357919 */ /* 0x000ea40000002100 */
[----:B--2---:R-:W-:-:S13]  /*f6b0*/  LOP3.LUT P6, RZ, R53, 0xff, RZ, 0xc0, !PT ;  /* 0x000000ff35ff7812 */ /* 0x004fda00078cc0ff */
[----:B------:R-:W-:Y:S05]  /*f6c0*/  @P6 BRA `(.L_x_452) ;  /* 0x000000e000006947 */ /* 0x000fea0003800000 */
[----:B-1----:R-:W1:Y:S01]  /*f6d0*/  S2R R51, SR_LANEID ;  /* 0x0000000000337919 */ /* 0x002e620000000000 */
[----:B------:R-:W-:Y:S01]  /*f6e0*/  VOTEU.ANY UR4, UPT, PT ;  /* 0x0000000000047886 */ /* 0x000fe200038e0100 */
[----:B------:R-:W-:Y:S01]  /*f6f0*/  IMAD.MOV.U32 R100, RZ, RZ, c[0x0][0x580] ;  /* 0x00016000ff647624 */ /* 0x000fe200078e00ff */
[----:B------:R-:W1:Y:S01]  /*f700*/  FLO.U32 R3, UR4 ;  /* 0x0000000400037d00 */ /* 0x000e6200080e0000 */
[----:B------:R-:W-:-:S07]  /*f710*/  IMAD.MOV.U32 R101, RZ, RZ, c[0x0][0x584] ;  /* 0x00016100ff657624 */ /* 0x000fce00078e00ff */
[----:B------:R-:W2:Y:S01]  /*f720*/  POPC R2, UR4 ;  /* 0x0000000400027d09 */ /* 0x000ea20008000000 */
[----:B-1----:R-:W-:-:S13]  /*f730*/  ISETP.EQ.U32.AND P0, PT, R3, R51, PT ;  /* 0x000000330300720c */ /* 0x002fda0003f02070 */
[----:B--2---:R-:W2:Y:S04]  /*f740*/  @P0 ATOMG.E.ADD.STRONG.GPU PT, R2, [R100.64], R2 ;  /* 0x00000002640209a8 */ /* 0x004ea800081ee1c6 */
[----:B------:R-:W1:Y:S04]  /*f750*/  S2R R51, SR_LTMASK ;  /* 0x0000000000337919 */ /* 0x000e680000003900 */
[----:B--2---:R1:W2:Y:S02]  /*f760*/  SHFL.IDX PT, R3, R2, R3, 0x1f ;  /* 0x00001f0302037589 */ /* 0x0042a400000e0000 */
[----:B-1----:R-:W-:-:S06]  /*f770*/  LOP3.LUT R2, R51, UR4, RZ, 0xc0, !PT ;  /* 0x0000000433027c12 */ /* 0x002fcc000f8ec0ff */
[----:B------:R-:W2:Y:S02]  /*f780*/  POPC R2, R2 ;  /* 0x0000000200027309 */ /* 0x000ea40000000000 */
[----:B--2--5:R-:W-:-:S05]  /*f790*/  IADD3 R55, R3, c[0x0][0xc], R2 ;  /* 0x0000030003377a10 */ /* 0x024fca0007ffe002 */
[----:B------:R1:W-:Y:S02]  /*f7a0*/  STL [R1+0x64], R55 ;  /* 0x0000643701007387 */ /* 0x0003e40000100800 */
.L_x_452:
[----:B-1----:R-:W-:Y:S05]  /*f7b0*/  BSYNC B0 ;  /* 0x0000000000007941 */ /* 0x002fea0003800000 */
.L_x_451:
[----:B------:R-:W-:Y:S01]  /*f7c0*/  PRMT R0, R0, 0x9910, RZ ;  /* 0x0000991000007816 */ /* 0x000fe200000000ff */
[----:B------:R-:W-:Y:S01]  /*f7d0*/  BSSY B1, `(.L_x_453) ;  /* 0x00001d8000017945 */ /* 0x000fe20003800000 */
[----:B-----5:R-:W-:Y:S02]  /*f7e0*/  IMAD.MOV.U32 R61, RZ, RZ, R55 ;  /* 0x000000ffff3d7224 */ /* 0x020fe400078e0037 */
[----:B------:R-:W-:Y:S01]  /*f7f0*/  ISETP.NE.AND P0, PT, R0, RZ, PT ;  /* 0x000000ff0000720c */ /* 0x000fe20003f05270 */
[----:B------:R-:W-:-:S12]  /*f800*/  IMAD.MOV.U32 R63, RZ, RZ, -0x1 ;  /* 0xffffffffff3f7424 */ /* 0x000fd800078e00ff */
[----:B------:R-:W-:Y:S05]  /*f810*/  @!P0 BRA `(.L_x_454) ;  /* 0x0000124000008947 */ /* 0x000fea0003800000 */
[----:B------:R-:W2:Y:S04]  /*f820*/  LDL R71, [R1+0x68] ;  /* 0x0000680001477983 */ /* 0x000ea80000100800 */
[----:B------:R-:W3:Y:S04]  /*f830*/  LDL R69, [R1+0x6c] ;  /* 0x00006c0001457983 */ /* 0x000ee80000100800 */
[----:B------:R-:W4:Y:S04]  /*f840*/  LDL R67, [R1+0x74] ;  /* 0x0000740001437983 */ /* 0x000f280000100800 */
[----:B------:R-:W5:Y:S04]  /*f850*/  LDL R65, [R1+0x70] ;  /* 0x0000700001417983 */ /* 0x000f680000100800 */
[----:B------:R-:W4:Y:S04]  /*f860*/  LDL R59, [R1+0x84] ;  /* 0x00008400013b7983 */ /* 0x000f280000100800 */
[----:B------:R-:W5:Y:S04]  /*f870*/  LDL R57, [R1+0x7c] ;  /* 0x00007c0001397983 */ /* 0x000f680000100800 */
[----:B------:R-:W5:Y:S04]  /*f880*/  LDL R55, [R1+0x80] ;  /* 0x0000800001377983 */ /* 0x000f680000100800 */
[----:B------:R-:W5:Y:S01]  /*f890*/  LDL R51, [R1+0x78] ;  /* 0x0000780001337983 */ /* 0x000f620000100800 */
[----:B------:R-:W-:Y:S01]  /*f8a0*/  WARPSYNC 0xffffffff ;  /* 0xffffffff00007948 */ /* 0x000fe20003800000 */
[----:B------:R-:W-:-:S02]  /*f8b0*/  F2FP.PACK_AB R48, R48, R108 ;  /* 0x0000006c3030723e */ /* 0x000fc400000000ff */
[----:B------:R-:W-:Y:S01]  /*f8c0*/  BAR.SYNC.DEFER_BLOCKING 0x1, 0x100 ;  /* 0x0044000000007b1d */ /* 0x000fe20000010000 */
        /* <DEDUP_REMOVED lines=46> */
[----:B------:R-:W-:Y:S01]  /*fbb0*/  F2FP.PACK_AB R0, R99, R98 ;  /* 0x000000626300723e */ /* 0x000fe200000000ff */
[----:B--2---:R1:W-:Y:S04]  /*fbc0*/  STS [R71], R48 ;  /* 0x0000003047007388 */ /* 0x0043e80000000800 */
[----:B------:R1:W-:Y:S04]  /*fbd0*/  STS [R71+0x400], R47 ;  /* 0x0004002f47007388 */ /* 0x0003e80000000800 */
[----:B---3--:R1:W-:Y:S04]  /*fbe0*/  STS [R69], R46 ;  /* 0x0000002e45007388 */ /* 0x0083e80000000800 */
[----:B------:R1:W-:Y:S04]  /*fbf0*/  STS [R69+0x400], R45 ;  /* 0x0004002d45007388 */ /* 0x0003e80000000800 */
[----:B----4-:R1:W-:Y:S04]  /*fc00*/  STS [R67], R44 ;  /* 0x0000002c43007388 */ /* 0x0103e80000000800 */
[----:B------:R1:W-:Y:S04]  /*fc10*/  STS [R67+0x400], R43 ;  /* 0x0004002b43007388 */ /* 0x0003e80000000800 */
[----:B-----5:R1:W-:Y:S04]  /*fc20*/  STS [R65], R42 ;  /* 0x0000002a41007388 */ /* 0x0203e80000000800 */
[----:B------:R1:W-:Y:S04]  /*fc30*/  STS [R65+0x400], R41 ;  /* 0x0004002941007388 */ /* 0x0003e80000000800 */
[----:B------:R1:W-:Y:S04]  /*fc40*/  STS [R59], R40 ;  /* 0x000000283b007388 */ /* 0x0003e80000000800 */
[----:B------:R1:W-:Y:S04]  /*fc50*/  STS [R59+0x400], R39 ;  /* 0x000400273b007388 */ /* 0x0003e80000000800 */
[----:B------:R1:W-:Y:S04]  /*fc60*/  STS [R57], R38 ;  /* 0x0000002639007388 */ /* 0x0003e80000000800 */
[----:B------:R1:W-:Y:S04]  /*fc70*/  STS [R57+0x400], R37 ;  /* 0x0004002539007388 */ /* 0x0003e80000000800 */
[----:B------:R1:W-:Y:S04]  /*fc80*/  STS [R55], R36 ;  /* 0x0000002437007388 */ /* 0x0003e80000000800 */
[----:B------:R1:W-:Y:S04]  /*fc90*/  STS [R55+0x400], R35 ;  /* 0x0004002337007388 */ /* 0x0003e80000000800 */
[----:B------:R1:W-:Y:S04]  /*fca0*/  STS [R51], R34 ;  /* 0x0000002233007388 */ /* 0x0003e80000000800 */
[----:B------:R1:W-:Y:S04]  /*fcb0*/  STS [R51+0x400], R33 ;  /* 0x0004002133007388 */ /* 0x0003e80000000800 */
        /* <DEDUP_REMOVED lines=32> */
[----:B------:R-:W-:Y:S06]  /*fec0*/  BAR.SYNC.DEFER_BLOCKING 0x1, 0x100 ;  /* 0x0044000000007b1d */ /* 0x000fec0000010000 */
[----:B------:R-:W-:Y:S05]  /*fed0*/  BRA.CONV ~URZ, `(.L_x_455) ;  /* 0x000000737f007947 */ /* 0x000fea000b800000 */
[----:B-1----:R-:W-:Y:S01]  /*fee0*/  SHF.R.S32.HI R7, RZ, 0x1f, R53 ;  /* 0x0000001fff077819 */ /* 0x002fe20000011435 */
[----:B------:R-:W-:Y:S01]  /*fef0*/  IMAD.MOV.U32 R6, RZ, RZ, RZ ;  /* 0x000000ffff067224 */ /* 0x000fe200078e00ff */
[----:B------:R-:W-:Y:S01]  /*ff00*/  MOV R8, 0xff50 ;  /* 0x0000ff5000087802 */ /* 0x000fe20000000f00 */
[----:B------:R-:W-:Y:S01]  /*ff10*/  IMAD.MOV.U32 R4, RZ, RZ, 0x1f ;  /* 0x0000001fff047424 */ /* 0x000fe200078e00ff */
[----:B------:R-:W-:-:S04]  /*ff20*/  LEA.HI R7, R7, R53, RZ, 0x7 ;  /* 0x0000003507077211 */ /* 0x000fc800078f38ff */
[----:B------:R-:W-:Y:S02]  /*ff30*/  SHF.R.S32.HI R7, RZ, 0x7, R7 ;  /* 0x00000007ff077819 */ /* 0x000fe40000011407 */
[----:B------:R-:W-:Y:S05]  /*ff40*/  CALL.REL.NOINC `($__internal_1_$__cuda_sm70_shflsync_idx_p) ;  /* 0x00001c9000007944 */ /* 0x000fea0003c00000 */
.L_x_455:
[----:B-1----:R-:W2:Y:S04]  /*ff50*/  LDL R2, [R1+0x88] ;  /* 0x0000880001027983 */ /* 0x002ea80000100800 */
[----:B------:R-:W3:Y:S04]  /*ff60*/  LDL R13, [R1+0x8c] ;  /* 0x00008c00010d7983 */ /* 0x000ee80000100800 */
[----:B------:R-:W4:Y:S04]  /*ff70*/  LDL.LU R11, [R1+0x4c] ;  /* 0x00004c00010b7983 */ /* 0x000f280000300800 */
[----:B------:R-:W2:Y:S04]  /*ff80*/  LDL.LU R12, [R1+0x50] ;  /* 0x00005000010c7983 */ /* 0x000ea80000300800 */
[----:B------:R-:W2:Y:S01]  /*ff90*/  LDL.LU R15, [R1+0x58] ;  /* 0x00005800010f7983 */ /* 0x000ea20000300800 */
[----:B------:R-:W-:-:S03]  /*ffa0*/  IMAD.MOV.U32 R0, RZ, RZ, 0x1 ;  /* 0x00000001ff007424 */ /* 0x000fc600078e00ff */
[----:B------:R-:W3:Y:S02]  /*ffb0*/  LDL R14, [R1+0x94] ;  /* 0x00009400010e7983 */ /* 0x000ee40000100800 */
[----:B------:R-:W-:Y:S02]  /*ffc0*/  ISETP.NE.AND P1, PT, R0, c[0x0][0x4e8], PT ;  /* 0x00013a0000007a0c */ /* 0x000fe40003f25270 */
[----:B------:R1:W5:Y:S04]  /*ffd0*/  LDL.64 R66, [R1+0x38] ;  /* 0x0000380001427983 */ /* 0x0003680000100a00 */
[----:B------:R1:W5:Y:S04]  /*ffe0*/  LDL R65, [R1+0x60] ;  /* 0x0000600001417983 */ /* 0x0003680000100800 */
[----:B------:R1:W5:Y:S04]  /*fff0*/  LDL R64, [R1+0x44] ;  /* 0x0000440001407983 */ /* 0x0003680000100800 */
[----:B------:R1:W5:Y:S04]  /*10000*/  LDL R62, [R1+0x5c] ;  /* 0x00005c00013e7983 */ /* 0x0003680000100800 */
[----:B------:R1:W5:Y:S04]  /*10010*/  LDL R60, [R1+0x48] ;  /* 0x00004800013c7983 */ /* 0x0003680000100800 */
[----:B------:R-:W1:Y:S01]  /*10020*/  S2R R17, SR_TID.X ;  /* 0x0000000000117919 */ /* 0x000e620000002100 */
[----:B----4-:R-:W-:-:S05]  /*10030*/  SHF.R.S32.HI R5, RZ, 0x1f, R11 ;  /* 0x0000001fff057819 */ /* 0x010fca000001140b */
[----:B------:R-:W-:Y:S01]  /*10040*/  IMAD R6, R5, c[0x0][0x490], RZ ;  /* 0x0001240005067a24 */ /* 0x000fe200078e02ff */
[----:B--2---:R-:W-:Y:S01]  /*10050*/  IADD3 R4, R2, R15, RZ ;  /* 0x0000000f02047210 */ /* 0x004fe20007ffe0ff */
[----:B------:R-:W-:-:S04]  /*10060*/  IMAD.WIDE.U32 R2, R11, c[0x0][0x490], RZ ;  /* 0x000124000b027a25 */ /* 0x000fc800078e00ff */
[----:B------:R-:W-:-:S04]  /*10070*/  @P1 IMAD.HI.U32 R7, R4, c[0x0][0x4ec], RZ ;  /* 0x00013b0004071a27 */ /* 0x000fc800078e00ff */
[----:B------:R-:W-:Y:S02]  /*10080*/  IMAD R6, R11, c[0x0][0x494], R6 ;  /* 0x000125000b067a24 */ /* 0x000fe400078e0206 */
[----:B------:R-:W-:Y:S01]  /*10090*/  IMAD.MOV.U32 R0, RZ, RZ, R4 ;  /* 0x000000ffff007224 */ /* 0x000fe200078e0004 */
[----:B------:R-:W-:Y:S02]  /*100a0*/  @P1 SHF.R.U32.HI R0, RZ, c[0x0][0x4f0], R7 ;  /* 0x00013c00ff001a19 */ /* 0x000fe40000011607 */
[----:B------:R-:W-:-:S03]  /*100b0*/  IADD3 R3, R3, R6, RZ ;  /* 0x0000000603037210 */ /* 0x000fc60007ffe0ff */
[----:B------:R-:W-:Y:S02]  /*100c0*/  IMAD.MOV R8, RZ, RZ, -R0 ;  /* 0x000000ffff087224 */ /* 0x000fe400078e0a00 */
[----:B------:R-:W-:-:S04]  /*100d0*/  IMAD.WIDE.U32 R6, R12, c[0x0][0x498], R2 ;  /* 0x000126000c067a25 */ /* 0x000fc800078e0002 */
[----:B------:R-:W-:Y:S01]  /*100e0*/  IMAD R2, R8, c[0x0][0x4e8], R4 ;  /* 0x00013a0008027a24 */ /* 0x000fe200078e0204 */
[----:B------:R-:W-:Y:S02]  /*100f0*/  IADD3 R4, P0, R0, R6, RZ ;  /* 0x0000000600047210 */ /* 0x000fe40007f1e0ff */
[----:B---3--:R-:W-:Y:S02]  /*10100*/  IADD3 R6, R13, R15, RZ ;  /* 0x0000000f0d067210 */ /* 0x008fe40007ffe0ff */
[----:B------:R-:W2:Y:S01]  /*10110*/  LDL R13, [R1+0x4] ;  /* 0x00000400010d7983 */ /* 0x000ea20000100800 */
[----:B------:R-:W-:-:S05]  /*10120*/  SHF.R.S32.HI R10, RZ, 0x1f, R12 ;  /* 0x0000001fff0a7819 */ /* 0x000fca000001140c */
[----:B------:R-:W-:Y:S01]  /*10130*/  IMAD R9, R10, c[0x0][0x498], RZ ;  /* 0x000126000a097a24 */ /* 0x000fe200078e02ff */
[----:B------:R-:W-:-:S03]  /*10140*/  SHF.R.S32.HI R8, RZ, 0x1f, R0 ;  /* 0x0000001fff087819 */ /* 0x000fc60000011400 */
[----:B------:R-:W-:Y:S01]  /*10150*/  IMAD R3, R12, c[0x0][0x49c], R9 ;  /* 0x000127000c037a24 */ /* 0x000fe200078e0209 */
[----:B------:R-:W-:Y:S01]  /*10160*/  SHF.R.S32.HI R9, RZ, 0x1f, R2 ;  /* 0x0000001fff097819 */ /* 0x000fe20000011402 */
[----:B------:R-:W-:-:S03]  /*10170*/  IMAD R0, R5, c[0x0][0x3e8], RZ ;  /* 0x0000fa0005007a24 */ /* 0x000fc600078e02ff */
[----:B------:R-:W-:Y:S01]  /*10180*/  IADD3.X R5, R8, R7, R3, P0, !PT ;  /* 0x0000000708057210 */ /* 0x000fe200007fe403 */
[----:B------:R-:W-:Y:S02]  /*10190*/  IMAD R3, R9, c[0x0][0x488], RZ ;  /* 0x0001220009037a24 */ /* 0x000fe400078e02ff */
[C---:B------:R-:W-:Y:S02]  /*101a0*/  IMAD R7, R11.reuse, c[0x0][0x3ec], R0 ;  /* 0x0000fb000b077a24 */ /* 0x040fe400078e0200 */
[----:B------:R-:W-:Y:S01]  /*101b0*/  IMAD.WIDE.U32 R8, R11, c[0x0][0x3e8], RZ ;  /* 0x0000fa000b087a25 */ /* 0x000fe200078e00ff */
[----:B-1----:R-:W-:-:S03]  /*101c0*/  SHF.R.S32.HI R16, RZ, 0x1f, R17 ;  /* 0x0000001fff107819 */ /* 0x002fc60000011411 */
[C---:B------:R-:W-:Y:S02]  /*101d0*/  IMAD R11, R2.reuse, c[0x0][0x48c], R3 ;  /* 0x00012300020b7a24 */ /* 0x040fe400078e0203 */
[----:B------:R-:W-:Y:S01]  /*101e0*/  IMAD.WIDE.U32 R4, R2, c[0x0][0x488], R4 ;  /* 0x0001220002047a25 */ /* 0x000fe200078e0004 */
[----:B------:R-:W-:-:S03]  /*101f0*/  IADD3 R3, R9, R7, RZ ;  /* 0x0000000709037210 */ /* 0x000fc60007ffe0ff */
[----:B------:R-:W-:Y:S01]  /*10200*/  @P1 IMAD.HI.U32 R2, R6, c[0x0][0x4ec], RZ ;  /* 0x00013b0006021a27 */ /* 0x000fe200078e00ff */
[----:B------:R-:W-:Y:S02]  /*10210*/  LEA R9, P0, R4, c[0x0][0x450], 0x2 ;  /* 0x0001140004097a11 */ /* 0x000fe400078010ff */
[----:B------:R-:W-:Y:S01]  /*10220*/  LEA.HI R16, R16, R17, RZ, 0x5 ;  /* 0x0000001110107211 */ /* 0x000fe200078f28ff */
[----:B------:R-:W-:Y:S02]  /*10230*/  IMAD.IADD R5, R5, 0x1, R11 ;  /* 0x0000000105057824 */ /* 0x000fe400078e020b */
[----:B------:R-:W-:Y:S01]  /*10240*/  IMAD.MOV.U32 R0, RZ, RZ, R6 ;  /* 0x000000ffff007224 */ /* 0x000fe200078e0006 */
[----:B------:R-:W-:Y:S01]  /*10250*/  @P1 SHF.R.U32.HI R0, RZ, c[0x0][0x4f0], R2 ;  /* 0x00013c00ff001a19 */ /* 0x000fe20000011602 */
[----:B------:R-:W-:Y:S01]  /*10260*/  IMAD R10, R10, c[0x0][0x3f0], RZ ;  /* 0x0000fc000a0a7a24 */ /* 0x000fe200078e02ff */
[----:B------:R-:W-:Y:S02]  /*10270*/  MOV R2, R8 ;  /* 0x0000000800027202 */ /* 0x000fe40000000f00 */
[----:B------:R-:W-:-:S02]  /*10280*/  LEA.HI.X R4, R4, c[0x0][0x454], R5, 0x2, P0 ;  /* 0x0001150004047a11 */ /* 0x000fc400000f1405 */
[----:B------:R-:W-:Y:S01]  /*10290*/  LOP3.LUT R16, R16, 0xffffffe0, RZ, 0xc0, !PT ;  /* 0xffffffe010107812 */ /* 0x000fe200078ec0ff */
[C---:B------:R-:W-:Y:S01]  /*102a0*/  IMAD R5, R12.reuse, c[0x0][0x3f4], R10 ;  /* 0x0000fd000c057a24 */ /* 0x040fe200078e020a */
[----:B------:R-:W-:Y:S01]  /*102b0*/  SHFL.IDX PT, R8, R9, 0x1, 0x1c1f ;  /* 0x003c1f0009087f89 */ /* 0x000fe200000e0000 */
[----:B------:R-:W-:Y:S01]  /*102c0*/  IMAD.WIDE.U32 R2, R12, c[0x0][0x3f0], R2 ;  /* 0x0000fc000c027a25 */ /* 0x000fe200078e0002 */
[----:B------:R-:W-:Y:S02]  /*102d0*/  IADD3 R16, -R16, R17, RZ ;  /* 0x0000001110107210 */ /* 0x000fe40007ffe1ff */
[----:B------:R-:W-:Y:S01]  /*102e0*/  SHFL.IDX PT, R10, R9, RZ, 0x1c1f ;  /* 0x001c1fff090a7589 */ /* 0x000fe200000e0000 */
[----:B------:R-:W-:-:S03]  /*102f0*/  ULDC UR5, c[0x0][0x4e8] ;  /* 0x00013a0000057ab9 */ /* 0x000fc60000000800 */
[----:B------:R-:W1:Y:S01]  /*10300*/  SHFL.IDX PT, R11, R4, RZ, 0x1c1f ;  /* 0x001c1fff040b7589 */ /* 0x000e6200000e0000 */
[----:B------:R-:W-:Y:S01]  /*10310*/  ULDC UR4, c[0x0][0x388] ;  /* 0x0000e20000047ab9 */ /* 0x000fe20000000800 */
[--C-:B------:R-:W-:Y:S02]  /*10320*/  IMAD.MOV R7, RZ, RZ, -R0.reuse ;  /* 0x000000ffff077224 */ /* 0x100fe400078e0a00 */
[----:B------:R3:W4:Y:S01]  /*10330*/  SHFL.IDX PT, R9, R4, 0x1, 0x1c1f ;  /* 0x003c1f0004097f89 */ /* 0x00072200000e0000 */
[----:B------:R-:W-:Y:S01]  /*10340*/  IMAD.IADD R3, R3, 0x1, R5 ;  /* 0x0000000103037824 */ /* 0x000fe200078e0205 */
[----:B------:R-:W-:Y:S01]  /*10350*/  LOP3.LUT P0, RZ, R16, 0x3, RZ, 0xc0, !PT ;  /* 0x0000000310ff7812 */ /* 0x000fe2000780c0ff */
[----:B------:R-:W-:Y:S01]  /*10360*/  UIMAD UR4, UR5, UR4, URZ ;  /* 0x00000004050472a4 */ /* 0x000fe2000f8e023f */
[----:B------:R-:W-:Y:S01]  /*10370*/  IADD3 R5, R14, R15, RZ ;  /* 0x0000000f0e057210 */ /* 0x000fe20007ffe0ff */
[----:B------:R-:W1:Y:S01]  /*10380*/  S2R R16, SR_TID.X ;  /* 0x0000000000107919 */ /* 0x000e620000002100 */
[----:B------:R-:W-:-:S03]  /*10390*/  SHF.R.S32.HI R12, RZ, 0x1f, R0 ;  /* 0x0000001fff0c7819 */ /* 0x000fc60000011400 */
[----:B------:R-:W-:Y:S01]  /*103a0*/  ISETP.GE.OR P1, PT, R5, UR4, P0 ;  /* 0x0000000405007c0c */ /* 0x000fe20008726670 */
[----:B---3--:R-:W-:Y:S01]  /*103b0*/  IMAD R4, R7, c[0x0][0x4e8], R6 ;  /* 0x00013a0007047a24 */ /* 0x008fe200078e0206 */
[----:B------:R-:W-:-:S04]  /*103c0*/  IADD3 R7, R5, 0x8, RZ ;  /* 0x0000000805077810 */ /* 0x000fc80007ffe0ff */
[----:B------:R-:W-:Y:S01]  /*103d0*/  ISETP.GE.OR P0, PT, R7, UR4, P0 ;  /* 0x0000000407007c0c */ /* 0x000fe20008706670 */
[----:B------:R-:W-:Y:S02]  /*103e0*/  IMAD R6, R12, c[0x0][0x3e0], RZ ;  /* 0x0000f8000c067a24 */ /* 0x000fe400078e02ff */
[----:B------:R-:W-:-:S04]  /*103f0*/  IMAD.WIDE.U32 R2, R0, c[0x0][0x3e0], R2 ;  /* 0x0000f80000027a25 */ /* 0x000fc800078e0002 */
[----:B-1----:R1:W-:Y:S01]  /*10400*/  @!P1 ST.E [R10.64], R50 ;  /* 0x000000320a009985 */ /* 0x0023e2000c101906 */
[----:B------:R-:W-:Y:S01]  /*10410*/  IMAD R5, R0, c[0x0][0x3e4], R6 ;  /* 0x0000f90000057a24 */ /* 0x000fe200078e0206 */
[----:B------:R-:W-:-:S03]  /*10420*/  SHF.R.S32.HI R0, RZ, 0x1f, R4 ;  /* 0x0000001fff007819 */ /* 0x000fc60000011404 */
[----:B------:R-:W-:Y:S01]  /*10430*/  IMAD.IADD R3, R3, 0x1, R5 ;  /* 0x0000000103037824 */ /* 0x000fe200078e0205 */
[----:B----4-:R1:W-:Y:S01]  /*10440*/  @!P0 ST.E [R8.64], R49 ;  /* 0x0000003108008985 */ /* 0x0103e2000c101906 */
[----:B------:R-:W-:Y:S01]  /*10450*/  IMAD R0, R0, c[0x0][0x3d8], RZ ;  /* 0x0000f60000007a24 */ /* 0x000fe200078e02ff */
[----:B------:R-:W-:Y:S01]  /*10460*/  SHF.R.S32.HI R14, RZ, 0x1f, R16 ;  /* 0x0000001fff0e7819 */ /* 0x000fe20000011410 */
[----:B------:R-:W-:-:S04]  /*10470*/  IMAD.WIDE.U32 R2, R4, c[0x0][0x3d8], R2 ;  /* 0x0000f60004027a25 */ /* 0x000fc800078e0002 */
[----:B------:R-:W-:Y:S01]  /*10480*/  IMAD R0, R4, c[0x0][0x3dc], R0 ;  /* 0x0000f70004007a24 */ /* 0x000fe200078e0200 */
[----:B------:R-:W-:-:S04]  /*10490*/  LEA.HI R14, R14, R16, RZ, 0x3 ;  /* 0x000000100e0e7211 */ /* 0x000fc800078f18ff */
[----:B------:R-:W-:Y:S02]  /*104a0*/  IADD3 R0, R3, R0, RZ ;  /* 0x0000000003007210 */ /* 0x000fe40007ffe0ff */
[C---:B------:R-:W-:Y:S02]  /*104b0*/  LEA R3, P0, R2.reuse, c[0x0][0x380], 0x1 ;  /* 0x0000e00002037a11 */ /* 0x040fe400078008ff */
[----:B------:R-:W-:Y:S02]  /*104c0*/  SHF.R.S32.HI R14, RZ, 0x3, R14 ;  /* 0x00000003ff0e7819 */ /* 0x000fe4000001140e */
[----:B------:R-:W-:-:S03]  /*104d0*/  LEA.HI.X R2, R2, c[0x0][0x384], R0, 0x1, P0 ;  /* 0x0000e10002027a11 */ /* 0x000fc600000f0c00 */
[----:B------:R-:W-:-:S05]  /*104e0*/  IMAD.IADD R0, R14, 0x1, R15 ;  /* 0x000000010e007824 */ /* 0x000fca00078e020f */
[----:B------:R-:W-:Y:S01]  /*104f0*/  ISETP.GE.AND P0, PT, R0, UR4, PT ;  /* 0x0000000400007c0c */ /* 0x000fe2000bf06270 */
[----:B------:R1:W3:Y:S01]  /*10500*/  SHFL.IDX PT, R4, R3, RZ, 0x181f ;  /* 0x00181fff03047589 */ /* 0x0002e200000e0000 */
[----:B------:R-:W-:Y:S03]  /*10510*/  BSSY B0, `(.L_x_456) ;  /* 0x000001b000007945 */ /* 0x000fe60003800000 */
[----:B------:R1:W4:Y:S04]  /*10520*/  SHFL.IDX PT, R5, R2, RZ, 0x181f ;  /* 0x00181fff02057589 */ /* 0x00032800000e0000 */
[----:B--2---:R1:W2:Y:S04]  /*10530*/  LDS.128 R32, [R13+0x1080] ;  /* 0x001080000d207984 */ /* 0x0042a80000000c00 */
        /* <DEDUP_REMOVED lines=10> */
[----:B-----5:R-:W-:-:S02]  /*105e0*/  ISETP.GE.AND P5, PT, R66, c[0x0][0x3c8], PT ;  /* 0x0000f20042007a0c */ /* 0x020fc40003fa6270 */
[----:B------:R-:W-:Y:S01]  /*105f0*/  ISETP.GE.AND P4, PT, R64, c[0x0][0x3c8], PT ;  /* 0x0000f20040007a0c */ /* 0x000fe20003f86270 */
[----:B------:R-:W4:Y:S01]  /*10600*/  LDS.128 R16, [R13+0x4080] ;  /* 0x004080000d107984 */ /* 0x000f220000000c00 */
[----:B------:R-:W-:-:S03]  /*10610*/  ISETP.GE.AND P3, PT, R60, c[0x0][0x3c8], PT ;  /* 0x0000f2003c007a0c */ /* 0x000fc60003f66270 */
[----:B-1----:R-:W1:Y:S06]  /*10620*/  LDS.128 R12, [R13+0x8080] ;  /* 0x008080000d0c7984 */ /* 0x002e6c0000000c00 */
[-C--:B------:R-:W-:Y:S02]  /*10630*/  @!P5 LEA R8, P2, R66, R4.reuse, 0x1 ;  /* 0x000000044208d211 */ /* 0x080fe400078408ff */
[-C--:B------:R-:W-:Y:S02]  /*10640*/  @!P4 LEA R6, P1, R64, R4.reuse, 0x1 ;  /* 0x000000044006c211 */ /* 0x080fe400078208ff */
[----:B------:R-:W-:-:S02]  /*10650*/  @!P3 LEA R4, P0, R60, R4, 0x1 ;  /* 0x000000043c04b211 */ /* 0x000fc400078008ff */
[-C--:B------:R-:W-:Y:S02]  /*10660*/  @!P5 LEA.HI.X R9, R66, R5.reuse, R67, 0x1, P2 ;  /* 0x000000054209d211 */ /* 0x080fe400010f0c43 */
[-C--:B------:R-:W-:Y:S02]  /*10670*/  @!P4 LEA.HI.X R7, R64, R5.reuse, R65, 0x1, P1 ;  /* 0x000000054007c211 */ /* 0x080fe400008f0c41 */
[----:B------:R-:W-:Y:S01]  /*10680*/  @!P3 LEA.HI.X R5, R60, R5, R62, 0x1, P0 ;  /* 0x000000053c05b211 */ /* 0x000fe200000f0c3e */
[----:B---3--:R3:W-:Y:S04]  /*10690*/  @!P5 ST.E.128 [R8.64], R20 ;  /* 0x000000140800d985 */ /* 0x0087e8000c101d06 */
[----:B----4-:R3:W-:Y:S04]  /*106a0*/  @!P4 ST.E.128 [R6.64], R16 ;  /* 0x000000100600c985 */ /* 0x0107e8000c101d06 */
[----:B-1----:R3:W-:Y:S02]  /*106b0*/  @!P3 ST.E.128 [R4.64], R12 ;  /* 0x0000000c0400b985 */ /* 0x0027e4000c101d06 */
.L_x_457:
[----:B---34-:R-:W-:Y:S05]  /*106c0*/  BSYNC B0 ;  /* 0x0000000000007941 */ /* 0x018fea0003800000 */
.L_x_456:
[----:B------:R-:W-:Y:S01]  /*106d0*/  IADD3 R6, R0, 0x20, RZ ;  /* 0x0000002000067810 */ /* 0x000fe20007ffe0ff */
[----:B------:R3:W4:Y:S01]  /*106e0*/  SHFL.IDX PT, R5, R2, 0x1, 0x181f ;  /* 0x00381f0002057f89 */ /* 0x00072200000e0000 */
[----:B------:R-:W-:Y:S02]  /*106f0*/  BSSY B0, `(.L_x_458) ;  /* 0x0000010000007945 */ /* 0x000fe40003800000 */
[----:B------:R-:W-:Y:S01]  /*10700*/  ISETP.GE.AND P0, PT, R6, UR4, PT ;  /* 0x0000000406007c0c */ /* 0x000fe2000bf06270 */
[----:B------:R3:W2:-:S12]  /*10710*/  SHFL.IDX PT, R4, R3, 0x1, 0x181f ;  /* 0x00381f0003047f89 */ /* 0x00069800000e0000 */
[----:B------:R-:W-:Y:S05]  /*10720*/  @P0 BRA `(.L_x_459) ;  /* 0x000000c000000947 */ /* 0x000fea0003800000 */
[----:B-----5:R-:W-:Y:S02]  /*10730*/  ISETP.GE.AND P2, PT, R66, c[0x0][0x3c8], PT ;  /* 0x0000f20042007a0c */ /* 0x020fe40003f46270 */
[----:B------:R-:W-:Y:S02]  /*10740*/  ISETP.GE.AND P1, PT, R64, c[0x0][0x3c8], PT ;  /* 0x0000f20040007a0c */ /* 0x000fe40003f26270 */
[----:B------:R-:W-:-:S09]  /*10750*/  ISETP.GE.AND P0, PT, R60, c[0x0][0x3c8], PT ;  /* 0x0000f2003c007a0c */ /* 0x000fd20003f06270 */
[-C--:B-12---:R-:W-:Y:S02]  /*10760*/  @!P2 LEA R8, P5, R66, R4.reuse, 0x1 ;  /* 0x000000044208a211 */ /* 0x086fe400078a08ff */
[-C--:B------:R-:W-:Y:S02]  /*10770*/  @!P1 LEA R6, P4, R64, R4.reuse, 0x1 ;  /* 0x0000000440069211 */ /* 0x080fe400078808ff */
[----:B------:R-:W-:Y:S02]  /*10780*/  @!P0 LEA R4, P3, R60, R4, 0x1 ;  /* 0x000000043c048211 */ /* 0x000fe400078608ff */
[-C--:B----4-:R-:W-:Y:S02]  /*10790*/  @!P2 LEA.HI.X R9, R66, R5.reuse, R67, 0x1, P5 ;  /* 0x000000054209a211 */ /* 0x090fe400028f0c43 */
[-C--:B------:R-:W-:Y:S02]  /*107a0*/  @!P1 LEA.HI.X R7, R64, R5.reuse, R65, 0x1, P4 ;  /* 0x0000000540079211 */ /* 0x080fe400020f0c41 */
[----:B------:R-:W-:Y:S01]  /*107b0*/  @!P0 LEA.HI.X R5, R60, R5, R62, 0x1, P3 ;  /* 0x000000053c058211 */ /* 0x000fe200018f0c3e */
[----:B------:R1:W-:Y:S04]  /*107c0*/  @!P2 ST.E.128 [R8.64], R32 ;  /* 0x000000200800a985 */ /* 0x0003e8000c101d06 */
[----:B------:R1:W-:Y:S04]  /*107d0*/  @!P1 ST.E.128 [R6.64], R28 ;  /* 0x0000001c06009985 */ /* 0x0003e8000c101d06 */
[----:B------:R1:W-:Y:S02]  /*107e0*/  @!P0 ST.E.128 [R4.64], R24 ;  /* 0x0000001804008985 */ /* 0x0003e4000c101d06 */
.L_x_459:
[----:B------:R-:W-:Y:S05]  /*107f0*/  BSYNC B0 ;  /* 0x0000000000007941 */ /* 0x000fea0003800000 */
.L_x_458:
[----:B-1----:R-:W-:Y:S01]  /*10800*/  IADD3 R6, R0, 0x40, RZ ;  /* 0x0000004000067810 */ /* 0x002fe20007ffe0ff */
[----:B----4-:R1:W4:Y:S01]  /*10810*/  SHFL.IDX PT, R5, R2, 0x2, 0x181f ;  /* 0x00581f0002057f89 */ /* 0x01032200000e0000 */
[----:B------:R-:W-:Y:S02]  /*10820*/  BSSY B0, `(.L_x_460) ;  /* 0x0000010000007945 */ /* 0x000fe40003800000 */
[----:B------:R-:W-:Y:S01]  /*10830*/  ISETP.GE.AND P0, PT, R6, UR4, PT ;  /* 0x0000000406007c0c */ /* 0x000fe2000bf06270 */
[----:B--2---:R1:W2:-:S12]  /*10840*/  SHFL.IDX PT, R4, R3, 0x2, 0x181f ;  /* 0x00581f0003047f89 */ /* 0x00429800000e0000 */
[----:B------:R-:W-:Y:S05]  /*10850*/  @P0 BRA `(.L_x_461) ;  /* 0x000000c000000947 */ /* 0x000fea0003800000 */
[----:B-----5:R-:W-:Y:S02]  /*10860*/  ISETP.GE.AND P2, PT, R66, c[0x0][0x3c8], PT ;  /* 0x0000f20042007a0c */ /* 0x020fe40003f46270 */
[----:B------:R-:W-:Y:S02]  /*10870*/  ISETP.GE.AND P1, PT, R64, c[0x0][0x3c8], PT ;  /* 0x0000f20040007a0c */ /* 0x000fe40003f26270 */
[----:B------:R-:W-:-:S09]  /*10880*/  ISETP.GE.AND P0, PT, R60, c[0x0][0x3c8], PT ;  /* 0x0000f2003c007a0c */ /* 0x000fd20003f06270 */
[-C--:B--2---:R-:W-:Y:S02]  /*10890*/  @!P2 LEA R8, P5, R66, R4.reuse, 0x1 ;  /* 0x000000044208a211 */ /* 0x084fe400078a08ff */
        /* <DEDUP_REMOVED lines=8> */
.L_x_461:
[----:B------:R-:W-:Y:S05]  /*10920*/  BSYNC B0 ;  /* 0x0000000000007941 */ /* 0x000fea0003800000 */
.L_x_460:
[----:B------:R-:W-:Y:S01]  /*10930*/  IADD3 R0, R0, 0x60, RZ ;  /* 0x0000006000007810 */ /* 0x000fe20007ffe0ff */
[----:B-1-3--:R-:W1:Y:S03]  /*10940*/  SHFL.IDX PT, R2, R2, 0x3, 0x181f ;  /* 0x00781f0002027f89 */ /* 0x00ae6600000e0000 */
[----:B------:R-:W-:Y:S01]  /*10950*/  ISETP.GE.AND P0, PT, R0, UR4, PT ;  /* 0x0000000400007c0c */ /* 0x000fe2000bf06270 */
[----:B------:R-:W3:-:S12]  /*10960*/  SHFL.IDX PT, R3, R3, 0x3, 0x181f ;  /* 0x00781f0003037f89 */ /* 0x000ed800000e0000 */
[----:B------:R-:W-:Y:S05]  /*10970*/  @P0 BRA `(.L_x_462) ;  /* 0x00000bd000000947 */ /* 0x000fea0003800000 */
[----:B-----5:R-:W-:Y:S02]  /*10980*/  ISETP.GE.AND P1, PT, R66, c[0x0][0x3c8], PT ;  /* 0x0000f20042007a0c */ /* 0x020fe40003f26270 */
[----:B------:R-:W-:-:S11]  /*10990*/  ISETP.GE.AND P0, PT, R64, c[0x0][0x3c8], PT ;  /* 0x0000f20040007a0c */ /* 0x000fd60003f06270 */
[-C--:B--23--:R-:W-:Y:S02]  /*109a0*/  @!P1 LEA R6, P3, R66, R3.reuse, 0x1 ;  /* 0x0000000342069211 */ /* 0x08cfe400078608ff */
[----:B------:R-:W-:Y:S02]  /*109b0*/  @!P0 LEA R4, P2, R64, R3, 0x1 ;  /* 0x0000000340048211 */ /* 0x000fe400078408ff */
[-C--:B-1----:R-:W-:Y:S02]  /*109c0*/  @!P1 LEA.HI.X R7, R66, R2.reuse, R67, 0x1, P3 ;  /* 0x0000000242079211 */ /* 0x082fe400018f0c43 */
[----:B----4-:R-:W-:-:S03]  /*109d0*/  @!P0 LEA.HI.X R5, R64, R2, R65, 0x1, P2 ;  /* 0x0000000240058211 */ /* 0x010fc600010f0c41 */
[----:B------:R1:W-:Y:S04]  /*109e0*/  @!P1 ST.E.128 [R6.64], R52 ;  /* 0x0000003406009985 */ /* 0x0003e8000c101d06 */
[----:B------:R1:W-:Y:S01]  /*109f0*/  @!P0 ST.E.128 [R4.64], R48 ;  /* 0x0000003004008985 */ /* 0x0003e2000c101d06 */
[----:B------:R-:W-:-:S13]  /*10a00*/  ISETP.GE.AND P0, PT, R60, c[0x0][0x3c8], PT ;  /* 0x0000f2003c007a0c */ /* 0x000fda0003f06270 */
[----:B------:R-:W-:Y:S05]  /*10a10*/  @P0 BRA `(.L_x_462) ;  /* 0x00000b3000000947 */ /* 0x000fea0003800000 */
[----:B-1----:R-:W-:-:S04]  /*10a20*/  LEA R4, P0, R60, R3, 0x1 ;  /* 0x000000033c047211 */ /* 0x002fc800078008ff */
[----:B------:R-:W-:-:S05]  /*10a30*/  LEA.HI.X R5, R60, R2, R62, 0x1, P0 ;  /* 0x000000023c057211 */ /* 0x000fca00000f0c3e */
[----:B------:R1:W-:Y:S01]  /*10a40*/  ST.E.128 [R4.64], R56 ;  /* 0x0000003804007985 */ /* 0x0003e2000c101d06 */
[----:B------:R-:W-:Y:S05]  /*10a50*/  BRA `(.L_x_462) ;  /* 0x00000af000007947 */ /* 0x000fea0003800000 */
.L_x_454:
[----:B------:R-:W2:Y:S04]  /*10a60*/  LDL R0, [R1+0x58] ;  /* 0x0000580001007983 */ /* 0x000ea80000100800 */
[----:B------:R-:W3:Y:S04]  /*10a70*/  LDL R14, [R1+0x4c] ;  /* 0x00004c00010e7983 */ /* 0x000ee80000100800 */
[----:B------:R-:W4:Y:S01]  /*10a80*/  LDL R13, [R1+0x50] ;  /* 0x00005000010d7983 */ /* 0x000f220000100800 */
[----:B------:R-:W-:Y:S03]  /*10a90*/  BSSY B0, `(.L_x_463) ;  /* 0x0000025000007945 */ /* 0x000fe60003800000 */
[----:B------:R-:W1:Y:S02]  /*10aa0*/  S2R R12, SR_TID.X ;  /* 0x00000000000c7919 */ /* 0x000e640000002100 */
[----:B-1----:R-:W-:Y:S01]  /*10ab0*/  ISETP.GE.AND P0, PT, R12, 0x80, PT ;  /* 0x000000800c00780c */ /* 0x002fe20003f06270 */
[----:B--2---:R-:W-:Y:S01]  /*10ac0*/  IMAD.MOV.U32 R11, RZ, RZ, R0 ;  /* 0x000000ffff0b7224 */ /* 0x004fe200078e0000 */
[----:B---3--:R-:W-:-:S02]  /*10ad0*/  SHF.R.S32.HI R7, RZ, 0x1f, R14 ;  /* 0x0000001fff077819 */ /* 0x008fc4000001140e */
[----:B----4-:R-:W-:-:S09]  /*10ae0*/  SHF.R.S32.HI R8, RZ, 0x1f, R13 ;  /* 0x0000001fff087819 */ /* 0x010fd2000001140d */
[----:B------:R-:W-:Y:S05]  /*10af0*/  @P0 BRA `(.L_x_464) ;  /* 0x000001e000000947 */ /* 0x000fea0003800000 */
[----:B------:R-:W-:Y:S02]  /*10b00*/  MOV R2, c[0x0][0x4e8] ;  /* 0x00013a0000027a02 */ /* 0x000fe40000000f00 */
[----:B------:R-:W-:-:S03]  /*10b10*/  IADD3 R6, R11, R12, RZ ;  /* 0x0000000c0b067210 */ /* 0x000fc60007ffe0ff */
[----:B------:R-:W-:-:S05]  /*10b20*/  IMAD R0, R2, c[0x0][0x388], RZ ;  /* 0x0000e20002007a24 */ /* 0x000fca00078e02ff */
[----:B------:R-:W-:-:S13]  /*10b30*/  ISETP.GE.AND P0, PT, R6, R0, PT ;  /* 0x000000000600720c */ /* 0x000fda0003f06270 */
[----:B------:R-:W-:Y:S05]  /*10b40*/  @P0 BRA `(.L_x_464) ;  /* 0x0000019000000947 */ /* 0x000fea0003800000 */
[----:B------:R-:W-:Y:S01]  /*10b50*/  ISETP.NE.AND P0, PT, R2, 0x1, PT ;  /* 0x000000010200780c */ /* 0x000fe20003f05270 */
[----:B------:R-:W-:Y:S01]  /*10b60*/  IMAD R4, R7, c[0x0][0x490], RZ ;  /* 0x0001240007047a24 */ /* 0x000fe200078e02ff */
[----:B------:R-:W-:Y:S01]  /*10b70*/  MOV R0, R6 ;  /* 0x0000000600007202 */ /* 0x000fe20000000f00 */
[----:B------:R-:W-:-:S04]  /*10b80*/  IMAD.WIDE.U32 R2, R14, c[0x0][0x490], RZ ;  /* 0x000124000e027a25 */ /* 0x000fc800078e00ff */
[----:B------:R-:W-:Y:S02]  /*10b90*/  IMAD R4, R14, c[0x0][0x494], R4 ;  /* 0x000125000e047a24 */ /* 0x000fe400078e0204 */
[----:B------:R-:W-:-:S03]  /*10ba0*/  IMAD R10, R8, c[0x0][0x498], RZ ;  /* 0x00012600080a7a24 */ /* 0x000fc600078e02ff */
[----:B------:R-:W-:Y:S01]  /*10bb0*/  IADD3 R3, R3, R4, RZ ;  /* 0x0000000403037210 */ /* 0x000fe20007ffe0ff */
[----:B------:R-:W-:-:S05]  /*10bc0*/  @P0 IMAD.HI.U32 R5, R6, c[0x0][0x4ec], RZ ;  /* 0x00013b0006050a27 */ /* 0x000fca00078e00ff */
[----:B------:R-:W-:Y:S01]  /*10bd0*/  @P0 SHF.R.U32.HI R0, RZ, c[0x0][0x4f0], R5 ;  /* 0x00013c00ff000a19 */ /* 0x000fe20000011605 */
[----:B------:R-:W-:-:S03]  /*10be0*/  IMAD.WIDE.U32 R4, R13, c[0x0][0x498], R2 ;  /* 0x000126000d047a25 */ /* 0x000fc600078e0002 */
[C---:B------:R-:W-:Y:S01]  /*10bf0*/  IADD3 R9, -R0.reuse, RZ, RZ ;  /* 0x000000ff00097210 */ /* 0x040fe20007ffe1ff */
[----:B------:R-:W-:Y:S01]  /*10c00*/  IMAD R3, R13, c[0x0][0x49c], R10 ;  /* 0x000127000d037a24 */ /* 0x000fe200078e020a */
[----:B------:R-:W-:-:S03]  /*10c10*/  IADD3 R4, P0, R0, R4, RZ ;  /* 0x0000000400047210 */ /* 0x000fc60007f1e0ff */
[----:B------:R-:W-:Y:S01]  /*10c20*/  IMAD R2, R9, c[0x0][0x4e8], R6 ;  /* 0x00013a0009027a24 */ /* 0x000fe200078e0206 */
[----:B------:R-:W-:-:S04]  /*10c30*/  SHF.R.S32.HI R6, RZ, 0x1f, R0 ;  /* 0x0000001fff067819 */ /* 0x000fc80000011400 */
[----:B------:R-:W-:Y:S02]  /*10c40*/  SHF.R.S32.HI R0, RZ, 0x1f, R2 ;  /* 0x0000001fff007819 */ /* 0x000fe40000011402 */
[----:B------:R-:W-:-:S03]  /*10c50*/  IADD3.X R5, R6, R5, R3, P0, !PT ;  /* 0x0000000506057210 */ /* 0x000fc600007fe403 */
[----:B------:R-:W-:-:S04]  /*10c60*/  IMAD R0, R0, c[0x0][0x488], RZ ;  /* 0x0001220000007a24 */ /* 0x000fc800078e02ff */
[C---:B------:R-:W-:Y:S02]  /*10c70*/  IMAD R0, R2.reuse, c[0x0][0x48c], R0 ;  /* 0x0001230002007a24 */ /* 0x040fe400078e0200 */
[----:B------:R-:W-:-:S05]  /*10c80*/  IMAD.WIDE.U32 R2, R2, c[0x0][0x488], R4 ;  /* 0x0001220002027a25 */ /* 0x000fca00078e0004 */
[----:B------:R-:W-:Y:S02]  /*10c90*/  IADD3 R0, R3, R0, RZ ;  /* 0x0000000003007210 */ /* 0x000fe40007ffe0ff */
[----:B------:R-:W-:-:S04]  /*10ca0*/  LEA R4, P0, R2, c[0x0][0x450], 0x2 ;  /* 0x0001140002047a11 */ /* 0x000fc800078010ff */
[----:B------:R-:W-:Y:S02]  /*10cb0*/  LEA.HI.X R5, R2, c[0x0][0x454], R0, 0x2, P0 ;  /* 0x0001150002057a11 */ /* 0x000fe400000f1400 */
[----:B------:R-:W-:-:S05]  /*10cc0*/  MOV R0, 0xff800000 ;  /* 0xff80000000007802 */ /* 0x000fca0000000f00 */
[----:B------:R1:W-:Y:S02]  /*10cd0*/  STG.E [R4.64], R0 ;  /* 0x0000000004007986 */ /* 0x0003e4000c101906 */
.L_x_464:
[----:B------:R-:W-:Y:S05]  /*10ce0*/  BSYNC B0 ;  /* 0x0000000000007941 */ /* 0x000fea0003800000 */
.L_x_463:
[----:B------:R-:W2:Y:S01]  /*10cf0*/  LDL R2, [R1+0x8c] ;  /* 0x00008c0001027983 */ /* 0x000ea20000100800 */
[----:B-1----:R-:W-:Y:S01]  /*10d00*/  MOV R0, c[0x0][0x4e8] ;  /* 0x00013a0000007a02 */ /* 0x002fe20000000f00 */
[----:B------:R-:W-:Y:S01]  /*10d10*/  IMAD R7, R7, c[0x0][0x3e8], RZ ;  /* 0x0000fa0007077a24 */ /* 0x000fe200078e02ff */
[----:B------:R-:W-:Y:S01]  /*10d20*/  SHF.R.S32.HI R9, RZ, 0x1f, R12 ;  /* 0x0000001fff097819 */ /* 0x000fe2000001140c */
[----:B------:R-:W-:Y:S01]  /*10d30*/  IMAD R8, R8, c[0x0][0x3f0], RZ ;  /* 0x0000fc0008087a24 */ /* 0x000fe200078e02ff */
[----:B------:R-:W-:Y:S01]  /*10d40*/  ISETP.NE.AND P0, PT, R0, 0x1, PT ;  /* 0x000000010000780c */ /* 0x000fe20003f05270 */
[----:B------:R-:W-:Y:S01]  /*10d50*/  IMAD R7, R14, c[0x0][0x3ec], R7 ;  /* 0x0000fb000e077a24 */ /* 0x000fe200078e0207 */
[----:B------:R-:W-:Y:S01]  /*10d60*/  LEA.HI R9, R9, R12, RZ, 0x3 ;  /* 0x0000000c09097211 */ /* 0x000fe200078f18ff */
[----:B------:R-:W-:-:S03]  /*10d70*/  IMAD R8, R13, c[0x0][0x3f4], R8 ;  /* 0x0000fd000d087a24 */ /* 0x000fc600078e0208 */
[----:B------:R-:W-:Y:S02]  /*10d80*/  SHF.R.S32.HI R9, RZ, 0x3, R9 ;  /* 0x00000003ff097819 */ /* 0x000fe40000011409 */
[----:B--2---:R-:W-:Y:S01]  /*10d90*/  IADD3 R4, R2, R11, RZ ;  /* 0x0000000b02047210 */ /* 0x004fe20007ffe0ff */
[----:B------:R-:W-:-:S03]  /*10da0*/  IMAD.WIDE.U32 R2, R14, c[0x0][0x3e8], RZ ;  /* 0x0000fa000e027a25 */ /* 0x000fc600078e00ff */
[----:B------:R-:W-:Y:S01]  /*10db0*/  MOV R0, R4 ;  /* 0x0000000400007202 */ /* 0x000fe20000000f00 */
[----:B------:R-:W-:-:S04]  /*10dc0*/  @P0 IMAD.HI.U32 R5, R4, c[0x0][0x4ec], RZ ;  /* 0x00013b0004050a27 */ /* 0x000fc800078e00ff */
[----:B------:R-:W-:Y:S01]  /*10dd0*/  IMAD.IADD R3, R3, 0x1, R7 ;  /* 0x0000000103037824 */ /* 0x000fe200078e0207 */
[----:B------:R-:W-:-:S03]  /*10de0*/  @P0 SHF.R.U32.HI R0, RZ, c[0x0][0x4f0], R5 ;  /* 0x00013c00ff000a19 */ /* 0x000fc60000011605 */
[----:B------:R-:W-:Y:S01]  /*10df0*/  IMAD.WIDE.U32 R2, R13, c[0x0][0x3f0], R2 ;  /* 0x0000fc000d027a25 */ /* 0x000fe200078e0002 */
[----:B------:R-:W-:Y:S02]  /*10e00*/  SHF.R.S32.HI R5, RZ, 0x1f, R0 ;  /* 0x0000001fff057819 */ /* 0x000fe40000011400 */
[----:B------:R-:W-:Y:S02]  /*10e10*/  IADD3 R6, -R0, RZ, RZ ;  /* 0x000000ff00067210 */ /* 0x000fe40007ffe1ff */
[----:B------:R-:W-:Y:S01]  /*10e20*/  IADD3 R3, R3, R8, RZ ;  /* 0x0000000803037210 */ /* 0x000fe20007ffe0ff */
[----:B------:R-:W-:Y:S02]  /*10e30*/  IMAD R5, R5, c[0x0][0x3e0], RZ ;  /* 0x0000f80005057a24 */ /* 0x000fe400078e02ff */
[----:B------:R-:W-:Y:S02]  /*10e40*/  IMAD R6, R6, c[0x0][0x4e8], R4 ;  /* 0x00013a0006067a24 */ /* 0x000fe400078e0204 */
[----:B------:R-:W-:-:S02]  /*10e50*/  IMAD R4, R0, c[0x0][0x3e4], R5 ;  /* 0x0000f90000047a24 */ /* 0x000fc400078e0205 */
[----:B------:R-:W-:Y:S01]  /*10e60*/  IMAD.WIDE.U32 R2, R0, c[0x0][0x3e0], R2 ;  /* 0x0000f80000027a25 */ /* 0x000fe200078e0002 */
[----:B------:R-:W-:-:S03]  /*10e70*/  SHF.R.S32.HI R0, RZ, 0x1f, R6 ;  /* 0x0000001fff007819 */ /* 0x000fc60000011406 */
[----:B------:R-:W-:Y:S02]  /*10e80*/  IMAD.IADD R3, R3, 0x1, R4 ;  /* 0x0000000103037824 */ /* 0x000fe400078e0204 */
[----:B------:R-:W-:Y:S02]  /*10e90*/  IMAD R0, R0, c[0x0][0x3d8], RZ ;  /* 0x0000f60000007a24 */ /* 0x000fe400078e02ff */
[----:B------:R-:W-:-:S04]  /*10ea0*/  IMAD.WIDE.U32 R4, R6, c[0x0][0x3d8], R2 ;  /* 0x0000f60006047a25 */ /* 0x000fc800078e0002 */
[----:B------:R-:W-:Y:S01]  /*10eb0*/  IMAD R6, R6, c[0x0][0x3dc], R0 ;  /* 0x0000f70006067a24 */ /* 0x000fe200078e0200 */
[----:B------:R-:W-:Y:S02]  /*10ec0*/  LEA R3, P0, R4, c[0x0][0x380], 0x1 ;  /* 0x0000e00004037a11 */ /* 0x000fe400078008ff */
[----:B------:R-:W-:Y:S02]  /*10ed0*/  IADD3 R0, R9, R11, RZ ;  /* 0x0000000b09007210 */ /* 0x000fe40007ffe0ff */
[----:B------:R-:W-:-:S04]  /*10ee0*/  IADD3 R2, R5, R6, RZ ;  /* 0x0000000605027210 */ /* 0x000fc80007ffe0ff */
[----:B------:R-:W-:Y:S01]  /*10ef0*/  LEA.HI.X R2, R4, c[0x0][0x384], R2, 0x1, P0 ;  /* 0x0000e10004027a11 */ /* 0x000fe200000f0c02 */
[----:B------:R-:W-:Y:S05]  /*10f00*/  BRA.DIV ~URZ, `(.L_x_465) ;  /* 0x000008f27f007947 */ /* 0x000fea000b800000 */
[----:B------:R1:W2:Y:S02]  /*10f10*/  SHFL.IDX PT, R5, R2, RZ, 0x181f ;  /* 0x00181fff02057589 */ /* 0x0002a400000e0000 */
.L_x_483:
[----:B------:R-:W-:Y:S05]  /*10f20*/  BRA.DIV ~URZ, `(.L_x_466) ;  /* 0x000009427f007947 */ /* 0x000fea000b800000 */
[----:B------:R3:W4:Y:S02]  /*10f30*/  SHFL.IDX PT, R4, R3, RZ, 0x181f ;  /* 0x00181fff03047589 */ /* 0x00072400000e0000 */
.L_x_484:
[----:B------:R-:W-:Y:S01]  /*10f40*/  MOV R10, c[0x0][0x4e8] ;  /* 0x00013a00000a7a02 */ /* 0x000fe20000000f00 */
[----:B------:R-:W-:Y:S04]  /*10f50*/  BSSY B0, `(.L_x_467) ;  /* 0x0000015000007945 */ /* 0x000fe80003800000 */
[----:B------:R-:W-:-:S05]  /*10f60*/  IMAD R10, R10, c[0x0][0x388], RZ ;  /* 0x0000e2000a0a7a24 */ /* 0x000fca00078e02ff */
[----:B------:R-:W-:-:S13]  /*10f70*/  ISETP.GE.AND P0, PT, R0, R10, PT ;  /* 0x0000000a0000720c */ /* 0x000fda0003f06270 */
[----:B------:R-:W-:Y:S05]  /*10f80*/  @P0 BRA `(.L_x_468) ;  /* 0x0000011000000947 */ /* 0x000fea0003800000 */
[----:B------:R-:W5:Y:S04]  /*10f90*/  LDL.64 R16, [R1+0x38] ;  /* 0x0000380001107983 */ /* 0x000f680000100a00 */
[----:B---3--:R-:W3:Y:S04]  /*10fa0*/  LDL R13, [R1+0x44] ;  /* 0x00004400010d7983 */ /* 0x008ee80000100800 */
[----:B----4-:R-:W4:Y:S04]  /*10fb0*/  LDL R11, [R1+0x48] ;  /* 0x00004800010b7983 */ /* 0x010f280000100800 */
[----:B--2---:R-:W2:Y:S04]  /*10fc0*/  LDL R14, [R1+0x60] ;  /* 0x00006000010e7983 */ /* 0x004ea80000100800 */
[----:B------:R-:W2:Y:S01]  /*10fd0*/  LDL R12, [R1+0x5c] ;  /* 0x00005c00010c7983 */ /* 0x000ea20000100800 */
[----:B-----5:R-:W-:-:S02]  /*10fe0*/  ISETP.GE.AND P2, PT, R16, c[0x0][0x3c8], PT ;  /* 0x0000f20010007a0c */ /* 0x020fc40003f46270 */
[----:B---3--:R-:W-:Y:S02]  /*10ff0*/  ISETP.GE.AND P1, PT, R13, c[0x0][0x3c8], PT ;  /* 0x0000f2000d007a0c */ /* 0x008fe40003f26270 */
[----:B----4-:R-:W-:-:S09]  /*11000*/  ISETP.GE.AND P0, PT, R11, c[0x0][0x3c8], PT ;  /* 0x0000f2000b007a0c */ /* 0x010fd20003f06270 */
[CC--:B------:R-:W-:Y:S02]  /*11010*/  @!P2 LEA R8, P5, R16.reuse, R4.reuse, 0x1 ;  /* 0x000000041008a211 */ /* 0x0c0fe400078a08ff */
[-C--:B------:R-:W-:Y:S02]  /*11020*/  @!P1 LEA R6, P4, R13, R4.reuse, 0x1 ;  /* 0x000000040d069211 */ /* 0x080fe400078808ff */
[-C--:B------:R-:W-:Y:S02]  /*11030*/  @!P2 LEA.HI.X R9, R16, R5.reuse, R17, 0x1, P5 ;  /* 0x000000051009a211 */ /* 0x080fe400028f0c11 */
[----:B------:R-:W-:Y:S02]  /*11040*/  @!P0 LEA R4, P3, R11, R4, 0x1 ;  /* 0x000000040b048211 */ /* 0x000fe400078608ff */
[-C--:B--2---:R-:W-:Y:S02]  /*11050*/  @!P1 LEA.HI.X R7, R13, R5.reuse, R14, 0x1, P4 ;  /* 0x000000050d079211 */ /* 0x084fe400020f0c0e */
[----:B------:R-:W-:Y:S01]  /*11060*/  @!P0 LEA.HI.X R5, R11, R5, R12, 0x1, P3 ;  /* 0x000000050b058211 */ /* 0x000fe200018f0c0c */
[----:B------:R2:W-:Y:S04]  /*11070*/  @!P2 ST.E.128 [R8.64], RZ ;  /* 0x000000ff0800a985 */ /* 0x0005e8000c101d06 */
[----:B------:R2:W-:Y:S04]  /*11080*/  @!P1 ST.E.128 [R6.64], RZ ;  /* 0x000000ff06009985 */ /* 0x0005e8000c101d06 */
[----:B------:R2:W-:Y:S02]  /*11090*/  @!P0 ST.E.128 [R4.64], RZ ;  /* 0x000000ff04008985 */ /* 0x0005e4000c101d06 */
.L_x_468:
[----:B------:R-:W-:Y:S05]  /*110a0*/  BSYNC B0 ;  /* 0x0000000000007941 */ /* 0x000fea0003800000 */
.L_x_467:
[----:B------:R-:W-:Y:S05]  /*110b0*/  BRA.DIV ~URZ, `(.L_x_469) ;  /* 0x000008127f007947 */ /* 0x000fea000b800000 */
[----:B--2---:R2:W1:Y:S04]  /*110c0*/  SHFL.IDX PT, R5, R2, 0x1, 0x181f ;  /* 0x00381f0002057f89 */ /* 0x00446800000e0000 */
[----:B----4-:R2:W4:Y:S02]  /*110d0*/  SHFL.IDX PT, R4, R3, 0x1, 0x181f ;  /* 0x00381f0003047f89 */ /* 0x01052400000e0000 */
.L_x_485:
[----:B------:R-:W-:Y:S01]  /*110e0*/  IADD3 R6, R0, 0x20, RZ ;  /* 0x0000002000067810 */ /* 0x000fe20007ffe0ff */
[----:B------:R-:W-:Y:S03]  /*110f0*/  BSSY B0, `(.L_x_470) ;  /* 0x0000014000007945 */ /* 0x000fe60003800000 */
[----:B------:R-:W-:-:S13]  /*11100*/  ISETP.GE.AND P0, PT, R6, R10, PT ;  /* 0x0000000a0600720c */ /* 0x000fda0003f06270 */
[----:B------:R-:W-:Y:S05]  /*11110*/  @P0 BRA `(.L_x_471) ;  /* 0x0000011000000947 */ /* 0x000fea0003800000 */
[----:B------:R-:W5:Y:S04]  /*11120*/  LDL.64 R16, [R1+0x38] ;  /* 0x0000380001107983 */ /* 0x000f680000100a00 */
[----:B--2---:R-:W2:Y:S04]  /*11130*/  LDL R13, [R1+0x44] ;  /* 0x00004400010d7983 */ /* 0x004ea80000100800 */
[----:B---3--:R-:W3:Y:S04]  /*11140*/  LDL R11, [R1+0x48] ;  /* 0x00004800010b7983 */ /* 0x008ee80000100800 */
[----:B----4-:R-:W4:Y:S04]  /*11150*/  LDL R14, [R1+0x60] ;  /* 0x00006000010e7983 */ /* 0x010f280000100800 */
[----:B------:R-:W4:Y:S01]  /*11160*/  LDL R12, [R1+0x5c] ;  /* 0x00005c00010c7983 */ /* 0x000f220000100800 */
[----:B-----5:R-:W-:-:S02]  /*11170*/  ISETP.GE.AND P2, PT, R16, c[0x0][0x3c8], PT ;  /* 0x0000f20010007a0c */ /* 0x020fc40003f46270 */
[----:B--2---:R-:W-:Y:S02]  /*11180*/  ISETP.GE.AND P1, PT, R13, c[0x0][0x3c8], PT ;  /* 0x0000f2000d007a0c */ /* 0x004fe40003f26270 */
[----:B---3--:R-:W-:-:S09]  /*11190*/  ISETP.GE.AND P0, PT, R11, c[0x0][0x3c8], PT ;  /* 0x0000f2000b007a0c */ /* 0x008fd20003f06270 */
[CC--:B------:R-:W-:Y:S02]  /*111a0*/  @!P2 LEA R8, P5, R16.reuse, R4.reuse, 0x1 ;  /* 0x000000041008a211 */ /* 0x0c0fe400078a08ff */
[-C--:B------:R-:W-:Y:S02]  /*111b0*/  @!P1 LEA R6, P4, R13, R4.reuse, 0x1 ;  /* 0x000000040d069211 */ /* 0x080fe400078808ff */
[-C--:B-1----:R-:W-:Y:S02]  /*111c0*/  @!P2 LEA.HI.X R9, R16, R5.reuse, R17, 0x1, P5 ;  /* 0x000000051009a211 */ /* 0x082fe400028f0c11 */
[----:B------:R-:W-:Y:S02]  /*111d0*/  @!P0 LEA R4, P3, R11, R4, 0x1 ;  /* 0x000000040b048211 */ /* 0x000fe400078608ff */
[-C--:B----4-:R-:W-:Y:S02]  /*111e0*/  @!P1 LEA.HI.X R7, R13, R5.reuse, R14, 0x1, P4 ;  /* 0x000000050d079211 */ /* 0x090fe400020f0c0e */
[----:B------:R-:W-:Y:S01]  /*111f0*/  @!P0 LEA.HI.X R5, R11, R5, R12, 0x1, P3 ;  /* 0x000000050b058211 */ /* 0x000fe200018f0c0c */
[----:B------:R1:W-:Y:S04]  /*11200*/  @!P2 ST.E.128 [R8.64], RZ ;  /* 0x000000ff0800a985 */ /* 0x0003e8000c101d06 */
[----:B------:R1:W-:Y:S04]  /*11210*/  @!P1 ST.E.128 [R6.64], RZ ;  /* 0x000000ff06009985 */ /* 0x0003e8000c101d06 */
[----:B------:R1:W-:Y:S02]  /*11220*/  @!P0 ST.E.128 [R4.64], RZ ;  /* 0x000000ff04008985 */ /* 0x0003e4000c101d06 */
.L_x_471:
[----:B------:R-:W-:Y:S05]  /*11230*/  BSYNC B0 ;  /* 0x0000000000007941 */ /* 0x000fea0003800000 */
.L_x_470:
[----:B------:R-:W-:Y:S05]  /*11240*/  BRA.DIV ~URZ, `(.L_x_472) ;  /* 0x000007427f007947 */ /* 0x000fea000b800000 */
[----:B-1----:R1:W2:Y:S02]  /*11250*/  SHFL.IDX PT, R5, R2, 0x2, 0x181f ;  /* 0x00581f0002057f89 */ /* 0x0022a400000e0000 */
.L_x_486:
[----:B------:R-:W-:Y:S05]  /*11260*/  BRA.DIV ~URZ, `(.L_x_473) ;  /* 0x000007927f007947 */ /* 0x000fea000b800000 */
[----:B----4-:R4:W1:Y:S02]  /*11270*/  SHFL.IDX PT, R4, R3, 0x2, 0x181f ;  /* 0x00581f0003047f89 */ /* 0x01086400000e0000 */
.L_x_487:
[----:B------:R-:W-:Y:S01]  /*11280*/  IADD3 R6, R0, 0x40, RZ ;  /* 0x0000004000067810 */ /* 0x000fe20007ffe0ff */
[----:B------:R-:W-:Y:S03]  /*11290*/  BSSY B0, `(.L_x_474) ;  /* 0x0000014000007945 */ /* 0x000fe60003800000 */
        /* <DEDUP_REMOVED lines=10> */
[CC--:B-1----:R-:W-:Y:S02]  /*11340*/  @!P2 LEA R8, P5, R16.reuse, R4.reuse, 0x1 ;  /* 0x000000041008a211 */ /* 0x0c2fe400078a08ff */
        /* <DEDUP_REMOVED lines=8> */
.L_x_475:
[----:B------:R-:W-:Y:S05]  /*113d0*/  BSYNC B0 ;  /* 0x0000000000007941 */ /* 0x000fea0003800000 */
.L_x_474:
[----:B------:R-:W-:Y:S05]  /*113e0*/  BRA.DIV ~URZ, `(.L_x_476) ;  /* 0x000006727f007947 */ /* 0x000fea000b800000 */
[----:B-12---:R-:W1:Y:S04]  /*113f0*/  SHFL.IDX PT, R2, R2, 0x3, 0x181f ;  /* 0x00781f0002027f89 */ /* 0x006e6800000e0000 */
[----:B---34-:R-:W2:Y:S02]  /*11400*/  SHFL.IDX PT, R3, R3, 0x3, 0x181f ;  /* 0x00781f0003037f89 */ /* 0x018ea400000e0000 */
.L_x_488:
[----:B------:R-:W-:-:S04]  /*11410*/  IADD3 R0, R0, 0x60, RZ ;  /* 0x0000006000007810 */ /* 0x000fc80007ffe0ff */
[----:B------:R-:W-:-:S13]  /*11420*/  ISETP.GE.AND P0, PT, R0, R10, PT ;  /* 0x0000000a0000720c */ /* 0x000fda0003f06270 */
[----:B------:R-:W-:Y:S05]  /*11430*/  @P0 BRA `(.L_x_462) ;  /* 0x0000011000000947 */ /* 0x000fea0003800000 */
[----:B------:R-:W3:Y:S04]  /*11440*/  LDL.64 R16, [R1+0x38] ;  /* 0x0000380001107983 */ /* 0x000ee80000100a00 */
[----:B------:R-:W4:Y:S04]  /*11450*/  LDL R13, [R1+0x44] ;  /* 0x00004400010d7983 */ /* 0x000f280000100800 */
[----:B------:R-:W5:Y:S04]  /*11460*/  LDL R11, [R1+0x48] ;  /* 0x00004800010b7983 */ /* 0x000f680000100800 */
[----:B--2---:R-:W2:Y:S04]  /*11470*/  LDL R14, [R1+0x60] ;  /* 0x00006000010e7983 */ /* 0x004ea80000100800 */
[----:B------:R-:W2:Y:S01]  /*11480*/  LDL R12, [R1+0x5c] ;  /* 0x00005c00010c7983 */ /* 0x000ea20000100800 */
[----:B---3--:R-:W-:-:S02]  /*11490*/  ISETP.GE.AND P2, PT, R16, c[0x0][0x3c8], PT ;  /* 0x0000f20010007a0c */ /* 0x008fc40003f46270 */
[----:B----4-:R-:W-:Y:S02]  /*114a0*/  ISETP.GE.AND P1, PT, R13, c[0x0][0x3c8], PT ;  /* 0x0000f2000d007a0c */ /* 0x010fe40003f26270 */
[----:B-----5:R-:W-:-:S09]  /*114b0*/  ISETP.GE.AND P0, PT, R11, c[0x0][0x3c8], PT ;  /* 0x0000f2000b007a0c */ /* 0x020fd20003f06270 */
[CC--:B------:R-:W-:Y:S02]  /*114c0*/  @!P2 LEA R8, P5, R16.reuse, R3.reuse, 0x1 ;  /* 0x000000031008a211 */ /* 0x0c0fe400078a08ff */
[-C--:B------:R-:W-:Y:S02]  /*114d0*/  @!P1 LEA R6, P4, R13, R3.reuse, 0x1 ;  /* 0x000000030d069211 */ /* 0x080fe400078808ff */
[-C--:B-1----:R-:W-:Y:S02]  /*114e0*/  @!P2 LEA.HI.X R9, R16, R2.reuse, R17, 0x1, P5 ;  /* 0x000000021009a211 */ /* 0x082fe400028f0c11 */
[----:B------:R-:W-:Y:S02]  /*114f0*/  @!P0 LEA R4, P3, R11, R3, 0x1 ;  /* 0x000000030b048211 */ /* 0x000fe400078608ff */
[-C--:B--2---:R-:W-:Y:S02]  /*11500*/  @!P1 LEA.HI.X R7, R13, R2.reuse, R14, 0x1, P4 ;  /* 0x000000020d079211 */ /* 0x084fe400020f0c0e */
[----:B------:R-:W-:Y:S01]  /*11510*/  @!P0 LEA.HI.X R5, R11, R2, R12, 0x1, P3 ;  /* 0x000000020b058211 */ /* 0x000fe200018f0c0c */
[----:B------:R1:W-:Y:S04]  /*11520*/  @!P2 ST.E.128 [R8.64], RZ ;  /* 0x000000ff0800a985 */ /* 0x0003e8000c101d06 */
[----:B------:R1:W-:Y:S04]  /*11530*/  @!P1 ST.E.128 [R6.64], RZ ;  /* 0x000000ff06009985 */ /* 0x0003e8000c101d06 */
[----:B------:R1:W-:Y:S02]  /*11540*/  @!P0 ST.E.128 [R4.64], RZ ;  /* 0x000000ff04008985 */ /* 0x0003e4000c101d06 */
.L_x_462:
[----:B------:R-:W-:Y:S05]  /*11550*/  BSYNC B1 ;  /* 0x0000000000017941 */ /* 0x000fea0003800000 */
.L_x_453:
[----:B----4-:R-:W4:Y:S02]  /*11560*/  LDL R0, [R1+0x90] ;  /* 0x0000900001007983 */ /* 0x010f240000100800 */
[----:B----4-:R-:W-:-:S13]  /*11570*/  ISETP.NE.AND P0, PT, R0, RZ, PT ;  /* 0x000000ff0000720c */ /* 0x010fda0003f05270 */
[----:B------:R-:W-:Y:S01]  /*11580*/  @P0 WARPSYNC 0xffffffff ;  /* 0xffffffff00000948 */ /* 0x000fe20003800000 */
[----:B------:R-:W-:Y:S06]  /*11590*/  @P0 BAR.SYNC.DEFER_BLOCKING 0x5, 0x100 ;  /* 0x0144000000000b1d */ /* 0x000fec0000010000 */
[----:B------:R-:W4:Y:S04]  /*115a0*/  @P0 LDS R0, [0x15100] ;  /* 0x01510000ff000984 */ /* 0x000f280000000800 */
[----:B----4-:R4:W-:Y:S04]  /*115b0*/  @P0 STL [R1+0x64], R0 ;  /* 0x0000640001000387 */ /* 0x0109e80000100800 */
[----:B------:R-:W-:Y:S06]  /*115c0*/  @P0 BAR.ARV 0x4, 0x100 ;  /* 0x0104000000000b1d */ /* 0x000fec0000002000 */
[----:B------:R-:W-:Y:S05]  /*115d0*/  @P0 BRA `(.L_x_477) ;  /* 0x0000007000000947 */ /* 0x000fea0003800000 */
[----:B------:R-:W-:Y:S05]  /*115e0*/  BRA.DIV ~URZ, `(.L_x_478) ;  /* 0x000005427f007947 */ /* 0x000fea000b800000 */
[----:B----4-:R4:W3:Y:S02]  /*115f0*/  SHFL.IDX PT, R0, R61, RZ, 0x1f ;  /* 0x00001fff3d007589 */ /* 0x0108e400000e0000 */
.L_x_489:
[----:B------:R-:W-:Y:S01]  /*11600*/  WARPSYNC 0xffffffff ;  /* 0xffffffff00007948 */ /* 0x000fe20003800000 */
[----:B------:R-:W-:Y:S06]  /*11610*/  BAR.SYNC.DEFER_BLOCKING 0x4, 0x100 ;  /* 0x0104000000007b1d */ /* 0x000fec0000010000 */
[----:B---3--:R3:W-:Y:S04]  /*11620*/  STL [R1+0x64], R0 ;  /* 0x0000640001007387 */ /* 0x0087e80000100800 */
[----:B------:R3:W-:Y:S04]  /*11630*/  @!P6 STS [0x15100], R61 ;  /* 0x0151003dff00e388 */ /* 0x0007e80000000800 */
[----:B------:R-:W-:Y:S06]  /*11640*/  BAR.ARV 0x5, 0x100 ;  /* 0x0144000000007b1d */ /* 0x000fec0000002000 */
.L_x_477:
[----:B---34-:R-:W3:Y:S02]  /*11650*/  LDL R0, [R1+0x64] ;  /* 0x0000640001007983 */ /* 0x018ee40000100800 */
[----:B---3--:R-:W-:-:S13]  /*11660*/  ISETP.GE.AND P0, PT, R0, c[0x0][0x538], PT ;  /* 0x00014e0000007a0c */ /* 0x008fda0003f06270 */
[----:B-12--5:R-:W-:Y:S01]  /*11670*/  @P0 CALL.REL.NOINC `(.L_x_479) ;  /* 0x0000001000000944 */ /* 0x026fe20003c00000 */
[----:B------:R-:W-:Y:S05]  /*11680*/  BRA `(.L_x_480) ;  /* 0xfffef3f000007947 */ /* 0x000fea000383ffff */
.L_x_479:
[----:B------:R-:W-:Y:S05]  /*11690*/  EXIT ;  /* 0x000000000000794d */ /* 0x000fea0003800000 */
.L_x_449:
[----:B-1----:R1:W5:Y:S01]  /*116a0*/  LDL R0, [R1+0x18] ;  /* 0x0000180001007983 */ /* 0x0023620000100800 */
[----:B------:R-:W-:Y:S02]  /*116b0*/  MOV R3, 0x2 ;  /* 0x0000000200037802 */ /* 0x000fe40000000f00 */
[----:B------:R-:W-:Y:S02]  /*116c0*/  MOV R2, 0x116e0 ;  /* 0x000116e000027802 */ /* 0x000fe40000000f00 */
[----:B-1---5:R-:W-:Y:S05]  /*116d0*/  CALL.REL.NOINC `($__internal_0_$__cuda_sm70_shflsync_bfly_p) ;  /* 0x000004c000007944 */ /* 0x022fea0003c00000 */
[----:B------:R-:W-:Y:S01]  /*116e0*/  MOV R4, R5 ;  /* 0x0000000500047202 */ /* 0x000fe20000000f00 */
[----:B------:R-:W-:Y:S05]  /*116f0*/  BRA `(.L_x_481) ;  /* 0xffffd7a000007947 */ /* 0x000fea000383ffff */
.L_x_450:
[----:B------:R-:W-:Y:S01]  /*11700*/  IMAD.MOV.U32 R0, RZ, RZ, R4 ;  /* 0x000000ffff007224 */ /* 0x000fe200078e0004 */
[----:B------:R-:W-:Y:S02]  /*11710*/  MOV R3, 0x1 ;  /* 0x0000000100037802 */ /* 0x000fe40000000f00 */
[----:B------:R-:W-:Y:S02]  /*11720*/  MOV R2, 0x11740 ;  /* 0x0001174000027802 */ /* 0x000fe40000000f00 */
[----:B-----5:R-:W-:Y:S05]  /*11730*/  CALL.REL.NOINC `($__internal_0_$__cuda_sm70_shflsync_bfly_p) ;  /* 0x0000046000007944 */ /* 0x020fea0003c00000 */
[----:B------:R1:W5:Y:S01]  /*11740*/  LDL R0, [R1+0x1c] ;  /* 0x00001c0001007983 */ /* 0x0003620000100800 */
[----:B------:R-:W-:Y:S01]  /*11750*/  FADD.FTZ R4, R4, R5 ;  /* 0x0000000504047221 */ /* 0x000fe20000010000 */
[----:B------:R-:W-:Y:S02]  /*11760*/  MOV R3, 0x2 ;  /* 0x0000000200037802 */ /* 0x000fe40000000f00 */
[----:B------:R-:W-:-:S02]  /*11770*/  MOV R2, 0x11790 ;  /* 0x0001179000027802 */ /* 0x000fc40000000f00 */
[----:B-1---5:R-:W-:Y:S05]  /*11780*/  CALL.REL.NOINC `($__internal_0_$__cuda_sm70_shflsync_bfly_p) ;  /* 0x0000041000007944 */ /* 0x022fea0003c00000 */
[----:B------:R-:W2:Y:S01]  /*11790*/  LDL.LU R0, [R1+0x1c] ;  /* 0x00001c0001007983 */ /* 0x000ea20000300800 */
[----:B------:R-:W-:-:S02]  /*117a0*/  MOV R3, 0x1 ;  /* 0x0000000100037802 */ /* 0x000fc40000000f00 */
[----:B------:R-:W-:Y:S01]  /*117b0*/  MOV R2, 0x117e0 ;  /* 0x000117e000027802 */ /* 0x000fe20000000f00 */
[----:B--2---:R-:W-:Y:S02]  /*117c0*/  FADD.FTZ R0, R0, R5 ;  /* 0x0000000500007221 */ /* 0x004fe40000010000 */
[----:B------:R-:W-:Y:S05]  /*117d0*/  CALL.REL.NOINC `($__internal_0_$__cuda_sm70_shflsync_bfly_p) ;  /* 0x000003c000007944 */ /* 0x000fea0003c00000 */
[----:B------:R-:W-:Y:S01]  /*117e0*/  MOV R3, R5 ;  /* 0x0000000500037202 */ /* 0x000fe20000000f00 */
[----:B------:R-:W-:Y:S05]  /*117f0*/  BRA `(.L_x_482) ;  /* 0xffffd73000007947 */ /* 0x000fea000383ffff */
.L_x_465:
[----:B------:R-:W-:Y:S01]  /*11800*/  IMAD.MOV.U32 R7, RZ, RZ, R2 ;  /* 0x000000ffff077224 */ /* 0x000fe200078e0002 */
[----:B------:R-:W-:Y:S01]  /*11810*/  MOV R6, RZ ;  /* 0x000000ff00067202 */ /* 0x000fe20000000f00 */
[----:B------:R-:W-:Y:S01]  /*11820*/  IMAD.MOV.U32 R4, RZ, RZ, 0x181f ;  /* 0x0000181fff047424 */ /* 0x000fe200078e00ff */
[----:B------:R-:W-:Y:S02]  /*11830*/  MOV R8, 0x11850 ;  /* 0x0001185000087802 */ /* 0x000fe40000000f00 */
[----:B------:R-:W-:Y:S05]  /*11840*/  CALL.REL.NOINC `($__internal_1_$__cuda_sm70_shflsync_idx_p) ;  /* 0x0000039000007944 */ /* 0x000fea0003c00000 */
[----:B------:R-:W-:Y:S01]  /*11850*/  MOV R5, R4 ;  /* 0x0000000400057202 */ /* 0x000fe20000000f00 */
[----:B------:R-:W-:Y:S05]  /*11860*/  BRA `(.L_x_483) ;  /* 0xfffff6b000007947 */ /* 0x000fea000383ffff */
.L_x_466:
[----:B------:R-:W-:Y:S01]  /*11870*/  IMAD.MOV.U32 R7, RZ, RZ, R3 ;  /* 0x000000ffff077224 */ /* 0x000fe200078e0003 */
[----:B------:R-:W-:Y:S01]  /*11880*/  MOV R6, RZ ;  /* 0x000000ff00067202 */ /* 0x000fe20000000f00 */
[----:B------:R-:W-:Y:S01]  /*11890*/  IMAD.MOV.U32 R4, RZ, RZ, 0x181f ;  /* 0x0000181fff047424 */ /* 0x000fe200078e00ff */
[----:B------:R-:W-:Y:S02]  /*118a0*/  MOV R8, 0x118c0 ;  /* 0x000118c000087802 */ /* 0x000fe40000000f00 */
[----:B-12---:R-:W-:Y:S05]  /*118b0*/  CALL.REL.NOINC `($__internal_1_$__cuda_sm70_shflsync_idx_p) ;  /* 0x0000032000007944 */ /* 0x006fea0003c00000 */
[----:B------:R-:W-:Y:S05]  /*118c0*/  BRA `(.L_x_484) ;  /* 0xfffff67000007947 */ /* 0x000fea000383ffff */
.L_x_469:
[----:B--2---:R-:W-:Y:S01]  /*118d0*/  IMAD.MOV.U32 R7, RZ, RZ, R2 ;  /* 0x000000ffff077224 */ /* 0x004fe200078e0002 */
[----:B------:R-:W-:Y:S01]  /*118e0*/  MOV R6, 0x1 ;  /* 0x0000000100067802 */ /* 0x000fe20000000f00 */
[----:B----4-:R-:W-:Y:S01]  /*118f0*/  IMAD.MOV.U32 R4, RZ, RZ, 0x181f ;  /* 0x0000181fff047424 */ /* 0x010fe200078e00ff */
[----:B------:R-:W-:-:S02]  /*11900*/  MOV R8, 0x11920 ;  /* 0x0001192000087802 */ /* 0x000fc40000000f00 */
[----:B-1-3--:R-:W-:Y:S05]  /*11910*/  CALL.REL.NOINC `($__internal_1_$__cuda_sm70_shflsync_idx_p) ;  /* 0x000002c000007944 */ /* 0x00afea0003c00000 */
[----:B------:R-:W-:Y:S01]  /*11920*/  IMAD.MOV.U32 R5, RZ, RZ, R4 ;  /* 0x000000ffff057224 */ /* 0x000fe200078e0004 */
[----:B------:R-:W-:Y:S01]  /*11930*/  MOV R6, 0x1 ;  /* 0x0000000100067802 */ /* 0x000fe20000000f00 */
[----:B------:R-:W-:Y:S01]  /*11940*/  IMAD.MOV.U32 R7, RZ, RZ, R3 ;  /* 0x000000ffff077224 */ /* 0x000fe200078e0003 */
[----:B------:R-:W-:-:S02]  /*11950*/  MOV R4, 0x181f ;  /* 0x0000181f00047802 */ /* 0x000fc40000000f00 */
[----:B------:R-:W-:Y:S02]  /*11960*/  MOV R8, 0x11980 ;  /* 0x0001198000087802 */ /* 0x000fe40000000f00 */
[----:B------:R-:W-:Y:S05]  /*11970*/  CALL.REL.NOINC `($__internal_1_$__cuda_sm70_shflsync_idx_p) ;  /* 0x0000026000007944 */ /* 0x000fea0003c00000 */
[----:B------:R-:W-:Y:S05]  /*11980*/  BRA `(.L_x_485) ;  /* 0xfffff75000007947 */ /* 0x000fea000383ffff */
.L_x_472:
[----:B-1----:R-:W-:Y:S01]  /*11990*/  IMAD.MOV.U32 R7, RZ, RZ, R2 ;  /* 0x000000ffff077224 */ /* 0x002fe200078e0002 */
[----:B------:R-:W-:Y:S01]  /*119a0*/  MOV R6, 0x2 ;  /* 0x0000000200067802 */ /* 0x000fe20000000f00 */
[----:B----4-:R-:W-:Y:S01]  /*119b0*/  IMAD.MOV.U32 R4, RZ, RZ, 0x181f ;  /* 0x0000181fff047424 */ /* 0x010fe200078e00ff */
[----:B------:R-:W-:Y:S02]  /*119c0*/  MOV R8, 0x119e0 ;  /* 0x000119e000087802 */ /* 0x000fe40000000f00 */
[----:B--23--:R-:W-:Y:S05]  /*119d0*/  CALL.REL.NOINC `($__internal_1_$__cuda_sm70_shflsync_idx_p) ;  /* 0x0000020000007944 */ /* 0x00cfea0003c00000 */
[----:B------:R-:W-:Y:S01]  /*119e0*/  MOV R5, R4 ;  /* 0x0000000400057202 */ /* 0x000fe20000000f00 */
[----:B------:R-:W-:Y:S05]  /*119f0*/  BRA `(.L_x_486) ;  /* 0xfffff86000007947 */ /* 0x000fea000383ffff */
.L_x_473:
[----:B------:R-:W-:Y:S01]  /*11a00*/  IMAD.MOV.U32 R7, RZ, RZ, R3 ;  /* 0x000000ffff077224 */ /* 0x000fe200078e0003 */
[----:B------:R-:W-:Y:S01]  /*11a10*/  MOV R6, 0x2 ;  /* 0x0000000200067802 */ /* 0x000fe20000000f00 */
[----:B----4-:R-:W-:Y:S01]  /*11a20*/  IMAD.MOV.U32 R4, RZ, RZ, 0x181f ;  /* 0x0000181fff047424 */ /* 0x010fe200078e00ff */
[----:B------:R-:W-:Y:S02]  /*11a30*/  MOV R8, 0x11a50 ;  /* 0x00011a5000087802 */ /* 0x000fe40000000f00 */
[----:B-123--:R-:W-:Y:S05]  /*11a40*/  CALL.REL.NOINC `($__internal_1_$__cuda_sm70_shflsync_idx_p) ;  /* 0x0000019000007944 */ /* 0x00efea0003c00000 */
[----:B------:R-:W-:Y:S05]  /*11a50*/  BRA `(.L_x_487) ;  /* 0xfffff82000007947 */ /* 0x000fea000383ffff */
.L_x_476:
[----:B-1----:R-:W-:Y:S01]  /*11a60*/  IMAD.MOV.U32 R7, RZ, RZ, R2 ;  /* 0x000000ffff077224 */ /* 0x002fe200078e0002 */
[----:B------:R-:W-:Y:S01]  /*11a70*/  MOV R6, 0x3 ;  /* 0x0000000300067802 */ /* 0x000fe20000000f00 */
[----:B------:R-:W-:Y:S01]  /*11a80*/  IMAD.MOV.U32 R4, RZ, RZ, 0x181f ;  /* 0x0000181fff047424 */ /* 0x000fe200078e00ff */
[----:B------:R-:W-:-:S02]  /*11a90*/  MOV R8, 0x11ab0 ;  /* 0x00011ab000087802 */ /* 0x000fc40000000f00 */
[----:B--234-:R-:W-:Y:S05]  /*11aa0*/  CALL.REL.NOINC `($__internal_1_$__cuda_sm70_shflsync_idx_p) ;  /* 0x0000013000007944 */ /* 0x01cfea0003c00000 */
[----:B------:R-:W-:Y:S01]  /*11ab0*/  IMAD.MOV.U32 R2, RZ, RZ, R4 ;  /* 0x000000ffff027224 */ /* 0x000fe200078e0004 */
[----:B------:R-:W-:Y:S01]  /*11ac0*/  MOV R6, 0x3 ;  /* 0x0000000300067802 */ /* 0x000fe20000000f00 */
[----:B------:R-:W-:Y:S01]  /*11ad0*/  IMAD.MOV.U32 R7, RZ, RZ, R3 ;  /* 0x000000ffff077224 */ /* 0x000fe200078e0003 */
[----:B------:R-:W-:-:S02]  /*11ae0*/  MOV R4, 0x181f ;  /* 0x0000181f00047802 */ /* 0x000fc40000000f00 */
[----:B------:R-:W-:Y:S02]  /*11af0*/  MOV R8, 0x11b10 ;  /* 0x00011b1000087802 */ /* 0x000fe40000000f00 */
[----:B------:R-:W-:Y:S05]  /*11b00*/  CALL.REL.NOINC `($__internal_1_$__cuda_sm70_shflsync_idx_p) ;  /* 0x000000d000007944 */ /* 0x000fea0003c00000 */
[----:B------:R-:W-:Y:S01]  /*11b10*/  MOV R3, R4 ;  /* 0x0000000400037202 */ /* 0x000fe20000000f00 */
[----:B------:R-:W-:Y:S05]  /*11b20*/  BRA `(.L_x_488) ;  /* 0xfffff8e000007947 */ /* 0x000fea000383ffff */
.L_x_478:
[----:B-12---:R-:W-:Y:S01]  /*11b30*/  IMAD.MOV.U32 R7, RZ, RZ, R61 ;  /* 0x000000ffff077224 */ /* 0x006fe200078e003d */
[----:B------:R-:W-:Y:S01]  /*11b40*/  MOV R6, RZ ;  /* 0x000000ff00067202 */ /* 0x000fe20000000f00 */
[----:B------:R-:W-:Y:S01]  /*11b50*/  IMAD.MOV.U32 R4, RZ, RZ, 0x1f ;  /* 0x0000001fff047424 */ /* 0x000fe200078e00ff */
[----:B------:R-:W-:Y:S02]  /*11b60*/  MOV R8, 0x11b80 ;  /* 0x00011b8000087802 */ /* 0x000fe40000000f00 */
[----:B---345:R-:W-:Y:S05]  /*11b70*/  CALL.REL.NOINC `($__internal_1_$__cuda_sm70_shflsync_idx_p) ;  /* 0x0000006000007944 */ /* 0x038fea0003c00000 */
[----:B------:R-:W-:Y:S01]  /*11b80*/  MOV R0, R4 ;  /* 0x0000000400007202 */ /* 0x000fe20000000f00 */
[----:B------:R-:W-:Y:S05]  /*11b90*/  BRA `(.L_x_489) ;  /* 0xfffffa6000007947 */ /* 0x000fea000383ffff */
        .weak           $__internal_0_$__cuda_sm70_shflsync_bfly_p
        .type           $__internal_0_$__cuda_sm70_shflsync_bfly_p,@function
        .size           $__internal_0_$__cuda_sm70_shflsync_bfly_p,($__internal_1_$__cuda_sm70_shflsync_idx_p - $__internal_0_$__cuda_sm70_shflsync_bfly_p)
$__internal_0_$__cuda_sm70_shflsync_bfly_p:
[----:B------:R-:W-:Y:S04]  /*11ba0*/  WARPSYNC R6 ;  /* 0x0000000600007348 */ /* 0x000fe80003800000 */
[----:B------:R1:W2:Y:S02]  /*11bb0*/  SHFL.BFLY PT, R5, R0, R3, R7 ;  /* 0x0c00000300057389 */ /* 0x0002a400000e0007 */
[----:B-1----:R-:W-:-:S04]  /*11bc0*/  MOV R3, 0x0 ;  /* 0x0000000000037802 */ /* 0x002fc80000000f00 */
[----:B--2---:R-:W-:Y:S05]  /*11bd0*/  RET.REL.NODEC R2 `(_ZN7cutlass13device_kernelIN5flash19enable_sm80_to_sm89INS1_16FlashAttnFwdSm80INS1_25CollectiveMainloopFwdSm80ILi8ELi1ELb1EN4cute5tupleIJNS5_1CILi128EEENS7_ILi96EEENS7_ILi192EEEEEELi192ENS_6half_tEfNS_4arch4Sm80ELb1ELb0ELb1ELb0ELb0ELb0ELb1ELb0EEENS1_21CollectiveEpilogueFwdINS6_IJS8_SA_S9_EEENS6_IJNS7_ILi1EEESI_SI_EEESC_SE_Li256ELb0ELb1ELb0ELb0EEENS1_30DynamicPersistentTileSchedulerILi256ELi256ELb0ELb1ELb0EEEEEEEEEvNT_6ParamsE) ;  /* 0xfffee42002007950 */ /* 0x004fea0003c3ffff */
        .weak           $__internal_1_$__cuda_sm70_shflsync_idx_p
        .type           $__internal_1_$__cuda_sm70_shflsync_idx_p,@function
        .size           $__internal_1_$__cuda_sm70_shflsync_idx_p,(.L_x_2572 - $__internal_1_$__cuda_sm70_shflsync_idx_p)
$__internal_1_$__cuda_sm70_shflsync_idx_p:
[----:B------:R-:W-:Y:S04]  /*11be0*/  WARPSYNC R63 ;  /* 0x0000003f00007348 */ /* 0x000fe80003800000 */
[----:B------:R1:W2:Y:S02]  /*11bf0*/  SHFL.IDX PT, R4, R7, R6, R4 ;  /* 0x0000000607047389 */ /* 0x0002a400000e0004 */
[----:B-1----:R-:W-:Y:S02]  /*11c00*/  MOV R6, R8 ;  /* 0x0000000800067202 */ /* 0x002fe40000000f00 */
[----:B------:R-:W-:-:S04]  /*11c10*/  MOV R7, 0x0 ;  /* 0x0000000000077802 */ /* 0x000fc80000000f00 */
[----:B--2---:R-:W-:Y:S05]  /*11c20*/  RET.REL.NODEC R6 `(_ZN7cutlass13device_kernelIN5flash19enable_sm80_to_sm89INS1_16FlashAttnFwdSm80INS1_25CollectiveMainloopFwdSm80ILi8ELi1ELb1EN4cute5tupleIJNS5_1CILi128EEENS7_ILi96EEENS7_ILi192EEEEEELi192ENS_6half_tEfNS_4arch4Sm80ELb1ELb0ELb1ELb0ELb0ELb0ELb1ELb0EEENS1_21CollectiveEpilogueFwdINS6_IJS8_SA_S9_EEENS6_IJNS7_ILi1EEESI_SI_EEESC_SE_Li256ELb0ELb1ELb0ELb0EEENS1_30DynamicPersistentTileSchedulerILi256ELi256ELb0ELb1ELb0EEEEEEEEEvNT_6ParamsE) ;  /* 0xfffee3d006007950 */ /* 0x004fea0003c3ffff */
.L_x_490:
        /* <DEDUP_REMOVED lines=13> */
.L_x_2572:


//--------------------- .text._ZN7cutlass13device_kernelIN5flash19enable_sm80_to_sm89INS1_16FlashAttnFwdSm80INS1_25CollectiveMainloopFwdSm80ILi8ELi1ELb1EN4cute5tupleIJNS5_1CILi128EEENS7_ILi96EEENS7_ILi192EEEEEELi192ENS_6half_tEfNS_4arch4Sm80ELb1ELb0ELb1ELb1ELb0ELb0ELb1ELb0EEENS1_21CollectiveEpilogueFwdINS6_IJS8_SA_S9_EEENS6_IJNS7_ILi1EEESI_SI_EEESC_SE_Li256ELb1ELb1ELb0ELb0EEENS1_19SingleTileSchedulerILb1ELb0ELb1ELi128EEEEEEEEEvNT_6ParamsE --------------------------
	.section	.text._ZN7cutlass13device_kernelIN5flash19enable_sm80_to_sm89INS1_16FlashAttnFwdSm80INS1_25CollectiveMainloopFwdSm80ILi8ELi1ELb1EN4cute5tupleIJNS5_1CILi128EEENS7_ILi96EEENS7_ILi192EEEEEELi192ENS_6half_tEfNS_4arch4Sm80ELb1ELb0ELb1ELb1ELb0ELb0ELb1ELb0EEENS1_21CollectiveEpilogueFwdINS6_IJS8_SA_S9_EEENS6_IJNS7_ILi1EEESI_SI_EEESC_SE_Li256ELb1ELb1ELb0ELb0EEENS1_19SingleTileSchedulerILb1ELb0ELb1ELi128EEEEEEEEEvNT_6ParamsE,"ax",@progbits
	.sectioninfo	@"SHI_REGISTERS=255"
	.align	128
.text._ZN7cutlass13device_kernelIN5flash19enable_sm80_to_sm89INS1_16FlashAttnFwdSm80INS1_25CollectiveMainloopFwdSm80ILi8ELi1ELb1EN4cute5tupleIJNS5_1CILi128EEENS7_ILi96EEENS7_ILi192EEEEEELi192ENS_6half_tEfNS_4arch4Sm80ELb1ELb0ELb1ELb1ELb0ELb0ELb1ELb0EEENS1_21CollectiveEpilogueFwdINS6_IJS8_SA_S9_EEENS6_IJNS7_ILi1EEESI_SI_EEESC_SE_Li256ELb1ELb1ELb0ELb0EEENS1_19SingleTileSchedulerILb1ELb0ELb1ELi128EEEEEEEEEvNT_6ParamsE:
        .type           _ZN7cutlass13device_kernelIN5flash19enable_sm80_to_sm89INS1_16FlashAttnFwdSm80INS1_25CollectiveMainloopFwdSm80ILi8ELi1ELb1EN4cute5tupleIJNS5_1CILi128EEENS7_ILi96EEENS7_ILi192EEEEEELi192ENS_6half_tEfNS_4arch4Sm80ELb1ELb0ELb1ELb1ELb0ELb0ELb1ELb0EEENS1_21CollectiveEpilogueFwdINS6_IJS8_SA_S9_EEENS6_IJNS7_ILi1EEESI_SI_EEESC_SE_Li256ELb1ELb1ELb0ELb0EEENS1_19SingleTileSchedulerILb1ELb0ELb1ELi128EEEEEEEEEvNT_6ParamsE,@function
        .size           _ZN7cutlass13device_kernelIN5flash19enable_sm80_to_sm89INS1_16FlashAttnFwdSm80INS1_25CollectiveMainloopFwdSm80ILi8ELi1ELb1EN4cute5tupleIJNS5_1CILi128EEENS7_ILi96EEENS7_ILi192EEEEEELi192ENS_6half_tEfNS_4arch4Sm80ELb1ELb0ELb1ELb1ELb0ELb0ELb1ELb0EEENS1_21CollectiveEpilogueFwdINS6_IJS8_SA_S9_EEENS6_IJNS7_ILi1EEESI_SI_EEESC_SE_Li256ELb1ELb1ELb0ELb0EEENS1_19SingleTileSchedulerILb1ELb0ELb1ELi128EEEEEEEEEvNT_6ParamsE,(.L_x_2575 - _ZN7cutlass13device_kernelIN5flash19enable_sm80_to_sm89INS1_16FlashAttnFwdSm80INS1_25CollectiveMainloopFwdSm80ILi8ELi1ELb1EN4cute5tupleIJNS5_1CILi128EEENS7_ILi96EEENS7_ILi192EEEEEELi192ENS_6half_tEfNS_4arch4Sm80ELb1ELb0ELb1ELb1ELb0ELb0ELb1ELb0EEENS1_21CollectiveEpilogueFwdINS6_IJS8_SA_S9_EEENS6_IJNS7_ILi1EEESI_SI_EEESC_SE_Li256ELb1ELb1ELb0ELb0EEENS1_19SingleTileSchedulerILb1ELb0ELb1ELi128EEEEEEEEEvNT_6ParamsE)
        .other          _ZN7cutlass13device_kernelIN5flash19enable_sm80_to_sm89INS1_16FlashAttnFwdSm80INS1_25CollectiveMainloopFwdSm80ILi8ELi1ELb1EN4cute5tupleIJNS5_1CILi128EEENS7_ILi96EEENS7_ILi192EEEEEELi192ENS_6half_tEfNS_4arch4Sm80ELb1ELb0ELb1ELb1ELb0ELb0ELb1ELb0EEENS1_21CollectiveEpilogueFwdINS6_IJS8_SA_S9_EEENS6_IJNS7_ILi1EEESI_SI_EEESC_SE_Li256ELb1ELb1ELb0ELb0EEENS1_19SingleTileSchedulerILb1ELb0ELb1ELi128EEEEEEEEEvNT_6ParamsE,@"STO_CUDA_ENTRY STV_DEFAULT"
_ZN7cutlass13device_kernelIN5flash19enable_sm80_to_sm89INS1_16FlashAttnFwdSm80INS1_25CollectiveMainloopFwdSm80ILi8ELi1ELb1EN4cute5tupleIJNS5_1CILi128EEENS7_ILi96EEENS7_ILi192EEEEEELi192ENS_6half_tEfNS_4arch4Sm80ELb1ELb0ELb1ELb1ELb0ELb0ELb1ELb0EEENS1_21CollectiveEpilogueFwdINS6_IJS8_SA_S9_EEENS6_IJNS7_ILi1EEESI_SI_EEESC_SE_Li256ELb1ELb1ELb0ELb0EEENS1_19SingleTileSchedulerILb1ELb0ELb1ELi128EEEEEEEEEvNT_6ParamsE:
[----:B------:R-:W-:Y:S02]  /*0000*/  MOV R1, c[0x0][0x28] ;  /* 0x00000a0000017a02 */ /* 0x000fe40000000f00 */
[----:B------:R-:W1:Y:S01]  /*0010*/  S2R R121, SR_TID.X ;  /* 0x0000000000797919 */ /* 0x000e620000002100 */
[----:B------:R-:W-:Y:S01]  /*0020*/  IMAD.MOV.U32 R26, RZ, RZ, 0x4 ;  /* 0x00000004ff1a7424 */ /* 0x000fe200078e00ff */
[----:B------:R-:W2:Y:S01]  /*0030*/  S2UR UR21, SR_CTAID.X ;  /* 0x00000000001579c3 */ /* 0x000ea20000002500 */
[----:B------:R-:W-:Y:S01]  /*0040*/  ULDC.64 UR18, c[0x0][0x118] ;  /* 0x0000460000127ab9 */ /* 0x000fe20000000a00 */
[----:B------:R-:W3:Y:S01]  /*0050*/  S2R R5, SR_CTAID.Z ;  /* 0x0000000000057919 */ /* 0x000ee20000002700 */
[----:B------:R-:W-:Y:S02]  /*0060*/  IADD3 R1, R1, -0x58, RZ ;  /* 0xffffffa801017810 */ /* 0x000fe40007ffe0ff */
[----:B-1----:R-:W-:Y:S01]  /*0070*/  SHF.R.U32.HI R0, RZ, 0x5, R121 ;  /* 0x00000005ff007819 */ /* 0x002fe20000011679 */
[----:B---3--:R-:W-:-:S05]  /*0080*/  IMAD.WIDE R2, R5, R26, c[0x0][0x568] ;  /* 0x00015a0005027625 */ /* 0x008fca00078e021a */
[----:B------:R-:W1:Y:S02]  /*0090*/  SHFL.IDX PT, R0, R0, RZ, 0x1f ;  /* 0x00001fff00007589 */ /* 0x000e6400000e0000 */
[----:B-1----:R-:W-:-:S13]  /*00a0*/  ISETP.NE.AND P0, PT, R0, RZ, PT ;  /* 0x000000ff0000720c */ /* 0x002fda0003f05270 */
[----:B--2---:R-:W-:Y:S05]  /*00b0*/  @!P0 BRA `(.L_x_491) ;  /* 0x0000014000008947 */ /* 0x004fea0003800000 */
[----:B------:R-:W-:-:S04]  /*00c0*/  ISETP.NE.U32.AND P0, PT, RZ, c[0x0][0x568], PT ;  /* 0x00015a00ff007a0c */ /* 0x000fc80003f05070 */
[----:B------:R-:W-:-:S13]  /*00d0*/  ISETP.NE.AND.EX P0, PT, RZ, c[0x0][0x56c], PT, P0 ;  /* 0x00015b00ff007a0c */ /* 0x000fda0003f05300 */
[----:B------:R-:W-:Y:S05]  /*00e0*/  @!P0 BRA `(.L_x_492) ;  /* 0x0000002000008947 */ /* 0x000fea0003800000 */
[----:B------:R1:W5:Y:S01]  /*00f0*/  LDG.E R0, [R2.64] ;  /* 0x0000001202007981 */ /* 0x000362000c1e1900 */
[----:B------:R-:W-:Y:S05]  /*0100*/  BRA `(.L_x_493) ;  /* 0x0000009000007947 */ /* 0x000fea0003800000 */
.L_x_492:
        /* <DEDUP_REMOVED lines=8> */
.L_x_494:
[----:B------:R-:W-:-:S04]  /*0190*/  MOV R0, c[0x0][0x54c] ;  /* 0x0001530000007a02 */ /* 0x000fc80000000f00 */
.L_x_493:
[----:B------:R-:W-:Y:S01]  /*01a0*/  USHF.L.U32 UR21, UR21, 0x7, URZ ;  /* 0x0000000715157899 */ /* 0x000fe2000800063f */
[----:B-----5:R-:W-:-:S05]  /*01b0*/  IMAD R0, R0, c[0x0][0x548], RZ ;  /* 0x0001520000007a24 */ /* 0x020fca00078e02ff */
[----:B------:R-:W-:-:S04]  /*01c0*/  ISETP.LE.AND P0, PT, R0, UR21, PT ;  /* 0x0000001500007c0c */ /* 0x000fc8000bf03270 */
[----:B------:R-:W-:-:S05]  /*01d0*/  SEL R0, R5, 0xffffffff, !P0 ;  /* 0xffffffff05007807 */ /* 0x000fca0004000000 */
[----:B------:R2:W-:Y:S01]  /*01e0*/  STL [R1+0x40], R0 ;  /* 0x0000400001007387 */ /* 0x0005e20000100800 */
[----:B------:R-:W-:Y:S05]  /*01f0*/  BRA `(.L_x_495) ;  /* 0x0000013000007947 */ /* 0x000fea0003800000 */
.L_x_491:
[----:B------:R-:W-:-:S04]  /*0200*/  ISETP.NE.U32.AND P0, PT, RZ, c[0x0][0x568], PT ;  /* 0x00015a00ff007a0c */ /* 0x000fc80003f05070 */
[----:B------:R-:W-:-:S13]  /*0210*/  ISETP.NE.AND.EX P0, PT, RZ, c[0x0][0x56c], PT, P0 ;  /* 0x00015b00ff007a0c */ /* 0x000fda0003f05300 */
[----:B------:R-:W-:Y:S05]  /*0220*/  @!P0 BRA `(.L_x_496) ;  /* 0x0000002000008947 */ /* 0x000fea0003800000 */
[----:B------:R1:W5:Y:S01]  /*0230*/  LDG.E R0, [R2.64] ;  /* 0x0000001202007981 */ /* 0x000362000c1e1900 */
[----:B------:R-:W-:Y:S05]  /*0240*/  BRA `(.L_x_497) ;  /* 0x0000009000007947 */ /* 0x000fea0003800000 */
.L_x_496:
        /* <DEDUP_REMOVED lines=8> */
.L_x_498:
[----:B------:R-:W-:-:S04]  /*02d0*/  MOV R0, c[0x0][0x54c] ;  /* 0x0001530000007a02 */ /* 0x000fc80000000f00 */
.L_x_497:
[----:B------:R-:W-:Y:S01]  /*02e0*/  USHF.L.U32 UR21, UR21, 0x7, URZ ;  /* 0x0000000715157899 */ /* 0x000fe2000800063f */
[----:B-----5:R-:W-:-:S05]  /*02f0*/  IMAD R0, R0, c[0x0][0x548], RZ ;  /* 0x0001520000007a24 */ /* 0x020fca00078e02ff */
[----:B------:R-:W-:-:S04]  /*0300*/  ISETP.LE.AND P0, PT, R0, UR21, PT ;  /* 0x0000001500007c0c */ /* 0x000fc8000bf03270 */
[----:B------:R-:W-:-:S05]  /*0310*/  SEL R0, R5, 0xffffffff, !P0 ;  /* 0xffffffff05007807 */ /* 0x000fca0004000000 */
[----:B------:R2:W-:Y:S04]  /*0320*/  STL [R1+0x40], R0 ;  /* 0x0000400001007387 */ /* 0x0005e80000100800 */
.L_x_495:
[----:B------:R-:W3:Y:S02]  /*0330*/  LDL R39, [R1+0x40] ;  /* 0x0000400001277983 */ /* 0x000ee40000100800 */
[----:B---3--:R-:W-:-:S13]  /*0340*/  ISETP.GE.AND P0, PT, R39, RZ, PT ;  /* 0x000000ff2700720c */ /* 0x008fda0003f06270 */
        /* <DEDUP_REMOVED lines=10> */
[----:B-1----:R-:W-:Y:S01]  /*03f0*/  @P0 IMAD.WIDE R2, R39, R26, c[0x0][0x360] ;  /* 0x0000d80027020625 */ /* 0x002fe200078e021a */
[----:B------:R1:W3:Y:S01]  /*0400*/  @P1 LDG.E R8, [R4.64] ;  /* 0x0000001204081981 */ /* 0x0002e2000c1e1900 */
[----:B------:R-:W-:-:S03]  /*0410*/  CS2R R6, SRZ ;  /* 0x0000000000067805 */ /* 0x000fc6000001ff00 */
[----:B--2---:R2:W4:Y:S01]  /*0420*/  @P0 LDG.E R0, [R2.64] ;  /* 0x0000001202000981 */ /* 0x004522000c1e1900 */
[----:B-1----:R-:W-:-:S04]  /*0430*/  IMAD.WIDE R4, R39, R26, c[0x0][0x348] ;  /* 0x0000d20027047625 */ /* 0x002fc800078e021a */
[----:B--2---:R-:W-:Y:S01]  /*0440*/  IMAD.WIDE R2, R39, R26, c[0x0][0x350] ;  /* 0x0000d40027027625 */ /* 0x004fe200078e021a */
[----:B------:R1:W5:Y:S04]  /*0450*/  @P2 LDG.E R6, [R4.64] ;  /* 0x0000001204062981 */ /* 0x000368000c1e1900 */
[----:B------:R1:W5:Y:S01]  /*0460*/  @P6 LDG.E R7, [R2.64] ;  /* 0x0000001202076981 */ /* 0x000362000c1e1900 */
[----:B------:R-:W-:Y:S02]  /*0470*/  UMOV UR6, URZ ;  /* 0x0000003f00067c82 */ /* 0x000fe40008000000 */
[----:B------:R-:W-:Y:S02]  /*0480*/  ULDC UR12, c[0x0][0x168] ;  /* 0x00005a00000c7ab9 */ /* 0x000fe40000000800 */
[----:B------:R-:W-:Y:S01]  /*0490*/  ULDC UR8, c[0x0][0x1d0] ;  /* 0x0000740000087ab9 */ /* 0x000fe20000000800 */
[----:B---3--:R1:W2:Y:S08]  /*04a0*/  @P1 R2UR UR6, R8 ;  /* 0x00000000080613c2 */ /* 0x0082b000000e0000 */
[----:B----4-:R1:W3:Y:S02]  /*04b0*/  @P0 R2UR UR12, R0 ;  /* 0x00000000000c03c2 */ /* 0x0102e400000e0000 */
[----:B-123--:R-:W-:Y:S05]  /*04c0*/  @P0 BRA `(.L_x_499) ;  /* 0x0000006000000947 */ /* 0x00efea0003800000 */
[----:B------:R-:W-:Y:S05]  /*04d0*/  @!P2 BRA `(.L_x_499) ;  /* 0x000000500000a947 */ /* 0x000fea0003800000 */
[----:B------:R1:W2:Y:S04]  /*04e0*/  LDG.E R0, [R4.64] ;  /* 0x0000001204007981 */ /* 0x0002a8000c1e1900 */
[----:B-1----:R-:W3:Y:S01]  /*04f0*/  LDG.E R4, [R4.64+0x4] ;  /* 0x0000041204047981 */ /* 0x002ee2000c1e1900 */
[----:B--2---:R-:W1:Y:S08]  /*0500*/  R2UR UR12, R0 ;  /* 0x00000000000c73c2 */ /* 0x004e7000000e0000 */
[----:B---3--:R-:W1:Y:S02]  /*0510*/  R2UR UR4, R4 ;  /* 0x00000000040473c2 */ /* 0x008e6400000e0000 */
[----:B-1----:R-:W-:-:S06]  /*0520*/  UIADD3 UR12, -UR12, UR4, URZ ;  /* 0x000000040c0c7290 */ /* 0x002fcc000fffe13f */
.L_x_499:
[----:B------:R-:W-:-:S04]  /*0530*/  ISETP.NE.U32.AND P0, PT, RZ, c[0x0][0x368], PT ;  /* 0x0000da00ff007a0c */ /* 0x000fc80003f05070 */
[----:B------:R-:W-:-:S13]  /*0540*/  ISETP.NE.AND.EX P0, PT, RZ, c[0x0][0x36c], PT, P0 ;  /* 0x0000db00ff007a0c */ /* 0x000fda0003f05300 */
[----:B------:R-:W-:Y:S05]  /*0550*/  @!P0 BRA `(.L_x_500) ;  /* 0x0000004000008947 */ /* 0x000fea0003800000 */
[----:B------:R-:W-:-:S05]  /*0560*/  IMAD.WIDE R2, R39, R26, c[0x0][0x368] ;  /* 0x0000da0027027625 */ /* 0x000fca00078e021a */
[----:B------:R-:W2:Y:S02]  /*0570*/  LDG.E R0, [R2.64] ;  /* 0x0000001202007981 */ /* 0x000ea4000c1e1900 */
[----:B--2---:R1:W2:Y:S02]  /*0580*/  R2UR UR8, R0 ;  /* 0x00000000000873c2 */ /* 0x0042a400000e0000 */
[----:B-12---:R-:W-:Y:S05]  /*0590*/  BRA `(.L_x_501) ;  /* 0x0000006000007947 */ /* 0x006fea0003800000 */
.L_x_500:
[----:B------:R-:W-:Y:S05]  /*05a0*/  @!P6 BRA `(.L_x_501) ;  /* 0x000000500000e947 */ /* 0x000fea0003800000 */
[----:B------:R1:W2:Y:S04]  /*05b0*/  LDG.E R0, [R2.64] ;  /* 0x0000001202007981 */ /* 0x0002a8000c1e1900 */
[----:B-1----:R-:W3:Y:S01]  /*05c0*/  LDG.E R2, [R2.64+0x4] ;  /* 0x0000041202027981 */ /* 0x002ee2000c1e1900 */
[----:B--2---:R-:W1:Y:S08]  /*05d0*/  R2UR UR8, R0 ;  /* 0x00000000000873c2 */ /* 0x004e7000000e0000 */
[----:B---3--:R-:W1:Y:S02]  /*05e0*/  R2UR UR4, R2 ;  /* 0x00000000020473c2 */ /* 0x008e6400000e0000 */
[----:B-1----:R-:W-:-:S06]  /*05f0*/  UIADD3 UR8, -UR8, UR4, URZ ;  /* 0x0000000408087290 */ /* 0x002fcc000fffe13f */
.L_x_501:
[----:B------:R-:W-:Y:S01]  /*0600*/  ULDC UR4, c[0x0][0x2c4] ;  /* 0x0000b10000047ab9 */ /* 0x000fe20000000800 */
[----:B-----5:R-:W-:Y:S01]  /*0610*/  IADD3 R8, R7, UR6, RZ ;  /* 0x0000000607087c10 */ /* 0x020fe2000fffe0ff */
[----:B------:R-:W-:Y:S01]  /*0620*/  UISETP.NE.AND UP1, UPT, UR4, 0x1, UPT ;  /* 0x000000010400788c */ /* 0x000fe2000bf25270 */
[----:B------:R-:W-:Y:S01]  /*0630*/  PLOP3.LUT P1, PT, PT, PT, PT, 0x80, 0x0 ;  /* 0x000000000000781c */ /* 0x000fe20003f2f070 */
[----:B------:R-:W-:Y:S01]  /*0640*/  UIADD3 UR8, -UR6, UR8, URZ ;  /* 0x0000000806087290 */ /* 0x000fe2000fffe13f */
[----:B------:R-:W-:Y:S01]  /*0650*/  CS2R R10, SRZ ;  /* 0x00000000000a7805 */ /* 0x000fe2000001ff00 */
[----:B------:R-:W-:Y:S01]  /*0660*/  ULDC.64 UR4, c[0x0][0x2c8] ;  /* 0x0000b20000047ab9 */ /* 0x000fe20000000a00 */
[----:B------:R-:W-:Y:S01]  /*0670*/  IMAD.MOV.U32 R98, RZ, RZ, RZ ;  /* 0x000000ffff627224 */ /* 0x000fe200078e00ff */
[----:B------:R-:W-:Y:S01]  /*0680*/  UIADD3 UR6, UR8, 0x5f, URZ ;  /* 0x0000005f08067890 */ /* 0x000fe2000fffe03f */
[----:B------:R-:W-:Y:S01]  /*0690*/  CS2R R14, SRZ ;  /* 0x00000000000e7805 */ /* 0x000fe2000001ff00 */
[----:B------:R-:W-:Y:S01]  /*06a0*/  IMAD.MOV.U32 R96, RZ, RZ, RZ ;  /* 0x000000ffff607224 */ /* 0x000fe200078e00ff */
[----:B------:R-:W-:Y:S01]  /*06b0*/  MOV R94, RZ ;  /* 0x000000ff005e7202 */ /* 0x000fe20000000f00 */
[----:B------:R-:W-:Y:S01]  /*06c0*/  UIMAD.WIDE UR6, UR6, 0x2aaaaaab, URZ ;  /* 0x2aaaaaab060678a5 */ /* 0x000fe2000f8e023f */
[----:B------:R-:W-:Y:S01]  /*06d0*/  IMAD.MOV.U32 R9, RZ, RZ, RZ ;  /* 0x000000ffff097224 */ /* 0x000fe200078e00ff */
[----:B------:R-:W-:Y:S01]  /*06e0*/  @UP1 UIADD3 UR10, UR21, 0x7f, URZ ;  /* 0x0000007f150a1890 */ /* 0x000fe2000fffe03f */
[----:B------:R-:W-:Y:S01]  /*06f0*/  MOV R92, RZ ;  /* 0x000000ff005c7202 */ /* 0x000fe20000000f00 */
[----:B------:R-:W-:Y:S01]  /*0700*/  USHF.R.U32.HI UR6, URZ, 0x1f, UR7 ;  /* 0x0000001f3f067899 */ /* 0x000fe20008011607 */
[----:B------:R-:W-:Y:S01]  /*0710*/  IMAD.MOV.U32 R90, RZ, RZ, RZ ;  /* 0x000000ffff5a7224 */ /* 0x000fe200078e00ff */
[----:B------:R-:W-:Y:S01]  /*0720*/  UIMAD.WIDE.U32 UR10, UR10, UR4, URZ ;  /* 0x000000040a0a72a5 */ /* 0x000fe2000f8e003f */
[----:B------:R-:W-:Y:S01]  /*0730*/  CS2R R12, SRZ ;  /* 0x00000000000c7805 */ /* 0x000fe2000001ff00 */
[----:B------:R-:W-:Y:S01]  /*0740*/  UIADD3 UR4, UR21, 0x7f, URZ ;  /* 0x0000007f15047890 */ /* 0x000fe2000fffe03f */
[----:B------:R-:W-:Y:S01]  /*0750*/  MOV R88, RZ ;  /* 0x000000ff00587202 */ /* 0x000fe20000000f00 */
[----:B------:R-:W-:Y:S01]  /*0760*/  @UP1 USHF.R.U32.HI UR4, URZ, UR5, UR11 ;  /* 0x000000053f041299 */ /* 0x000fe2000801160b */
[----:B------:R-:W-:Y:S01]  /*0770*/  IMAD.MOV.U32 R86, RZ, RZ, RZ ;  /* 0x000000ffff567224 */ /* 0x000fe200078e00ff */
[----:B------:R-:W-:Y:S01]  /*0780*/  UIADD3 UR5, UR8, 0x60, -UR12 ;  /* 0x0000006008057890 */ /* 0x000fe2000fffe80c */
[----:B------:R-:W-:Y:S01]  /*0790*/  CS2R R16, SRZ ;  /* 0x0000000000107805 */ /* 0x000fe2000001ff00 */
[----:B------:R-:W-:Y:S01]  /*07a0*/  ULEA.HI.SX32 UR6, UR7, UR6, 0x1c ;  /* 0x0000000607067291 */ /* 0x000fe2000f8fe23f */
[----:B------:R-:W-:Y:S01]  /*07b0*/  MOV R84, RZ ;  /* 0x000000ff00547202 */ /* 0x000fe20000000f00 */
[----:B------:R-:W-:Y:S01]  /*07c0*/  UIADD3 UR4, UR5, UR4, URZ ;  /* 0x0000000405047290 */ /* 0x000fe2000fffe03f */
[----:B------:R-:W-:Y:S01]  /*07d0*/  IMAD.MOV.U32 R82, RZ, RZ, RZ ;  /* 0x000000ffff527224 */ /* 0x000fe200078e00ff */
[----:B------:R-:W-:Y:S01]  /*07e0*/  CS2R R18, SRZ ;  /* 0x0000000000127805 */ /* 0x000fe2000001ff00 */
[----:B------:R-:W-:Y:S01]  /*07f0*/  MOV R80, RZ ;  /* 0x000000ff00507202 */ /* 0x000fe20000000f00 */
[----:B------:R-:W-:Y:S01]  /*0800*/  UIMAD.WIDE UR4, UR4, 0x2aaaaaab, URZ ;  /* 0x2aaaaaab040478a5 */ /* 0x000fe2000f8e023f */
[----:B------:R-:W-:Y:S01]  /*0810*/  IMAD.MOV.U32 R78, RZ, RZ, RZ ;  /* 0x000000ffff4e7224 */ /* 0x000fe200078e00ff */
[----:B------:R-:W-:Y:S01]  /*0820*/  CS2R R20, SRZ ;  /* 0x0000000000147805 */ /* 0x000fe2000001ff00 */
[----:B------:R-:W-:Y:S01]  /*0830*/  MOV R76, RZ ;  /* 0x000000ff004c7202 */ /* 0x000fe20000000f00 */
[----:B------:R-:W-:Y:S01]  /*0840*/  USHF.R.U32.HI UR4, URZ, 0x1f, UR5 ;  /* 0x0000001f3f047899 */ /* 0x000fe20008011605 */
[----:B------:R-:W-:Y:S01]  /*0850*/  IMAD.MOV.U32 R74, RZ, RZ, RZ ;  /* 0x000000ffff4a7224 */ /* 0x000fe200078e00ff */
[----:B------:R-:W-:Y:S01]  /*0860*/  CS2R R22, SRZ ;  /* 0x0000000000167805 */ /* 0x000fe2000001ff00 */
[----:B------:R-:W-:Y:S01]  /*0870*/  MOV R72, RZ ;  /* 0x000000ff00487202 */ /* 0x000fe20000000f00 */
[----:B------:R-:W-:Y:S01]  /*0880*/  ULEA.HI.SX32 UR4, UR5, UR4, 0x1c ;  /* 0x0000000405047291 */ /* 0x000fe2000f8fe23f */
[----:B------:R-:W-:Y:S01]  /*0890*/  IMAD.MOV.U32 R70, RZ, RZ, RZ ;  /* 0x000000ffff467224 */ /* 0x000fe200078e00ff */
[----:B------:R-:W-:Y:S01]  /*08a0*/  CS2R R24, SRZ ;  /* 0x0000000000187805 */ /* 0x000fe2000001ff00 */
[----:B------:R-:W-:Y:S01]  /*08b0*/  MOV R68, RZ ;  /* 0x000000ff00447202 */ /* 0x000fe20000000f00 */
[----:B------:R-:W-:Y:S01]  /*08c0*/  UISETP.LT.AND UP0, UPT, UR6, UR4, UPT ;  /* 0x000000040600728c */ /* 0x000fe2000bf01270 */
[----:B------:R-:W-:Y:S01]  /*08d0*/  CS2R R66, SRZ ;  /* 0x0000000000427805 */ /* 0x000fe2000001ff00 */
[----:B------:R-:W-:Y:S01]  /*08e0*/  IMAD.MOV.U32 R64, RZ, RZ, RZ ;  /* 0x000000ffff407224 */ /* 0x000fe200078e00ff */
[----:B------:R-:W-:Y:S01]  /*08f0*/  CS2R R62, SRZ ;  /* 0x00000000003e7805 */ /* 0x000fe2000001ff00 */
[----:B------:R-:W-:Y:S01]  /*0900*/  USEL UR20, UR6, UR4, UP0 ;  /* 0x0000000406147287 */ /* 0x000fe20008000000 */
[----:B------:R-:W-:Y:S01]  /*0910*/  MOV R27, RZ ;  /* 0x000000ff001b7202 */ /* 0x000fe20000000f00 */
[----:B------:R-:W-:Y:S01]  /*0920*/  IMAD.MOV.U32 R60, RZ, RZ, RZ ;  /* 0x000000ffff3c7224 */ /* 0x000fe200078e00ff */
[----:B------:R-:W-:Y:S01]  /*0930*/  CS2R R58, SRZ ;  /* 0x00000000003a7805 */ /* 0x000fe2000001ff00 */
[----:B------:R-:W-:Y:S01]  /*0940*/  UISETP.GE.AND UP0, UPT, UR20, 0x1, UPT ;  /* 0x000000011400788c */ /* 0x000fe2000bf06270 */
[----:B------:R-:W-:Y:S01]  /*0950*/  CS2R R28, SRZ ;  /* 0x00000000001c7805 */ /* 0x000fe2000001ff00 */
[----:B------:R-:W-:Y:S01]  /*0960*/  MOV R56, RZ ;  /* 0x000000ff00387202 */ /* 0x000fe20000000f00 */
[----:B------:R-:W-:Y:S01]  /*0970*/  CS2R R54, SRZ ;  /* 0x0000000000367805 */ /* 0x000fe2000001ff00 */
[----:B------:R-:W-:Y:S01]  /*0980*/  IMAD.MOV.U32 R52, RZ, RZ, RZ ;  /* 0x000000ffff347224 */ /* 0x000fe200078e00ff */
[----:B------:R-:W-:Y:S01]  /*0990*/  CS2R R150, SRZ ;  /* 0x0000000000967805 */ /* 0x000fe2000001ff00 */
[----:B------:R-:W-:Y:S01]  /*09a0*/  PLOP3.LUT P0, PT, PT, PT, UP0, 0x80, 0x0 ;  /* 0x000000000000781c */ /* 0x000fe20003f0f008 */
        /* <DEDUP_REMOVED lines=26> */
[----:B------:R-:W-:Y:S01]  /*0b50*/  CS2R R108, SRZ ;  /* 0x00000000006c7805 */ /* 0x000fe2000001ff00 */
[----:B------:R-:W-:Y:S01]  /*0b60*/  CS2R R106, SRZ ;  /* 0x00000000006a7805 */ /* 0x000fe2000001ff00 */
[----:B------:R-:W-:Y:S01]  /*0b70*/  CS2R R104, SRZ ;  /* 0x0000000000687805 */ /* 0x000fe2000001ff00 */
[----:B------:R-:W-:Y:S01]  /*0b80*/  MOV R42, RZ ;  /* 0x000000ff002a7202 */ /* 0x000fe20000000f00 */
[----:B------:R-:W-:Y:S01]  /*0b90*/  IMAD.MOV.U32 R41, RZ, RZ, RZ ;  /* 0x000000ffff297224 */ /* 0x000fe200078e00ff */
[----:B------:R-:W-:Y:S05]  /*0ba0*/  @!P0 BRA `(.L_x_502) ;  /* 0x0000f2d000008947 */ /* 0x000fea0003800000 */
[----:B------:R-:W-:Y:S01]  /*0bb0*/  ISETP.NE.U32.AND P5, PT, RZ, c[0x0][0x340], PT ;  /* 0x0000d000ff007a0c */ /* 0x000fe20003fa5070 */
[----:B------:R-:W1:Y:S01]  /*0bc0*/  S2R R30, SR_CTAID.Y ;  /* 0x00000000001e7919 */ /* 0x000e620000002600 */
[----:B------:R-:W-:-:S02]  /*0bd0*/  SHF.R.S32.HI R0, RZ, 0x1f, R6 ;  /* 0x0000001fff007819 */ /* 0x000fc40000011406 */
[----:B------:R-:W-:Y:S02]  /*0be0*/  SHF.R.S32.HI R119, RZ, 0x1f, R121 ;  /* 0x0000001fff777819 */ /* 0x000fe40000011479 */
[----:B------:R-:W-:Y:S02]  /*0bf0*/  PLOP3.LUT P1, PT, PT, PT, UP1, 0x80, 0x0 ;  /* 0x000000000000781c */ /* 0x000fe40003f2f018 */
[----:B------:R-:W-:Y:S02]  /*0c00*/  SHF.R.S32.HI R13, RZ, 0x1f, R39 ;  /* 0x0000001fff0d7819 */ /* 0x000fe40000011427 */
[----:B------:R-:W-:Y:S02]  /*0c10*/  PLOP3.LUT P0, PT, PT, PT, UP1, 0x80, 0x0 ;  /* 0x000000000000781c */ /* 0x000fe40003f0f018 */
[----:B------:R-:W-:Y:S01]  /*0c20*/  SEL R4, R39, RZ, !P2 ;  /* 0x000000ff27047207 */ /* 0x000fe20005000000 */
[----:B------:R-:W-:Y:S01]  /*0c30*/  UMOV UR11, 0x60 ;  /* 0x00000060000b7882 */ /* 0x000fe20000000000 */
[----:B------:R-:W-:Y:S01]  /*0c40*/  ISETP.NE.AND.EX P5, PT, RZ, c[0x0][0x344], PT, P5 ;  /* 0x0000d100ff007a0c */ /* 0x000fe20003fa5350 */
[----:B------:R-:W-:-:S12]  /*0c50*/  ULDC.64 UR6, c[0x0][0x1e0] ;  /* 0x0000780000067ab9 */ /* 0x000fd80000000a00 */
[----:B------:R-:W-:-:S05]  /*0c60*/  @P5 IMAD.WIDE R2, R39, R26, c[0x0][0x340] ;  /* 0x0000d00027025625 */ /* 0x000fca00078e021a */
[----:B------:R2:W3:Y:S01]  /*0c70*/  @P5 LDG.E R17, [R2.64] ;  /* 0x0000001202115981 */ /* 0x0004e2000c1e1900 */
[----:B------:R-:W-:Y:S01]  /*0c80*/  IMAD R0, R0, c[0x0][0x178], RZ ;  /* 0x00005e0000007a24 */ /* 0x000fe200078e02ff */
[CC--:B------:R-:W-:Y:S01]  /*0c90*/  LEA.HI R23, R119.reuse, R121.reuse, RZ, 0x3 ;  /* 0x0000007977177211 */ /* 0x0c0fe200078f18ff */
[----:B------:R-:W-:Y:S01]  /*0ca0*/  ULDC UR4, c[0x0][0x2c4] ;  /* 0x0000b10000047ab9 */ /* 0x000fe20000000800 */
[----:B-1----:R-:W-:Y:S01]  /*0cb0*/  SHF.R.S32.HI R31, RZ, 0x1f, R30 ;  /* 0x0000001fff1f7819 */ /* 0x002fe2000001141e */
[----:B------:R-:W-:Y:S01]  /*0cc0*/  IMAD R0, R6, c[0x0][0x17c], R0 ;  /* 0x00005f0006007a24 */ /* 0x000fe200078e0200 */
[----:B------:R-:W-:Y:S01]  /*0cd0*/  SHF.R.S32.HI R14, RZ, 0x3, R23 ;  /* 0x00000003ff0e7819 */ /* 0x000fe20000011417 */
[----:B------:R-:W-:Y:S01]  /*0ce0*/  UIMAD UR4, UR12, UR4, URZ ;  /* 0x000000040c0472a4 */ /* 0x000fe2000f8e023f */
[-C--:B------:R-:W-:Y:S01]  /*0cf0*/  LEA.HI R29, R119, R121.reuse, RZ, 0x4 ;  /* 0x00000079771d7211 */ /* 0x080fe200078f20ff */
[----:B------:R-:W-:Y:S01]  /*0d00*/  IMAD R5, R31, c[0x0][0x1b8], RZ ;  /* 0x00006e001f057a24 */ /* 0x000fe200078e02ff */
[----:B------:R-:W-:Y:S01]  /*0d10*/  IADD3 R9, R14, UR21, RZ ;  /* 0x000000150e097c10 */ /* 0x000fe2000fffe0ff */
[----:B------:R-:W-:Y:S01]  /*0d20*/  UIMAD.WIDE.U32 UR26, UR11, UR6, URZ ;  /* 0x000000060b1a72a5 */ /* 0x000fe2000f8e003f */
[----:B------:R-:W-:Y:S01]  /*0d30*/  SHF.R.S32.HI R12, RZ, 0x4, R29 ;  /* 0x00000004ff0c7819 */ /* 0x000fe2000001141d */
[----:B------:R-:W-:Y:S01]  /*0d40*/  IMAD R5, R30, c[0x0][0x1bc], R5 ;  /* 0x00006f001e057a24 */ /* 0x000fe200078e0205 */
[----:B------:R-:W-:Y:S01]  /*0d50*/  UIMAD UR22, UR20, -0x60, UR11 ;  /* 0xffffffa0141678a4 */ /* 0x000fe2000f8e020b */
[----:B------:R-:W-:Y:S01]  /*0d60*/  LEA.HI R118, R119, R121, RZ, 0x5 ;  /* 0x0000007977767211 */ /* 0x000fe200078f28ff */
[----:B------:R-:W-:Y:S01]  /*0d70*/  UIMAD UR23, UR11, UR7, URZ ;  /* 0x000000070b1772a4 */ /* 0x000fe2000f8e023f */
[----:B------:R-:W-:Y:S01]  /*0d80*/  IMAD.U32 R10, RZ, RZ, UR26 ;  /* 0x0000001aff0a7e24 */ /* 0x000fe2000f8e00ff */
[----:B------:R-:W-:Y:S01]  /*0d90*/  UIADD3 UR13, UR20, -0x1, URZ ;  /* 0xffffffff140d7890 */ /* 0x000fe2000fffe03f */
[----:B------:R-:W-:Y:S01]  /*0da0*/  IMAD.U32 R11, RZ, RZ, UR27 ;  /* 0x0000001bff0b7e24 */ /* 0x000fe2000f8e00ff */
[----:B------:R-:W-:Y:S01]  /*0db0*/  UIADD3 UR23, UR27, UR23, URZ ;  /* 0x000000171b177290 */ /* 0x000fe2000fffe03f */
[----:B------:R-:W-:Y:S01]  /*0dc0*/  IMAD.MOV.U32 R116, RZ, RZ, R10 ;  /* 0x000000ffff747224 */ /* 0x000fe200078e000a */
[----:B------:R-:W-:Y:S01]  /*0dd0*/  USHF.R.S32.HI UR10, URZ, 0x1f, UR13 ;  /* 0x0000001f3f0a7899 */ /* 0x000fe2000801140d */
[----:B------:R-:W-:Y:S01]  /*0de0*/  SHF.R.S32.HI R117, RZ, 0x5, R118 ;  /* 0x00000005ff757819 */ /* 0x000fe20000011476 */
[----:B------:R-:W-:Y:S01]  /*0df0*/  UIMAD UR9, UR23, UR13, URZ ;  /* 0x0000000d170972a4 */ /* 0x000fe2000f8e023f */
[----:B--2---:R-:W-:Y:S01]  /*0e00*/  IMAD.WIDE.U32 R2, R6, c[0x0][0x178], RZ ;  /* 0x00005e0006027a25 */ /* 0x004fe200078e00ff */
[----:B------:R-:W-:-:S02]  /*0e10*/  UIMAD.WIDE.U32 UR14, UR6, 0x40, URZ ;  /* 0x00000040060e78a5 */ /* 0x000fc4000f8e003f */
[----:B------:R-:W-:Y:S01]  /*0e20*/  UIMAD UR9, UR10, UR26, UR9 ;  /* 0x0000001a0a0972a4 */ /* 0x000fe2000f8e0209 */
[----:B------:R-:W-:Y:S01]  /*0e30*/  IMAD.IADD R3, R3, 0x1, R0 ;  /* 0x0000000103037824 */ /* 0x000fe200078e0200 */
[----:B------:R-:W-:Y:S01]  /*0e40*/  LOP3.LUT R0, R23, 0xfffffff8, RZ, 0xc0, !PT ;  /* 0xfffffff817007812 */ /* 0x000fe200078ec0ff */
[----:B------:R-:W-:Y:S02]  /*0e50*/  UISETP.GE.AND UP0, UPT, UR20, 0x2, UPT ;  /* 0x000000021400788c */ /* 0x000fe4000bf06270 */
[----:B------:R-:W-:-:S04]  /*0e60*/  IMAD.WIDE.U32 R2, R30, c[0x0][0x1b8], R2 ;  /* 0x00006e001e027a25 */ /* 0x000fc800078e0002 */
[----:B------:R-:W-:Y:S01]  /*0e70*/  IMAD.IADD R36, R121, 0x1, -R0 ;  /* 0x0000000179247824 */ /* 0x000fe200078e0a00 */
[----:B------:R-:W-:Y:S01]  /*0e80*/  SEL R0, R13, RZ, !P2 ;  /* 0x000000ff0d007207 */ /* 0x000fe20005000000 */
[----:B------:R-:W-:Y:S01]  /*0e90*/  IMAD.IADD R3, R3, 0x1, R5 ;  /* 0x0000000103037824 */ /* 0x000fe200078e0205 */
[----:B------:R-:W-:Y:S01]  /*0ea0*/  BAR.SYNC.DEFER_BLOCKING 0x0 ;  /* 0x0000000000007b1d */ /* 0x000fe20000010000 */
[----:B------:R-:W-:Y:S01]  /*0eb0*/  IMAD R7, R36, 0x20, R14 ;  /* 0x0000002024077824 */ /* 0x000fe200078e020e */
[----:B------:R-:W-:Y:S01]  /*0ec0*/  ISETP.GE.AND P2, PT, R9, UR4, PT ;  /* 0x0000000409007c0c */ /* 0x000fe2000bf46270 */
[----:B------:R-:W-:Y:S02]  /*0ed0*/  IMAD R0, R0, c[0x0][0x1c0], RZ ;  /* 0x0000700000007a24 */ /* 0x000fe400078e02ff */
[----:B------:R-:W-:Y:S01]  /*0ee0*/  IMAD.WIDE.U32 R2, R4, c[0x0][0x1c0], R2 ;  /* 0x0000700004027a25 */ /* 0x000fe200078e0002 */
[----:B------:R-:W-:-:S03]  /*0ef0*/  IADD3 R7, R7, UR21, RZ ;  /* 0x0000001507077c10 */ /* 0x000fc6000fffe0ff */
[----:B------:R-:W-:Y:S02]  /*0f00*/  IMAD R5, R4, c[0x0][0x1c4], R0 ;  /* 0x0000710004057a24 */ /* 0x000fe400078e0200 */
[----:B------:R-:W-:-:S04]  /*0f10*/  @P1 IMAD.HI.U32 R6, R7, c[0x0][0x2c8], RZ ;  /* 0x0000b20007061a27 */ /* 0x000fc800078e00ff */
[----:B------:R-:W-:Y:S01]  /*0f20*/  IMAD.MOV.U32 R0, RZ, RZ, R7 ;  /* 0x000000ffff007224 */ /* 0x000fe200078e0007 */
[----:B------:R-:W-:Y:S01]  /*0f30*/  @P0 SHF.R.U32.HI R0, RZ, c[0x0][0x2cc], R6 ;  /* 0x0000b300ff000a19 */ /* 0x000fe20000011606 */
[----:B------:R-:W-:Y:S01]  /*0f40*/  IMAD.IADD R3, R3, 0x1, R5 ;  /* 0x0000000103037824 */ /* 0x000fe200078e0205 */
[----:B------:R-:W-:Y:S02]  /*0f50*/  IADD3 R6, R9, 0x20, RZ ;  /* 0x0000002009067810 */ /* 0x000fe40007ffe0ff */
[----:B------:R-:W-:Y:S01]  /*0f60*/  SHF.R.S32.HI R4, RZ, 0x1f, R0 ;  /* 0x0000001fff047819 */ /* 0x000fe20000011400 */
[----:B------:R-:W-:Y:S01]  /*0f70*/  IMAD.WIDE.U32 R2, R0, c[0x0][0x1b0], R2 ;  /* 0x00006c0000027a25 */ /* 0x000fe200078e0002 */
[----:B------:R-:W-:Y:S02]  /*0f80*/  ISETP.GE.AND P3, PT, R6, UR4, PT ;  /* 0x0000000406007c0c */ /* 0x000fe4000bf66270 */
[----:B------:R-:W-:Y:S01]  /*0f90*/  IADD3 R6, P0, R8, R14, RZ ;  /* 0x0000000e08067210 */ /* 0x000fe20007f1e0ff */
[----:B------:R-:W-:-:S04]  /*0fa0*/  IMAD R4, R4, c[0x0][0x1b0], RZ ;  /* 0x00006c0004047a24 */ /* 0x000fc800078e02ff */
[----:B------:R-:W-:Y:S02]  /*0fb0*/  IMAD R5, R0, c[0x0][0x1b4], R4 ;  /* 0x00006d0000057a24 */ /* 0x000fe400078e0204 */
[----:B------:R-:W-:Y:S01]  /*0fc0*/  IMAD.MOV R4, RZ, RZ, -R0 ;  /* 0x000000ffff047224 */ /* 0x000fe200078e0a00 */
[----:B------:R-:W-:Y:S01]  /*0fd0*/  IADD3 R0, R9, 0x40, RZ ;  /* 0x0000004009007810 */ /* 0x000fe20007ffe0ff */
[----:B------:R-:W-:Y:S01]  /*0fe0*/  IMAD.IADD R3, R3, 0x1, R5 ;  /* 0x0000000103037824 */ /* 0x000fe200078e0205 */
[----:B------:R-:W-:Y:S01]  /*0ff0*/  IADD3 R9, R9, 0x60, RZ ;  /* 0x0000006009097810 */ /* 0x000fe20007ffe0ff */
[----:B------:R-:W-:Y:S01]  /*1000*/  IMAD R4, R4, c[0x0][0x2c4], R7 ;  /* 0x0000b10004047a24 */ /* 0x000fe200078e0207 */
[----:B------:R-:W-:Y:S01]  /*1010*/  ISETP.GE.AND P4, PT, R0, UR4, PT ;  /* 0x0000000400007c0c */ /* 0x000fe2000bf86270 */
[----:B------:R-:W-:Y:S01]  /*1020*/  IMAD.U32 R5, RZ, RZ, UR22 ;  /* 0x00000016ff057e24 */ /* 0x000fe2000f8e00ff */
[----:B------:R-:W-:Y:S02]  /*1030*/  SHF.R.S32.HI R7, RZ, 0x1f, R8 ;  /* 0x0000001fff077819 */ /* 0x000fe40000011408 */
[----:B------:R-:W-:-:S02]  /*1040*/  SHF.R.S32.HI R0, RZ, 0x1f, R4 ;  /* 0x0000001fff007819 */ /* 0x000fc40000011404 */
[C---:B------:R-:W-:Y:S01]  /*1050*/  LEA.HI.X.SX32 R11, R14.reuse, R7, 0x1, P0 ;  /* 0x000000070e0b7211 */ /* 0x040fe200000f0eff */
[----:B------:R-:W-:Y:S01]  /*1060*/  IMAD.SHL.U32 R7, R14, 0x40, RZ ;  /* 0x000000400e077824 */ /* 0x000fe200078e00ff */
[----:B------:R-:W-:Y:S01]  /*1070*/  IADD3 R16, R5, UR8, -R14 ;  /* 0x0000000805107c10 */ /* 0x000fe2000fffe80e */
[----:B------:R-:W-:Y:S01]  /*1080*/  IMAD R0, R0, c[0x0][0x1a8], RZ ;  /* 0x00006a0000007a24 */ /* 0x000fe200078e02ff */
[----:B------:R-:W-:Y:S01]  /*1090*/  ISETP.GE.AND P0, PT, R9, UR4, PT ;  /* 0x0000000409007c0c */ /* 0x000fe2000bf06270 */
[----:B------:R-:W-:Y:S02]  /*10a0*/  ULDC.64 UR4, c[0x0][0x208] ;  /* 0x0000820000047ab9 */ /* 0x000fe40000000a00 */
[C---:B------:R-:W-:Y:S01]  /*10b0*/  IMAD R10, R4.reuse, c[0x0][0x1ac], R0 ;  /* 0x00006b00040a7a24 */ /* 0x040fe200078e0200 */
[----:B------:R-:W-:Y:S01]  /*10c0*/  LOP3.LUT R0, R7, 0x1c0, RZ, 0xc0, !PT ;  /* 0x000001c007007812 */ /* 0x000fe200078ec0ff */
[----:B------:R-:W-:Y:S01]  /*10d0*/  IMAD.WIDE.U32 R4, R4, c[0x0][0x1a8], R2 ;  /* 0x00006a0004047a25 */ /* 0x000fe200078e0002 */
[----:B------:R-:W-:Y:S01]  /*10e0*/  LEA.HI R3, R29, R12, RZ, 0x1 ;  /* 0x0000000c1d037211 */ /* 0x000fe200078f08ff */
[----:B------:R-:W-:-:S02]  /*10f0*/  UIMAD.WIDE.U32 UR16, UR11, UR4, URZ ;  /* 0x000000040b1072a5 */ /* 0x000fc4000f8e003f */
[----:B------:R-:W-:Y:S01]  /*1100*/  IMAD.SHL.U32 R2, R36, 0x8, RZ ;  /* 0x0000000824027824 */ /* 0x000fe200078e00ff */
[----:B------:R-:W-:Y:S01]  /*1110*/  LOP3.LUT R7, R3, 0xfffffffe, RZ, 0xc0, !PT ;  /* 0xfffffffe03077812 */ /* 0x000fe200078ec0ff */
[----:B------:R-:W-:Y:S01]  /*1120*/  UIMAD UR11, UR11, UR5, URZ ;  /* 0x000000050b0b72a4 */ /* 0x000fe2000f8e023f */
[----:B------:R-:W-:Y:S02]  /*1130*/  SHF.R.U32.HI R3, RZ, 0x3, R0 ;  /* 0x00000003ff037819 */ /* 0x000fe40000011600 */
[----:B------:R-:W-:Y:S01]  /*1140*/  LOP3.LUT R8, R0, 0x38, R2, 0xf8, !PT ;  /* 0x0000003800087812 */ /* 0x000fe200078ef802 */
[----:B------:R-:W-:Y:S01]  /*1150*/  IMAD.IADD R0, R5, 0x1, R10 ;  /* 0x0000000105007824 */ /* 0x000fe200078e020a */
[----:B------:R-:W-:Y:S01]  /*1160*/  LEA R15, P1, R4, c[0x0][0x160], 0x1 ;  /* 0x00005800040f7a11 */ /* 0x000fe200078208ff */
[----:B------:R-:W-:Y:S01]  /*1170*/  IMAD.IADD R25, R12, 0x1, -R7 ;  /* 0x000000010c197824 */ /* 0x000fe200078e0a07 */
[----:B------:R-:W-:Y:S01]  /*1180*/  LOP3.LUT R10, R8, R3, RZ, 0x3c, !PT ;  /* 0x00000003080a7212 */ /* 0x000fe200078e3cff */
[C---:B------:R-:W-:Y:S01]  /*1190*/  IMAD R7, R11.reuse, c[0x0][0x1e0], RZ ;  /* 0x000078000b077a24 */ /* 0x040fe200078e02ff */
[----:B------:R-:W-:Y:S01]  /*11a0*/  LEA.HI.X R14, R4, c[0x0][0x164], R0, 0x1, P1 ;  /* 0x00005900040e7a11 */ /* 0x000fe200008f0c00 */
[----:B------:R-:W1:Y:S01]  /*11b0*/  SHFL.IDX PT, R8, R15, RZ, 0x181f ;  /* 0x00181fff0f087589 */ /* 0x000e6200000e0000 */
[----:B------:R-:W-:Y:S01]  /*11c0*/  IMAD R4, R11, c[0x0][0x208], RZ ;  /* 0x000082000b047a24 */ /* 0x000fe200078e02ff */
[----:B------:R-:W-:Y:S01]  /*11d0*/  LEA.HI R0, R119, R121, RZ, 0x6 ;  /* 0x0000007977007211 */ /* 0x000fe200078f30ff */
[C---:B------:R-:W-:Y:S01]  /*11e0*/  IMAD R27, R6.reuse, c[0x0][0x1e4], R7 ;  /* 0x00007900061b7a24 */ /* 0x040fe200078e0207 */
[----:B------:R-:W2:Y:S01]  /*11f0*/  SHFL.IDX PT, R9, R14, RZ, 0x181f ;  /* 0x00181fff0e097589 */ /* 0x000ea200000e0000 */
[----:B------:R-:W-:Y:S01]  /*1200*/  IMAD R28, R6, c[0x0][0x20c], R4 ;  /* 0x00008300061c7a24 */ /* 0x000fe200078e0204 */
[----:B------:R-:W-:Y:S01]  /*1210*/  IADD3 R22, R2, 0x80, RZ ;  /* 0x0000008002167810 */ /* 0x000fe20007ffe0ff */
[----:B------:R-:W-:Y:S01]  /*1220*/  IMAD.SHL.U32 R0, R0, 0x8, RZ ;  /* 0x0000000800007824 */ /* 0x000fe200078e00ff */
[----:B------:R-:W-:Y:S01]  /*1230*/  SHF.R.S32.HI R3, RZ, 0x1f, R2 ;  /* 0x0000001fff037819 */ /* 0x000fe20000011402 */
[----:B------:R-:W-:Y:S01]  /*1240*/  SHFL.IDX PT, R7, R14, 0x1, 0x181f ;  /* 0x00381f000e077f89 */ /* 0x000fe200000e0000 */
[----:B------:R-:W-:Y:S01]  /*1250*/  ISETP.GE.AND P1, PT, R2, c[0x0][0x198], PT ;  /* 0x0000660002007a0c */ /* 0x000fe20003f26270 */
[----:B------:R-:W-:Y:S01]  /*1260*/  IMAD.SHL.U32 R12, R36, 0x40, RZ ;  /* 0x00000040240c7824 */ /* 0x000fe200078e00ff */
[----:B------:R-:W-:Y:S01]  /*1270*/  LOP3.LUT R249, R10, 0xfffffe00, R0, 0xf8, !PT ;  /* 0xfffffe000af97812 */ /* 0x000fe200078ef800 */
[----:B------:R-:W-:Y:S01]  /*1280*/  IMAD.WIDE.U32 R18, R6, c[0x0][0x1e0], R2 ;  /* 0x0000780006127a25 */ /* 0x000fe200078e0002 */
[----:B------:R-:W-:Y:S01]  /*1290*/  @!P2 SHF.R.S32.HI R0, RZ, 0x1f, R22 ;  /* 0x0000001fff00a819 */ /* 0x000fe20000011416 */
[----:B------:R-:W-:Y:S01]  /*12a0*/  UIADD3 UR11, UR17, UR11, URZ ;  /* 0x0000000b110b7290 */ /* 0x000fe2000fffe03f */
[----:B------:R-:W-:Y:S01]  /*12b0*/  LOP3.LUT R12, R12, 0x1c0, RZ, 0xc0, !PT ;  /* 0x000001c00c0c7812 */ /* 0x000fe200078ec0ff */
[----:B------:R-:W-:Y:S01]  /*12c0*/  IMAD.WIDE.U32 R20, R6, c[0x0][0x208], R2 ;  /* 0x0000820006147a25 */ /* 0x000fe200078e0002 */
[----:B------:R-:W-:Y:S01]  /*12d0*/  @!P2 LEA.HI R0, R0, R22, RZ, 0x3 ;  /* 0x000000160000a211 */ /* 0x000fe200078f18ff */
[----:B------:R-:W4:Y:S02]  /*12e0*/  SHFL.IDX PT, R6, R15, 0x1, 0x181f ;  /* 0x00381f000f067f89 */ /* 0x000f2400000e0000 */
[----:B------:R-:W-:Y:S01]  /*12f0*/  IMAD.SHL.U32 R249, R249, 0x2, RZ ;  /* 0x00000002f9f97824 */ /* 0x000fe200078e00ff */
[----:B------:R-:W-:-:S02]  /*1300*/  @!P2 LOP3.LUT R0, R0, 0xfffffff8, RZ, 0xc0, !PT ;  /* 0xfffffff80000a812 */ /* 0x000fc400078ec0ff */
[--C-:B---3--:R-:W-:Y:S01]  /*1310*/  @P5 SHF.R.S32.HI R5, RZ, 0x1f, R17.reuse ;  /* 0x0000001fff055819 */ /* 0x108fe20000011411 */
[----:B------:R-:W-:Y:S01]  /*1320*/  @P5 IMAD.MOV.U32 R4, RZ, RZ, R17 ;  /* 0x000000ffff045224 */ /* 0x000fe200078e0011 */
[----:B------:R-:W-:Y:S01]  /*1330*/  IADD3 R17, R2, 0x40, RZ ;  /* 0x0000004002117810 */ /* 0x000fe20007ffe0ff */
[----:B------:R-:W-:Y:S02]  /*1340*/  @!P5 IMAD.MOV.U32 R5, RZ, RZ, R13 ;  /* 0x000000ffff05d224 */ /* 0x000fe400078e000d */
[----:B------:R-:W-:Y:S01]  /*1350*/  @!P5 IMAD.MOV.U32 R4, RZ, RZ, R39 ;  /* 0x000000ffff04d224 */ /* 0x000fe200078e0027 */
[----:B------:R-:W-:Y:S02]  /*1360*/  ISETP.GE.AND P5, PT, R17, c[0x0][0x198], PT ;  /* 0x0000660011007a0c */ /* 0x000fe40003fa6270 */
[----:B------:R-:W-:Y:S02]  /*1370*/  SEL R24, R5, RZ, !P6 ;  /* 0x000000ff05187207 */ /* 0x000fe40007000000 */
[----:B------:R-:W-:-:S02]  /*1380*/  SEL R26, R4, RZ, !P6 ;  /* 0x000000ff041a7207 */ /* 0x000fc40007000000 */
[----:B------:R-:W-:Y:S02]  /*1390*/  @!P2 SHF.R.S32.HI R5, RZ, 0x1f, R17 ;  /* 0x0000001fff05a819 */ /* 0x000fe40000011411 */
[C---:B-1----:R-:W-:Y:S02]  /*13a0*/  @!P2 LEA R4, P6, R2.reuse, R8, 0x1 ;  /* 0x000000080204a211 */ /* 0x042fe400078c08ff */
[----:B------:R-:W-:Y:S02]  /*13b0*/  @!P2 LEA.HI R10, R5, R17, RZ, 0x3 ;  /* 0x00000011050aa211 */ /* 0x000fe400078f18ff */
[----:B--2---:R-:W-:Y:S02]  /*13c0*/  @!P2 LEA.HI.X R5, R2, R9, R3, 0x1, P6 ;  /* 0x000000090205a211 */ /* 0x004fe400030f0c03 */
[----:B------:R-:W-:Y:S02]  /*13d0*/  ISETP.GE.AND P6, PT, R22, c[0x0][0x198], PT ;  /* 0x0000660016007a0c */ /* 0x000fe40003fc6270 */
[----:B------:R-:W-:Y:S01]  /*13e0*/  @!P2 LOP3.LUT R10, R10, 0xfffffff8, RZ, 0xc0, !PT ;  /* 0xfffffff80a0aa812 */ /* 0x000fe200078ec0ff */
[----:B------:R1:W-:Y:S04]  /*13f0*/  @!P2 LDGSTS.E.BYPASS.LTC128B.128 [R249+0x100], [R4.64], !P1 ;  /* 0x0010000004f9afae */ /* 0x0003e8000c901d52 */
[----:B------:R-:W-:-:S04]  /*1400*/  @!P2 IMAD.WIDE R10, R10, 0x2, R8 ;  /* 0x000000020a0aa825 */ /* 0x000fc800078e0208 */
[----:B------:R-:W-:Y:S01]  /*1410*/  @!P2 IMAD.WIDE R8, R0, 0x2, R8 ;  /* 0x000000020008a825 */ /* 0x000fe200078e0208 */
[----:B------:R-:W-:Y:S01]  /*1420*/  @!P3 SHF.R.S32.HI R0, RZ, 0x1f, R22 ;  /* 0x0000001fff00b819 */ /* 0x000fe20000011416 */
[----:B------:R2:W-:Y:S03]  /*1430*/  @!P2 LDGSTS.E.BYPASS.LTC128B.128 [R249+0x4100], [R10.64], !P5 ;  /* 0x041000000af9afae */ /* 0x0005e6000e901d52 */
[----:B------:R-:W-:Y:S01]  /*1440*/  @!P3 LEA.HI R0, R0, R22, RZ, 0x3 ;  /* 0x000000160000b211 */ /* 0x000fe200078f18ff */
[----:B------:R3:W-:Y:S03]  /*1450*/  @!P2 LDGSTS.E.BYPASS.LTC128B.128 [R249+0x8100], [R8.64], !P6 ;  /* 0x0810000008f9afae */ /* 0x0007e6000f101d52 */
[----:B------:R-:W-:Y:S02]  /*1460*/  @!P3 LOP3.LUT R0, R0, 0xfffffff8, RZ, 0xc0, !PT ;  /* 0xfffffff80000b812 */ /* 0x000fe400078ec0ff */
[----:B-1----:R-:W-:Y:S01]  /*1470*/  @!P3 SHF.R.S32.HI R5, RZ, 0x1f, R17 ;  /* 0x0000001fff05b819 */ /* 0x002fe20000011411 */
[----:B------:R-:W1:Y:S01]  /*1480*/  SHFL.IDX PT, R4, R15, 0x2, 0x181f ;  /* 0x00581f000f047f89 */ /* 0x000e6200000e0000 */
[----:B--2---:R-:W-:-:S02]  /*1490*/  LOP3.LUT R10, R12, 0x8, R23, 0xf8, !PT ;  /* 0x000000080c0a7812 */ /* 0x004fc400078ef817 */
[----:B---3--:R-:W-:Y:S02]  /*14a0*/  SHF.R.U32.HI R9, RZ, 0x3, R12 ;  /* 0x00000003ff097819 */ /* 0x008fe4000001160c */
[----:B------:R-:W-:Y:S02]  /*14b0*/  @!P3 LEA.HI R12, R5, R17, RZ, 0x3 ;  /* 0x00000011050cb211 */ /* 0x000fe400078f18ff */
[----:B------:R-:W2:Y:S01]  /*14c0*/  SHFL.IDX PT, R5, R14, 0x2, 0x181f ;  /* 0x00581f000e057f89 */ /* 0x000ea200000e0000 */
[----:B----4-:R-:W-:Y:S02]  /*14d0*/  @!P3 LEA R8, P2, R2, R6, 0x1 ;  /* 0x000000060208b211 */ /* 0x010fe400078408ff */
[----:B------:R-:W-:Y:S02]  /*14e0*/  @!P3 LOP3.LUT R12, R12, 0xfffffff8, RZ, 0xc0, !PT ;  /* 0xfffffff80c0cb812 */ /* 0x000fe400078ec0ff */
[----:B------:R-:W-:Y:S01]  /*14f0*/  LOP3.LUT R23, R10, R9, RZ, 0x3c, !PT ;  /* 0x000000090a177212 */ /* 0x000fe200078e3cff */
[----:B------:R-:W-:Y:S01]  /*1500*/  @!P3 IMAD.WIDE R10, R0, 0x2, R6 ;  /* 0x00000002000ab825 */ /* 0x000fe200078e0206 */
[----:B------:R-:W-:-:S02]  /*1510*/  @!P3 LEA.HI.X R9, R2, R7, R3, 0x1, P2 ;  /* 0x000000070209b211 */ /* 0x000fc400010f0c03 */
[----:B------:R-:W-:Y:S01]  /*1520*/  @!P4 SHF.R.S32.HI R0, RZ, 0x1f, R22 ;  /* 0x0000001fff00c819 */ /* 0x000fe20000011416 */
[----:B------:R-:W-:Y:S02]  /*1530*/  @!P3 IMAD.WIDE R12, R12, 0x2, R6 ;  /* 0x000000020c0cb825 */ /* 0x000fe400078e0206 */
[----:B------:R-:W3:Y:S04]  /*1540*/  SHFL.IDX PT, R6, R15, 0x3, 0x181f ;  /* 0x00781f000f067f89 */ /* 0x000ee800000e0000 */
[----:B------:R-:W4:Y:S04]  /*1550*/  SHFL.IDX PT, R7, R14, 0x3, 0x181f ;  /* 0x00781f000e077f89 */ /* 0x000f2800000e0000 */
[----:B------:R5:W-:Y:S04]  /*1560*/  @!P3 LDGSTS.E.BYPASS.LTC128B.128 [R249+0x1100], [R8.64], !P1 ;  /* 0x0110000008f9bfae */ /* 0x000be8000c901d52 */
[----:B------:R1:W-:Y:S04]  /*1570*/  @!P3 LDGSTS.E.BYPASS.LTC128B.128 [R249+0x5100], [R12.64], !P5 ;  /* 0x051000000cf9bfae */ /* 0x0003e8000e901d52 */
[----:B------:R2:W-:Y:S01]  /*1580*/  @!P3 LDGSTS.E.BYPASS.LTC128B.128 [R249+0x9100], [R10.64], !P6 ;  /* 0x091000000af9bfae */ /* 0x0005e2000f101d52 */
[----:B------:R-:W-:-:S02]  /*1590*/  ISETP.GE.AND P3, PT, R17, c[0x0][0x1d4], PT ;  /* 0x0000750011007a0c */ /* 0x000fc40003f66270 */
[--C-:B-----5:R-:W-:Y:S02]  /*15a0*/  @!P4 SHF.R.S32.HI R8, RZ, 0x1f, R17.reuse ;  /* 0x0000001fff08c819 */ /* 0x120fe40000011411 */
[----:B------:R-:W-:Y:S02]  /*15b0*/  @!P4 LEA.HI R9, R0, R22, RZ, 0x3 ;  /* 0x000000160009c211 */ /* 0x000fe400078f18ff */
[----:B------:R-:W-:Y:S02]  /*15c0*/  @!P0 SHF.R.S32.HI R0, RZ, 0x1f, R17 ;  /* 0x0000001fff008819 */ /* 0x000fe40000011411 */
[----:B-1----:R-:W-:Y:S02]  /*15d0*/  @!P4 LOP3.LUT R12, R9, 0xfffffff8, RZ, 0xc0, !PT ;  /* 0xfffffff8090cc812 */ /* 0x002fe400078ec0ff */
[----:B--2---:R-:W-:Y:S02]  /*15e0*/  @!P4 LEA.HI R10, R8, R17, RZ, 0x3 ;  /* 0x00000011080ac211 */ /* 0x004fe400078f18ff */
[----:B------:R-:W-:-:S02]  /*15f0*/  @!P4 LEA R8, P2, R2, R4, 0x1 ;  /* 0x000000040208c211 */ /* 0x000fc400078408ff */
[----:B------:R-:W-:Y:S02]  /*1600*/  @!P4 LOP3.LUT R10, R10, 0xfffffff8, RZ, 0xc0, !PT ;  /* 0xfffffff80a0ac812 */ /* 0x000fe400078ec0ff */
[----:B------:R-:W-:Y:S02]  /*1610*/  @!P0 LEA.HI R17, R0, R17, RZ, 0x3 ;  /* 0x0000001100118211 */ /* 0x000fe400078f18ff */
[----:B------:R-:W-:Y:S01]  /*1620*/  LOP3.LUT R0, R29, 0xfffffff0, RZ, 0xc0, !PT ;  /* 0xfffffff01d007812 */ /* 0x000fe200078ec0ff */
[----:B------:R-:W-:Y:S01]  /*1630*/  @!P4 IMAD.WIDE R10, R10, 0x2, R4 ;  /* 0x000000020a0ac825 */ /* 0x000fe200078e0204 */
[----:B------:R-:W-:-:S03]  /*1640*/  @!P4 LEA.HI.X R9, R2, R5, R3, 0x1, P2 ;  /* 0x000000050209c211 */ /* 0x000fc600010f0c03 */
[----:B------:R-:W-:Y:S02]  /*1650*/  @!P4 IMAD.WIDE R4, R12, 0x2, R4 ;  /* 0x000000020c04c825 */ /* 0x000fe400078e0204 */
[----:B------:R3:W-:Y:S02]  /*1660*/  @!P4 LDGSTS.E.BYPASS.LTC128B.128 [R249+0x2100], [R8.64], !P1 ;  /* 0x0210000008f9cfae */ /* 0x0007e4000c901d52 */
[----:B------:R-:W-:Y:S02]  /*1670*/  IMAD.IADD R0, R121, 0x1, -R0 ;  /* 0x0000000179007824 */ /* 0x000fe400078e0a00 */
[----:B------:R1:W-:Y:S04]  /*1680*/  @!P4 LDGSTS.E.BYPASS.LTC128B.128 [R249+0x6100], [R10.64], !P5 ;  /* 0x061000000af9cfae */ /* 0x0003e8000e901d52 */
[----:B------:R2:W-:Y:S01]  /*1690*/  @!P4 LDGSTS.E.BYPASS.LTC128B.128 [R249+0xa100], [R4.64], !P6 ;  /* 0x0a10000004f9cfae */ /* 0x0005e2000f101d52 */
[----:B------:R-:W-:-:S04]  /*16a0*/  ISETP.GE.AND P4, PT, R2, c[0x0][0x1d4], PT ;  /* 0x0000750002007a0c */ /* 0x000fc80003f86270 */
[----:B------:R-:W-:Y:S02]  /*16b0*/  SEL R12, RZ, 0x1, P4 ;  /* 0x00000001ff0c7807 */ /* 0x000fe40002000000 */
[----:B---3--:R-:W-:-:S04]  /*16c0*/  @!P0 LEA R8, P2, R2, R6, 0x1 ;  /* 0x0000000602088211 */ /* 0x008fc800078408ff */
[----:B----4-:R-:W-:Y:S01]  /*16d0*/  @!P0 LEA.HI.X R9, R2, R7, R3, 0x1, P2 ;  /* 0x0000000702098211 */ /* 0x010fe200010f0c03 */
[----:B------:R-:W-:Y:S01]  /*16e0*/  IMAD.IADD R3, R19, 0x1, R27 ;  /* 0x0000000113037824 */ /* 0x000fe200078e021b */
[----:B------:R-:W-:Y:S01]  /*16f0*/  @!P0 SHF.R.S32.HI R2, RZ, 0x1f, R22 ;  /* 0x0000001fff028819 */ /* 0x000fe20000011416 */
[----:B-1----:R-:W-:Y:S01]  /*1700*/  IMAD R11, R31, c[0x0][0x1e8], RZ ;  /* 0x00007a001f0b7a24 */ /* 0x002fe200078e02ff */
[----:B--2---:R-:W-:Y:S01]  /*1710*/  SHF.R.S32.HI R4, RZ, 0x1f, R0 ;  /* 0x0000001fff047819 */ /* 0x004fe20000011400 */
[----:B------:R-:W-:Y:S01]  /*1720*/  IMAD.IADD R5, R21, 0x1, R28 ;  /* 0x0000000115057824 */ /* 0x000fe200078e021c */
[----:B------:R-:W-:Y:S01]  /*1730*/  @!P0 LEA.HI R14, R2, R22, RZ, 0x3 ;  /* 0x00000016020e8211 */ /* 0x000fe200078f18ff */
[----:B------:R-:W-:Y:S01]  /*1740*/  IMAD.MOV.U32 R2, RZ, RZ, R18 ;  /* 0x000000ffff027224 */ /* 0x000fe200078e0012 */
[----:B------:R-:W-:Y:S01]  /*1750*/  LEA.HI R15, R4, R0, RZ, 0x3 ;  /* 0x00000000040f7211 */ /* 0x000fe200078f18ff */
[C---:B------:R-:W-:Y:S01]  /*1760*/  IMAD R11, R30.reuse, c[0x0][0x1ec], R11 ;  /* 0x00007b001e0b7a24 */ /* 0x040fe200078e020b */
[----:B------:R-:W-:Y:S01]  /*1770*/  SEL R4, RZ, 0xffffffff, P3 ;  /* 0xffffffffff047807 */ /* 0x000fe20001800000 */
[----:B------:R-:W-:Y:S01]  /*1780*/  IMAD.WIDE.U32 R2, R30, c[0x0][0x1e8], R2 ;  /* 0x00007a001e027a25 */ /* 0x000fe200078e0002 */
[----:B------:R-:W-:Y:S01]  /*1790*/  LOP3.LUT R13, R15, 0xfffffff8, RZ, 0xc0, !PT ;  /* 0xfffffff80f0d7812 */ /* 0x000fe200078ec0ff */
[----:B------:R1:W-:Y:S01]  /*17a0*/  @!P0 LDGSTS.E.BYPASS.LTC128B.128 [R249+0x3100], [R8.64], !P1 ;  /* 0x0310000008f98fae */ /* 0x0003e2000c901d52 */
[----:B------:R-:W-:Y:S01]  /*17b0*/  ISETP.GE.AND P1, PT, R16, 0x21, PT ;  /* 0x000000211000780c */ /* 0x000fe20003f26270 */
[----:B------:R-:W-:Y:S01]  /*17c0*/  IMAD.SHL.U32 R10, R4, 0x2, RZ ;  /* 0x00000002040a7824 */ /* 0x000fe200078e00ff */
[----:B------:R-:W-:Y:S01]  /*17d0*/  ISETP.GE.AND P2, PT, R22, c[0x0][0x1d4], PT ;  /* 0x0000750016007a0c */ /* 0x000fe20003f46270 */
[----:B------:R-:W-:-:S02]  /*17e0*/  IMAD.MOV.U32 R4, RZ, RZ, R20 ;  /* 0x000000ffff047224 */ /* 0x000fc400078e0014 */
[----:B------:R-:W-:Y:S01]  /*17f0*/  IMAD.IADD R3, R3, 0x1, R11 ;  /* 0x0000000103037824 */ /* 0x000fe200078e020b */
[----:B------:R-:W-:Y:S01]  /*1800*/  LOP3.LUT R18, R10, 0x2, R12, 0xe2, !PT ;  /* 0x000000020a127812 */ /* 0x000fe200078ee20c */
[----:B------:R-:W-:Y:S01]  /*1810*/  IMAD.WIDE.U32 R10, R30, c[0x0][0x210], R4 ;  /* 0x000084001e0a7a25 */ /* 0x000fe200078e0004 */
[----:B------:R-:W-:-:S03]  /*1820*/  @!P0 LOP3.LUT R4, R17, 0xfffffff8, RZ, 0xc0, !PT ;  /* 0xfffffff811048812 */ /* 0x000fc600078ec0ff */
[----:B------:R-:W-:Y:S01]  /*1830*/  IMAD.IADD R13, R0, 0x1, -R13 ;  /* 0x00000001000d7824 */ /* 0x000fe200078e0a0d */
[----:B------:R-:W-:Y:S01]  /*1840*/  @!P0 LOP3.LUT R0, R14, 0xfffffff8, RZ, 0xc0, !PT ;  /* 0xfffffff80e008812 */ /* 0x000fe200078ec0ff */
[----:B------:R-:W-:-:S04]  /*1850*/  @!P0 IMAD.WIDE R4, R4, 0x2, R6 ;  /* 0x0000000204048825 */ /* 0x000fc800078e0206 */
[----:B------:R-:W-:Y:S01]  /*1860*/  @!P0 IMAD.WIDE R6, R0, 0x2, R6 ;  /* 0x0000000200068825 */ /* 0x000fe200078e0206 */
[----:B------:R2:W-:Y:S01]  /*1870*/  @!P0 LDGSTS.E.BYPASS.LTC128B.128 [R249+0x7100], [R4.64], !P5 ;  /* 0x0710000004f98fae */ /* 0x0005e2000e901d52 */
[----:B------:R-:W-:Y:S02]  /*1880*/  ISETP.GE.AND P5, PT, R16, 0x1, PT ;  /* 0x000000011000780c */ /* 0x000fe40003fa6270 */
[----:B------:R-:W-:Y:S01]  /*1890*/  IMAD R0, R24, c[0x0][0x1f0], RZ ;  /* 0x00007c0018007a24 */ /* 0x000fe200078e02ff */
[----:B------:R3:W-:Y:S01]  /*18a0*/  @!P0 LDGSTS.E.BYPASS.LTC128B.128 [R249+0xb100], [R6.64], !P6 ;  /* 0x0b10000006f98fae */ /* 0x0007e2000f101d52 */
[----:B------:R-:W-:Y:S01]  /*18b0*/  IMAD.WIDE.U32 R32, R26, c[0x0][0x1f0], R2 ;  /* 0x00007c001a207a25 */ /* 0x000fe200078e0002 */
[----:B------:R-:W-:Y:S02]  /*18c0*/  ISETP.GE.AND P6, PT, R16, 0x41, PT ;  /* 0x000000411000780c */ /* 0x000fe40003fc6270 */
[----:B------:R-:W0:Y:S01]  /*18d0*/  LDGDEPBAR ;  /* 0x00000000000079af */ /* 0x000e220000000000 */
[----:B------:R-:W-:-:S02]  /*18e0*/  IMAD.SHL.U32 R3, R25, 0x8, RZ ;  /* 0x0000000819037824 */ /* 0x000fc400078e00ff */
[----:B------:R-:W-:Y:S01]  /*18f0*/  IMAD.MOV.U32 R122, RZ, RZ, R32 ;  /* 0x000000ffff7a7224 */ /* 0x000fe200078e0020 */
[----:B------:R-:W-:Y:S01]  /*1900*/  STL.64 [R1+0x30], R32 ;  /* 0x0000302001007387 */ /* 0x000fe20000100a00 */
[----:B------:R-:W-:Y:S02]  /*1910*/  IMAD R19, R31, c[0x0][0x210], RZ ;  /* 0x000084001f137a24 */ /* 0x000fe400078e02ff */
[----:B-1----:R-:W-:Y:S02]  /*1920*/  IMAD.MOV.U32 R8, RZ, RZ, R10 ;  /* 0x000000ffff087224 */ /* 0x002fe400078e000a */
[----:B------:R-:W-:-:S04]  /*1930*/  IMAD R12, R30, c[0x0][0x214], R19 ;  /* 0x000085001e0c7a24 */ /* 0x000fc800078e0213 */
[----:B------:R-:W-:Y:S02]  /*1940*/  IMAD.IADD R9, R11, 0x1, R12 ;  /* 0x000000010b097824 */ /* 0x000fe400078e020c */
[----:B------:R-:W-:Y:S02]  /*1950*/  IMAD.U32 R12, RZ, RZ, UR7 ;  /* 0x00000007ff0c7e24 */ /* 0x000fe4000f8e00ff */
[----:B------:R-:W-:Y:S02]  /*1960*/  IMAD R11, R24, c[0x0][0x218], RZ ;  /* 0x00008600180b7a24 */ /* 0x000fe400078e02ff */
[----:B--2---:R-:W-:Y:S02]  /*1970*/  IMAD.SHL.U32 R5, R13, 0x40, RZ ;  /* 0x000000400d057824 */ /* 0x004fe400078e00ff */
[----:B------:R-:W-:Y:S02]  /*1980*/  IMAD R4, R26, c[0x0][0x1f4], R0 ;  /* 0x00007d001a047a24 */ /* 0x000fe400078e0200 */
[----:B------:R-:W-:Y:S01]  /*1990*/  IMAD R0, R25, 0x200, R23 ;  /* 0x0000020019007824 */ /* 0x000fe200078e0217 */
[----:B------:R-:W-:Y:S01]  /*19a0*/  LOP3.LUT R2, R5, 0x1c0, RZ, 0xc0, !PT ;  /* 0x000001c005027812 */ /* 0x000fe200078ec0ff */
[----:B------:R-:W-:-:S02]  /*19b0*/  IMAD.IADD R123, R33, 0x1, R4 ;  /* 0x00000001217b7824 */ /* 0x000fc400078e0204 */
[----:B------:R-:W-:Y:S01]  /*19c0*/  IMAD.SHL.U32 R224, R0, 0x2, RZ ;  /* 0x0000000200e07824 */ /* 0x000fe200078e00ff */
[----:B------:R-:W-:Y:S01]  /*19d0*/  LOP3.LUT R5, R2, 0x8, R3, 0xf8, !PT ;  /* 0x0000000802057812 */ /* 0x000fe200078ef803 */
[----:B------:R-:W-:Y:S01]  /*19e0*/  IMAD R11, R26, c[0x0][0x21c], R11 ;  /* 0x000087001a0b7a24 */ /* 0x000fe200078e020b */
[----:B------:R-:W-:Y:S01]  /*19f0*/  SHF.R.U32.HI R4, RZ, 0x3, R2 ;  /* 0x00000003ff047819 */ /* 0x000fe20000011602 */
[----:B------:R-:W-:Y:S01]  /*1a00*/  IMAD.WIDE.U32 R2, R116, UR13, R122 ;  /* 0x0000000d74027c25 */ /* 0x000fe2000f8e007a */
[----:B------:R-:W-:Y:S01]  /*1a10*/  IADD3 R231, R224, 0xc120, RZ ;  /* 0x0000c120e0e77810 */ /* 0x000fe20007ffe0ff */
[----:B------:R-:W-:Y:S01]  /*1a20*/  STL.64 [R1+0x28], R122 ;  /* 0x0000287a01007387 */ /* 0x000fe20000100a00 */
[----:B------:R-:W-:Y:S01]  /*1a30*/  LOP3.LUT R14, R5, R4, RZ, 0x3c, !PT ;  /* 0x00000004050e7212 */ /* 0x000fe200078e3cff */
[----:B------:R-:W-:Y:S01]  /*1a40*/  IMAD.U32 R4, RZ, RZ, UR6 ;  /* 0x00000006ff047e24 */ /* 0x000fe2000f8e00ff */
[----:B------:R-:W-:Y:S01]  /*1a50*/  IADD3 R3, R3, UR9, RZ ;  /* 0x0000000903037c10 */ /* 0x000fe2000fffe0ff */
[----:B------:R-:W-:Y:S01]  /*1a60*/  USHF.L.U32 UR9, UR7, 0x6, URZ ;  /* 0x0000000607097899 */ /* 0x000fe2000800063f */
[----:B---3--:R-:W-:Y:S01]  /*1a70*/  @P5 LEA R6, P0, R2, c[0x0][0x1c8], 0x1 ;  /* 0x0000720002065a11 */ /* 0x008fe200078008ff */
[----:B------:R-:W-:-:S02]  /*1a80*/  IMAD.WIDE.U32 R22, R26, c[0x0][0x218], R8 ;  /* 0x000086001a167a25 */ /* 0x000fc400078e0008 */
[----:B------:R-:W-:Y:S01]  /*1a90*/  UIADD3 UR9, UR15, UR9, URZ ;  /* 0x000000090f097290 */ /* 0x000fe2000fffe03f */
[----:B------:R-:W-:Y:S01]  /*1aa0*/  @P5 LEA.HI.X R7, R2, c[0x0][0x1cc], R3, 0x1, P0 ;  /* 0x0000730002075a11 */ /* 0x000fe200000f0c03 */
[----:B------:R-:W-:Y:S01]  /*1ab0*/  IMAD.U32 R8, RZ, RZ, UR13 ;  /* 0x0000000dff087e24 */ /* 0x000fe2000f8e00ff */
[C---:B------:R-:W-:Y:S01]  /*1ac0*/  @P1 LEA R5, P0, R4.reuse, R2, 0x5 ;  /* 0x0000000204051211 */ /* 0x040fe200078028ff */
[----:B------:R-:W-:Y:S01]  /*1ad0*/  UIMAD UR13, UR11, UR13, URZ ;  /* 0x0000000d0b0d72a4 */ /* 0x000fe2000f8e023f */
[----:B------:R-:W-:Y:S01]  /*1ae0*/  IMAD.IADD R21, R23, 0x1, R11 ;  /* 0x0000000117157824 */ /* 0x000fe200078e020b */
[----:B------:R1:W-:Y:S01]  /*1af0*/  @P5 LDGSTS.E.BYPASS.LTC128B.128 [R249+0xc100], [R6.64], !P4 ;  /* 0x0c10000006f95fae */ /* 0x0003e2000e101d52 */
[----:B------:R-:W-:Y:S01]  /*1b00*/  @P1 LEA.HI.X R10, R4, R3, R12, 0x5, P0 ;  /* 0x00000003040a1211 */ /* 0x000fe200000f2c0c */
[----:B------:R-:W-:Y:S01]  /*1b10*/  IMAD.MOV.U32 R20, RZ, RZ, R22 ;  /* 0x000000ffff147224 */ /* 0x000fe200078e0016 */
[C---:B------:R-:W-:Y:S01]  /*1b20*/  @P1 LEA R4, P0, R5.reuse, c[0x0][0x1c8], 0x1 ;  /* 0x0000720005041a11 */ /* 0x040fe200078008ff */
[----:B------:R1:W-:Y:S01]  /*1b30*/  @P5 LDGSTS.E.BYPASS.LTC128B.128 [R249+0xf100], [R6.64+0x80], !P3 ;  /* 0x0f10008006f95fae */ /* 0x0003e2000d901d52 */
[----:B------:R-:W-:Y:S01]  /*1b40*/  UIMAD UR13, UR10, UR16, UR13 ;  /* 0x000000100a0d72a4 */ /* 0x000fe2000f8e020d */
[----:B------:R-:W-:Y:S01]  /*1b50*/  IMAD.WIDE.U32 R8, R8, UR16, R20 ;  /* 0x0000001008087c25 */ /* 0x000fe2000f8e0014 */
[----:B------:R-:W-:Y:S01]  /*1b60*/  @P1 LEA.HI.X R5, R5, c[0x0][0x1cc], R10, 0x1, P0 ;  /* 0x0000730005051a11 */ /* 0x000fe200000f0c0a */
[----:B------:R1:W-:Y:S01]  /*1b70*/  @P5 LDGSTS.E.BYPASS.LTC128B.128 [R249+0x12100], [R6.64+0x100], !P2 ;  /* 0x1210010006f95fae */ /* 0x0003e2000d101d52 */
[----:B------:R-:W-:Y:S01]  /*1b80*/  @P6 IADD3 R10, P0, R2, UR14, RZ ;  /* 0x0000000e020a6c10 */ /* 0x000fe2000ff1e0ff */
[----:B------:R-:W-:-:S02]  /*1b90*/  USHF.L.U32 UR10, UR4, 0x6, URZ ;  /* 0x00000006040a7899 */ /* 0x000fc4000800063f */
[----:B------:R2:W-:Y:S01]  /*1ba0*/  @P1 LDGSTS.E.BYPASS.LTC128B.128 [R249+0xd100], [R4.64], !P4 ;  /* 0x0d10000004f91fae */ /* 0x0005e2000e101d52 */
[----:B------:R-:W-:Y:S02]  /*1bb0*/  @P6 IADD3.X R3, R3, UR9, RZ, P0, !PT ;  /* 0x0000000903036c10 */ /* 0x000fe400087fe4ff */
[C---:B------:R-:W-:Y:S01]  /*1bc0*/  @P6 LEA R2, P0, R10.reuse, c[0x0][0x1c8], 0x1 ;  /* 0x000072000a026a11 */ /* 0x040fe200078008ff */
[----:B------:R2:W-:Y:S03]  /*1bd0*/  @P1 LDGSTS.E.BYPASS.LTC128B.128 [R249+0x10100], [R4.64+0x80], !P3 ;  /* 0x1010008004f91fae */ /* 0x0005e6000d901d52 */
[----:B------:R-:W-:Y:S01]  /*1be0*/  @P6 LEA.HI.X R3, R10, c[0x0][0x1cc], R3, 0x1, P0 ;  /* 0x000073000a036a11 */ /* 0x000fe200000f0c03 */
[----:B------:R2:W-:Y:S01]  /*1bf0*/  @P1 LDGSTS.E.BYPASS.LTC128B.128 [R249+0x13100], [R4.64+0x100], !P2 ;  /* 0x1310010004f91fae */ /* 0x0005e2000d101d52 */
[C---:B------:R-:W-:Y:S02]  /*1c00*/  LOP3.LUT P0, RZ, R13.reuse, 0x2, RZ, 0xc0, !PT ;  /* 0x000000020dff7812 */ /* 0x040fe4000780c0ff */
[----:B------:R-:W-:Y:S01]  /*1c10*/  LOP3.LUT P1, RZ, R13, 0x4, RZ, 0xc0, !PT ;  /* 0x000000040dff7812 */ /* 0x000fe2000782c0ff */
[----:B------:R3:W-:Y:S01]  /*1c20*/  @P6 LDGSTS.E.BYPASS.LTC128B.128 [R249+0xe100], [R2.64], !P4 ;  /* 0x0e10000002f96fae */ /* 0x0007e2000e101d52 */
[----:B------:R-:W-:-:S03]  /*1c30*/  LEA R10, P5, R8, c[0x0][0x1f8], 0x1 ;  /* 0x00007e00080a7a11 */ /* 0x000fc600078a08ff */
[----:B------:R3:W-:Y:S04]  /*1c40*/  @P6 LDGSTS.E.BYPASS.LTC128B.128 [R249+0x11100], [R2.64+0x80], !P3 ;  /* 0x1110008002f96fae */ /* 0x0007e8000d901d52 */
[----:B------:R3:W-:Y:S01]  /*1c50*/  @P6 LDGSTS.E.BYPASS.LTC128B.128 [R249+0x14100], [R2.64+0x100], !P2 ;  /* 0x1410010002f96fae */ /* 0x0007e2000d101d52 */
[----:B------:R-:W-:Y:S02]  /*1c60*/  LOP3.LUT P6, RZ, R36, 0x2, RZ, 0xc0, !PT ;  /* 0x0000000224ff7812 */ /* 0x000fe400078cc0ff */
[----:B-1----:R-:W-:Y:S01]  /*1c70*/  IADD3 R6, R9, UR13, RZ ;  /* 0x0000000d09067c10 */ /* 0x002fe2000fffe0ff */
[----:B------:R-:W0:Y:S01]  /*1c80*/  LDGDEPBAR ;  /* 0x00000000000079af */ /* 0x000e220000000000 */
[----:B------:R-:W-:Y:S02]  /*1c90*/  UMOV UR13, 0x6 ;  /* 0x00000006000d7882 */ /* 0x000fe40000000000 */
[----:B------:R-:W-:Y:S01]  /*1ca0*/  USHF.L.U64.HI UR13, UR4, UR13, UR5 ;  /* 0x0000000d040d7299 */ /* 0x000fe20008010205 */
[----:B------:R-:W-:Y:S01]  /*1cb0*/  LEA.HI.X R11, R8, c[0x0][0x1fc], R6, 0x1, P5 ;  /* 0x00007f00080b7a11 */ /* 0x000fe200028f0c06 */
[----:B------:R-:W-:Y:S01]  /*1cc0*/  STL.64 [R1+0x38], R22 ;  /* 0x0000381601007387 */ /* 0x000fe20000100a00 */
[----:B------:R-:W-:-:S02]  /*1cd0*/  IADD3 R6, R224, 0xc100, RZ ;  /* 0x0000c100e0067810 */ /* 0x000fc40007ffe0ff */
[----:B------:R-:W-:Y:S01]  /*1ce0*/  IADD3 R8, P5, R10, UR10, RZ ;  /* 0x0000000a0a087c10 */ /* 0x000fe2000ffbe0ff */
[----:B------:R-:W-:Y:S01]  /*1cf0*/  STL.64 [R1+0x20], R20 ;  /* 0x0000201401007387 */ /* 0x000fe20000100a00 */
[----:B------:R-:W-:Y:S01]  /*1d00*/  @P6 IADD3 R231, R6, -0x20, RZ ;  /* 0xffffffe006e76810 */ /* 0x000fe20007ffe0ff */
[----:B--2---:R-:W-:Y:S01]  /*1d10*/  IMAD.SHL.U32 R5, R15, 0x40, RZ ;  /* 0x000000400f057824 */ /* 0x004fe200078e00ff */
[----:B------:R-:W-:Y:S02]  /*1d20*/  SEL R4, RZ, 0x4, P2 ;  /* 0x00000004ff047807 */ /* 0x000fe40001000000 */
[----:B------:R-:W-:Y:S02]  /*1d30*/  IADD3.X R9, R11, UR13, RZ, P5, !PT ;  /* 0x0000000d0b097c10 */ /* 0x000fe4000affe4ff */
[----:B------:R-:W-:Y:S02]  /*1d40*/  LOP3.LUT R12, R18, R4, RZ, 0xfc, !PT ;  /* 0x00000004120c7212 */ /* 0x000fe400078efcff */
[----:B------:R-:W-:Y:S01]  /*1d50*/  LOP3.LUT R4, R14, 0xfffffe00, R5, 0xf8, !PT ;  /* 0xfffffe000e047812 */ /* 0x000fe200078ef805 */
[----:B------:R-:W-:Y:S01]  /*1d60*/  IMAD.MOV.U32 R5, RZ, RZ, 0x20 ;  /* 0x00000020ff057424 */ /* 0x000fe200078e00ff */
[C---:B------:R-:W-:Y:S01]  /*1d70*/  IADD3 R248, R231.reuse, 0x800, RZ ;  /* 0x00000800e7f87810 */ /* 0x040fe20007ffe0ff */
[----:B------:R-:W-:Y:S01]  /*1d80*/  IMAD.U32 R14, RZ, RZ, UR10 ;  /* 0x0000000aff0e7e24 */ /* 0x000fe2000f8e00ff */
[----:B------:R-:W-:Y:S01]  /*1d90*/  IADD3 R247, R231, 0x1000, RZ ;  /* 0x00001000e7f77810 */ /* 0x000fe20007ffe0ff */
[----:B---3--:R-:W-:Y:S01]  /*1da0*/  IMAD.MOV.U32 R3, RZ, RZ, 0x10 ;  /* 0x00000010ff037424 */ /* 0x008fe200078e00ff */
[----:B------:R-:W-:-:S04]  /*1db0*/  DEPBAR.LE SB0, 0x1 ;  /* 0x000080400000791a */ /* 0x000fc80000000000 */
[----:B------:R-:W-:Y:S01]  /*1dc0*/  IMAD R208, R117, 0x400, R4 ;  /* 0x0000040075d07824 */ /* 0x000fe200078e0204 */
[----:B------:R-:W-:Y:S01]  /*1dd0*/  SEL R3, R3, 0xfffffff0, !P0 ;  /* 0xfffffff003037807 */ /* 0x000fe20004000000 */
[----:B------:R-:W-:Y:S01]  /*1de0*/  IMAD.U32 R2, RZ, RZ, UR10 ;  /* 0x0000000aff027e24 */ /* 0x000fe2000f8e00ff */
[----:B------:R-:W-:Y:S02]  /*1df0*/  SEL R0, R5, 0xffffffe0, !P1 ;  /* 0xffffffe005007807 */ /* 0x000fe40004800000 */
[C---:B------:R-:W-:Y:S01]  /*1e00*/  LEA R216, R208.reuse, 0x100, 0x1 ;  /* 0x00000100d0d87811 */ /* 0x040fe200078e08ff */
[----:B------:R-:W-:Y:S01]  /*1e10*/  IMAD.SHL.U32 R208, R208, 0x2, RZ ;  /* 0x00000002d0d07824 */ /* 0x000fe200078e00ff */
[----:B------:R-:W-:Y:S01]  /*1e20*/  BAR.SYNC.DEFER_BLOCKING 0x0 ;  /* 0x0000000000007b1d */ /* 0x000fe20000010000 */
[----:B------:R-:W-:Y:S01]  /*1e30*/  IADD3 R18, P1, P0, R2, 0x80, R10 ;  /* 0x0000008002127810 */ /* 0x000fe2000783e00a */
[----:B------:R-:W-:Y:S01]  /*1e40*/  IMAD.MOV.U32 R2, RZ, RZ, 0x40 ;  /* 0x00000040ff027424 */ /* 0x000fe200078e00ff */
[----:B------:R-:W-:Y:S01]  /*1e50*/  LOP3.LUT R5, R12, 0x1, RZ, 0xc0, !PT ;  /* 0x000000010c057812 */ /* 0x000fe200078ec0ff */
[--C-:B------:R-:W-:Y:S01]  /*1e60*/  IMAD R212, R3, 0x2, R216.reuse ;  /* 0x0000000203d47824 */ /* 0x100fe200078e02d8 */
[----:B------:R-:W-:Y:S01]  /*1e70*/  IADD3.X R19, RZ, UR13, R11, P1, P0 ;  /* 0x0000000dff137c10 */ /* 0x000fe20008fe040b */
[----:B------:R-:W-:Y:S01]  /*1e80*/  IMAD R216, R0, 0x2, R216 ;  /* 0x0000000200d87824 */ /* 0x000fe200078e02d8 */
[----:B------:R-:W-:Y:S01]  /*1e90*/  IADD3 R14, P1, P0, R14, 0x100, R10 ;  /* 0x000001000e0e7810 */ /* 0x000fe2000783e00a */
[----:B------:R-:W-:Y:S01]  /*1ea0*/  IMAD R220, R0, 0x2, R212 ;  /* 0x0000000200dc7824 */ /* 0x000fe200078e02d4 */
[----:B------:R-:W-:-:S02]  /*1eb0*/  ISETP.NE.U32.AND P6, PT, R5, 0x1, PT ;  /* 0x000000010500780c */ /* 0x000fc40003fc5070 */
[----:B------:R-:W-:Y:S02]  /*1ec0*/  IADD3.X R15, RZ, UR13, R11, P1, P0 ;  /* 0x0000000dff0f7c10 */ /* 0x000fe40008fe040b */
[----:B------:R-:W-:Y:S02]  /*1ed0*/  IADD3 R6, P0, R8, UR10, RZ ;  /* 0x0000000a08067c10 */ /* 0x000fe4000ff1e0ff */
[----:B------:R-:W-:Y:S02]  /*1ee0*/  LOP3.LUT P1, RZ, R12, 0x2, RZ, 0xc0, !PT ;  /* 0x000000020cff7812 */ /* 0x000fe4000782c0ff */
[C---:B------:R-:W-:Y:S02]  /*1ef0*/  ISETP.LT.OR P5, PT, R16.reuse, 0x1, P6 ;  /* 0x000000011000780c */ /* 0x040fe400037a1670 */
[----:B------:R-:W-:Y:S02]  /*1f00*/  IADD3.X R7, R9, UR13, RZ, P0, !PT ;  /* 0x0000000d09077c10 */ /* 0x000fe400087fe4ff */
[----:B------:R-:W-:-:S02]  /*1f10*/  ISETP.LT.OR P0, PT, R16, 0x1, !P1 ;  /* 0x000000011000780c */ /* 0x000fc40004f01670 */
[C---:B------:R-:W-:Y:S01]  /*1f20*/  IADD3 R246, R231.reuse, 0x1800, RZ ;  /* 0x00001800e7f67810 */ /* 0x040fe20007ffe0ff */
[----:B------:R-:W-:Y:S01]  /*1f30*/  LDSM.16.M88.4 R156, [R208+0x100] ;  /* 0x00010000d09c783b */ /* 0x000fe20000000200 */
[C---:B------:R-:W-:Y:S02]  /*1f40*/  IADD3 R245, R231.reuse, 0x2000, RZ ;  /* 0x00002000e7f57810 */ /* 0x040fe40007ffe0ff */
[C---:B------:R-:W-:Y:S01]  /*1f50*/  IADD3 R244, R231.reuse, 0x2800, RZ ;  /* 0x00002800e7f47810 */ /* 0x040fe20007ffe0ff */
[----:B------:R-:W-:Y:S01]  /*1f60*/  LDSM.16.M88.4 R192, [R208+0x4100] ;  /* 0x00410000d0c0783b */ /* 0x000fe20000000200 */
[C---:B------:R-:W-:Y:S02]  /*1f70*/  IADD3 R243, R231.reuse, 0x3000, RZ ;  /* 0x00003000e7f37810 */ /* 0x040fe40007ffe0ff */
[C---:B------:R-:W-:Y:S01]  /*1f80*/  IADD3 R242, R231.reuse, 0x3800, RZ ;  /* 0x00003800e7f27810 */ /* 0x040fe20007ffe0ff */
[----:B------:R-:W-:Y:S01]  /*1f90*/  LDSM.16.M88.4 R160, [R212] ;  /* 0x00000000d4a0783b */ /* 0x000fe20000000200 */
[----:B------:R-:W-:-:S02]  /*1fa0*/  IADD3 R241, R231, 0x4000, RZ ;  /* 0x00004000e7f17810 */ /* 0x000fc40007ffe0ff */
[C---:B------:R-:W-:Y:S01]  /*1fb0*/  IADD3 R240, R231.reuse, 0x4800, RZ ;  /* 0x00004800e7f07810 */ /* 0x040fe20007ffe0ff */
[----:B------:R-:W-:Y:S01]  /*1fc0*/  LDSM.16.M88.4 R196, [R212+0x4000] ;  /* 0x00400000d4c4783b */ /* 0x000fe20000000200 */
[C---:B------:R-:W-:Y:S02]  /*1fd0*/  IADD3 R239, R231.reuse, 0x5000, RZ ;  /* 0x00005000e7ef7810 */ /* 0x040fe40007ffe0ff */
[C---:B------:R-:W-:Y:S01]  /*1fe0*/  IADD3 R238, R231.reuse, 0x5800, RZ ;  /* 0x00005800e7ee7810 */ /* 0x040fe20007ffe0ff */
[----:B------:R-:W-:Y:S01]  /*1ff0*/  LDSM.16.M88.4 R184, [R216] ;  /* 0x00000000d8b8783b */ /* 0x000fe20000000200 */
[C---:B------:R-:W-:Y:S02]  /*2000*/  IADD3 R237, R231.reuse, 0x6000, RZ ;  /* 0x00006000e7ed7810 */ /* 0x040fe40007ffe0ff */
[C---:B------:R-:W-:Y:S01]  /*2010*/  IADD3 R236, R231.reuse, 0x6800, RZ ;  /* 0x00006800e7ec7810 */ /* 0x040fe20007ffe0ff */
[----:B------:R-:W-:Y:S01]  /*2020*/  LDSM.16.M88.4 R200, [R216+0x4000] ;  /* 0x00400000d8c8783b */ /* 0x000fe20000000200 */
[----:B------:R-:W-:-:S02]  /*2030*/  IADD3 R235, R231, 0x7000, RZ ;  /* 0x00007000e7eb7810 */ /* 0x000fc40007ffe0ff */
[C---:B------:R-:W-:Y:S01]  /*2040*/  IADD3 R234, R231.reuse, 0x7800, RZ ;  /* 0x00007800e7ea7810 */ /* 0x040fe20007ffe0ff */
[----:B------:R-:W-:Y:S01]  /*2050*/  LDSM.16.M88.4 R188, [R220] ;  /* 0x00000000dcbc783b */ /* 0x000fe20000000200 */
[C---:B------:R-:W-:Y:S02]  /*2060*/  IADD3 R233, R231.reuse, 0x8000, RZ ;  /* 0x00008000e7e97810 */ /* 0x040fe40007ffe0ff */
[----:B------:R-:W-:Y:S01]  /*2070*/  IADD3 R232, R231, 0x8800, RZ ;  /* 0x00008800e7e87810 */ /* 0x000fe20007ffe0ff */
[----:B------:R-:W-:Y:S04]  /*2080*/  LDSM.16.M88.4 R204, [R220+0x4000] ;  /* 0x00400000dccc783b */ /* 0x000fe80000000200 */
[----:B------:R-:W-:Y:S04]  /*2090*/  LDSM.16.M88.4 R208, [R208+0x8100] ;  /* 0x00810000d0d0783b */ /* 0x000fe80000000200 */
[----:B------:R-:W-:Y:S04]  /*20a0*/  LDSM.16.M88.4 R212, [R212+0x8000] ;  /* 0x00800000d4d4783b */ /* 0x000fe80000000200 */
[----:B------:R-:W-:Y:S04]  /*20b0*/  LDSM.16.M88.4 R216, [R216+0x8000] ;  /* 0x00800000d8d8783b */ /* 0x000fe80000000200 */
        /* <DEDUP_REMOVED lines=12> */
[----:B------:R-:W5:Y:S04]  /*2180*/  LDSM.16.M88.4 R68, [R231+0x1000] ;  /* 0x00100000e744783b */ /* 0x000f680000000200 */
[----:B------:R-:W4:Y:S04]  /*2190*/  LDSM.16.M88.4 R80, [R231+0x1800] ;  /* 0x00180000e750783b */ /* 0x000f280000000200 */
[----:B------:R-:W-:Y:S01]  /*21a0*/  LDSM.16.M88.4 R84, [R231+0x2000] ;  /* 0x00200000e754783b */ /* 0x000fe20000000200 */
[C---:B-1----:R-:W-:Y:S03]  /*21b0*/  HMMA.16816.F32 R40, R156.reuse, R20, RZ ;  /* 0x000000149c28723c */ /* 0x042fe600000018ff */
[----:B------:R-:W1:Y:S04]  /*21c0*/  LDSM.16.M88.4 R104, [R231+0x2800] ;  /* 0x00280000e768783b */ /* 0x000e680000000200 */
[----:B------:R-:W-:Y:S01]  /*21d0*/  @!PT LDS RZ, [RZ] ;  /* 0x00000000fffff984 */ /* 0x000fe20000000800 */
[----:B------:R-:W-:Y:S01]  /*21e0*/  @!PT LDS RZ, [RZ] ;  /* 0x00000000fffff984 */ /* 0x000fe20000000800 */
[----:B------:R-:W-:Y:S01]  /*21f0*/  @!PT LDS RZ, [RZ] ;  /* 0x00000000fffff984 */ /* 0x000fe20000000800 */
[----:B------:R1:W-:Y:S01]  /*2200*/  LDGSTS.E.BYPASS.LTC128B.128 [R249+0x100], [R10.64], !P5 ;  /* 0x001000000af97fae */ /* 0x0003e2000e901d52 */
[----:B------:R-:W-:Y:S01]  /*2210*/  LOP3.LUT P5, RZ, R12, 0x4, RZ, 0xc0, !PT ;  /* 0x000000040cff7812 */ /* 0x000fe200078ac0ff */
[----:B------:R-:W-:Y:S02]  /*2220*/  HMMA.16816.F32 R28, R156, R22, RZ ;  /* 0x000000169c1c723c */ /* 0x000fe400000018ff */
[----:B------:R1:W-:Y:S01]  /*2230*/  LDGSTS.E.BYPASS.LTC128B.128 [R249+0x3100], [R10.64+0x80], !P0 ;  /* 0x031000800af97fae */ /* 0x0003e2000c101d52 */
[----:B------:R-:W-:-:S05]  /*2240*/  ISETP.LT.OR P0, PT, R16, 0x1, !P5 ;  /* 0x000000011000780c */ /* 0x000fca0006f01670 */
[----:B--2---:R-:W-:Y:S08]  /*2250*/  HMMA.16816.F32 R24, R156, R32, RZ ;  /* 0x000000209c18723c */ /* 0x004ff000000018ff */
[----:B------:R1:W-:Y:S01]  /*2260*/  LDGSTS.E.BYPASS.LTC128B.128 [R249+0x6100], [R10.64+0x100], !P0 ;  /* 0x061001000af97fae */ /* 0x0003e2000c101d52 */
[C---:B------:R-:W-:Y:S01]  /*2270*/  ISETP.LT.OR P0, PT, R16.reuse, 0x21, P6 ;  /* 0x000000211000780c */ /* 0x040fe20003701670 */
[----:B---3--:R-:W-:Y:S01]  /*2280*/  HMMA.16816.F32 R92, R160, R48, R40 ;  /* 0x00000030a05c723c */ /* 0x008fe20000001828 */
[----:B------:R-:W-:-:S07]  /*2290*/  ISETP.LT.OR P6, PT, R16, 0x41, P6 ;  /* 0x000000411000780c */ /* 0x000fce00037c1670 */
[C---:B------:R-:W-:Y:S04]  /*22a0*/  HMMA.16816.F32 R40, R156.reuse, R52, RZ ;  /* 0x000000349c28723c */ /* 0x040fe800000018ff */
[----:B------:R1:W-:Y:S01]  /*22b0*/  LDGSTS.E.BYPASS.LTC128B.128 [R249+0x1100], [R8.64], !P0 ;  /* 0x0110000008f97fae */ /* 0x0003e2000c101d52 */
[C---:B------:R-:W-:Y:S02]  /*22c0*/  ISETP.LT.OR P0, PT, R16.reuse, 0x21, !P1 ;  /* 0x000000211000780c */ /* 0x040fe40004f01670 */
[C---:B------:R-:W-:Y:S01]  /*22d0*/  ISETP.LT.OR P1, PT, R16.reuse, 0x41, !P1 ;  /* 0x000000411000780c */ /* 0x040fe20004f21670 */
[----:B------:R-:W-:Y:S08]  /*22e0*/  HMMA.16816.F32 R20, R156, R34, RZ ;  /* 0x000000229c14723c */ /* 0x000ff000000018ff */
[----:B------:R-:W-:Y:S02]  /*22f0*/  HMMA.16816.F32 R88, R160, R50, R28 ;  /* 0x00000032a058723c */ /* 0x000fe4000000181c */
[----:B------:R2:W-:Y:S01]  /*2300*/  LDGSTS.E.BYPASS.LTC128B.128 [R249+0x4100], [R18.64], !P0 ;  /* 0x0410000012f97fae */ /* 0x0005e2000c101d52 */
[----:B------:R-:W-:-:S02]  /*2310*/  ISETP.LT.OR P0, PT, R16, 0x21, !P5 ;  /* 0x000000211000780c */ /* 0x000fc40006f01670 */
[----:B------:R-:W-:-:S03]  /*2320*/  ISETP.LT.OR P5, PT, R16, 0x41, !P5 ;  /* 0x000000411000780c */ /* 0x000fc60006fa1670 */
[----:B----4-:R-:W-:Y:S08]  /*2330*/  HMMA.16816.F32 R100, R160, R44, R24 ;  /* 0x0000002ca064723c */ /* 0x010ff00000001818 */
[----:B------:R3:W-:Y:S01]  /*2340*/  LDGSTS.E.BYPASS.LTC128B.128 [R249+0x7100], [R14.64], !P0 ;  /* 0x071000000ef97fae */ /* 0x0007e2000c101d52 */
[----:B------:R-:W-:Y:S01]  /*2350*/  LOP3.LUT P0, RZ, R36, 0x4, RZ, 0xc0, !PT ;  /* 0x0000000424ff7812 */ /* 0x000fe2000780c0ff */
[----:B------:R-:W-:Y:S02]  /*2360*/  HMMA.16816.F32 R32, R156, R54, RZ ;  /* 0x000000369c20723c */ /* 0x000fe400000018ff */
[----:B------:R4:W-:Y:S01]  /*2370*/  LDGSTS.E.BYPASS.LTC128B.128 [R249+0x2100], [R6.64], !P6 ;  /* 0x0210000006f97fae */ /* 0x0009e2000f101d52 */
[----:B------:R-:W-:-:S02]  /*2380*/  SEL R2, R2, 0xffffffc0, !P0 ;  /* 0xffffffc002027807 */ /* 0x000fc40004000000 */
[----:B------:R-:W-:Y:S01]  /*2390*/  PLOP3.LUT P0, PT, PT, PT, UP0, 0x80, 0x0 ;  /* 0x000000000000781c */ /* 0x000fe20003f0f008 */
[----:B------:R4:W-:Y:S02]  /*23a0*/  LDGSTS.E.BYPASS.LTC128B.128 [R249+0x5100], [R6.64+0x80], !P1 ;  /* 0x0510008006f97fae */ /* 0x0009e4000c901d52 */
[----:B------:R-:W-:Y:S01]  /*23b0*/  HMMA.16816.F32 R28, R156, R56, RZ ;  /* 0x000000389c1c723c */ /* 0x000fe200000018ff */
[----:B------:R-:W-:Y:S01]  /*23c0*/  IMAD.IADD R230, R224, 0x1, R2 ;  /* 0x00000001e0e67824 */ /* 0x000fe200078e0202 */
[----:B------:R4:W-:Y:S01]  /*23d0*/  LDGSTS.E.BYPASS.LTC128B.128 [R249+0x8100], [R6.64+0x100], !P5 ;  /* 0x0810010006f97fae */ /* 0x0009e2000e901d52 */
[----:B------:R-:W-:-:S03]  /*23e0*/  IMAD.IADD R227, R2, 0x1, R231 ;  /* 0x0000000102e37824 */ /* 0x000fc600078e02e7 */
[----:B------:R-:W2:Y:S02]  /*23f0*/  LDSM.16.M88.4 R48, [R230+0xc100] ;  /* 0x00c10000e630783b */ /* 0x000ea40000000200 */
[----:B------:R-:W-:Y:S02]  /*2400*/  HMMA.16816.F32 R24, R156, R58, RZ ;  /* 0x0000003a9c18723c */ /* 0x000fe400000018ff */
[----:B------:R-:W-:Y:S04]  /*2410*/  LDSM.16.M88.4 R36, [R230+0xd900] ;  /* 0x00d90000e624783b */ /* 0x000fe80000000200 */
[----:B------:R-:W-:Y:S02]  /*2420*/  LDSM.16.M88.4 R72, [R230+0xc900] ;  /* 0x00c90000e648783b */ /* 0x000fe40000000200 */
[----:B-----5:R-:W-:Y:S02]  /*2430*/  HMMA.16816.F32 R76, R160, R68, R40 ;  /* 0x00000044a04c723c */ /* 0x020fe40000001828 */
[----:B------:R-:W5:Y:S04]  /*2440*/  LDSM.16.M88.4 R40, [R230+0xd100] ;  /* 0x00d10000e628783b */ /* 0x000f680000000200 */
[----:B------:R-:W0:Y:S02]  /*2450*/  LDGDEPBAR ;  /* 0x00000000000079af */ /* 0x000e240000000000 */
[C---:B---3--:R-:W-:Y:S08]  /*2460*/  HMMA.16816.F32 R12, R156.reuse, R64, RZ ;  /* 0x000000409c0c723c */ /* 0x048ff000000018ff */
[----:B-1----:R-:W-:Y:S08]  /*2470*/  HMMA.16816.F32 R8, R156, R66, RZ ;  /* 0x000000429c08723c */ /* 0x002ff000000018ff */
[----:B------:R-:W-:Y:S08]  /*2480*/  HMMA.16816.F32 R96, R160, R46, R20 ;  /* 0x0000002ea060723c */ /* 0x000ff00000001814 */
[C---:B------:R-:W-:Y:S08]  /*2490*/  HMMA.16816.F32 R20, R156.reuse, R60, RZ ;  /* 0x0000003c9c14723c */ /* 0x040ff000000018ff */
[----:B--2---:R-:W-:Y:S08]  /*24a0*/  HMMA.16816.F32 R16, R156, R62, RZ ;  /* 0x0000003e9c10723c */ /* 0x004ff000000018ff */
[C---:B------:R-:W-:Y:S01]  /*24b0*/  HMMA.16816.F32 R68, R160.reuse, R70, R32 ;  /* 0x00000046a044723c */ /* 0x040fe20000001820 */
[----:B------:R-:W-:Y:S07]  /*24c0*/  LDSM.16.M88.4 R32, [R230+0xe100] ;  /* 0x00e10000e620783b */ /* 0x000fee0000000200 */
[C---:B------:R-:W-:Y:S01]  /*24d0*/  HMMA.16816.F32 R64, R160.reuse, R80, R28 ;  /* 0x00000050a040723c */ /* 0x040fe2000000181c */
[----:B------:R-:W1:Y:S07]  /*24e0*/  LDSM.16.M88.4 R28, [R230+0xe900] ;  /* 0x00e90000e61c783b */ /* 0x000e6e0000000200 */
[C---:B------:R-:W-:Y:S08]  /*24f0*/  HMMA.16816.F32 R60, R160.reuse, R82, R24 ;  /* 0x00000052a03c723c */ /* 0x040ff00000001818 */
[C---:B------:R-:W-:Y:S08]  /*2500*/  HMMA.16816.F32 R44, R160.reuse, R104, R12 ;  /* 0x00000068a02c723c */ /* 0x040ff0000000180c */
[C---:B------:R-:W-:Y:S01]  /*2510*/  HMMA.16816.F32 R24, R160.reuse, R106, R8 ;  /* 0x0000006aa018723c */ /* 0x040fe20000001808 */
[----:B------:R-:W2:Y:S07]  /*2520*/  LDSM.16.M88.4 R8, [R227] ;  /* 0x00000000e308783b */ /* 0x000eae0000000200 */
[----:B------:R-:W-:Y:S08]  /*2530*/  HMMA.16816.F32 R56, R160, R84, R20 ;  /* 0x00000054a038723c */ /* 0x000ff00000001814 */
[C---:B------:R-:W-:Y:S08]  /*2540*/  HMMA.16816.F32 R20, R184.reuse, R48, R92 ;  /* 0x00000030b814723c */ /* 0x040ff0000000185c */
[C---:B-----5:R-:W-:Y:S08]  /*2550*/  HMMA.16816.F32 R76, R184.reuse, R40, R76 ;  /* 0x00000028b84c723c */ /* 0x060ff0000000184c */
[C---:B------:R-:W-:Y:S01]  /*2560*/  HMMA.16816.F32 R68, R184.reuse, R42, R68 ;  /* 0x0000002ab844723c */ /* 0x040fe20000001844 */
[----:B------:R-:W3:Y:S07]  /*2570*/  LDSM.16.M88.4 R40, [R227+0x800] ;  /* 0x00080000e328783b */ /* 0x000eee0000000200 */
[C---:B------:R-:W-:Y:S08]  /*2580*/  HMMA.16816.F32 R92, R184.reuse, R36, R64 ;  /* 0x00000024b85c723c */ /* 0x040ff00000001840 */
[----:B------:R-:W-:Y:S01]  /*2590*/  HMMA.16816.F32 R64, R184, R38, R60 ;  /* 0x00000026b840723c */ /* 0x000fe2000000183c */
[----:B------:R-:W5:Y:S07]  /*25a0*/  LDSM.16.M88.4 R36, [R227+0x1000] ;  /* 0x00100000e324783b */ /* 0x000f6e0000000200 */
[----:B------:R-:W-:Y:S08]  /*25b0*/  HMMA.16816.F32 R52, R160, R86, R16 ;  /* 0x00000056a034723c */ /* 0x000ff00000001810 */
[C---:B------:R-:W-:Y:S08]  /*25c0*/  HMMA.16816.F32 R12, R184.reuse, R72, R100 ;  /* 0x00000048b80c723c */ /* 0x040ff00000001864 */
[C---:B------:R-:W-:Y:S08]  /*25d0*/  HMMA.16816.F32 R16, R184.reuse, R50, R88 ;  /* 0x00000032b810723c */ /* 0x040ff00000001858 */
[C---:B------:R-:W-:Y:S08]  /*25e0*/  HMMA.16816.F32 R72, R184.reuse, R74, R96 ;  /* 0x0000004ab848723c */ /* 0x040ff00000001860 */
[C---:B-1----:R-:W-:Y:S01]  /*25f0*/  HMMA.16816.F32 R80, R184.reuse, R28, R44 ;  /* 0x0000001cb850723c */ /* 0x042fe2000000182c */
[----:B------:R-:W-:Y:S07]  /*2600*/  LDSM.16.M88.4 R44, [R227+0x2800] ;  /* 0x00280000e32c783b */ /* 0x000fee0000000200 */
[C---:B------:R-:W-:Y:S01]  /*2610*/  HMMA.16816.F32 R60, R184.reuse, R30, R24 ;  /* 0x0000001eb83c723c */ /* 0x040fe20000001818 */
[----:B------:R-:W1:Y:S07]  /*2620*/  LDSM.16.M88.4 R28, [R227+0x2000] ;  /* 0x00200000e31c783b */ /* 0x000e6e0000000200 */
[C---:B------:R-:W-:Y:S01]  /*2630*/  HMMA.16816.F32 R88, R184.reuse, R32, R56 ;  /* 0x00000020b858723c */ /* 0x040fe20000001838 */
[----:B------:R-:W1:Y:S07]  /*2640*/  LDSM.16.M88.4 R56, [R227+0x1800] ;  /* 0x00180000e338783b */ /* 0x000e6e0000000200 */
[----:B------:R-:W-:Y:S01]  /*2650*/  HMMA.16816.F32 R84, R184, R34, R52 ;  /* 0x00000022b854723c */ /* 0x000fe20000001834 */
[----:B------:R-:W-:Y:S07]  /*2660*/  LDSM.16.M88.4 R32, [R224+0x10100] ;  /* 0x01010000e020783b */ /* 0x000fee0000000200 */
[C---:B--2---:R-:W-:Y:S08]  /*2670*/  HMMA.16816.F32 R52, R188.reuse, R8, R20 ;  /* 0x00000008bc34723c */ /* 0x044ff00000001814 */
[C---:B------:R-:W-:Y:S08]  /*2680*/  HMMA.16816.F32 R48, R188.reuse, R10, R16 ;  /* 0x0000000abc30723c */ /* 0x040ff00000001810 */
[C---:B---3--:R-:W-:Y:S08]  /*2690*/  HMMA.16816.F32 R24, R188.reuse, R40, R12 ;  /* 0x00000028bc18723c */ /* 0x048ff0000000180c */
[C---:B------:R-:W-:Y:S01]  /*26a0*/  HMMA.16816.F32 R20, R188.reuse, R42, R72 ;  /* 0x0000002abc14723c */ /* 0x040fe20000001848 */
[----:B------:R-:W2:Y:S07]  /*26b0*/  LDSM.16.M88.4 R40, [R224+0xf100] ;  /* 0x00f10000e028783b */ /* 0x000eae0000000200 */
[C---:B-----5:R-:W-:Y:S08]  /*26c0*/  HMMA.16816.F32 R16, R188.reuse, R36, R76 ;  /* 0x00000024bc10723c */ /* 0x060ff0000000184c */
[C---:B------:R-:W-:Y:S01]  /*26d0*/  HMMA.16816.F32 R12, R188.reuse, R38, R68 ;  /* 0x00000026bc0c723c */ /* 0x040fe20000001844 */
[----:B------:R-:W3:Y:S07]  /*26e0*/  LDSM.16.M88.4 R36, [R224+0xf900] ;  /* 0x00f90000e024783b */ /* 0x000eee0000000200 */
[C---:B-1----:R-:W-:Y:S08]  /*26f0*/  HMMA.16816.F32 R76, R188.reuse, R28, R88 ;  /* 0x0000001cbc4c723c */ /* 0x042ff00000001858 */
[C---:B------:R-:W-:Y:S01]  /*2700*/  HMMA.16816.F32 R84, R188.reuse, R30, R84 ;  /* 0x0000001ebc54723c */ /* 0x040fe20000001854 */
[----:B------:R-:W1:Y:S07]  /*2710*/  LDSM.16.M88.4 R28, [R224+0x10900] ;  /* 0x01090000e01c783b */ /* 0x000e6e0000000200 */
[C---:B------:R-:W-:Y:S08]  /*2720*/  HMMA.16816.F32 R8, R188.reuse, R56, R92 ;  /* 0x00000038bc08723c */ /* 0x040ff0000000185c */
[C---:B------:R-:W-:Y:S01]  /*2730*/  HMMA.16816.F32 R56, R188.reuse, R58, R64 ;  /* 0x0000003abc38723c */ /* 0x040fe20000001840 */
[----:B------:R-:W5:Y:S07]  /*2740*/  LDSM.16.M88.4 R64, [R224+0x11100] ;  /* 0x01110000e040783b */ /* 0x000f6e0000000200 */
[C---:B------:R-:W-:Y:S08]  /*2750*/  HMMA.16816.F32 R104, R188.reuse, R44, R80 ;  /* 0x0000002cbc68723c */ /* 0x040ff00000001850 */
[----:B------:R-:W-:Y:S01]  /*2760*/  HMMA.16816.F32 R92, R188, R46, R60 ;  /* 0x0000002ebc5c723c */ /* 0x000fe2000000183c */
[----:B------:R-:W1:Y:S07]  /*2770*/  LDSM.16.M88.4 R60, [R224+0x11900] ;  /* 0x01190000e03c783b */ /* 0x000e6e0000000200 */
[C---:B--2---:R-:W-:Y:S01]  /*2780*/  HMMA.16816.F32 R100, R192.reuse, R40, R52 ;  /* 0x00000028c064723c */ /* 0x044fe20000001834 */
[----:B------:R-:W2:Y:S07]  /*2790*/  LDSM.16.M88.4 R52, [R231+0x3000] ;  /* 0x00300000e734783b */ /* 0x000eae0000000200 */
[C---:B------:R-:W-:Y:S01]  /*27a0*/  HMMA.16816.F32 R88, R192.reuse, R42, R48 ;  /* 0x0000002ac058723c */ /* 0x040fe20000001830 */
[----:B------:R-:W2:Y:S04]  /*27b0*/  LDSM.16.M88.4 R40, [R231+0x4000] ;  /* 0x00400000e728783b */ /* 0x000ea80000000200 */
[----:B------:R-:W-:Y:S03]  /*27c0*/  LDSM.16.M88.4 R48, [R231+0x3800] ;  /* 0x00380000e730783b */ /* 0x000fe60000000200 */
[C---:B---3--:R-:W-:Y:S08]  /*27d0*/  HMMA.16816.F32 R96, R192.reuse, R36, R24 ;  /* 0x00000024c060723c */ /* 0x048ff00000001818 */
[C---:B------:R-:W-:Y:S01]  /*27e0*/  HMMA.16816.F32 R80, R192.reuse, R38, R20 ;  /* 0x00000026c050723c */ /* 0x040fe20000001814 */
[----:B------:R-:W3:Y:S07]  /*27f0*/  LDSM.16.M88.4 R36, [R231+0x4800] ;  /* 0x00480000e724783b */ /* 0x000eee0000000200 */
[C---:B------:R-:W-:Y:S08]  /*2800*/  HMMA.16816.F32 R72, R192.reuse, R32, R16 ;  /* 0x00000020c048723c */ /* 0x040ff00000001810 */
[C---:B-1----:R-:W-:Y:S08]  /*2810*/  HMMA.16816.F32 R44, R192.reuse, R28, R8 ;  /* 0x0000001cc02c723c */ /* 0x042ff00000001808 */
[C---:B------:R-:W-:Y:S01]  /*2820*/  HMMA.16816.F32 R24, R192.reuse, R30, R56 ;  /* 0x0000001ec018723c */ /* 0x040fe20000001838 */
[----:B------:R-:W-:Y:S07]  /*2830*/  LDSM.16.M88.4 R28, [R231+0x5800] ;  /* 0x00580000e71c783b */ /* 0x000fee0000000200 */
[C---:B------:R-:W-:Y:S01]  /*2840*/  HMMA.16816.F32 R68, R192.reuse, R34, R12 ;  /* 0x00000022c044723c */ /* 0x040fe2000000180c */
[----:B------:R-:W1:Y:S07]  /*2850*/  LDSM.16.M88.4 R32, [R231+0x5000] ;  /* 0x00500000e720783b */ /* 0x000e6e0000000200 */
[C---:B-----5:R-:W-:Y:S08]  /*2860*/  HMMA.16816.F32 R20, R192.reuse, R64, R76 ;  /* 0x00000040c014723c */ /* 0x060ff0000000184c */
[C---:B------:R-:W-:Y:S08]  /*2870*/  HMMA.16816.F32 R12, R192.reuse, R60, R104 ;  /* 0x0000003cc00c723c */ /* 0x040ff00000001868 */
[----:B------:R-:W-:Y:S08]  /*2880*/  HMMA.16816.F32 R8, R192, R62, R92 ;  /* 0x0000003ec008723c */ /* 0x000ff0000000185c */
[C---:B--2---:R-:W-:Y:S08]  /*2890*/  HMMA.16816.F32 R76, R196.reuse, R54, R88 ;  /* 0x00000036c44c723c */ /* 0x044ff00000001858 */
[C---:B------:R-:W-:Y:S01]  /*28a0*/  HMMA.16816.F32 R60, R196.reuse, R52, R100 ;  /* 0x00000034c43c723c */ /* 0x040fe20000001864 */
[----:B------:R-:W2:Y:S07]  /*28b0*/  LDSM.16.M88.4 R52, [R230+0xf100] ;  /* 0x00f10000e634783b */ /* 0x000eae0000000200 */
[C---:B------:R-:W-:Y:S08]  /*28c0*/  HMMA.16816.F32 R92, R196.reuse, R40, R72 ;  /* 0x00000028c45c723c */ /* 0x040ff00000001848 */
[C---:B---3--:R-:W-:Y:S01]  /*28d0*/  HMMA.16816.F32 R88, R196.reuse, R36, R44 ;  /* 0x00000024c458723c */ /* 0x048fe2000000182c */
[----:B------:R-:W3:Y:S07]  /*28e0*/  LDSM.16.M88.4 R44, [R230+0xf900] ;  /* 0x00f90000e62c783b */ /* 0x000eee0000000200 */
[----:B------:R-:W-:Y:S01]  /*28f0*/  HMMA.16816.F32 R72, R196, R38, R24 ;  /* 0x00000026c448723c */ /* 0x000fe20000001818 */
[----:B------:R-:W5:Y:S04]  /*2900*/  LDSM.16.M88.4 R24, [R230+0x10100] ;  /* 0x01010000e618783b */ /* 0x000f680000000200 */
[----:B------:R-:W-:Y:S03]  /*2910*/  LDSM.16.M88.4 R36, [R230+0x11900] ;  /* 0x01190000e624783b */ /* 0x000fe60000000200 */
[----:B------:R-:W-:Y:S08]  /*2920*/  HMMA.16816.F32 R16, R192, R66, R84 ;  /* 0x00000042c010723c */ /* 0x000ff00000001854 */
[C---:B------:R-:W-:Y:S08]  /*2930*/  HMMA.16816.F32 R96, R196.reuse, R48, R96 ;  /* 0x00000030c460723c */ /* 0x040ff00000001860 */
[C---:B------:R-:W-:Y:S01]  /*2940*/  HMMA.16816.F32 R84, R196.reuse, R50, R80 ;  /* 0x00000032c454723c */ /* 0x040fe20000001850 */
[----:B------:R-:W2:Y:S07]  /*2950*/  LDSM.16.M88.4 R48, [R230+0x10900] ;  /* 0x01090000e630783b */ /* 0x000eae0000000200 */
[C---:B------:R-:W-:Y:S01]  /*2960*/  HMMA.16816.F32 R80, R196.reuse, R42, R68 ;  /* 0x0000002ac450723c */ /* 0x040fe20000001844 */
[----:B------:R-:W3:Y:S07]  /*2970*/  LDSM.16.M88.4 R40, [R230+0x11100] ;  /* 0x01110000e628783b */ /* 0x000eee0000000200 */
[C---:B-1----:R-:W-:Y:S08]  /*2980*/  HMMA.16816.F32 R68, R196.reuse, R32, R20 ;  /* 0x00000020c444723c */ /* 0x042ff00000001814 */
[C---:B------:R-:W-:Y:S08]  /*2990*/  HMMA.16816.F32 R64, R196.reuse, R34, R16 ;  /* 0x00000022c440723c */ /* 0x040ff00000001810 */
[C---:B------:R-:W-:Y:S08]  /*29a0*/  HMMA.16816.F32 R56, R196.reuse, R28, R12 ;  /* 0x0000001cc438723c */ /* 0x040ff0000000180c */
[----:B------:R-:W-:Y:S01]  /*29b0*/  HMMA.16816.F32 R32, R196, R30, R8 ;  /* 0x0000001ec420723c */ /* 0x000fe20000001808 */
[----:B------:R-:W1:Y:S07]  /*29c0*/  LDSM.16.M88.4 R28, [R227+0x3000] ;  /* 0x00300000e31c783b */ /* 0x000e6e0000000200 */
[C---:B--2---:R-:W-:Y:S08]  /*29d0*/  HMMA.16816.F32 R16, R200.reuse, R54, R76 ;  /* 0x00000036c810723c */ /* 0x044ff0000000184c */
[C---:B---3--:R-:W-:Y:S08]  /*29e0*/  HMMA.16816.F32 R12, R200.reuse, R44, R96 ;  /* 0x0000002cc80c723c */ /* 0x048ff00000001860 */
[C---:B------:R-:W-:Y:S08]  /*29f0*/  HMMA.16816.F32 R8, R200.reuse, R46, R84 ;  /* 0x0000002ec808723c */ /* 0x040ff00000001854 */
[C---:B-----5:R-:W-:Y:S08]  /*2a00*/  HMMA.16816.F32 R44, R200.reuse, R24, R92 ;  /* 0x00000018c82c723c */ /* 0x060ff0000000185c */
[C---:B------:R-:W-:Y:S01]  /*2a10*/  HMMA.16816.F32 R76, R200.reuse, R26, R80 ;  /* 0x0000001ac84c723c */ /* 0x040fe20000001850 */
[----:B------:R-:W2:Y:S07]  /*2a20*/  LDSM.16.M88.4 R24, [R227+0x3800] ;  /* 0x00380000e318783b */ /* 0x000eae0000000200 */
[C---:B------:R-:W-:Y:S01]  /*2a30*/  HMMA.16816.F32 R20, R200.reuse, R52, R60 ;  /* 0x00000034c814723c */ /* 0x040fe2000000183c */
[----:B------:R-:W-:Y:S07]  /*2a40*/  LDSM.16.M88.4 R52, [R227+0x5800] ;  /* 0x00580000e334783b */ /* 0x000fee0000000200 */
[C---:B------:R-:W-:Y:S08]  /*2a50*/  HMMA.16816.F32 R92, R200.reuse, R48, R88 ;  /* 0x00000030c85c723c */ /* 0x040ff00000001858 */
[C---:B------:R-:W-:Y:S01]  /*2a60*/  HMMA.16816.F32 R80, R200.reuse, R50, R72 ;  /* 0x00000032c850723c */ /* 0x040fe20000001848 */
[----:B------:R-:W3:Y:S07]  /*2a70*/  LDSM.16.M88.4 R48, [R227+0x4000] ;  /* 0x00400000e330783b */ /* 0x000eee0000000200 */
[C---:B------:R-:W-:Y:S08]  /*2a80*/  HMMA.16816.F32 R84, R200.reuse, R40, R68 ;  /* 0x00000028c854723c */ /* 0x040ff00000001844 */
[C---:B------:R-:W-:Y:S08]  /*2a90*/  HMMA.16816.F32 R88, R200.reuse, R36, R56 ;  /* 0x00000024c858723c */ /* 0x040ff00000001838 */
[C---:B------:R-:W-:Y:S01]  /*2aa0*/  HMMA.16816.F32 R68, R200.reuse, R38, R32 ;  /* 0x00000026c844723c */ /* 0x040fe20000001820 */
[----:B------:R-:W5:Y:S04]  /*2ab0*/  LDSM.16.M88.4 R36, [R227+0x5000] ;  /* 0x00500000e324783b */ /* 0x000f680000000200 */
[----:B------:R-:W-:Y:S03]  /*2ac0*/  LDSM.16.M88.4 R32, [R224+0x12100] ;  /* 0x01210000e020783b */ /* 0x000fe60000000200 */
[----:B------:R-:W-:Y:S01]  /*2ad0*/  HMMA.16816.F32 R72, R200, R42, R64 ;  /* 0x0000002ac848723c */ /* 0x000fe20000001840 */
[----:B------:R-:W-:Y:S07]  /*2ae0*/  LDSM.16.M88.4 R40, [R227+0x4800] ;  /* 0x00480000e328783b */ /* 0x000fee0000000200 */
[C---:B-1----:R-:W-:Y:S08]  /*2af0*/  HMMA.16816.F32 R64, R204.reuse, R28, R20 ;  /* 0x0000001ccc40723c */ /* 0x042ff00000001814 */
[C---:B--2---:R-:W-:Y:S08]  /*2b00*/  HMMA.16816.F32 R56, R204.reuse, R24, R12 ;  /* 0x00000018cc38723c */ /* 0x044ff0000000180c */
[C---:B------:R-:W-:Y:S01]  /*2b10*/  HMMA.16816.F32 R20, R204.reuse, R26, R8 ;  /* 0x0000001acc14723c */ /* 0x040fe20000001808 */
[----:B------:R-:W1:Y:S07]  /*2b20*/  LDSM.16.M88.4 R24, [R224+0x13100] ;  /* 0x01310000e018783b */ /* 0x000e6e0000000200 */
[C---:B------:R-:W-:Y:S01]  /*2b30*/  HMMA.16816.F32 R60, R204.reuse, R30, R16 ;  /* 0x0000001ecc3c723c */ /* 0x040fe20000001810 */
[----:B------:R-:W2:Y:S07]  /*2b40*/  LDSM.16.M88.4 R28, [R224+0x12900] ;  /* 0x01290000e01c783b */ /* 0x000eae0000000200 */
[C---:B---3--:R-:W-:Y:S08]  /*2b50*/  HMMA.16816.F32 R16, R204.reuse, R48, R44 ;  /* 0x00000030cc10723c */ /* 0x048ff0000000182c */
[C---:B------:R-:W-:Y:S01]  /*2b60*/  HMMA.16816.F32 R12, R204.reuse, R50, R76 ;  /* 0x00000032cc0c723c */ /* 0x040fe2000000184c */
[----:B------:R-:W-:Y:S07]  /*2b70*/  LDSM.16.M88.4 R48, [R224+0x14100] ;  /* 0x01410000e030783b */ /* 0x000fee0000000200 */
[C---:B-----5:R-:W-:Y:S08]  /*2b80*/  HMMA.16816.F32 R44, R204.reuse, R36, R84 ;  /* 0x00000024cc2c723c */ /* 0x060ff00000001854 */
[C---:B------:R-:W-:Y:S01]  /*2b90*/  HMMA.16816.F32 R76, R204.reuse, R38, R72 ;  /* 0x00000026cc4c723c */ /* 0x040fe20000001848 */
[----:B------:R-:W3:Y:S07]  /*2ba0*/  LDSM.16.M88.4 R36, [R224+0x13900] ;  /* 0x01390000e024783b */ /* 0x000eee0000000200 */
[----:B------:R-:W-:Y:S08]  /*2bb0*/  HMMA.16816.F32 R96, R204, R54, R68 ;  /* 0x00000036cc60723c */ /* 0x000ff00000001844 */
[----:B-1----:R-:W-:Y:S01]  /*2bc0*/  HMMA.16816.F32 R68, R208, R24, R16 ;  /* 0x00000018d044723c */ /* 0x002fe20000001810 */
[----:B------:R-:W1:Y:S07]  /*2bd0*/  LDSM.16.M88.4 R16, [R231+0x7000] ;  /* 0x00700000e710783b */ /* 0x000e6e0000000200 */
[C---:B------:R-:W-:Y:S08]  /*2be0*/  HMMA.16816.F32 R8, R204.reuse, R40, R92 ;  /* 0x00000028cc08723c */ /* 0x040ff0000000185c */
[----:B------:R-:W-:Y:S08]  /*2bf0*/  HMMA.16816.F32 R40, R204, R42, R80 ;  /* 0x0000002acc28723c */ /* 0x000ff00000001850 */
[C---:B--2---:R-:W-:Y:S01]  /*2c00*/  HMMA.16816.F32 R80, R208.reuse, R28, R56 ;  /* 0x0000001cd050723c */ /* 0x044fe20000001838 */
[----:B------:R-:W2:Y:S07]  /*2c10*/  LDSM.16.M88.4 R56, [R224+0x14900] ;  /* 0x01490000e038783b */ /* 0x000eae0000000200 */
[C---:B------:R-:W-:Y:S08]  /*2c20*/  HMMA.16816.F32 R84, R208.reuse, R32, R64 ;  /* 0x00000020d054723c */ /* 0x040ff00000001840 */
[C---:B------:R-:W-:Y:S01]  /*2c30*/  HMMA.16816.F32 R92, R208.reuse, R34, R60 ;  /* 0x00000022d05c723c */ /* 0x040fe2000000183c */
[----:B------:R-:W5:Y:S07]  /*2c40*/  LDSM.16.M88.4 R60, [R231+0x6000] ;  /* 0x00600000e73c783b */ /* 0x000f6e0000000200 */
[C---:B------:R-:W-:Y:S01]  /*2c50*/  HMMA.16816.F32 R64, R208.reuse, R26, R12 ;  /* 0x0000001ad040723c */ /* 0x040fe2000000180c */
[----:B------:R-:W1:Y:S07]  /*2c60*/  LDSM.16.M88.4 R12, [R231+0x7800] ;  /* 0x00780000e70c783b */ /* 0x000e6e0000000200 */
[----:B------:R-:W-:Y:S01]  /*2c70*/  HMMA.16816.F32 R72, R208, R30, R20 ;  /* 0x0000001ed048723c */ /* 0x000fe20000001814 */
[----:B------:R-:W1:Y:S04]  /*2c80*/  LDSM.16.M88.4 R20, [R231+0x6800] ;  /* 0x00680000e714783b */ /* 0x000e680000000200 */
[----:B------:R-:W1:Y:S03]  /*2c90*/  LDSM.16.M88.4 R28, [R231+0x8000] ;  /* 0x00800000e71c783b */ /* 0x000e660000000200 */
[----:B------:R-:W-:Y:S08]  /*2ca0*/  HMMA.16816.F32 R88, R204, R52, R88 ;  /* 0x00000034cc58723c */ /* 0x000ff00000001858 */
[C---:B---3--:R-:W-:Y:S08]  /*2cb0*/  HMMA.16816.F32 R52, R208.reuse, R36, R8 ;  /* 0x00000024d034723c */ /* 0x048ff00000001808 */
[C---:B------:R-:W-:Y:S01]  /*2cc0*/  HMMA.16816.F32 R8, R208.reuse, R38, R40 ;  /* 0x00000026d008723c */ /* 0x040fe20000001828 */
[----:B------:R-:W3:Y:S07]  /*2cd0*/  LDSM.16.M88.4 R40, [R231+0x8800] ;  /* 0x00880000e728783b */ /* 0x000eee0000000200 */
[C---:B------:R-:W-:Y:S08]  /*2ce0*/  HMMA.16816.F32 R24, R208.reuse, R48, R44 ;  /* 0x00000030d018723c */ /* 0x040ff0000000182c */
[----:B------:R-:W-:Y:S01]  /*2cf0*/  HMMA.16816.F32 R36, R208, R50, R76 ;  /* 0x00000032d024723c */ /* 0x000fe2000000184c */
[----:B------:R-:W3:Y:S04]  /*2d00*/  LDSM.16.M88.4 R48, [R230+0x12100] ;  /* 0x01210000e630783b */ /* 0x000ee80000000200 */
[----:B------:R-:W-:Y:S03]  /*2d10*/  LDSM.16.M88.4 R76, [R230+0x14900] ;  /* 0x01490000e64c783b */ /* 0x000fe60000000200 */
[C---:B-1----:R-:W-:Y:S01]  /*2d20*/  HMMA.16816.F32 R112, R212.reuse, R16, R68 ;  /* 0x00000010d470723c */ /* 0x042fe20000001844 */
[----:B------:R-:W-:Y:S07]  /*2d30*/  LDSM.16.M88.4 R68, [R227+0x6800] ;  /* 0x00680000e344783b */ /* 0x000fee0000000200 */
[----:B------:R-:W-:Y:S01]  /*2d40*/  HMMA.16816.F32 R108, R212, R18, R64 ;  /* 0x00000012d46c723c */ /* 0x000fe20000001840 */
[----:B------:R-:W1:Y:S07]  /*2d50*/  LDSM.16.M88.4 R16, [R230+0x12900] ;  /* 0x01290000e610783b */ /* 0x000e6e0000000200 */
[C---:B--2---:R-:W-:Y:S08]  /*2d60*/  HMMA.16816.F32 R32, R208.reuse, R56, R88 ;  /* 0x00000038d020723c */ /* 0x044ff00000001858 */
[----:B------:R-:W-:Y:S08]  /*2d70*/  HMMA.16816.F32 R44, R208, R58, R96 ;  /* 0x0000003ad02c723c */ /* 0x000ff00000001860 */
[C---:B-----5:R-:W-:Y:S08]  /*2d80*/  HMMA.16816.F32 R56, R212.reuse, R60, R84 ;  /* 0x0000003cd438723c */ /* 0x060ff00000001854 */
[C---:B------:R-:W-:Y:S08]  /*2d90*/  HMMA.16816.F32 R60, R212.reuse, R62, R92 ;  /* 0x0000003ed43c723c */ /* 0x040ff0000000185c */
[C---:B------:R-:W-:Y:S08]  /*2da0*/  HMMA.16816.F32 R100, R212.reuse, R12, R52 ;  /* 0x0000000cd464723c */ /* 0x040ff00000001834 */
[C---:B------:R-:W-:Y:S01]  /*2db0*/  HMMA.16816.F32 R96, R212.reuse, R14, R8 ;  /* 0x0000000ed460723c */ /* 0x040fe20000001808 */
[----:B------:R-:W2:Y:S04]  /*2dc0*/  LDSM.16.M88.4 R12, [R230+0x13100] ;  /* 0x01310000e60c783b */ /* 0x000ea80000000200 */
[----:B------:R-:W5:Y:S03]  /*2dd0*/  LDSM.16.M88.4 R8, [R230+0x13900] ;  /* 0x01390000e608783b */ /* 0x000f660000000200 */
[C---:B------:R-:W-:Y:S08]  /*2de0*/  HMMA.16816.F32 R104, R212.reuse, R20, R80 ;  /* 0x00000014d468723c */ /* 0x040ff00000001850 */
[C---:B------:R-:W-:Y:S01]  /*2df0*/  HMMA.16816.F32 R84, R212.reuse, R22, R72 ;  /* 0x00000016d454723c */ /* 0x040fe20000001848 */
[----:B------:R-:W-:Y:S07]  /*2e00*/  LDSM.16.M88.4 R72, [R227+0x6000] ;  /* 0x00600000e348783b */ /* 0x000fee0000000200 */
[C---:B------:R-:W-:Y:S01]  /*2e10*/  HMMA.16816.F32 R20, R212.reuse, R28, R24 ;  /* 0x0000001cd414723c */ /* 0x040fe20000001818 */
[----:B------:R-:W1:Y:S07]  /*2e20*/  LDSM.16.M88.4 R24, [R230+0x14100] ;  /* 0x01410000e618783b */ /* 0x000e6e0000000200 */
[C---:B------:R-:W-:Y:S08]  /*2e30*/  HMMA.16816.F32 R92, R212.reuse, R30, R36 ;  /* 0x0000001ed45c723c */ /* 0x040ff00000001824 */
[C---:B---3--:R-:W-:Y:S08]  /*2e40*/  HMMA.16816.F32 R88, R212.reuse, R40, R32 ;  /* 0x00000028d458723c */ /* 0x048ff00000001820 */
[----:B------:R-:W-:Y:S08]  /*2e50*/  HMMA.16816.F32 R80, R212, R42, R44 ;  /* 0x0000002ad450723c */ /* 0x000ff0000000182c */
[C---:B------:R-:W-:Y:S08]  /*2e60*/  HMMA.16816.F32 R64, R216.reuse, R48, R56 ;  /* 0x00000030d840723c */ /* 0x040ff00000001838 */
[C---:B------:R-:W-:Y:S01]  /*2e70*/  HMMA.16816.F32 R56, R216.reuse, R50, R60 ;  /* 0x00000032d838723c */ /* 0x040fe2000000183c */
[----:B------:R-:W3:Y:S04]  /*2e80*/  LDSM.16.M88.4 R60, [R227+0x7000] ;  /* 0x00700000e33c783b */ /* 0x000ee80000000200 */
[----:B------:R-:W3:Y:S03]  /*2e90*/  LDSM.16.M88.4 R48, [R227+0x7800] ;  /* 0x00780000e330783b */ /* 0x000ee60000000200 */
[C---:B-1----:R-:W-:Y:S01]  /*2ea0*/  HMMA.16816.F32 R52, R216.reuse, R16, R104 ;  /* 0x00000010d834723c */ /* 0x042fe20000001868 */
[----:B------:R-:W-:Y:S07]  /*2eb0*/  LDSM.16.M88.4 R104, [R227+0x8800] ;  /* 0x00880000e368783b */ /* 0x000fee0000000200 */
[----:B------:R-:W-:Y:S01]  /*2ec0*/  HMMA.16816.F32 R44, R216, R18, R84 ;  /* 0x00000012d82c723c */ /* 0x000fe20000001854 */
[----:B------:R-:W1:Y:S01]  /*2ed0*/  LDSM.16.M88.4 R84, [R227+0x8000] ;  /* 0x00800000e354783b */ /* 0x000e620000000200 */
[----:B------:R-:W-:-:S06]  /*2ee0*/  DEPBAR.LE SB0, 0x0 ;  /* 0x000080000000791a */ /* 0x000fcc0000000000 */
[C---:B--2---:R-:W-:Y:S08]  /*2ef0*/  HMMA.16816.F32 R40, R216.reuse, R12, R112 ;  /* 0x0000000cd828723c */ /* 0x044ff00000001870 */
[C---:B------:R-:W-:Y:S08]  /*2f00*/  HMMA.16816.F32 R36, R216.reuse, R14, R108 ;  /* 0x0000000ed824723c */ /* 0x040ff0000000186c */
[C---:B-----5:R-:W-:Y:S08]  /*2f10*/  HMMA.16816.F32 R32, R216.reuse, R8, R100 ;  /* 0x00000008d820723c */ /* 0x060ff00000001864 */
        /* <DEDUP_REMOVED lines=8> */
[C---:B------:R-:W-:Y:S08]  /*2fa0*/  HMMA.16816.F32 R56, R220.reuse, R74, R56 ;  /* 0x0000004adc38723c */ /* 0x040ff00000001838 */
[C---:B------:R-:W-:Y:S08]  /*2fb0*/  HMMA.16816.F32 R52, R220.reuse, R68, R52 ;  /* 0x00000044dc34723c */ /* 0x040ff00000001834 */
[C---:B------:R-:W-:Y:S08]  /*2fc0*/  HMMA.16816.F32 R44, R220.reuse, R70, R44 ;  /* 0x00000046dc2c723c */ /* 0x040ff0000000182c */
[C---:B------:R-:W-:Y:S08]  /*2fd0*/  HMMA.16816.F32 R32, R220.reuse, R48, R32 ;  /* 0x00000030dc20723c */ /* 0x040ff00000001820 */
[C---:B------:R-:W-:Y:S08]  /*2fe0*/  HMMA.16816.F32 R28, R220.reuse, R50, R28 ;  /* 0x00000032dc1c723c */ /* 0x040ff0000000181c */
[C---:B-1----:R-:W-:Y:S08]  /*2ff0*/  HMMA.16816.F32 R20, R220.reuse, R84, R20 ;  /* 0x00000054dc14723c */ /* 0x042ff00000001814 */
[C---:B------:R-:W-:Y:S08]  /*3000*/  HMMA.16816.F32 R16, R220.reuse, R86, R16 ;  /* 0x00000056dc10723c */ /* 0x040ff00000001810 */
[C---:B------:R-:W-:Y:S08]  /*3010*/  HMMA.16816.F32 R24, R220.reuse, R104, R12 ;  /* 0x00000068dc18723c */ /* 0x040ff0000000180c */
[----:B------:R-:W-:Y:S01]  /*3020*/  HMMA.16816.F32 R36, R220, R106, R8 ;  /* 0x0000006adc24723c */ /* 0x000fe20000001808 */
[----:B------:R-:W-:Y:S06]  /*3030*/  BAR.SYNC.DEFER_BLOCKING 0x0 ;  /* 0x0000000000007b1d */ /* 0x000fec0000010000 */
[----:B------:R-:W-:Y:S05]  /*3040*/  @!P0 BRA `(.L_x_503) ;  /* 0x000001f000008947 */ /* 0x000fea0003800000 */
[----:B----4-:R-:W-:Y:S02]  /*3050*/  UIADD3 UR5, UR20, -0x2, URZ ;  /* 0xfffffffe14057890 */ /* 0x010fe4000fffe03f */
[----:B------:R-:W-:-:S02]  /*3060*/  USHF.L.U32 UR24, UR6, 0x6, URZ ;  /* 0x0000000606187899 */ /* 0x000fc4000800063f */
[----:B------:R-:W-:Y:S02]  /*3070*/  USHF.R.S32.HI UR4, URZ, 0x1f, UR5 ;  /* 0x0000001f3f047899 */ /* 0x000fe40008011405 */
[----:B------:R-:W-:Y:S01]  /*3080*/  UIMAD UR23, UR23, UR5, URZ ;  /* 0x00000005171772a4 */ /* 0x000fe2000f8e023f */
[----:B------:R-:W-:Y:S01]  /*3090*/  IMAD.WIDE.U32 R8, R116, UR5, R122 ;  /* 0x0000000574087c25 */ /* 0x000fe2000f8e007a */
[----:B------:R-:W-:Y:S02]  /*30a0*/  USHF.L.U64.HI UR6, UR6, 0x6, UR7 ;  /* 0x0000000606067899 */ /* 0x000fe40008010207 */
[----:B------:R-:W-:Y:S01]  /*30b0*/  UIMAD UR4, UR4, UR26, UR23 ;  /* 0x0000001a040472a4 */ /* 0x000fe2000f8e0217 */
[----:B------:R-:W-:Y:S01]  /*30c0*/  IMAD.U32 R12, RZ, RZ, UR24 ;  /* 0x00000018ff0c7e24 */ /* 0x000fe2000f8e00ff */
[----:B------:R-:W-:-:S04]  /*30d0*/  LEA R6, P5, R8, c[0x0][0x1c8], 0x1 ;  /* 0x0000720008067a11 */ /* 0x000fc800078a08ff */
[----:B------:R-:W-:Y:S02]  /*30e0*/  IADD3 R2, R9, UR4, RZ ;  /* 0x0000000409027c10 */ /* 0x000fe4000fffe0ff */
[----:B------:R-:W-:Y:S02]  /*30f0*/  IADD3 R14, P1, P0, R12, 0x80, R6 ;  /* 0x000000800c0e7810 */ /* 0x000fe4000783e006 */
[----:B------:R-:W-:Y:S02]  /*3100*/  LEA.HI.X R7, R8, c[0x0][0x1cc], R2, 0x1, P5 ;  /* 0x0000730008077a11 */ /* 0x000fe400028f0c02 */
[----:B------:R-:W-:Y:S02]  /*3110*/  IADD3 R8, P6, R6, UR24, RZ ;  /* 0x0000001806087c10 */ /* 0x000fe4000ffde0ff */
[----:B------:R-:W-:Y:S01]  /*3120*/  IADD3.X R15, RZ, UR6, R7, P1, P0 ;  /* 0x00000006ff0f7c10 */ /* 0x000fe20008fe0407 */
[----:B------:R-:W-:Y:S01]  /*3130*/  @!PT LDS RZ, [RZ] ;  /* 0x00000000fffff984 */ /* 0x000fe20000000800 */
[----:B------:R-:W-:Y:S01]  /*3140*/  @!PT LDS RZ, [RZ] ;  /* 0x00000000fffff984 */ /* 0x000fe20000000800 */
[----:B------:R-:W-:Y:S01]  /*3150*/  @!PT LDS RZ, [RZ] ;  /* 0x00000000fffff984 */ /* 0x000fe20000000800 */
[----:B------:R1:W-:Y:S01]  /*3160*/  LDGSTS.E.BYPASS.LTC128B.128 [R249+0xc100], [R6.64], !P4 ;  /* 0x0c10000006f97fae */ /* 0x0003e2000e101d52 */
[----:B------:R-:W-:-:S02]  /*3170*/  IADD3 R12, P5, P1, R12, 0x100, R6 ;  /* 0x000001000c0c7810 */ /* 0x000fc400079be006 */
[----:B------:R-:W-:Y:S01]  /*3180*/  IADD3 R10, P0, R8, UR24, RZ ;  /* 0x00000018080a7c10 */ /* 0x000fe2000ff1e0ff */
[----:B------:R1:W-:Y:S01]  /*3190*/  LDGSTS.E.BYPASS.LTC128B.128 [R249+0xf100], [R6.64+0x80], !P3 ;  /* 0x0f10008006f97fae */ /* 0x0003e2000d901d52 */
[----:B------:R-:W-:Y:S02]  /*31a0*/  IADD3.X R9, R7, UR6, RZ, P6, !PT ;  /* 0x0000000607097c10 */ /* 0x000fe4000b7fe4ff */
[----:B------:R-:W-:Y:S01]  /*31b0*/  IADD3.X R13, RZ, UR6, R7, P5, P1 ;  /* 0x00000006ff0d7c10 */ /* 0x000fe2000afe2407 */
[----:B------:R1:W-:Y:S01]  /*31c0*/  LDGSTS.E.BYPASS.LTC128B.128 [R249+0x12100], [R6.64+0x100], !P2 ;  /* 0x1210010006f97fae */ /* 0x0003e2000d101d52 */
[----:B------:R-:W-:-:S03]  /*31d0*/  IADD3.X R11, R9, UR6, RZ, P0, !PT ;  /* 0x00000006090b7c10 */ /* 0x000fc600087fe4ff */
[----:B------:R1:W-:Y:S04]  /*31e0*/  LDGSTS.E.BYPASS.LTC128B.128 [R249+0xd100], [R8.64], !P4 ;  /* 0x0d10000008f97fae */ /* 0x0003e8000e101d52 */
[----:B------:R1:W-:Y:S04]  /*31f0*/  LDGSTS.E.BYPASS.LTC128B.128 [R249+0x10100], [R14.64], !P3 ;  /* 0x101000000ef97fae */ /* 0x0003e8000d901d52 */
[----:B------:R1:W-:Y:S04]  /*3200*/  LDGSTS.E.BYPASS.LTC128B.128 [R249+0x13100], [R12.64], !P2 ;  /* 0x131000000cf97fae */ /* 0x0003e8000d101d52 */
[----:B------:R1:W-:Y:S04]  /*3210*/  LDGSTS.E.BYPASS.LTC128B.128 [R249+0xe100], [R10.64], !P4 ;  /* 0x0e1000000af97fae */ /* 0x0003e8000e101d52 */
[----:B------:R1:W-:Y:S04]  /*3220*/  LDGSTS.E.BYPASS.LTC128B.128 [R249+0x11100], [R10.64+0x80], !P3 ;  /* 0x111000800af97fae */ /* 0x0003e8000d901d52 */
[----:B------:R1:W-:Y:S02]  /*3230*/  LDGSTS.E.BYPASS.LTC128B.128 [R249+0x14100], [R10.64+0x100], !P2 ;  /* 0x141001000af97fae */ /* 0x0003e4000d101d52 */
.L_x_503:
[----:B----4-:R-:W-:Y:S01]  /*3240*/  FMUL.FTZ R2, R32, c[0x0][0x320] ;  /* 0x0000c80020027a20 */ /* 0x010fe20000410000 */
[----:B-1----:R-:W-:Y:S01]  /*3250*/  LEA.HI R6, R119, R121, RZ, 0x2 ;  /* 0x0000007977067211 */ /* 0x002fe200078f10ff */
[----:B------:R-:W-:Y:S01]  /*3260*/  FMUL.FTZ R5, R42, c[0x0][0x320] ;  /* 0x0000c8002a057a20 */ /* 0x000fe20000410000 */
[----:B------:R-:W-:Y:S01]  /*3270*/  SHF.R.S32.HI R7, RZ, 0x1f, R117 ;  /* 0x0000001fff077819 */ /* 0x000fe20000011475 */
[----:B------:R1:W-:Y:S01]  /*3280*/  MUFU.TANH R169, R2 ;  /* 0x0000000200a97308 */ /* 0x0003e20000002400 */
[----:B------:R-:W-:Y:S01]  /*3290*/  FMUL.FTZ R8, R18, c[0x0][0x320] ;  /* 0x0000c80012087a20 */ /* 0x000fe20000410000 */
[----:B------:R-:W-:Y:S01]  /*32a0*/  PLOP3.LUT P1, PT, PT, PT, UP1, 0x80, 0x0 ;  /* 0x000000000000781c */ /* 0x000fe20003f2f018 */
[----:B------:R-:W-:Y:S01]  /*32b0*/  UIADD3 UR22, UR8, UR22, URZ ;  /* 0x0000001608167290 */ /* 0x000fe2000fffe03f */
[----:B------:R-:W-:Y:S01]  /*32c0*/  LEA.HI R7, R7, R117, RZ, 0x3 ;  /* 0x0000007507077211 */ /* 0x000fe200078f18ff */
[----:B------:R-:W-:Y:S01]  /*32d0*/  FMUL.FTZ R10, R19, c[0x0][0x320] ;  /* 0x0000c800130a7a20 */ /* 0x000fe20000410000 */
[----:B------:R-:W-:Y:S01]  /*32e0*/  PLOP3.LUT P0, PT, PT, PT, UP1, 0x80, 0x0 ;  /* 0x000000000000781c */ /* 0x000fe20003f0f018 */
[----:B------:R-:W-:Y:S01]  /*32f0*/  IMAD.SHL.U32 R225, R4, 0x2, RZ ;  /* 0x0000000204e17824 */ /* 0x000fe200078e00ff */
[----:B------:R2:W-:Y:S01]  /*3300*/  MUFU.TANH R94, R5 ;  /* 0x00000005005e7308 */ /* 0x0005e20000002400 */
[----:B------:R-:W-:Y:S01]  /*3310*/  LOP3.LUT R7, R7, 0xffffff8, RZ, 0xc0, !PT ;  /* 0x0ffffff807077812 */ /* 0x000fe200078ec0ff */
[----:B------:R-:W-:Y:S01]  /*3320*/  ULDC.64 UR4, c[0x0][0x2c8] ;  /* 0x0000b20000047ab9 */ /* 0x000fe20000000a00 */
[----:B------:R-:W-:Y:S01]  /*3330*/  IMAD R226, R3, 0x2, R225 ;  /* 0x0000000203e27824 */ /* 0x000fe200078e02e1 */
[C---:B------:R-:W-:Y:S01]  /*3340*/  LEA R229, R0.reuse, R225, 0x1 ;  /* 0x000000e100e57211 */ /* 0x040fe200078e08ff */
[----:B------:R-:W-:Y:S01]  /*3350*/  UIMAD.WIDE.U32 UR6, UR21, UR4, URZ ;  /* 0x00000004150672a5 */ /* 0x000fe2000f8e003f */
[----:B------:R-:W-:Y:S01]  /*3360*/  IADD3 R9, R117, -R7, RZ ;  /* 0x8000000775097210 */ /* 0x000fe20007ffe0ff */
[----:B------:R-:W-:Y:S01]  /*3370*/  IMAD R228, R0, 0x2, R226 ;  /* 0x0000000200e47824 */ /* 0x000fe200078e02e2 */
[----:B------:R-:W-:Y:S01]  /*3380*/  LDSM.16.MT88.4 R72, [R226+0x3100] ;  /* 0x00310000e248783b */ /* 0x000fe20000004200 */
[----:B-1----:R-:W-:Y:S01]  /*3390*/  FMUL.FTZ R2, R64, c[0x0][0x320] ;  /* 0x0000c80040027a20 */ /* 0x002fe20000410000 */
[----:B------:R-:W-:-:S02]  /*33a0*/  UIADD3 UR20, UR20, -0x2, URZ ;  /* 0xfffffffe14147890 */ /* 0x000fc4000fffe03f */
[----:B------:R-:W-:Y:S01]  /*33b0*/  LDSM.16.MT88.4 R80, [R228+0x900] ;  /* 0x00090000e450783b */ /* 0x000fe20000004200 */
[----:B------:R1:W-:Y:S01]  /*33c0*/  MUFU.TANH R68, R2 ;  /* 0x0000000200447308 */ /* 0x0003e20000002400 */
[----:B--2---:R-:W-:Y:S02]  /*33d0*/  LOP3.LUT R5, R6, 0xfffffffc, RZ, 0xc0, !PT ;  /* 0xfffffffc06057812 */ /* 0x004fe400078ec0ff */
[----:B------:R-:W-:Y:S03]  /*33e0*/  LDSM.16.MT88.4 R88, [R229+0x3900] ;  /* 0x00390000e558783b */ /* 0x000fe60000004200 */
[----:B------:R-:W-:Y:S01]  /*33f0*/  IMAD.IADD R5, R121, 0x1, -R5 ;  /* 0x0000000179057824 */ /* 0x000fe200078e0a05 */
[----:B------:R-:W-:Y:S04]  /*3400*/  LDSM.16.MT88.4 R84, [R228+0x3900] ;  /* 0x00390000e454783b */ /* 0x000fe80000004200 */
[----:B------:R-:W0:Y:S01]  /*3410*/  LDGDEPBAR ;  /* 0x00000000000079af */ /* 0x000e220000000000 */
[----:B-1----:R-:W-:-:S04]  /*3420*/  FMUL.FTZ R2, R65, c[0x0][0x320] ;  /* 0x0000c80041027a20 */ /* 0x002fc80000410000 */
[----:B------:R1:W2:Y:S02]  /*3430*/  MUFU.TANH R64, R2 ;  /* 0x0000000200407308 */ /* 0x0002a40000002400 */
[----:B-1----:R-:W-:-:S06]  /*3440*/  FMUL.FTZ R2, R56, c[0x0][0x320] ;  /* 0x0000c80038027a20 */ /* 0x002fcc0000410000 */
[----:B------:R1:W3:Y:S02]  /*3450*/  MUFU.TANH R56, R2 ;  /* 0x0000000200387308 */ /* 0x0002e40000002400 */
[----:B-1----:R-:W-:-:S06]  /*3460*/  FMUL.FTZ R2, R57, c[0x0][0x320] ;  /* 0x0000c80039027a20 */ /* 0x002fcc0000410000 */
[----:B------:R1:W-:Y:S02]  /*3470*/  MUFU.TANH R14, R2 ;  /* 0x00000002000e7308 */ /* 0x0003e40000002400 */
[----:B-1----:R-:W-:-:S06]  /*3480*/  FMUL.FTZ R2, R52, c[0x0][0x320] ;  /* 0x0000c80034027a20 */ /* 0x002fcc0000410000 */
[----:B------:R1:W-:Y:S02]  /*3490*/  MUFU.TANH R15, R2 ;  /* 0x00000002000f7308 */ /* 0x0003e40000002400 */
[----:B-1----:R-:W-:-:S06]  /*34a0*/  FMUL.FTZ R2, R53, c[0x0][0x320] ;  /* 0x0000c80035027a20 */ /* 0x002fcc0000410000 */
[----:B------:R1:W4:Y:S02]  /*34b0*/  MUFU.TANH R53, R2 ;  /* 0x0000000200357308 */ /* 0x0003240000002400 */
[----:B-1----:R-:W-:-:S06]  /*34c0*/  FMUL.FTZ R2, R44, c[0x0][0x320] ;  /* 0x0000c8002c027a20 */ /* 0x002fcc0000410000 */
[----:B------:R1:W5:Y:S02]  /*34d0*/  MUFU.TANH R52, R2 ;  /* 0x0000000200347308 */ /* 0x0003640000002400 */
[----:B-1----:R-:W-:-:S06]  /*34e0*/  FMUL.FTZ R2, R45, c[0x0][0x320] ;  /* 0x0000c8002d027a20 */ /* 0x002fcc0000410000 */
[----:B------:R1:W-:Y:S02]  /*34f0*/  MUFU.TANH R51, R2 ;  /* 0x0000000200337308 */ /* 0x0003e40000002400 */
[----:B-1----:R-:W-:-:S06]  /*3500*/  FMUL.FTZ R2, R40, c[0x0][0x320] ;  /* 0x0000c80028027a20 */ /* 0x002fcc0000410000 */
[----:B------:R1:W1:Y:S02]  /*3510*/  MUFU.TANH R96, R2 ;  /* 0x0000000200607308 */ /* 0x0002640000002400 */
[----:B-1----:R-:W-:-:S06]  /*3520*/  FMUL.FTZ R2, R41, c[0x0][0x320] ;  /* 0x0000c80029027a20 */ /* 0x002fcc0000410000 */
[----:B------:R1:W1:Y:S02]  /*3530*/  MUFU.TANH R97, R2 ;  /* 0x0000000200617308 */ /* 0x0002640000002400 */
[----:B-1----:R-:W-:-:S06]  /*3540*/  FMUL.FTZ R2, R60, c[0x0][0x320] ;  /* 0x0000c8003c027a20 */ /* 0x002fcc0000410000 */
[----:B------:R1:W1:Y:S02]  /*3550*/  MUFU.TANH R98, R2 ;  /* 0x0000000200627308 */ /* 0x0002640000002400 */
[----:B-1----:R-:W-:-:S06]  /*3560*/  FMUL.FTZ R2, R61, c[0x0][0x320] ;  /* 0x0000c8003d027a20 */ /* 0x002fcc0000410000 */
[----:B------:R1:W-:Y:S02]  /*3570*/  MUFU.TANH R99, R2 ;  /* 0x0000000200637308 */ /* 0x0003e40000002400 */
        /* <DEDUP_REMOVED lines=33> */
[----:B------:R-:W-:Y:S08]  /*3790*/  MUFU.TANH R30, R10 ;  /* 0x0000000a001e7308 */ /* 0x000ff00000002400 */
[----:B------:R1:W-:Y:S02]  /*37a0*/  MUFU.TANH R102, R2 ;  /* 0x0000000200667308 */ /* 0x0003e40000002400 */
[----:B-1----:R-:W-:-:S06]  /*37b0*/  FMUL.FTZ R2, R31, c[0x0][0x320] ;  /* 0x0000c8001f027a20 */ /* 0x002fcc0000410000 */
[----:B------:R1:W-:Y:S08]  /*37c0*/  MUFU.TANH R31, R8 ;  /* 0x00000008001f7308 */ /* 0x0003f00000002400 */
[----:B------:R2:W-:Y:S01]  /*37d0*/  MUFU.TANH R165, R2 ;  /* 0x0000000200a57308 */ /* 0x0005e20000002400 */
[----:B-1----:R-:W-:-:S04]  /*37e0*/  LEA.HI R8, R5, R5, RZ, 0x1 ;  /* 0x0000000505087211 */ /* 0x002fc800078f08ff */
[----:B------:R-:W-:Y:S01]  /*37f0*/  LOP3.LUT R8, R8, 0x1ffffffe, RZ, 0xc0, !PT ;  /* 0x1ffffffe08087812 */ /* 0x000fe200078ec0ff */
[----:B--2---:R-:W-:-:S04]  /*3800*/  FMUL.FTZ R2, R47, c[0x0][0x320] ;  /* 0x0000c8002f027a20 */ /* 0x004fc80000410000 */
[----:B------:R1:W-:Y:S02]  /*3810*/  MUFU.TANH R36, R2 ;  /* 0x0000000200247308 */ /* 0x0003e40000002400 */
[----:B-1----:R-:W-:-:S06]  /*3820*/  FMUL.FTZ R2, R66, c[0x0][0x320] ;  /* 0x0000c80042027a20 */ /* 0x002fcc0000410000 */
[----:B------:R1:W2:Y:S02]  /*3830*/  MUFU.TANH R13, R2 ;  /* 0x00000002000d7308 */ /* 0x0002a40000002400 */
[----:B-1----:R-:W-:-:S06]  /*3840*/  FMUL.FTZ R2, R22, c[0x0][0x320] ;  /* 0x0000c80016027a20 */ /* 0x002fcc0000410000 */
[----:B------:R1:W-:Y:S02]  /*3850*/  MUFU.TANH R37, R2 ;  /* 0x0000000200257308 */ /* 0x0003e40000002400 */
[----:B-1----:R-:W-:-:S06]  /*3860*/  FMUL.FTZ R2, R23, c[0x0][0x320] ;  /* 0x0000c80017027a20 */ /* 0x002fcc0000410000 */
[----:B------:R1:W-:Y:S02]  /*3870*/  MUFU.TANH R35, R2 ;  /* 0x0000000200237308 */ /* 0x0003e40000002400 */
[----:B-1----:R-:W-:-:S06]  /*3880*/  FMUL.FTZ R2, R67, c[0x0][0x320] ;  /* 0x0000c80043027a20 */ /* 0x002fcc0000410000 */
[----:B------:R1:W1:Y:S02]  /*3890*/  MUFU.TANH R11, R2 ;  /* 0x00000002000b7308 */ /* 0x0002640000002400 */
[----:B-1----:R-:W-:-:S05]  /*38a0*/  LOP3.LUT R2, R118, 0xffffffe0, RZ, 0xc0, !PT ;  /* 0xffffffe076027812 */ /* 0x002fca00078ec0ff */
[----:B------:R-:W-:-:S05]  /*38b0*/  IMAD.IADD R2, R121, 0x1, -R2 ;  /* 0x0000000179027824 */ /* 0x000fca00078e0a02 */
[----:B------:R-:W-:-:S04]  /*38c0*/  SHF.R.S32.HI R6, RZ, 0x1f, R2 ;  /* 0x0000001fff067819 */ /* 0x000fc80000011402 */
[----:B------:R-:W-:-:S04]  /*38d0*/  LEA.HI R6, R6, R2, RZ, 0x2 ;  /* 0x0000000206067211 */ /* 0x000fc800078f10ff */
[C---:B------:R-:W-:Y:S01]  /*38e0*/  LEA.HI.SX32 R7, R6.reuse, UR21, 0x1e ;  /* 0x0000001506077c11 */ /* 0x040fe2000f8ff2ff */
[----:B------:R-:W-:Y:S01]  /*38f0*/  @UP1 USHF.R.U32.HI UR21, URZ, UR5, UR7 ;  /* 0x000000053f151299 */ /* 0x000fe20008011607 */
[----:B------:R-:W-:-:S03]  /*3900*/  LOP3.LUT R6, R6, 0x7ffffffc, RZ, 0xc0, !PT ;  /* 0x7ffffffc06067812 */ /* 0x000fc600078ec0ff */
[----:B------:R-:W-:Y:S01]  /*3910*/  IMAD R9, R9, 0x10, R7 ;  /* 0x0000001009097824 */ /* 0x000fe200078e0207 */
[----:B------:R-:W-:Y:S01]  /*3920*/  UIADD3 UR21, UR21, UR8, -UR12 ;  /* 0x0000000815157290 */ /* 0x000fe2000fffe80c */
[----:B------:R-:W-:Y:S02]  /*3930*/  IMAD.IADD R7, R5, 0x1, -R8 ;  /* 0x0000000105077824 */ /* 0x000fe400078e0a08 */
[----:B------:R-:W-:Y:S01]  /*3940*/  FMUL.FTZ R5, R43, c[0x0][0x320] ;  /* 0x0000c8002b057a20 */ /* 0x000fe20000410000 */
[----:B------:R-:W-:Y:S01]  /*3950*/  UIMAD.WIDE UR4, UR21, 0x2aaaaaab, URZ ;  /* 0x2aaaaaab150478a5 */ /* 0x000fe2000f8e023f */
[----:B------:R-:W-:Y:S01]  /*3960*/  IMAD.IADD R6, R2, 0x1, -R6 ;  /* 0x0000000102067824 */ /* 0x000fe200078e0a06 */
[----:B------:R-:W-:Y:S01]  /*3970*/  LEA R12, R7, R9, 0x3 ;  /* 0x00000009070c7211 */ /* 0x000fe200078e18ff */
[----:B------:R1:W-:Y:S01]  /*3980*/  MUFU.TANH R18, R5 ;  /* 0x0000000500127308 */ /* 0x0003e20000002400 */
[----:B------:R-:W-:Y:S01]  /*3990*/  FMUL.FTZ R7, R54, c[0x0][0x320] ;  /* 0x0000c80036077a20 */ /* 0x000fe20000410000 */
[----:B------:R-:W-:Y:S01]  /*39a0*/  MOV R2, UR22 ;  /* 0x0000001600027c02 */ /* 0x000fe20008000f00 */
[----:B------:R-:W-:Y:S01]  /*39b0*/  IMAD.SHL.U32 R9, R6, 0x2, RZ ;  /* 0x0000000206097824 */ /* 0x000fe200078e00ff */
[----:B------:R2:W-:Y:S01]  /*39c0*/  STL [R1+0x18], R12 ;  /* 0x0000180c01007387 */ /* 0x0005e20000100800 */
[----:B------:R-:W-:Y:S01]  /*39d0*/  @P1 IMAD.HI.U32 R8, R12, c[0x0][0x2c8], RZ ;  /* 0x0000b2000c081a27 */ /* 0x000fe200078e00ff */
[----:B------:R-:W-:-:S02]  /*39e0*/  USHF.R.U32.HI UR21, URZ, 0x1f, UR5 ;  /* 0x0000001f3f157899 */ /* 0x000fc40008011605 */
[----:B------:R3:W2:Y:S01]  /*39f0*/  MUFU.TANH R22, R7 ;  /* 0x0000000700167308 */ /* 0x0006a20000002400 */
[C---:B------:R-:W-:Y:S01]  /*3a00*/  IADD3 R2, -R9.reuse, 0x1, R2 ;  /* 0x0000000109027810 */ /* 0x040fe20007ffe102 */
[----:B------:R-:W-:Y:S01]  /*3a10*/  STL [R1+0x1c], R9 ;  /* 0x00001c0901007387 */ /* 0x000fe20000100800 */
[----:B------:R-:W-:Y:S01]  /*3a20*/  IADD3 R6, -R9, UR22, RZ ;  /* 0x0000001609067c10 */ /* 0x000fe2000fffe1ff */
[----:B------:R-:W-:Y:S01]  /*3a30*/  ULEA.HI.SX32 UR21, UR5, UR21, 0x1c ;  /* 0x0000001505157291 */ /* 0x000fe2000f8fe23f */
[----:B------:R-:W-:Y:S01]  /*3a40*/  IADD3 R2, R2, -UR12, RZ ;  /* 0x8000000c02027c10 */ /* 0x000fe2000fffe0ff */
[----:B-1----:R-:W-:Y:S01]  /*3a50*/  IMAD.MOV.U32 R5, RZ, RZ, R12 ;  /* 0x000000ffff057224 */ /* 0x002fe200078e000c */
[----:B------:R-:W-:Y:S01]  /*3a60*/  @P0 SHF.R.U32.HI R5, RZ, c[0x0][0x2cc], R8 ;  /* 0x0000b300ff050a19 */ /* 0x000fe20000011608 */
[----:B------:R-:W-:-:S04]  /*3a70*/  UISETP.LT.AND UP0, UPT, URZ, UR21, UPT ;  /* 0x000000153f00728c */ /* 0x000fc8000bf01270 */
[----:B------:R-:W1:Y:S01]  /*3a80*/  SHFL.IDX PT, R8, R5, RZ, 0x1c1f ;  /* 0x001c1fff05087589 */ /* 0x000e6200000e0000 */
[----:B------:R-:W-:Y:S01]  /*3a90*/  USEL UR21, URZ, UR21, !UP0 ;  /* 0x000000153f157287 */ /* 0x000fe2000c000000 */
[----:B---3--:R-:W-:-:S03]  /*3aa0*/  FMUL.FTZ R7, R26, c[0x0][0x320] ;  /* 0x0000c8001a077a20 */ /* 0x008fc60000410000 */
[----:B------:R-:W-:Y:S01]  /*3ab0*/  UISETP.GE.AND UP0, UPT, UR20, UR21, UPT ;  /* 0x000000151400728c */ /* 0x000fe2000bf06270 */
[----:B------:R3:W-:Y:S01]  /*3ac0*/  MUFU.TANH R28, R7 ;  /* 0x00000007001c7308 */ /* 0x0007e20000002400 */
[----:B--2---:R-:W-:-:S07]  /*3ad0*/  FMUL.FTZ R12, R39, c[0x0][0x320] ;  /* 0x0000c800270c7a20 */ /* 0x004fce0000410000 */
[----:B------:R-:W-:Y:S01]  /*3ae0*/  MUFU.TANH R12, R12 ;  /* 0x0000000c000c7308 */ /* 0x000fe20000002400 */
[----:B---3--:R2:W3:Y:S02]  /*3af0*/  SHFL.IDX PT, R7, R5, 0x1, 0x1c1f ;  /* 0x003c1f0005077f89 */ /* 0x0084e400000e0000 */
[----:B--2---:R-:W-:-:S05]  /*3b00*/  FMUL.FTZ R5, R27, c[0x0][0x320] ;  /* 0x0000c8001b057a20 */ /* 0x004fca0000410000 */
[----:B------:R2:W-:Y:S02]  /*3b10*/  MUFU.TANH R19, R5 ;  /* 0x0000000500137308 */ /* 0x0005e40000002400 */
[----:B--2---:R-:W-:-:S06]  /*3b20*/  FMUL.FTZ R5, R55, c[0x0][0x320] ;  /* 0x0000c80037057a20 */ /* 0x004fcc0000410000 */
[----:B------:R2:W1:Y:S02]  /*3b30*/  MUFU.TANH R21, R5 ;  /* 0x0000000500157308 */ /* 0x0004640000002400 */
[----:B--2---:R-:W-:-:S06]  /*3b40*/  FMUL.FTZ R5, R62, c[0x0][0x320] ;  /* 0x0000c8003e057a20 */ /* 0x004fcc0000410000 */
[----:B------:R1:W2:Y:S02]  /*3b50*/  MUFU.TANH R16, R5 ;  /* 0x0000000500107308 */ /* 0x0002a40000002400 */
[C---:B-1----:R-:W-:Y:S01]  /*3b60*/  IMAD.IADD R5, R2.reuse, 0x1, R8 ;  /* 0x0000000102057824 */ /* 0x042fe200078e0208 */
[----:B---3--:R-:W-:Y:S01]  /*3b70*/  IADD3 R2, R2, R7, RZ ;  /* 0x0000000702027210 */ /* 0x008fe20007ffe0ff */
[----:B------:R-:W-:Y:S02]  /*3b80*/  FMUL.FTZ R7, R38, c[0x0][0x320] ;  /* 0x0000c80026077a20 */ /* 0x000fe40000410000 */
[----:B------:R-:W-:Y:S01]  /*3b90*/  FMUL.FTZ R8, R63, c[0x0][0x320] ;  /* 0x0000c8003f087a20 */ /* 0x000fe20000410000 */
[C---:B------:R-:W-:Y:S01]  /*3ba0*/  IMNMX R5, R6.reuse, R5, PT ;  /* 0x0000000506057217 */ /* 0x040fe20003800200 */
[----:B------:R1:W-:Y:S01]  /*3bb0*/  MUFU.TANH R17, R7 ;  /* 0x0000000700117308 */ /* 0x0003e20000002400 */
[----:B------:R-:W-:Y:S02]  /*3bc0*/  IMNMX R2, R6, R2, PT ;  /* 0x0000000206027217 */ /* 0x000fe40003800200 */
[----:B------:R-:W-:-:S02]  /*3bd0*/  ISETP.GT.AND P5, PT, R5, RZ, PT ;  /* 0x000000ff0500720c */ /* 0x000fc40003fa4270 */
[C---:B------:R-:W-:Y:S02]  /*3be0*/  ISETP.GT.AND P1, PT, R5.reuse, 0x1, PT ;  /* 0x000000010500780c */ /* 0x040fe40003f24270 */
[C---:B------:R-:W-:Y:S01]  /*3bf0*/  ISETP.GT.AND P0, PT, R5.reuse, 0x8, PT ;  /* 0x000000080500780c */ /* 0x040fe20003f04270 */
[----:B------:R3:W2:Y:S01]  /*3c00*/  MUFU.TANH R6, R8 ;  /* 0x0000000800067308 */ /* 0x0006a20000002400 */
[----:B------:R-:W-:Y:S02]  /*3c10*/  FSEL R9, R64, -INF , P1 ;  /* 0xff80000040097808 */ /* 0x000fe40000800000 */
[C---:B------:R-:W-:Y:S02]  /*3c20*/  ISETP.GT.AND P1, PT, R5.reuse, 0x11, PT ;  /* 0x000000110500780c */ /* 0x040fe40003f24270 */
[----:B------:R-:W-:Y:S02]  /*3c30*/  FSEL R10, R56, -INF , P0 ;  /* 0xff800000380a7808 */ /* 0x000fe40000000000 */
[----:B------:R-:W-:-:S02]  /*3c40*/  ISETP.GT.AND P0, PT, R5, 0x18, PT ;  /* 0x000000180500780c */ /* 0x000fc40003f04270 */
[----:B-1----:R-:W-:Y:S02]  /*3c50*/  FSEL R7, R68, -INF , P5 ;  /* 0xff80000044077808 */ /* 0x002fe40002800000 */
[----:B------:R-:W-:Y:S01]  /*3c60*/  ISETP.GT.AND P5, PT, R5, 0x10, PT ;  /* 0x000000100500780c */ /* 0x000fe20003fa4270 */
[----:B------:R-:W-:Y:S01]  /*3c70*/  LDSM.16.MT88.4 R68, [R226+0x3900] ;  /* 0x00390000e244783b */ /* 0x000fe20000004200 */
[----:B----4-:R-:W-:Y:S02]  /*3c80*/  FSEL R23, R53, -INF , P1 ;  /* 0xff80000035177808 */ /* 0x010fe40000800000 */
[----:B------:R-:W-:Y:S02]  /*3c90*/  FSEL R15, R15, -INF , P5 ;  /* 0xff8000000f0f7808 */ /* 0x000fe40002800000 */
[C---:B------:R-:W-:Y:S02]  /*3ca0*/  ISETP.GT.AND P5, PT, R5.reuse, 0x20, PT ;  /* 0x000000200500780c */ /* 0x040fe40003fa4270 */
[----:B------:R-:W-:-:S02]  /*3cb0*/  ISETP.GT.AND P1, PT, R5, 0x21, PT ;  /* 0x000000210500780c */ /* 0x000fc40003f24270 */
[C---:B------:R-:W-:Y:S02]  /*3cc0*/  ISETP.GT.AND P6, PT, R5.reuse, 0x9, PT ;  /* 0x000000090500780c */ /* 0x040fe40003fc4270 */
[----:B-----5:R-:W-:Y:S02]  /*3cd0*/  FSEL R24, R52, -INF , P0 ;  /* 0xff80000034187808 */ /* 0x020fe40000000000 */
[----:B------:R-:W-:Y:S02]  /*3ce0*/  ISETP.GT.AND P0, PT, R5, 0x28, PT ;  /* 0x000000280500780c */ /* 0x000fe40003f04270 */
[----:B------:R-:W-:Y:S02]  /*3cf0*/  FSEL R96, R96, -INF , P5 ;  /* 0xff80000060607808 */ /* 0x000fe40002800000 */
[----:B------:R-:W-:Y:S02]  /*3d00*/  FSEL R97, R97, -INF , P1 ;  /* 0xff80000061617808 */ /* 0x000fe40000800000 */
[----:B------:R-:W-:-:S02]  /*3d10*/  ISETP.GT.AND P5, PT, R5, 0x30, PT ;  /* 0x000000300500780c */ /* 0x000fc40003fa4270 */
[C---:B------:R-:W-:Y:S02]  /*3d20*/  ISETP.GT.AND P1, PT, R5.reuse, 0x31, PT ;  /* 0x000000310500780c */ /* 0x040fe40003f24270 */
[----:B------:R-:W-:Y:S02]  /*3d30*/  FSEL R14, R14, -INF , P6 ;  /* 0xff8000000e0e7808 */ /* 0x000fe40003000000 */
[C---:B------:R-:W-:Y:S02]  /*3d40*/  ISETP.GT.AND P6, PT, R5.reuse, 0x19, PT ;  /* 0x000000190500780c */ /* 0x040fe40003fc4270 */
[----:B------:R-:W-:Y:S02]  /*3d50*/  FSEL R98, R98, -INF , P0 ;  /* 0xff80000062627808 */ /* 0x000fe40000000000 */
[----:B------:R-:W-:Y:S02]  /*3d60*/  ISETP.GT.AND P0, PT, R5, 0x38, PT ;  /* 0x000000380500780c */ /* 0x000fe40003f04270 */
[----:B------:R-:W-:-:S02]  /*3d70*/  FSEL R169, R169, -INF , P5 ;  /* 0xff800000a9a97808 */ /* 0x000fc40002800000 */
[----:B------:R-:W-:Y:S02]  /*3d80*/  FSEL R168, R50, -INF , P1 ;  /* 0xff80000032a87808 */ /* 0x000fe40000800000 */
[C---:B------:R-:W-:Y:S02]  /*3d90*/  ISETP.GT.AND P5, PT, R5.reuse, 0x40, PT ;  /* 0x000000400500780c */ /* 0x040fe40003fa4270 */
[----:B------:R-:W-:Y:S02]  /*3da0*/  ISETP.GT.AND P1, PT, R5, 0x41, PT ;  /* 0x000000410500780c */ /* 0x000fe40003f24270 */
[----:B------:R-:W-:Y:S02]  /*3db0*/  FSEL R26, R51, -INF , P6 ;  /* 0xff800000331a7808 */ /* 0x000fe40003000000 */
[----:B------:R-:W-:Y:S02]  /*3dc0*/  FMNMX.FTZ R101, R7, R9, !PT ;  /* 0x0000000907657209 */ /* 0x000fe40007810000 */
[----:B------:R-:W-:-:S02]  /*3dd0*/  ISETP.GT.AND P6, PT, R5, 0x29, PT ;  /* 0x000000290500780c */ /* 0x000fc40003fc4270 */
[----:B------:R-:W-:Y:S02]  /*3de0*/  FSEL R167, R49, -INF , P0 ;  /* 0xff80000031a77808 */ /* 0x000fe40000000000 */
[----:B------:R-:W-:Y:S02]  /*3df0*/  ISETP.GT.AND P0, PT, R5, 0x48, PT ;  /* 0x000000480500780c */ /* 0x000fe40003f04270 */
[----:B------:R-:W-:Y:S02]  /*3e00*/  FSEL R107, R45, -INF , P5 ;  /* 0xff8000002d6b7808 */ /* 0x000fe40002800000 */
[----:B------:R-:W-:Y:S02]  /*3e10*/  FSEL R104, R44, -INF , P1 ;  /* 0xff8000002c687808 */ /* 0x000fe40000800000 */
[----:B------:R-:W-:Y:S01]  /*3e20*/  ISETP.GT.AND P5, PT, R5, 0x50, PT ;  /* 0x000000500500780c */ /* 0x000fe20003fa4270 */
[----:B------:R-:W-:Y:S01]  /*3e30*/  LDSM.16.MT88.4 R44, [R229+0x900] ;  /* 0x00090000e52c783b */ /* 0x000fe20000004200 */
[----:B------:R-:W-:-:S02]  /*3e40*/  FMNMX.FTZ R101, R10, R101, !PT ;  /* 0x000000650a657209 */ /* 0x000fc40007810000 */
[----:B------:R-:W-:Y:S02]  /*3e50*/  ISETP.GT.AND P1, PT, R5, 0x51, PT ;  /* 0x000000510500780c */ /* 0x000fe40003f24270 */
[----:B------:R-:W-:Y:S02]  /*3e60*/  FSEL R99, R99, -INF , P6 ;  /* 0xff80000063637808 */ /* 0x000fe40003000000 */
[----:B------:R-:W-:Y:S02]  /*3e70*/  ISETP.GT.AND P6, PT, R5, 0x39, PT ;  /* 0x000000390500780c */ /* 0x000fe40003fc4270 */
[----:B------:R-:W-:Y:S02]  /*3e80*/  FSEL R109, R41, -INF , P0 ;  /* 0xff800000296d7808 */ /* 0x000fe40000000000 */
[----:B------:R-:W-:Y:S02]  /*3e90*/  ISETP.GT.AND P0, PT, R5, 0x58, PT ;  /* 0x000000580500780c */ /* 0x000fe40003f04270 */
[----:B------:R-:W-:-:S02]  /*3ea0*/  FMNMX.FTZ R101, R14, R101, !PT ;  /* 0x000000650e657209 */ /* 0x000fc40007810000 */
[----:B------:R-:W-:Y:S02]  /*3eb0*/  FSEL R106, R33, -INF , P5 ;  /* 0xff800000216a7808 */ /* 0x000fe40002800000 */
[----:B------:R-:W-:Y:S02]  /*3ec0*/  FSEL R171, R32, -INF , P1 ;  /* 0xff80000020ab7808 */ /* 0x000fe40000800000 */
[C---:B------:R-:W-:Y:S02]  /*3ed0*/  ISETP.GT.AND P5, PT, R2.reuse, RZ, PT ;  /* 0x000000ff0200720c */ /* 0x040fe40003fa4270 */
[----:B------:R-:W-:Y:S02]  /*3ee0*/  ISETP.GT.AND P1, PT, R2, 0x1, PT ;  /* 0x000000010200780c */ /* 0x000fe40003f24270 */
[----:B------:R-:W-:Y:S02]  /*3ef0*/  FSEL R166, R48, -INF , P6 ;  /* 0xff80000030a67808 */ /* 0x000fe40003000000 */
[----:B------:R-:W-:Y:S01]  /*3f00*/  ISETP.GT.AND P6, PT, R5, 0x49, PT ;  /* 0x000000490500780c */ /* 0x000fe20003fc4270 */
[----:B------:R-:W-:Y:S01]  /*3f10*/  LDSM.16.MT88.4 R48, [R229+0x100] ;  /* 0x00010000e530783b */ /* 0x000fe20000004200 */
[----:B------:R-:W-:-:S02]  /*3f20*/  FMNMX.FTZ R101, R15, R101, !PT ;  /* 0x000000650f657209 */ /* 0x000fc40007810000 */
[----:B------:R-:W-:Y:S02]  /*3f30*/  FSEL R173, R29, -INF , P0 ;  /* 0xff8000001dad7808 */ /* 0x000fe40000000000 */
[----:B------:R-:W-:Y:S02]  /*3f40*/  ISETP.GT.AND P0, PT, R2, 0x8, PT ;  /* 0x000000080200780c */ /* 0x000fe40003f04270 */
[----:B---3--:R-:W-:Y:S02]  /*3f50*/  FSEL R8, R13, -INF , P5 ;  /* 0xff8000000d087808 */ /* 0x008fe40002800000 */
[----:B------:R-:W-:Y:S02]  /*3f60*/  FSEL R11, R11, -INF , P1 ;  /* 0xff8000000b0b7808 */ /* 0x000fe40000800000 */
[----:B------:R-:W-:Y:S02]  /*3f70*/  FSEL R105, R40, -INF , P6 ;  /* 0xff80000028697808 */ /* 0x000fe40003000000 */
[----:B------:R-:W-:Y:S01]  /*3f80*/  ISETP.GT.AND P6, PT, R5, 0x59, PT ;  /* 0x000000590500780c */ /* 0x000fe20003fc4270 */
        /* <DEDUP_REMOVED lines=10> */
[----:B------:R-:W-:Y:S02]  /*4030*/  ISETP.GT.AND P0, PT, R2, 0x11, PT ;  /* 0x000000110200780c */ /* 0x000fe40003f04270 */
[----:B------:R-:W-:Y:S02]  /*4040*/  FSEL R22, R22, -INF , P1 ;  /* 0xff80000016167808 */ /* 0x000fe40000800000 */
[----:B------:R-:W-:Y:S02]  /*4050*/  FMNMX.FTZ R5, R20, R5, !PT ;  /* 0x0000000514057209 */ /* 0x000fe40007810000 */
        /* <DEDUP_REMOVED lines=22> */
[----:B--2---:R-:W-:Y:S02]  /*41c0*/  FSEL R92, R16, -INF , P1 ;  /* 0xff800000105c7808 */ /* 0x004fe40000800000 */
        /* <DEDUP_REMOVED lines=28> */
[----:B------:R-:W-:Y:S01]  /*4390*/  FMNMX.FTZ R5, R178, R5, !PT ;  /* 0x00000005b2057209 */ /* 0x000fe20007810000 */
[----:B------:R-:W-:Y:S01]  /*43a0*/  LDSM.16.MT88.4 R32, [R226+0x900] ;  /* 0x00090000e220783b */ /* 0x000fe20000004200 */
[----:B------:R-:W-:Y:S02]  /*43b0*/  FMNMX.FTZ R101, R171, R101, !PT ;  /* 0x00000065ab657209 */ /* 0x000fe40007810000 */
[----:B------:R-:W-:Y:S02]  /*43c0*/  ISETP.GT.AND P0, PT, R2, 0x49, PT ;  /* 0x000000490200780c */ /* 0x000fe40003f04270 */
[----:B------:R-:W-:-:S02]  /*43d0*/  FSEL R176, R31, -INF , P1 ;  /* 0xff8000001fb07808 */ /* 0x000fc40000800000 */
[----:B------:R-:W-:Y:S02]  /*43e0*/  FMNMX.FTZ R5, R177, R5, !PT ;  /* 0x00000005b1057209 */ /* 0x000fe40007810000 */
[----:B------:R-:W-:Y:S02]  /*43f0*/  FSEL R170, R57, -INF , P6 ;  /* 0xff80000039aa7808 */ /* 0x000fe40003000000 */
[----:B------:R-:W-:Y:S01]  /*4400*/  FMNMX.FTZ R101, R173, R101, !PT ;  /* 0x00000065ad657209 */ /* 0x000fe20007810000 */
[----:B------:R-:W-:Y:S01]  /*4410*/  LDSM.16.MT88.4 R56, [R228+0x100] ;  /* 0x00010000e438783b */ /* 0x000fe20000004200 */
[----:B------:R-:W-:Y:S02]  /*4420*/  ISETP.GT.AND P1, PT, R2, 0x50, PT ;  /* 0x000000500200780c */ /* 0x000fe40003f24270 */
[----:B------:R-:W-:Y:S02]  /*4430*/  FSEL R179, R30, -INF , P0 ;  /* 0xff8000001eb37808 */ /* 0x000fe40000000000 */
[----:B------:R-:W-:-:S02]  /*4440*/  FMNMX.FTZ R5, R176, R5, !PT ;  /* 0x00000005b0057209 */ /* 0x000fc40007810000 */
[----:B------:R-:W-:Y:S02]  /*4450*/  FMNMX.FTZ R101, R170, R101, !PT ;  /* 0x00000065aa657209 */ /* 0x000fe40007810000 */
[----:B------:R-:W-:Y:S02]  /*4460*/  ISETP.GT.AND P0, PT, R2, 0x51, PT ;  /* 0x000000510200780c */ /* 0x000fe40003f04270 */
[----:B------:R-:W-:Y:S01]  /*4470*/  FSEL R110, R28, -INF , P1 ;  /* 0xff8000001c6e7808 */ /* 0x000fe20000800000 */
[----:B------:R-:W1:Y:S01]  /*4480*/  SHFL.BFLY PT, R6, R101, 0x2, 0x1f ;  /* 0x0c401f0065067f89 */ /* 0x000e6200000e0000 */
[----:B------:R-:W-:Y:S02]  /*4490*/  FMNMX.FTZ R5, R179, R5, !PT ;  /* 0x00000005b3057209 */ /* 0x000fe40007810000 */
[----:B------:R-:W-:Y:S02]  /*44a0*/  ISETP.GT.AND P1, PT, R2, 0x58, PT ;  /* 0x000000580200780c */ /* 0x000fe40003f24270 */
[----:B------:R-:W-:-:S02]  /*44b0*/  FSEL R183, R19, -INF , P0 ;  /* 0xff80000013b77808 */ /* 0x000fc40000000000 */
[----:B------:R-:W-:Y:S02]  /*44c0*/  FMNMX.FTZ R5, R110, R5, !PT ;  /* 0x000000056e057209 */ /* 0x000fe40007810000 */
[----:B------:R-:W-:Y:S02]  /*44d0*/  ISETP.GT.AND P0, PT, R2, 0x59, PT ;  /* 0x000000590200780c */ /* 0x000fe40003f04270 */
[----:B------:R-:W-:Y:S02]  /*44e0*/  FSEL R250, R17, -INF , P1 ;  /* 0xff80000011fa7808 */ /* 0x000fe40000800000 */
[----:B------:R-:W-:Y:S01]  /*44f0*/  FMNMX.FTZ R2, R183, R5, !PT ;  /* 0x00000005b7027209 */ /* 0x000fe20007810000 */
[----:B------:R-:W-:Y:S01]  /*4500*/  LDSM.16.MT88.4 R16, [R225+0x100] ;  /* 0x00010000e110783b */ /* 0x000fe20000004200 */
[----:B------:R-:W-:Y:S02]  /*4510*/  FSEL R251, R12, -INF , P0 ;  /* 0xff8000000cfb7808 */ /* 0x000fe40000000000 */
[----:B------:R-:W-:-:S04]  /*4520*/  FMNMX.FTZ R2, R250, R2, !PT ;  /* 0x00000002fa027209 */ /* 0x000fc80007810000 */
[----:B------:R-:W-:Y:S02]  /*4530*/  FMNMX.FTZ R2, R251, R2, !PT ;  /* 0x00000002fb027209 */ /* 0x000fe40007810000 */
[----:B-1----:R-:W-:-:S03]  /*4540*/  FMNMX.FTZ R101, R101, R6, !PT ;  /* 0x0000000665657209 */ /* 0x002fc60007810000 */
[----:B------:R-:W1:Y:S04]  /*4550*/  SHFL.BFLY PT, R5, R2, 0x2, 0x1f ;  /* 0x0c401f0002057f89 */ /* 0x000e6800000e0000 */
[----:B------:R-:W2:Y:S01]  /*4560*/  SHFL.BFLY PT, R6, R101, 0x1, 0x1f ;  /* 0x0c201f0065067f89 */ /* 0x000ea200000e0000 */
[----:B-1----:R-:W-:Y:S02]  /*4570*/  FMNMX.FTZ R2, R2, R5, !PT ;  /* 0x0000000502027209 */ /* 0x002fe40007810000 */
[----:B--2---:R-:W-:-:S03]  /*4580*/  FMNMX.FTZ R101, R101, R6, !PT ;  /* 0x0000000665657209 */ /* 0x004fc60007810000 */
[----:B------:R-:W1:Y:S01]  /*4590*/  SHFL.BFLY PT, R100, R2, 0x1, 0x1f ;  /* 0x0c201f0002647f89 */ /* 0x000e6200000e0000 */
[C---:B------:R-:W-:Y:S01]  /*45a0*/  FSETP.NEU.FTZ.AND P0, PT, R101.reuse, -INF , PT ;  /* 0xff8000006500780b */ /* 0x040fe20003f1d000 */
[----:B------:R-:W-:-:S05]  /*45b0*/  FMUL.FTZ R12, R101, c[0x0][0x2d0] ;  /* 0x0000b400650c7a20 */ /* 0x000fca0000410000 */
[----:B------:R-:W-:-:S05]  /*45c0*/  FSEL R12, R12, RZ, P0 ;  /* 0x000000ff0c0c7208 */ /* 0x000fca0000000000 */
[----:B------:R-:W-:-:S04]  /*45d0*/  FFMA.FTZ R5, R7, c[0x0][0x2d0], -R12 ;  /* 0x0000b40007057a23 */ /* 0x000fc8000001080c */
[----:B------:R2:W-:Y:S01]  /*45e0*/  MUFU.EX2 R65, R5 ;  /* 0x0000000500417308 */ /* 0x0005e20000000800 */
[----:B-1----:R-:W-:-:S04]  /*45f0*/  FMNMX.FTZ R100, R2, R100, !PT ;  /* 0x0000006402647209 */ /* 0x002fc80007810000 */
[C---:B------:R-:W-:Y:S01]  /*4600*/  FSETP.NEU.FTZ.AND P0, PT, R100.reuse, -INF , PT ;  /* 0xff8000006400780b */ /* 0x040fe20003f1d000 */
[----:B------:R-:W-:Y:S02]  /*4610*/  FMUL.FTZ R2, R100, c[0x0][0x2d0] ;  /* 0x0000b40064027a20 */ /* 0x000fe40000410000 */
[----:B--2---:R-:W-:-:S03]  /*4620*/  FFMA.FTZ R5, R9, c[0x0][0x2d0], -R12 ;  /* 0x0000b40009057a23 */ /* 0x004fc6000001080c */
[----:B------:R-:W-:Y:S02]  /*4630*/  FSEL R2, R2, RZ, P0 ;  /* 0x000000ff02027208 */ /* 0x000fe40000000000 */
[----:B------:R-:W-:Y:S01]  /*4640*/  PLOP3.LUT P0, PT, PT, PT, UP0, 0x80, 0x0 ;  /* 0x000000000000781c */ /* 0x000fe20003f0f008 */
[----:B------:R1:W2:Y:S02]  /*4650*/  MUFU.EX2 R27, R5 ;  /* 0x00000005001b7308 */ /* 0x0002a40000000800 */
[--C-:B------:R-:W-:Y:S02]  /*4660*/  FFMA.FTZ R4, R8, c[0x0][0x2d0], -R2.reuse ;  /* 0x0000b40008047a23 */ /* 0x100fe40000010802 */
[--C-:B------:R-:W-:Y:S02]  /*4670*/  FFMA.FTZ R3, R13, c[0x0][0x2d0], -R2.reuse ;  /* 0x0000b4000d037a23 */ /* 0x100fe40000010802 */
[----:B------:R-:W-:Y:S02]  /*4680*/  FFMA.FTZ R0, R21, c[0x0][0x2d0], -R2 ;  /* 0x0000b40015007a23 */ /* 0x000fe40000010802 */
[----:B------:R3:W-:Y:S01]  /*4690*/  MUFU.EX2 R13, R3 ;  /* 0x00000003000d7308 */ /* 0x0007e20000000800 */
[----:B-1----:R-:W-:-:S07]  /*46a0*/  FFMA.FTZ R5, R10, c[0x0][0x2d0], -R12 ;  /* 0x0000b4000a057a23 */ /* 0x002fce000001080c */
[----:B------:R1:W-:Y:S01]  /*46b0*/  MUFU.EX2 R180, R0 ;  /* 0x0000000000b47308 */ /* 0x0003e20000000800 */
[----:B--2---:R-:W-:Y:S01]  /*46c0*/  F2FP.PACK_AB R8, R27, R65 ;  /* 0x000000411b08723e */ /* 0x004fe200000000ff */
[----:B---3--:R-:W-:-:S06]  /*46d0*/  FFMA.FTZ R3, R20, c[0x0][0x2d0], -R2 ;  /* 0x0000b40014037a23 */ /* 0x008fcc0000010802 */
[----:B------:R2:W-:Y:S08]  /*46e0*/  MUFU.EX2 R111, R5 ;  /* 0x00000005006f7308 */ /* 0x0005f00000000800 */
[----:B------:R3:W-:Y:S01]  /*46f0*/  MUFU.EX2 R175, R3 ;  /* 0x0000000300af7308 */ /* 0x0007e20000000800 */
[----:B-1----:R-:W-:Y:S02]  /*4700*/  FFMA.FTZ R0, R25, c[0x0][0x2d0], -R2 ;  /* 0x0000b40019007a23 */ /* 0x002fe40000010802 */
[----:B--2---:R-:W-:-:S05]  /*4710*/  FFMA.FTZ R5, R14, c[0x0][0x2d0], -R12 ;  /* 0x0000b4000e057a23 */ /* 0x004fca000001080c */
[----:B------:R1:W-:Y:S01]  /*4720*/  MUFU.EX2 R182, R0 ;  /* 0x0000000000b67308 */ /* 0x0003e20000000800 */
[----:B---3--:R-:W-:-:S07]  /*4730*/  FFMA.FTZ R3, R23, c[0x0][0x2d0], -R12 ;  /* 0x0000b40017037a23 */ /* 0x008fce000001080c */
[----:B------:R2:W3:Y:S08]  /*4740*/  MUFU.EX2 R108, R5 ;  /* 0x00000005006c7308 */ /* 0x0004f00000000800 */
[----:B------:R4:W-:Y:S01]  /*4750*/  MUFU.EX2 R181, R3 ;  /* 0x0000000300b57308 */ /* 0x0009e20000000800 */
[----:B-1----:R-:W-:Y:S02]  /*4760*/  FFMA.FTZ R0, R36, c[0x0][0x2d0], -R2 ;  /* 0x0000b40024007a23 */ /* 0x002fe40000010802 */
[----:B------:R-:W-:Y:S01]  /*4770*/  LDSM.16.MT88.4 R36, [R229+0x3100] ;  /* 0x00310000e524783b */ /* 0x000fe20000004200 */
[----:B--2---:R-:W-:Y:S01]  /*4780*/  FFMA.FTZ R5, R15, c[0x0][0x2d0], -R12 ;  /* 0x0000b4000f057a23 */ /* 0x004fe2000001080c */
[----:B---3--:R-:W-:-:S03]  /*4790*/  F2FP.PACK_AB R10, R108, R111 ;  /* 0x0000006f6c0a723e */ /* 0x008fc600000000ff */
[----:B------:R1:W-:Y:S01]  /*47a0*/  MUFU.EX2 R15, R4 ;  /* 0x00000004000f7308 */ /* 0x0003e20000000800 */
[----:B----4-:R-:W-:-:S07]  /*47b0*/  FFMA.FTZ R3, R24, c[0x0][0x2d0], -R12 ;  /* 0x0000b40018037a23 */ /* 0x010fce000001080c */
[----:B------:R-:W-:Y:S01]  /*47c0*/  MUFU.EX2 R174, R5 ;  /* 0x0000000500ae7308 */ /* 0x000fe20000000800 */
[----:B-1----:R-:W-:-:S07]  /*47d0*/  FFMA.FTZ R4, R11, c[0x0][0x2d0], -R2 ;  /* 0x0000b4000b047a23 */ /* 0x002fce0000010802 */
[----:B------:R1:W-:Y:S01]  /*47e0*/  MUFU.EX2 R172, R3 ;  /* 0x0000000300ac7308 */ /* 0x0003e20000000800 */
[----:B------:R-:W-:-:S07]  /*47f0*/  F2FP.PACK_AB R11, R175, R13 ;  /* 0x0000000daf0b723e */ /* 0x000fce00000000ff */
[----:B------:R2:W3:Y:S01]  /*4800*/  MUFU.EX2 R14, R4 ;  /* 0x00000004000e7308 */ /* 0x0004e20000000800 */
[----:B-1----:R-:W-:-:S07]  /*4810*/  FFMA.FTZ R3, R26, c[0x0][0x2d0], -R12 ;  /* 0x0000b4001a037a23 */ /* 0x002fce000001080c */
[----:B------:R1:W-:Y:S01]  /*4820*/  MUFU.EX2 R77, R0 ;  /* 0x00000000004d7308 */ /* 0x0003e20000000800 */
[----:B--2---:R-:W2:Y:S01]  /*4830*/  LDSM.16.MT88.4 R4, [R226+0x100] ;  /* 0x00010000e204783b */ /* 0x004ea20000004200 */
[----:B---3--:R-:W-:-:S06]  /*4840*/  F2FP.PACK_AB R9, R14, R15 ;  /* 0x0000000f0e09723e */ /* 0x008fcc00000000ff */
[----:B------:R3:W-:Y:S01]  /*4850*/  MUFU.EX2 R76, R3 ;  /* 0x00000003004c7308 */ /* 0x0007e20000000800 */
[C---:B------:R-:W-:Y:S01]  /*4860*/  HMMA.16816.F32 R60, R8.reuse, R16, RZ ;  /* 0x00000010083c723c */ /* 0x040fe200000018ff */
[----:B-1----:R-:W-:Y:S02]  /*4870*/  MOV R0, R65 ;  /* 0x0000004100007202 */ /* 0x002fe40000000f00 */
[----:B------:R-:W1:Y:S05]  /*4880*/  LDSM.16.MT88.4 R64, [R225+0x3100] ;  /* 0x00310000e140783b */ /* 0x000e6a0000004200 */
[----:B------:R-:W-:Y:S01]  /*4890*/  HMMA.16816.F32 R52, R8, R18, RZ ;  /* 0x000000120834723c */ /* 0x000fe200000018ff */
[----:B---3--:R-:W-:-:S04]  /*48a0*/  FFMA.FTZ R3, R22, c[0x0][0x2d0], -R2 ;  /* 0x0000b40016037a23 */ /* 0x008fc80000010802 */
[----:B------:R3:W4:Y:S03]  /*48b0*/  MUFU.EX2 R252, R3 ;  /* 0x0000000300fc7308 */ /* 0x0007260000000800 */
[C---:B------:R-:W-:Y:S08]  /*48c0*/  HMMA.16816.F32 R20, R8.reuse, R48, RZ ;  /* 0x000000300814723c */ /* 0x040ff000000018ff */
[----:B------:R-:W-:Y:S01]  /*48d0*/  HMMA.16816.F32 R16, R8, R50, RZ ;  /* 0x000000320810723c */ /* 0x000fe200000018ff */
[----:B------:R-:W-:Y:S01]  /*48e0*/  LDSM.16.MT88.4 R48, [R225+0x6100] ;  /* 0x00610000e130783b */ /* 0x000fe20000004200 */
[----:B---3--:R-:W-:-:S06]  /*48f0*/  IMAD.MOV.U32 R3, RZ, RZ, R27 ;  /* 0x000000ffff037224 */ /* 0x008fcc00078e001b */
[C---:B--2---:R-:W-:Y:S07]  /*4900*/  HMMA.16816.F32 R28, R8.reuse, R4, RZ ;  /* 0x00000004081c723c */ /* 0x044fee00000018ff */
[----:B------:R-:W-:Y:S01]  /*4910*/  F2FP.PACK_AB R4, R181, R174 ;  /* 0x000000aeb504723e */ /* 0x000fe200000000ff */
[----:B------:R-:W-:Y:S01]  /*4920*/  HMMA.16816.F32 R24, R8, R6, RZ ;  /* 0x000000060818723c */ /* 0x000fe200000018ff */
[----:B----4-:R-:W-:-:S06]  /*4930*/  F2FP.PACK_AB R5, R180, R252 ;  /* 0x000000fcb405723e */ /* 0x010fcc00000000ff */
[----:B------:R-:W-:Y:S02]  /*4940*/  F2FP.PACK_AB R6, R76, R172 ;  /* 0x000000ac4c06723e */ /* 0x000fe400000000ff */
[----:B------:R-:W-:-:S07]  /*4950*/  F2FP.PACK_AB R7, R77, R182 ;  /* 0x000000b64d07723e */ /* 0x000fce00000000ff */
[C---:B------:R-:W-:Y:S08]  /*4960*/  HMMA.16816.F32 R152, R4.reuse, R40, R60 ;  /* 0x000000280498723c */ /* 0x040ff0000000183c */
[----:B------:R-:W-:Y:S01]  /*4970*/  HMMA.16816.F32 R144, R4, R42, R52 ;  /* 0x0000002a0490723c */ /* 0x000fe20000001834 */
[----:B------:R-:W-:Y:S07]  /*4980*/  LDSM.16.MT88.4 R52, [R226+0x6100] ;  /* 0x00610000e234783b */ /* 0x000fee0000004200 */
[----:B------:R-:W-:Y:S08]  /*4990*/  HMMA.16816.F32 R40, R8, R56, RZ ;  /* 0x000000380828723c */ /* 0x000ff000000018ff */
[C---:B------:R-:W-:Y:S08]  /*49a0*/  HMMA.16816.F32 R140, R4.reuse, R32, R28 ;  /* 0x00000020048c723c */ /* 0x040ff0000000181c */
[C---:B------:R-:W-:Y:S01]  /*49b0*/  HMMA.16816.F32 R124, R4.reuse, R34, R24 ;  /* 0x00000022047c723c */ /* 0x040fe20000001818 */
[----:B------:R-:W2:Y:S07]  /*49c0*/  LDSM.16.MT88.4 R32, [R225+0x3900] ;  /* 0x00390000e120783b */ /* 0x000eae0000004200 */
[C---:B------:R-:W-:Y:S08]  /*49d0*/  HMMA.16816.F32 R116, R4.reuse, R44, R20 ;  /* 0x0000002c0474723c */ /* 0x040ff00000001814 */
[----:B------:R-:W-:Y:S01]  /*49e0*/  HMMA.16816.F32 R148, R4, R46, R16 ;  /* 0x0000002e0494723c */ /* 0x000fe20000001810 */
[----:B------:R-:W3:Y:S07]  /*49f0*/  LDSM.16.MT88.4 R44, [R228+0x3100] ;  /* 0x00310000e42c783b */ /* 0x000eee0000004200 */
[C---:B------:R-:W-:Y:S08]  /*4a00*/  HMMA.16816.F32 R28, R8.reuse, R58, RZ ;  /* 0x0000003a081c723c */ /* 0x040ff000000018ff */
[C---:B-1----:R-:W-:Y:S08]  /*4a10*/  HMMA.16816.F32 R24, R8.reuse, R64, RZ ;  /* 0x000000400818723c */ /* 0x042ff000000018ff */
[C---:B------:R-:W-:Y:S08]  /*4a20*/  HMMA.16816.F32 R20, R8.reuse, R66, RZ ;  /* 0x000000420814723c */ /* 0x040ff000000018ff */
[----:B------:R-:W-:Y:S07]  /*4a30*/  HMMA.16816.F32 R16, R8, R72, RZ ;  /* 0x000000480810723c */ /* 0x000fee00000018ff */
[----:B------:R-:W-:Y:S01]  /*4a40*/  IMAD.MOV.U32 R73, RZ, RZ, R77 ;  /* 0x000000ffff497224 */ /* 0x000fe200078e004d */
[C---:B------:R-:W-:Y:S01]  /*4a50*/  HMMA.16816.F32 R128, R4.reuse, R80, R40 ;  /* 0x000000500480723c */ /* 0x040fe20000001828 */
[----:B------:R-:W-:Y:S01]  /*4a60*/  IMAD.MOV.U32 R72, RZ, RZ, R76 ;  /* 0x000000ffff487224 */ /* 0x000fe200078e004c */
[----:B------:R-:W1:Y:S04]  /*4a70*/  LDSM.16.MT88.4 R40, [R229+0x6100] ;  /* 0x00610000e528783b */ /* 0x000e680000004200 */
[----:B------:R-:W4:Y:S02]  /*4a80*/  LDSM.16.MT88.4 R76, [R228+0x6100] ;  /* 0x00610000e44c783b */ /* 0x000f240000004200 */
[C---:B------:R-:W-:Y:S02]  /*4a90*/  HMMA.16816.F32 R112, R4.reuse, R82, R28 ;  /* 0x000000520470723c */ /* 0x040fe4000000181c */
[----:B------:R-:W5:Y:S06]  /*4aa0*/  LDSM.16.MT88.4 R80, [R225+0x6900] ;  /* 0x00690000e150783b */ /* 0x000f6c0000004200 */
[C---:B--2---:R-:W-:Y:S08]  /*4ab0*/  HMMA.16816.F32 R120, R4.reuse, R32, R24 ;  /* 0x000000200478723c */ /* 0x044ff00000001818 */
[----:B------:R-:W-:Y:S08]  /*4ac0*/  HMMA.16816.F32 R132, R4, R34, R20 ;  /* 0x000000220484723c */ /* 0x000ff00000001814 */
[C---:B------:R-:W-:Y:S08]  /*4ad0*/  HMMA.16816.F32 R32, R8.reuse, R36, RZ ;  /* 0x000000240820723c */ /* 0x040ff000000018ff */
[C---:B------:R-:W-:Y:S08]  /*4ae0*/  HMMA.16816.F32 R28, R8.reuse, R38, RZ ;  /* 0x00000026081c723c */ /* 0x040ff000000018ff */
[----:B---3--:R-:W-:Y:S08]  /*4af0*/  HMMA.16816.F32 R24, R8, R44, RZ ;  /* 0x0000002c0818723c */ /* 0x008ff000000018ff */
[----:B------:R-:W-:Y:S07]  /*4b00*/  HMMA.16816.F32 R136, R4, R68, R16 ;  /* 0x000000440488723c */ /* 0x000fee0000001810 */
[----:B------:R-:W-:Y:S01]  /*4b10*/  MOV R68, R111 ;  /* 0x0000006f00447202 */ /* 0x000fe20000000f00 */
[----:B------:R-:W-:Y:S01]  /*4b20*/  HMMA.16816.F32 R64, R8, R74, RZ ;  /* 0x0000004a0840723c */ /* 0x000fe200000018ff */
[----:B------:R-:W-:-:S06]  /*4b30*/  IMAD.MOV.U32 R69, RZ, RZ, R110 ;  /* 0x000000ffff457224 */ /* 0x000fcc00078e006e */
[----:B------:R-:W-:Y:S01]  /*4b40*/  MOV R75, R108 ;  /* 0x0000006c004b7202 */ /* 0x000fe20000000f00 */
[----:B------:R-:W-:Y:S01]  /*4b50*/  HMMA.16816.F32 R20, R8, R46, RZ ;  /* 0x0000002e0814723c */ /* 0x000fe200000018ff */
[----:B------:R-:W-:-:S07]  /*4b60*/  IMAD.MOV.U32 R74, RZ, RZ, R109 ;  /* 0x000000ffff4a7224 */ /* 0x000fce00078e006d */
[C---:B------:R-:W-:Y:S08]  /*4b70*/  HMMA.16816.F32 R16, R8.reuse, R48, RZ ;  /* 0x000000300810723c */ /* 0x040ff000000018ff */
[C---:B------:R-:W-:Y:S08]  /*4b80*/  HMMA.16816.F32 R60, R8.reuse, R50, RZ ;  /* 0x00000032083c723c */ /* 0x040ff000000018ff */
[C---:B-1----:R-:W-:Y:S08]  /*4b90*/  HMMA.16816.F32 R48, R8.reuse, R40, RZ ;  /* 0x000000280830723c */ /* 0x042ff000000018ff */
[C---:B------:R-:W-:Y:S08]  /*4ba0*/  HMMA.16816.F32 R44, R8.reuse, R42, RZ ;  /* 0x0000002a082c723c */ /* 0x040ff000000018ff */
[C---:B----4-:R-:W-:Y:S07]  /*4bb0*/  HMMA.16816.F32 R40, R8.reuse, R76, RZ ;  /* 0x0000004c0828723c */ /* 0x050fee00000018ff */
[----:B------:R-:W-:Y:S01]  /*4bc0*/  IMAD.MOV.U32 R77, RZ, RZ, R106 ;  /* 0x000000ffff4d7224 */ /* 0x000fe200078e006a */
[----:B------:R-:W-:Y:S01]  /*4bd0*/  HMMA.16816.F32 R56, R8, R52, RZ ;  /* 0x000000340838723c */ /* 0x000fe200000018ff */
[----:B------:R-:W-:-:S07]  /*4be0*/  IMAD.MOV.U32 R76, RZ, RZ, R107 ;  /* 0x000000ffff4c7224 */ /* 0x000fce00078e006b */
[C---:B------:R-:W-:Y:S08]  /*4bf0*/  HMMA.16816.F32 R52, R8.reuse, R54, RZ ;  /* 0x000000360834723c */ /* 0x040ff000000018ff */
[----:B------:R-:W-:Y:S07]  /*4c00*/  HMMA.16816.F32 R36, R8, R78, RZ ;  /* 0x0000004e0824723c */ /* 0x000fee00000018ff */
[----:B------:R-:W-:Y:S01]  /*4c10*/  MOV R10, R105 ;  /* 0x00000069000a7202 */ /* 0x000fe20000000f00 */
[----:B------:R-:W-:Y:S01]  /*4c20*/  IMAD.MOV.U32 R11, RZ, RZ, R104 ;  /* 0x000000ffff0b7224 */ /* 0x000fe200078e0068 */
[C---:B------:R-:W-:Y:S08]  /*4c30*/  HMMA.16816.F32 R108, R4.reuse, R70, R64 ;  /* 0x00000046046c723c */ /* 0x040ff00000001840 */
[----:B------:R-:W-:Y:S07]  /*4c40*/  HMMA.16816.F32 R104, R4, R88, R32 ;  /* 0x000000580468723c */ /* 0x000fee0000001820 */
[----:B------:R-:W-:Y:S01]  /*4c50*/  IMAD.MOV.U32 R89, RZ, RZ, R76 ;  /* 0x000000ffff597224 */ /* 0x000fe200078e004c */
[----:B------:R-:W-:-:S02]  /*4c60*/  MOV R88, R77 ;  /* 0x0000004d00587202 */ /* 0x000fc40000000f00 */
[----:B------:R-:W-:Y:S07]  /*4c70*/  HMMA.16816.F32 R76, R4, R90, R28 ;  /* 0x0000005a044c723c */ /* 0x000fee000000181c */
[----:B------:R-:W-:Y:S01]  /*4c80*/  IMAD.MOV.U32 R28, RZ, RZ, R74 ;  /* 0x000000ffff1c7224 */ /* 0x000fe200078e004a */
[----:B------:R-:W-:Y:S01]  /*4c90*/  MOV R30, R72 ;  /* 0x00000048001e7202 */ /* 0x000fe20000000f00 */
[----:B------:R-:W-:Y:S01]  /*4ca0*/  IMAD.MOV.U32 R31, RZ, RZ, R75 ;  /* 0x000000ffff1f7224 */ /* 0x000fe200078e004b */
[----:B------:R-:W-:Y:S01]  /*4cb0*/  MOV R90, R173 ;  /* 0x000000ad005a7202 */ /* 0x000fe20000000f00 */
[----:B------:R-:W-:-:S02]  /*4cc0*/  IMAD.MOV.U32 R29, RZ, RZ, R73 ;  /* 0x000000ffff1d7224 */ /* 0x000fc400078e0049 */
[----:B------:R-:W-:Y:S01]  /*4cd0*/  HMMA.16816.F32 R72, R4, R84, R24 ;  /* 0x000000540448723c */ /* 0x000fe20000001818 */
[----:B------:R-:W-:-:S06]  /*4ce0*/  IMAD.MOV.U32 R91, RZ, RZ, R170 ;  /* 0x000000ffff5b7224 */ /* 0x000fcc00078e00aa */
[----:B------:R-:W-:Y:S01]  /*4cf0*/  IMAD.MOV.U32 R25, RZ, RZ, R68 ;  /* 0x000000ffff197224 */ /* 0x000fe200078e0044 */
[C---:B------:R-:W-:Y:S01]  /*4d00*/  HMMA.16816.F32 R84, R4.reuse, R86, R20 ;  /* 0x000000560454723c */ /* 0x040fe20000001814 */
[----:B------:R-:W-:Y:S01]  /*4d10*/  IMAD.MOV.U32 R24, RZ, RZ, R69 ;  /* 0x000000ffff187224 */ /* 0x000fe200078e0045 */
[----:B------:R-:W1:Y:S01]  /*4d20*/  LDSM.16.MT88.4 R20, [R226+0x6900] ;  /* 0x00690000e214783b */ /* 0x000e620000004200 */
[----:B------:R-:W-:Y:S01]  /*4d30*/  IMAD.MOV.U32 R27, RZ, RZ, R10 ;  /* 0x000000ffff1b7224 */ /* 0x000fe200078e000a */
[----:B------:R-:W-:Y:S02]  /*4d40*/  MOV R26, R11 ;  /* 0x0000000b001a7202 */ /* 0x000fe40000000f00 */
[----:B------:R-:W-:Y:S02]  /*4d50*/  LDSM.16.MT88.4 R8, [R228+0x6900] ;  /* 0x00690000e408783b */ /* 0x000fe40000004200 */
[C---:B-----5:R-:W-:Y:S02]  /*4d60*/  HMMA.16816.F32 R68, R4.reuse, R80, R16 ;  /* 0x000000500444723c */ /* 0x060fe40000001810 */
[----:B------:R-:W2:Y:S06]  /*4d70*/  LDSM.16.MT88.4 R16, [R229+0x6900] ;  /* 0x00690000e510783b */ /* 0x000eac0000004200 */
[C---:B------:R-:W-:Y:S08]  /*4d80*/  HMMA.16816.F32 R80, R4.reuse, R82, R60 ;  /* 0x000000520450723c */ /* 0x040ff0000000183c */
[C---:B-1----:R-:W-:Y:S08]  /*4d90*/  HMMA.16816.F32 R64, R4.reuse, R20, R56 ;  /* 0x000000140440723c */ /* 0x042ff00000001838 */
[C---:B--2---:R-:W-:Y:S07]  /*4da0*/  HMMA.16816.F32 R56, R4.reuse, R16, R48 ;  /* 0x000000100438723c */ /* 0x044fee0000001830 */
[----:B------:R-:W-:Y:S01]  /*4db0*/  IMAD.MOV.U32 R49, RZ, RZ, R0 ;  /* 0x000000ffff317224 */ /* 0x000fe200078e0000 */
[----:B------:R-:W-:Y:S01]  /*4dc0*/  MOV R50, R3 ;  /* 0x0000000300327202 */ /* 0x000fe20000000f00 */
[----:B------:R-:W-:Y:S01]  /*4dd0*/  FFMA.FTZ R0, R96, c[0x0][0x2d0], -R12 ;  /* 0x0000b40060007a23 */ /* 0x000fe2000001080c */
[----:B------:R-:W-:Y:S01]  /*4de0*/  HMMA.16816.F32 R32, R4, R10, R36 ;  /* 0x0000000a0420723c */ /* 0x000fe20000001824 */
[----:B------:R-:W-:-:S02]  /*4df0*/  IMAD.MOV.U32 R51, RZ, RZ, R252 ;  /* 0x000000ffff337224 */ /* 0x000fc400078e00fc */
[----:B------:R1:W-:Y:S01]  /*4e00*/  MUFU.EX2 R3, R0 ;  /* 0x0000000000037308 */ /* 0x0003e20000000800 */
[----:B------:R-:W-:Y:S02]  /*4e10*/  IMAD.MOV.U32 R48, RZ, RZ, R88 ;  /* 0x000000ffff307224 */ /* 0x000fe400078e0058 */
[----:B------:R-:W-:Y:S01]  /*4e20*/  IMAD.MOV.U32 R88, RZ, RZ, R174 ;  /* 0x000000ffff587224 */ /* 0x000fe200078e00ae */
[----:B------:R-:W-:Y:S01]  /*4e30*/  MOV R39, R28 ;  /* 0x0000001c00277202 */ /* 0x000fe20000000f00 */
[----:B------:R-:W-:Y:S01]  /*4e40*/  HMMA.16816.F32 R44, R4, R18, R44 ;  /* 0x00000012042c723c */ /* 0x000fe2000000182c */
[----:B------:R-:W2:Y:S01]  /*4e50*/  LDSM.16.MT88.4 R16, [R225+0x1100] ;  /* 0x00110000e110783b */ /* 0x000ea20000004200 */
[----:B------:R-:W-:Y:S02]  /*4e60*/  IMAD.MOV.U32 R37, RZ, RZ, R25 ;  /* 0x000000ffff257224 */ /* 0x000fe400078e0019 */
[----:B------:R-:W-:-:S04]  /*4e70*/  IMAD.MOV.U32 R38, RZ, RZ, R26 ;  /* 0x000000ffff267224 */ /* 0x000fc800078e001a */
[----:B------:R-:W-:Y:S01]  /*4e80*/  HMMA.16816.F32 R40, R4, R8, R40 ;  /* 0x000000080428723c */ /* 0x000fe20000001828 */
[----:B------:R-:W3:Y:S01]  /*4e90*/  LDSM.16.MT88.4 R8, [R226+0x1100] ;  /* 0x00110000e208783b */ /* 0x000ee20000004200 */
[----:B-1----:R-:W-:-:S04]  /*4ea0*/  FFMA.FTZ R0, R97, c[0x0][0x2d0], -R12 ;  /* 0x0000b40061007a23 */ /* 0x002fc8000001080c */
[----:B------:R1:W4:Y:S02]  /*4eb0*/  MUFU.EX2 R170, R0 ;  /* 0x0000000000aa7308 */ /* 0x0003240000000800 */
[----:B------:R-:W-:Y:S01]  /*4ec0*/  HMMA.16816.F32 R60, R4, R22, R52 ;  /* 0x00000016043c723c */ /* 0x000fe20000001834 */
[----:B------:R-:W5:Y:S01]  /*4ed0*/  LDSM.16.MT88.4 R20, [R229+0x1100] ;  /* 0x00110000e514783b */ /* 0x000f620000004200 */
[----:B-1----:R-:W-:-:S05]  /*4ee0*/  FFMA.FTZ R0, R98, c[0x0][0x2d0], -R12 ;  /* 0x0000b40062007a23 */ /* 0x002fca000001080c */
[----:B----4-:R-:W-:Y:S01]  /*4ef0*/  F2FP.PACK_AB R4, R170, R3 ;  /* 0x00000003aa04723e */ /* 0x010fe200000000ff */
[----:B------:R1:W-:Y:S02]  /*4f00*/  MUFU.EX2 R173, R0 ;  /* 0x0000000000ad7308 */ /* 0x0003e40000000800 */
[----:B-1----:R-:W-:-:S06]  /*4f10*/  FFMA.FTZ R0, R99, c[0x0][0x2d0], -R12 ;  /* 0x0000b40063007a23 */ /* 0x002fcc000001080c */
[----:B------:R1:W4:Y:S02]  /*4f20*/  MUFU.EX2 R36, R0 ;  /* 0x0000000000247308 */ /* 0x0003240000000800 */
[----:B-1----:R-:W-:Y:S01]  /*4f30*/  FFMA.FTZ R0, R94, c[0x0][0x2d0], -R2 ;  /* 0x0000b4005e007a23 */ /* 0x002fe20000010802 */
[----:B----4-:R-:W-:-:S05]  /*4f40*/  F2FP.PACK_AB R6, R36, R173 ;  /* 0x000000ad2406723e */ /* 0x010fca00000000ff */
[----:B------:R1:W-:Y:S02]  /*4f50*/  MUFU.EX2 R252, R0 ;  /* 0x0000000000fc7308 */ /* 0x0003e40000000800 */
[----:B-1----:R-:W-:-:S06]  /*4f60*/  FFMA.FTZ R0, R93, c[0x0][0x2d0], -R2 ;  /* 0x0000b4005d007a23 */ /* 0x002fcc0000010802 */
[----:B------:R1:W4:Y:S02]  /*4f70*/  MUFU.EX2 R28, R0 ;  /* 0x00000000001c7308 */ /* 0x0003240000000800 */
[----:B-1----:R-:W-:Y:S01]  /*4f80*/  FFMA.FTZ R0, R92, c[0x0][0x2d0], -R2 ;  /* 0x0000b4005c007a23 */ /* 0x002fe20000010802 */
[----:B----4-:R-:W-:-:S05]  /*4f90*/  F2FP.PACK_AB R5, R28, R252 ;  /* 0x000000fc1c05723e */ /* 0x010fca00000000ff */
[----:B------:R1:W-:Y:S02]  /*4fa0*/  MUFU.EX2 R174, R0 ;  /* 0x0000000000ae7308 */ /* 0x0003e40000000800 */
[----:B-1----:R-:W-:-:S06]  /*4fb0*/  FFMA.FTZ R0, R95, c[0x0][0x2d0], -R2 ;  /* 0x0000b4005f007a23 */ /* 0x002fcc0000010802 */
[----:B------:R-:W1:Y:S02]  /*4fc0*/  MUFU.EX2 R0, R0 ;  /* 0x0000000000007308 */ /* 0x000e640000000800 */
[----:B-1----:R-:W-:-:S07]  /*4fd0*/  F2FP.PACK_AB R7, R0, R174 ;  /* 0x000000ae0007723e */ /* 0x002fce00000000ff */
[C---:B--2---:R-:W-:Y:S07]  /*4fe0*/  HMMA.16816.F32 R52, R4.reuse, R16, R152 ;  /* 0x000000100434723c */ /* 0x044fee0000001898 */
[----:B------:R-:W-:Y:S01]  /*4ff0*/  IMAD.MOV.U32 R155, RZ, RZ, R48 ;  /* 0x000000ffff9b7224 */ /* 0x000fe200078e0030 */
[----:B------:R-:W-:Y:S01]  /*5000*/  MOV R154, R49 ;  /* 0x00000031009a7202 */ /* 0x000fe20000000f00 */
[----:B------:R-:W-:Y:S01]  /*5010*/  IMAD.MOV.U32 R153, RZ, RZ, R50 ;  /* 0x000000ffff997224 */ /* 0x000fe200078e0032 */
[----:B---3--:R-:W-:Y:S01]  /*5020*/  HMMA.16816.F32 R92, R4, R10, R124 ;  /* 0x0000000a045c723c */ /* 0x008fe2000000187c */
[----:B------:R-:W-:-:S07]  /*5030*/  IMAD.MOV.U32 R152, RZ, RZ, R51 ;  /* 0x000000ffff987224 */ /* 0x000fce00078e0033 */
[C---:B------:R-:W-:Y:S01]  /*5040*/  HMMA.16816.F32 R48, R4.reuse, R18, R144 ;  /* 0x000000120430723c */ /* 0x040fe20000001890 */
[----:B------:R-:W1:Y:S06]  /*5050*/  LDSM.16.MT88.4 R16, [R228+0x1100] ;  /* 0x00110000e410783b */ /* 0x000e6c0000004200 */
[----:B------:R-:W-:Y:S01]  /*5060*/  MOV R144, R90 ;  /* 0x0000005a00907202 */ /* 0x000fe20000000f00 */
[----:B------:R-:W-:Y:S01]  /*5070*/  IMAD.MOV.U32 R145, RZ, RZ, R91 ;  /* 0x000000ffff917224 */ /* 0x000fe200078e005b */
[----:B------:R-:W-:Y:S01]  /*5080*/  MOV R147, R89 ;  /* 0x0000005900937202 */ /* 0x000fe20000000f00 */
[----:B------:R-:W-:Y:S01]  /*5090*/  IMAD.MOV.U32 R146, RZ, RZ, R88 ;  /* 0x000000ffff927224 */ /* 0x000fe200078e0058 */
[C---:B-----5:R-:W-:Y:S08]  /*50a0*/  HMMA.16816.F32 R96, R4.reuse, R20, R116 ;  /* 0x000000140460723c */ /* 0x060ff00000001874 */
[C---:B------:R-:W-:Y:S01]  /*50b0*/  HMMA.16816.F32 R88, R4.reuse, R8, R140 ;  /* 0x000000080458723c */ /* 0x040fe2000000188c */
[----:B------:R-:W2:Y:S06]  /*50c0*/  LDSM.16.MT88.4 R8, [R225+0x4100] ;  /* 0x00410000e108783b */ /* 0x000eac0000004200 */
[----:B------:R-:W-:Y:S01]  /*50d0*/  IMAD.MOV.U32 R140, RZ, RZ, R29 ;  /* 0x000000ffff8c7224 */ /* 0x000fe200078e001d */
[----:B------:R-:W-:Y:S01]  /*50e0*/  MOV R142, R31 ;  /* 0x0000001f008e7202 */ /* 0x000fe20000000f00 */
[----:B------:R-:W-:Y:S01]  /*50f0*/  IMAD.MOV.U32 R141, RZ, RZ, R30 ;  /* 0x000000ffff8d7224 */ /* 0x000fe200078e001e */
[C---:B------:R-:W-:Y:S01]  /*5100*/  HMMA.16816.F32 R116, R4.reuse, R22, R148 ;  /* 0x000000160474723c */ /* 0x040fe20000001894 */
[----:B------:R-:W-:Y:S01]  /*5110*/  IMAD.MOV.U32 R143, RZ, RZ, R28 ;  /* 0x000000ffff8f7224 */ /* 0x000fe200078e001c */
[----:B------:R-:W-:Y:S04]  /*5120*/  LDSM.16.MT88.4 R20, [R226+0x7100] ;  /* 0x00710000e214783b */ /* 0x000fe80000004200 */
[----:B------:R-:W3:Y:S02]  /*5130*/  LDSM.16.MT88.4 R28, [R226+0x4100] ;  /* 0x00410000e21c783b */ /* 0x000ee40000004200 */
[C---:B-1----:R-:W-:Y:S08]  /*5140*/  HMMA.16816.F32 R128, R4.reuse, R16, R128 ;  /* 0x000000100480723c */ /* 0x042ff00000001880 */
[C---:B------:R-:W-:Y:S01]  /*5150*/  HMMA.16816.F32 R112, R4.reuse, R18, R112 ;  /* 0x000000120470723c */ /* 0x040fe20000001870 */
[----:B------:R-:W1:Y:S07]  /*5160*/  LDSM.16.MT88.4 R16, [R229+0x4100] ;  /* 0x00410000e510783b */ /* 0x000e6e0000004200 */
[C---:B--2---:R-:W-:Y:S08]  /*5170*/  HMMA.16816.F32 R120, R4.reuse, R8, R120 ;  /* 0x000000080478723c */ /* 0x044ff00000001878 */
[C---:B------:R-:W-:Y:S01]  /*5180*/  HMMA.16816.F32 R132, R4.reuse, R10, R132 ;  /* 0x0000000a0484723c */ /* 0x040fe20000001884 */
[----:B------:R-:W2:Y:S07]  /*5190*/  LDSM.16.MT88.4 R8, [R228+0x4100] ;  /* 0x00410000e408783b */ /* 0x000eae0000004200 */
[C---:B---3--:R-:W-:Y:S07]  /*51a0*/  HMMA.16816.F32 R136, R4.reuse, R28, R136 ;  /* 0x0000001c0488723c */ /* 0x048fee0000001888 */
[----:B------:R-:W-:Y:S01]  /*51b0*/  IMAD.MOV.U32 R29, RZ, RZ, R39 ;  /* 0x000000ffff1d7224 */ /* 0x000fe200078e0027 */
[----:B------:R-:W-:Y:S01]  /*51c0*/  MOV R28, R24 ;  /* 0x00000018001c7202 */ /* 0x000fe20000000f00 */
[----:B------:R-:W-:Y:S01]  /*51d0*/  HMMA.16816.F32 R148, R4, R30, R108 ;  /* 0x0000001e0494723c */ /* 0x000fe2000000186c */
[----:B------:R-:W-:-:S02]  /*51e0*/  MOV R39, R27 ;  /* 0x0000001b00277202 */ /* 0x000fc40000000f00 */
[----:B------:R-:W3:Y:S04]  /*51f0*/  LDSM.16.MT88.4 R24, [R225+0x7100] ;  /* 0x00710000e118783b */ /* 0x000ee80000004200 */
[----:B------:R-:W-:Y:S01]  /*5200*/  MOV R108, R144 ;  /* 0x00000090006c7202 */ /* 0x000fe20000000f00 */
[----:B------:R-:W-:Y:S01]  /*5210*/  IMAD.MOV.U32 R109, RZ, RZ, R145 ;  /* 0x000000ffff6d7224 */ /* 0x000fe200078e0091 */
[----:B------:R-:W-:Y:S01]  /*5220*/  MOV R111, R147 ;  /* 0x00000093006f7202 */ /* 0x000fe20000000f00 */
[----:B------:R-:W-:Y:S01]  /*5230*/  IMAD.MOV.U32 R110, RZ, RZ, R146 ;  /* 0x000000ffff6e7224 */ /* 0x000fe200078e0092 */
[----:B-1----:R-:W-:Y:S01]  /*5240*/  HMMA.16816.F32 R124, R4, R18, R76 ;  /* 0x00000012047c723c */ /* 0x002fe2000000184c */
[----:B------:R-:W-:Y:S02]  /*5250*/  IMAD.MOV.U32 R30, RZ, RZ, R140 ;  /* 0x000000ffff1e7224 */ /* 0x000fe400078e008c */
[----:B------:R-:W-:-:S05]  /*5260*/  IMAD.MOV.U32 R31, RZ, RZ, R141 ;  /* 0x000000ffff1f7224 */ /* 0x000fca00078e008d */
[C---:B------:R-:W-:Y:S01]  /*5270*/  HMMA.16816.F32 R144, R4.reuse, R16, R104 ;  /* 0x000000100490723c */ /* 0x040fe20000001868 */
[----:B------:R-:W1:Y:S07]  /*5280*/  LDSM.16.MT88.4 R16, [R229+0x7100] ;  /* 0x00710000e510783b */ /* 0x000e6e0000004200 */
[C---:B--2---:R-:W-:Y:S07]  /*5290*/  HMMA.16816.F32 R104, R4.reuse, R8, R72 ;  /* 0x000000080468723c */ /* 0x044fee0000001848 */
[----:B------:R-:W-:Y:S01]  /*52a0*/  IMAD.MOV.U32 R74, RZ, RZ, R142 ;  /* 0x000000ffff4a7224 */ /* 0x000fe200078e008e */
[C---:B------:R-:W-:Y:S01]  /*52b0*/  HMMA.16816.F32 R84, R4.reuse, R10, R84 ;  /* 0x0000000a0454723c */ /* 0x040fe20000001854 */
[----:B------:R-:W-:Y:S01]  /*52c0*/  IMAD.MOV.U32 R75, RZ, RZ, R143 ;  /* 0x000000ffff4b7224 */ /* 0x000fe200078e008f */
[----:B------:R-:W2:Y:S06]  /*52d0*/  LDSM.16.MT88.4 R8, [R228+0x7100] ;  /* 0x00710000e408783b */ /* 0x000eac0000004200 */
[C---:B---3--:R-:W-:Y:S07]  /*52e0*/  HMMA.16816.F32 R140, R4.reuse, R26, R80 ;  /* 0x0000001a048c723c */ /* 0x048fee0000001850 */
[----:B------:R-:W-:Y:S01]  /*52f0*/  MOV R82, R154 ;  /* 0x0000009a00527202 */ /* 0x000fe20000000f00 */
[----:B------:R-:W-:Y:S01]  /*5300*/  IMAD.MOV.U32 R154, RZ, RZ, R0 ;  /* 0x000000ffff9a7224 */ /* 0x000fe200078e0000 */
[----:B------:R-:W-:Y:S01]  /*5310*/  MOV R26, R74 ;  /* 0x0000004a001a7202 */ /* 0x000fe20000000f00 */
[----:B------:R-:W-:Y:S01]  /*5320*/  IMAD.MOV.U32 R27, RZ, RZ, R75 ;  /* 0x000000ffff1b7224 */ /* 0x000fe200078e004b */
[----:B------:R-:W-:Y:S01]  /*5330*/  HMMA.16816.F32 R76, R4, R24, R68 ;  /* 0x00000018044c723c */ /* 0x000fe20000001844 */
[----:B------:R-:W-:-:S02]  /*5340*/  FFMA.FTZ R0, R169, c[0x0][0x2d0], -R12 ;  /* 0x0000b400a9007a23 */ /* 0x000fc4000001080c */
[----:B------:R-:W-:Y:S02]  /*5350*/  IMAD.MOV.U32 R80, RZ, RZ, R111 ;  /* 0x000000ffff507224 */ /* 0x000fe400078e006f */
[----:B------:R-:W-:Y:S02]  /*5360*/  IMAD.MOV.U32 R111, RZ, RZ, R183 ;  /* 0x000000ffff6f7224 */ /* 0x000fe400078e00b7 */
[----:B------:R-:W-:Y:S01]  /*5370*/  MOV R25, R31 ;  /* 0x0000001f00197202 */ /* 0x000fe20000000f00 */
[----:B------:R-:W-:Y:S01]  /*5380*/  HMMA.16816.F32 R72, R4, R20, R64 ;  /* 0x000000140448723c */ /* 0x000fe20000001840 */
[----:B------:R-:W-:Y:S01]  /*5390*/  IMAD.MOV.U32 R31, RZ, RZ, R109 ;  /* 0x000000ffff1f7224 */ /* 0x000fe200078e006d */
[----:B------:R-:W-:Y:S01]  /*53a0*/  MOV R109, R251 ;  /* 0x000000fb006d7202 */ /* 0x000fe20000000f00 */
[----:B------:R-:W-:Y:S02]  /*53b0*/  IMAD.MOV.U32 R169, RZ, RZ, R181 ;  /* 0x000000ffffa97224 */ /* 0x000fe400078e00b5 */
[----:B------:R-:W-:-:S02]  /*53c0*/  IMAD.MOV.U32 R24, RZ, RZ, R30 ;  /* 0x000000ffff187224 */ /* 0x000fc400078e001e */
[----:B------:R-:W-:Y:S01]  /*53d0*/  MOV R20, R110 ;  /* 0x0000006e00147202 */ /* 0x000fe20000000f00 */
[----:B------:R-:W-:Y:S01]  /*53e0*/  IMAD.MOV.U32 R110, RZ, RZ, R250 ;  /* 0x000000ffff6e7224 */ /* 0x000fe200078e00fa */
[C---:B------:R-:W-:Y:S01]  /*53f0*/  HMMA.16816.F32 R68, R4.reuse, R22, R60 ;  /* 0x000000160444723c */ /* 0x040fe2000000183c */
[----:B------:R3:W-:Y:S01]  /*5400*/  MUFU.EX2 R250, R0 ;  /* 0x0000000000fa7308 */ /* 0x0007e20000000800 */
[----:B------:R-:W-:Y:S02]  /*5410*/  IMAD.MOV.U32 R21, RZ, RZ, R108 ;  /* 0x000000ffff157224 */ /* 0x000fe400078e006c */
[----:B------:R-:W-:Y:S01]  /*5420*/  IMAD.MOV.U32 R83, RZ, RZ, R153 ;  /* 0x000000ffff537224 */ /* 0x000fe200078e0099 */
[----:B------:R-:W-:Y:S01]  /*5430*/  MOV R153, R37 ;  /* 0x0000002500997202 */ /* 0x000fe20000000f00 */
[----:B------:R-:W-:Y:S01]  /*5440*/  IMAD.MOV.U32 R81, RZ, RZ, R36 ;  /* 0x000000ffff517224 */ /* 0x000fe200078e0024 */
[----:B------:R-:W-:Y:S01]  /*5450*/  MOV R63, R182 ;  /* 0x000000b6003f7202 */ /* 0x000fe20000000f00 */
[----:B-1----:R-:W-:Y:S01]  /*5460*/  HMMA.16816.F32 R64, R4, R16, R56 ;  /* 0x000000100440723c */ /* 0x002fe20000001838 */
[----:B------:R-:W-:-:S02]  /*5470*/  IMAD.MOV.U32 R30, RZ, RZ, R38 ;  /* 0x000000ffff1e7224 */ /* 0x000fc400078e0026 */
[----:B------:R-:W-:-:S05]  /*5480*/  IMAD.MOV.U32 R108, RZ, RZ, R39 ;  /* 0x000000ffff6c7224 */ /* 0x000fca00078e0027 */
[C---:B------:R-:W-:Y:S01]  /*5490*/  HMMA.16816.F32 R44, R4.reuse, R18, R44 ;  /* 0x00000012042c723c */ /* 0x040fe2000000182c */
[----:B---3--:R-:W-:Y:S01]  /*54a0*/  FFMA.FTZ R0, R168, c[0x0][0x2d0], -R12 ;  /* 0x0000b400a8007a23 */ /* 0x008fe2000001080c */
[----:B------:R-:W1:Y:S01]  /*54b0*/  LDSM.16.MT88.4 R16, [R225+0x1900] ;  /* 0x00190000e110783b */ /* 0x000e620000004200 */
[----:B------:R-:W-:Y:S02]  /*54c0*/  IMAD.MOV.U32 R168, RZ, RZ, R180 ;  /* 0x000000ffffa87224 */ /* 0x000fe400078e00b4 */
[----:B------:R3:W4:Y:S03]  /*54d0*/  MUFU.EX2 R183, R0 ;  /* 0x0000000000b77308 */ /* 0x0007260000000800 */
[C---:B--2---:R-:W-:Y:S08]  /*54e0*/  HMMA.16816.F32 R36, R4.reuse, R8, R40 ;  /* 0x000000080424723c */ /* 0x044ff00000001828 */
[----:B------:R-:W-:Y:S01]  /*54f0*/  HMMA.16816.F32 R32, R4, R10, R32 ;  /* 0x0000000a0420723c */ /* 0x000fe20000001820 */
[----:B------:R-:W2:Y:S01]  /*5500*/  LDSM.16.MT88.4 R8, [R226+0x1900] ;  /* 0x00190000e208783b */ /* 0x000ea20000004200 */
[----:B---3--:R-:W-:-:S05]  /*5510*/  FFMA.FTZ R0, R167, c[0x0][0x2d0], -R12 ;  /* 0x0000b400a7007a23 */ /* 0x008fca000001080c */
[----:B----4-:R-:W-:Y:S01]  /*5520*/  F2FP.PACK_AB R4, R183, R250 ;  /* 0x000000fab704723e */ /* 0x010fe200000000ff */
[----:B------:R3:W-:Y:S02]  /*5530*/  MUFU.EX2 R182, R0 ;  /* 0x0000000000b67308 */ /* 0x0007e40000000800 */
[----:B---3--:R-:W-:-:S06]  /*5540*/  FFMA.FTZ R0, R166, c[0x0][0x2d0], -R12 ;  /* 0x0000b400a6007a23 */ /* 0x008fcc000001080c */
[----:B------:R3:W4:Y:S02]  /*5550*/  MUFU.EX2 R251, R0 ;  /* 0x0000000000fb7308 */ /* 0x0007240000000800 */
[----:B---3--:R-:W-:Y:S01]  /*5560*/  FFMA.FTZ R0, R164, c[0x0][0x2d0], -R2 ;  /* 0x0000b400a4007a23 */ /* 0x008fe20000010802 */
[----:B----4-:R-:W-:Y:S01]  /*5570*/  F2FP.PACK_AB R6, R251, R182 ;  /* 0x000000b6fb06723e */ /* 0x010fe200000000ff */
[----:B------:R-:W-:-:S04]  /*5580*/  IMAD.MOV.U32 R164, RZ, RZ, R63 ;  /* 0x000000ffffa47224 */ /* 0x000fc800078e003f */
[----:B------:R3:W-:Y:S02]  /*5590*/  MUFU.EX2 R167, R0 ;  /* 0x0000000000a77308 */ /* 0x0007e40000000800 */
[----:B---3--:R-:W-:Y:S02]  /*55a0*/  FFMA.FTZ R0, R103, c[0x0][0x2d0], -R2 ;  /* 0x0000b40067007a23 */ /* 0x008fe40000010802 */
[----:B------:R-:W-:-:S04]  /*55b0*/  IMAD.MOV.U32 R103, RZ, RZ, R20 ;  /* 0x000000ffff677224 */ /* 0x000fc800078e0014 */
[----:B------:R3:W4:Y:S02]  /*55c0*/  MUFU.EX2 R166, R0 ;  /* 0x0000000000a67308 */ /* 0x0007240000000800 */
[----:B---3--:R-:W-:Y:S01]  /*55d0*/  FFMA.FTZ R0, R102, c[0x0][0x2d0], -R2 ;  /* 0x0000b40066007a23 */ /* 0x008fe20000010802 */
[----:B----4-:R-:W-:Y:S02]  /*55e0*/  F2FP.PACK_AB R5, R166, R167 ;  /* 0x000000a7a605723e */ /* 0x010fe400000000ff */
[----:B------:R-:W-:-:S03]  /*55f0*/  MOV R102, R21 ;  /* 0x0000001500667202 */ /* 0x000fc60000000f00 */
[----:B------:R3:W-:Y:S01]  /*5600*/  MUFU.EX2 R181, R0 ;  /* 0x0000000000b57308 */ /* 0x0007e20000000800 */
[----:B------:R-:W4:Y:S01]  /*5610*/  LDSM.16.MT88.4 R20, [R229+0x1900] ;  /* 0x00190000e514783b */ /* 0x000f220000004200 */
[----:B---3--:R-:W-:Y:S02]  /*5620*/  FFMA.FTZ R0, R165, c[0x0][0x2d0], -R2 ;  /* 0x0000b400a5007a23 */ /* 0x008fe40000010802 */
[----:B------:R-:W-:Y:S01]  /*5630*/  IMAD.MOV.U32 R165, RZ, RZ, R81 ;  /* 0x000000ffffa57224 */ /* 0x000fe200078e0051 */
[----:B------:R-:W-:-:S03]  /*5640*/  MOV R81, R31 ;  /* 0x0000001f00517202 */ /* 0x000fc60000000f00 */
[----:B------:R-:W3:Y:S02]  /*5650*/  MUFU.EX2 R180, R0 ;  /* 0x0000000000b47308 */ /* 0x000ee40000000800 */
[----:B---3--:R-:W-:Y:S02]  /*5660*/  F2FP.PACK_AB R7, R180, R181 ;  /* 0x000000b5b407723e */ /* 0x008fe400000000ff */
[----:B------:R-:W-:Y:S01]  /*5670*/  MOV R0, R80 ;  /* 0x0000005000007202 */ /* 0x000fe20000000f00 */
[----:B------:R-:W-:-:S04]  /*5680*/  IMAD.MOV.U32 R80, RZ, RZ, R30 ;  /* 0x000000ffff507224 */ /* 0x000fc800078e001e */
[----:B-1----:R-:W-:Y:S01]  /*5690*/  HMMA.16816.F32 R60, R4, R16, R52 ;  /* 0x00000010043c723c */ /* 0x002fe20000001834 */
[----:B------:R-:W-:-:S07]  /*56a0*/  FFMA.FTZ R0, R0, c[0x0][0x2d0], -R12 ;  /* 0x0000b40000007a23 */ /* 0x000fce000001080c */
[C---:B------:R-:W-:Y:S01]  /*56b0*/  HMMA.16816.F32 R56, R4.reuse, R18, R48 ;  /* 0x000000120438723c */ /* 0x040fe20000001830 */
[----:B------:R-:W1:Y:S07]  /*56c0*/  LDSM.16.MT88.4 R16, [R228+0x1900] ;  /* 0x00190000e410783b */ /* 0x000e6e0000004200 */
[C---:B--2---:R-:W-:Y:S07]  /*56d0*/  HMMA.16816.F32 R52, R4.reuse, R8, R88 ;  /* 0x000000080434723c */ /* 0x044fee0000001858 */
[----:B------:R-:W-:Y:S01]  /*56e0*/  IMAD.MOV.U32 R90, RZ, RZ, R28 ;  /* 0x000000ffff5a7224 */ /* 0x000fe200078e001c */
[----:B------:R-:W-:Y:S01]  /*56f0*/  HMMA.16816.F32 R48, R4, R10, R92 ;  /* 0x0000000a0430723c */ /* 0x000fe2000000185c */
[----:B------:R-:W2:Y:S01]  /*5700*/  LDSM.16.MT88.4 R8, [R225+0x4900] ;  /* 0x00490000e108783b */ /* 0x000ea20000004200 */
[----:B------:R-:W-:-:S03]  /*5710*/  IMAD.MOV.U32 R91, RZ, RZ, R29 ;  /* 0x000000ffff5b7224 */ /* 0x000fc600078e001d */
[----:B------:R-:W3:Y:S03]  /*5720*/  LDSM.16.MT88.4 R28, [R226+0x4900] ;  /* 0x00490000e21c783b */ /* 0x000ee60000004200 */
[C---:B----4-:R-:W-:Y:S07]  /*5730*/  HMMA.16816.F32 R40, R4.reuse, R20, R96 ;  /* 0x000000140428723c */ /* 0x050fee0000001860 */
[----:B------:R-:W-:Y:S01]  /*5740*/  MOV R20, R175 ;  /* 0x000000af00147202 */ /* 0x000fe20000000f00 */
[----:B------:R-:W-:Y:S01]  /*5750*/  IMAD.MOV.U32 R21, RZ, RZ, R174 ;  /* 0x000000ffff157224 */ /* 0x000fe200078e00ae */
[----:B------:R-:W-:Y:S01]  /*5760*/  MOV R97, R172 ;  /* 0x000000ac00617202 */ /* 0x000fe20000000f00 */
[----:B------:R-:W-:Y:S01]  /*5770*/  IMAD.MOV.U32 R96, RZ, RZ, R173 ;  /* 0x000000ffff607224 */ /* 0x000fe200078e00ad */
[----:B------:R-:W-:Y:S01]  /*5780*/  MOV R98, R80 ;  /* 0x0000005000627202 */ /* 0x000fe20000000f00 */
[----:B------:R-:W-:Y:S01]  /*5790*/  HMMA.16816.F32 R172, R4, R22, R116 ;  /* 0x0000001604ac723c */ /* 0x000fe20000001874 */
[----:B------:R-:W-:-:S06]  /*57a0*/  IMAD.MOV.U32 R99, RZ, RZ, R108 ;  /* 0x000000ffff637224 */ /* 0x000fcc00078e006c */
[----:B------:R-:W-:Y:S01]  /*57b0*/  IMAD.MOV.U32 R119, RZ, RZ, R90 ;  /* 0x000000ffff777224 */ /* 0x000fe200078e005a */
[C---:B-1----:R-:W-:Y:S08]  /*57c0*/  HMMA.16816.F32 R128, R4.reuse, R16, R128 ;  /* 0x000000100480723c */ /* 0x042ff00000001880 */
[C---:B------:R-:W-:Y:S01]  /*57d0*/  HMMA.16816.F32 R92, R4.reuse, R18, R112 ;  /* 0x00000012045c723c */ /* 0x040fe20000001870 */
[----:B------:R-:W1:Y:S06]  /*57e0*/  LDSM.16.MT88.4 R16, [R229+0x4900] ;  /* 0x00490000e510783b */ /* 0x000e6c0000004200 */
[----:B------:R-:W-:Y:S01]  /*57f0*/  IMAD.MOV.U32 R115, RZ, RZ, R91 ;  /* 0x000000ffff737224 */ /* 0x000fe200078e005b */
[----:B------:R-:W-:Y:S01]  /*5800*/  MOV R113, R110 ;  /* 0x0000006e00717202 */ /* 0x000fe20000000f00 */
[----:B------:R-:W-:Y:S01]  /*5810*/  IMAD.MOV.U32 R114, RZ, RZ, R109 ;  /* 0x000000ffff727224 */ /* 0x000fe200078e006d */
[----:B--2---:R-:W-:Y:S01]  /*5820*/  HMMA.16816.F32 R88, R4, R10, R132 ;  /* 0x0000000a0458723c */ /* 0x004fe20000001884 */
[----:B------:R-:W-:-:S06]  /*5830*/  IMAD.MOV.U32 R112, RZ, RZ, R111 ;  /* 0x000000ffff707224 */ /* 0x000fcc00078e006f */
[----:B------:R-:W-:Y:S01]  /*5840*/  IMAD.MOV.U32 R133, RZ, RZ, R168 ;  /* 0x000000ffff857224 */ /* 0x000fe200078e00a8 */
[----:B------:R-:W-:Y:S01]  /*5850*/  HMMA.16816.F32 R108, R4, R8, R120 ;  /* 0x00000008046c723c */ /* 0x000fe20000001878 */
[----:B------:R-:W2:Y:S01]  /*5860*/  LDSM.16.MT88.4 R8, [R228+0x4900] ;  /* 0x00490000e408783b */ /* 0x000ea20000004200 */
[----:B------:R-:W-:Y:S01]  /*5870*/  IMAD.MOV.U32 R132, RZ, RZ, R169 ;  /* 0x000000ffff847224 */ /* 0x000fe200078e00a9 */
[----:B------:R-:W-:Y:S01]  /*5880*/  MOV R134, R97 ;  /* 0x0000006100867202 */ /* 0x000fe20000000f00 */
[----:B------:R-:W-:-:S03]  /*5890*/  IMAD.MOV.U32 R135, RZ, RZ, R83 ;  /* 0x000000ffff877224 */ /* 0x000fc600078e0053 */
[----:B------:R-:W-:Y:S01]  /*58a0*/  IMAD.MOV.U32 R121, RZ, RZ, R81 ;  /* 0x000000ffff797224 */ /* 0x000fe200078e0051 */
[----:B---3--:R-:W-:Y:S01]  /*58b0*/  HMMA.16816.F32 R148, R4, R30, R148 ;  /* 0x0000001e0494723c */ /* 0x008fe20000001894 */
[----:B------:R-:W-:Y:S01]  /*58c0*/  MOV R120, R82 ;  /* 0x0000005200787202 */ /* 0x000fe20000000f00 */
[----:B------:R-:W-:Y:S02]  /*58d0*/  IMAD.MOV.U32 R123, RZ, RZ, R96 ;  /* 0x000000ffff7b7224 */ /* 0x000fe400078e0060 */
[----:B------:R-:W-:-:S03]  /*58e0*/  IMAD.MOV.U32 R122, RZ, RZ, R21 ;  /* 0x000000ffff7a7224 */ /* 0x000fc600078e0015 */
[----:B------:R-:W-:Y:S01]  /*58f0*/  IMAD.MOV.U32 R30, RZ, RZ, R171 ;  /* 0x000000ffff1e7224 */ /* 0x000fe200078e00ab */
[----:B------:R-:W-:Y:S01]  /*5900*/  HMMA.16816.F32 R80, R4, R28, R136 ;  /* 0x0000001c0450723c */ /* 0x000fe20000001888 */
[----:B------:R-:W-:-:S06]  /*5910*/  IMAD.MOV.U32 R31, RZ, RZ, R170 ;  /* 0x000000ffff1f7224 */ /* 0x000fcc00078e00aa */
[----:B------:R-:W-:Y:S01]  /*5920*/  MOV R28, R26 ;  /* 0x0000001a001c7202 */ /* 0x000fe20000000f00 */
[C---:B-1----:R-:W-:Y:S01]  /*5930*/  HMMA.16816.F32 R168, R4.reuse, R16, R144 ;  /* 0x0000001004a8723c */ /* 0x042fe20000001890 */
[----:B------:R-:W-:Y:S01]  /*5940*/  IMAD.MOV.U32 R29, RZ, RZ, R27 ;  /* 0x000000ffff1d7224 */ /* 0x000fe200078e001b */
[----:B------:R-:W-:Y:S01]  /*5950*/  MOV R138, R20 ;  /* 0x00000014008a7202 */ /* 0x000fe20000000f00 */
[----:B------:R-:W-:Y:S01]  /*5960*/  IMAD.MOV.U32 R136, RZ, RZ, R24 ;  /* 0x000000ffff887224 */ /* 0x000fe200078e0018 */
[----:B------:R-:W-:Y:S01]  /*5970*/  MOV R137, R25 ;  /* 0x0000001900897202 */ /* 0x000fe20000000f00 */
[----:B------:R-:W-:Y:S01]  /*5980*/  IMAD.MOV.U32 R139, RZ, RZ, R119 ;  /* 0x000000ffff8b7224 */ /* 0x000fe200078e0077 */
[----:B------:R-:W1:Y:S01]  /*5990*/  LDSM.16.MT88.4 R24, [R225+0x7900] ;  /* 0x00790000e118783b */ /* 0x000e620000004200 */
[----:B------:R-:W-:Y:S01]  /*59a0*/  MOV R146, R98 ;  /* 0x0000006200927202 */ /* 0x000fe20000000f00 */
[----:B------:R-:W-:Y:S01]  /*59b0*/  IMAD.MOV.U32 R147, RZ, RZ, R99 ;  /* 0x000000ffff937224 */ /* 0x000fe200078e0063 */
[C---:B------:R-:W-:Y:S01]  /*59c0*/  HMMA.16816.F32 R116, R4.reuse, R18, R124 ;  /* 0x000000120474723c */ /* 0x040fe2000000187c */
[----:B------:R-:W3:Y:S02]  /*59d0*/  LDSM.16.MT88.4 R16, [R229+0x7900] ;  /* 0x00790000e510783b */ /* 0x000ee40000004200 */
[----:B------:R-:W-:Y:S01]  /*59e0*/  IMAD.MOV.U32 R145, RZ, RZ, R146 ;  /* 0x000000ffff917224 */ /* 0x000fe200078e0092 */
[----:B------:R-:W-:Y:S01]  /*59f0*/  MOV R146, R147 ;  /* 0x0000009300927202 */ /* 0x000fe20000000f00 */
[----:B------:R-:W-:Y:S01]  /*5a00*/  IMAD.MOV.U32 R147, RZ, RZ, R30 ;  /* 0x000000ffff937224 */ /* 0x000fe200078e001e */
[----:B------:R-:W-:Y:S01]  /*5a10*/  LDSM.16.MT88.4 R20, [R226+0x7900] ;  /* 0x00790000e214783b */ /* 0x000fe20000004200 */
[----:B------:R-:W-:Y:S01]  /*5a20*/  IMAD.MOV.U32 R30, RZ, RZ, R31 ;  /* 0x000000ffff1e7224 */ /* 0x000fe200078e001f */
[----:B------:R-:W-:Y:S01]  /*5a30*/  MOV R31, R28 ;  /* 0x0000001c001f7202 */ /* 0x000fe20000000f00 */
[----:B------:R-:W-:Y:S01]  /*5a40*/  IMAD.MOV.U32 R28, RZ, RZ, R29 ;  /* 0x000000ffff1c7224 */ /* 0x000fe200078e001d */
[----:B--2---:R-:W-:Y:S01]  /*5a50*/  HMMA.16816.F32 R96, R4, R8, R104 ;  /* 0x000000080460723c */ /* 0x004fe20000001868 */
[----:B------:R-:W-:Y:S01]  /*5a60*/  IMAD.MOV.U32 R29, RZ, RZ, R136 ;  /* 0x000000ffff1d7224 */ /* 0x000fe200078e0088 */
[----:B------:R-:W-:Y:S01]  /*5a70*/  MOV R136, R137 ;  /* 0x0000008900887202 */ /* 0x000fe20000000f00 */
[----:B------:R-:W-:-:S02]  /*5a80*/  IMAD.MOV.U32 R137, RZ, RZ, R138 ;  /* 0x000000ffff897224 */ /* 0x000fc400078e008a */
[----:B------:R-:W-:Y:S01]  /*5a90*/  IMAD.MOV.U32 R138, RZ, RZ, R139 ;  /* 0x000000ffff8a7224 */ /* 0x000fe200078e008b */
[----:B------:R-:W-:Y:S01]  /*5aa0*/  MOV R139, R135 ;  /* 0x00000087008b7202 */ /* 0x000fe20000000f00 */
[----:B------:R-:W-:Y:S01]  /*5ab0*/  IMAD.MOV.U32 R135, RZ, RZ, R120 ;  /* 0x000000ffff877224 */ /* 0x000fe200078e0078 */
[----:B------:R-:W-:Y:S01]  /*5ac0*/  HMMA.16816.F32 R84, R4, R10, R84 ;  /* 0x0000000a0454723c */ /* 0x000fe20000001854 */
[----:B------:R-:W-:Y:S01]  /*5ad0*/  IMAD.MOV.U32 R120, RZ, RZ, R121 ;  /* 0x000000ffff787224 */ /* 0x000fe200078e0079 */
[----:B------:R-:W-:Y:S01]  /*5ae0*/  MOV R121, R112 ;  /* 0x0000007000797202 */ /* 0x000fe20000000f00 */
[----:B------:R-:W-:Y:S01]  /*5af0*/  IMAD.MOV.U32 R112, RZ, RZ, R113 ;  /* 0x000000ffff707224 */ /* 0x000fe200078e0071 */
[----:B------:R-:W2:Y:S01]  /*5b00*/  LDSM.16.MT88.4 R8, [R228+0x7900] ;  /* 0x00790000e408783b */ /* 0x000ea20000004200 */
[----:B------:R-:W-:Y:S01]  /*5b10*/  MOV R113, R114 ;  /* 0x0000007200717202 */ /* 0x000fe20000000f00 */
[----:B------:R-:W-:Y:S01]  /*5b20*/  IMAD.MOV.U32 R114, RZ, RZ, R115 ;  /* 0x000000ffff727224 */ /* 0x000fe200078e0073 */
[----:B------:R-:W-:-:S02]  /*5b30*/  MOV R115, R102 ;  /* 0x0000006600737202 */ /* 0x000fc40000000f00 */
[----:B------:R4:W-:Y:S01]  /*5b40*/  MUFU.EX2 R102, R0 ;  /* 0x0000000000667308 */ /* 0x0009e20000000800 */
[C---:B-1----:R-:W-:Y:S01]  /*5b50*/  HMMA.16816.F32 R76, R4.reuse, R24, R76 ;  /* 0x00000018044c723c */ /* 0x042fe2000000184c */
[----:B----4-:R-:W-:Y:S02]  /*5b60*/  FFMA.FTZ R0, R145, c[0x0][0x2d0], -R12 ;  /* 0x0000b40091007a23 */ /* 0x010fe4000001080c */
        /* <DEDUP_REMOVED lines=15> */
[----:B---3--:R-:W-:Y:S01]  /*5c60*/  HMMA.16816.F32 R64, R4, R16, R64 ;  /* 0x000000100440723c */ /* 0x008fe20000001840 */
[----:B------:R1:W3:Y:S01]  /*5c70*/  MUFU.EX2 R154, R0 ;  /* 0x00000000009a7308 */ /* 0x0002e20000000800 */
[----:B------:R-:W-:Y:S01]  /*5c80*/  IMAD.MOV.U32 R124, RZ, RZ, R28 ;  /* 0x000000ffff7c7224 */ /* 0x000fe200078e001c */
[----:B------:R-:W-:Y:S01]  /*5c90*/  MOV R28, R29 ;  /* 0x0000001d001c7202 */ /* 0x000fe20000000f00 */
[----:B------:R-:W-:-:S04]  /*5ca0*/  IMAD.MOV.U32 R29, RZ, RZ, R152 ;  /* 0x000000ffff1d7224 */ /* 0x000fc800078e0098 */
[C---:B--2---:R-:W-:Y:S08]  /*5cb0*/  HMMA.16816.F32 R36, R4.reuse, R8, R36 ;  /* 0x000000080424723c */ /* 0x044ff00000001824 */
[C---:B------:R-:W-:Y:S01]  /*5cc0*/  HMMA.16816.F32 R32, R4.reuse, R10, R32 ;  /* 0x0000000a0420723c */ /* 0x040fe20000001820 */
[--C-:B-1----:R-:W-:Y:S01]  /*5cd0*/  FFMA.FTZ R0, R114, c[0x0][0x2d0], -R12.reuse ;  /* 0x0000b40072007a23 */ /* 0x102fe2000001080c */
[----:B------:R-:W-:Y:S01]  /*5ce0*/  MOV R114, R115 ;  /* 0x0000007300727202 */ /* 0x000fe20000000f00 */
[----:B------:R-:W-:Y:S01]  /*5cf0*/  IMAD.MOV.U32 R115, RZ, RZ, R103 ;  /* 0x000000ffff737224 */ /* 0x000fe200078e0067 */
[----:B------:R-:W-:Y:S01]  /*5d00*/  MOV R103, R155 ;  /* 0x0000009b00677202 */ /* 0x000fe20000000f00 */
[----:B------:R-:W1:Y:S01]  /*5d10*/  LDSM.16.MT88.4 R8, [R226+0x2100] ;  /* 0x00210000e208783b */ /* 0x000e620000004200 */
[----:B------:R2:W-:Y:S02]  /*5d20*/  MUFU.EX2 R155, R0 ;  /* 0x00000000009b7308 */ /* 0x0005e40000000800 */
[C---:B------:R-:W-:Y:S01]  /*5d30*/  HMMA.16816.F32 R44, R4.reuse, R18, R44 ;  /* 0x00000012042c723c */ /* 0x040fe2000000182c */
[----:B------:R-:W4:Y:S07]  /*5d40*/  LDSM.16.MT88.4 R16, [R225+0x2100] ;  /* 0x00210000e110783b */ /* 0x000f2e0000004200 */
[----:B------:R-:W-:Y:S01]  /*5d50*/  HMMA.16816.F32 R140, R4, R26, R140 ;  /* 0x0000001a048c723c */ /* 0x000fe2000000188c */
[----:B------:R-:W-:Y:S01]  /*5d60*/  LDSM.16.MT88.4 R24, [R225+0x8100] ;  /* 0x00810000e118783b */ /* 0x000fe20000004200 */
[----:B--2---:R-:W-:-:S02]  /*5d70*/  FFMA.FTZ R0, R145, c[0x0][0x2d0], -R12 ;  /* 0x0000b40091007a23 */ /* 0x004fc4000001080c */
        /* <DEDUP_REMOVED lines=12> */
[----:B------:R2:W5:Y:S01]  /*5e40*/  MUFU.EX2 R165, R0 ;  /* 0x0000000000a57308 */ /* 0x0005620000000800 */
[----:B------:R-:W-:Y:S01]  /*5e50*/  MOV R146, R153 ;  /* 0x0000009900927202 */ /* 0x000fe20000000f00 */
[C---:B------:R-:W-:Y:S01]  /*5e60*/  HMMA.16816.F32 R72, R4.reuse, R20, R72 ;  /* 0x000000140448723c */ /* 0x040fe20000001848 */
        /* <DEDUP_REMOVED lines=9> */
[----:B------:R-:W1:Y:S01]  /*5f00*/  LDSM.16.MT88.4 R20, [R229+0x2100] ;  /* 0x00210000e514783b */ /* 0x000e620000004200 */
[----:B--2---:R-:W-:Y:S01]  /*5f10*/  FFMA.FTZ R0, R178, c[0x0][0x2d0], -R2 ;  /* 0x0000b400b2007a23 */ /* 0x004fe20000010802 */
[----:B------:R-:W-:Y:S01]  /*5f20*/  MOV R178, R114 ;  /* 0x0000007200b27202 */ /* 0x000fe20000000f00 */
[----:B------:R-:W-:Y:S01]  /*5f30*/  IMAD.MOV.U32 R114, RZ, RZ, R115 ;  /* 0x000000ffff727224 */ /* 0x000fe200078e0073 */
[----:B------:R-:W-:-:S02]  /*5f40*/  MOV R115, R103 ;  /* 0x0000006700737202 */ /* 0x000fc40000000f00 */
[----:B------:R2:W-:Y:S01]  /*5f50*/  MUFU.EX2 R103, R0 ;  /* 0x0000000000677308 */ /* 0x0005e20000000800 */
[----:B---3--:R-:W-:Y:S02]  /*5f60*/  F2FP.PACK_AB R4, R154, R102 ;  /* 0x000000669a04723e */ /* 0x008fe400000000ff */
[----:B-----5:R-:W-:Y:S01]  /*5f70*/  F2FP.PACK_AB R6, R165, R155 ;  /* 0x0000009ba506723e */ /* 0x020fe200000000ff */
[----:B--2---:R-:W-:Y:S02]  /*5f80*/  FFMA.FTZ R0, R177, c[0x0][0x2d0], -R2 ;  /* 0x0000b400b1007a23 */ /* 0x004fe40000010802 */
[----:B------:R-:W-:Y:S02]  /*5f90*/  IMAD.MOV.U32 R177, RZ, RZ, R145 ;  /* 0x000000ffffb17224 */ /* 0x000fe400078e0091 */
[----:B------:R2:W3:Y:S01]  /*5fa0*/  MUFU.EX2 R152, R0 ;  /* 0x0000000000987308 */ /* 0x0004e20000000800 */
[----:B------:R-:W-:Y:S01]  /*5fb0*/  IMAD.MOV.U32 R145, RZ, RZ, R138 ;  /* 0x000000ffff917224 */ /* 0x000fe200078e008a */
[----:B------:R-:W-:Y:S01]  /*5fc0*/  MOV R138, R112 ;  /* 0x00000070008a7202 */ /* 0x000fe20000000f00 */
[----:B--2---:R-:W-:Y:S01]  /*5fd0*/  FFMA.FTZ R0, R176, c[0x0][0x2d0], -R2 ;  /* 0x0000b400b0007a23 */ /* 0x004fe20000010802 */
[----:B---3--:R-:W-:-:S02]  /*5fe0*/  F2FP.PACK_AB R5, R152, R103 ;  /* 0x000000679805723e */ /* 0x008fc400000000ff */
[----:B------:R-:W-:Y:S02]  /*5ff0*/  MOV R176, R31 ;  /* 0x0000001f00b07202 */ /* 0x000fe40000000f00 */
[----:B------:R2:W-:Y:S02]  /*6000*/  MUFU.EX2 R153, R0 ;  /* 0x0000000000997308 */ /* 0x0005e40000000800 */
[----:B--2---:R-:W-:Y:S02]  /*6010*/  FFMA.FTZ R0, R179, c[0x0][0x2d0], -R2 ;  /* 0x0000b400b3007a23 */ /* 0x004fe40000010802 */
[----:B------:R-:W-:-:S04]  /*6020*/  IMAD.MOV.U32 R179, RZ, RZ, R114 ;  /* 0x000000ffffb37224 */ /* 0x000fc800078e0072 */
[----:B------:R-:W2:Y:S02]  /*6030*/  MUFU.EX2 R164, R0 ;  /* 0x0000000000a47308 */ /* 0x000ea40000000800 */
[----:B--2---:R-:W-:Y:S01]  /*6040*/  F2FP.PACK_AB R7, R164, R153 ;  /* 0x00000099a407723e */ /* 0x004fe200000000ff */
[----:B------:R-:W-:-:S04]  /*6050*/  IMAD.MOV.U32 R0, RZ, RZ, R115 ;  /* 0x000000ffff007224 */ /* 0x000fc800078e0073 */
[----:B------:R-:W-:Y:S02]  /*6060*/  FFMA.FTZ R0, R0, c[0x0][0x2d0], -R12 ;  /* 0x0000b40000007a23 */ /* 0x000fe4000001080c */
[C---:B-1----:R-:W-:Y:S08]  /*6070*/  HMMA.16816.F32 R112, R4.reuse, R8, R52 ;  /* 0x000000080470723c */ /* 0x042ff00000001834 */
[C---:B------:R-:W-:Y:S01]  /*6080*/  HMMA.16816.F32 R52, R4.reuse, R10, R48 ;  /* 0x0000000a0434723c */ /* 0x040fe20000001830 */
[----:B------:R-:W1:Y:S07]  /*6090*/  LDSM.16.MT88.4 R8, [R225+0x5100] ;  /* 0x00510000e108783b */ /* 0x000e6e0000004200 */
[C---:B----4-:R-:W-:Y:S08]  /*60a0*/  HMMA.16816.F32 R104, R4.reuse, R16, R60 ;  /* 0x000000100468723c */ /* 0x050ff0000000183c */
[C---:B------:R-:W-:Y:S01]  /*60b0*/  HMMA.16816.F32 R60, R4.reuse, R18, R56 ;  /* 0x00000012043c723c */ /* 0x040fe20000001838 */
[----:B------:R-:W2:Y:S07]  /*60c0*/  LDSM.16.MT88.4 R16, [R228+0x2100] ;  /* 0x00210000e410783b */ /* 0x000eae0000004200 */
[C---:B------:R-:W-:Y:S07]  /*60d0*/  HMMA.16816.F32 R48, R4.reuse, R22, R172 ;  /* 0x000000160430723c */ /* 0x040fee00000018ac */
[----:B------:R-:W-:Y:S01]  /*60e0*/  MOV R172, R136 ;  /* 0x0000008800ac7202 */ /* 0x000fe20000000f00 */
[----:B------:R-:W-:Y:S01]  /*60f0*/  IMAD.MOV.U32 R173, RZ, RZ, R137 ;  /* 0x000000ffffad7224 */ /* 0x000fe200078e0089 */
[----:B------:R-:W-:Y:S01]  /*6100*/  MOV R174, R138 ;  /* 0x0000008a00ae7202 */ /* 0x000fe20000000f00 */
[----:B------:R-:W-:Y:S01]  /*6110*/  IMAD.MOV.U32 R175, RZ, RZ, R139 ;  /* 0x000000ffffaf7224 */ /* 0x000fe200078e008b */
[----:B------:R-:W-:Y:S01]  /*6120*/  HMMA.16816.F32 R40, R4, R20, R40 ;  /* 0x000000140428723c */ /* 0x000fe20000001828 */
[----:B------:R-:W-:Y:S01]  /*6130*/  MOV R22, R144 ;  /* 0x0000009000167202 */ /* 0x000fe20000000f00 */
[----:B------:R-:W-:-:S05]  /*6140*/  IMAD.MOV.U32 R23, RZ, RZ, R145 ;  /* 0x000000ffff177224 */ /* 0x000fca00078e0091 */
[----:B------:R-:W-:Y:S01]  /*6150*/  MOV R20, R28 ;  /* 0x0000001c00147202 */ /* 0x000fe20000000f00 */
[C---:B-1----:R-:W-:Y:S01]  /*6160*/  HMMA.16816.F32 R136, R4.reuse, R8, R108 ;  /* 0x000000080488723c */ /* 0x042fe2000000186c */
[----:B------:R-:W-:Y:S02]  /*6170*/  IMAD.MOV.U32 R21, RZ, RZ, R29 ;  /* 0x000000ffff157224 */ /* 0x000fe400078e001d */
[----:B------:R-:W1:Y:S04]  /*6180*/  LDSM.16.MT88.4 R28, [R226+0x5100] ;  /* 0x00510000e21c783b */ /* 0x000e680000004200 */
[----:B------:R-:W-:Y:S01]  /*6190*/  MOV R110, R146 ;  /* 0x00000092006e7202 */ /* 0x000fe20000000f00 */
[----:B------:R-:W-:Y:S01]  /*61a0*/  IMAD.MOV.U32 R111, RZ, RZ, R147 ;  /* 0x000000ffff6f7224 */ /* 0x000fe200078e0093 */
[----:B------:R-:W-:Y:S01]  /*61b0*/  MOV R108, R20 ;  /* 0x00000014006c7202 */ /* 0x000fe20000000f00 */
[----:B------:R-:W-:Y:S01]  /*61c0*/  HMMA.16816.F32 R144, R4, R10, R88 ;  /* 0x0000000a0490723c */ /* 0x000fe20000001858 */
[----:B------:R-:W3:Y:S01]  /*61d0*/  LDSM.16.MT88.4 R8, [R228+0x5100] ;  /* 0x00510000e408783b */ /* 0x000ee20000004200 */
[----:B------:R-:W-:-:S06]  /*61e0*/  IMAD.MOV.U32 R109, RZ, RZ, R21 ;  /* 0x000000ffff6d7224 */ /* 0x000fcc00078e0015 */
[C---:B--2---:R-:W-:Y:S08]  /*61f0*/  HMMA.16816.F32 R128, R4.reuse, R16, R128 ;  /* 0x000000100480723c */ /* 0x044ff00000001880 */
[C---:B------:R-:W-:Y:S01]  /*6200*/  HMMA.16816.F32 R56, R4.reuse, R18, R92 ;  /* 0x000000120438723c */ /* 0x040fe2000000185c */
[----:B------:R-:W2:Y:S07]  /*6210*/  LDSM.16.MT88.4 R16, [R229+0x5100] ;  /* 0x00510000e510783b */ /* 0x000eae0000004200 */
[C---:B------:R-:W-:Y:S08]  /*6220*/  HMMA.16816.F32 R76, R4.reuse, R24, R76 ;  /* 0x00000018044c723c */ /* 0x040ff0000000184c */
[C---:B------:R-:W-:Y:S07]  /*6230*/  HMMA.16816.F32 R24, R4.reuse, R26, R140 ;  /* 0x0000001a0418723c */ /* 0x040fee000000188c */
[----:B------:R-:W-:Y:S01]  /*6240*/  IMAD.MOV.U32 R143, RZ, RZ, R124 ;  /* 0x000000ffff8f7224 */ /* 0x000fe200078e007c */
[----:B-1----:R-:W-:Y:S01]  /*6250*/  HMMA.16816.F32 R80, R4, R28, R80 ;  /* 0x0000001c0450723c */ /* 0x002fe20000001850 */
[----:B------:R-:W-:Y:S01]  /*6260*/  IMAD.MOV.U32 R142, RZ, RZ, R3 ;  /* 0x000000ffff8e7224 */ /* 0x000fe200078e0003 */
[----:B------:R-:W-:Y:S01]  /*6270*/  MOV R141, R135 ;  /* 0x00000087008d7202 */ /* 0x000fe20000000f00 */
[----:B------:R-:W-:-:S05]  /*6280*/  IMAD.MOV.U32 R140, RZ, RZ, R134 ;  /* 0x000000ffff8c7224 */ /* 0x000fca00078e0086 */
[C---:B------:R-:W-:Y:S07]  /*6290*/  HMMA.16816.F32 R92, R4.reuse, R30, R148 ;  /* 0x0000001e045c723c */ /* 0x040fee0000001894 */
[----:B------:R-:W-:Y:S01]  /*62a0*/  IMAD.MOV.U32 R149, RZ, RZ, R173 ;  /* 0x000000ffff957224 */ /* 0x000fe200078e00ad */
[----:B---3--:R-:W-:Y:S01]  /*62b0*/  HMMA.16816.F32 R28, R4, R8, R96 ;  /* 0x00000008041c723c */ /* 0x008fe20000001860 */
[----:B------:R-:W-:Y:S01]  /*62c0*/  MOV R150, R174 ;  /* 0x000000ae00967202 */ /* 0x000fe20000000f00 */
[----:B------:R-:W-:Y:S01]  /*62d0*/  IMAD.MOV.U32 R151, RZ, RZ, R175 ;  /* 0x000000ffff977224 */ /* 0x000fe200078e00af */
[----:B------:R-:W-:-:S02]  /*62e0*/  MOV R148, R110 ;  /* 0x0000006e00947202 */ /* 0x000fc40000000f00 */
[----:B------:R-:W-:Y:S02]  /*62f0*/  MOV R110, R179 ;  /* 0x000000b3006e7202 */ /* 0x000fe40000000f00 */
[----:B------:R-:W-:Y:S01]  /*6300*/  MOV R98, R177 ;  /* 0x000000b100627202 */ /* 0x000fe20000000f00 */
[----:B------:R-:W-:Y:S01]  /*6310*/  HMMA.16816.F32 R84, R4, R10, R84 ;  /* 0x0000000a0454723c */ /* 0x000fe20000001854 */
[----:B------:R-:W1:Y:S01]  /*6320*/  LDSM.16.MT88.4 R8, [R228+0x8100] ;  /* 0x00810000e408783b */ /* 0x000e620000004200 */
[----:B------:R-:W-:-:S06]  /*6330*/  IMAD.MOV.U32 R99, RZ, RZ, R178 ;  /* 0x000000ffff637224 */ /* 0x000fcc00078e00b2 */
[C---:B--2---:R-:W-:Y:S07]  /*6340*/  HMMA.16816.F32 R88, R4.reuse, R18, R116 ;  /* 0x000000120458723c */ /* 0x044fee0000001874 */
[----:B------:R-:W-:Y:S01]  /*6350*/  MOV R118, R22 ;  /* 0x0000001600767202 */ /* 0x000fe20000000f00 */
[----:B------:R-:W-:Y:S01]  /*6360*/  IMAD.MOV.U32 R117, RZ, RZ, R23 ;  /* 0x000000ffff757224 */ /* 0x000fe200078e0017 */
[----:B------:R-:W-:Y:S01]  /*6370*/  HMMA.16816.F32 R168, R4, R16, R168 ;  /* 0x0000001004a8723c */ /* 0x000fe200000018a8 */
[----:B------:R-:W2:Y:S01]  /*6380*/  LDSM.16.MT88.4 R20, [R226+0x8100] ;  /* 0x00810000e214783b */ /* 0x000ea20000004200 */
[----:B------:R-:W-:Y:S01]  /*6390*/  MOV R116, R172 ;  /* 0x000000ac00747202 */ /* 0x000fe20000000f00 */
[----:B------:R-:W-:-:S02]  /*63a0*/  IMAD.MOV.U32 R119, RZ, RZ, R111 ;  /* 0x000000ffff777224 */ /* 0x000fc400078e006f */
[----:B------:R-:W3:Y:S01]  /*63b0*/  LDSM.16.MT88.4 R16, [R229+0x8100] ;  /* 0x00810000e510783b */ /* 0x000ee20000004200 */
[----:B------:R-:W-:Y:S02]  /*63c0*/  IMAD.MOV.U32 R111, RZ, RZ, R176 ;  /* 0x000000ffff6f7224 */ /* 0x000fe400078e00b0 */
[----:B------:R-:W-:Y:S01]  /*63d0*/  IMAD.MOV.U32 R97, RZ, RZ, R118 ;  /* 0x000000ffff617224 */ /* 0x000fe200078e0076 */
[C---:B-1----:R-:W-:Y:S01]  /*63e0*/  HMMA.16816.F32 R32, R4.reuse, R10, R32 ;  /* 0x0000000a0420723c */ /* 0x042fe20000001820 */
[----:B------:R1:W-:Y:S07]  /*63f0*/  MUFU.EX2 R10, R0 ;  /* 0x00000000000a7308 */ /* 0x0003ee0000000800 */
[----:B------:R-:W-:Y:S01]  /*6400*/  HMMA.16816.F32 R36, R4, R8, R36 ;  /* 0x000000080424723c */ /* 0x000fe20000001824 */
[----:B-1----:R-:W-:-:S07]  /*6410*/  FFMA.FTZ R0, R98, c[0x0][0x2d0], -R12 ;  /* 0x0000b40062007a23 */ /* 0x002fce000001080c */
[C---:B--2---:R-:W-:Y:S01]  /*6420*/  HMMA.16816.F32 R172, R4.reuse, R20, R72 ;  /* 0x0000001404ac723c */ /* 0x044fe20000001848 */
[----:B------:R-:W-:Y:S01]  /*6430*/  MOV R98, R117 ;  /* 0x0000007500627202 */ /* 0x000fe20000000f00 */
[----:B------:R1:W2:Y:S05]  /*6440*/  MUFU.EX2 R9, R0 ;  /* 0x0000000000097308 */ /* 0x0002aa0000000800 */
[----:B------:R-:W-:Y:S01]  /*6450*/  IMAD.MOV.U32 R72, RZ, RZ, R126 ;  /* 0x000000ffff487224 */ /* 0x000fe200078e007e */
[----:B------:R-:W-:Y:S01]  /*6460*/  HMMA.16816.F32 R20, R4, R22, R68 ;  /* 0x000000160414723c */ /* 0x000fe20000001844 */
[----:B------:R-:W-:Y:S01]  /*6470*/  MOV R73, R127 ;  /* 0x0000007f00497202 */ /* 0x000fe20000000f00 */
[----:B------:R-:W-:Y:S01]  /*6480*/  IMAD.MOV.U32 R74, RZ, RZ, R132 ;  /* 0x000000ffff4a7224 */ /* 0x000fe200078e0084 */
[----:B------:R-:W-:-:S02]  /*6490*/  MOV R75, R133 ;  /* 0x00000085004b7202 */ /* 0x000fc40000000f00 */
[----:B------:R-:W-:Y:S02]  /*64a0*/  LDSM.16.MT88.4 R132, [R228+0x2900] ;  /* 0x00290000e484783b */ /* 0x000fe40000004200 */
[----:B------:R-:W-:Y:S01]  /*64b0*/  MOV R71, R125 ;  /* 0x0000007d00477202 */ /* 0x000fe20000000f00 */
[C---:B---3--:R-:W-:Y:S01]  /*64c0*/  HMMA.16816.F32 R176, R4.reuse, R16, R64 ;  /* 0x0000001004b0723c */ /* 0x048fe20000001840 */
[----:B------:R-:W3:Y:S01]  /*64d0*/  LDSM.16.MT88.4 R124, [R229+0x2900] ;  /* 0x00290000e57c783b */ /* 0x000ee20000004200 */
[----:B-1----:R-:W-:Y:S01]  /*64e0*/  FFMA.FTZ R0, R99, c[0x0][0x2d0], -R12 ;  /* 0x0000b40063007a23 */ /* 0x002fe2000001080c */
[----:B------:R-:W-:Y:S02]  /*64f0*/  MOV R99, R148 ;  /* 0x0000009400637202 */ /* 0x000fe40000000f00 */
[----:B------:R-:W-:Y:S01]  /*6500*/  LDSM.16.MT88.4 R64, [R228+0x5900] ;  /* 0x00590000e440783b */ /* 0x000fe20000004200 */
[----:B--2---:R-:W-:Y:S01]  /*6510*/  F2FP.PACK_AB R96, R9, R10 ;  /* 0x0000000a0960723e */ /* 0x004fe200000000ff */
[----:B------:R1:W-:Y:S01]  /*6520*/  MUFU.EX2 R8, R0 ;  /* 0x0000000000087308 */ /* 0x0003e20000000800 */
[----:B------:R-:W-:Y:S01]  /*6530*/  HMMA.16816.F32 R44, R4, R18, R44 ;  /* 0x00000012042c723c */ /* 0x000fe2000000182c */
[----:B------:R-:W-:Y:S01]  /*6540*/  MOV R148, R111 ;  /* 0x0000006f00947202 */ /* 0x000fe20000000f00 */
[----:B------:R-:W-:Y:S01]  /*6550*/  IMAD.MOV.U32 R16, RZ, RZ, R121 ;  /* 0x000000ffff107224 */ /* 0x000fe200078e0079 */
[----:B------:R-:W-:-:S04]  /*6560*/  MOV R17, R120 ;  /* 0x0000007800117202 */ /* 0x000fc80000000f00 */
[----:B------:R-:W-:Y:S01]  /*6570*/  MOV R19, R122 ;  /* 0x0000007a00137202 */ /* 0x000fe20000000f00 */
[----:B------:R-:W-:Y:S02]  /*6580*/  IMAD.MOV.U32 R18, RZ, RZ, R123 ;  /* 0x000000ffff127224 */ /* 0x000fe400078e007b */
[----:B-1----:R-:W-:Y:S01]  /*6590*/  FFMA.FTZ R0, R116, c[0x0][0x2d0], -R12 ;  /* 0x0000b40074007a23 */ /* 0x002fe2000001080c */
[----:B------:R-:W-:-:S03]  /*65a0*/  MOV R12, R141 ;  /* 0x0000008d000c7202 */ /* 0x000fc60000000f00 */
[----:B------:R1:W-:Y:S02]  /*65b0*/  MUFU.EX2 R7, R0 ;  /* 0x0000000000077308 */ /* 0x0003e40000000800 */
[--C-:B-1----:R-:W-:Y:S02]  /*65c0*/  FFMA.FTZ R0, R119, c[0x0][0x2d0], -R2.reuse ;  /* 0x0000b40077007a23 */ /* 0x102fe40000010802 */
[----:B------:R-:W1:Y:S04]  /*65d0*/  LDSM.16.MT88.4 R116, [R226+0x2900] ;  /* 0x00290000e274783b */ /* 0x000e680000004200 */
[----:B------:R2:W-:Y:S02]  /*65e0*/  MUFU.EX2 R6, R0 ;  /* 0x0000000000067308 */ /* 0x0005e40000000800 */
[----:B--2---:R-:W-:-:S02]  /*65f0*/  FFMA.FTZ R0, R149, c[0x0][0x2d0], -R2 ;  /* 0x0000b40095007a23 */ /* 0x004fc40000010802 */
[----:B------:R-:W-:-:S04]  /*6600*/  IMAD.MOV.U32 R149, RZ, RZ, R110 ;  /* 0x000000ffff957224 */ /* 0x000fc800078e006e */
[----:B------:R2:W4:Y:S02]  /*6610*/  MUFU.EX2 R5, R0 ;  /* 0x0000000000057308 */ /* 0x0005240000000800 */
[--C-:B--2---:R-:W-:Y:S01]  /*6620*/  FFMA.FTZ R0, R150, c[0x0][0x2d0], -R2.reuse ;  /* 0x0000b40096007a23 */ /* 0x104fe20000010802 */
[----:B------:R-:W-:Y:S01]  /*6630*/  MOV R150, R109 ;  /* 0x0000006d00967202 */ /* 0x000fe20000000f00 */
[----:B------:R-:W-:-:S04]  /*6640*/  FFMA.FTZ R2, R151, c[0x0][0x2d0], -R2 ;  /* 0x0000b40097027a23 */ /* 0x000fc80000010802 */
[----:B------:R2:W-:Y:S01]  /*6650*/  MUFU.EX2 R4, R0 ;  /* 0x0000000000047308 */ /* 0x0005e20000000800 */
[----:B------:R-:W-:Y:S02]  /*6660*/  IMAD.MOV.U32 R151, RZ, RZ, R108 ;  /* 0x000000ffff977224 */ /* 0x000fe400078e006c */
[----:B------:R-:W-:Y:S05]  /*6670*/  LDSM.16.MT88.4 R108, [R225+0x2900] ;  /* 0x00290000e16c783b */ /* 0x000fea0000004200 */
[----:B------:R5:W1:Y:S01]  /*6680*/  MUFU.EX2 R3, R2 ;  /* 0x0000000200037308 */ /* 0x000a620000000800 */
[----:B--2---:R-:W-:Y:S01]  /*6690*/  FADD.FTZ R0, R15, R14 ;  /* 0x0000000e0f007221 */ /* 0x004fe20000010000 */
[----:B------:R-:W-:Y:S01]  /*66a0*/  MOV R15, R75 ;  /* 0x0000004b000f7202 */ /* 0x000fe20000000f00 */
[----:B------:R-:W-:-:S02]  /*66b0*/  IMAD.MOV.U32 R14, RZ, RZ, R140 ;  /* 0x000000ffff0e7224 */ /* 0x000fc400078e008c */
[----:B------:R-:W-:Y:S02]  /*66c0*/  FADD.FTZ R11, R13, R0 ;  /* 0x000000000d0b7221 */ /* 0x000fe40000010000 */
[----:B------:R-:W-:Y:S02]  /*66d0*/  IMAD.MOV.U32 R0, RZ, RZ, R72 ;  /* 0x000000ffff007224 */ /* 0x000fe400078e0048 */
[----:B-----5:R-:W-:Y:S01]  /*66e0*/  FADD.FTZ R2, R98, R97 ;  /* 0x0000006162027221 */ /* 0x020fe20000010000 */
[----:B----4-:R-:W-:Y:S01]  /*66f0*/  F2FP.PACK_AB R97, R5, R6 ;  /* 0x000000060561723e */ /* 0x010fe200000000ff */
[----:B------:R-:W-:Y:S01]  /*6700*/  IMAD.MOV.U32 R13, RZ, RZ, R74 ;  /* 0x000000ffff0d7224 */ /* 0x000fe200078e004a */
[----:B------:R-:W-:Y:S01]  /*6710*/  F2FP.PACK_AB R98, R7, R8 ;  /* 0x000000080762723e */ /* 0x000fe200000000ff */
[----:B------:R-:W-:Y:S01]  /*6720*/  FADD.FTZ R2, R99, R2 ;  /* 0x0000000263027221 */ /* 0x000fe20000010000 */
[----:B-1----:R-:W-:-:S03]  /*6730*/  F2FP.PACK_AB R99, R3, R4 ;  /* 0x000000040363723e */ /* 0x002fc600000000ff */
[----:B------:R-:W-:-:S04]  /*6740*/  FADD.FTZ R0, R0, R2 ;  /* 0x0000000200007221 */ /* 0x000fc80000010000 */
[C---:B---3--:R-:W-:Y:S07]  /*6750*/  HMMA.16816.F32 R120, R96.reuse, R124, R40 ;  /* 0x0000007c6078723c */ /* 0x048fee0000001828 */
[----:B------:R-:W-:Y:S01]  /*6760*/  MOV R40, R143 ;  /* 0x0000008f00287202 */ /* 0x000fe20000000f00 */
[----:B------:R-:W-:Y:S01]  /*6770*/  HMMA.16816.F32 R124, R96, R126, R48 ;  /* 0x0000007e607c723c */ /* 0x000fe20000001830 */
[----:B------:R-:W-:Y:S01]  /*6780*/  IMAD.MOV.U32 R41, RZ, RZ, R142 ;  /* 0x000000ffff297224 */ /* 0x000fe200078e008e */
[----:B------:R-:W-:Y:S01]  /*6790*/  MOV R42, R73 ;  /* 0x00000049002a7202 */ /* 0x000fe20000000f00 */
[----:B------:R-:W1:Y:S01]  /*67a0*/  LDSM.16.MT88.4 R140, [R225+0x5900] ;  /* 0x00590000e18c783b */ /* 0x000e620000004200 */
[----:B------:R-:W-:-:S03]  /*67b0*/  MOV R43, R71 ;  /* 0x00000047002b7202 */ /* 0x000fc60000000f00 */
[----:B------:R-:W-:Y:S01]  /*67c0*/  IMAD.MOV.U32 R48, RZ, RZ, R148 ;  /* 0x000000ffff307224 */ /* 0x000fe200078e0094 */
[----:B------:R-:W-:Y:S01]  /*67d0*/  MOV R49, R149 ;  /* 0x0000009500317202 */ /* 0x000fe20000000f00 */
[----:B------:R-:W-:Y:S01]  /*67e0*/  IMAD.MOV.U32 R50, RZ, RZ, R150 ;  /* 0x000000ffff327224 */ /* 0x000fe200078e0096 */
[----:B------:R-:W-:Y:S01]  /*67f0*/  MOV R51, R151 ;  /* 0x0000009700337202 */ /* 0x000fe20000000f00 */
[----:B------:R-:W-:Y:S01]  /*6800*/  FADD.FTZ R2, R48, R11 ;  /* 0x0000000b30027221 */ /* 0x000fe20000010000 */
[C---:B------:R-:W-:Y:S01]  /*6810*/  HMMA.16816.F32 R128, R96.reuse, R132, R128 ;  /* 0x000000846080723c */ /* 0x040fe20000001880 */
[----:B------:R-:W-:Y:S01]  /*6820*/  FADD.FTZ R0, R49, R0 ;  /* 0x0000000031007221 */ /* 0x000fe20000010000 */
[----:B------:R-:W2:Y:S01]  /*6830*/  LDSM.16.MT88.4 R148, [R226+0x5900] ;  /* 0x00590000e294783b */ /* 0x000ea20000004200 */
[----:B------:R-:W-:Y:S02]  /*6840*/  FADD.FTZ R2, R50, R2 ;  /* 0x0000000232027221 */ /* 0x000fe40000010000 */
[----:B------:R-:W-:Y:S01]  /*6850*/  FADD.FTZ R0, R13, R0 ;  /* 0x000000000d007221 */ /* 0x000fe20000010000 */
[----:B------:R-:W-:Y:S01]  /*6860*/  LDSM.16.MT88.4 R72, [R225+0x8900] ;  /* 0x00890000e148783b */ /* 0x000fe20000004200 */
[----:B------:R-:W-:Y:S01]  /*6870*/  FADD.FTZ R2, R15, R2 ;  /* 0x000000020f027221 */ /* 0x000fe20000010000 */
[----:B------:R-:W-:Y:S01]  /*6880*/  HMMA.16816.F32 R132, R96, R134, R56 ;  /* 0x000000866084723c */ /* 0x000fe20000001838 */
[----:B------:R-:W-:Y:S01]  /*6890*/  FADD.FTZ R0, R14, R0 ;  /* 0x000000000e007221 */ /* 0x000fe20000010000 */
[----:B------:R-:W3:Y:S01]  /*68a0*/  LDSM.16.MT88.4 R56, [R229+0x5900] ;  /* 0x00590000e538783b */ /* 0x000ee20000004200 */
[----:B------:R-:W-:-:S02]  /*68b0*/  FADD.FTZ R2, R12, R2 ;  /* 0x000000020c027221 */ /* 0x000fc40000010000 */
[----:B------:R-:W-:Y:S01]  /*68c0*/  FADD.FTZ R0, R51, R0 ;  /* 0x0000000033007221 */ /* 0x000fe20000010000 */
[----:B------:R-:W-:Y:S01]  /*68d0*/  LDSM.16.MT88.4 R12, [R228+0x8900] ;  /* 0x00890000e40c783b */ /* 0x000fe20000004200 */
[----:B------:R-:W-:Y:S01]  /*68e0*/  FADD.FTZ R2, R40, R2 ;  /* 0x0000000228027221 */ /* 0x000fe20000010000 */
[C---:B------:R-:W-:Y:S01]  /*68f0*/  HMMA.16816.F32 R112, R96.reuse, R116, R112 ;  /* 0x000000746070723c */ /* 0x040fe20000001870 */
[----:B------:R-:W-:Y:S02]  /*6900*/  FADD.FTZ R0, R41, R0 ;  /* 0x0000000029007221 */ /* 0x000fe40000010000 */
[----:B------:R-:W-:Y:S02]  /*6910*/  FADD.FTZ R2, R252, R2 ;  /* 0x00000002fc027221 */ /* 0x000fe40000010000 */
[----:B------:R-:W-:Y:S02]  /*6920*/  FADD.FTZ R0, R42, R0 ;  /* 0x000000002a007221 */ /* 0x000fe40000010000 */
[----:B------:R-:W-:Y:S01]  /*6930*/  FADD.FTZ R2, R43, R2 ;  /* 0x000000022b027221 */ /* 0x000fe20000010000 */
[----:B------:R-:W-:Y:S01]  /*6940*/  HMMA.16816.F32 R116, R96, R118, R52 ;  /* 0x000000766074723c */ /* 0x000fe20000001834 */
[----:B------:R-:W-:-:S02]  /*6950*/  FADD.FTZ R0, R18, R0 ;  /* 0x0000000012007221 */ /* 0x000fc40000010000 */
[----:B------:R-:W-:Y:S02]  /*6960*/  FADD.FTZ R2, R19, R2 ;  /* 0x0000000213027221 */ /* 0x000fe40000010000 */
[----:B------:R-:W-:Y:S02]  /*6970*/  FADD.FTZ R0, R16, R0 ;  /* 0x0000000010007221 */ /* 0x000fe40000010000 */
[----:B------:R-:W-:Y:S01]  /*6980*/  FADD.FTZ R2, R17, R2 ;  /* 0x0000000211027221 */ /* 0x000fe20000010000 */
[----:B-1----:R-:W-:Y:S01]  /*6990*/  HMMA.16816.F32 R136, R96, R140, R136 ;  /* 0x0000008c6088723c */ /* 0x002fe20000001888 */
[----:B------:R-:W-:Y:S02]  /*69a0*/  FADD.FTZ R0, R250, R0 ;  /* 0x00000000fa007221 */ /* 0x000fe40000010000 */
[----:B------:R-:W-:Y:S02]  /*69b0*/  FADD.FTZ R2, R167, R2 ;  /* 0x00000002a7027221 */ /* 0x000fe40000010000 */
[----:B------:R-:W-:-:S02]  /*69c0*/  FADD.FTZ R0, R183, R0 ;  /* 0x00000000b7007221 */ /* 0x000fc40000010000 */
[----:B------:R-:W-:Y:S01]  /*69d0*/  FADD.FTZ R2, R166, R2 ;  /* 0x00000002a6027221 */ /* 0x000fe20000010000 */
[C---:B------:R-:W-:Y:S01]  /*69e0*/  HMMA.16816.F32 R140, R96.reuse, R142, R144 ;  /* 0x0000008e608c723c */ /* 0x040fe20000001890 */
[----:B------:R-:W-:Y:S02]  /*69f0*/  FADD.FTZ R0, R182, R0 ;  /* 0x00000000b6007221 */ /* 0x000fe40000010000 */
[----:B------:R-:W-:Y:S02]  /*6a00*/  FADD.FTZ R2, R181, R2 ;  /* 0x00000002b5027221 */ /* 0x000fe40000010000 */
[----:B------:R-:W-:Y:S02]  /*6a10*/  FADD.FTZ R0, R251, R0 ;  /* 0x00000000fb007221 */ /* 0x000fe40000010000 */
[----:B------:R-:W-:Y:S01]  /*6a20*/  FADD.FTZ R2, R180, R2 ;  /* 0x00000002b4027221 */ /* 0x000fe20000010000 */
[----:B--2---:R-:W-:Y:S01]  /*6a30*/  HMMA.16816.F32 R144, R96, R148, R80 ;  /* 0x000000946090723c */ /* 0x004fe20000001850 */
[----:B------:R-:W-:Y:S01]  /*6a40*/  FADD.FTZ R0, R102, R0 ;  /* 0x0000000066007221 */ /* 0x000fe20000010000 */
[----:B------:R-:W1:Y:S01]  /*6a50*/  LDSM.16.MT88.4 R80, [R226+0x8900] ;  /* 0x00890000e250783b */ /* 0x000e620000004200 */
[----:B------:R-:W-:-:S02]  /*6a60*/  FADD.FTZ R11, R103, R2 ;  /* 0x00000002670b7221 */ /* 0x000fc40000010000 */
[----:B------:R-:W-:Y:S02]  /*6a70*/  FADD.FTZ R2, R154, R0 ;  /* 0x000000009a027221 */ /* 0x000fe40000010000 */
[----:B------:R-:W-:Y:S01]  /*6a80*/  FADD.FTZ R0, R152, R11 ;  /* 0x0000000b98007221 */ /* 0x000fe20000010000 */
[C---:B---3--:R-:W-:Y:S01]  /*6a90*/  HMMA.16816.F32 R52, R96.reuse, R56, R168 ;  /* 0x000000386034723c */ /* 0x048fe200000018a8 */
[----:B------:R-:W-:Y:S02]  /*6aa0*/  FADD.FTZ R11, R155, R2 ;  /* 0x000000029b0b7221 */ /* 0x000fe40000010000 */
[----:B------:R-:W-:Y:S02]  /*6ab0*/  FADD.FTZ R2, R153, R0 ;  /* 0x0000000099027221 */ /* 0x000fe40000010000 */
[----:B------:R-:W-:Y:S02]  /*6ac0*/  FADD.FTZ R0, R165, R11 ;  /* 0x0000000ba5007221 */ /* 0x000fe40000010000 */
[----:B------:R-:W-:Y:S01]  /*6ad0*/  FADD.FTZ R2, R164, R2 ;  /* 0x00000002a4027221 */ /* 0x000fe20000010000 */
[----:B------:R-:W-:Y:S01]  /*6ae0*/  HMMA.16816.F32 R56, R96, R58, R88 ;  /* 0x0000003a6038723c */ /* 0x000fe20000001858 */
[----:B------:R-:W2:Y:S01]  /*6af0*/  LDSM.16.MT88.4 R88, [R229+0x8900] ;  /* 0x00890000e558783b */ /* 0x000ea20000004200 */
[----:B------:R-:W-:-:S02]  /*6b00*/  FADD.FTZ R10, R10, R0 ;  /* 0x000000000a0a7221 */ /* 0x000fc40000010000 */
[----:B------:R-:W-:Y:S02]  /*6b10*/  FADD.FTZ R6, R6, R2 ;  /* 0x0000000206067221 */ /* 0x000fe40000010000 */
[----:B------:R-:W-:Y:S02]  /*6b20*/  FADD.FTZ R9, R9, R10 ;  /* 0x0000000a09097221 */ /* 0x000fe40000010000 */
[----:B------:R-:W-:Y:S01]  /*6b30*/  FADD.FTZ R5, R5, R6 ;  /* 0x0000000605057221 */ /* 0x000fe20000010000 */
[----:B------:R-:W-:Y:S01]  /*6b40*/  HMMA.16816.F32 R104, R96, R108, R104 ;  /* 0x0000006c6068723c */ /* 0x000fe20000001868 */
[----:B------:R-:W-:Y:S02]  /*6b50*/  FADD.FTZ R8, R8, R9 ;  /* 0x0000000908087221 */ /* 0x000fe40000010000 */
[----:B------:R-:W-:Y:S02]  /*6b60*/  FADD.FTZ R4, R4, R5 ;  /* 0x0000000504047221 */ /* 0x000fe40000010000 */
[----:B------:R-:W-:-:S02]  /*6b70*/  FADD.FTZ R2, R7, R8 ;  /* 0x0000000807027221 */ /* 0x000fc40000010000 */
[----:B------:R-:W-:Y:S01]  /*6b80*/  FADD.FTZ R0, R3, R4 ;  /* 0x0000000403007221 */ /* 0x000fe20000010000 */
[C---:B------:R-:W-:Y:S04]  /*6b90*/  HMMA.16816.F32 R108, R96.reuse, R110, R60 ;  /* 0x0000006e606c723c */ /* 0x040fe8000000183c */
[----:B------:R3:W-:Y:S04]  /*6ba0*/  STL [R1+0xc], R0 ;  /* 0x00000c0001007387 */ /* 0x0007e80000100800 */
[----:B------:R3:W-:Y:S01]  /*6bb0*/  STL [R1+0x8], R2 ;  /* 0x0000080201007387 */ /* 0x0007e20000100800 */
[C---:B------:R-:W-:Y:S08]  /*6bc0*/  HMMA.16816.F32 R60, R96.reuse, R64, R28 ;  /* 0x00000040603c723c */ /* 0x040ff0000000181c */
[C---:B------:R-:W-:Y:S08]  /*6bd0*/  HMMA.16816.F32 R64, R96.reuse, R66, R84 ;  /* 0x000000426040723c */ /* 0x040ff00000001854 */
[C---:B------:R-:W-:Y:S08]  /*6be0*/  HMMA.16816.F32 R68, R96.reuse, R72, R76 ;  /* 0x000000486044723c */ /* 0x040ff0000000184c */
[C---:B------:R-:W-:Y:S08]  /*6bf0*/  HMMA.16816.F32 R148, R96.reuse, R150, R92 ;  /* 0x000000966094723c */ /* 0x040ff0000000185c */
[C---:B-1----:R-:W-:Y:S08]  /*6c00*/  HMMA.16816.F32 R76, R96.reuse, R80, R172 ;  /* 0x00000050604c723c */ /* 0x042ff000000018ac */
[C---:B--2---:R-:W-:Y:S08]  /*6c10*/  HMMA.16816.F32 R84, R96.reuse, R88, R176 ;  /* 0x000000586054723c */ /* 0x044ff000000018b0 */
[C---:B------:R-:W-:Y:S08]  /*6c20*/  HMMA.16816.F32 R72, R96.reuse, R74, R24 ;  /* 0x0000004a6048723c */ /* 0x040ff00000001818 */
[C---:B------:R-:W-:Y:S08]  /*6c30*/  HMMA.16816.F32 R80, R96.reuse, R82, R20 ;  /* 0x000000526050723c */ /* 0x040ff00000001814 */
[C---:B------:R-:W-:Y:S08]  /*6c40*/  HMMA.16816.F32 R88, R96.reuse, R90, R44 ;  /* 0x0000005a6058723c */ /* 0x040ff0000000182c */
[C---:B------:R-:W-:Y:S08]  /*6c50*/  HMMA.16816.F32 R92, R96.reuse, R12, R36 ;  /* 0x0000000c605c723c */ /* 0x040ff00000001824 */
[----:B------:R-:W-:Y:S01]  /*6c60*/  HMMA.16816.F32 R96, R96, R14, R32 ;  /* 0x0000000e6060723c */ /* 0x000fe20000001820 */
[----:B------:R-:W-:Y:S07]  /*6c70*/  @!P0 BRA `(.L_x_504) ;  /* 0x0000486000008947 */ /* 0x000fee0003800000 */
[----:B---3--:R-:W2:Y:S01]  /*6c80*/  LDL R17, [R1+0x18] ;  /* 0x0000180001117983 */ /* 0x008ea20000100800 */
[----:B------:R-:W-:Y:S01]  /*6c90*/  PLOP3.LUT P1, PT, PT, PT, UP1, 0x80, 0x0 ;  /* 0x000000000000781c */ /* 0x000fe20003f2f018 */
[----:B------:R-:W-:Y:S01]  /*6ca0*/  IMAD.MOV.U32 R103, RZ, RZ, R100 ;  /* 0x000000ffff677224 */ /* 0x000fe200078e0064 */
[----:B------:R-:W-:Y:S01]  /*6cb0*/  PLOP3.LUT P0, PT, PT, PT, UP1, 0x80, 0x0 ;  /* 0x000000000000781c */ /* 0x000fe20003f0f018 */
[----:B------:R-:W-:Y:S01]  /*6cc0*/  IMAD.MOV.U32 R3, RZ, RZ, R101 ;  /* 0x000000ffff037224 */ /* 0x000fe200078e0065 */
[----:B------:R-:W-:-:S02]  /*6cd0*/  UMOV UR22, UR20 ;  /* 0x0000001400167c82 */ /* 0x000fc40008000000 */
[----:B------:R-:W-:Y:S02]  /*6ce0*/  ULDC.64 UR6, c[0x0][0x208] ;  /* 0x0000820000067ab9 */ /* 0x000fe40000000a00 */
[----:B------:R-:W-:-:S05]  /*6cf0*/  ULDC.64 UR4, c[0x0][0x1e0] ;  /* 0x0000780000047ab9 */ /* 0x000fca0000000a00 */
[----:B--2---:R-:W-:-:S05]  /*6d00*/  @P1 IMAD.HI.U32 R0, R17, c[0x0][0x2c8], RZ ;  /* 0x0000b20011001a27 */ /* 0x004fca00078e00ff */
[----:B------:R-:W-:-:S05]  /*6d10*/  @P0 SHF.R.U32.HI R0, RZ, c[0x0][0x2cc], R0 ;  /* 0x0000b300ff000a19 */ /* 0x000fca0000011600 */
[----:B------:R1:W-:Y:S02]  /*6d20*/  @P0 STL [R1+0x10], R0 ;  /* 0x0000100001000387 */ /* 0x0003e40000100800 */
.L_x_505:
[----:B------:R-:W2:Y:S01]  /*6d30*/  LDL.64 R22, [R1+0x20] ;  /* 0x0000200001167983 */ /* 0x000ea20000100a00 */
[----:B------:R-:W-:Y:S01]  /*6d40*/  UISETP.GE.AND UP0, UPT, UR22, URZ, UPT ;  /* 0x0000003f1600728c */ /* 0x000fe2000bf06270 */
[----:B------:R-:W-:Y:S04]  /*6d50*/  DEPBAR.LE SB0, 0x0 ;  /* 0x000080000000791a */ /* 0x000fe80000000000 */
[----:B------:R-:W2:Y:S06]  /*6d60*/  LDL.64 R20, [R1+0x38] ;  /* 0x0000380001147983 */ /* 0x000eac0000100a00 */
[----:B------:R-:W-:Y:S01]  /*6d70*/  BAR.SYNC.DEFER_BLOCKING 0x0 ;  /* 0x0000000000007b1d */ /* 0x000fe20000010000 */
[----:B------:R-:W-:Y:S01]  /*6d80*/  PLOP3.LUT P0, PT, PT, PT, UP0, 0x80, 0x0 ;  /* 0x000000000000781c */ /* 0x000fe20003f0f008 */
[----:B------:R-:W-:Y:S02]  /*6d90*/  @UP0 USHF.R.S32.HI UR20, URZ, 0x1f, UR22 ;  /* 0x0000001f3f140899 */ /* 0x000fe40008011416 */
[----:B------:R-:W-:Y:S02]  /*6da0*/  @UP0 UIMAD.WIDE.U32 UR24, UR22, UR6, URZ ;  /* 0x00000006161802a5 */ /* 0x000fe4000f8e003f */
[----:B------:R-:W-:Y:S04]  /*6db0*/  @UP0 UIMAD UR20, UR20, UR6, URZ ;  /* 0x00000006141402a4 */ /* 0x000fe8000f8e023f */
[----:B------:R-:W-:Y:S01]  /*6dc0*/  @UP0 UIMAD UR20, UR22, UR7, UR20 ;  /* 0x00000007161402a4 */ /* 0x000fe2000f8e0214 */
[----:B-1----:R-:W-:Y:S03]  /*6dd0*/  MOV R0, UR24 ;  /* 0x0000001800007c02 */ /* 0x002fe60008000f00 */
[----:B------:R-:W-:Y:S04]  /*6de0*/  @UP0 UIADD3 UR20, UR25, UR20, URZ ;  /* 0x0000001419140290 */ /* 0x000fe8000fffe03f */
[----:B------:R-:W-:Y:S02]  /*6df0*/  @UP0 UIMAD UR20, UR20, 0x60, URZ ;  /* 0x00000060141408a4 */ /* 0x000fe4000f8e023f */
[----:B------:R-:W-:Y:S01]  /*6e00*/  UISETP.GE.AND UP0, UPT, UR22, 0x1, UPT ;  /* 0x000000011600788c */ /* 0x000fe2000bf06270 */
[----:B------:R-:W1:Y:S08]  /*6e10*/  LDSM.16.M88.4 R8, [R224+0xc100] ;  /* 0x00c10000e008783b */ /* 0x000e700000000200 */
[----:B------:R-:W3:Y:S08]  /*6e20*/  LDSM.16.M88.4 R16, [R224+0xc900] ;  /* 0x00c90000e010783b */ /* 0x000ef00000000200 */
[----:B------:R-:W4:Y:S08]  /*6e30*/  LDSM.16.M88.4 R24, [R224+0xd100] ;  /* 0x00d10000e018783b */ /* 0x000f300000000200 */
[----:B------:R-:W2:Y:S08]  /*6e40*/  LDSM.16.M88.4 R32, [R224+0xd900] ;  /* 0x00d90000e020783b */ /* 0x000eb00000000200 */
[----:B------:R-:W2:Y:S01]  /*6e50*/  LDSM.16.M88.4 R40, [R224+0xe100] ;  /* 0x00e10000e028783b */ /* 0x000ea20000000200 */
[C---:B-1----:R-:W-:Y:S07]  /*6e60*/  HMMA.16816.F32 R4, R156.reuse, R8, RZ ;  /* 0x000000089c04723c */ /* 0x042fee00000018ff */
[----:B------:R-:W1:Y:S01]  /*6e70*/  LDSM.16.M88.4 R48, [R224+0xe900] ;  /* 0x00e90000e030783b */ /* 0x000e620000000200 */
[C---:B------:R-:W-:Y:S07]  /*6e80*/  HMMA.16816.F32 R8, R156.reuse, R10, RZ ;  /* 0x0000000a9c08723c */ /* 0x040fee00000018ff */
[----:B-----5:R-:W1:Y:S01]  /*6e90*/  LDSM.16.M88.4 R152, [R231] ;  /* 0x00000000e798783b */ /* 0x020e620000000200 */
[C---:B---3--:R-:W-:Y:S07]  /*6ea0*/  HMMA.16816.F32 R12, R156.reuse, R16, RZ ;  /* 0x000000109c0c723c */ /* 0x048fee00000018ff */
[----:B------:R-:W4:Y:S01]  /*6eb0*/  LDSM.16.M88.4 R164, [R248] ;  /* 0x00000000f8a4783b */ /* 0x000f220000000200 */
[C---:B------:R-:W-:Y:S07]  /*6ec0*/  HMMA.16816.F32 R16, R156.reuse, R18, RZ ;  /* 0x000000129c10723c */ /* 0x040fee00000018ff */
[----:B------:R-:W1:Y:S08]  /*6ed0*/  LDSM.16.M88.4 R168, [R247] ;  /* 0x00000000f7a8783b */ /* 0x000e700000000200 */
[----:B------:R-:W1:Y:S08]  /*6ee0*/  LDSM.16.M88.4 R172, [R246] ;  /* 0x00000000f6ac783b */ /* 0x000e700000000200 */
[----:B------:R-:W1:Y:S08]  /*6ef0*/  LDSM.16.M88.4 R176, [R245] ;  /* 0x00000000f5b0783b */ /* 0x000e700000000200 */
[----:B------:R-:W1:Y:S08]  /*6f00*/  LDSM.16.M88.4 R180, [R244] ;  /* 0x00000000f4b4783b */ /* 0x000e700000000200 */
[----:B------:R-:W4:Y:S04]  /*6f10*/  LDL R251, [R1+0x10] ;  /* 0x0000100001fb7983 */ /* 0x000f280000100800 */
[----:B------:R-:W4:Y:S04]  /*6f20*/  LDL R250, [R1+0x1c] ;  /* 0x00001c0001fa7983 */ /* 0x000f280000100800 */
[----:B------:R-:W-:Y:S04]  /*6f30*/  STL [R1+0x44], R231 ;  /* 0x000044e701007387 */ /* 0x000fe80000100800 */
[----:B------:R-:W-:Y:S04]  /*6f40*/  STL [R1+0x48], R248 ;  /* 0x000048f801007387 */ /* 0x000fe80000100800 */
[----:B------:R-:W-:Y:S04]  /*6f50*/  STL [R1+0x4c], R247 ;  /* 0x00004cf701007387 */ /* 0x000fe80000100800 */
[----:B------:R-:W-:Y:S04]  /*6f60*/  STL [R1+0x50], R246 ;  /* 0x000050f601007387 */ /* 0x000fe80000100800 */
[----:B------:R-:W-:Y:S01]  /*6f70*/  STL [R1+0x54], R245 ;  /* 0x000054f501007387 */ /* 0x000fe20000100800 */
[----:B--2---:R-:W-:Y:S05]  /*6f80*/  @P0 MOV R21, R23 ;  /* 0x0000001700150202 */ /* 0x004fea0000000f00 */
[----:B------:R-:W-:Y:S04]  /*6f90*/  @P0 IMAD.WIDE.U32 R20, R0, 0x60, R20 ;  /* 0x0000006000140825 */ /* 0x000fe800078e0014 */
[----:B------:R-:W-:Y:S01]  /*6fa0*/  @P0 IMAD.SHL.U32 R0, R20, 0x2, RZ ;  /* 0x0000000214000824 */ /* 0x000fe200078e00ff */
[----:B------:R-:W-:Y:S01]  /*6fb0*/  @P0 IADD3 R2, R21, UR20, RZ ;  /* 0x0000001415020c10 */ /* 0x000fe2000fffe0ff */
[----:B------:R-:W-:Y:S03]  /*6fc0*/  UIMAD UR20, UR22, -0x60, URZ ;  /* 0xffffffa0161478a4 */ /* 0x000fe6000f8e023f */
[----:B------:R-:W-:Y:S02]  /*6fd0*/  @P0 IADD3 R36, P6, R0, c[0x0][0x1f8], RZ ;  /* 0x00007e0000240a10 */ /* 0x000fe40007fde0ff */
[----:B------:R-:W-:Y:S02]  /*6fe0*/  @P0 SHF.L.U64.HI R2, R20, 0x1, R2 ;  /* 0x0000000114020819 */ /* 0x000fe40000010202 */
[C---:B----4-:R-:W-:Y:S01]  /*6ff0*/  HMMA.16816.F32 R20, R156.reuse, R24, RZ ;  /* 0x000000189c14723c */ /* 0x050fe200000018ff */
[----:B------:R-:W-:Y:S02]  /*7000*/  @P0 IADD3 R38, P5, R0, 0x80, RZ ;  /* 0x0000008000260810 */ /* 0x000fe40007fbe0ff */
[----:B------:R-:W-:Y:S02]  /*7010*/  @P0 IADD3.X R37, R2, c[0x0][0x1fc], RZ, P6, !PT ;  /* 0x00007f0002250a10 */ /* 0x000fe400037fe4ff */
[----:B------:R-:W-:Y:S02]  /*7020*/  @P0 IADD3 R38, P1, R38, c[0x0][0x1f8], RZ ;  /* 0x00007e0026260a10 */ /* 0x000fe40007f3e0ff */
[----:B------:R-:W-:Y:S01]  /*7030*/  @P0 IADD3 R0, P6, R0, 0x100, RZ ;  /* 0x0000010000000810 */ /* 0x000fe20007fde0ff */
[C---:B------:R-:W-:Y:S01]  /*7040*/  HMMA.16816.F32 R24, R156.reuse, R26, RZ ;  /* 0x0000001a9c18723c */ /* 0x040fe200000018ff */
[----:B------:R-:W-:Y:S01]  /*7050*/  @!PT LDS RZ, [RZ] ;  /* 0x00000000fffff984 */ /* 0x000fe20000000800 */
[----:B------:R-:W-:Y:S01]  /*7060*/  @!PT LDS RZ, [RZ] ;  /* 0x00000000fffff984 */ /* 0x000fe20000000800 */
[----:B------:R-:W-:Y:S01]  /*7070*/  @!PT LDS RZ, [RZ] ;  /* 0x00000000fffff984 */ /* 0x000fe20000000800 */
[----:B------:R2:W-:Y:S03]  /*7080*/  @P0 LDGSTS.E.BYPASS.LTC128B.128 [R249+0x100], [R36.64], !P4 ;  /* 0x0010000024f90fae */ /* 0x0005e6000e101d52 */
[--C-:B------:R-:W-:Y:S02]  /*7090*/  @P0 IADD3.X R39, RZ, c[0x0][0x1fc], R2.reuse, P1, P5 ;  /* 0x00007f00ff270a10 */ /* 0x100fe40000fea402 */
[----:B------:R-:W-:Y:S02]  /*70a0*/  @P0 IADD3 R46, P5, R0, c[0x0][0x1f8], RZ ;  /* 0x00007e00002e0a10 */ /* 0x000fe40007fbe0ff */
[C---:B------:R-:W-:Y:S01]  /*70b0*/  HMMA.16816.F32 R28, R156.reuse, R32, RZ ;  /* 0x000000209c1c723c */ /* 0x040fe200000018ff */
[----:B------:R4:W-:Y:S03]  /*70c0*/  @P0 LDGSTS.E.BYPASS.LTC128B.128 [R249+0x3100], [R38.64], !P3 ;  /* 0x0310000026f90fae */ /* 0x0009e6000d901d52 */
[----:B------:R-:W-:Y:S01]  /*70d0*/  @P0 IADD3.X R47, RZ, c[0x0][0x1fc], R2, P5, P6 ;  /* 0x00007f00ff2f0a10 */ /* 0x000fe20002fec402 */
[----:B------:R-:W-:Y:S03]  /*70e0*/  IMAD.U32 R2, RZ, RZ, UR12 ;  /* 0x0000000cff027e24 */ /* 0x000fe6000f8e00ff */
[C---:B------:R-:W-:Y:S01]  /*70f0*/  HMMA.16816.F32 R32, R156.reuse, R34, RZ ;  /* 0x000000229c20723c */ /* 0x040fe200000018ff */
[----:B------:R1:W-:Y:S08]  /*7100*/  @P0 LDGSTS.E.BYPASS.LTC128B.128 [R249+0x6100], [R46.64], !P2 ;  /* 0x061000002ef90fae */ /* 0x0003f0000d101d52 */
[----:B------:R1:W3:Y:S03]  /*7110*/  LDL R0, [R1+0x18] ;  /* 0x0000180001007983 */ /* 0x0002e60000100800 */
[----:B--2---:R-:W-:Y:S04]  /*7120*/  @P0 IADD3 R36, P1, R36, UR10, RZ ;  /* 0x0000000a24240c10 */ /* 0x004fe8000ff3e0ff */
[----:B------:R-:W-:Y:S02]  /*7130*/  @P0 IADD3.X R37, R37, UR13, RZ, P1, !PT ;  /* 0x0000000d25250c10 */ /* 0x000fe40008ffe4ff */
[----:B------:R-:W-:Y:S03]  /*7140*/  @P0 IADD3 R44, P1, R36, UR10, RZ ;  /* 0x0000000a242c0c10 */ /* 0x000fe6000ff3e0ff */
[----:B------:R4:W-:Y:S01]  /*7150*/  @P0 LDGSTS.E.BYPASS.LTC128B.128 [R249+0x1100], [R36.64], !P4 ;  /* 0x0110000024f90fae */ /* 0x0009e2000e101d52 */
[----:B------:R-:W-:Y:S07]  /*7160*/  @P0 IADD3.X R45, R37, UR13, RZ, P1, !PT ;  /* 0x0000000d252d0c10 */ /* 0x000fee0008ffe4ff */
[----:B------:R4:W-:Y:S08]  /*7170*/  @P0 LDGSTS.E.BYPASS.LTC128B.128 [R249+0x4100], [R36.64+0x80], !P3 ;  /* 0x0410008024f90fae */ /* 0x0009f0000d901d52 */
[----:B------:R4:W-:Y:S08]  /*7180*/  @P0 LDGSTS.E.BYPASS.LTC128B.128 [R249+0x7100], [R36.64+0x100], !P2 ;  /* 0x0710010024f90fae */ /* 0x0009f0000d101d52 */
[----:B------:R1:W-:Y:S08]  /*7190*/  @P0 LDGSTS.E.BYPASS.LTC128B.128 [R249+0x2100], [R44.64], !P4 ;  /* 0x021000002cf90fae */ /* 0x0003f0000e101d52 */
[----:B------:R1:W-:Y:S08]  /*71a0*/  @P0 LDGSTS.E.BYPASS.LTC128B.128 [R249+0x5100], [R44.64+0x80], !P3 ;  /* 0x051000802cf90fae */ /* 0x0003f0000d901d52 */
[----:B------:R1:W-:Y:S01]  /*71b0*/  @P0 LDGSTS.E.BYPASS.LTC128B.128 [R249+0x8100], [R44.64+0x100], !P2 ;  /* 0x081001002cf90fae */ /* 0x0003e2000d101d52 */
[----:B------:R-:W-:Y:S01]  /*71c0*/  PLOP3.LUT P0, PT, PT, PT, UP1, 0x80, 0x0 ;  /* 0x000000000000781c */ /* 0x000fe20003f0f018 */
[C---:B----4-:R-:W-:Y:S06]  /*71d0*/  HMMA.16816.F32 R36, R156.reuse, R40, RZ ;  /* 0x000000289c24723c */ /* 0x050fec00000018ff */
[----:B------:R-:W0:Y:S02]  /*71e0*/  LDGDEPBAR ;  /* 0x00000000000079af */ /* 0x000e240000000000 */
[C---:B------:R-:W-:Y:S08]  /*71f0*/  HMMA.16816.F32 R40, R156.reuse, R42, RZ ;  /* 0x0000002a9c28723c */ /* 0x040ff000000018ff */
[C---:B-1----:R-:W-:Y:S08]  /*7200*/  HMMA.16816.F32 R44, R156.reuse, R48, RZ ;  /* 0x000000309c2c723c */ /* 0x042ff000000018ff */
[----:B------:R-:W-:Y:S08]  /*7210*/  HMMA.16816.F32 R48, R156, R50, RZ ;  /* 0x000000329c30723c */ /* 0x000ff000000018ff */
[C---:B------:R-:W-:Y:S08]  /*7220*/  HMMA.16816.F32 R4, R160.reuse, R152, R4 ;  /* 0x00000098a004723c */ /* 0x040ff00000001804 */
        /* <DEDUP_REMOVED lines=13> */
[----:B------:R-:W4:Y:S07]  /*7300*/  LDSM.16.M88.4 R176, [R230+0xe100] ;  /* 0x00e10000e6b0783b */ /* 0x000f2e0000000200 */
[C---:B------:R-:W-:Y:S08]  /*7310*/  HMMA.16816.F32 R44, R160.reuse, R180, R44 ;  /* 0x000000b4a02c723c */ /* 0x040ff0000000182c */
[----:B------:R-:W-:Y:S08]  /*7320*/  HMMA.16816.F32 R48, R160, R182, R48 ;  /* 0x000000b6a030723c */ /* 0x000ff00000001830 */
[C---:B-1----:R-:W-:Y:S08]  /*7330*/  HMMA.16816.F32 R4, R184.reuse, R152, R4 ;  /* 0x00000098b804723c */ /* 0x042ff00000001804 */
[C---:B------:R-:W-:Y:S01]  /*7340*/  HMMA.16816.F32 R8, R184.reuse, R154, R8 ;  /* 0x0000009ab808723c */ /* 0x040fe20000001808 */
[----:B------:R-:W1:Y:S07]  /*7350*/  LDSM.16.M88.4 R152, [R230+0xe900] ;  /* 0x00e90000e698783b */ /* 0x000e6e0000000200 */
[C---:B--2---:R-:W-:Y:S08]  /*7360*/  HMMA.16816.F32 R12, R184.reuse, R164, R12 ;  /* 0x000000a4b80c723c */ /* 0x044ff0000000180c */
[C---:B------:R-:W-:Y:S01]  /*7370*/  HMMA.16816.F32 R16, R184.reuse, R166, R16 ;  /* 0x000000a6b810723c */ /* 0x040fe20000001810 */
[----:B------:R-:W2:Y:S07]  /*7380*/  LDSM.16.M88.4 R164, [R227] ;  /* 0x00000000e3a4783b */ /* 0x000eae0000000200 */
[C---:B----4-:R-:W-:Y:S08]  /*7390*/  HMMA.16816.F32 R20, R184.reuse, R168, R20 ;  /* 0x000000a8b814723c */ /* 0x050ff00000001814 */
[C---:B------:R-:W-:Y:S01]  /*73a0*/  HMMA.16816.F32 R24, R184.reuse, R170, R24 ;  /* 0x000000aab818723c */ /* 0x040fe20000001818 */
[----:B------:R-:W4:Y:S07]  /*73b0*/  LDSM.16.M88.4 R168, [R227+0x800] ;  /* 0x00080000e3a8783b */ /* 0x000f2e0000000200 */
[C---:B------:R-:W-:Y:S08]  /*73c0*/  HMMA.16816.F32 R28, R184.reuse, R172, R28 ;  /* 0x000000acb81c723c */ /* 0x040ff0000000181c */
[C---:B------:R-:W-:Y:S01]  /*73d0*/  HMMA.16816.F32 R32, R184.reuse, R174, R32 ;  /* 0x000000aeb820723c */ /* 0x040fe20000001820 */
[----:B------:R-:W3:Y:S07]  /*73e0*/  LDSM.16.M88.4 R172, [R227+0x1000] ;  /* 0x00100000e3ac783b */ /* 0x000eee0000000200 */
[C---:B------:R-:W-:Y:S08]  /*73f0*/  HMMA.16816.F32 R36, R184.reuse, R176, R36 ;  /* 0x000000b0b824723c */ /* 0x040ff00000001824 */
[C---:B------:R-:W-:Y:S01]  /*7400*/  HMMA.16816.F32 R40, R184.reuse, R178, R40 ;  /* 0x000000b2b828723c */ /* 0x040fe20000001828 */
[----:B------:R-:W4:Y:S07]  /*7410*/  LDSM.16.M88.4 R176, [R227+0x1800] ;  /* 0x00180000e3b0783b */ /* 0x000f2e0000000200 */
[C---:B-1----:R-:W-:Y:S08]  /*7420*/  HMMA.16816.F32 R44, R184.reuse, R152, R44 ;  /* 0x00000098b82c723c */ /* 0x042ff0000000182c */
[----:B------:R-:W-:Y:S01]  /*7430*/  HMMA.16816.F32 R48, R184, R154, R48 ;  /* 0x0000009ab830723c */ /* 0x000fe20000001830 */
[----:B------:R-:W1:Y:S07]  /*7440*/  LDSM.16.M88.4 R152, [R227+0x2000] ;  /* 0x00200000e398783b */ /* 0x000e6e0000000200 */
[C---:B--2---:R-:W-:Y:S08]  /*7450*/  HMMA.16816.F32 R4, R188.reuse, R164, R4 ;  /* 0x000000a4bc04723c */ /* 0x044ff00000001804 */
[C---:B------:R-:W-:Y:S01]  /*7460*/  HMMA.16816.F32 R8, R188.reuse, R166, R8 ;  /* 0x000000a6bc08723c */ /* 0x040fe20000001808 */
[----:B------:R-:W2:Y:S03]  /*7470*/  LDSM.16.M88.4 R164, [R227+0x2800] ;  /* 0x00280000e3a4783b */ /* 0x000ea60000000200 */
[----:B---3--:R-:W-:Y:S04]  /*7480*/  @P0 MOV R0, R251 ;  /* 0x000000fb00000202 */ /* 0x008fe80000000f00 */
[C---:B----4-:R-:W-:Y:S08]  /*7490*/  HMMA.16816.F32 R12, R188.reuse, R168, R12 ;  /* 0x000000a8bc0c723c */ /* 0x050ff0000000180c */
[C---:B------:R-:W-:Y:S01]  /*74a0*/  HMMA.16816.F32 R16, R188.reuse, R170, R16 ;  /* 0x000000aabc10723c */ /* 0x040fe20000001810 */
[----:B------:R-:W3:Y:S07]  /*74b0*/  LDSM.16.M88.4 R168, [R224+0xf100] ;  /* 0x00f10000e0a8783b */ /* 0x000eee0000000200 */
[C---:B------:R-:W-:Y:S08]  /*74c0*/  HMMA.16816.F32 R20, R188.reuse, R172, R20 ;  /* 0x000000acbc14723c */ /* 0x040ff00000001814 */
[C---:B------:R-:W-:Y:S01]  /*74d0*/  HMMA.16816.F32 R24, R188.reuse, R174, R24 ;  /* 0x000000aebc18723c */ /* 0x040fe20000001818 */
[----:B------:R-:W4:Y:S07]  /*74e0*/  LDSM.16.M88.4 R172, [R224+0xf900] ;  /* 0x00f90000e0ac783b */ /* 0x000f2e0000000200 */
[C---:B------:R-:W-:Y:S08]  /*74f0*/  HMMA.16816.F32 R28, R188.reuse, R176, R28 ;  /* 0x000000b0bc1c723c */ /* 0x040ff0000000181c */
[C---:B------:R-:W-:Y:S01]  /*7500*/  HMMA.16816.F32 R32, R188.reuse, R178, R32 ;  /* 0x000000b2bc20723c */ /* 0x040fe20000001820 */
[----:B------:R-:W4:Y:S07]  /*7510*/  LDSM.16.M88.4 R176, [R224+0x10100] ;  /* 0x01010000e0b0783b */ /* 0x000f2e0000000200 */
[C---:B-1----:R-:W-:Y:S08]  /*7520*/  HMMA.16816.F32 R36, R188.reuse, R152, R36 ;  /* 0x00000098bc24723c */ /* 0x042ff00000001824 */
[C---:B------:R-:W-:Y:S01]  /*7530*/  HMMA.16816.F32 R40, R188.reuse, R154, R40 ;  /* 0x0000009abc28723c */ /* 0x040fe20000001828 */
[----:B------:R-:W1:Y:S07]  /*7540*/  LDSM.16.M88.4 R152, [R224+0x10900] ;  /* 0x01090000e098783b */ /* 0x000e6e0000000200 */
[C---:B--2---:R-:W-:Y:S08]  /*7550*/  HMMA.16816.F32 R44, R188.reuse, R164, R44 ;  /* 0x000000a4bc2c723c */ /* 0x044ff0000000182c */
[----:B------:R-:W-:Y:S01]  /*7560*/  HMMA.16816.F32 R48, R188, R166, R48 ;  /* 0x000000a6bc30723c */ /* 0x000fe20000001830 */
[----:B------:R-:W2:Y:S07]  /*7570*/  LDSM.16.M88.4 R164, [R224+0x11100] ;  /* 0x01110000e0a4783b */ /* 0x000eae0000000200 */
[C---:B---3--:R-:W-:Y:S08]  /*7580*/  HMMA.16816.F32 R4, R192.reuse, R168, R4 ;  /* 0x000000a8c004723c */ /* 0x048ff00000001804 */
[C---:B------:R-:W-:Y:S01]  /*7590*/  HMMA.16816.F32 R8, R192.reuse, R170, R8 ;  /* 0x000000aac008723c */ /* 0x040fe20000001808 */
[----:B------:R-:W3:Y:S07]  /*75a0*/  LDSM.16.M88.4 R168, [R224+0x11900] ;  /* 0x01190000e0a8783b */ /* 0x000eee0000000200 */
[C---:B----4-:R-:W-:Y:S08]  /*75b0*/  HMMA.16816.F32 R12, R192.reuse, R172, R12 ;  /* 0x000000acc00c723c */ /* 0x050ff0000000180c */
[C---:B------:R-:W-:Y:S01]  /*75c0*/  HMMA.16816.F32 R16, R192.reuse, R174, R16 ;  /* 0x000000aec010723c */ /* 0x040fe20000001810 */
[----:B------:R-:W4:Y:S07]  /*75d0*/  LDSM.16.M88.4 R172, [R243] ;  /* 0x00000000f3ac783b */ /* 0x000f2e0000000200 */
[C---:B------:R-:W-:Y:S08]  /*75e0*/  HMMA.16816.F32 R20, R192.reuse, R176, R20 ;  /* 0x000000b0c014723c */ /* 0x040ff00000001814 */
[C---:B------:R-:W-:Y:S01]  /*75f0*/  HMMA.16816.F32 R24, R192.reuse, R178, R24 ;  /* 0x000000b2c018723c */ /* 0x040fe20000001818 */
[----:B------:R-:W4:Y:S07]  /*7600*/  LDSM.16.M88.4 R176, [R242] ;  /* 0x00000000f2b0783b */ /* 0x000f2e0000000200 */
[C---:B-1----:R-:W-:Y:S08]  /*7610*/  HMMA.16816.F32 R28, R192.reuse, R152, R28 ;  /* 0x00000098c01c723c */ /* 0x042ff0000000181c */
[C---:B------:R-:W-:Y:S01]  /*7620*/  HMMA.16816.F32 R32, R192.reuse, R154, R32 ;  /* 0x0000009ac020723c */ /* 0x040fe20000001820 */
[----:B------:R-:W1:Y:S07]  /*7630*/  LDSM.16.M88.4 R152, [R241] ;  /* 0x00000000f198783b */ /* 0x000e6e0000000200 */
[C---:B--2---:R-:W-:Y:S08]  /*7640*/  HMMA.16816.F32 R36, R192.reuse, R164, R36 ;  /* 0x000000a4c024723c */ /* 0x044ff00000001824 */
[C---:B------:R-:W-:Y:S01]  /*7650*/  HMMA.16816.F32 R40, R192.reuse, R166, R40 ;  /* 0x000000a6c028723c */ /* 0x040fe20000001828 */
[----:B------:R-:W2:Y:S07]  /*7660*/  LDSM.16.M88.4 R164, [R240] ;  /* 0x00000000f0a4783b */ /* 0x000eae0000000200 */
[C---:B---3--:R-:W-:Y:S08]  /*7670*/  HMMA.16816.F32 R44, R192.reuse, R168, R44 ;  /* 0x000000a8c02c723c */ /* 0x048ff0000000182c */
[----:B------:R-:W-:Y:S01]  /*7680*/  HMMA.16816.F32 R48, R192, R170, R48 ;  /* 0x000000aac030723c */ /* 0x000fe20000001830 */
[----:B------:R-:W3:Y:S07]  /*7690*/  LDSM.16.M88.4 R168, [R239] ;  /* 0x00000000efa8783b */ /* 0x000eee0000000200 */
[C---:B----4-:R-:W-:Y:S08]  /*76a0*/  HMMA.16816.F32 R4, R196.reuse, R172, R4 ;  /* 0x000000acc404723c */ /* 0x050ff00000001804 */
[C---:B------:R-:W-:Y:S01]  /*76b0*/  HMMA.16816.F32 R8, R196.reuse, R174, R8 ;  /* 0x000000aec408723c */ /* 0x040fe20000001808 */
[----:B------:R-:W4:Y:S07]  /*76c0*/  LDSM.16.M88.4 R172, [R238] ;  /* 0x00000000eeac783b */ /* 0x000f2e0000000200 */
[C---:B------:R-:W-:Y:S08]  /*76d0*/  HMMA.16816.F32 R12, R196.reuse, R176, R12 ;  /* 0x000000b0c40c723c */ /* 0x040ff0000000180c */
[C---:B------:R-:W-:Y:S01]  /*76e0*/  HMMA.16816.F32 R16, R196.reuse, R178, R16 ;  /* 0x000000b2c410723c */ /* 0x040fe20000001810 */
[----:B------:R-:W4:Y:S07]  /*76f0*/  LDSM.16.M88.4 R176, [R230+0xf100] ;  /* 0x00f10000e6b0783b */ /* 0x000f2e0000000200 */
        /* <DEDUP_REMOVED lines=9> */
[C---:B----4-:R-:W-:Y:S08]  /*7790*/  HMMA.16816.F32 R44, R196.reuse, R172, R44 ;  /* 0x000000acc42c723c */ /* 0x050ff0000000182c */
[----:B------:R-:W-:Y:S01]  /*77a0*/  HMMA.16816.F32 R48, R196, R174, R48 ;  /* 0x000000aec430723c */ /* 0x000fe20000001830 */
        /* <DEDUP_REMOVED lines=14> */
[C---:B------:R-:W-:Y:S01]  /*7890*/  HMMA.16816.F32 R40, R200.reuse, R174, R40 ;  /* 0x000000aec828723c */ /* 0x040fe20000001828 */
[----:B------:R-:W4:Y:S07]  /*78a0*/  LDSM.16.M88.4 R172, [R227+0x4800] ;  /* 0x00480000e3ac783b */ /* 0x000f2e0000000200 */
[C---:B------:R-:W-:Y:S08]  /*78b0*/  HMMA.16816.F32 R44, R200.reuse, R176, R44 ;  /* 0x000000b0c82c723c */ /* 0x040ff0000000182c */
[----:B------:R-:W-:Y:S01]  /*78c0*/  HMMA.16816.F32 R48, R200, R178, R48 ;  /* 0x000000b2c830723c */ /* 0x000fe20000001830 */
        /* <DEDUP_REMOVED lines=21> */
[----:B------:R-:W2:Y:S07]  /*7a20*/  LDSM.16.M88.4 R164, [R224+0x14900] ;  /* 0x01490000e0a4783b */ /* 0x000eae0000000200 */
[C---:B---3--:R-:W-:Y:S08]  /*7a30*/  HMMA.16816.F32 R12, R208.reuse, R168, R12 ;  /* 0x000000a8d00c723c */ /* 0x048ff0000000180c */
[C---:B------:R-:W-:Y:S01]  /*7a40*/  HMMA.16816.F32 R16, R208.reuse, R170, R16 ;  /* 0x000000aad010723c */ /* 0x040fe20000001810 */
[----:B------:R-:W3:Y:S07]  /*7a50*/  LDSM.16.M88.4 R168, [R237] ;  /* 0x00000000eda8783b */ /* 0x000eee0000000200 */
        /* <DEDUP_REMOVED lines=10> */
[----:B------:R-:W-:Y:S01]  /*7b00*/  HMMA.16816.F32 R48, R208, R166, R48 ;  /* 0x000000a6d030723c */ /* 0x000fe20000001830 */
[----:B------:R-:W2:Y:S07]  /*7b10*/  LDSM.16.M88.4 R164, [R233] ;  /* 0x00000000e9a4783b */ /* 0x000eae0000000200 */
[C---:B---3--:R-:W-:Y:S08]  /*7b20*/  HMMA.16816.F32 R4, R212.reuse, R168, R4 ;  /* 0x000000a8d404723c */ /* 0x048ff00000001804 */
[C---:B------:R-:W-:Y:S01]  /*7b30*/  HMMA.16816.F32 R8, R212.reuse, R170, R8 ;  /* 0x000000aad408723c */ /* 0x040fe20000001808 */
[----:B------:R-:W3:Y:S07]  /*7b40*/  LDSM.16.M88.4 R168, [R232] ;  /* 0x00000000e8a8783b */ /* 0x000eee0000000200 */
[C---:B----4-:R-:W-:Y:S08]  /*7b50*/  HMMA.16816.F32 R12, R212.reuse, R172, R12 ;  /* 0x000000acd40c723c */ /* 0x050ff0000000180c */
        /* <DEDUP_REMOVED lines=24> */
[C---:B------:R-:W-:Y:S08]  /*7ce0*/  HMMA.16816.F32 R32, R216.reuse, R166, R32 ;  /* 0x000000a6d820723c */ /* 0x040ff00000001820 */
[C---:B---3--:R-:W-:Y:S08]  /*7cf0*/  HMMA.16816.F32 R36, R216.reuse, R168, R36 ;  /* 0x000000a8d824723c */ /* 0x048ff00000001824 */
[C---:B------:R-:W-:Y:S08]  /*7d00*/  HMMA.16816.F32 R40, R216.reuse, R170, R40 ;  /* 0x000000aad828723c */ /* 0x040ff00000001828 */
[C---:B----4-:R-:W-:Y:S08]  /*7d10*/  HMMA.16816.F32 R44, R216.reuse, R172, R44 ;  /* 0x000000acd82c723c */ /* 0x050ff0000000182c */
        /* <DEDUP_REMOVED lines=8> */
[----:B------:R-:W-:Y:S03]  /*7da0*/  MUFU.TANH R173, R4 ;  /* 0x0000000400ad7308 */ /* 0x000fe60000002400 */
[----:B------:R-:W-:Y:S02]  /*7db0*/  FMUL.FTZ R7, R7, c[0x0][0x320] ;  /* 0x0000c80007077a20 */ /* 0x000fe40000410000 */
[----:B------:R-:W-:Y:S02]  /*7dc0*/  FMUL.FTZ R8, R8, c[0x0][0x320] ;  /* 0x0000c80008087a20 */ /* 0x000fe40000410000 */
[----:B------:R-:W-:Y:S02]  /*7dd0*/  FMUL.FTZ R9, R9, c[0x0][0x320] ;  /* 0x0000c80009097a20 */ /* 0x000fe40000410000 */
[----:B------:R-:W-:Y:S01]  /*7de0*/  FMUL.FTZ R10, R10, c[0x0][0x320] ;  /* 0x0000c8000a0a7a20 */ /* 0x000fe20000410000 */
[----:B------:R-:W1:Y:S01]  /*7df0*/  MUFU.TANH R172, R5 ;  /* 0x0000000500ac7308 */ /* 0x000e620000002400 */
[----:B------:R-:W-:Y:S02]  /*7e00*/  FMUL.FTZ R11, R11, c[0x0][0x320] ;  /* 0x0000c8000b0b7a20 */ /* 0x000fe40000410000 */
        /* <DEDUP_REMOVED lines=8> */
[----:B------:R-:W-:Y:S03]  /*7e90*/  FMUL.FTZ R19, R19, c[0x0][0x320] ;  /* 0x0000c80013137a20 */ /* 0x000fe60000410000 */
[----:B------:R3:W-:Y:S10]  /*7ea0*/  MUFU.TANH R165, R7 ;  /* 0x0000000700a57308 */ /* 0x0007f40000002400 */
[----:B------:R-:W-:Y:S10]  /*7eb0*/  MUFU.TANH R164, R8 ;  /* 0x0000000800a47308 */ /* 0x000ff40000002400 */
[----:B------:R-:W4:Y:S01]  /*7ec0*/  MUFU.TANH R102, R9 ;  /* 0x0000000900667308 */ /* 0x000f220000002400 */
[----:B---3--:R-:W3:Y:S09]  /*7ed0*/  LDSM.16.M88.4 R4, [R227+0x7000] ;  /* 0x00700000e304783b */ /* 0x008ef20000000200 */
[----:B------:R-:W1:Y:S10]  /*7ee0*/  MUFU.TANH R101, R10 ;  /* 0x0000000a00657308 */ /* 0x000e740000002400 */
[----:B------:R1:W-:Y:S10]  /*7ef0*/  MUFU.TANH R100, R11 ;  /* 0x0000000b00647308 */ /* 0x0003f40000002400 */
[----:B------:R-:W-:Y:S10]  /*7f00*/  MUFU.TANH R17, R17 ;  /* 0x0000001100117308 */ /* 0x000ff40000002400 */
[----:B------:R-:W-:Y:S01]  /*7f10*/  MUFU.TANH R18, R18 ;  /* 0x0000001200127308 */ /* 0x000fe20000002400 */
[C---:B---3--:R-:W-:Y:S01]  /*7f20*/  HMMA.16816.F32 R20, R220.reuse, R4, R20 ;  /* 0x00000004dc14723c */ /* 0x048fe20000001814 */
[----:B-1----:R-:W1:Y:S08]  /*7f30*/  LDSM.16.M88.4 R8, [R227+0x7800] ;  /* 0x00780000e308783b */ /* 0x002e700000000200 */
[----:B------:R2:W3:Y:S01]  /*7f40*/  MUFU.TANH R167, R13 ;  /* 0x0000000d00a77308 */ /* 0x0004e20000002400 */
[C---:B------:R-:W-:Y:S01]  /*7f50*/  HMMA.16816.F32 R24, R220.reuse, R6, R24 ;  /* 0x00000006dc18723c */ /* 0x040fe20000001818 */
[----:B------:R-:W2:Y:S08]  /*7f60*/  LDSM.16.M88.4 R4, [R227+0x8000] ;  /* 0x00800000e304783b */ /* 0x000eb00000000200 */
[----:B------:R4:W-:Y:S05]  /*7f70*/  MUFU.TANH R166, R12 ;  /* 0x0000000c00a67308 */ /* 0x0009ea0000002400 */
[----:B------:R-:W-:Y:S02]  /*7f80*/  FMUL.FTZ R21, R21, c[0x0][0x320] ;  /* 0x0000c80015157a20 */ /* 0x000fe40000410000 */
[----:B------:R-:W-:Y:S03]  /*7f90*/  FMUL.FTZ R22, R22, c[0x0][0x320] ;  /* 0x0000c80016167a20 */ /* 0x000fe60000410000 */
[----:B------:R2:W2:Y:S01]  /*7fa0*/  MUFU.TANH R168, R14 ;  /* 0x0000000e00a87308 */ /* 0x0004a20000002400 */
[----:B------:R-:W-:Y:S02]  /*7fb0*/  FMUL.FTZ R23, R23, c[0x0][0x320] ;  /* 0x0000c80017177a20 */ /* 0x000fe40000410000 */
[----:B------:R-:W-:Y:S02]  /*7fc0*/  FMUL.FTZ R20, R20, c[0x0][0x320] ;  /* 0x0000c80014147a20 */ /* 0x000fe40000410000 */
[----:B------:R-:W-:Y:S02]  /*7fd0*/  FMUL.FTZ R25, R25, c[0x0][0x320] ;  /* 0x0000c80019197a20 */ /* 0x000fe40000410000 */
[----:B------:R-:W-:Y:S02]  /*7fe0*/  FMUL.FTZ R24, R24, c[0x0][0x320] ;  /* 0x0000c80018187a20 */ /* 0x000fe40000410000 */
[----:B------:R-:W-:Y:S01]  /*7ff0*/  FMUL.FTZ R26, R26, c[0x0][0x320] ;  /* 0x0000c8001a1a7a20 */ /* 0x000fe20000410000 */
[----:B------:R-:W3:Y:S01]  /*8000*/  MUFU.TANH R21, R21 ;  /* 0x0000001500157308 */ /* 0x000ee20000002400 */
[----:B------:R-:W-:Y:S01]  /*8010*/  FMUL.FTZ R27, R27, c[0x0][0x320] ;  /* 0x0000c8001b1b7a20 */ /* 0x000fe20000410000 */
[C---:B-1----:R-:W-:Y:S08]  /*8020*/  HMMA.16816.F32 R28, R220.reuse, R8, R28 ;  /* 0x00000008dc1c723c */ /* 0x042ff0000000181c */
[----:B------:R-:W1:Y:S01]  /*8030*/  MUFU.TANH R22, R22 ;  /* 0x0000001600167308 */ /* 0x000e620000002400 */
[C---:B------:R-:W-:Y:S01]  /*8040*/  HMMA.16816.F32 R32, R220.reuse, R10, R32 ;  /* 0x0000000adc20723c */ /* 0x040fe20000001820 */
[----:B------:R-:W1:Y:S01]  /*8050*/  LDSM.16.M88.4 R8, [R227+0x8800] ;  /* 0x00880000e308783b */ /* 0x000e620000000200 */
[----:B------:R-:W-:Y:S06]  /*8060*/  DEPBAR.LE SB0, 0x0 ;  /* 0x000080000000791a */ /* 0x000fec0000000000 */
[C---:B--2---:R-:W-:Y:S01]  /*8070*/  HMMA.16816.F32 R36, R220.reuse, R4, R36 ;  /* 0x00000004dc24723c */ /* 0x044fe20000001824 */
[----:B------:R-:W2:Y:S01]  /*8080*/  SHFL.IDX PT, R5, R0, RZ, 0x1c1f ;  /* 0x001c1fff00057589 */ /* 0x000ea200000e0000 */
[----:B------:R1:W1:Y:S06]  /*8090*/  MUFU.TANH R169, R15 ;  /* 0x0000000f00a97308 */ /* 0x00026c0000002400 */
[C---:B------:R-:W-:Y:S01]  /*80a0*/  HMMA.16816.F32 R40, R220.reuse, R6, R40 ;  /* 0x00000006dc28723c */ /* 0x040fe20000001828 */
[----:B------:R2:W1:Y:S03]  /*80b0*/  SHFL.IDX PT, R4, R0, 0x1, 0x1c1f ;  /* 0x003c1f0000047f89 */ /* 0x00046600000e0000 */
[----:B------:R3:W-:Y:S01]  /*80c0*/  MUFU.TANH R170, R16 ;  /* 0x0000001000aa7308 */ /* 0x0007e20000002400 */
[----:B------:R-:W-:Y:S02]  /*80d0*/  FMUL.FTZ R29, R29, c[0x0][0x320] ;  /* 0x0000c8001d1d7a20 */ /* 0x000fe40000410000 */
[----:B------:R-:W-:Y:S02]  /*80e0*/  FMUL.FTZ R30, R30, c[0x0][0x320] ;  /* 0x0000c8001e1e7a20 */ /* 0x000fe40000410000 */
[----:B------:R-:W-:Y:S03]  /*80f0*/  FMUL.FTZ R31, R31, c[0x0][0x320] ;  /* 0x0000c8001f1f7a20 */ /* 0x000fe60000410000 */
[----:B------:R-:W-:Y:S02]  /*8100*/  FMUL.FTZ R28, R28, c[0x0][0x320] ;  /* 0x0000c8001c1c7a20 */ /* 0x000fe40000410000 */
[----:B------:R-:W3:Y:S01]  /*8110*/  MUFU.TANH R25, R25 ;  /* 0x0000001900197308 */ /* 0x000ee20000002400 */
[----:B------:R-:W-:Y:S01]  /*8120*/  BAR.SYNC.DEFER_BLOCKING 0x0 ;  /* 0x0000000000007b1d */ /* 0x000fe20000010000 */
[----:B------:R-:W-:Y:S02]  /*8130*/  FMUL.FTZ R36, R36, c[0x0][0x320] ;  /* 0x0000c80024247a20 */ /* 0x000fe40000410000 */
[----:B------:R-:W-:Y:S02]  /*8140*/  FMUL.FTZ R37, R37, c[0x0][0x320] ;  /* 0x0000c80025257a20 */ /* 0x000fe40000410000 */
[----:B------:R-:W-:Y:S02]  /*8150*/  FMUL.FTZ R38, R38, c[0x0][0x320] ;  /* 0x0000c80026267a20 */ /* 0x000fe40000410000 */
[----:B------:R-:W-:Y:S01]  /*8160*/  FMUL.FTZ R39, R39, c[0x0][0x320] ;  /* 0x0000c80027277a20 */ /* 0x000fe20000410000 */
[----:B--2---:R-:W-:Y:S01]  /*8170*/  MOV R0, UR20 ;  /* 0x0000001400007c02 */ /* 0x004fe20008000f00 */
[C---:B-1----:R-:W-:Y:S01]  /*8180*/  HMMA.16816.F32 R44, R220.reuse, R8, R44 ;  /* 0x00000008dc2c723c */ /* 0x042fe2000000182c */
[----:B------:R-:W-:Y:S02]  /*8190*/  UIADD3 UR20, UR22, -0x1, URZ ;  /* 0xffffffff16147890 */ /* 0x000fe4000fffe03f */
[----:B------:R-:W-:Y:S01]  /*81a0*/  IADD3 R0, -R250, 0x1, R0 ;  /* 0x00000001fa007810 */ /* 0x000fe20007ffe100 */
[----:B------:R-:W-:Y:S01]  /*81b0*/  FMUL.FTZ R32, R32, c[0x0][0x320] ;  /* 0x0000c80020207a20 */ /* 0x000fe20000410000 */
[----:B------:R-:W-:Y:S01]  /*81c0*/  @UP0 UIMAD.WIDE.U32 UR24, UR20, UR4, URZ ;  /* 0x00000004141802a5 */ /* 0x000fe2000f8e003f */
[----:B------:R-:W-:Y:S01]  /*81d0*/  FMUL.FTZ R41, R41, c[0x0][0x320] ;  /* 0x0000c80029297a20 */ /* 0x000fe20000410000 */
[----:B------:R-:W-:Y:S01]  /*81e0*/  IADD3 R0, -R2, UR8, R0 ;  /* 0x0000000802007c10 */ /* 0x000fe2000fffe100 */
[----:B------:R-:W-:Y:S01]  /*81f0*/  HMMA.16816.F32 R48, R220, R10, R48 ;  /* 0x0000000adc30723c */ /* 0x000fe20000001830 */
[----:B------:R-:W-:Y:S03]  /*8200*/  @UP0 USHF.R.S32.HI UR23, URZ, 0x1f, UR20 ;  /* 0x0000001f3f170899 */ /* 0x000fe60008011414 */
[C---:B------:R-:W-:Y:S01]  /*8210*/  IADD3 R2, R0.reuse, R5, RZ ;  /* 0x0000000500027210 */ /* 0x040fe20007ffe0ff */
[----:B------:R-:W-:Y:S01]  /*8220*/  FMUL.FTZ R33, R33, c[0x0][0x320] ;  /* 0x0000c80021217a20 */ /* 0x000fe20000410000 */
[----:B------:R-:W-:Y:S01]  /*8230*/  IADD3 R0, R0, R4, RZ ;  /* 0x0000000400007210 */ /* 0x000fe20007ffe0ff */
[----:B------:R-:W1:Y:S01]  /*8240*/  MUFU.TANH R26, R26 ;  /* 0x0000001a001a7308 */ /* 0x000e620000002400 */
[----:B------:R-:W-:Y:S01]  /*8250*/  ISETP.GT.AND P5, PT, R2, 0x1, PT ;  /* 0x000000010200780c */ /* 0x000fe20003fa4270 */
[----:B------:R-:W-:Y:S01]  /*8260*/  FMUL.FTZ R40, R40, c[0x0][0x320] ;  /* 0x0000c80028287a20 */ /* 0x000fe20000410000 */
[----:B------:R-:W-:Y:S01]  /*8270*/  ISETP.GT.AND P1, PT, R0, RZ, PT ;  /* 0x000000ff0000720c */ /* 0x000fe20003f24270 */
[----:B------:R-:W-:Y:S01]  /*8280*/  @UP0 UIMAD UR23, UR23, UR4, URZ ;  /* 0x00000004171702a4 */ /* 0x000fe2000f8e023f */
[----:B------:R-:W-:Y:S01]  /*8290*/  FSEL R7, R172, -INF , P5 ;  /* 0xff800000ac077808 */ /* 0x000fe20002800000 */
[----:B------:R-:W-:Y:S01]  /*82a0*/  FMUL.FTZ R34, R34, c[0x0][0x320] ;  /* 0x0000c80022227a20 */ /* 0x000fe20000410000 */
[----:B------:R-:W-:Y:S01]  /*82b0*/  FSEL R13, R171, -INF , P1 ;  /* 0xff800000ab0d7808 */ /* 0x000fe20000800000 */
[----:B------:R-:W-:Y:S01]  /*82c0*/  FMUL.FTZ R35, R35, c[0x0][0x320] ;  /* 0x0000c80023237a20 */ /* 0x000fe20000410000 */
[----:B------:R-:W-:Y:S01]  /*82d0*/  ISETP.GT.AND P5, PT, R2, 0x9, PT ;  /* 0x000000090200780c */ /* 0x000fe20003fa4270 */
[----:B------:R-:W2:Y:S01]  /*82e0*/  MUFU.TANH R19, R19 ;  /* 0x0000001300137308 */ /* 0x000ea20000002400 */
[----:B------:R-:W-:Y:S01]  /*82f0*/  ISETP.GT.AND P1, PT, R0, 0x8, PT ;  /* 0x000000080000780c */ /* 0x000fe20003f24270 */
[----:B------:R-:W-:Y:S01]  /*8300*/  FMUL.FTZ R44, R44, c[0x0][0x320] ;  /* 0x0000c8002c2c7a20 */ /* 0x000fe20000410000 */
[----:B----4-:R-:W-:Y:S01]  /*8310*/  FSEL R12, R102, -INF , P5 ;  /* 0xff800000660c7808 */ /* 0x010fe20002800000 */
[----:B------:R-:W-:Y:S01]  /*8320*/  FMUL.FTZ R45, R45, c[0x0][0x320] ;  /* 0x0000c8002d2d7a20 */ /* 0x000fe20000410000 */
[----:B------:R-:W-:Y:S01]  /*8330*/  FSEL R14, R101, -INF , P1 ;  /* 0xff800000650e7808 */ /* 0x000fe20000800000 */
[----:B------:R-:W-:Y:S01]  /*8340*/  FMUL.FTZ R42, R42, c[0x0][0x320] ;  /* 0x0000c8002a2a7a20 */ /* 0x000fe20000410000 */
[----:B------:R-:W-:Y:S01]  /*8350*/  ISETP.GT.AND P5, PT, R2, 0x11, PT ;  /* 0x000000110200780c */ /* 0x000fe20003fa4270 */
[----:B------:R-:W-:Y:S01]  /*8360*/  FMUL.FTZ R48, R48, c[0x0][0x320] ;  /* 0x0000c80030307a20 */ /* 0x000fe20000410000 */
[C---:B------:R-:W-:Y:S01]  /*8370*/  ISETP.GT.AND P1, PT, R0.reuse, 0x10, PT ;  /* 0x000000100000780c */ /* 0x040fe20003f24270 */
[----:B------:R-:W4:Y:S01]  /*8380*/  MUFU.TANH R29, R29 ;  /* 0x0000001d001d7308 */ /* 0x000f220000002400 */
[----:B------:R-:W-:Y:S01]  /*8390*/  ISETP.GT.AND P0, PT, R0, 0x1, PT ;  /* 0x000000010000780c */ /* 0x000fe20003f04270 */
[----:B------:R-:W-:Y:S01]  /*83a0*/  FMUL.FTZ R49, R49, c[0x0][0x320] ;  /* 0x0000c80031317a20 */ /* 0x000fe20000410000 */
[----:B---3--:R-:W-:Y:S01]  /*83b0*/  FSEL R167, R167, -INF , P5 ;  /* 0xff800000a7a77808 */ /* 0x008fe20002800000 */
[----:B------:R-:W-:Y:S01]  /*83c0*/  FMUL.FTZ R43, R43, c[0x0][0x320] ;  /* 0x0000c8002b2b7a20 */ /* 0x000fe20000410000 */
[----:B------:R-:W-:Y:S01]  /*83d0*/  ISETP.GT.AND P5, PT, R2, 0x19, PT ;  /* 0x000000190200780c */ /* 0x000fe20003fa4270 */
[----:B------:R-:W-:Y:S01]  /*83e0*/  FMUL.FTZ R46, R46, c[0x0][0x320] ;  /* 0x0000c8002e2e7a20 */ /* 0x000fe20000410000 */
[----:B------:R-:W-:Y:S01]  /*83f0*/  FSEL R168, R168, -INF , P1 ;  /* 0xff800000a8a87808 */ /* 0x000fe20000800000 */
[----:B------:R-:W-:Y:S01]  /*8400*/  FMUL.FTZ R8, R47, c[0x0][0x320] ;  /* 0x0000c8002f087a20 */ /* 0x000fe20000410000 */
[C---:B------:R-:W-:Y:S01]  /*8410*/  ISETP.GT.AND P1, PT, R0.reuse, 0x18, PT ;  /* 0x000000180000780c */ /* 0x040fe20003f24270 */
[----:B------:R-:W3:Y:S01]  /*8420*/  MUFU.TANH R30, R30 ;  /* 0x0000001e001e7308 */ /* 0x000ee20000002400 */
[----:B------:R-:W-:Y:S01]  /*8430*/  FSEL R15, R165, -INF , P0 ;  /* 0xff800000a50f7808 */ /* 0x000fe20000000000 */
[----:B------:R-:W-:Y:S01]  /*8440*/  FMUL.FTZ R51, R51, c[0x0][0x320] ;  /* 0x0000c80033337a20 */ /* 0x000fe20000410000 */
[----:B------:R-:W-:Y:S01]  /*8450*/  ISETP.GT.AND P0, PT, R0, 0x9, PT ;  /* 0x000000090000780c */ /* 0x000fe20003f04270 */
[----:B------:R-:W-:Y:S01]  /*8460*/  @UP0 UIMAD UR23, UR20, UR5, UR23 ;  /* 0x00000005141702a4 */ /* 0x000fe2000f8e0217 */
[----:B------:R-:W-:Y:S02]  /*8470*/  FSEL R171, R17, -INF , P5 ;  /* 0xff80000011ab7808 */ /* 0x000fe40002800000 */
[----:B------:R-:W-:Y:S01]  /*8480*/  ISETP.GT.AND P5, PT, R2, 0x21, PT ;  /* 0x000000210200780c */ /* 0x000fe20003fa4270 */
[----:B------:R-:W-:Y:S01]  /*8490*/  @UP0 UIADD3 UR23, UR25, UR23, URZ ;  /* 0x0000001719170290 */ /* 0x000fe2000fffe03f */
[----:B------:R-:W-:Y:S01]  /*84a0*/  FSEL R172, R18, -INF , P1 ;  /* 0xff80000012ac7808 */ /* 0x000fe20000800000 */
[----:B------:R-:W1:Y:S01]  /*84b0*/  MUFU.TANH R23, R23 ;  /* 0x0000001700177308 */ /* 0x000e620000002400 */
[----:B------:R-:W-:Y:S01]  /*84c0*/  ISETP.GT.AND P1, PT, R0, 0x20, PT ;  /* 0x000000200000780c */ /* 0x000fe20003f24270 */
[----:B------:R-:W-:Y:S01]  /*84d0*/  @UP0 UIMAD UR23, UR23, 0x60, URZ ;  /* 0x00000060171708a4 */ /* 0x000fe2000f8e023f */
[----:B------:R-:W-:Y:S02]  /*84e0*/  FSEL R16, R100, -INF , P0 ;  /* 0xff80000064107808 */ /* 0x000fe40000000000 */
[----:B------:R-:W-:Y:S02]  /*84f0*/  ISETP.GT.AND P0, PT, R0, 0x11, PT ;  /* 0x000000110000780c */ /* 0x000fe40003f04270 */
[----:B------:R-:W-:Y:S02]  /*8500*/  FSEL R175, R21, -INF , P5 ;  /* 0xff80000015af7808 */ /* 0x000fe40002800000 */
[----:B------:R-:W-:Y:S01]  /*8510*/  FSEL R174, R22, -INF , P1 ;  /* 0xff80000016ae7808 */ /* 0x000fe20000800000 */
[----:B------:R-:W3:Y:S01]  /*8520*/  MUFU.TANH R36, R36 ;  /* 0x0000002400247308 */ /* 0x000ee20000002400 */
[----:B------:R-:W-:Y:S02]  /*8530*/  ISETP.GT.AND P5, PT, R2, 0x29, PT ;  /* 0x000000290200780c */ /* 0x000fe40003fa4270 */
[C---:B------:R-:W-:Y:S02]  /*8540*/  ISETP.GT.AND P1, PT, R0.reuse, 0x28, PT ;  /* 0x000000280000780c */ /* 0x040fe40003f24270 */
[----:B------:R-:W-:Y:S02]  /*8550*/  FSEL R169, R169, -INF , P0 ;  /* 0xff800000a9a97808 */ /* 0x000fe40000000000 */
[----:B------:R-:W-:Y:S02]  /*8560*/  ISETP.GT.AND P0, PT, R0, 0x19, PT ;  /* 0x000000190000780c */ /* 0x000fe40003f04270 */
[C---:B------:R-:W-:Y:S01]  /*8570*/  ISETP.GT.AND P6, PT, R2.reuse, RZ, PT ;  /* 0x000000ff0200720c */ /* 0x040fe20003fc4270 */
[----:B------:R-:W3:Y:S01]  /*8580*/  MUFU.TANH R37, R37 ;  /* 0x0000002500257308 */ /* 0x000ee20000002400 */
[----:B------:R-:W-:Y:S02]  /*8590*/  FSEL R179, R25, -INF , P5 ;  /* 0xff80000019b37808 */ /* 0x000fe40002800000 */
[----:B------:R-:W-:Y:S02]  /*85a0*/  ISETP.GT.AND P5, PT, R2, 0x31, PT ;  /* 0x000000310200780c */ /* 0x000fe40003fa4270 */
[----:B-1----:R-:W-:Y:S02]  /*85b0*/  FSEL R180, R26, -INF , P1 ;  /* 0xff8000001ab47808 */ /* 0x002fe40000800000 */
[C---:B------:R-:W-:Y:S02]  /*85c0*/  ISETP.GT.AND P1, PT, R0.reuse, 0x30, PT ;  /* 0x000000300000780c */ /* 0x040fe40003f24270 */
[----:B------:R-:W-:Y:S01]  /*85d0*/  FSEL R6, R173, -INF , P6 ;  /* 0xff800000ad067808 */ /* 0x000fe20003000000 */
[----:B------:R-:W1:Y:S01]  /*85e0*/  MUFU.TANH R20, R20 ;  /* 0x0000001400147308 */ /* 0x000e620000002400 */
[----:B--2---:R-:W-:Y:S02]  /*85f0*/  FSEL R173, R19, -INF , P0 ;  /* 0xff80000013ad7808 */ /* 0x004fe40000000000 */
[----:B------:R-:W-:Y:S02]  /*8600*/  ISETP.GT.AND P0, PT, R0, 0x21, PT ;  /* 0x000000210000780c */ /* 0x000fe40003f04270 */
[----:B----4-:R-:W-:Y:S02]  /*8610*/  FSEL R250, R29, -INF , P5 ;  /* 0xff8000001dfa7808 */ /* 0x010fe40002800000 */
[----:B---3--:R-:W-:Y:S02]  /*8620*/  FSEL R251, R30, -INF , P1 ;  /* 0xff8000001efb7808 */ /* 0x008fe40000800000 */
[C---:B------:R-:W-:Y:S01]  /*8630*/  ISETP.GT.AND P5, PT, R2.reuse, 0x40, PT ;  /* 0x000000400200780c */ /* 0x040fe20003fa4270 */
[----:B------:R-:W2:Y:S01]  /*8640*/  MUFU.TANH R24, R24 ;  /* 0x0000001800187308 */ /* 0x000ea20000002400 */
[----:B------:R-:W-:Y:S02]  /*8650*/  ISETP.GT.AND P1, PT, R2, 0x41, PT ;  /* 0x000000410200780c */ /* 0x000fe40003f24270 */
[----:B------:R-:W-:Y:S02]  /*8660*/  FSEL R177, R23, -INF , P0 ;  /* 0xff80000017b17808 */ /* 0x000fe40000000000 */
[----:B------:R-:W-:Y:S01]  /*8670*/  FSEL R17, R36, -INF , P5 ;  /* 0xff80000024117808 */ /* 0x000fe20002800000 */
[----:B------:R-:W3:Y:S01]  /*8680*/  LDL.64 R22, [R1+0x30] ;  /* 0x0000300001167983 */ /* 0x000ee20000100a00 */
[----:B------:R-:W-:Y:S02]  /*8690*/  FSEL R18, R37, -INF , P1 ;  /* 0xff80000025127808 */ /* 0x000fe40000800000 */
[----:B------:R-:W-:Y:S01]  /*86a0*/  ISETP.GT.AND P6, PT, R2, 0x8, PT ;  /* 0x000000080200780c */ /* 0x000fe20003fc4270 */
[----:B------:R-:W4:Y:S01]  /*86b0*/  MUFU.TANH R28, R28 ;  /* 0x0000001c001c7308 */ /* 0x000f220000002400 */
[----:B------:R-:W-:Y:S01]  /*86c0*/  FMNMX.FTZ R4, R6, R3, !PT ;  /* 0x0000000306047209 */ /* 0x000fe20007810000 */
[----:B------:R-:W3:Y:S01]  /*86d0*/  LDL.64 R36, [R1+0x28] ;  /* 0x0000280001247983 */ /* 0x000ee20000100a00 */
[----:B------:R-:W-:Y:S02]  /*86e0*/  FSEL R10, R164, -INF , P6 ;  /* 0xff800000a40a7808 */ /* 0x000fe40003000000 */
[----:B------:R-:W-:Y:S02]  /*86f0*/  FMNMX.FTZ R4, R7, R4, !PT ;  /* 0x0000000407047209 */ /* 0x000fe40007810000 */
[----:B------:R-:W-:Y:S02]  /*8700*/  ISETP.GT.AND P6, PT, R2, 0x10, PT ;  /* 0x000000100200780c */ /* 0x000fe40003fc4270 */
[----:B------:R-:W-:Y:S01]  /*8710*/  FMNMX.FTZ R4, R10, R4, !PT ;  /* 0x000000040a047209 */ /* 0x000fe20007810000 */
[----:B------:R-:W2:Y:S01]  /*8720*/  MUFU.TANH R27, R27 ;  /* 0x0000001b001b7308 */ /* 0x000ea20000002400 */
[----:B------:R-:W-:Y:S02]  /*8730*/  FSEL R166, R166, -INF , P6 ;  /* 0xff800000a6a67808 */ /* 0x000fe40003000000 */
[----:B------:R-:W-:Y:S02]  /*8740*/  FMNMX.FTZ R4, R12, R4, !PT ;  /* 0x000000040c047209 */ /* 0x000fe40007810000 */
[----:B------:R-:W-:Y:S02]  /*8750*/  ISETP.GT.AND P6, PT, R2, 0x18, PT ;  /* 0x000000180200780c */ /* 0x000fe40003fc4270 */
[----:B------:R-:W-:Y:S02]  /*8760*/  FMNMX.FTZ R4, R166, R4, !PT ;  /* 0x00000004a6047209 */ /* 0x000fe40007810000 */
[----:B------:R-:W-:Y:S01]  /*8770*/  FSEL R170, R170, -INF , P6 ;  /* 0xff800000aaaa7808 */ /* 0x000fe20003000000 */
[----:B------:R-:W4:Y:S01]  /*8780*/  MUFU.TANH R33, R33 ;  /* 0x0000002100217308 */ /* 0x000f220000002400 */
[----:B------:R-:W-:Y:S02]  /*8790*/  FMNMX.FTZ R4, R167, R4, !PT ;  /* 0x00000004a7047209 */ /* 0x000fe40007810000 */
[----:B------:R-:W-:Y:S02]  /*87a0*/  ISETP.GT.AND P6, PT, R2, 0x20, PT ;  /* 0x000000200200780c */ /* 0x000fe40003fc4270 */
[----:B------:R-:W-:Y:S02]  /*87b0*/  FMNMX.FTZ R4, R170, R4, !PT ;  /* 0x00000004aa047209 */ /* 0x000fe40007810000 */
[----:B-1----:R-:W-:Y:S02]  /*87c0*/  FSEL R176, R20, -INF , P6 ;  /* 0xff80000014b07808 */ /* 0x002fe40003000000 */
[----:B------:R-:W-:Y:S01]  /*87d0*/  FMNMX.FTZ R4, R171, R4, !PT ;  /* 0x00000004ab047209 */ /* 0x000fe20007810000 */
[----:B------:R-:W1:Y:S01]  /*87e0*/  MUFU.TANH R32, R32 ;  /* 0x0000002000207308 */ /* 0x000e620000002400 */
[----:B------:R-:W-:Y:S02]  /*87f0*/  ISETP.GT.AND P6, PT, R2, 0x28, PT ;  /* 0x000000280200780c */ /* 0x000fe40003fc4270 */
[----:B------:R-:W-:Y:S02]  /*8800*/  FMNMX.FTZ R4, R176, R4, !PT ;  /* 0x00000004b0047209 */ /* 0x000fe40007810000 */
[----:B--2---:R-:W-:Y:S02]  /*8810*/  FSEL R178, R24, -INF , P6 ;  /* 0xff80000018b27808 */ /* 0x004fe40003000000 */
[----:B------:R-:W-:Y:S02]  /*8820*/  FMNMX.FTZ R4, R175, R4, !PT ;  /* 0x00000004af047209 */ /* 0x000fe40007810000 */
[----:B------:R-:W-:Y:S01]  /*8830*/  FMNMX.FTZ R5, R13, R103, !PT ;  /* 0x000000670d057209 */ /* 0x000fe20007810000 */
[----:B------:R-:W2:Y:S01]  /*8840*/  MUFU.TANH R40, R40 ;  /* 0x0000002800287308 */ /* 0x000ea20000002400 */
[----:B------:R-:W-:Y:S02]  /*8850*/  ISETP.GT.AND P6, PT, R2, 0x30, PT ;  /* 0x000000300200780c */ /* 0x000fe40003fc4270 */
[----:B------:R-:W-:Y:S02]  /*8860*/  FMNMX.FTZ R4, R178, R4, !PT ;  /* 0x00000004b2047209 */ /* 0x000fe40007810000 */
[----:B------:R-:W-:Y:S02]  /*8870*/  ISETP.GT.AND P0, PT, R0, 0x29, PT ;  /* 0x000000290000780c */ /* 0x000fe40003f04270 */
[----:B----4-:R-:W-:Y:S02]  /*8880*/  FSEL R182, R28, -INF , P6 ;  /* 0xff8000001cb67808 */ /* 0x010fe40003000000 */
[----:B------:R-:W-:Y:S01]  /*8890*/  FMNMX.FTZ R5, R15, R5, !PT ;  /* 0x000000050f057209 */ /* 0x000fe20007810000 */
[----:B------:R-:W4:Y:S01]  /*88a0*/  MUFU.TANH R41, R41 ;  /* 0x0000002900297308 */ /* 0x000f220000002400 */
[----:B------:R-:W-:Y:S02]  /*88b0*/  FMNMX.FTZ R4, R179, R4, !PT ;  /* 0x00000004b3047209 */ /* 0x000fe40007810000 */
[C---:B------:R-:W-:Y:S02]  /*88c0*/  ISETP.GT.AND P6, PT, R2.reuse, 0x39, PT ;  /* 0x000000390200780c */ /* 0x040fe40003fc4270 */
[----:B------:R-:W-:Y:S02]  /*88d0*/  FSEL R181, R27, -INF , P0 ;  /* 0xff8000001bb57808 */ /* 0x000fe40000000000 */
[----:B------:R-:W-:Y:S02]  /*88e0*/  ISETP.GT.AND P0, PT, R2, 0x38, PT ;  /* 0x000000380200780c */ /* 0x000fe40003f04270 */
[----:B------:R-:W-:Y:S01]  /*88f0*/  FMNMX.FTZ R5, R14, R5, !PT ;  /* 0x000000050e057209 */ /* 0x000fe20007810000 */
[----:B------:R-:W4:Y:S01]  /*8900*/  MUFU.TANH R44, R44 ;  /* 0x0000002c002c7308 */ /* 0x000f220000002400 */
[----:B------:R-:W-:Y:S02]  /*8910*/  FMNMX.FTZ R4, R182, R4, !PT ;  /* 0x00000004b6047209 */ /* 0x000fe40007810000 */
[----:B------:R-:W-:Y:S02]  /*8920*/  FSEL R33, R33, -INF , P6 ;  /* 0xff80000021217808 */ /* 0x000fe40003000000 */
[----:B-1----:R-:W-:Y:S02]  /*8930*/  FSEL R24, R32, -INF , P0 ;  /* 0xff80000020187808 */ /* 0x002fe40000000000 */
[----:B------:R-:W-:Y:S02]  /*8940*/  ISETP.GT.AND P0, PT, R2, 0x48, PT ;  /* 0x000000480200780c */ /* 0x000fe40003f04270 */
[----:B------:R-:W-:Y:S01]  /*8950*/  FMNMX.FTZ R5, R16, R5, !PT ;  /* 0x0000000510057209 */ /* 0x000fe20007810000 */
[----:B------:R-:W1:Y:S01]  /*8960*/  MUFU.TANH R45, R45 ;  /* 0x0000002d002d7308 */ /* 0x000e620000002400 */
[----:B------:R-:W-:Y:S02]  /*8970*/  FMNMX.FTZ R4, R250, R4, !PT ;  /* 0x00000004fa047209 */ /* 0x000fe40007810000 */
[----:B--2---:R-:W-:Y:S01]  /*8980*/  FSEL R152, R40, -INF , P0 ;  /* 0xff80000028987808 */ /* 0x004fe20000000000 */
[----:B------:R-:W-:Y:S01]  /*8990*/  IMAD.MOV.U32 R40, RZ, RZ, R33 ;  /* 0x000000ffff287224 */ /* 0x000fe200078e0021 */
[----:B------:R-:W-:Y:S02]  /*89a0*/  ISETP.GT.AND P6, PT, R2, 0x49, PT ;  /* 0x000000490200780c */ /* 0x000fe40003fc4270 */
[----:B------:R-:W-:Y:S02]  /*89b0*/  FMNMX.FTZ R5, R168, R5, !PT ;  /* 0x00000005a8057209 */ /* 0x000fe40007810000 */
[----:B------:R-:W-:Y:S01]  /*89c0*/  FMNMX.FTZ R4, R24, R4, !PT ;  /* 0x0000000418047209 */ /* 0x000fe20007810000 */
[----:B------:R-:W2:Y:S01]  /*89d0*/  MUFU.TANH R48, R48 ;  /* 0x0000003000307308 */ /* 0x000ea20000002400 */
[----:B----4-:R-:W-:Y:S02]  /*89e0*/  FSEL R28, R41, -INF , P6 ;  /* 0xff800000291c7808 */ /* 0x010fe40003000000 */
[C---:B------:R-:W-:Y:S02]  /*89f0*/  ISETP.GT.AND P5, PT, R2.reuse, 0x50, PT ;  /* 0x000000500200780c */ /* 0x040fe40003fa4270 */
[C---:B------:R-:W-:Y:S02]  /*8a00*/  ISETP.GT.AND P1, PT, R2.reuse, 0x51, PT ;  /* 0x000000510200780c */ /* 0x040fe40003f24270 */
[C---:B------:R-:W-:Y:S02]  /*8a10*/  ISETP.GT.AND P6, PT, R2.reuse, 0x59, PT ;  /* 0x000000590200780c */ /* 0x040fe40003fc4270 */
[----:B------:R-:W-:Y:S01]  /*8a20*/  ISETP.GT.AND P0, PT, R2, 0x58, PT ;  /* 0x000000580200780c */ /* 0x000fe20003f04270 */
[----:B------:R-:W4:Y:S01]  /*8a30*/  MUFU.TANH R31, R31 ;  /* 0x0000001f001f7308 */ /* 0x000f220000002400 */
[----:B------:R-:W-:Y:S02]  /*8a40*/  FMNMX.FTZ R5, R169, R5, !PT ;  /* 0x00000005a9057209 */ /* 0x000fe40007810000 */
[----:B------:R-:W-:Y:S02]  /*8a50*/  FMNMX.FTZ R2, R40, R4, !PT ;  /* 0x0000000428027209 */ /* 0x000fe40007810000 */
[----:B------:R-:W-:Y:S01]  /*8a60*/  FMNMX.FTZ R4, R172, R5, !PT ;  /* 0x00000005ac047209 */ /* 0x000fe20007810000 */
[----:B------:R-:W-:Y:S01]  /*8a70*/  FMUL.FTZ R5, R50, c[0x0][0x320] ;  /* 0x0000c80032057a20 */ /* 0x000fe20000410000 */
[----:B------:R-:W-:Y:S02]  /*8a80*/  FMNMX.FTZ R2, R17, R2, !PT ;  /* 0x0000000211027209 */ /* 0x000fe40007810000 */
[----:B------:R-:W-:Y:S01]  /*8a90*/  FMNMX.FTZ R4, R173, R4, !PT ;  /* 0x00000004ad047209 */ /* 0x000fe20007810000 */
[----:B------:R-:W4:Y:S01]  /*8aa0*/  MUFU.TANH R49, R49 ;  /* 0x0000003100317308 */ /* 0x000f220000002400 */
[----:B------:R-:W-:Y:S02]  /*8ab0*/  FMNMX.FTZ R2, R18, R2, !PT ;  /* 0x0000000212027209 */ /* 0x000fe40007810000 */
[----:B------:R-:W-:Y:S02]  /*8ac0*/  FMNMX.FTZ R4, R174, R4, !PT ;  /* 0x00000004ae047209 */ /* 0x000fe40007810000 */
[----:B------:R-:W-:Y:S02]  /*8ad0*/  FMNMX.FTZ R2, R152, R2, !PT ;  /* 0x0000000298027209 */ /* 0x000fe40007810000 */
[----:B------:R-:W-:Y:S02]  /*8ae0*/  FSEL R50, R44, -INF , P5 ;  /* 0xff8000002c327808 */ /* 0x000fe40002800000 */
[----:B------:R-:W-:Y:S01]  /*8af0*/  FMNMX.FTZ R2, R28, R2, !PT ;  /* 0x000000021c027209 */ /* 0x000fe20007810000 */
[----:B------:R-:W4:Y:S01]  /*8b00*/  MUFU.TANH R34, R34 ;  /* 0x0000002200227308 */ /* 0x000f220000002400 */
[----:B------:R-:W-:Y:S02]  /*8b10*/  FMNMX.FTZ R4, R177, R4, !PT ;  /* 0x00000004b1047209 */ /* 0x000fe40007810000 */
[----:B-1----:R-:W-:Y:S02]  /*8b20*/  FSEL R25, R45, -INF , P1 ;  /* 0xff8000002d197808 */ /* 0x002fe40000800000 */
[----:B------:R-:W-:Y:S02]  /*8b30*/  FMNMX.FTZ R2, R50, R2, !PT ;  /* 0x0000000232027209 */ /* 0x000fe40007810000 */
[----:B------:R-:W-:Y:S02]  /*8b40*/  FMNMX.FTZ R4, R180, R4, !PT ;  /* 0x00000004b4047209 */ /* 0x000fe40007810000 */
[----:B------:R-:W-:Y:S01]  /*8b50*/  ISETP.GT.AND P5, PT, R0, 0x31, PT ;  /* 0x000000310000780c */ /* 0x000fe20003fa4270 */
[----:B------:R-:W1:Y:S01]  /*8b60*/  MUFU.TANH R35, R35 ;  /* 0x0000002300237308 */ /* 0x000e620000002400 */
[----:B--2---:R-:W-:Y:S02]  /*8b70*/  FSEL R48, R48, -INF , P0 ;  /* 0xff80000030307808 */ /* 0x004fe40000000000 */
[----:B------:R-:W-:Y:S02]  /*8b80*/  FMNMX.FTZ R2, R25, R2, !PT ;  /* 0x0000000219027209 */ /* 0x000fe40007810000 */
[----:B------:R-:W-:Y:S02]  /*8b90*/  FMNMX.FTZ R4, R181, R4, !PT ;  /* 0x00000004b5047209 */ /* 0x000fe40007810000 */
[----:B----4-:R-:W-:Y:S02]  /*8ba0*/  FSEL R183, R31, -INF , P5 ;  /* 0xff8000001fb77808 */ /* 0x010fe40002800000 */
[----:B------:R-:W-:Y:S01]  /*8bb0*/  FSEL R19, R49, -INF , P6 ;  /* 0xff80000031137808 */ /* 0x000fe20003000000 */
[----:B------:R-:W2:Y:S01]  /*8bc0*/  MUFU.TANH R38, R38 ;  /* 0x0000002600267308 */ /* 0x000ea20000002400 */
[----:B------:R-:W-:Y:S02]  /*8bd0*/  ISETP.GT.AND P1, PT, R0, 0x38, PT ;  /* 0x000000380000780c */ /* 0x000fe40003f24270 */
[----:B------:R-:W-:Y:S02]  /*8be0*/  FMNMX.FTZ R2, R48, R2, !PT ;  /* 0x0000000230027209 */ /* 0x000fe40007810000 */
[----:B------:R-:W-:Y:S02]  /*8bf0*/  FMNMX.FTZ R4, R251, R4, !PT ;  /* 0x00000004fb047209 */ /* 0x000fe40007810000 */
[----:B------:R-:W-:Y:S02]  /*8c00*/  FSEL R252, R34, -INF , P1 ;  /* 0xff80000022fc7808 */ /* 0x000fe40000800000 */
[C---:B------:R-:W-:Y:S01]  /*8c10*/  ISETP.GT.AND P0, PT, R0.reuse, 0x39, PT ;  /* 0x000000390000780c */ /* 0x040fe20003f04270 */
[----:B------:R-:W4:Y:S01]  /*8c20*/  MUFU.TANH R39, R39 ;  /* 0x0000002700277308 */ /* 0x000f220000002400 */
[----:B------:R-:W-:Y:S02]  /*8c30*/  FMNMX.FTZ R4, R183, R4, !PT ;  /* 0x00000004b7047209 */ /* 0x000fe40007810000 */
[----:B------:R-:W-:Y:S02]  /*8c40*/  FMNMX.FTZ R2, R19, R2, !PT ;  /* 0x0000000213027209 */ /* 0x000fe40007810000 */
[----:B------:R-:W-:Y:S02]  /*8c50*/  ISETP.GT.AND P1, PT, R0, 0x40, PT ;  /* 0x000000400000780c */ /* 0x000fe40003f24270 */
[----:B------:R-:W-:Y:S01]  /*8c60*/  FMNMX.FTZ R4, R252, R4, !PT ;  /* 0x00000004fc047209 */ /* 0x000fe20007810000 */
[----:B------:R-:W4:Y:S01]  /*8c70*/  SHFL.BFLY PT, R101, R2, 0x2, 0x1f ;  /* 0x0c401f0002657f89 */ /* 0x000f2200000e0000 */
[----:B-1----:R-:W-:Y:S01]  /*8c80*/  FSEL R26, R35, -INF , P0 ;  /* 0xff800000231a7808 */ /* 0x002fe20000000000 */
[----:B------:R-:W1:Y:S01]  /*8c90*/  MUFU.TANH R42, R42 ;  /* 0x0000002a002a7308 */ /* 0x000e620000002400 */
[----:B------:R-:W-:Y:S02]  /*8ca0*/  ISETP.GT.AND P0, PT, R0, 0x41, PT ;  /* 0x000000410000780c */ /* 0x000fe40003f04270 */
[----:B------:R-:W-:Y:S02]  /*8cb0*/  FMNMX.FTZ R4, R26, R4, !PT ;  /* 0x000000041a047209 */ /* 0x000fe40007810000 */
[----:B--2---:R-:W-:Y:S02]  /*8cc0*/  FSEL R34, R38, -INF , P1 ;  /* 0xff80000026227808 */ /* 0x004fe40000800000 */
[----:B------:R-:W-:Y:S02]  /*8cd0*/  ISETP.GT.AND P1, PT, R0, 0x48, PT ;  /* 0x000000480000780c */ /* 0x000fe40003f24270 */
[----:B------:R-:W-:Y:S01]  /*8ce0*/  FMNMX.FTZ R4, R34, R4, !PT ;  /* 0x0000000422047209 */ /* 0x000fe20007810000 */
[----:B------:R-:W2:Y:S01]  /*8cf0*/  MUFU.TANH R43, R43 ;  /* 0x0000002b002b7308 */ /* 0x000ea20000002400 */
[----:B------:R-:W-:Y:S02]  /*8d00*/  PLOP3.LUT P5, PT, PT, PT, UP0, 0x80, 0x0 ;  /* 0x000000000000781c */ /* 0x000fe40003faf008 */
[----:B------:R-:W-:Y:S02]  /*8d10*/  MOV R49, R25 ;  /* 0x0000001900317202 */ /* 0x000fe40000000f00 */
[----:B----4-:R-:W-:Y:S02]  /*8d20*/  FSEL R20, R39, -INF , P0 ;  /* 0xff80000027147808 */ /* 0x010fe40000000000 */
[----:B------:R-:W-:Y:S02]  /*8d30*/  ISETP.GT.AND P0, PT, R0, 0x49, PT ;  /* 0x000000490000780c */ /* 0x000fe40003f04270 */
[----:B------:R-:W-:Y:S01]  /*8d40*/  FMNMX.FTZ R4, R20, R4, !PT ;  /* 0x0000000414047209 */ /* 0x000fe20007810000 */
[----:B------:R-:W4:Y:S01]  /*8d50*/  MUFU.TANH R46, R46 ;  /* 0x0000002e002e7308 */ /* 0x000f220000002400 */
[----:B------:R-:W-:Y:S02]  /*8d60*/  FMNMX.FTZ R101, R2, R101, !PT ;  /* 0x0000006502657209 */ /* 0x000fe40007810000 */
[----:B-1----:R-:W-:Y:S02]  /*8d70*/  FSEL R27, R42, -INF , P1 ;  /* 0xff8000002a1b7808 */ /* 0x002fe40000800000 */
[C---:B------:R-:W-:Y:S02]  /*8d80*/  ISETP.GT.AND P1, PT, R0.reuse, 0x50, PT ;  /* 0x000000500000780c */ /* 0x040fe40003f24270 */
[----:B------:R-:W-:Y:S03]  /*8d90*/  FMNMX.FTZ R4, R27, R4, !PT ;  /* 0x000000041b047209 */ /* 0x000fe60007810000 */
[----:B------:R-:W1:Y:S01]  /*8da0*/  MUFU.TANH R8, R8 ;  /* 0x0000000800087308 */ /* 0x000e620000002400 */
[----:B--2---:R-:W-:Y:S02]  /*8db0*/  FSEL R41, R43, -INF , P0 ;  /* 0xff8000002b297808 */ /* 0x004fe40000000000 */
[----:B------:R-:W-:Y:S02]  /*8dc0*/  ISETP.GT.AND P0, PT, R0, 0x51, PT ;  /* 0x000000510000780c */ /* 0x000fe40003f04270 */
[----:B------:R-:W-:Y:S05]  /*8dd0*/  FMNMX.FTZ R4, R41, R4, !PT ;  /* 0x0000000429047209 */ /* 0x000fea0007810000 */
[----:B------:R-:W2:Y:S01]  /*8de0*/  MUFU.TANH R5, R5 ;  /* 0x0000000500057308 */ /* 0x000ea20000002400 */
[----:B----4-:R-:W-:Y:S02]  /*8df0*/  FSEL R32, R46, -INF , P1 ;  /* 0xff8000002e207808 */ /* 0x010fe40000800000 */
[----:B------:R-:W-:Y:S02]  /*8e00*/  ISETP.GT.AND P1, PT, R0, 0x58, PT ;  /* 0x000000580000780c */ /* 0x000fe40003f24270 */
[----:B------:R-:W-:Y:S05]  /*8e10*/  FMNMX.FTZ R4, R32, R4, !PT ;  /* 0x0000000420047209 */ /* 0x000fea0007810000 */
[----:B------:R2:W4:Y:S01]  /*8e20*/  MUFU.TANH R102, R51 ;  /* 0x0000003300667308 */ /* 0x0005220000002400 */
[----:B-1----:R-:W-:Y:S02]  /*8e30*/  FSEL R35, R8, -INF , P0 ;  /* 0xff80000008237808 */ /* 0x002fe40000000000 */
[----:B------:R-:W-:Y:S02]  /*8e40*/  ISETP.GT.AND P0, PT, R0, 0x59, PT ;  /* 0x000000590000780c */ /* 0x000fe40003f04270 */
[----:B------:R-:W-:Y:S02]  /*8e50*/  FMNMX.FTZ R0, R35, R4, !PT ;  /* 0x0000000423007209 */ /* 0x000fe40007810000 */
[----:B------:R-:W1:Y:S01]  /*8e60*/  SHFL.BFLY PT, R4, R101, 0x1, 0x1f ;  /* 0x0c201f0065047f89 */ /* 0x000e6200000e0000 */
[----:B------:R-:W-:Y:S01]  /*8e70*/  MOV R8, UR24 ;  /* 0x0000001800087c02 */ /* 0x000fe20008000f00 */
[----:B------:R-:W-:Y:S01]  /*8e80*/  @UP0 USHF.L.U64.HI UR24, UR4, 0x6, UR5 ;  /* 0x0000000604180899 */ /* 0x000fe20008010205 */
[----:B--2---:R-:W-:Y:S02]  /*8e90*/  FSEL R51, R5, -INF , P1 ;  /* 0xff80000005337808 */ /* 0x004fe40000800000 */
[----:B----4-:R-:W-:Y:S02]  /*8ea0*/  FSEL R102, R102, -INF , P0 ;  /* 0xff80000066667808 */ /* 0x010fe40000000000 */
[----:B------:R-:W-:Y:S04]  /*8eb0*/  FMNMX.FTZ R0, R51, R0, !PT ;  /* 0x0000000033007209 */ /* 0x000fe80007810000 */
[----:B------:R-:W-:Y:S02]  /*8ec0*/  FMNMX.FTZ R0, R102, R0, !PT ;  /* 0x0000000066007209 */ /* 0x000fe40007810000 */
[----:B-1----:R-:W-:Y:S03]  /*8ed0*/  FMNMX.FTZ R101, R101, R4, !PT ;  /* 0x0000000465657209 */ /* 0x002fe60007810000 */
[----:B------:R-:W1:Y:S01]  /*8ee0*/  SHFL.BFLY PT, R2, R0, 0x2, 0x1f ;  /* 0x0c401f0000027f89 */ /* 0x000e6200000e0000 */
[C---:B------:R-:W-:Y:S01]  /*8ef0*/  FSETP.NEU.FTZ.AND P1, PT, R101.reuse, -INF , PT ;  /* 0xff8000006500780b */ /* 0x040fe20003f3d000 */
[----:B------:R-:W-:Y:S05]  /*8f00*/  FMUL.FTZ R164, R101, c[0x0][0x2d0] ;  /* 0x0000b40065a47a20 */ /* 0x000fea0000410000 */
[----:B------:R-:W-:Y:S05]  /*8f10*/  FSEL R164, R164, RZ, P1 ;  /* 0x000000ffa4a47208 */ /* 0x000fea0000800000 */
[--C-:B------:R-:W-:Y:S02]  /*8f20*/  FFMA.FTZ R7, R7, c[0x0][0x2d0], -R164.reuse ;  /* 0x0000b40007077a23 */ /* 0x100fe400000108a4 */
[----:B------:R-:W-:Y:S02]  /*8f30*/  FFMA.FTZ R12, R12, c[0x0][0x2d0], -R164 ;  /* 0x0000b4000c0c7a23 */ /* 0x000fe400000108a4 */
[----:B------:R-:W-:Y:S01]  /*8f40*/  MUFU.EX2 R245, R7 ;  /* 0x0000000700f57308 */ /* 0x000fe20000000800 */
[----:B-1----:R-:W-:Y:S09]  /*8f50*/  FMNMX.FTZ R0, R0, R2, !PT ;  /* 0x0000000200007209 */ /* 0x002ff20007810000 */
[----:B------:R-:W-:Y:S01]  /*8f60*/  MUFU.EX2 R231, R12 ;  /* 0x0000000c00e77308 */ /* 0x000fe20000000800 */
[----:B------:R-:W1:Y:S02]  /*8f70*/  SHFL.BFLY PT, R2, R0, 0x1, 0x1f ;  /* 0x0c201f0000027f89 */ /* 0x000e6400000e0000 */
[----:B-1----:R-:W-:Y:S02]  /*8f80*/  FMNMX.FTZ R100, R0, R2, !PT ;  /* 0x0000000200647209 */ /* 0x002fe40007810000 */
[----:B------:R-:W-:Y:S03]  /*8f90*/  FSEL R0, R101, RZ, P1 ;  /* 0x000000ff65007208 */ /* 0x000fe60000800000 */
[----:B------:R-:W-:Y:S01]  /*8fa0*/  FMUL.FTZ R165, R100, c[0x0][0x2d0] ;  /* 0x0000b40064a57a20 */ /* 0x000fe20000410000 */
[----:B---3--:R-:W-:Y:S01]  /*8fb0*/  @P5 MOV R4, R22 ;  /* 0x0000001600045202 */ /* 0x008fe20000000f00 */
[----:B------:R-:W-:Y:S04]  /*8fc0*/  FADD.FTZ R0, -R0, R3 ;  /* 0x0000000300007221 */ /* 0x000fe80000010100 */
[----:B------:R-:W-:Y:S02]  /*8fd0*/  FMUL.FTZ R0, R0, c[0x0][0x2d0] ;  /* 0x0000b40000007a20 */ /* 0x000fe40000410000 */
[----:B------:R-:W-:Y:S02]  /*8fe0*/  @P5 IMAD.MOV.U32 R5, RZ, RZ, R37 ;  /* 0x000000ffff055224 */ /* 0x000fe400078e0025 */
[----:B------:R-:W1:Y:S02]  /*8ff0*/  MUFU.EX2 R3, R0 ;  /* 0x0000000000037308 */ /* 0x000e640000000800 */
[----:B------:R-:W-:Y:S04]  /*9000*/  @P5 IMAD.WIDE.U32 R4, R8, 0x60, R4 ;  /* 0x0000006008045825 */ /* 0x000fe800078e0004 */
[--C-:B------:R-:W-:Y:S01]  /*9010*/  FFMA.FTZ R8, R6, c[0x0][0x2d0], -R164.reuse ;  /* 0x0000b40006087a23 */ /* 0x100fe200000108a4 */
[----:B------:R-:W-:Y:S01]  /*9020*/  @P5 IADD3 R5, R5, UR23, RZ ;  /* 0x0000001705055c10 */ /* 0x000fe2000fffe0ff */
[----:B------:R-:W-:Y:S01]  /*9030*/  @UP0 USHF.L.U32 UR23, UR4, 0x6, URZ ;  /* 0x0000000604170899 */ /* 0x000fe2000800063f */
[C---:B------:R-:W-:Y:S01]  /*9040*/  @P5 SHF.L.U32 R6, R4.reuse, 0x1, RZ ;  /* 0x0000000104065819 */ /* 0x040fe200000006ff */
[----:B------:R2:W3:Y:S01]  /*9050*/  MUFU.EX2 R43, R8 ;  /* 0x00000008002b7308 */ /* 0x0004e20000000800 */
[----:B------:R-:W-:Y:S01]  /*9060*/  @P5 SHF.L.U64.HI R5, R4, 0x1, R5 ;  /* 0x0000000104055819 */ /* 0x000fe20000010205 */
[----:B------:R-:W-:Y:S01]  /*9070*/  FFMA.FTZ R4, R10, c[0x0][0x2d0], -R164 ;  /* 0x0000b4000a047a23 */ /* 0x000fe200000108a4 */
[----:B------:R-:W-:Y:S03]  /*9080*/  UISETP.GT.AND UP0, UPT, UR22, UR21, UPT ;  /* 0x000000151600728c */ /* 0x000fe6000bf04270 */
[----:B------:R-:W-:Y:S04]  /*9090*/  UMOV UR22, UR20 ;  /* 0x0000001400167c82 */ /* 0x000fe80008000000 */
[----:B------:R-:W4:Y:S01]  /*90a0*/  MUFU.EX2 R247, R4 ;  /* 0x0000000400f77308 */ /* 0x000f220000000800 */
[C---:B-1----:R-:W-:Y:S02]  /*90b0*/  FMUL.FTZ R25, R3.reuse, R125 ;  /* 0x0000007d03197220 */ /* 0x042fe40000410000 */
[C---:B------:R-:W-:Y:S02]  /*90c0*/  FMUL.FTZ R52, R3.reuse, R52 ;  /* 0x0000003403347220 */ /* 0x040fe40000410000 */
[C---:B------:R-:W-:Y:S02]  /*90d0*/  FMUL.FTZ R53, R3.reuse, R53 ;  /* 0x0000003503357220 */ /* 0x040fe40000410000 */
[C---:B------:R-:W-:Y:S02]  /*90e0*/  FMUL.FTZ R56, R3.reuse, R56 ;  /* 0x0000003803387220 */ /* 0x040fe40000410000 */
[C---:B------:R-:W-:Y:S01]  /*90f0*/  FMUL.FTZ R57, R3.reuse, R57 ;  /* 0x0000003903397220 */ /* 0x040fe20000410000 */
[----:B--2---:R-:W-:Y:S01]  /*9100*/  @P5 IADD3 R8, P6, R6, 0x80, RZ ;  /* 0x0000008006085810 */ /* 0x004fe20007fde0ff */
[C---:B------:R-:W-:Y:S01]  /*9110*/  FMUL.FTZ R60, R3.reuse, R60 ;  /* 0x0000003c033c7220 */ /* 0x040fe20000410000 */
[----:B---3--:R-:W-:Y:S01]  /*9120*/  MOV R125, R43 ;  /* 0x0000002b007d7202 */ /* 0x008fe20000000f00 */
[C---:B------:R-:W-:Y:S01]  /*9130*/  FMUL.FTZ R61, R3.reuse, R61 ;  /* 0x0000003d033d7220 */ /* 0x040fe20000410000 */
[----:B------:R-:W-:Y:S01]  /*9140*/  @P5 IADD3 R8, P0, R8, c[0x0][0x1c8], RZ ;  /* 0x0000720008085a10 */ /* 0x000fe20007f1e0ff */
[C---:B------:R-:W-:Y:S02]  /*9150*/  FMUL.FTZ R64, R3.reuse, R64 ;  /* 0x0000004003407220 */ /* 0x040fe40000410000 */
[C---:B------:R-:W-:Y:S01]  /*9160*/  FMUL.FTZ R65, R3.reuse, R65 ;  /* 0x0000004103417220 */ /* 0x040fe20000410000 */
[--C-:B------:R-:W-:Y:S01]  /*9170*/  @P5 IADD3.X R9, RZ, c[0x0][0x1cc], R5.reuse, P0, P6 ;  /* 0x00007300ff095a10 */ /* 0x100fe200007ec405 */
[C---:B------:R-:W-:Y:S01]  /*9180*/  FMUL.FTZ R68, R3.reuse, R68 ;  /* 0x0000004403447220 */ /* 0x040fe20000410000 */
[C---:B------:R-:W-:Y:S01]  /*9190*/  @P5 IADD3 R11, P6, R6.reuse, 0x100, RZ ;  /* 0x00000100060b5810 */ /* 0x040fe20007fde0ff */
[----:B------:R-:W-:Y:S01]  /*91a0*/  FMUL.FTZ R69, R3, R69 ;  /* 0x0000004503457220 */ /* 0x000fe20000410000 */
[----:B----4-:R-:W-:Y:S01]  /*91b0*/  F2FP.PACK_AB R154, R231, R247 ;  /* 0x000000f7e79a723e */ /* 0x010fe200000000ff */
[----:B------:R-:W-:Y:S01]  /*91c0*/  FMUL.FTZ R72, R3, R72 ;  /* 0x0000004803487220 */ /* 0x000fe20000410000 */
[----:B------:R-:W-:Y:S01]  /*91d0*/  @P5 IADD3 R10, P0, R11, c[0x0][0x1c8], RZ ;  /* 0x000072000b0a5a10 */ /* 0x000fe20007f1e0ff */
[C---:B------:R-:W-:Y:S02]  /*91e0*/  FMUL.FTZ R73, R3.reuse, R73 ;  /* 0x0000004903497220 */ /* 0x040fe40000410000 */
[C---:B------:R-:W-:Y:S01]  /*91f0*/  FMUL.FTZ R76, R3.reuse, R76 ;  /* 0x0000004c034c7220 */ /* 0x040fe20000410000 */
[----:B------:R-:W-:Y:S01]  /*9200*/  @P5 IADD3.X R11, RZ, c[0x0][0x1cc], R5, P0, P6 ;  /* 0x00007300ff0b5a10 */ /* 0x000fe200007ec405 */
[C---:B------:R-:W-:Y:S01]  /*9210*/  FMUL.FTZ R77, R3.reuse, R77 ;  /* 0x0000004d034d7220 */ /* 0x040fe20000410000 */
[----:B------:R-:W-:Y:S01]  /*9220*/  @P5 IADD3 R4, P6, R6, c[0x0][0x1c8], RZ ;  /* 0x0000720006045a10 */ /* 0x000fe20007fde0ff */
[C---:B------:R-:W-:Y:S01]  /*9230*/  FMUL.FTZ R80, R3.reuse, R80 ;  /* 0x0000005003507220 */ /* 0x040fe20000410000 */
[C---:B------:R-:W-:Y:S01]  /*9240*/  FSETP.NEU.FTZ.AND P0, PT, R100.reuse, -INF , PT ;  /* 0xff8000006400780b */ /* 0x040fe20003f1d000 */
[----:B------:R-:W-:Y:S01]  /*9250*/  FMUL.FTZ R81, R3, R81 ;  /* 0x0000005103517220 */ /* 0x000fe20000410000 */
[----:B------:R-:W-:Y:S01]  /*9260*/  @P5 IADD3.X R5, R5, c[0x0][0x1cc], RZ, P6, !PT ;  /* 0x0000730005055a10 */ /* 0x000fe200037fe4ff */
[----:B------:R-:W-:Y:S01]  /*9270*/  FMUL.FTZ R84, R3, R84 ;  /* 0x0000005403547220 */ /* 0x000fe20000410000 */
[----:B------:R-:W-:Y:S01]  /*9280*/  FSEL R165, R165, RZ, P0 ;  /* 0x000000ffa5a57208 */ /* 0x000fe20000000000 */
[C---:B------:R-:W-:Y:S01]  /*9290*/  FMUL.FTZ R85, R3.reuse, R85 ;  /* 0x0000005503557220 */ /* 0x040fe20000410000 */
[----:B------:R-:W-:Y:S01]  /*92a0*/  FSEL R2, R100, RZ, P0 ;  /* 0x000000ff64027208 */ /* 0x000fe20000000000 */
[----:B------:R1:W-:Y:S01]  /*92b0*/  @P5 LDGSTS.E.BYPASS.LTC128B.128 [R249+0xc100], [R4.64], !P4 ;  /* 0x0c10000004f95fae */ /* 0x0003e2000e101d52 */
[----:B------:R-:W-:Y:S01]  /*92c0*/  FMUL.FTZ R88, R3, R88 ;  /* 0x0000005803587220 */ /* 0x000fe20000410000 */
[----:B------:R-:W-:Y:S01]  /*92d0*/  PLOP3.LUT P0, PT, PT, PT, UP0, 0x80, 0x0 ;  /* 0x000000000000781c */ /* 0x000fe20003f0f008 */
[--C-:B------:R-:W-:Y:S02]  /*92e0*/  FFMA.FTZ R13, R13, c[0x0][0x2d0], -R165.reuse ;  /* 0x0000b4000d0d7a23 */ /* 0x100fe400000108a5 */
[--C-:B------:R-:W-:Y:S02]  /*92f0*/  FFMA.FTZ R15, R15, c[0x0][0x2d0], -R165.reuse ;  /* 0x0000b4000f0f7a23 */ /* 0x100fe400000108a5 */
[----:B------:R-:W-:Y:S01]  /*9300*/  FFMA.FTZ R14, R14, c[0x0][0x2d0], -R165 ;  /* 0x0000b4000e0e7a23 */ /* 0x000fe200000108a5 */
[----:B------:R2:W-:Y:S01]  /*9310*/  @P5 LDGSTS.E.BYPASS.LTC128B.128 [R249+0xf100], [R8.64], !P3 ;  /* 0x0f10000008f95fae */ /* 0x0005e2000d901d52 */
[----:B------:R-:W-:Y:S01]  /*9320*/  MUFU.EX2 R33, R13 ;  /* 0x0000000d00217308 */ /* 0x000fe20000000800 */
[----:B------:R-:W-:Y:S01]  /*9330*/  FADD.FTZ R0, -R2, R103 ;  /* 0x0000006702007221 */ /* 0x000fe20000010100 */
[----:B------:R-:W-:Y:S01]  /*9340*/  MOV R103, R20 ;  /* 0x0000001400677202 */ /* 0x000fe20000000f00 */
[----:B------:R-:W-:Y:S02]  /*9350*/  FFMA.FTZ R16, R16, c[0x0][0x2d0], -R165 ;  /* 0x0000b40010107a23 */ /* 0x000fe400000108a5 */
[----:B------:R-:W-:Y:S02]  /*9360*/  FMUL.FTZ R0, R0, c[0x0][0x2d0] ;  /* 0x0000b40000007a20 */ /* 0x000fe40000410000 */
[----:B------:R3:W-:Y:S01]  /*9370*/  @P5 LDGSTS.E.BYPASS.LTC128B.128 [R249+0x12100], [R10.64], !P2 ;  /* 0x121000000af95fae */ /* 0x0007e2000d101d52 */
[----:B------:R-:W-:Y:S01]  /*9380*/  IMAD.MOV.U32 R2, RZ, RZ, R152 ;  /* 0x000000ffff027224 */ /* 0x000fe200078e0098 */
[----:B------:R-:W-:Y:S01]  /*9390*/  F2FP.PACK_AB R152, R245, R43 ;  /* 0x0000002bf598723e */ /* 0x000fe200000000ff */
[----:B------:R-:W4:Y:S01]  /*93a0*/  MUFU.EX2 R246, R15 ;  /* 0x0000000f00f67308 */ /* 0x000f220000000800 */
[C---:B------:R-:W-:Y:S02]  /*93b0*/  FMUL.FTZ R89, R3.reuse, R89 ;  /* 0x0000005903597220 */ /* 0x040fe40000410000 */
[C---:B------:R-:W-:Y:S02]  /*93c0*/  FMUL.FTZ R92, R3.reuse, R92 ;  /* 0x0000005c035c7220 */ /* 0x040fe40000410000 */
[C---:B------:R-:W-:Y:S02]  /*93d0*/  FMUL.FTZ R93, R3.reuse, R93 ;  /* 0x0000005d035d7220 */ /* 0x040fe40000410000 */
[C---:B------:R-:W-:Y:S01]  /*93e0*/  FMUL.FTZ R96, R3.reuse, R96 ;  /* 0x0000006003607220 */ /* 0x040fe20000410000 */
[----:B-1----:R-:W-:Y:S01]  /*93f0*/  @P5 IADD3 R4, P6, R4, UR23, RZ ;  /* 0x0000001704045c10 */ /* 0x002fe2000ffde0ff */
[----:B------:R-:W-:Y:S01]  /*9400*/  FMUL.FTZ R97, R3, R97 ;  /* 0x0000006103617220 */ /* 0x000fe20000410000 */
[----:B------:R-:W-:Y:S02]  /*9410*/  MUFU.EX2 R248, R14 ;  /* 0x0000000e00f87308 */ /* 0x000fe40000000800 */
[----:B------:R-:W-:Y:S02]  /*9420*/  @P5 IADD3.X R5, R5, UR24, RZ, P6, !PT ;  /* 0x0000001805055c10 */ /* 0x000fe4000b7fe4ff */
[----:B------:R-:W-:Y:S01]  /*9430*/  @P5 IADD3 R6, P1, R4, UR23, RZ ;  /* 0x0000001704065c10 */ /* 0x000fe2000ff3e0ff */
[----:B--2---:R-:W-:Y:S02]  /*9440*/  FMUL.FTZ R8, R3, R108 ;  /* 0x0000006c03087220 */ /* 0x004fe40000410000 */
[----:B------:R1:W-:Y:S01]  /*9450*/  @P5 LDGSTS.E.BYPASS.LTC128B.128 [R249+0xd100], [R4.64], !P4 ;  /* 0x0d10000004f95fae */ /* 0x0003e2000e101d52 */
[----:B------:R-:W-:Y:S01]  /*9460*/  @P5 IADD3.X R7, R5, UR24, RZ, P1, !PT ;  /* 0x0000001805075c10 */ /* 0x000fe20008ffe4ff */
[C---:B------:R-:W-:Y:S01]  /*9470*/  FMUL.FTZ R9, R3.reuse, R109 ;  /* 0x0000006d03097220 */ /* 0x040fe20000410000 */
[----:B------:R-:W2:Y:S01]  /*9480*/  MUFU.EX2 R42, R16 ;  /* 0x00000010002a7308 */ /* 0x000ea20000000800 */
[----:B----4-:R-:W-:Y:S04]  /*9490*/  F2FP.PACK_AB R153, R246, R33 ;  /* 0x00000021f699723e */ /* 0x010fe800000000ff */
[----:B------:R1:W-:Y:S05]  /*94a0*/  @P5 LDGSTS.E.BYPASS.LTC128B.128 [R249+0x10100], [R4.64+0x80], !P3 ;  /* 0x1010008004f95fae */ /* 0x0003ea000d901d52 */
[----:B------:R-:W3:Y:S03]  /*94b0*/  MUFU.EX2 R0, R0 ;  /* 0x0000000000007308 */ /* 0x000ee60000000800 */
[----:B------:R1:W-:Y:S08]  /*94c0*/  @P5 LDGSTS.E.BYPASS.LTC128B.128 [R249+0x13100], [R4.64+0x100], !P2 ;  /* 0x1310010004f95fae */ /* 0x0003f0000d101d52 */
[----:B------:R4:W-:Y:S01]  /*94d0*/  @P5 LDGSTS.E.BYPASS.LTC128B.128 [R249+0xe100], [R6.64], !P4 ;  /* 0x0e10000006f95fae */ /* 0x0009e2000e101d52 */
[----:B--2---:R-:W-:Y:S01]  /*94e0*/  F2FP.PACK_AB R155, R42, R248 ;  /* 0x000000f82a9b723e */ /* 0x004fe200000000ff */
[C---:B------:R-:W-:Y:S01]  /*94f0*/  FMUL.FTZ R16, R3.reuse, R116 ;  /* 0x0000007403107220 */ /* 0x040fe20000410000 */
[----:B------:R-:W-:Y:S01]  /*9500*/  MOV R116, R17 ;  /* 0x0000001100747202 */ /* 0x000fe20000000f00 */
[C---:B------:R-:W-:Y:S04]  /*9510*/  FMUL.FTZ R17, R3.reuse, R117 ;  /* 0x0000007503117220 */ /* 0x040fe80000410000 */
[----:B------:R4:W-:Y:S01]  /*9520*/  @P5 LDGSTS.E.BYPASS.LTC128B.128 [R249+0x11100], [R6.64+0x80], !P3 ;  /* 0x1110008006f95fae */ /* 0x0009e2000d901d52 */
[----:B------:R-:W-:Y:S02]  /*9530*/  IMAD.MOV.U32 R117, RZ, RZ, R18 ;  /* 0x000000ffff757224 */ /* 0x000fe400078e0012 */
[C---:B---3--:R-:W-:Y:S02]  /*9540*/  FMUL.FTZ R10, R0.reuse, R110 ;  /* 0x0000006e000a7220 */ /* 0x048fe40000410000 */
[C---:B------:R-:W-:Y:S03]  /*9550*/  FMUL.FTZ R11, R0.reuse, R111 ;  /* 0x0000006f000b7220 */ /* 0x040fe60000410000 */
[----:B------:R4:W-:Y:S01]  /*9560*/  @P5 LDGSTS.E.BYPASS.LTC128B.128 [R249+0x14100], [R6.64+0x100], !P2 ;  /* 0x1410010006f95fae */ /* 0x0009e2000d101d52 */
[C---:B------:R-:W-:Y:S01]  /*9570*/  FMUL.FTZ R18, R0.reuse, R118 ;  /* 0x0000007600127220 */ /* 0x040fe20000410000 */
[----:B------:R-:W-:Y:S01]  /*9580*/  MOV R118, R19 ;  /* 0x0000001300767202 */ /* 0x000fe20000000f00 */
[C---:B-1----:R-:W-:Y:S02]  /*9590*/  FMUL.FTZ R5, R3.reuse, R105 ;  /* 0x0000006903057220 */ /* 0x042fe40000410000 */
[C---:B------:R-:W-:Y:S01]  /*95a0*/  FMUL.FTZ R4, R3.reuse, R104 ;  /* 0x0000006803047220 */ /* 0x040fe20000410000 */
[----:B------:R-:W-:Y:S01]  /*95b0*/  MOV R104, R28 ;  /* 0x0000001c00687202 */ /* 0x000fe20000000f00 */
[C---:B------:R-:W-:Y:S01]  /*95c0*/  FMUL.FTZ R19, R0.reuse, R119 ;  /* 0x0000007700137220 */ /* 0x040fe20000410000 */
[----:B------:R-:W1:Y:S01]  /*95d0*/  LDSM.16.MT88.4 R12, [R225+0x100] ;  /* 0x00010000e10c783b */ /* 0x000e620000004200 */
[----:B------:R-:W-:Y:S01]  /*95e0*/  MOV R119, R41 ;  /* 0x0000002900777202 */ /* 0x000fe20000000f00 */
[C---:B------:R-:W-:Y:S01]  /*95f0*/  FMUL.FTZ R43, R0.reuse, R143 ;  /* 0x0000008f002b7220 */ /* 0x040fe20000410000 */
[----:B------:R-:W-:Y:S01]  /*9600*/  MOV R41, R24 ;  /* 0x0000001800297202 */ /* 0x000fe20000000f00 */
[C---:B------:R-:W-:Y:S02]  /*9610*/  FMUL.FTZ R24, R3.reuse, R124 ;  /* 0x0000007c03187220 */ /* 0x040fe40000410000 */
[----:B------:R-:W-:Y:S02]  /*9620*/  IMAD.MOV.U32 R124, RZ, RZ, R51 ;  /* 0x000000ffff7c7224 */ /* 0x000fe400078e0033 */
[----:B------:R-:W2:Y:S01]  /*9630*/  LDSM.16.MT88.4 R20, [R226+0x100] ;  /* 0x00010000e214783b */ /* 0x000ea20000004200 */
[----:B------:R-:W-:Y:S01]  /*9640*/  FMUL.FTZ R51, R0, R151 ;  /* 0x0000009700337220 */ /* 0x000fe20000410000 */
[----:B------:R-:W-:Y:S01]  /*9650*/  MOV R151, R117 ;  /* 0x0000007500977202 */ /* 0x000fe20000000f00 */
[----:B------:R-:W-:Y:S02]  /*9660*/  FFMA.FTZ R124, R124, c[0x0][0x2d0], -R165 ;  /* 0x0000b4007c7c7a23 */ /* 0x000fe400000108a5 */
[C---:B------:R-:W-:Y:S02]  /*9670*/  FMUL.FTZ R54, R0.reuse, R54 ;  /* 0x0000003600367220 */ /* 0x040fe40000410000 */
[C---:B------:R-:W-:Y:S01]  /*9680*/  FMUL.FTZ R55, R0.reuse, R55 ;  /* 0x0000003700377220 */ /* 0x040fe20000410000 */
[----:B------:R-:W3:Y:S01]  /*9690*/  LDSM.16.MT88.4 R28, [R229+0x100] ;  /* 0x00010000e51c783b */ /* 0x000ee20000004200 */
[C---:B------:R-:W-:Y:S02]  /*96a0*/  FMUL.FTZ R58, R0.reuse, R58 ;  /* 0x0000003a003a7220 */ /* 0x040fe40000410000 */
[C---:B----4-:R-:W-:Y:S02]  /*96b0*/  FMUL.FTZ R6, R0.reuse, R106 ;  /* 0x0000006a00067220 */ /* 0x050fe40000410000 */
[C---:B------:R-:W-:Y:S02]  /*96c0*/  FMUL.FTZ R7, R0.reuse, R107 ;  /* 0x0000006b00077220 */ /* 0x040fe40000410000 */
[C---:B------:R-:W-:Y:S01]  /*96d0*/  FMUL.FTZ R59, R0.reuse, R59 ;  /* 0x0000003b003b7220 */ /* 0x040fe20000410000 */
[----:B------:R-:W4:Y:S01]  /*96e0*/  LDSM.16.MT88.4 R36, [R228+0x100] ;  /* 0x00010000e424783b */ /* 0x000f220000004200 */
[C---:B------:R-:W-:Y:S02]  /*96f0*/  FMUL.FTZ R62, R0.reuse, R62 ;  /* 0x0000003e003e7220 */ /* 0x040fe40000410000 */
[C---:B------:R-:W-:Y:S02]  /*9700*/  FMUL.FTZ R63, R0.reuse, R63 ;  /* 0x0000003f003f7220 */ /* 0x040fe40000410000 */
[C---:B------:R-:W-:Y:S02]  /*9710*/  FMUL.FTZ R66, R0.reuse, R66 ;  /* 0x0000004200427220 */ /* 0x040fe40000410000 */
[C---:B------:R-:W-:Y:S01]  /*9720*/  FMUL.FTZ R67, R0.reuse, R67 ;  /* 0x0000004300437220 */ /* 0x040fe20000410000 */
[----:B------:R-:W3:Y:S01]  /*9730*/  LDSM.16.MT88.4 R44, [R225+0x3100] ;  /* 0x00310000e12c783b */ /* 0x000ee20000004200 */
[C---:B------:R-:W-:Y:S02]  /*9740*/  FMUL.FTZ R70, R0.reuse, R70 ;  /* 0x0000004600467220 */ /* 0x040fe40000410000 */
[C---:B------:R-:W-:Y:S02]  /*9750*/  FMUL.FTZ R71, R0.reuse, R71 ;  /* 0x0000004700477220 */ /* 0x040fe40000410000 */
[C---:B------:R-:W-:Y:S02]  /*9760*/  FMUL.FTZ R74, R0.reuse, R74 ;  /* 0x0000004a004a7220 */ /* 0x040fe40000410000 */
[C---:B------:R-:W-:Y:S01]  /*9770*/  FMUL.FTZ R75, R0.reuse, R75 ;  /* 0x0000004b004b7220 */ /* 0x040fe20000410000 */
[C---:B-1----:R-:W-:Y:S01]  /*9780*/  HMMA.16816.F32 R4, R152.reuse, R12, R4 ;  /* 0x0000000c9804723c */ /* 0x042fe20000001804 */
[----:B------:R-:W-:Y:S04]  /*9790*/  LDSM.16.MT88.4 R108, [R229+0x3100] ;  /* 0x00310000e56c783b */ /* 0x000fe80000004200 */
[C---:B------:R-:W-:Y:S02]  /*97a0*/  FMUL.FTZ R78, R0.reuse, R78 ;  /* 0x0000004e004e7220 */ /* 0x040fe40000410000 */
[C---:B------:R-:W-:Y:S01]  /*97b0*/  FMUL.FTZ R12, R3.reuse, R112 ;  /* 0x00000070030c7220 */ /* 0x040fe20000410000 */
[C---:B------:R-:W-:Y:S01]  /*97c0*/  HMMA.16816.F32 R8, R152.reuse, R14, R8 ;  /* 0x0000000e9808723c */ /* 0x040fe20000001808 */
[----:B------:R-:W0:Y:S03]  /*97d0*/  LDGDEPBAR ;  /* 0x00000000000079af */ /* 0x000e260000000000 */
[C---:B------:R-:W-:Y:S02]  /*97e0*/  FMUL.FTZ R13, R3.reuse, R113 ;  /* 0x00000071030d7220 */ /* 0x040fe40000410000 */
[C---:B------:R-:W-:Y:S02]  /*97f0*/  FMUL.FTZ R79, R0.reuse, R79 ;  /* 0x0000004f004f7220 */ /* 0x040fe40000410000 */
[C---:B------:R-:W-:Y:S04]  /*9800*/  FMUL.FTZ R14, R0.reuse, R114 ;  /* 0x00000072000e7220 */ /* 0x040fe80000410000 */
[C---:B------:R-:W-:Y:S02]  /*9810*/  FMUL.FTZ R15, R0.reuse, R115 ;  /* 0x00000073000f7220 */ /* 0x040fe40000410000 */
[----:B------:R-:W-:Y:S01]  /*9820*/  LDSM.16.MT88.4 R112, [R228+0x3100] ;  /* 0x00310000e470783b */ /* 0x000fe20000004200 */
[C---:B------:R-:W-:Y:S02]  /*9830*/  FMUL.FTZ R82, R0.reuse, R82 ;  /* 0x0000005200527220 */ /* 0x040fe40000410000 */
[C---:B------:R-:W-:Y:S02]  /*9840*/  FMUL.FTZ R83, R0.reuse, R83 ;  /* 0x0000005300537220 */ /* 0x040fe40000410000 */
[C---:B--2---:R-:W-:Y:S03]  /*9850*/  HMMA.16816.F32 R12, R152.reuse, R20, R12 ;  /* 0x00000014980c723c */ /* 0x044fe6000000180c */
[C---:B------:R-:W-:Y:S02]  /*9860*/  FMUL.FTZ R86, R0.reuse, R86 ;  /* 0x0000005600567220 */ /* 0x040fe40000410000 */
[C---:B------:R-:W-:Y:S02]  /*9870*/  FMUL.FTZ R87, R0.reuse, R87 ;  /* 0x0000005700577220 */ /* 0x040fe40000410000 */
[C---:B------:R-:W-:Y:S01]  /*9880*/  FMUL.FTZ R21, R3.reuse, R121 ;  /* 0x0000007903157220 */ /* 0x040fe20000410000 */
[C---:B------:R-:W-:Y:S04]  /*9890*/  HMMA.16816.F32 R16, R152.reuse, R22, R16 ;  /* 0x000000169810723c */ /* 0x040fe80000001810 */
[C---:B------:R-:W-:Y:S01]  /*98a0*/  FMUL.FTZ R20, R3.reuse, R120 ;  /* 0x0000007803147220 */ /* 0x040fe20000410000 */
[----:B------:R-:W-:Y:S01]  /*98b0*/  MOV R121, R48 ;  /* 0x0000003000797202 */ /* 0x000fe20000000f00 */
[----:B------:R-:W-:Y:S02]  /*98c0*/  IMAD.MOV.U32 R120, RZ, RZ, R26 ;  /* 0x000000ffff787224 */ /* 0x000fe400078e001a */
[C---:B------:R-:W-:Y:S01]  /*98d0*/  FMUL.FTZ R22, R0.reuse, R122 ;  /* 0x0000007a00167220 */ /* 0x040fe20000410000 */
[----:B------:R-:W-:Y:S03]  /*98e0*/  MOV R122, R49 ;  /* 0x00000031007a7202 */ /* 0x000fe60000000f00 */
[C---:B------:R-:W-:Y:S02]  /*98f0*/  FMUL.FTZ R23, R0.reuse, R123 ;  /* 0x0000007b00177220 */ /* 0x040fe40000410000 */
[----:B------:R-:W-:Y:S02]  /*9900*/  IMAD.MOV.U32 R123, RZ, RZ, R50 ;  /* 0x000000ffff7b7224 */ /* 0x000fe400078e0032 */
[C---:B------:R-:W-:Y:S02]  /*9910*/  FMUL.FTZ R26, R0.reuse, R126 ;  /* 0x0000007e001a7220 */ /* 0x040fe40000410000 */
[----:B------:R-:W-:Y:S01]  /*9920*/  IMAD.MOV.U32 R126, RZ, RZ, R27 ;  /* 0x000000ffff7e7224 */ /* 0x000fe200078e001b */
[C---:B---3--:R-:W-:Y:S03]  /*9930*/  HMMA.16816.F32 R20, R152.reuse, R28, R20 ;  /* 0x0000001c9814723c */ /* 0x048fe60000001814 */
[C---:B------:R-:W-:Y:S01]  /*9940*/  FMUL.FTZ R27, R0.reuse, R127 ;  /* 0x0000007f001b7220 */ /* 0x040fe20000410000 */
[----:B------:R-:W-:Y:S01]  /*9950*/  MOV R127, R42 ;  /* 0x0000002a007f7202 */ /* 0x000fe20000000f00 */
[C---:B------:R-:W-:Y:S01]  /*9960*/  FMUL.FTZ R42, R0.reuse, R142 ;  /* 0x0000008e002a7220 */ /* 0x040fe20000410000 */
[----:B------:R-:W-:Y:S01]  /*9970*/  MOV R143, R126 ;  /* 0x0000007e008f7202 */ /* 0x000fe20000000f00 */
[C---:B------:R-:W-:Y:S01]  /*9980*/  FMUL.FTZ R28, R3.reuse, R128 ;  /* 0x00000080031c7220 */ /* 0x040fe20000410000 */
[----:B------:R-:W-:Y:S01]  /*9990*/  MOV R128, R104 ;  /* 0x0000006800807202 */ /* 0x000fe20000000f00 */
[----:B------:R-:W-:Y:S01]  /*99a0*/  FMUL.FTZ R50, R0, R150 ;  /* 0x0000009600327220 */ /* 0x000fe20000410000 */
[C---:B------:R-:W-:Y:S01]  /*99b0*/  HMMA.16816.F32 R24, R152.reuse, R30, R24 ;  /* 0x0000001e9818723c */ /* 0x040fe20000001818 */
[----:B------:R-:W1:Y:S02]  /*99c0*/  LDSM.16.MT88.4 R104, [R226+0x3100] ;  /* 0x00310000e268783b */ /* 0x000e640000004200 */
[C---:B------:R-:W-:Y:S01]  /*99d0*/  FMUL.FTZ R29, R3.reuse, R129 ;  /* 0x00000081031d7220 */ /* 0x040fe20000410000 */
[----:B------:R-:W-:Y:S01]  /*99e0*/  MOV R129, R2 ;  /* 0x0000000200817202 */ /* 0x000fe20000000f00 */
[----:B------:R-:W-:Y:S01]  /*99f0*/  FFMA.FTZ R2, R166, c[0x0][0x2d0], -R164 ;  /* 0x0000b400a6027a23 */ /* 0x000fe200000108a4 */
[----:B------:R-:W-:Y:S01]  /*9a00*/  MOV R142, R119 ;  /* 0x00000077008e7202 */ /* 0x000fe20000000f00 */
[C---:B------:R-:W-:Y:S01]  /*9a10*/  FMUL.FTZ R30, R0.reuse, R130 ;  /* 0x00000082001e7220 */ /* 0x040fe20000410000 */
[----:B------:R-:W-:Y:S01]  /*9a20*/  MOV R166, R116 ;  /* 0x0000007400a67202 */ /* 0x000fe20000000f00 */
[C---:B------:R-:W-:Y:S03]  /*9a30*/  FMUL.FTZ R31, R0.reuse, R131 ;  /* 0x00000083001f7220 */ /* 0x040fe60000410000 */
[----:B------:R-:W-:Y:S01]  /*9a40*/  IMAD.MOV.U32 R130, RZ, RZ, R103 ;  /* 0x000000ffff827224 */ /* 0x000fe200078e0067 */
[----:B------:R-:W-:Y:S01]  /*9a50*/  MOV R131, R35 ;  /* 0x0000002300837202 */ /* 0x000fe20000000f00 */
[C---:B------:R-:W-:Y:S01]  /*9a60*/  FMUL.FTZ R35, R0.reuse, R135 ;  /* 0x0000008700237220 */ /* 0x040fe20000410000 */
[----:B------:R-:W-:Y:S01]  /*9a70*/  MOV R103, R32 ;  /* 0x0000002000677202 */ /* 0x000fe20000000f00 */
[C---:B----4-:R-:W-:Y:S03]  /*9a80*/  HMMA.16816.F32 R28, R152.reuse, R36, R28 ;  /* 0x00000024981c723c */ /* 0x050fe6000000181c */
[C---:B------:R-:W-:Y:S01]  /*9a90*/  FMUL.FTZ R32, R3.reuse, R132 ;  /* 0x0000008403207220 */ /* 0x040fe20000410000 */
[----:B------:R-:W-:Y:S01]  /*9aa0*/  MOV R150, R130 ;  /* 0x0000008200967202 */ /* 0x000fe20000000f00 */
[----:B------:R-:W-:Y:S02]  /*9ab0*/  IMAD.MOV.U32 R132, RZ, RZ, R33 ;  /* 0x000000ffff847224 */ /* 0x000fe400078e0021 */
[C---:B------:R-:W-:Y:S01]  /*9ac0*/  FMUL.FTZ R33, R3.reuse, R133 ;  /* 0x0000008503217220 */ /* 0x040fe20000410000 */
[----:B------:R-:W-:Y:S01]  /*9ad0*/  MOV R133, R34 ;  /* 0x0000002200857202 */ /* 0x000fe20000000f00 */
[C---:B------:R-:W-:Y:S03]  /*9ae0*/  FMUL.FTZ R34, R0.reuse, R134 ;  /* 0x0000008600227220 */ /* 0x040fe60000410000 */
[----:B------:R-:W-:Y:S01]  /*9af0*/  MOV R134, R41 ;  /* 0x0000002900867202 */ /* 0x000fe20000000f00 */
[----:B------:R-:W-:Y:S02]  /*9b00*/  IMAD.MOV.U32 R135, RZ, RZ, R40 ;  /* 0x000000ffff877224 */ /* 0x000fe400078e0028 */
[C---:B------:R-:W-:Y:S01]  /*9b10*/  FMUL.FTZ R48, R3.reuse, R148 ;  /* 0x0000009403307220 */ /* 0x040fe20000410000 */
[C---:B------:R-:W-:Y:S03]  /*9b20*/  HMMA.16816.F32 R32, R152.reuse, R38, R32 ;  /* 0x000000269820723c */ /* 0x040fe60000001820 */
[C---:B------:R-:W-:Y:S02]  /*9b30*/  FMUL.FTZ R36, R3.reuse, R136 ;  /* 0x0000008803247220 */ /* 0x040fe40000410000 */
[C---:B------:R-:W-:Y:S02]  /*9b40*/  FMUL.FTZ R37, R3.reuse, R137 ;  /* 0x0000008903257220 */ /* 0x040fe40000410000 */
[C---:B------:R-:W-:Y:S02]  /*9b50*/  FMUL.FTZ R38, R0.reuse, R138 ;  /* 0x0000008a00267220 */ /* 0x040fe40000410000 */
[----:B------:R2:W-:Y:S03]  /*9b60*/  MUFU.EX2 R138, R2 ;  /* 0x00000002008a7308 */ /* 0x0005e60000000800 */
[C---:B------:R-:W-:Y:S02]  /*9b70*/  FMUL.FTZ R39, R0.reuse, R139 ;  /* 0x0000008b00277220 */ /* 0x040fe40000410000 */
[----:B------:R-:W-:Y:S02]  /*9b80*/  IMAD.MOV.U32 R148, RZ, RZ, R128 ;  /* 0x000000ffff947224 */ /* 0x000fe400078e0080 */
[C---:B------:R-:W-:Y:S01]  /*9b90*/  FMUL.FTZ R49, R3.reuse, R149 ;  /* 0x0000009503317220 */ /* 0x040fe20000410000 */
[----:B------:R-:W-:Y:S01]  /*9ba0*/  MOV R149, R129 ;  /* 0x0000008100957202 */ /* 0x000fe20000000f00 */
[C---:B------:R-:W-:Y:S01]  /*9bb0*/  FMUL.FTZ R90, R0.reuse, R90 ;  /* 0x0000005a005a7220 */ /* 0x040fe20000410000 */
[C---:B------:R-:W-:Y:S03]  /*9bc0*/  HMMA.16816.F32 R36, R152.reuse, R44, R36 ;  /* 0x0000002c9824723c */ /* 0x040fe60000001824 */
[C---:B------:R-:W-:Y:S01]  /*9bd0*/  FMUL.FTZ R40, R3.reuse, R140 ;  /* 0x0000008c03287220 */ /* 0x040fe20000410000 */
[----:B------:R-:W-:Y:S01]  /*9be0*/  MOV R140, R131 ;  /* 0x00000083008c7202 */ /* 0x000fe20000000f00 */
[C---:B------:R-:W-:Y:S01]  /*9bf0*/  FMUL.FTZ R41, R3.reuse, R141 ;  /* 0x0000008d03297220 */ /* 0x040fe20000410000 */
[----:B------:R-:W-:Y:S01]  /*9c00*/  MOV R141, R133 ;  /* 0x00000085008d7202 */ /* 0x000fe20000000f00 */
[C---:B------:R-:W-:Y:S02]  /*9c10*/  FMUL.FTZ R45, R3.reuse, R145 ;  /* 0x00000091032d7220 */ /* 0x040fe40000410000 */
[----:B------:R-:W-:Y:S03]  /*9c20*/  FMUL.FTZ R44, R3, R144 ;  /* 0x00000090032c7220 */ /* 0x000fe60000410000 */
[C---:B------:R-:W-:Y:S03]  /*9c30*/  HMMA.16816.F32 R40, R152.reuse, R46, R40 ;  /* 0x0000002e9828723c */ /* 0x040fe60000001828 */
[----:B--2---:R-:W-:Y:S01]  /*9c40*/  FFMA.FTZ R2, R167, c[0x0][0x2d0], -R164 ;  /* 0x0000b400a7027a23 */ /* 0x004fe200000108a4 */
[----:B------:R-:W-:Y:S01]  /*9c50*/  MOV R167, R120 ;  /* 0x0000007800a77202 */ /* 0x000fe20000000f00 */
[----:B------:R-:W-:Y:S02]  /*9c60*/  IMAD.MOV.U32 R120, RZ, RZ, R118 ;  /* 0x000000ffff787224 */ /* 0x000fe400078e0076 */
[----:B------:R2:W3:Y:S01]  /*9c70*/  MUFU.EX2 R136, R2 ;  /* 0x0000000200887308 */ /* 0x0004e20000000800 */
[C---:B------:R-:W-:Y:S01]  /*9c80*/  FMUL.FTZ R46, R0.reuse, R146 ;  /* 0x00000092002e7220 */ /* 0x040fe20000410000 */
[----:B------:R-:W-:Y:S03]  /*9c90*/  LDSM.16.MT88.4 R116, [R229+0x900] ;  /* 0x00090000e574783b */ /* 0x000fe60000004200 */
[C---:B------:R-:W-:Y:S02]  /*9ca0*/  FMUL.FTZ R47, R0.reuse, R147 ;  /* 0x00000093002f7220 */ /* 0x040fe40000410000 */
[C---:B------:R-:W-:Y:S02]  /*9cb0*/  FMUL.FTZ R91, R0.reuse, R91 ;  /* 0x0000005b005b7220 */ /* 0x040fe40000410000 */
[C---:B------:R-:W-:Y:S02]  /*9cc0*/  FMUL.FTZ R94, R0.reuse, R94 ;  /* 0x0000005e005e7220 */ /* 0x040fe40000410000 */
[C---:B------:R-:W-:Y:S01]  /*9cd0*/  FMUL.FTZ R95, R0.reuse, R95 ;  /* 0x0000005f005f7220 */ /* 0x040fe20000410000 */
[C---:B-1----:R-:W-:Y:S03]  /*9ce0*/  HMMA.16816.F32 R44, R152.reuse, R104, R44 ;  /* 0x00000068982c723c */ /* 0x042fe6000000182c */
[C---:B------:R-:W-:Y:S02]  /*9cf0*/  FMUL.FTZ R98, R0.reuse, R98 ;  /* 0x0000006200627220 */ /* 0x040fe40000410000 */
[----:B------:R-:W-:Y:S02]  /*9d00*/  FMUL.FTZ R99, R0, R99 ;  /* 0x0000006300637220 */ /* 0x000fe40000410000 */
[--C-:B------:R-:W-:Y:S01]  /*9d10*/  FFMA.FTZ R103, R103, c[0x0][0x2d0], -R165.reuse ;  /* 0x0000b40067677a23 */ /* 0x100fe200000108a5 */
[C---:B------:R-:W-:Y:S01]  /*9d20*/  HMMA.16816.F32 R48, R152.reuse, R106, R48 ;  /* 0x0000006a9830723c */ /* 0x040fe20000001830 */
[----:B------:R-:W1:Y:S03]  /*9d30*/  LDSM.16.MT88.4 R104, [R225+0x6100] ;  /* 0x00610000e168783b */ /* 0x000e660000004200 */
[--C-:B--2---:R-:W-:Y:S01]  /*9d40*/  FFMA.FTZ R2, R168, c[0x0][0x2d0], -R165.reuse ;  /* 0x0000b400a8027a23 */ /* 0x104fe200000108a5 */
[----:B------:R-:W-:Y:S01]  /*9d50*/  MOV R168, R135 ;  /* 0x0000008700a87202 */ /* 0x000fe20000000f00 */
[----:B------:R-:W-:Y:S01]  /*9d60*/  IMAD.MOV.U32 R135, RZ, RZ, R132 ;  /* 0x000000ffff877224 */ /* 0x000fe200078e0084 */
[----:B------:R-:W-:Y:S01]  /*9d70*/  MUFU.EX2 R103, R103 ;  /* 0x0000006700677308 */ /* 0x000fe20000000800 */
[C---:B------:R-:W-:Y:S08]  /*9d80*/  HMMA.16816.F32 R52, R152.reuse, R108, R52 ;  /* 0x0000006c9834723c */ /* 0x040ff00000001834 */
[C---:B------:R-:W-:Y:S01]  /*9d90*/  HMMA.16816.F32 R56, R152.reuse, R110, R56 ;  /* 0x0000006e9838723c */ /* 0x040fe20000001838 */
[----:B------:R2:W-:Y:S01]  /*9da0*/  MUFU.EX2 R137, R2 ;  /* 0x0000000200897308 */ /* 0x0005e20000000800 */
[----:B------:R-:W4:Y:S06]  /*9db0*/  LDSM.16.MT88.4 R108, [R226+0x6100] ;  /* 0x00610000e26c783b */ /* 0x000f2c0000004200 */
[C---:B------:R-:W-:Y:S08]  /*9dc0*/  HMMA.16816.F32 R60, R152.reuse, R112, R60 ;  /* 0x00000070983c723c */ /* 0x040ff0000000183c */
[C---:B------:R-:W-:Y:S01]  /*9dd0*/  HMMA.16816.F32 R64, R152.reuse, R114, R64 ;  /* 0x000000729840723c */ /* 0x040fe20000001840 */
[----:B------:R-:W3:Y:S07]  /*9de0*/  LDSM.16.MT88.4 R112, [R229+0x6100] ;  /* 0x00610000e570783b */ /* 0x000eee0000004200 */
[C---:B-1----:R-:W-:Y:S04]  /*9df0*/  HMMA.16816.F32 R68, R152.reuse, R104, R68 ;  /* 0x000000689844723c */ /* 0x042fe80000001844 */
[--C-:B--2---:R-:W-:Y:S01]  /*9e00*/  FFMA.FTZ R2, R169, c[0x0][0x2d0], -R165.reuse ;  /* 0x0000b400a9027a23 */ /* 0x104fe200000108a5 */
[----:B------:R-:W-:Y:S03]  /*9e10*/  MOV R169, R134 ;  /* 0x0000008600a97202 */ /* 0x000fe60000000f00 */
[----:B------:R1:W2:Y:S01]  /*9e20*/  MUFU.EX2 R146, R2 ;  /* 0x0000000200927308 */ /* 0x0002a20000000800 */
[C---:B------:R-:W-:Y:S01]  /*9e30*/  HMMA.16816.F32 R72, R152.reuse, R106, R72 ;  /* 0x0000006a9848723c */ /* 0x040fe20000001848 */
[----:B------:R-:W2:Y:S07]  /*9e40*/  LDSM.16.MT88.4 R104, [R228+0x6100] ;  /* 0x00610000e468783b */ /* 0x000eae0000004200 */
[C---:B----4-:R-:W-:Y:S08]  /*9e50*/  HMMA.16816.F32 R76, R152.reuse, R108, R76 ;  /* 0x0000006c984c723c */ /* 0x050ff0000000184c */
[C---:B------:R-:W-:Y:S01]  /*9e60*/  HMMA.16816.F32 R80, R152.reuse, R110, R80 ;  /* 0x0000006e9850723c */ /* 0x040fe20000001850 */
[----:B------:R-:W4:Y:S03]  /*9e70*/  LDSM.16.MT88.4 R108, [R225+0x900] ;  /* 0x00090000e16c783b */ /* 0x000f260000004200 */
[--C-:B-1----:R-:W-:Y:S01]  /*9e80*/  FFMA.FTZ R2, R170, c[0x0][0x2d0], -R164.reuse ;  /* 0x0000b400aa027a23 */ /* 0x102fe200000108a4 */
[----:B------:R-:W-:Y:S03]  /*9e90*/  MOV R170, R251 ;  /* 0x000000fb00aa7202 */ /* 0x000fe60000000f00 */
[C---:B---3--:R-:W-:Y:S01]  /*9ea0*/  HMMA.16816.F32 R84, R152.reuse, R112, R84 ;  /* 0x000000709854723c */ /* 0x048fe20000001854 */
[----:B------:R1:W-:Y:S07]  /*9eb0*/  MUFU.EX2 R145, R2 ;  /* 0x0000000200917308 */ /* 0x0003ee0000000800 */
[C---:B------:R-:W-:Y:S01]  /*9ec0*/  HMMA.16816.F32 R88, R152.reuse, R114, R88 ;  /* 0x000000729858723c */ /* 0x040fe20000001858 */
[----:B------:R-:W3:Y:S07]  /*9ed0*/  LDSM.16.MT88.4 R112, [R226+0x900] ;  /* 0x00090000e270783b */ /* 0x000eee0000004200 */
[C---:B--2---:R-:W-:Y:S07]  /*9ee0*/  HMMA.16816.F32 R92, R152.reuse, R104, R92 ;  /* 0x00000068985c723c */ /* 0x044fee000000185c */
[----:B------:R-:W-:Y:S01]  /*9ef0*/  F2FP.PACK_AB R104, R136, R138 ;  /* 0x0000008a8868723e */ /* 0x000fe200000000ff */
[----:B------:R-:W-:Y:S04]  /*9f00*/  HMMA.16816.F32 R96, R152, R106, R96 ;  /* 0x0000006a9860723c */ /* 0x000fe80000001860 */
[--C-:B-1----:R-:W-:Y:S01]  /*9f10*/  FFMA.FTZ R2, R171, c[0x0][0x2d0], -R164.reuse ;  /* 0x0000b400ab027a23 */ /* 0x102fe200000108a4 */
[----:B------:R-:W-:Y:S03]  /*9f20*/  F2FP.PACK_AB R105, R146, R137 ;  /* 0x000000899269723e */ /* 0x000fe600000000ff */
[----:B------:R1:W2:Y:S04]  /*9f30*/  MUFU.EX2 R139, R2 ;  /* 0x00000002008b7308 */ /* 0x0002a80000000800 */
[--C-:B-1----:R-:W-:Y:S01]  /*9f40*/  FFMA.FTZ R2, R172, c[0x0][0x2d0], -R165.reuse ;  /* 0x0000b400ac027a23 */ /* 0x102fe200000108a5 */
[----:B--2---:R-:W-:Y:S05]  /*9f50*/  F2FP.PACK_AB R106, R139, R145 ;  /* 0x000000918b6a723e */ /* 0x004fea00000000ff */
[----:B------:R1:W-:Y:S02]  /*9f60*/  MUFU.EX2 R144, R2 ;  /* 0x0000000200907308 */ /* 0x0003e40000000800 */
[--C-:B-1----:R-:W-:Y:S08]  /*9f70*/  FFMA.FTZ R2, R173, c[0x0][0x2d0], -R165.reuse ;  /* 0x0000b400ad027a23 */ /* 0x102ff000000108a5 */
[----:B------:R1:W2:Y:S02]  /*9f80*/  MUFU.EX2 R131, R2 ;  /* 0x0000000200837308 */ /* 0x0002a40000000800 */
[--C-:B-1----:R-:W-:Y:S01]  /*9f90*/  FFMA.FTZ R2, R176, c[0x0][0x2d0], -R164.reuse ;  /* 0x0000b400b0027a23 */ /* 0x102fe200000108a4 */
[----:B--2---:R-:W-:Y:S07]  /*9fa0*/  F2FP.PACK_AB R107, R131, R144 ;  /* 0x00000090836b723e */ /* 0x004fee00000000ff */
[----:B------:R1:W-:Y:S01]  /*9fb0*/  MUFU.EX2 R130, R2 ;  /* 0x0000000200827308 */ /* 0x0003e20000000800 */
[C---:B----4-:R-:W-:Y:S08]  /*9fc0*/  HMMA.16816.F32 R4, R104.reuse, R108, R4 ;  /* 0x0000006c6804723c */ /* 0x050ff00000001804 */
[C---:B------:R-:W-:Y:S01]  /*9fd0*/  HMMA.16816.F32 R8, R104.reuse, R110, R8 ;  /* 0x0000006e6808723c */ /* 0x040fe20000001808 */
[----:B------:R-:W2:Y:S07]  /*9fe0*/  LDSM.16.MT88.4 R108, [R228+0x900] ;  /* 0x00090000e46c783b */ /* 0x000eae0000004200 */
[C---:B---3--:R-:W-:Y:S04]  /*9ff0*/  HMMA.16816.F32 R12, R104.reuse, R112, R12 ;  /* 0x00000070680c723c */ /* 0x048fe8000000180c */
[--C-:B-1----:R-:W-:Y:S04]  /*a000*/  FFMA.FTZ R2, R175, c[0x0][0x2d0], -R164.reuse ;  /* 0x0000b400af027a23 */ /* 0x102fe800000108a4 */
[C---:B------:R-:W-:Y:S01]  /*a010*/  HMMA.16816.F32 R16, R104.reuse, R114, R16 ;  /* 0x000000726810723c */ /* 0x040fe20000001810 */
[----:B------:R1:W-:Y:S01]  /*a020*/  MUFU.EX2 R128, R2 ;  /* 0x0000000200807308 */ /* 0x0003e20000000800 */
[----:B------:R-:W3:Y:S06]  /*a030*/  LDSM.16.MT88.4 R112, [R225+0x3900] ;  /* 0x00390000e170783b */ /* 0x000eec0000004200 */
[C---:B------:R-:W-:Y:S08]  /*a040*/  HMMA.16816.F32 R20, R104.reuse, R116, R20 ;  /* 0x000000746814723c */ /* 0x040ff00000001814 */
        /* <DEDUP_REMOVED lines=10> */
[--C-:B-1----:R-:W-:Y:S04]  /*a0f0*/  FFMA.FTZ R2, R177, c[0x0][0x2d0], -R165.reuse ;  /* 0x0000b400b1027a23 */ /* 0x102fe800000108a5 */
        /* <DEDUP_REMOVED lines=28> */
[--C-:B---3--:R-:W-:Y:S03]  /*a2c0*/  FFMA.FTZ R2, R181, c[0x0][0x2d0], -R165.reuse ;  /* 0x0000b400b5027a23 */ /* 0x108fe600000108a5 */
        /* <DEDUP_REMOVED lines=28> */
[----:B------:R1:W2:Y:S07]  /*a490*/  MUFU.EX2 R183, R2 ;  /* 0x0000000200b77308 */ /* 0x0002ae0000000800 */
[C---:B------:R-:W-:Y:S01]  /*a4a0*/  HMMA.16816.F32 R48, R104.reuse, R118, R48 ;  /* 0x000000766830723c */ /* 0x040fe20000001830 */
[----:B------:R-:W2:Y:S07]  /*a4b0*/  LDSM.16.MT88.4 R116, [R225+0x7100] ;  /* 0x00710000e174783b */ /* 0x000eae0000004200 */
[C---:B---3--:R-:W-:Y:S08]  /*a4c0*/  HMMA.16816.F32 R52, R104.reuse, R108, R52 ;  /* 0x0000006c6834723c */ /* 0x048ff00000001834 */
[C---:B------:R-:W-:Y:S01]  /*a4d0*/  HMMA.16816.F32 R56, R104.reuse, R110, R56 ;  /* 0x0000006e6838723c */ /* 0x040fe20000001838 */
[----:B------:R-:W3:Y:S03]  /*a4e0*/  LDSM.16.MT88.4 R108, [R226+0x7100] ;  /* 0x00710000e26c783b */ /* 0x000ee60000004200 */
[--C-:B-1----:R-:W-:Y:S04]  /*a4f0*/  FFMA.FTZ R2, R169, c[0x0][0x2d0], -R164.reuse ;  /* 0x0000b400a9027a23 */ /* 0x102fe800000108a4 */
[----:B------:R1:W-:Y:S01]  /*a500*/  MUFU.EX2 R181, R2 ;  /* 0x0000000200b57308 */ /* 0x0003e20000000800 */
[C---:B----4-:R-:W-:Y:S08]  /*a510*/  HMMA.16816.F32 R60, R104.reuse, R112, R60 ;  /* 0x00000070683c723c */ /* 0x050ff0000000183c */
[C---:B------:R-:W-:Y:S01]  /*a520*/  HMMA.16816.F32 R64, R104.reuse, R114, R64 ;  /* 0x000000726840723c */ /* 0x040fe20000001840 */
[----:B------:R-:W4:Y:S07]  /*a530*/  LDSM.16.MT88.4 R112, [R229+0x7100] ;  /* 0x00710000e570783b */ /* 0x000f2e0000004200 */
[C---:B--2---:R-:W-:Y:S04]  /*a540*/  HMMA.16816.F32 R68, R104.reuse, R116, R68 ;  /* 0x000000746844723c */ /* 0x044fe80000001844 */
[--C-:B-1----:R-:W-:Y:S04]  /*a550*/  FFMA.FTZ R2, R168, c[0x0][0x2d0], -R164.reuse ;  /* 0x0000b400a8027a23 */ /* 0x102fe800000108a4 */
[C---:B------:R-:W-:Y:S01]  /*a560*/  HMMA.16816.F32 R72, R104.reuse, R118, R72 ;  /* 0x000000766848723c */ /* 0x040fe20000001848 */
[----:B------:R-:W1:Y:S01]  /*a570*/  LDSM.16.MT88.4 R116, [R228+0x7100] ;  /* 0x00710000e474783b */ /* 0x000e620000004200 */
[----:B------:R2:W1:Y:S02]  /*a580*/  MUFU.EX2 R180, R2 ;  /* 0x0000000200b47308 */ /* 0x0004640000000800 */
[--C-:B------:R-:W-:Y:S04]  /*a590*/  FFMA.FTZ R168, R121, c[0x0][0x2d0], -R164.reuse ;  /* 0x0000b40079a87a23 */ /* 0x100fe800000108a4 */
[C---:B---3--:R-:W-:Y:S04]  /*a5a0*/  HMMA.16816.F32 R76, R104.reuse, R108, R76 ;  /* 0x0000006c684c723c */ /* 0x048fe8000000184c */
[----:B------:R-:W-:Y:S04]  /*a5b0*/  MUFU.EX2 R168, R168 ;  /* 0x000000a800a87308 */ /* 0x000fe80000000800 */
[C---:B------:R-:W-:Y:S01]  /*a5c0*/  HMMA.16816.F32 R80, R104.reuse, R110, R80 ;  /* 0x0000006e6850723c */ /* 0x040fe20000001850 */
[----:B------:R-:W3:Y:S07]  /*a5d0*/  LDSM.16.MT88.4 R108, [R225+0x1900] ;  /* 0x00190000e16c783b */ /* 0x000eee0000004200 */
[C---:B----4-:R-:W-:Y:S04]  /*a5e0*/  HMMA.16816.F32 R84, R104.reuse, R112, R84 ;  /* 0x000000706854723c */ /* 0x050fe80000001854 */
[--C-:B--2---:R-:W-:Y:S01]  /*a5f0*/  FFMA.FTZ R2, R252, c[0x0][0x2d0], -R165.reuse ;  /* 0x0000b400fc027a23 */ /* 0x104fe200000108a5 */
[----:B------:R-:W-:Y:S03]  /*a600*/  MOV R252, R132 ;  /* 0x0000008400fc7202 */ /* 0x000fe60000000f00 */
[----:B------:R2:W-:Y:S01]  /*a610*/  MUFU.EX2 R179, R2 ;  /* 0x0000000200b37308 */ /* 0x0005e20000000800 */
[C---:B------:R-:W-:Y:S01]  /*a620*/  HMMA.16816.F32 R88, R104.reuse, R114, R88 ;  /* 0x000000726858723c */ /* 0x040fe20000001858 */
[----:B------:R-:W4:Y:S07]  /*a630*/  LDSM.16.MT88.4 R112, [R226+0x1900] ;  /* 0x00190000e270783b */ /* 0x000f2e0000004200 */
[C---:B-1----:R-:W-:Y:S08]  /*a640*/  HMMA.16816.F32 R92, R104.reuse, R116, R92 ;  /* 0x00000074685c723c */ /* 0x042ff0000000185c */
[----:B------:R-:W-:Y:S01]  /*a650*/  HMMA.16816.F32 R96, R104, R118, R96 ;  /* 0x000000766860723c */ /* 0x000fe20000001860 */
[----:B------:R-:W1:Y:S03]  /*a660*/  LDSM.16.MT88.4 R116, [R229+0x1900] ;  /* 0x00190000e574783b */ /* 0x000e660000004200 */
[--C-:B--2---:R-:W-:Y:S03]  /*a670*/  FFMA.FTZ R2, R167, c[0x0][0x2d0], -R165.reuse ;  /* 0x0000b400a7027a23 */ /* 0x104fe600000108a5 */
[----:B------:R-:W-:Y:S01]  /*a680*/  F2FP.PACK_AB R104, R250, R251 ;  /* 0x000000fbfa68723e */ /* 0x000fe200000000ff */
[----:B------:R2:W2:Y:S01]  /*a690*/  MUFU.EX2 R178, R2 ;  /* 0x0000000200b27308 */ /* 0x0004a20000000800 */
[----:B------:R-:W-:Y:S03]  /*a6a0*/  F2FP.PACK_AB R105, R183, R182 ;  /* 0x000000b6b769723e */ /* 0x000fe600000000ff */
[----:B------:R-:W-:Y:S01]  /*a6b0*/  F2FP.PACK_AB R106, R180, R181 ;  /* 0x000000b5b46a723e */ /* 0x000fe200000000ff */
[--C-:B--2---:R-:W-:Y:S01]  /*a6c0*/  FFMA.FTZ R2, R166, c[0x0][0x2d0], -R164.reuse ;  /* 0x0000b400a6027a23 */ /* 0x104fe200000108a4 */
[----:B------:R-:W-:Y:S01]  /*a6d0*/  F2FP.PACK_AB R107, R178, R179 ;  /* 0x000000b3b26b723e */ /* 0x000fe200000000ff */
[--C-:B------:R-:W-:Y:S03]  /*a6e0*/  FFMA.FTZ R166, R122, c[0x0][0x2d0], -R164.reuse ;  /* 0x0000b4007aa67a23 */ /* 0x100fe600000108a4 */
[----:B------:R2:W-:Y:S03]  /*a6f0*/  MUFU.EX2 R176, R2 ;  /* 0x0000000200b07308 */ /* 0x0005e60000000800 */
[C---:B---3--:R-:W-:Y:S07]  /*a700*/  HMMA.16816.F32 R4, R104.reuse, R108, R4 ;  /* 0x0000006c6804723c */ /* 0x048fee0000001804 */
[----:B------:R-:W-:Y:S01]  /*a710*/  MUFU.EX2 R166, R166 ;  /* 0x000000a600a67308 */ /* 0x000fe20000000800 */
[C---:B------:R-:W-:Y:S01]  /*a720*/  HMMA.16816.F32 R8, R104.reuse, R110, R8 ;  /* 0x0000006e6808723c */ /* 0x040fe20000001808 */
[----:B------:R-:W3:Y:S07]  /*a730*/  LDSM.16.MT88.4 R108, [R228+0x1900] ;  /* 0x00190000e46c783b */ /* 0x000eee0000004200 */
[C---:B----4-:R-:W-:Y:S04]  /*a740*/  HMMA.16816.F32 R12, R104.reuse, R112, R12 ;  /* 0x00000070680c723c */ /* 0x050fe8000000180c */
[----:B--2---:R-:W-:Y:S04]  /*a750*/  FFMA.FTZ R2, R151, c[0x0][0x2d0], -R164 ;  /* 0x0000b40097027a23 */ /* 0x004fe800000108a4 */
[C---:B------:R-:W-:Y:S01]  /*a760*/  HMMA.16816.F32 R16, R104.reuse, R114, R16 ;  /* 0x000000726810723c */ /* 0x040fe20000001810 */
[----:B------:R2:W-:Y:S01]  /*a770*/  MUFU.EX2 R177, R2 ;  /* 0x0000000200b17308 */ /* 0x0005e20000000800 */
[----:B------:R-:W4:Y:S06]  /*a780*/  LDSM.16.MT88.4 R112, [R225+0x4900] ;  /* 0x00490000e170783b */ /* 0x000f2c0000004200 */
[C---:B-1----:R-:W-:Y:S08]  /*a790*/  HMMA.16816.F32 R20, R104.reuse, R116, R20 ;  /* 0x000000746814723c */ /* 0x042ff00000001814 */
[C---:B------:R-:W-:Y:S01]  /*a7a0*/  HMMA.16816.F32 R24, R104.reuse, R118, R24 ;  /* 0x000000766818723c */ /* 0x040fe20000001818 */
[----:B------:R-:W1:Y:S07]  /*a7b0*/  LDSM.16.MT88.4 R116, [R226+0x4900] ;  /* 0x00490000e274783b */ /* 0x000e6e0000004200 */
[C---:B---3--:R-:W-:Y:S04]  /*a7c0*/  HMMA.16816.F32 R28, R104.reuse, R108, R28 ;  /* 0x0000006c681c723c */ /* 0x048fe8000000181c */
[--C-:B--2---:R-:W-:Y:S02]  /*a7d0*/  FFMA.FTZ R2, R141, c[0x0][0x2d0], -R165.reuse ;  /* 0x0000b4008d027a23 */ /* 0x104fe400000108a5 */
[----:B------:R-:W-:Y:S01]  /*a7e0*/  IMAD.MOV.U32 R141, RZ, RZ, R140 ;  /* 0x000000ffff8d7224 */ /* 0x000fe200078e008c */
[----:B------:R-:W-:Y:S01]  /*a7f0*/  MOV R140, R125 ;  /* 0x0000007d008c7202 */ /* 0x000fe20000000f00 */
[----:B------:R2:W-:Y:S01]  /*a800*/  MUFU.EX2 R175, R2 ;  /* 0x0000000200af7308 */ /* 0x0005e20000000800 */
[C---:B------:R-:W-:Y:S01]  /*a810*/  HMMA.16816.F32 R32, R104.reuse, R110, R32 ;  /* 0x0000006e6820723c */ /* 0x040fe20000001820 */
[----:B------:R-:W3:Y:S02]  /*a820*/  LDL.LU R125, [R1+0x8] ;  /* 0x00000800017d7983 */ /* 0x000ee40000300800 */
[--C-:B------:R-:W-:Y:S02]  /*a830*/  FFMA.FTZ R167, R141, c[0x0][0x2d0], -R165.reuse ;  /* 0x0000b4008da77a23 */ /* 0x100fe400000108a5 */
[----:B------:R-:W1:Y:S03]  /*a840*/  LDSM.16.MT88.4 R108, [R229+0x4900] ;  /* 0x00490000e56c783b */ /* 0x000e660000004200 */
[C---:B----4-:R-:W-:Y:S01]  /*a850*/  HMMA.16816.F32 R36, R104.reuse, R112, R36 ;  /* 0x000000706824723c */ /* 0x050fe20000001824 */
[----:B------:R-:W4:Y:S07]  /*a860*/  MUFU.EX2 R167, R167 ;  /* 0x000000a700a77308 */ /* 0x000f2e0000000800 */
[C---:B------:R-:W-:Y:S01]  /*a870*/  HMMA.16816.F32 R40, R104.reuse, R114, R40 ;  /* 0x000000726828723c */ /* 0x040fe20000001828 */
[----:B------:R-:W1:Y:S03]  /*a880*/  LDSM.16.MT88.4 R112, [R228+0x4900] ;  /* 0x00490000e470783b */ /* 0x000e660000004200 */
[--C-:B--2---:R-:W-:Y:S04]  /*a890*/  FFMA.FTZ R2, R150, c[0x0][0x2d0], -R165.reuse ;  /* 0x0000b40096027a23 */ /* 0x104fe800000108a5 */
[C---:B-1----:R-:W-:Y:S01]  /*a8a0*/  HMMA.16816.F32 R44, R104.reuse, R116, R44 ;  /* 0x00000074682c723c */ /* 0x042fe2000000182c */
[----:B------:R1:W2:Y:S07]  /*a8b0*/  MUFU.EX2 R174, R2 ;  /* 0x0000000200ae7308 */ /* 0x0002ae0000000800 */
[C---:B------:R-:W-:Y:S01]  /*a8c0*/  HMMA.16816.F32 R48, R104.reuse, R118, R48 ;  /* 0x000000766830723c */ /* 0x040fe20000001830 */
[----:B------:R-:W2:Y:S03]  /*a8d0*/  LDSM.16.MT88.4 R116, [R225+0x7900] ;  /* 0x00790000e174783b */ /* 0x000ea60000004200 */
[----:B----4-:R-:W-:Y:S04]  /*a8e0*/  F2FP.PACK_AB R153, R167, R103 ;  /* 0x00000067a799723e */ /* 0x010fe800000000ff */
[C---:B------:R-:W-:Y:S04]  /*a8f0*/  HMMA.16816.F32 R52, R104.reuse, R108, R52 ;  /* 0x0000006c6834723c */ /* 0x040fe80000001834 */
[--C-:B-1----:R-:W-:Y:S04]  /*a900*/  FFMA.FTZ R2, R149, c[0x0][0x2d0], -R164.reuse ;  /* 0x0000b40095027a23 */ /* 0x102fe800000108a4 */
[C---:B------:R-:W-:Y:S01]  /*a910*/  HMMA.16816.F32 R56, R104.reuse, R110, R56 ;  /* 0x0000006e6838723c */ /* 0x040fe20000001838 */
[----:B------:R-:W1:Y:S01]  /*a920*/  LDSM.16.MT88.4 R108, [R226+0x7900] ;  /* 0x00790000e26c783b */ /* 0x000e620000004200 */
[----:B------:R4:W-:Y:S06]  /*a930*/  MUFU.EX2 R173, R2 ;  /* 0x0000000200ad7308 */ /* 0x0009ec0000000800 */
[C---:B------:R-:W-:Y:S08]  /*a940*/  HMMA.16816.F32 R60, R104.reuse, R112, R60 ;  /* 0x00000070683c723c */ /* 0x040ff0000000183c */
[C---:B------:R-:W-:Y:S01]  /*a950*/  HMMA.16816.F32 R64, R104.reuse, R114, R64 ;  /* 0x000000726840723c */ /* 0x040fe20000001840 */
[----:B------:R-:W1:Y:S07]  /*a960*/  LDSM.16.MT88.4 R112, [R229+0x7900] ;  /* 0x00790000e570783b */ /* 0x000e6e0000004200 */
[C---:B--2---:R-:W-:Y:S04]  /*a970*/  HMMA.16816.F32 R68, R104.reuse, R116, R68 ;  /* 0x000000746844723c */ /* 0x044fe80000001844 */
[--C-:B----4-:R-:W-:Y:S02]  /*a980*/  FFMA.FTZ R2, R148, c[0x0][0x2d0], -R164.reuse ;  /* 0x0000b40094027a23 */ /* 0x110fe400000108a4 */
[----:B------:R-:W-:Y:S02]  /*a990*/  LDSM.16.MT88.4 R148, [R226+0x5900] ;  /* 0x00590000e294783b */ /* 0x000fe40000004200 */
[C---:B------:R-:W-:Y:S01]  /*a9a0*/  HMMA.16816.F32 R72, R104.reuse, R118, R72 ;  /* 0x000000766848723c */ /* 0x040fe20000001848 */
[----:B------:R2:W4:Y:S05]  /*a9b0*/  MUFU.EX2 R172, R2 ;  /* 0x0000000200ac7308 */ /* 0x00052a0000000800 */
[----:B------:R-:W4:Y:S02]  /*a9c0*/  LDSM.16.MT88.4 R116, [R228+0x7900] ;  /* 0x00790000e474783b */ /* 0x000f240000004200 */
[C---:B-1----:R-:W-:Y:S08]  /*a9d0*/  HMMA.16816.F32 R76, R104.reuse, R108, R76 ;  /* 0x0000006c684c723c */ /* 0x042ff0000000184c */
[C---:B------:R-:W-:Y:S01]  /*a9e0*/  HMMA.16816.F32 R80, R104.reuse, R110, R80 ;  /* 0x0000006e6850723c */ /* 0x040fe20000001850 */
[----:B------:R-:W1:Y:S07]  /*a9f0*/  LDSM.16.MT88.4 R108, [R225+0x2100] ;  /* 0x00210000e16c783b */ /* 0x000e6e0000004200 */
[C---:B------:R-:W-:Y:S04]  /*aa00*/  HMMA.16816.F32 R84, R104.reuse, R112, R84 ;  /* 0x000000706854723c */ /* 0x040fe80000001854 */
[--C-:B--2---:R-:W-:Y:S04]  /*aa10*/  FFMA.FTZ R2, R143, c[0x0][0x2d0], -R165.reuse ;  /* 0x0000b4008f027a23 */ /* 0x104fe800000108a5 */
[C---:B------:R-:W-:Y:S01]  /*aa20*/  HMMA.16816.F32 R88, R104.reuse, R114, R88 ;  /* 0x000000726858723c */ /* 0x040fe20000001858 */
[----:B------:R2:W-:Y:S01]  /*aa30*/  MUFU.EX2 R171, R2 ;  /* 0x0000000200ab7308 */ /* 0x0005e20000000800 */
[----:B------:R-:W1:Y:S06]  /*aa40*/  LDSM.16.MT88.4 R112, [R226+0x2100] ;  /* 0x00210000e270783b */ /* 0x000e6c0000004200 */
[C---:B----4-:R-:W-:Y:S08]  /*aa50*/  HMMA.16816.F32 R92, R104.reuse, R116, R92 ;  /* 0x00000074685c723c */ /* 0x050ff0000000185c */
[----:B------:R-:W-:Y:S01]  /*aa60*/  HMMA.16816.F32 R96, R104, R118, R96 ;  /* 0x000000766860723c */ /* 0x000fe20000001860 */
[----:B------:R-:W-:Y:S03]  /*aa70*/  LDSM.16.MT88.4 R116, [R228+0x2100] ;  /* 0x00210000e474783b */ /* 0x000fe60000004200 */
[--C-:B--2---:R-:W-:Y:S02]  /*aa80*/  FFMA.FTZ R2, R142, c[0x0][0x2d0], -R165.reuse ;  /* 0x0000b4008e027a23 */ /* 0x104fe400000108a5 */
[----:B------:R-:W-:Y:S01]  /*aa90*/  FFMA.FTZ R165, R102, c[0x0][0x2d0], -R165 ;  /* 0x0000b40066a57a23 */ /* 0x000fe200000108a5 */
[----:B------:R-:W-:Y:S01]  /*aaa0*/  F2FP.PACK_AB R104, R177, R176 ;  /* 0x000000b0b168723e */ /* 0x000fe200000000ff */
[----:B------:R2:W4:Y:S01]  /*aab0*/  MUFU.EX2 R170, R2 ;  /* 0x0000000200aa7308 */ /* 0x0005220000000800 */
[----:B------:R-:W-:Y:S03]  /*aac0*/  F2FP.PACK_AB R105, R174, R175 ;  /* 0x000000afae69723e */ /* 0x000fe600000000ff */
[----:B------:R-:W-:Y:S06]  /*aad0*/  F2FP.PACK_AB R106, R172, R173 ;  /* 0x000000adac6a723e */ /* 0x000fec00000000ff */
[----:B------:R-:W-:Y:S10]  /*aae0*/  MUFU.EX2 R102, R124 ;  /* 0x0000007c00667308 */ /* 0x000ff40000000800 */
[----:B------:R-:W1:Y:S01]  /*aaf0*/  MUFU.EX2 R165, R165 ;  /* 0x000000a500a57308 */ /* 0x000e620000000800 */
[--C-:B--2---:R-:W-:Y:S01]  /*ab00*/  FFMA.FTZ R2, R123, c[0x0][0x2d0], -R164.reuse ;  /* 0x0000b4007b027a23 */ /* 0x104fe200000108a4 */
[----:B----4-:R-:W-:Y:S01]  /*ab10*/  F2FP.PACK_AB R107, R170, R171 ;  /* 0x000000abaa6b723e */ /* 0x010fe200000000ff */
[----:B------:R-:W-:Y:S02]  /*ab20*/  FFMA.FTZ R164, R120, c[0x0][0x2d0], -R164 ;  /* 0x0000b40078a47a23 */ /* 0x000fe400000108a4 */
[----:B------:R-:W2:Y:S04]  /*ab30*/  LDSM.16.MT88.4 R120, [R229+0x2100] ;  /* 0x00210000e578783b */ /* 0x000ea80000004200 */
[C---:B-1----:R-:W-:Y:S01]  /*ab40*/  HMMA.16816.F32 R4, R104.reuse, R108, R4 ;  /* 0x0000006c6804723c */ /* 0x042fe20000001804 */
[----:B------:R-:W1:Y:S07]  /*ab50*/  MUFU.EX2 R164, R164 ;  /* 0x000000a400a47308 */ /* 0x000e6e0000000800 */
[C---:B------:R-:W-:Y:S01]  /*ab60*/  HMMA.16816.F32 R8, R104.reuse, R110, R8 ;  /* 0x0000006e6808723c */ /* 0x040fe20000001808 */
[----:B------:R-:W4:Y:S03]  /*ab70*/  LDSM.16.MT88.4 R108, [R225+0x5100] ;  /* 0x00510000e16c783b */ /* 0x000f260000004200 */
[----:B------:R-:W-:Y:S04]  /*ab80*/  F2FP.PACK_AB R155, R165, R102 ;  /* 0x00000066a59b723e */ /* 0x000fe800000000ff */
[C---:B------:R-:W-:Y:S08]  /*ab90*/  HMMA.16816.F32 R12, R104.reuse, R112, R12 ;  /* 0x00000070680c723c */ /* 0x040ff0000000180c */
[C---:B------:R-:W-:Y:S01]  /*aba0*/  HMMA.16816.F32 R16, R104.reuse, R114, R16 ;  /* 0x000000726810723c */ /* 0x040fe20000001810 */
[----:B------:R-:W4:Y:S03]  /*abb0*/  LDSM.16.MT88.4 R112, [R226+0x5100] ;  /* 0x00510000e270783b */ /* 0x000f260000004200 */
[----:B-1----:R-:W-:Y:S04]  /*abc0*/  F2FP.PACK_AB R154, R164, R168 ;  /* 0x000000a8a49a723e */ /* 0x002fe800000000ff */
[C---:B--2---:R-:W-:Y:S08]  /*abd0*/  HMMA.16816.F32 R20, R104.reuse, R120, R20 ;  /* 0x000000786814723c */ /* 0x044ff00000001814 */
[C---:B------:R-:W-:Y:S01]  /*abe0*/  HMMA.16816.F32 R24, R104.reuse, R122, R24 ;  /* 0x0000007a6818723c */ /* 0x040fe20000001818 */
[----:B------:R-:W1:Y:S07]  /*abf0*/  LDSM.16.MT88.4 R120, [R229+0x5100] ;  /* 0x00510000e578783b */ /* 0x000e6e0000004200 */
[C---:B------:R-:W-:Y:S08]  /*ac00*/  HMMA.16816.F32 R28, R104.reuse, R116, R28 ;  /* 0x00000074681c723c */ /* 0x040ff0000000181c */
[C---:B------:R-:W-:Y:S01]  /*ac10*/  HMMA.16816.F32 R32, R104.reuse, R118, R32 ;  /* 0x000000766820723c */ /* 0x040fe20000001820 */
[----:B------:R-:W2:Y:S07]  /*ac20*/  LDSM.16.MT88.4 R116, [R228+0x5100] ;  /* 0x00510000e474783b */ /* 0x000eae0000004200 */
[C---:B----4-:R-:W-:Y:S08]  /*ac30*/  HMMA.16816.F32 R36, R104.reuse, R108, R36 ;  /* 0x0000006c6824723c */ /* 0x050ff00000001824 */
[C---:B------:R-:W-:Y:S01]  /*ac40*/  HMMA.16816.F32 R40, R104.reuse, R110, R40 ;  /* 0x0000006e6828723c */ /* 0x040fe20000001828 */
[----:B------:R-:W4:Y:S07]  /*ac50*/  LDSM.16.MT88.4 R108, [R225+0x8100] ;  /* 0x00810000e16c783b */ /* 0x000f2e0000004200 */
[C---:B------:R-:W-:Y:S08]  /*ac60*/  HMMA.16816.F32 R44, R104.reuse, R112, R44 ;  /* 0x00000070682c723c */ /* 0x040ff0000000182c */
[C---:B------:R-:W-:Y:S01]  /*ac70*/  HMMA.16816.F32 R48, R104.reuse, R114, R48 ;  /* 0x000000726830723c */ /* 0x040fe20000001830 */
[----:B------:R-:W4:Y:S07]  /*ac80*/  LDSM.16.MT88.4 R112, [R226+0x8100] ;  /* 0x00810000e270783b */ /* 0x000f2e0000004200 */
[C---:B-1----:R-:W-:Y:S08]  /*ac90*/  HMMA.16816.F32 R52, R104.reuse, R120, R52 ;  /* 0x000000786834723c */ /* 0x042ff00000001834 */
[C---:B------:R-:W-:Y:S01]  /*aca0*/  HMMA.16816.F32 R56, R104.reuse, R122, R56 ;  /* 0x0000007a6838723c */ /* 0x040fe20000001838 */
[----:B------:R-:W1:Y:S07]  /*acb0*/  LDSM.16.MT88.4 R120, [R229+0x8100] ;  /* 0x00810000e578783b */ /* 0x000e6e0000004200 */
[C---:B--2---:R-:W-:Y:S04]  /*acc0*/  HMMA.16816.F32 R60, R104.reuse, R116, R60 ;  /* 0x00000074683c723c */ /* 0x044fe8000000183c */
[----:B---3--:R-:W-:Y:S01]  /*acd0*/  FFMA.FTZ R125, R3, R125, R140 ;  /* 0x0000007d037d7223 */ /* 0x008fe2000001008c */
[----:B------:R-:W-:Y:S03]  /*ace0*/  MOV R140, R135 ;  /* 0x00000087008c7202 */ /* 0x000fe60000000f00 */
[C---:B------:R-:W-:Y:S01]  /*acf0*/  HMMA.16816.F32 R64, R104.reuse, R118, R64 ;  /* 0x000000766840723c */ /* 0x040fe20000001840 */
[----:B------:R-:W2:Y:S01]  /*ad00*/  LDL.LU R135, [R1+0xc] ;  /* 0x00000c0001877983 */ /* 0x000ea20000300800 */
[----:B------:R-:W3:Y:S03]  /*ad10*/  MUFU.EX2 R3, R2 ;  /* 0x0000000200037308 */ /* 0x000ee60000000800 */
[----:B------:R-:W1:Y:S03]  /*ad20*/  LDSM.16.MT88.4 R116, [R228+0x8100] ;  /* 0x00810000e474783b */ /* 0x000e660000004200 */
[C---:B----4-:R-:W-:Y:S08]  /*ad30*/  HMMA.16816.F32 R68, R104.reuse, R108, R68 ;  /* 0x0000006c6844723c */ /* 0x050ff00000001844 */
[C---:B------:R-:W-:Y:S01]  /*ad40*/  HMMA.16816.F32 R72, R104.reuse, R110, R72 ;  /* 0x0000006e6848723c */ /* 0x040fe20000001848 */
[----:B------:R-:W4:Y:S07]  /*ad50*/  LDSM.16.MT88.4 R108, [R225+0x2900] ;  /* 0x00290000e16c783b */ /* 0x000f2e0000004200 */
[C---:B------:R-:W-:Y:S04]  /*ad60*/  HMMA.16816.F32 R76, R104.reuse, R112, R76 ;  /* 0x00000070684c723c */ /* 0x040fe8000000184c */
[----:B---3--:R-:W-:Y:S04]  /*ad70*/  F2FP.PACK_AB R152, R166, R3 ;  /* 0x00000003a698723e */ /* 0x008fe800000000ff */
[C---:B------:R-:W-:Y:S08]  /*ad80*/  HMMA.16816.F32 R80, R104.reuse, R114, R80 ;  /* 0x000000726850723c */ /* 0x040ff00000001850 */
[C---:B-1----:R-:W-:Y:S08]  /*ad90*/  HMMA.16816.F32 R84, R104.reuse, R120, R84 ;  /* 0x000000786854723c */ /* 0x042ff00000001854 */
[C---:B------:R-:W-:Y:S01]  /*ada0*/  HMMA.16816.F32 R88, R104.reuse, R122, R88 ;  /* 0x0000007a6858723c */ /* 0x040fe20000001858 */
[----:B------:R-:W1:Y:S07]  /*adb0*/  LDSM.16.MT88.4 R120, [R226+0x2900] ;  /* 0x00290000e278783b */ /* 0x000e6e0000004200 */
[C---:B------:R-:W-:Y:S07]  /*adc0*/  HMMA.16816.F32 R92, R104.reuse, R116, R92 ;  /* 0x00000074685c723c */ /* 0x040fee000000185c */
[----:B------:R-:W-:Y:S01]  /*add0*/  MOV R116, R134 ;  /* 0x0000008600747202 */ /* 0x000fe20000000f00 */
[----:B------:R-:W-:Y:S04]  /*ade0*/  HMMA.16816.F32 R96, R104, R118, R96 ;  /* 0x000000766860723c */ /* 0x000fe80000001860 */
[----:B------:R-:W-:Y:S03]  /*adf0*/  IMAD.MOV.U32 R117, RZ, RZ, R133 ;  /* 0x000000ffff757224 */ /* 0x000fe600078e0085 */
[----:B------:R-:W-:Y:S01]  /*ae00*/  MOV R119, R126 ;  /* 0x0000007e00777202 */ /* 0x000fe20000000f00 */
[C---:B----4-:R-:W-:Y:S01]  /*ae10*/  HMMA.16816.F32 R104, R152.reuse, R108, R4 ;  /* 0x0000006c9868723c */ /* 0x050fe20000001804 */
[----:B------:R-:W-:Y:S07]  /*ae20*/  LDSM.16.MT88.4 R4, [R229+0x5900] ;  /* 0x00590000e504783b */ /* 0x000fee0000004200 */
[C---:B------:R-:W-:Y:S01]  /*ae30*/  HMMA.16816.F32 R108, R152.reuse, R110, R8 ;  /* 0x0000006e986c723c */ /* 0x040fe20000001808 */
[----:B------:R-:W-:Y:S07]  /*ae40*/  LDSM.16.MT88.4 R8, [R228+0x5900] ;  /* 0x00590000e408783b */ /* 0x000fee0000004200 */
[C---:B-1----:R-:W-:Y:S07]  /*ae50*/  HMMA.16816.F32 R112, R152.reuse, R120, R12 ;  /* 0x000000789870723c */ /* 0x042fee000000180c */
[----:B------:R-:W-:Y:S01]  /*ae60*/  IMAD.MOV.U32 R13, RZ, RZ, R119 ;  /* 0x000000ffff0d7224 */ /* 0x000fe200078e0077 */
[----:B------:R-:W-:Y:S04]  /*ae70*/  MOV R14, R116 ;  /* 0x00000074000e7202 */ /* 0x000fe80000000f00 */
[----:B------:R-:W-:Y:S02]  /*ae80*/  MOV R15, R117 ;  /* 0x00000075000f7202 */ /* 0x000fe40000000f00 */
[C---:B------:R-:W-:Y:S01]  /*ae90*/  HMMA.16816.F32 R116, R152.reuse, R122, R16 ;  /* 0x0000007a9874723c */ /* 0x040fe20000001810 */
[----:B------:R-:W-:Y:S02]  /*aea0*/  LDSM.16.MT88.4 R16, [R226+0x8900] ;  /* 0x00890000e210783b */ /* 0x000fe40000004200 */
[----:B--2---:R-:W-:Y:S02]  /*aeb0*/  FFMA.FTZ R2, R0, R135, R140 ;  /* 0x0000008700027223 */ /* 0x004fe4000001008c */
[----:B------:R-:W-:Y:S04]  /*aec0*/  FADD.FTZ R0, R245, R125 ;  /* 0x0000007df5007221 */ /* 0x000fe80000010000 */
[----:B------:R-:W-:Y:S03]  /*aed0*/  LDSM.16.MT88.4 R132, [R228+0x2900] ;  /* 0x00290000e484783b */ /* 0x000fe60000004200 */
[----:B------:R-:W-:Y:S02]  /*aee0*/  FADD.FTZ R2, R246, R2 ;  /* 0x00000002f6027221 */ /* 0x000fe40000010000 */
[----:B------:R-:W-:Y:S02]  /*aef0*/  FADD.FTZ R0, R247, R0 ;  /* 0x00000000f7007221 */ /* 0x000fe40000010000 */
[----:B------:R-:W-:Y:S02]  /*af00*/  FADD.FTZ R169, R248, R2 ;  /* 0x00000002f8a97221 */ /* 0x000fe40000010000 */
[----:B------:R-:W-:Y:S01]  /*af10*/  FADD.FTZ R2, R231, R0 ;  /* 0x00000000e7027221 */ /* 0x000fe20000010000 */
[----:B------:R1:W5:Y:S01]  /*af20*/  LDL.LU R245, [R1+0x54] ;  /* 0x0000540001f57983 */ /* 0x0003620000300800 */
[----:B------:R-:W-:Y:S03]  /*af30*/  MOV R0, R127 ;  /* 0x0000007f00007202 */ /* 0x000fe60000000f00 */
[----:B------:R1:W5:Y:S02]  /*af40*/  LDL.LU R246, [R1+0x50] ;  /* 0x0000500001f67983 */ /* 0x0003640000300800 */
[----:B------:R-:W-:Y:S02]  /*af50*/  FADD.FTZ R0, R0, R169 ;  /* 0x000000a900007221 */ /* 0x000fe40000010000 */
[----:B------:R1:W5:Y:S04]  /*af60*/  LDL.LU R247, [R1+0x4c] ;  /* 0x00004c0001f77983 */ /* 0x0003680000300800 */
[----:B------:R1:W5:Y:S04]  /*af70*/  LDL.LU R248, [R1+0x48] ;  /* 0x0000480001f87983 */ /* 0x0003680000300800 */
[----:B------:R1:W5:Y:S04]  /*af80*/  LDL.LU R231, [R1+0x44] ;  /* 0x0000440001e77983 */ /* 0x0003680000300800 */
[----:B------:R-:W2:Y:S08]  /*af90*/  LDSM.16.MT88.4 R124, [R229+0x2900] ;  /* 0x00290000e57c783b */ /* 0x000eb00000004200 */
[----:B------:R-:W3:Y:S01]  /*afa0*/  LDSM.16.MT88.4 R140, [R225+0x5900] ;  /* 0x00590000e18c783b */ /* 0x000ee20000004200 */
[C---:B--2---:R-:W-:Y:S07]  /*afb0*/  HMMA.16816.F32 R120, R152.reuse, R124, R20 ;  /* 0x0000007c9878723c */ /* 0x044fee0000001814 */
[----:B------:R-:W-:Y:S01]  /*afc0*/  IMAD.MOV.U32 R22, RZ, RZ, R14 ;  /* 0x000000ffff167224 */ /* 0x000fe200078e000e */
[C---:B------:R-:W-:Y:S04]  /*afd0*/  HMMA.16816.F32 R124, R152.reuse, R126, R24 ;  /* 0x0000007e987c723c */ /* 0x040fe80000001818 */
[----:B------:R-:W-:Y:S02]  /*afe0*/  MOV R23, R13 ;  /* 0x0000000d00177202 */ /* 0x000fe40000000f00 */
[----:B------:R-:W-:Y:S01]  /*aff0*/  MOV R20, R15 ;  /* 0x0000000f00147202 */ /* 0x000fe20000000f00 */
[----:B------:R-:W-:Y:S01]  /*b000*/  IMAD.MOV.U32 R25, RZ, RZ, R130 ;  /* 0x000000ffff197224 */ /* 0x000fe200078e0082 */
[----:B------:R-:W-:Y:S01]  /*b010*/  MOV R24, R131 ;  /* 0x0000008300187202 */ /* 0x000fe20000000f00 */
[----:B------:R-:W2:Y:S03]  /*b020*/  LDSM.16.MT88.4 R12, [R225+0x8900] ;  /* 0x00890000e10c783b */ /* 0x000ea60000004200 */
[----:B------:R-:W-:Y:S02]  /*b030*/  MOV R26, R129 ;  /* 0x00000081001a7202 */ /* 0x000fe40000000f00 */
[----:B------:R-:W-:Y:S02]  /*b040*/  MOV R27, R128 ;  /* 0x00000080001b7202 */ /* 0x000fe40000000f00 */
[C---:B------:R-:W-:Y:S03]  /*b050*/  HMMA.16816.F32 R128, R152.reuse, R132, R28 ;  /* 0x000000849880723c */ /* 0x040fe6000000181c */
[----:B------:R-:W-:Y:S04]  /*b060*/  MOV R21, R147 ;  /* 0x0000009300157202 */ /* 0x000fe80000000f00 */
[----:B------:R-:W-:Y:S01]  /*b070*/  MOV R28, R146 ;  /* 0x00000092001c7202 */ /* 0x000fe20000000f00 */
[C---:B------:R-:W-:Y:S04]  /*b080*/  HMMA.16816.F32 R132, R152.reuse, R134, R32 ;  /* 0x000000869884723c */ /* 0x040fe80000001820 */
[----:B------:R-:W-:Y:S01]  /*b090*/  MOV R31, R139 ;  /* 0x0000008b001f7202 */ /* 0x000fe20000000f00 */
[----:B------:R-:W-:Y:S01]  /*b0a0*/  IMAD.MOV.U32 R29, RZ, RZ, R145 ;  /* 0x000000ffff1d7224 */ /* 0x000fe200078e0091 */
[----:B------:R-:W-:Y:S01]  /*b0b0*/  MOV R30, R144 ;  /* 0x00000090001e7202 */ /* 0x000fe20000000f00 */
[----:B------:R-:W-:Y:S01]  /*b0c0*/  IMAD.MOV.U32 R34, RZ, RZ, R137 ;  /* 0x000000ffff227224 */ /* 0x000fe200078e0089 */
[----:B------:R-:W-:Y:S04]  /*b0d0*/  MOV R33, R138 ;  /* 0x0000008a00217202 */ /* 0x000fe80000000f00 */
[----:B------:R-:W-:Y:S01]  /*b0e0*/  MOV R35, R136 ;  /* 0x0000008800237202 */ /* 0x000fe20000000f00 */
[----:B------:R-:W-:Y:S01]  /*b0f0*/  FADD.FTZ R2, R33, R2 ;  /* 0x0000000221027221 */ /* 0x000fe20000010000 */
[C---:B---3--:R-:W-:Y:S03]  /*b100*/  HMMA.16816.F32 R136, R152.reuse, R140, R36 ;  /* 0x0000008c9888723c */ /* 0x048fe60000001824 */
[----:B------:R-:W-:Y:S02]  /*b110*/  FADD.FTZ R2, R35, R2 ;  /* 0x0000000223027221 */ /* 0x000fe40000010000 */
[----:B------:R-:W-:Y:S02]  /*b120*/  FADD.FTZ R0, R34, R0 ;  /* 0x0000000022007221 */ /* 0x000fe40000010000 */
[----:B------:R-:W-:Y:S01]  /*b130*/  FADD.FTZ R2, R29, R2 ;  /* 0x000000021d027221 */ /* 0x000fe20000010000 */
        /* <DEDUP_REMOVED lines=41> */
[----:B------:R-:W-:Y:S01]  /*b3d0*/  FADD.FTZ R0, R171, R0 ;  /* 0x00000000ab007221 */ /* 0x000fe20000010000 */
[C---:B----4-:R-:W-:Y:S03]  /*b3e0*/  HMMA.16816.F32 R92, R152.reuse, R8, R92 ;  /* 0x00000008985c723c */ /* 0x050fe6000000185c */
[----:B------:R-:W-:Y:S02]  /*b3f0*/  FADD.FTZ R0, R170, R0 ;  /* 0x00000000aa007221 */ /* 0x000fe40000010000 */
[----:B------:R-:W-:Y:S02]  /*b400*/  FADD.FTZ R2, R3, R2 ;  /* 0x0000000203027221 */ /* 0x000fe40000010000 */
[----:B------:R-:W-:Y:S01]  /*b410*/  FADD.FTZ R3, R103, R0 ;  /* 0x0000000067037221 */ /* 0x000fe20000010000 */
[----:B------:R-:W-:Y:S01]  /*b420*/  MOV R103, R100 ;  /* 0x0000006400677202 */ /* 0x000fe20000000f00 */
[----:B------:R-:W-:Y:S01]  /*b430*/  FADD.FTZ R0, R166, R2 ;  /* 0x00000002a6007221 */ /* 0x000fe20000010000 */
[----:B------:R-:W-:Y:S03]  /*b440*/  HMMA.16816.F32 R96, R152, R10, R96 ;  /* 0x0000000a9860723c */ /* 0x000fe60000001860 */
[----:B------:R-:W-:Y:S02]  /*b450*/  FADD.FTZ R3, R167, R3 ;  /* 0x00000003a7037221 */ /* 0x000fe40000010000 */
[----:B------:R-:W-:Y:S02]  /*b460*/  FADD.FTZ R2, R168, R0 ;  /* 0x00000000a8027221 */ /* 0x000fe40000010000 */
[----:B------:R-:W-:Y:S01]  /*b470*/  FADD.FTZ R0, R102, R3 ;  /* 0x0000000366007221 */ /* 0x000fe20000010000 */
[----:B------:R-:W-:Y:S01]  /*b480*/  MOV R3, R101 ;  /* 0x0000006500037202 */ /* 0x000fe20000000f00 */
[----:B------:R-:W-:Y:S03]  /*b490*/  FADD.FTZ R2, R164, R2 ;  /* 0x00000002a4027221 */ /* 0x000fe60000010000 */
[----:B------:R-:W-:Y:S02]  /*b4a0*/  FADD.FTZ R0, R165, R0 ;  /* 0x00000000a5007221 */ /* 0x000fe40000010000 */
[----:B------:R1:W-:Y:S04]  /*b4b0*/  STL [R1+0x8], R2 ;  /* 0x0000080201007387 */ /* 0x0003e80000100800 */
[----:B------:R1:W-:Y:S01]  /*b4c0*/  STL [R1+0xc], R0 ;  /* 0x00000c0001007387 */ /* 0x0003e20000100800 */
[----:B------:R-:W-:-:S05]  /*b4d0*/  @P0 BRA `(.L_x_505) ;  /* 0xffffb85000000947 */ /* 0x000fca000383ffff */
.L_x_504:
[----:B---3--:R-:W-:-:S13]  /*b4e0*/  ISETP.LE.AND P0, PT, RZ, UR20, PT ;  /* 0x00000014ff007c0c */ /* 0x008fda000bf03270 */
[----:B------:R-:W-:Y:S05]  /*b4f0*/  @!P0 BRA `(.L_x_506) ;  /* 0x000041b000008947 */ /* 0x000fea0003800000 */
[----:B------:R-:W2:Y:S04]  /*b500*/  LDL.64 R4, [R1+0x38] ;  /* 0x0000380001047983 */ /* 0x000ea80000100a00 */
[----:B------:R-:W3:Y:S01]  /*b510*/  LDL.64 R6, [R1+0x20] ;  /* 0x0000200001067983 */ /* 0x000ee20000100a00 */
[----:B------:R-:W-:Y:S01]  /*b520*/  UIADD3 UR6, UP3, UR14, 0x80, URZ ;  /* 0x000000800e067890 */ /* 0x000fe2000ff7e03f */
[----:B------:R-:W-:Y:S01]  /*b530*/  IMAD.MOV.U32 R103, RZ, RZ, R100 ;  /* 0x000000ffff677224 */ /* 0x000fe200078e0064 */
[----:B------:R-:W-:Y:S01]  /*b540*/  UIADD3 UR14, UP2, UR14, 0x100, URZ ;  /* 0x000001000e0e7890 */ /* 0x000fe2000ff5e03f */
[----:B------:R-:W-:Y:S01]  /*b550*/  IMAD.MOV.U32 R102, RZ, RZ, R101 ;  /* 0x000000ffff667224 */ /* 0x000fe200078e0065 */
[----:B------:R-:W-:Y:S02]  /*b560*/  UIADD3 UR15, UP1, UR10, 0x80, URZ ;  /* 0x000000800a0f7890 */ /* 0x000fe4000ff3e03f */
[----:B------:R-:W-:-:S02]  /*b570*/  UIADD3 UR21, UP0, UR10, 0x100, URZ ;  /* 0x000001000a157890 */ /* 0x000fc4000ff1e03f */
[----:B------:R-:W-:Y:S02]  /*b580*/  ULDC.64 UR4, c[0x0][0x1e0] ;  /* 0x0000780000047ab9 */ /* 0x000fe40000000a00 */
[----:B------:R-:W-:Y:S02]  /*b590*/  UIADD3.X UR12, URZ, UR9, URZ, UP3, !UPT ;  /* 0x000000093f0c7290 */ /* 0x000fe40009ffe43f */
[----:B------:R-:W-:Y:S02]  /*b5a0*/  USHF.L.U64.HI UR7, UR4, 0x6, UR5 ;  /* 0x0000000604077899 */ /* 0x000fe40008010205 */
[----:B------:R-:W-:Y:S02]  /*b5b0*/  USHF.L.U32 UR8, UR4, 0x6, URZ ;  /* 0x0000000604087899 */ /* 0x000fe4000800063f */
[----:B------:R-:W-:Y:S02]  /*b5c0*/  UIADD3.X UR9, URZ, UR9, URZ, UP2, !UPT ;  /* 0x000000093f097290 */ /* 0x000fe400097fe43f */
[----:B------:R-:W-:-:S02]  /*b5d0*/  UIADD3.X UR22, URZ, UR13, URZ, UP1, !UPT ;  /* 0x0000000d3f167290 */ /* 0x000fc40008ffe43f */
[----:B------:R-:W-:Y:S01]  /*b5e0*/  UIADD3.X UR23, URZ, UR13, URZ, UP0, !UPT ;  /* 0x0000000d3f177290 */ /* 0x000fe200087fe43f */
[C---:B-12---:R-:W-:Y:S02]  /*b5f0*/  IADD3 R2, P0, R4.reuse, 0x80, RZ ;  /* 0x0000008004027810 */ /* 0x046fe40007f1e0ff */
[----:B------:R-:W-:-:S03]  /*b600*/  IADD3 R8, P1, R4, 0x40, RZ ;  /* 0x0000004004087810 */ /* 0x000fc60007f3e0ff */
[----:B---3--:R-:W-:Y:S01]  /*b610*/  IMAD.X R3, RZ, RZ, R7, P0 ;  /* 0x000000ffff037224 */ /* 0x008fe200000e0607 */
[----:B------:R-:W-:-:S04]  /*b620*/  IADD3.X R9, RZ, R7, RZ, P1, !PT ;  /* 0x00000007ff097210 */ /* 0x000fc80000ffe4ff */
[----:B------:R1:W-:Y:S04]  /*b630*/  STL.64 [R1], R2 ;  /* 0x0000000201007387 */ /* 0x0003e80000100a00 */
[----:B------:R2:W-:Y:S01]  /*b640*/  STL.64 [R1+0x18], R8 ;  /* 0x0000180801007387 */ /* 0x0005e20000100a00 */
[----:B-1----:R-:W-:Y:S01]  /*b650*/  MOV R2, R4 ;  /* 0x0000000400027202 */ /* 0x002fe20000000f00 */
[----:B------:R-:W-:-:S05]  /*b660*/  IMAD.MOV.U32 R3, RZ, RZ, R7 ;  /* 0x000000ffff037224 */ /* 0x000fca00078e0007 */
[----:B------:R2:W-:Y:S02]  /*b670*/  STL.64 [R1+0x20], R2 ;  /* 0x0000200201007387 */ /* 0x0005e40000100a00 */
.L_x_507:
[----:B---3--:R-:W3:Y:S01]  /*b680*/  LDL.64 R14, [R1+0x20] ;  /* 0x00002000010e7983 */ /* 0x008ee20000100a00 */
[----:B------:R-:W-:Y:S04]  /*b690*/  DEPBAR.LE SB0, 0x0 ;  /* 0x000080000000791a */ /* 0x000fe80000000000 */
[----:B------:R-:W-:Y:S01]  /*b6a0*/  USHF.R.S32.HI UR5, URZ, 0x1f, UR20 ;  /* 0x0000001f3f057899 */ /* 0x000fe20008011414 */
[----:B------:R-:W4:Y:S01]  /*b6b0*/  LDL.64 R28, [R1] ;  /* 0x00000000011c7983 */ /* 0x000f220000100a00 */
[----:B------:R-:W-:Y:S01]  /*b6c0*/  UIMAD UR4, UR11, UR20, URZ ;  /* 0x000000140b0472a4 */ /* 0x000fe2000f8e023f */
[----:B------:R-:W-:Y:S01]  /*b6d0*/  MOV R22, UR20 ;  /* 0x0000001400167c02 */ /* 0x000fe20008000f00 */
[----:B------:R-:W-:Y:S01]  /*b6e0*/  UISETP.GT.AND UP0, UPT, UR20, URZ, UPT ;  /* 0x0000003f1400728c */ /* 0x000fe2000bf04270 */
[----:B--2---:R-:W-:Y:S01]  /*b6f0*/  MOV R2, UR20 ;  /* 0x0000001400027c02 */ /* 0x004fe20008000f00 */
[----:B------:R-:W-:Y:S01]  /*b700*/  UIMAD UR4, UR5, UR16, UR4 ;  /* 0x00000010050472a4 */ /* 0x000fe2000f8e0204 */
[----:B------:R-:W2:Y:S01]  /*b710*/  LDL.64 R12, [R1+0x18] ;  /* 0x00001800010c7983 */ /* 0x000ea20000100a00 */
[----:B------:R-:W-:Y:S01]  /*b720*/  MOV R20, UR20 ;  /* 0x0000001400147c02 */ /* 0x000fe20008000f00 */
[----:B------:R-:W-:Y:S04]  /*b730*/  UIADD3 UR20, UR20, -0x1, URZ ;  /* 0xffffffff14147890 */ /* 0x000fe8000fffe03f */
[----:B------:R-:W-:Y:S02]  /*b740*/  BAR.SYNC.DEFER_BLOCKING 0x0 ;  /* 0x0000000000007b1d */ /* 0x000fe40000010000 */
[----:B------:R-:W-:Y:S06]  /*b750*/  @UP0 USHF.R.S32.HI UR24, URZ, 0x1f, UR20 ;  /* 0x0000001f3f180899 */ /* 0x000fec0008011414 */
[----:B-----5:R-:W-:Y:S04]  /*b760*/  STL [R1+0x44], R231 ;  /* 0x000044e701007387 */ /* 0x020fe80000100800 */
[----:B------:R-:W-:Y:S04]  /*b770*/  STL [R1+0x48], R248 ;  /* 0x000048f801007387 */ /* 0x000fe80000100800 */
[----:B------:R-:W-:Y:S04]  /*b780*/  STL [R1+0x4c], R247 ;  /* 0x00004cf701007387 */ /* 0x000fe80000100800 */
[----:B------:R-:W-:Y:S04]  /*b790*/  STL [R1+0x50], R246 ;  /* 0x000050f601007387 */ /* 0x000fe80000100800 */
[----:B------:R-:W1:Y:S08]  /*b7a0*/  LDSM.16.M88.4 R8, [R224+0xc100] ;  /* 0x00c10000e008783b */ /* 0x000e700000000200 */
[----:B------:R-:W2:Y:S08]  /*b7b0*/  LDSM.16.M88.4 R16, [R224+0xc900] ;  /* 0x00c90000e010783b */ /* 0x000eb00000000200 */
[----:B------:R-:W2:Y:S08]  /*b7c0*/  LDSM.16.M88.4 R24, [R224+0xd100] ;  /* 0x00d10000e018783b */ /* 0x000eb00000000200 */
[----:B------:R-:W2:Y:S08]  /*b7d0*/  LDSM.16.M88.4 R32, [R224+0xd900] ;  /* 0x00d90000e020783b */ /* 0x000eb00000000200 */
[----:B------:R-:W2:Y:S01]  /*b7e0*/  LDSM.16.M88.4 R40, [R224+0xe100] ;  /* 0x00e10000e028783b */ /* 0x000ea20000000200 */
[C---:B-1----:R-:W-:Y:S07]  /*b7f0*/  HMMA.16816.F32 R4, R156.reuse, R8, RZ ;  /* 0x000000089c04723c */ /* 0x042fee00000018ff */
[----:B------:R-:W1:Y:S01]  /*b800*/  LDSM.16.M88.4 R48, [R224+0xe900] ;  /* 0x00e90000e030783b */ /* 0x000e620000000200 */
[C---:B------:R-:W-:Y:S07]  /*b810*/  HMMA.16816.F32 R8, R156.reuse, R10, RZ ;  /* 0x0000000a9c08723c */ /* 0x040fee00000018ff */
[----:B------:R-:W1:Y:S08]  /*b820*/  LDSM.16.M88.4 R152, [R231] ;  /* 0x00000000e798783b */ /* 0x000e700000000200 */
[----:B------:R-:W1:Y:S08]  /*b830*/  LDSM.16.M88.4 R164, [R248] ;  /* 0x00000000f8a4783b */ /* 0x000e700000000200 */
[----:B------:R-:W1:Y:S08]  /*b840*/  LDSM.16.M88.4 R168, [R247] ;  /* 0x00000000f7a8783b */ /* 0x000e700000000200 */
[----:B------:R-:W1:Y:S08]  /*b850*/  LDSM.16.M88.4 R172, [R246] ;  /* 0x00000000f6ac783b */ /* 0x000e700000000200 */
[----:B------:R-:W1:Y:S08]  /*b860*/  LDSM.16.M88.4 R176, [R245] ;  /* 0x00000000f5b0783b */ /* 0x000e700000000200 */
[----:B------:R-:W1:Y:S08]  /*b870*/  LDSM.16.M88.4 R180, [R244] ;  /* 0x00000000f4b4783b */ /* 0x000e700000000200 */
[----:B------:R-:W-:Y:S01]  /*b880*/  STL [R1+0x54], R245 ;  /* 0x000054f501007387 */ /* 0x000fe20000100800 */
[----:B---3--:R-:W-:Y:S05]  /*b890*/  IMAD.WIDE.U32 R22, R22, UR16, R14 ;  /* 0x0000001016167c25 */ /* 0x008fea000f8e000e */
[----:B------:R-:W-:Y:S01]  /*b8a0*/  IADD3 R0, R23, UR4, RZ ;  /* 0x0000000417007c10 */ /* 0x000fe2000fffe0ff */
[----:B----4-:R-:W-:Y:S01]  /*b8b0*/  IMAD.WIDE.U32 R2, R2, UR16, R28 ;  /* 0x0000001002027c25 */ /* 0x010fe2000f8e001c */
[C---:B------:R-:W-:Y:S04]  /*b8c0*/  LEA R28, P5, R22.reuse, c[0x0][0x1f8], 0x1 ;  /* 0x00007e00161c7a11 */ /* 0x040fe800078a08ff */
[----:B------:R-:W-:Y:S01]  /*b8d0*/  LEA.HI.X R29, R22, c[0x0][0x1fc], R0, 0x1, P5 ;  /* 0x00007f00161d7a11 */ /* 0x000fe200028f0c00 */
[----:B--2---:R-:W-:Y:S01]  /*b8e0*/  IMAD.WIDE.U32 R20, R20, UR16, R12 ;  /* 0x0000001014147c25 */ /* 0x004fe2000f8e000c */
[----:B------:R-:W-:Y:S01]  /*b8f0*/  IADD3 R3, R3, UR4, RZ ;  /* 0x0000000403037c10 */ /* 0x000fe2000fffe0ff */
[C---:B------:R-:W-:Y:S01]  /*b900*/  HMMA.16816.F32 R12, R156.reuse, R16, RZ ;  /* 0x000000109c0c723c */ /* 0x040fe200000018ff */
[----:B------:R-:W-:Y:S01]  /*b910*/  LEA R36, P0, R2, c[0x0][0x1f8], 0x1 ;  /* 0x00007e0002247a11 */ /* 0x000fe200078008ff */
[----:B------:R-:W-:Y:S01]  /*b920*/  @!PT LDS RZ, [RZ] ;  /* 0x00000000fffff984 */ /* 0x000fe20000000800 */
[----:B------:R-:W-:Y:S01]  /*b930*/  @!PT LDS RZ, [RZ] ;  /* 0x00000000fffff984 */ /* 0x000fe20000000800 */
[----:B------:R-:W-:Y:S01]  /*b940*/  @!PT LDS RZ, [RZ] ;  /* 0x00000000fffff984 */ /* 0x000fe20000000800 */
[----:B------:R2:W-:Y:S01]  /*b950*/  LDGSTS.E.BYPASS.LTC128B.128 [R249+0x100], [R28.64], !P4 ;  /* 0x001000001cf97fae */ /* 0x0005e2000e101d52 */
[----:B------:R-:W-:Y:S01]  /*b960*/  IADD3 R21, R21, UR4, RZ ;  /* 0x0000000415157c10 */ /* 0x000fe2000fffe0ff */
[----:B------:R-:W-:Y:S01]  /*b970*/  ULDC.64 UR4, c[0x0][0x1e0] ;  /* 0x0000780000047ab9 */ /* 0x000fe20000000a00 */
[----:B------:R-:W-:Y:S02]  /*b980*/  LEA R30, P1, R20, c[0x0][0x1f8], 0x1 ;  /* 0x00007e00141e7a11 */ /* 0x000fe400078208ff */
[----:B------:R-:W-:Y:S01]  /*b990*/  LEA.HI.X R37, R2, c[0x0][0x1fc], R3, 0x1, P0 ;  /* 0x00007f0002257a11 */ /* 0x000fe200000f0c03 */
[C---:B------:R-:W-:Y:S01]  /*b9a0*/  HMMA.16816.F32 R16, R156.reuse, R18, RZ ;  /* 0x000000129c10723c */ /* 0x040fe200000018ff */
[----:B------:R-:W-:Y:S01]  /*b9b0*/  LEA.HI.X R31, R20, c[0x0][0x1fc], R21, 0x1, P1 ;  /* 0x00007f00141f7a11 */ /* 0x000fe200008f0c15 */
[----:B------:R-:W-:Y:S02]  /*b9c0*/  @UP0 UIMAD.WIDE.U32 UR26, UR20, UR4, URZ ;  /* 0x00000004141a02a5 */ /* 0x000fe4000f8e003f */
[----:B------:R-:W-:Y:S01]  /*b9d0*/  IADD3 R2, P0, R28, UR10, RZ ;  /* 0x0000000a1c027c10 */ /* 0x000fe2000ff1e0ff */
[----:B------:R-:W-:Y:S01]  /*b9e0*/  @UP0 UIMAD UR24, UR24, UR4, URZ ;  /* 0x00000004181802a4 */ /* 0x000fe2000f8e023f */
[----:B------:R2:W-:Y:S02]  /*b9f0*/  LDGSTS.E.BYPASS.LTC128B.128 [R249+0x3100], [R30.64], !P3 ;  /* 0x031000001ef97fae */ /* 0x0005e4000d901d52 */
[C---:B------:R-:W-:Y:S01]  /*ba00*/  HMMA.16816.F32 R20, R156.reuse, R24, RZ ;  /* 0x000000189c14723c */ /* 0x040fe200000018ff */
[----:B------:R-:W-:Y:S01]  /*ba10*/  IADD3.X R3, R29, UR13, RZ, P0, !PT ;  /* 0x0000000d1d037c10 */ /* 0x000fe200087fe4ff */
[----:B------:R-:W-:Y:S02]  /*ba20*/  @UP0 UIMAD UR24, UR20, UR5, UR24 ;  /* 0x00000005141802a4 */ /* 0x000fe4000f8e0218 */
[C---:B------:R-:W-:Y:S02]  /*ba30*/  IADD3 R38, P0, R2.reuse, UR10, RZ ;  /* 0x0000000a02267c10 */ /* 0x040fe4000ff1e0ff */
[----:B------:R3:W-:Y:S01]  /*ba40*/  LDGSTS.E.BYPASS.LTC128B.128 [R249+0x6100], [R36.64], !P2 ;  /* 0x0610000024f97fae */ /* 0x0007e2000d101d52 */
[----:B------:R-:W-:Y:S01]  /*ba50*/  @UP0 UIADD3 UR4, UR27, UR24, URZ ;  /* 0x000000181b040290 */ /* 0x000fe2000fffe03f */
[C---:B------:R-:W-:Y:S01]  /*ba60*/  HMMA.16816.F32 R24, R156.reuse, R26, RZ ;  /* 0x0000001a9c18723c */ /* 0x040fe200000018ff */
[C---:B------:R-:W-:Y:S02]  /*ba70*/  IADD3.X R39, R3.reuse, UR13, RZ, P0, !PT ;  /* 0x0000000d03277c10 */ /* 0x040fe400087fe4ff */
[----:B------:R-:W-:Y:S03]  /*ba80*/  @UP0 UIMAD UR4, UR4, 0x60, URZ ;  /* 0x00000060040408a4 */ /* 0x000fe6000f8e023f */
[----:B------:R4:W-:Y:S08]  /*ba90*/  LDGSTS.E.BYPASS.LTC128B.128 [R249+0x1100], [R2.64], !P4 ;  /* 0x0110000002f97fae */ /* 0x0009f0000e101d52 */
[----:B------:R4:W-:Y:S01]  /*baa0*/  LDGSTS.E.BYPASS.LTC128B.128 [R249+0x4100], [R2.64+0x80], !P3 ;  /* 0x0410008002f97fae */ /* 0x0009e2000d901d52 */
[C---:B--2---:R-:W-:Y:S07]  /*bab0*/  HMMA.16816.F32 R28, R156.reuse, R32, RZ ;  /* 0x000000209c1c723c */ /* 0x044fee00000018ff */
[----:B------:R4:W-:Y:S01]  /*bac0*/  LDGSTS.E.BYPASS.LTC128B.128 [R249+0x7100], [R2.64+0x100], !P2 ;  /* 0x0710010002f97fae */ /* 0x0009e2000d101d52 */
[C---:B------:R-:W-:Y:S01]  /*bad0*/  HMMA.16816.F32 R32, R156.reuse, R34, RZ ;  /* 0x000000229c20723c */ /* 0x040fe200000018ff */
[C---:B---3--:R-:W-:Y:S06]  /*bae0*/  IADD3 R36, P0, R2.reuse, UR15, RZ ;  /* 0x0000000f02247c10 */ /* 0x048fec000ff1e0ff */
[----:B------:R2:W-:Y:S01]  /*baf0*/  LDGSTS.E.BYPASS.LTC128B.128 [R249+0x2100], [R38.64], !P4 ;  /* 0x0210000026f97fae */ /* 0x0005e2000e101d52 */
[C---:B------:R-:W-:Y:S07]  /*bb00*/  IADD3.X R37, R3.reuse, UR22, RZ, P0, !PT ;  /* 0x0000001603257c10 */ /* 0x040fee00087fe4ff */
[----:B------:R2:W-:Y:S01]  /*bb10*/  LDGSTS.E.BYPASS.LTC128B.128 [R249+0x5100], [R36.64], !P3 ;  /* 0x0510000024f97fae */ /* 0x0005e2000d901d52 */
[----:B----4-:R-:W-:Y:S04]  /*bb20*/  IADD3 R2, P0, R2, UR21, RZ ;  /* 0x0000001502027c10 */ /* 0x010fe8000ff1e0ff */
[----:B------:R-:W-:Y:S02]  /*bb30*/  IADD3.X R3, R3, UR23, RZ, P0, !PT ;  /* 0x0000001703037c10 */ /* 0x000fe400087fe4ff */
[----:B------:R-:W-:Y:S03]  /*bb40*/  PLOP3.LUT P0, PT, PT, PT, UP0, 0x80, 0x0 ;  /* 0x000000000000781c */ /* 0x000fe60003f0f008 */
[----:B------:R3:W-:Y:S01]  /*bb50*/  LDGSTS.E.BYPASS.LTC128B.128 [R249+0x8100], [R2.64], !P2 ;  /* 0x0810000002f97fae */ /* 0x0007e2000d101d52 */
[C---:B--2---:R-:W-:Y:S07]  /*bb60*/  HMMA.16816.F32 R36, R156.reuse, R40, RZ ;  /* 0x000000289c24723c */ /* 0x044fee00000018ff */
[----:B------:R-:W0:Y:S01]  /*bb70*/  LDGDEPBAR ;  /* 0x00000000000079af */ /* 0x000e220000000000 */
        /* <DEDUP_REMOVED lines=17> */
[----:B------:R-:W3:Y:S07]  /*bc90*/  LDSM.16.M88.4 R176, [R230+0xe100] ;  /* 0x00e10000e6b0783b */ /* 0x000eee0000000200 */
        /* <DEDUP_REMOVED lines=13> */
[----:B------:R-:W4:Y:S07]  /*bd70*/  LDSM.16.M88.4 R172, [R227+0x1000] ;  /* 0x00100000e3ac783b */ /* 0x000f2e0000000200 */
[C---:B---3--:R-:W-:Y:S08]  /*bd80*/  HMMA.16816.F32 R36, R184.reuse, R176, R36 ;  /* 0x000000b0b824723c */ /* 0x048ff00000001824 */
[C---:B------:R-:W-:Y:S01]  /*bd90*/  HMMA.16816.F32 R40, R184.reuse, R178, R40 ;  /* 0x000000b2b828723c */ /* 0x040fe20000001828 */
[----:B------:R-:W3:Y:S07]  /*bda0*/  LDSM.16.M88.4 R176, [R227+0x1800] ;  /* 0x00180000e3b0783b */ /* 0x000eee0000000200 */
[C---:B-1----:R-:W-:Y:S08]  /*bdb0*/  HMMA.16816.F32 R44, R184.reuse, R152, R44 ;  /* 0x00000098b82c723c */ /* 0x042ff0000000182c */
[----:B------:R-:W-:Y:S01]  /*bdc0*/  HMMA.16816.F32 R48, R184, R154, R48 ;  /* 0x0000009ab830723c */ /* 0x000fe20000001830 */
[----:B------:R-:W1:Y:S07]  /*bdd0*/  LDSM.16.M88.4 R152, [R227+0x2000] ;  /* 0x00200000e398783b */ /* 0x000e6e0000000200 */
[C---:B--2---:R-:W-:Y:S08]  /*bde0*/  HMMA.16816.F32 R4, R188.reuse, R164, R4 ;  /* 0x000000a4bc04723c */ /* 0x044ff00000001804 */
[C---:B------:R-:W-:Y:S01]  /*bdf0*/  HMMA.16816.F32 R8, R188.reuse, R166, R8 ;  /* 0x000000a6bc08723c */ /* 0x040fe20000001808 */
[----:B------:R-:W2:Y:S07]  /*be00*/  LDSM.16.M88.4 R164, [R227+0x2800] ;  /* 0x00280000e3a4783b */ /* 0x000eae0000000200 */
        /* <DEDUP_REMOVED lines=10> */
[C---:B------:R-:W-:Y:S01]  /*beb0*/  HMMA.16816.F32 R40, R188.reuse, R154, R40 ;  /* 0x0000009abc28723c */ /* 0x040fe20000001828 */
[----:B------:R-:W1:Y:S07]  /*bec0*/  LDSM.16.M88.4 R152, [R224+0x10900] ;  /* 0x01090000e098783b */ /* 0x000e6e0000000200 */
[C---:B--2---:R-:W-:Y:S08]  /*bed0*/  HMMA.16816.F32 R44, R188.reuse, R164, R44 ;  /* 0x000000a4bc2c723c */ /* 0x044ff0000000182c */
[----:B------:R-:W-:Y:S01]  /*bee0*/  HMMA.16816.F32 R48, R188, R166, R48 ;  /* 0x000000a6bc30723c */ /* 0x000fe20000001830 */
[----:B------:R-:W2:Y:S07]  /*bef0*/  LDSM.16.M88.4 R164, [R224+0x11100] ;  /* 0x01110000e0a4783b */ /* 0x000eae0000000200 */
[C---:B----4-:R-:W-:Y:S08]  /*bf00*/  HMMA.16816.F32 R4, R192.reuse, R168, R4 ;  /* 0x000000a8c004723c */ /* 0x050ff00000001804 */
[C---:B------:R-:W-:Y:S01]  /*bf10*/  HMMA.16816.F32 R8, R192.reuse, R170, R8 ;  /* 0x000000aac008723c */ /* 0x040fe20000001808 */
[----:B------:R-:W4:Y:S07]  /*bf20*/  LDSM.16.M88.4 R168, [R224+0x11900] ;  /* 0x01190000e0a8783b */ /* 0x000f2e0000000200 */
[C---:B------:R-:W-:Y:S08]  /*bf30*/  HMMA.16816.F32 R12, R192.reuse, R172, R12 ;  /* 0x000000acc00c723c */ /* 0x040ff0000000180c */
[C---:B------:R-:W-:Y:S01]  /*bf40*/  HMMA.16816.F32 R16, R192.reuse, R174, R16 ;  /* 0x000000aec010723c */ /* 0x040fe20000001810 */
[----:B------:R-:W4:Y:S07]  /*bf50*/  LDSM.16.M88.4 R172, [R243] ;  /* 0x00000000f3ac783b */ /* 0x000f2e0000000200 */
[C---:B---3--:R-:W-:Y:S08]  /*bf60*/  HMMA.16816.F32 R20, R192.reuse, R176, R20 ;  /* 0x000000b0c014723c */ /* 0x048ff00000001814 */
[C---:B------:R-:W-:Y:S01]  /*bf70*/  HMMA.16816.F32 R24, R192.reuse, R178, R24 ;  /* 0x000000b2c018723c */ /* 0x040fe20000001818 */
[----:B------:R-:W3:Y:S07]  /*bf80*/  LDSM.16.M88.4 R176, [R242] ;  /* 0x00000000f2b0783b */ /* 0x000eee0000000200 */
[C---:B-1----:R-:W-:Y:S08]  /*bf90*/  HMMA.16816.F32 R28, R192.reuse, R152, R28 ;  /* 0x00000098c01c723c */ /* 0x042ff0000000181c */
[C---:B------:R-:W-:Y:S01]  /*bfa0*/  HMMA.16816.F32 R32, R192.reuse, R154, R32 ;  /* 0x0000009ac020723c */ /* 0x040fe20000001820 */
[----:B------:R-:W1:Y:S07]  /*bfb0*/  LDSM.16.M88.4 R152, [R241] ;  /* 0x00000000f198783b */ /* 0x000e6e0000000200 */
[C---:B--2---:R-:W-:Y:S08]  /*bfc0*/  HMMA.16816.F32 R36, R192.reuse, R164, R36 ;  /* 0x000000a4c024723c */ /* 0x044ff00000001824 */
[C---:B------:R-:W-:Y:S01]  /*bfd0*/  HMMA.16816.F32 R40, R192.reuse, R166, R40 ;  /* 0x000000a6c028723c */ /* 0x040fe20000001828 */
[----:B------:R-:W2:Y:S07]  /*bfe0*/  LDSM.16.M88.4 R164, [R240] ;  /* 0x00000000f0a4783b */ /* 0x000eae0000000200 */
[C---:B----4-:R-:W-:Y:S08]  /*bff0*/  HMMA.16816.F32 R44, R192.reuse, R168, R44 ;  /* 0x000000a8c02c723c */ /* 0x050ff0000000182c */
[----:B------:R-:W-:Y:S01]  /*c000*/  HMMA.16816.F32 R48, R192, R170, R48 ;  /* 0x000000aac030723c */ /* 0x000fe20000001830 */
[----:B------:R-:W4:Y:S07]  /*c010*/  LDSM.16.M88.4 R168, [R239] ;  /* 0x00000000efa8783b */ /* 0x000f2e0000000200 */
[C---:B------:R-:W-:Y:S08]  /*c020*/  HMMA.16816.F32 R4, R196.reuse, R172, R4 ;  /* 0x000000acc404723c */ /* 0x040ff00000001804 */
[C---:B------:R-:W-:Y:S01]  /*c030*/  HMMA.16816.F32 R8, R196.reuse, R174, R8 ;  /* 0x000000aec408723c */ /* 0x040fe20000001808 */
[----:B------:R-:W4:Y:S07]  /*c040*/  LDSM.16.M88.4 R172, [R238] ;  /* 0x00000000eeac783b */ /* 0x000f2e0000000200 */
[C---:B---3--:R-:W-:Y:S08]  /*c050*/  HMMA.16816.F32 R12, R196.reuse, R176, R12 ;  /* 0x000000b0c40c723c */ /* 0x048ff0000000180c */
[C---:B------:R-:W-:Y:S01]  /*c060*/  HMMA.16816.F32 R16, R196.reuse, R178, R16 ;  /* 0x000000b2c410723c */ /* 0x040fe20000001810 */
[----:B------:R-:W3:Y:S07]  /*c070*/  LDSM.16.M88.4 R176, [R230+0xf100] ;  /* 0x00f10000e6b0783b */ /* 0x000eee0000000200 */
[C---:B-1----:R-:W-:Y:S08]  /*c080*/  HMMA.16816.F32 R20, R196.reuse, R152, R20 ;  /* 0x00000098c414723c */ /* 0x042ff00000001814 */
[C---:B------:R-:W-:Y:S01]  /*c090*/  HMMA.16816.F32 R24, R196.reuse, R154, R24 ;  /* 0x0000009ac418723c */ /* 0x040fe20000001818 */
        /* <DEDUP_REMOVED lines=8> */
[----:B------:R-:W-:Y:S01]  /*c120*/  HMMA.16816.F32 R48, R196, R174, R48 ;  /* 0x000000aec430723c */ /* 0x000fe20000001830 */
        /* <DEDUP_REMOVED lines=17> */
[----:B------:R-:W-:Y:S01]  /*c240*/  HMMA.16816.F32 R48, R200, R178, R48 ;  /* 0x000000b2c830723c */ /* 0x000fe20000001830 */
        /* <DEDUP_REMOVED lines=24> */
[----:B------:R-:W4:Y:S07]  /*c3d0*/  LDSM.16.M88.4 R168, [R237] ;  /* 0x00000000eda8783b */ /* 0x000f2e0000000200 */
        /* <DEDUP_REMOVED lines=10> */
[----:B------:R-:W-:Y:S01]  /*c480*/  HMMA.16816.F32 R48, R208, R166, R48 ;  /* 0x000000a6d030723c */ /* 0x000fe20000001830 */
[----:B------:R-:W2:Y:S07]  /*c490*/  LDSM.16.M88.4 R164, [R233] ;  /* 0x00000000e9a4783b */ /* 0x000eae0000000200 */
[C---:B----4-:R-:W-:Y:S08]  /*c4a0*/  HMMA.16816.F32 R4, R212.reuse, R168, R4 ;  /* 0x000000a8d404723c */ /* 0x050ff00000001804 */
[C---:B------:R-:W-:Y:S01]  /*c4b0*/  HMMA.16816.F32 R8, R212.reuse, R170, R8 ;  /* 0x000000aad408723c */ /* 0x040fe20000001808 */
[----:B------:R-:W4:Y:S07]  /*c4c0*/  LDSM.16.M88.4 R168, [R232] ;  /* 0x00000000e8a8783b */ /* 0x000f2e0000000200 */
        /* <DEDUP_REMOVED lines=13> */
[----:B------:R-:W-:Y:S01]  /*c5a0*/  HMMA.16816.F32 R48, R212, R170, R48 ;  /* 0x000000aad430723c */ /* 0x000fe20000001830 */
        /* <DEDUP_REMOVED lines=11> */
[C---:B------:R-:W-:Y:S08]  /*c660*/  HMMA.16816.F32 R32, R216.reuse, R166, R32 ;  /* 0x000000a6d820723c */ /* 0x040ff00000001820 */
[C---:B----4-:R-:W-:Y:S08]  /*c670*/  HMMA.16816.F32 R36, R216.reuse, R168, R36 ;  /* 0x000000a8d824723c */ /* 0x050ff00000001824 */
[C---:B------:R-:W-:Y:S08]  /*c680*/  HMMA.16816.F32 R40, R216.reuse, R170, R40 ;  /* 0x000000aad828723c */ /* 0x040ff00000001828 */
[C---:B------:R-:W-:Y:S08]  /*c690*/  HMMA.16816.F32 R44, R216.reuse, R172, R44 ;  /* 0x000000acd82c723c */ /* 0x040ff0000000182c */
[----:B------:R-:W-:Y:S08]  /*c6a0*/  HMMA.16816.F32 R48, R216, R174, R48 ;  /* 0x000000aed830723c */ /* 0x000ff00000001830 */
[C---:B---3--:R-:W-:Y:S08]  /*c6b0*/  HMMA.16816.F32 R4, R220.reuse, R176, R4 ;  /* 0x000000b0dc04723c */ /* 0x048ff00000001804 */
        /* <DEDUP_REMOVED lines=65> */
[----:B------:R-:W-:Y:S07]  /*cad0*/  BAR.SYNC.DEFER_BLOCKING 0x0 ;  /* 0x0000000000007b1d */ /* 0x000fee0000010000 */
[C---:B------:R-:W-:Y:S04]  /*cae0*/  HMMA.16816.F32 R40, R220.reuse, R6, R40 ;  /* 0x00000006dc28723c */ /* 0x040fe80000001828 */
[----:B------:R-:W-:Y:S02]  /*caf0*/  FMUL.FTZ R28, R28, c[0x0][0x320] ;  /* 0x0000c8001c1c7a20 */ /* 0x000fe40000410000 */
[----:B------:R-:W-:Y:S02]  /*cb00*/  FMUL.FTZ R29, R29, c[0x0][0x320] ;  /* 0x0000c8001d1d7a20 */ /* 0x000fe40000410000 */
[----:B------:R-:W-:Y:S04]  /*cb10*/  FMUL.FTZ R30, R30, c[0x0][0x320] ;  /* 0x0000c8001e1e7a20 */ /* 0x000fe80000410000 */
[----:B------:R-:W-:Y:S02]  /*cb20*/  FMUL.FTZ R31, R31, c[0x0][0x320] ;  /* 0x0000c8001f1f7a20 */ /* 0x000fe40000410000 */
[----:B------:R-:W-:Y:S02]  /*cb30*/  FMUL.FTZ R33, R33, c[0x0][0x320] ;  /* 0x0000c80021217a20 */ /* 0x000fe40000410000 */
[----:B------:R-:W-:Y:S01]  /*cb40*/  FMUL.FTZ R36, R36, c[0x0][0x320] ;  /* 0x0000c80024247a20 */ /* 0x000fe20000410000 */
[----:B------:R-:W-:Y:S01]  /*cb50*/  MUFU.TANH R250, R22 ;  /* 0x0000001600fa7308 */ /* 0x000fe20000002400 */
[----:B------:R-:W-:Y:S02]  /*cb60*/  FMUL.FTZ R37, R37, c[0x0][0x320] ;  /* 0x0000c80025257a20 */ /* 0x000fe40000410000 */
[----:B------:R-:W-:Y:S02]  /*cb70*/  FMUL.FTZ R38, R38, c[0x0][0x320] ;  /* 0x0000c80026267a20 */ /* 0x000fe40000410000 */
[----:B------:R-:W-:Y:S02]  /*cb80*/  FMUL.FTZ R39, R39, c[0x0][0x320] ;  /* 0x0000c80027277a20 */ /* 0x000fe40000410000 */
[----:B------:R-:W-:Y:S01]  /*cb90*/  FMUL.FTZ R41, R41, c[0x0][0x320] ;  /* 0x0000c80029297a20 */ /* 0x000fe20000410000 */
[C---:B-1----:R-:W-:Y:S02]  /*cba0*/  HMMA.16816.F32 R44, R220.reuse, R8, R44 ;  /* 0x00000008dc2c723c */ /* 0x042fe4000000182c */
[----:B------:R-:W-:Y:S01]  /*cbb0*/  MUFU.TANH R252, R23 ;  /* 0x0000001700fc7308 */ /* 0x000fe20000002400 */
[----:B------:R-:W-:Y:S02]  /*cbc0*/  FMUL.FTZ R42, R42, c[0x0][0x320] ;  /* 0x0000c8002a2a7a20 */ /* 0x000fe40000410000 */
[----:B------:R-:W-:Y:S02]  /*cbd0*/  FMUL.FTZ R43, R43, c[0x0][0x320] ;  /* 0x0000c8002b2b7a20 */ /* 0x000fe40000410000 */
[----:B------:R-:W-:Y:S01]  /*cbe0*/  FMUL.FTZ R34, R34, c[0x0][0x320] ;  /* 0x0000c80022227a20 */ /* 0x000fe20000410000 */
[----:B------:R-:W-:Y:S01]  /*cbf0*/  HMMA.16816.F32 R48, R220, R10, R48 ;  /* 0x0000000adc30723c */ /* 0x000fe20000001830 */
[----:B------:R-:W2:Y:S03]  /*cc00*/  LDL.64 R10, [R1+0x30] ;  /* 0x00003000010a7983 */ /* 0x000ea60000100a00 */
[----:B------:R-:W1:Y:S01]  /*cc10*/  MUFU.TANH R174, R16 ;  /* 0x0000001000ae7308 */ /* 0x000e620000002400 */
[----:B------:R-:W-:Y:S02]  /*cc20*/  FMUL.FTZ R32, R32, c[0x0][0x320] ;  /* 0x0000c80020207a20 */ /* 0x000fe40000410000 */
[----:B------:R-:W-:Y:S02]  /*cc30*/  FMUL.FTZ R35, R35, c[0x0][0x320] ;  /* 0x0000c80023237a20 */ /* 0x000fe40000410000 */
[----:B------:R-:W-:Y:S05]  /*cc40*/  FMUL.FTZ R40, R40, c[0x0][0x320] ;  /* 0x0000c80028287a20 */ /* 0x000fea0000410000 */
[----:B------:R-:W3:Y:S02]  /*cc50*/  MUFU.TANH R177, R18 ;  /* 0x0000001200b17308 */ /* 0x000ee40000002400 */
[----:B------:R-:W-:Y:S02]  /*cc60*/  FMUL.FTZ R44, R44, c[0x0][0x320] ;  /* 0x0000c8002c2c7a20 */ /* 0x000fe40000410000 */
[----:B------:R-:W-:Y:S02]  /*cc70*/  FMUL.FTZ R45, R45, c[0x0][0x320] ;  /* 0x0000c8002d2d7a20 */ /* 0x000fe40000410000 */
[----:B------:R-:W-:Y:S02]  /*cc80*/  FMUL.FTZ R46, R46, c[0x0][0x320] ;  /* 0x0000c8002e2e7a20 */ /* 0x000fe40000410000 */
[----:B------:R-:W-:Y:S02]  /*cc90*/  FMUL.FTZ R47, R47, c[0x0][0x320] ;  /* 0x0000c8002f2f7a20 */ /* 0x000fe40000410000 */
[----:B------:R-:W3:Y:S01]  /*cca0*/  MUFU.TANH R179, R19 ;  /* 0x0000001300b37308 */ /* 0x000ee20000002400 */
[----:B------:R-:W-:Y:S02]  /*ccb0*/  FMUL.FTZ R48, R48, c[0x0][0x320] ;  /* 0x0000c80030307a20 */ /* 0x000fe40000410000 */
[----:B------:R-:W-:Y:S01]  /*ccc0*/  FMUL.FTZ R49, R49, c[0x0][0x320] ;  /* 0x0000c80031317a20 */ /* 0x000fe20000410000 */
[----:B-1----:R-:W-:Y:S01]  /*ccd0*/  FMNMX.FTZ R0, R174, R0, !PT ;  /* 0x00000000ae007209 */ /* 0x002fe20007810000 */
[----:B------:R-:W-:Y:S03]  /*cce0*/  FMUL.FTZ R50, R50, c[0x0][0x320] ;  /* 0x0000c80032327a20 */ /* 0x000fe60000410000 */
[----:B------:R-:W-:Y:S02]  /*ccf0*/  FMNMX.FTZ R0, R175, R0, !PT ;  /* 0x00000000af007209 */ /* 0x000fe40007810000 */
[----:B------:R-:W1:Y:S02]  /*cd00*/  MUFU.TANH R181, R24 ;  /* 0x0000001800b57308 */ /* 0x000e640000002400 */
[----:B------:R-:W-:Y:S02]  /*cd10*/  FMNMX.FTZ R0, R183, R0, !PT ;  /* 0x00000000b7007209 */ /* 0x000fe40007810000 */
[----:B---3--:R-:W-:Y:S02]  /*cd20*/  FMNMX.FTZ R2, R177, R2, !PT ;  /* 0x00000002b1027209 */ /* 0x008fe40007810000 */
[----:B------:R-:W-:Y:S04]  /*cd30*/  FMNMX.FTZ R0, R182, R0, !PT ;  /* 0x00000000b6007209 */ /* 0x000fe80007810000 */
[----:B------:R-:W3:Y:S01]  /*cd40*/  MUFU.TANH R180, R25 ;  /* 0x0000001900b47308 */ /* 0x000ee20000002400 */
[----:B------:R-:W-:Y:S04]  /*cd50*/  FMNMX.FTZ R2, R179, R2, !PT ;  /* 0x00000002b3027209 */ /* 0x000fe80007810000 */
[----:B------:R-:W-:Y:S05]  /*cd60*/  FMNMX.FTZ R2, R250, R2, !PT ;  /* 0x00000002fa027209 */ /* 0x000fea0007810000 */
[----:B------:R-:W3:Y:S01]  /*cd70*/  MUFU.TANH R251, R26 ;  /* 0x0000001a00fb7308 */ /* 0x000ee20000002400 */
[----:B------:R-:W-:Y:S02]  /*cd80*/  FMNMX.FTZ R2, R252, R2, !PT ;  /* 0x00000002fc027209 */ /* 0x000fe40007810000 */
[----:B-1----:R-:W-:Y:S07]  /*cd90*/  FMNMX.FTZ R0, R181, R0, !PT ;  /* 0x00000000b5007209 */ /* 0x002fee0007810000 */
[----:B------:R-:W1:Y:S01]  /*cda0*/  MUFU.TANH R26, R28 ;  /* 0x0000001c001a7308 */ /* 0x000e620000002400 */
[----:B---3--:R-:W-:Y:S09]  /*cdb0*/  FMNMX.FTZ R0, R180, R0, !PT ;  /* 0x00000000b4007209 */ /* 0x008ff20007810000 */
[----:B------:R-:W3:Y:S01]  /*cdc0*/  MUFU.TANH R248, R27 ;  /* 0x0000001b00f87308 */ /* 0x000ee20000002400 */
[----:B------:R-:W-:Y:S09]  /*cdd0*/  FMNMX.FTZ R2, R251, R2, !PT ;  /* 0x00000002fb027209 */ /* 0x000ff20007810000 */
[----:B------:R3:W-:Y:S01]  /*cde0*/  MUFU.TANH R7, R48 ;  /* 0x0000003000077308 */ /* 0x0007e20000002400 */
[----:B-1----:R-:W-:Y:S09]  /*cdf0*/  FMNMX.FTZ R0, R26, R0, !PT ;  /* 0x000000001a007209 */ /* 0x002ff20007810000 */
[----:B------:R-:W1:Y:S10]  /*ce00*/  MUFU.TANH R27, R29 ;  /* 0x0000001d001b7308 */ /* 0x000e740000002400 */
[----:B------:R-:W1:Y:S01]  /*ce10*/  MUFU.TANH R246, R30 ;  /* 0x0000001e00f67308 */ /* 0x000e620000002400 */
[----:B---3--:R-:W-:Y:S04]  /*ce20*/  MOV R48, R248 ;  /* 0x000000f800307202 */ /* 0x008fe80000000f00 */
[----:B------:R-:W-:Y:S05]  /*ce30*/  FMNMX.FTZ R2, R48, R2, !PT ;  /* 0x0000000230027209 */ /* 0x000fea0007810000 */
[----:B------:R3:W-:Y:S01]  /*ce40*/  MUFU.TANH R100, R43 ;  /* 0x0000002b00647308 */ /* 0x0007e20000002400 */
[----:B-1----:R-:W-:Y:S09]  /*ce50*/  FMNMX.FTZ R0, R27, R0, !PT ;  /* 0x000000001b007209 */ /* 0x002ff20007810000 */
[----:B------:R-:W-:Y:S10]  /*ce60*/  MUFU.TANH R13, R49 ;  /* 0x00000031000d7308 */ /* 0x000ff40000002400 */
[----:B------:R-:W1:Y:S01]  /*ce70*/  MUFU.TANH R101, R33 ;  /* 0x0000002100657308 */ /* 0x000e620000002400 */
[----:B---3--:R-:W-:Y:S04]  /*ce80*/  MOV R43, R246 ;  /* 0x000000f6002b7202 */ /* 0x008fe80000000f00 */
[----:B------:R-:W-:Y:S05]  /*ce90*/  FMNMX.FTZ R2, R43, R2, !PT ;  /* 0x000000022b027209 */ /* 0x000fea0007810000 */
[----:B------:R-:W3:Y:S10]  /*cea0*/  MUFU.TANH R32, R32 ;  /* 0x0000002000207308 */ /* 0x000ef40000002400 */
[----:B------:R-:W3:Y:S01]  /*ceb0*/  MUFU.TANH R24, R31 ;  /* 0x0000001f00187308 */ /* 0x000ee20000002400 */
[----:B-1----:R-:W-:Y:S09]  /*cec0*/  MOV R49, R101 ;  /* 0x0000006500317202 */ /* 0x002ff20000000f00 */
[----:B------:R-:W1:Y:S01]  /*ced0*/  MUFU.TANH R33, R36 ;  /* 0x0000002400217308 */ /* 0x000e620000002400 */
[----:B---3--:R-:W-:Y:S04]  /*cee0*/  FMNMX.FTZ R0, R32, R0, !PT ;  /* 0x0000000020007209 */ /* 0x008fe80007810000 */
[----:B------:R-:W-:Y:S05]  /*cef0*/  FMNMX.FTZ R0, R49, R0, !PT ;  /* 0x0000000031007209 */ /* 0x000fea0007810000 */
[----:B------:R-:W3:Y:S01]  /*cf00*/  MUFU.TANH R25, R34 ;  /* 0x0000002200197308 */ /* 0x000ee20000002400 */
[----:B------:R-:W-:Y:S09]  /*cf10*/  FMNMX.FTZ R2, R24, R2, !PT ;  /* 0x0000000218027209 */ /* 0x000ff20007810000 */
[----:B------:R-:W-:Y:S01]  /*cf20*/  MUFU.TANH R231, R37 ;  /* 0x0000002500e77308 */ /* 0x000fe20000002400 */
[----:B-1----:R-:W-:Y:S09]  /*cf30*/  FMNMX.FTZ R0, R33, R0, !PT ;  /* 0x0000000021007209 */ /* 0x002ff20007810000 */
[----:B------:R-:W1:Y:S01]  /*cf40*/  MUFU.TANH R34, R35 ;  /* 0x0000002300227308 */ /* 0x000e620000002400 */
[----:B---3--:R-:W-:Y:S09]  /*cf50*/  FMNMX.FTZ R2, R25, R2, !PT ;  /* 0x0000000219027209 */ /* 0x008ff20007810000 */
[----:B------:R-:W3:Y:S10]  /*cf60*/  MUFU.TANH R247, R38 ;  /* 0x0000002600f77308 */ /* 0x000ef40000002400 */
[----:B------:R3:W3:Y:S01]  /*cf70*/  MUFU.TANH R18, R40 ;  /* 0x0000002800127308 */ /* 0x0006e20000002400 */
[----:B-1----:R-:W-:Y:S02]  /*cf80*/  FMNMX.FTZ R3, R34, R2, !PT ;  /* 0x0000000222037209 */ /* 0x002fe40007810000 */
[----:B------:R-:W-:Y:S01]  /*cf90*/  FMNMX.FTZ R2, R231, R0, !PT ;  /* 0x00000000e7027209 */ /* 0x000fe20007810000 */
[----:B------:R-:W-:Y:S01]  /*cfa0*/  FMUL.FTZ R0, R51, c[0x0][0x320] ;  /* 0x0000c80033007a20 */ /* 0x000fe20000410000 */
[----:B----4-:R-:W-:Y:S05]  /*cfb0*/  @P0 MOV R5, R15 ;  /* 0x0000000f00050202 */ /* 0x010fea0000000f00 */
[----:B------:R-:W1:Y:S01]  /*cfc0*/  MUFU.TANH R35, R41 ;  /* 0x0000002900237308 */ /* 0x000e620000002400 */
[----:B------:R-:W-:Y:S09]  /*cfd0*/  MOV R51, R231 ;  /* 0x000000e700337202 */ /* 0x000ff20000000f00 */
[----:B------:R1:W-:Y:S01]  /*cfe0*/  MUFU.TANH R153, R0 ;  /* 0x0000000000997308 */ /* 0x0003e20000002400 */
[----:B---3--:R-:W-:Y:S02]  /*cff0*/  MOV R40, R247 ;  /* 0x000000f700287202 */ /* 0x008fe40000000f00 */
[----:B------:R-:W-:Y:S02]  /*d000*/  FMNMX.FTZ R2, R18, R2, !PT ;  /* 0x0000000212027209 */ /* 0x000fe40007810000 */
[----:B------:R-:W-:Y:S05]  /*d010*/  FMNMX.FTZ R3, R40, R3, !PT ;  /* 0x0000000328037209 */ /* 0x000fea0007810000 */
[----:B------:R-:W3:Y:S10]  /*d020*/  MUFU.TANH R17, R39 ;  /* 0x0000002700117308 */ /* 0x000ef40000002400 */
[----:B------:R-:W4:Y:S01]  /*d030*/  MUFU.TANH R8, R44 ;  /* 0x0000002c00087308 */ /* 0x000f220000002400 */
[----:B-1----:R-:W-:Y:S09]  /*d040*/  FMNMX.FTZ R0, R35, R2, !PT ;  /* 0x0000000223007209 */ /* 0x002ff20007810000 */
[----:B------:R-:W1:Y:S01]  /*d050*/  MUFU.TANH R19, R42 ;  /* 0x0000002a00137308 */ /* 0x000e620000002400 */
[----:B---3--:R-:W-:Y:S09]  /*d060*/  FMNMX.FTZ R3, R17, R3, !PT ;  /* 0x0000000311037209 */ /* 0x008ff20007810000 */
[----:B------:R3:W-:Y:S01]  /*d070*/  MUFU.TANH R152, R50 ;  /* 0x0000003200987308 */ /* 0x0007e20000002400 */
[----:B----4-:R-:W-:Y:S09]  /*d080*/  FMNMX.FTZ R0, R8, R0, !PT ;  /* 0x0000000008007209 */ /* 0x010ff20007810000 */
[----:B------:R-:W4:Y:S01]  /*d090*/  MUFU.TANH R6, R45 ;  /* 0x0000002d00067308 */ /* 0x000f220000002400 */
[----:B-1----:R-:W-:Y:S09]  /*d0a0*/  FMNMX.FTZ R2, R19, R3, !PT ;  /* 0x0000000313027209 */ /* 0x002ff20007810000 */
[----:B------:R-:W1:Y:S01]  /*d0b0*/  MUFU.TANH R41, R46 ;  /* 0x0000002e00297308 */ /* 0x000e620000002400 */
[----:B---3--:R-:W-:Y:S04]  /*d0c0*/  MOV R50, R100 ;  /* 0x0000006400327202 */ /* 0x008fe80000000f00 */
[----:B------:R-:W-:Y:S05]  /*d0d0*/  FMNMX.FTZ R2, R50, R2, !PT ;  /* 0x0000000232027209 */ /* 0x000fea0007810000 */
[----:B------:R-:W3:Y:S01]  /*d0e0*/  MUFU.TANH R12, R47 ;  /* 0x0000002f000c7308 */ /* 0x000ee20000002400 */
[----:B----4-:R-:W-:Y:S04]  /*d0f0*/  FMNMX.FTZ R0, R6, R0, !PT ;  /* 0x0000000006007209 */ /* 0x010fe80007810000 */
[----:B------:R-:W-:Y:S04]  /*d100*/  FMNMX.FTZ R101, R7, R0, !PT ;  /* 0x0000000007657209 */ /* 0x000fe80007810000 */
[----:B------:R-:W-:Y:S02]  /*d110*/  FMNMX.FTZ R101, R13, R101, !PT ;  /* 0x000000650d657209 */ /* 0x000fe40007810000 */
[----:B-1----:R-:W-:Y:S03]  /*d120*/  FMNMX.FTZ R2, R41, R2, !PT ;  /* 0x0000000229027209 */ /* 0x002fe60007810000 */
[----:B------:R-:W1:Y:S01]  /*d130*/  SHFL.BFLY PT, R3, R101, 0x2, 0x1f ;  /* 0x0c401f0065037f89 */ /* 0x000e6200000e0000 */
[----:B---3--:R-:W-:Y:S04]  /*d140*/  FMNMX.FTZ R0, R12, R2, !PT ;  /* 0x000000020c007209 */ /* 0x008fe80007810000 */
[----:B------:R-:W-:Y:S04]  /*d150*/  FMNMX.FTZ R0, R152, R0, !PT ;  /* 0x0000000098007209 */ /* 0x000fe80007810000 */
[----:B------:R-:W-:Y:S05]  /*d160*/  FMNMX.FTZ R0, R153, R0, !PT ;  /* 0x0000000099007209 */ /* 0x000fea0007810000 */
[----:B------:R-:W3:Y:S01]  /*d170*/  SHFL.BFLY PT, R2, R0, 0x2, 0x1f ;  /* 0x0c401f0000027f89 */ /* 0x000ee200000e0000 */
[----:B-1----:R-:W-:Y:S07]  /*d180*/  FMNMX.FTZ R101, R101, R3, !PT ;  /* 0x0000000365657209 */ /* 0x002fee0007810000 */
[----:B------:R-:W1:Y:S01]  /*d190*/  SHFL.BFLY PT, R4, R101, 0x1, 0x1f ;  /* 0x0c201f0065047f89 */ /* 0x000e6200000e0000 */
[----:B---3--:R-:W-:Y:S07]  /*d1a0*/  FMNMX.FTZ R0, R0, R2, !PT ;  /* 0x0000000200007209 */ /* 0x008fee0007810000 */
[----:B------:R-:W3:Y:S01]  /*d1b0*/  SHFL.BFLY PT, R3, R0, 0x1, 0x1f ;  /* 0x0c201f0000037f89 */ /* 0x000ee200000e0000 */
[----:B-1----:R-:W-:Y:S02]  /*d1c0*/  FMNMX.FTZ R101, R101, R4, !PT ;  /* 0x0000000465657209 */ /* 0x002fe40007810000 */
[----:B--2---:R-:W-:Y:S03]  /*d1d0*/  @P0 MOV R4, R10 ;  /* 0x0000000a00040202 */ /* 0x004fe60000000f00 */
[C---:B------:R-:W-:Y:S01]  /*d1e0*/  FADD.FTZ R2, -R101.reuse, R102 ;  /* 0x0000006665027221 */ /* 0x040fe20000010100 */
[----:B------:R-:W-:Y:S01]  /*d1f0*/  MOV R102, R8 ;  /* 0x0000000800667202 */ /* 0x000fe20000000f00 */
[----:B------:R-:W-:Y:S01]  /*d200*/  FMUL.FTZ R154, R101, c[0x0][0x2d0] ;  /* 0x0000b400659a7a20 */ /* 0x000fe20000410000 */
[----:B---3--:R-:W-:Y:S01]  /*d210*/  FMNMX.FTZ R100, R0, R3, !PT ;  /* 0x0000000300647209 */ /* 0x008fe20007810000 */
[----:B------:R-:W-:Y:S01]  /*d220*/  FMUL.FTZ R0, R2, c[0x0][0x2d0] ;  /* 0x0000b40002007a20 */ /* 0x000fe20000410000 */
[----:B------:R-:W-:Y:S03]  /*d230*/  MOV R3, UR26 ;  /* 0x0000001a00037c02 */ /* 0x000fe60008000f00 */
[----:B------:R1:W2:Y:S02]  /*d240*/  MUFU.EX2 R2, R0 ;  /* 0x0000000000027308 */ /* 0x0002a40000000800 */
[----:B------:R-:W-:Y:S05]  /*d250*/  @P0 IMAD.WIDE.U32 R4, R3, 0x60, R4 ;  /* 0x0000006003040825 */ /* 0x000fea00078e0004 */
[----:B------:R-:W-:Y:S01]  /*d260*/  @P0 IADD3 R3, R5, UR4, RZ ;  /* 0x0000000405030c10 */ /* 0x000fe2000fffe0ff */
[--C-:B------:R-:W-:Y:S01]  /*d270*/  FFMA.FTZ R5, R166, c[0x0][0x2d0], -R154.reuse ;  /* 0x0000b400a6057a23 */ /* 0x100fe2000001089a */
[----:B------:R-:W-:Y:S01]  /*d280*/  MOV R166, R7 ;  /* 0x0000000700a67202 */ /* 0x000fe20000000f00 */
[--C-:B------:R-:W-:Y:S01]  /*d290*/  FFMA.FTZ R7, R167, c[0x0][0x2d0], -R154.reuse ;  /* 0x0000b400a7077a23 */ /* 0x100fe2000001089a */
[----:B------:R-:W-:Y:S01]  /*d2a0*/  @P0 SHF.L.U64.HI R3, R4, 0x1, R3 ;  /* 0x0000000104030819 */ /* 0x000fe20000010203 */
[----:B------:R-:W3:Y:S01]  /*d2b0*/  MUFU.EX2 R42, R5 ;  /* 0x00000005002a7308 */ /* 0x000ee20000000800 */
[----:B------:R-:W-:Y:S09]  /*d2c0*/  MOV R167, R19 ;  /* 0x0000001300a77202 */ /* 0x000ff20000000f00 */
[----:B------:R4:W-:Y:S01]  /*d2d0*/  MUFU.EX2 R246, R7 ;  /* 0x0000000700f67308 */ /* 0x0009e20000000800 */
[----:B-1----:R-:W-:Y:S01]  /*d2e0*/  FADD.FTZ R0, -R100, R103 ;  /* 0x0000006764007221 */ /* 0x002fe20000010100 */
[----:B------:R-:W-:Y:S01]  /*d2f0*/  MOV R103, R6 ;  /* 0x0000000600677202 */ /* 0x000fe20000000f00 */
[--C-:B------:R-:W-:Y:S02]  /*d300*/  FFMA.FTZ R6, R165, c[0x0][0x2d0], -R154.reuse ;  /* 0x0000b400a5067a23 */ /* 0x100fe4000001089a */
[----:B------:R-:W-:Y:S02]  /*d310*/  FMUL.FTZ R0, R0, c[0x0][0x2d0] ;  /* 0x0000b40000007a20 */ /* 0x000fe40000410000 */
[C---:B--2---:R-:W-:Y:S03]  /*d320*/  FMUL.FTZ R16, R2.reuse, R116 ;  /* 0x0000007402107220 */ /* 0x044fe60000410000 */
[----:B------:R1:W-:Y:S01]  /*d330*/  MUFU.EX2 R165, R6 ;  /* 0x0000000600a57308 */ /* 0x0003e20000000800 */
[C---:B------:R-:W-:Y:S02]  /*d340*/  FMUL.FTZ R52, R2.reuse, R52 ;  /* 0x0000003402347220 */ /* 0x040fe40000410000 */
[C---:B------:R-:W-:Y:S01]  /*d350*/  FMUL.FTZ R53, R2.reuse, R53 ;  /* 0x0000003502357220 */ /* 0x040fe20000410000 */
[----:B---3--:R-:W-:Y:S01]  /*d360*/  MOV R116, R42 ;  /* 0x0000002a00747202 */ /* 0x008fe20000000f00 */
[C---:B------:R-:W-:Y:S02]  /*d370*/  FMUL.FTZ R56, R2.reuse, R56 ;  /* 0x0000003802387220 */ /* 0x040fe40000410000 */
[C---:B------:R-:W-:Y:S02]  /*d380*/  FMUL.FTZ R57, R2.reuse, R57 ;  /* 0x0000003902397220 */ /* 0x040fe40000410000 */
[C---:B------:R-:W-:Y:S01]  /*d390*/  FMUL.FTZ R60, R2.reuse, R60 ;  /* 0x0000003c023c7220 */ /* 0x040fe20000410000 */
[----:B------:R-:W2:Y:S01]  /*d3a0*/  MUFU.EX2 R0, R0 ;  /* 0x0000000000007308 */ /* 0x000ea20000000800 */
[C---:B------:R-:W-:Y:S02]  /*d3b0*/  FMUL.FTZ R61, R2.reuse, R61 ;  /* 0x0000003d023d7220 */ /* 0x040fe40000410000 */
[----:B------:R-:W-:Y:S02]  /*d3c0*/  FMUL.FTZ R64, R2, R64 ;  /* 0x0000004002407220 */ /* 0x000fe40000410000 */
[--C-:B----4-:R-:W-:Y:S01]  /*d3d0*/  FFMA.FTZ R7, R164, c[0x0][0x2d0], -R154.reuse ;  /* 0x0000b400a4077a23 */ /* 0x110fe2000001089a */
[----:B------:R-:W-:Y:S01]  /*d3e0*/  MOV R164, R12 ;  /* 0x0000000c00a47202 */ /* 0x000fe20000000f00 */
[C---:B------:R-:W-:Y:S02]  /*d3f0*/  FMUL.FTZ R65, R2.reuse, R65 ;  /* 0x0000004102417220 */ /* 0x040fe40000410000 */
[C---:B------:R-:W-:Y:S01]  /*d400*/  FMUL.FTZ R68, R2.reuse, R68 ;  /* 0x0000004402447220 */ /* 0x040fe20000410000 */
[----:B------:R3:W-:Y:S01]  /*d410*/  MUFU.EX2 R248, R7 ;  /* 0x0000000700f87308 */ /* 0x0007e20000000800 */
[C---:B------:R-:W-:Y:S02]  /*d420*/  FMUL.FTZ R69, R2.reuse, R69 ;  /* 0x0000004502457220 */ /* 0x040fe40000410000 */
[----:B------:R-:W-:Y:S01]  /*d430*/  FMUL.FTZ R72, R2, R72 ;  /* 0x0000004802487220 */ /* 0x000fe20000410000 */
[----:B-1----:R-:W-:Y:S01]  /*d440*/  @P0 SHF.L.U32 R6, R4, 0x1, RZ ;  /* 0x0000000104060819 */ /* 0x002fe200000006ff */
[C---:B------:R-:W-:Y:S02]  /*d450*/  FMUL.FTZ R73, R2.reuse, R73 ;  /* 0x0000004902497220 */ /* 0x040fe40000410000 */
[----:B------:R-:W-:Y:S01]  /*d460*/  FMUL.FTZ R76, R2, R76 ;  /* 0x0000004c024c7220 */ /* 0x000fe20000410000 */
[----:B------:R-:W-:Y:S01]  /*d470*/  @P0 IADD3 R4, P1, R6, c[0x0][0x1c8], RZ ;  /* 0x0000720006040a10 */ /* 0x000fe20007f3e0ff */
[----:B------:R-:W-:Y:S01]  /*d480*/  FMUL.FTZ R77, R2, R77 ;  /* 0x0000004d024d7220 */ /* 0x000fe20000410000 */
[----:B------:R-:W-:Y:S01]  /*d490*/  @P0 IADD3 R8, P6, R6, 0x80, RZ ;  /* 0x0000008006080810 */ /* 0x000fe20007fde0ff */
[C---:B------:R-:W-:Y:S01]  /*d4a0*/  FMUL.FTZ R80, R2.reuse, R80 ;  /* 0x0000005002507220 */ /* 0x040fe20000410000 */
[----:B------:R-:W-:Y:S01]  /*d4b0*/  @P0 IADD3.X R5, R3, c[0x0][0x1cc], RZ, P1, !PT ;  /* 0x0000730003050a10 */ /* 0x000fe20000ffe4ff */
[----:B------:R-:W-:Y:S01]  /*d4c0*/  FMUL.FTZ R81, R2, R81 ;  /* 0x0000005102517220 */ /* 0x000fe20000410000 */
[----:B------:R-:W-:Y:S01]  /*d4d0*/  @P0 IADD3 R8, P5, R8, c[0x0][0x1c8], RZ ;  /* 0x0000720008080a10 */ /* 0x000fe20007fbe0ff */
[----:B--2---:R-:W-:Y:S01]  /*d4e0*/  FMUL.FTZ R19, R0, R119 ;  /* 0x0000007700137220 */ /* 0x004fe20000410000 */
[----:B------:R-:W-:Y:S01]  /*d4f0*/  @P0 IADD3 R6, P1, R6, 0x100, RZ ;  /* 0x0000010006060810 */ /* 0x000fe20007f3e0ff */
[----:B------:R1:W-:Y:S01]  /*d500*/  @P0 LDGSTS.E.BYPASS.LTC128B.128 [R249+0xc100], [R4.64], !P4 ;  /* 0x0c10000004f90fae */ /* 0x0003e2000e101d52 */
[--C-:B------:R-:W-:Y:S01]  /*d510*/  @P0 IADD3.X R9, RZ, c[0x0][0x1cc], R3.reuse, P5, P6 ;  /* 0x00007300ff090a10 */ /* 0x100fe20002fec403 */
[----:B------:R-:W-:Y:S01]  /*d520*/  FMUL.FTZ R54, R0, R54 ;  /* 0x0000003600367220 */ /* 0x000fe20000410000 */
[----:B------:R-:W-:Y:S01]  /*d530*/  @P0 IADD3 R6, P5, R6, c[0x0][0x1c8], RZ ;  /* 0x0000720006060a10 */ /* 0x000fe20007fbe0ff */
[C---:B------:R-:W-:Y:S01]  /*d540*/  FMUL.FTZ R55, R0.reuse, R55 ;  /* 0x0000003700377220 */ /* 0x040fe20000410000 */
[----:B------:R-:W-:Y:S01]  /*d550*/  MOV R119, R34 ;  /* 0x0000002200777202 */ /* 0x000fe20000000f00 */
[----:B------:R-:W-:Y:S01]  /*d560*/  FMUL.FTZ R34, R0, R134 ;  /* 0x0000008600227220 */ /* 0x000fe20000410000 */
[----:B---3--:R-:W-:Y:S01]  /*d570*/  @P0 IADD3.X R7, RZ, c[0x0][0x1cc], R3, P5, P1 ;  /* 0x00007300ff070a10 */ /* 0x008fe20002fe2403 */
[----:B------:R2:W-:Y:S01]  /*d580*/  @P0 LDGSTS.E.BYPASS.LTC128B.128 [R249+0xf100], [R8.64], !P3 ;  /* 0x0f10000008f90fae */ /* 0x0005e2000d901d52 */
[----:B------:R-:W-:Y:S01]  /*d590*/  FMUL.FTZ R3, R100, c[0x0][0x2d0] ;  /* 0x0000b40064037a20 */ /* 0x000fe20000410000 */
[----:B------:R-:W-:Y:S01]  /*d5a0*/  MOV R134, R49 ;  /* 0x0000003100867202 */ /* 0x000fe20000000f00 */
[----:B------:R-:W-:Y:S02]  /*d5b0*/  FMUL.FTZ R49, R2, R149 ;  /* 0x0000009502317220 */ /* 0x000fe40000410000 */
[C---:B------:R-:W-:Y:S02]  /*d5c0*/  FMUL.FTZ R58, R0.reuse, R58 ;  /* 0x0000003a003a7220 */ /* 0x040fe40000410000 */
[C---:B------:R-:W-:Y:S01]  /*d5d0*/  FMUL.FTZ R59, R0.reuse, R59 ;  /* 0x0000003b003b7220 */ /* 0x040fe20000410000 */
[----:B------:R3:W-:Y:S01]  /*d5e0*/  @P0 LDGSTS.E.BYPASS.LTC128B.128 [R249+0x12100], [R6.64], !P2 ;  /* 0x1210000006f90fae */ /* 0x0007e2000d101d52 */
[C---:B------:R-:W-:Y:S02]  /*d5f0*/  FMUL.FTZ R62, R0.reuse, R62 ;  /* 0x0000003e003e7220 */ /* 0x040fe40000410000 */
[C---:B------:R-:W-:Y:S02]  /*d600*/  FMUL.FTZ R63, R0.reuse, R63 ;  /* 0x0000003f003f7220 */ /* 0x040fe40000410000 */
[C---:B------:R-:W-:Y:S02]  /*d610*/  FMUL.FTZ R66, R0.reuse, R66 ;  /* 0x0000004200427220 */ /* 0x040fe40000410000 */
[C---:B------:R-:W-:Y:S02]  /*d620*/  FMUL.FTZ R67, R0.reuse, R67 ;  /* 0x0000004300437220 */ /* 0x040fe40000410000 */
[----:B------:R-:W-:Y:S01]  /*d630*/  FMUL.FTZ R70, R0, R70 ;  /* 0x0000004600467220 */ /* 0x000fe20000410000 */
[----:B-1----:R-:W-:Y:S01]  /*d640*/  @P0 IADD3 R4, P1, R4, UR8, RZ ;  /* 0x0000000804040c10 */ /* 0x002fe2000ff3e0ff */
[C---:B------:R-:W-:Y:S02]  /*d650*/  FMUL.FTZ R71, R0.reuse, R71 ;  /* 0x0000004700477220 */ /* 0x040fe40000410000 */
[C---:B------:R-:W-:Y:S01]  /*d660*/  FMUL.FTZ R74, R0.reuse, R74 ;  /* 0x0000004a004a7220 */ /* 0x040fe20000410000 */
[----:B------:R-:W-:Y:S01]  /*d670*/  @P0 IADD3.X R5, R5, UR7, RZ, P1, !PT ;  /* 0x0000000705050c10 */ /* 0x000fe20008ffe4ff */
[----:B------:R-:W-:Y:S01]  /*d680*/  FMUL.FTZ R75, R0, R75 ;  /* 0x0000004b004b7220 */ /* 0x000fe20000410000 */
[----:B------:R-:W-:Y:S01]  /*d690*/  @P0 IADD3 R10, P6, R4, UR8, RZ ;  /* 0x00000008040a0c10 */ /* 0x000fe2000ffde0ff */
[----:B------:R-:W-:Y:S02]  /*d6a0*/  FMUL.FTZ R78, R0, R78 ;  /* 0x0000004e004e7220 */ /* 0x000fe40000410000 */
[----:B------:R1:W-:Y:S01]  /*d6b0*/  @P0 LDGSTS.E.BYPASS.LTC128B.128 [R249+0xd100], [R4.64], !P4 ;  /* 0x0d10000004f90fae */ /* 0x0003e2000e101d52 */
[--C-:B--2---:R-:W-:Y:S01]  /*d6c0*/  FFMA.FTZ R8, R170, c[0x0][0x2d0], -R3.reuse ;  /* 0x0000b400aa087a23 */ /* 0x104fe20000010803 */
[----:B------:R-:W-:Y:S01]  /*d6d0*/  @P0 IADD3.X R11, R5, UR7, RZ, P6, !PT ;  /* 0x00000007050b0c10 */ /* 0x000fe2000b7fe4ff */
[----:B------:R-:W-:Y:S01]  /*d6e0*/  FMUL.FTZ R79, R0, R79 ;  /* 0x0000004f004f7220 */ /* 0x000fe20000410000 */
[----:B------:R-:W-:Y:S01]  /*d6f0*/  MOV R170, R41 ;  /* 0x0000002900aa7202 */ /* 0x000fe20000000f00 */
[----:B------:R2:W-:Y:S01]  /*d700*/  MUFU.EX2 R155, R8 ;  /* 0x00000008009b7308 */ /* 0x0005e20000000800 */
[----:B------:R-:W-:Y:S01]  /*d710*/  FMUL.FTZ R41, R2, R141 ;  /* 0x0000008d02297220 */ /* 0x000fe20000410000 */
[----:B---3--:R-:W-:Y:S01]  /*d720*/  @P0 IADD3 R6, P1, R4, UR14, RZ ;  /* 0x0000000e04060c10 */ /* 0x008fe2000ff3e0ff */
[----:B------:R1:W-:Y:S01]  /*d730*/  @P0 LDGSTS.E.BYPASS.LTC128B.128 [R249+0x10100], [R4.64+0x80], !P3 ;  /* 0x1010008004f90fae */ /* 0x0003e2000d901d52 */
[--C-:B------:R-:W-:Y:S01]  /*d740*/  FFMA.FTZ R7, R171, c[0x0][0x2d0], -R3.reuse ;  /* 0x0000b400ab077a23 */ /* 0x100fe20000010803 */
[----:B------:R-:W-:Y:S01]  /*d750*/  MOV R171, R13 ;  /* 0x0000000d00ab7202 */ /* 0x000fe20000000f00 */
[C---:B------:R-:W-:Y:S01]  /*d760*/  FMUL.FTZ R82, R0.reuse, R82 ;  /* 0x0000005200527220 */ /* 0x040fe20000410000 */
[----:B------:R-:W-:Y:S01]  /*d770*/  MOV R141, R43 ;  /* 0x0000002b008d7202 */ /* 0x000fe20000000f00 */
[----:B------:R-:W-:Y:S01]  /*d780*/  FMUL.FTZ R43, R0, R143 ;  /* 0x0000008f002b7220 */ /* 0x000fe20000410000 */
[----:B------:R-:W-:Y:S01]  /*d790*/  MOV R143, R48 ;  /* 0x00000030008f7202 */ /* 0x000fe20000000f00 */
[----:B------:R3:W4:Y:S01]  /*d7a0*/  MUFU.EX2 R245, R7 ;  /* 0x0000000700f57308 */ /* 0x0007220000000800 */
[----:B------:R1:W-:Y:S01]  /*d7b0*/  @P0 LDGSTS.E.BYPASS.LTC128B.128 [R249+0x13100], [R4.64+0x100], !P2 ;  /* 0x1310010004f90fae */ /* 0x0003e2000d101d52 */
[----:B------:R-:W-:Y:S02]  /*d7c0*/  FMUL.FTZ R48, R2, R148 ;  /* 0x0000009402307220 */ /* 0x000fe40000410000 */
[----:B------:R-:W-:Y:S02]  /*d7d0*/  FMUL.FTZ R83, R0, R83 ;  /* 0x0000005300537220 */ /* 0x000fe40000410000 */
[C---:B------:R-:W-:Y:S02]  /*d7e0*/  FMUL.FTZ R84, R2.reuse, R84 ;  /* 0x0000005402547220 */ /* 0x040fe40000410000 */
[----:B------:R-:W-:Y:S01]  /*d7f0*/  FMUL.FTZ R85, R2, R85 ;  /* 0x0000005502557220 */ /* 0x000fe20000410000 */
[----:B------:R4:W-:Y:S01]  /*d800*/  @P0 LDGSTS.E.BYPASS.LTC128B.128 [R249+0xe100], [R10.64], !P4 ;  /* 0x0e1000000af90fae */ /* 0x0009e2000e101d52 */
[C---:B------:R-:W-:Y:S02]  /*d810*/  FMUL.FTZ R86, R0.reuse, R86 ;  /* 0x0000005600567220 */ /* 0x040fe40000410000 */
[----:B------:R-:W-:Y:S01]  /*d820*/  FMUL.FTZ R87, R0, R87 ;  /* 0x0000005700577220 */ /* 0x000fe20000410000 */
[----:B--2---:R-:W-:Y:S01]  /*d830*/  @P0 IADD3 R8, P5, R4, UR6, RZ ;  /* 0x0000000604080c10 */ /* 0x004fe2000ffbe0ff */
[C---:B------:R-:W-:Y:S02]  /*d840*/  FMUL.FTZ R88, R2.reuse, R88 ;  /* 0x0000005802587220 */ /* 0x040fe40000410000 */
[----:B------:R-:W-:Y:S01]  /*d850*/  FMUL.FTZ R89, R2, R89 ;  /* 0x0000005902597220 */ /* 0x000fe20000410000 */
[C---:B------:R-:W-:Y:S01]  /*d860*/  @P0 IADD3.X R9, R5.reuse, UR12, RZ, P5, !PT ;  /* 0x0000000c05090c10 */ /* 0x040fe2000affe4ff */
[C---:B------:R-:W-:Y:S02]  /*d870*/  FMUL.FTZ R90, R0.reuse, R90 ;  /* 0x0000005a005a7220 */ /* 0x040fe40000410000 */
[----:B------:R-:W-:Y:S02]  /*d880*/  FMUL.FTZ R91, R0, R91 ;  /* 0x0000005b005b7220 */ /* 0x000fe40000410000 */
[----:B------:R2:W-:Y:S01]  /*d890*/  @P0 LDGSTS.E.BYPASS.LTC128B.128 [R249+0x11100], [R8.64], !P3 ;  /* 0x1110000008f90fae */ /* 0x0005e2000d901d52 */
[----:B---3--:R-:W-:Y:S01]  /*d8a0*/  @P0 IADD3.X R7, R5, UR9, RZ, P1, !PT ;  /* 0x0000000905070c10 */ /* 0x008fe20008ffe4ff */
[C---:B------:R-:W-:Y:S02]  /*d8b0*/  FMUL.FTZ R92, R2.reuse, R92 ;  /* 0x0000005c025c7220 */ /* 0x040fe40000410000 */
[----:B------:R-:W-:Y:S02]  /*d8c0*/  FMUL.FTZ R93, R2, R93 ;  /* 0x0000005d025d7220 */ /* 0x000fe40000410000 */
[--C-:B-1----:R-:W-:Y:S01]  /*d8d0*/  FFMA.FTZ R4, R168, c[0x0][0x2d0], -R3.reuse ;  /* 0x0000b400a8047a23 */ /* 0x102fe20000010803 */
[----:B------:R-:W-:Y:S01]  /*d8e0*/  MOV R168, R17 ;  /* 0x0000001100a87202 */ /* 0x000fe20000000f00 */
[----:B------:R1:W-:Y:S01]  /*d8f0*/  @P0 LDGSTS.E.BYPASS.LTC128B.128 [R249+0x14100], [R6.64], !P2 ;  /* 0x1410000006f90fae */ /* 0x0003e2000d101d52 */
[C---:B------:R-:W-:Y:S01]  /*d900*/  FMUL.FTZ R5, R2.reuse, R105 ;  /* 0x0000006902057220 */ /* 0x040fe20000410000 */
[----:B------:R3:W-:Y:S01]  /*d910*/  MUFU.EX2 R247, R4 ;  /* 0x0000000400f77308 */ /* 0x0007e20000000800 */
[----:B----4-:R-:W-:Y:S01]  /*d920*/  F2FP.PACK_AB R105, R245, R155 ;  /* 0x0000009bf569723e */ /* 0x010fe200000000ff */
[----:B------:R-:W-:Y:S01]  /*d930*/  FMUL.FTZ R17, R2, R117 ;  /* 0x0000007502117220 */ /* 0x000fe20000410000 */
[----:B------:R-:W-:Y:S01]  /*d940*/  MOV R117, R18 ;  /* 0x0000001200757202 */ /* 0x000fe20000000f00 */
[C---:B------:R-:W-:Y:S02]  /*d950*/  FMUL.FTZ R10, R0.reuse, R110 ;  /* 0x0000006e000a7220 */ /* 0x040fe40000410000 */
[----:B------:R-:W4:Y:S01]  /*d960*/  LDSM.16.MT88.4 R12, [R225+0x100] ;  /* 0x00010000e10c783b */ /* 0x000f220000004200 */
[C---:B------:R-:W-:Y:S02]  /*d970*/  FMUL.FTZ R11, R0.reuse, R111 ;  /* 0x0000006f000b7220 */ /* 0x040fe40000410000 */
[C---:B------:R-:W-:Y:S01]  /*d980*/  FMUL.FTZ R18, R0.reuse, R118 ;  /* 0x0000007600127220 */ /* 0x040fe20000410000 */
[----:B------:R-:W-:Y:S01]  /*d990*/  MOV R118, R35 ;  /* 0x0000002300767202 */ /* 0x000fe20000000f00 */
[C---:B------:R-:W-:Y:S02]  /*d9a0*/  FMUL.FTZ R35, R0.reuse, R135 ;  /* 0x0000008700237220 */ /* 0x040fe40000410000 */
[C---:B------:R-:W-:Y:S01]  /*d9b0*/  FMUL.FTZ R94, R0.reuse, R94 ;  /* 0x0000005e005e7220 */ /* 0x040fe20000410000 */
[----:B------:R-:W4:Y:S01]  /*d9c0*/  LDSM.16.MT88.4 R20, [R226+0x100] ;  /* 0x00010000e214783b */ /* 0x000f220000004200 */
[----:B------:R-:W-:Y:S02]  /*d9d0*/  FMUL.FTZ R95, R0, R95 ;  /* 0x0000005f005f7220 */ /* 0x000fe40000410000 */
[C---:B--2---:R-:W-:Y:S02]  /*d9e0*/  FMUL.FTZ R8, R2.reuse, R108 ;  /* 0x0000006c02087220 */ /* 0x044fe40000410000 */
[C---:B------:R-:W-:Y:S02]  /*d9f0*/  FMUL.FTZ R9, R2.reuse, R109 ;  /* 0x0000006d02097220 */ /* 0x040fe40000410000 */
[C---:B------:R-:W-:Y:S01]  /*da00*/  FMUL.FTZ R96, R2.reuse, R96 ;  /* 0x0000006002607220 */ /* 0x040fe20000410000 */
[----:B------:R-:W2:Y:S01]  /*da10*/  LDSM.16.MT88.4 R28, [R229+0x100] ;  /* 0x00010000e51c783b */ /* 0x000ea20000004200 */
[----:B------:R-:W-:Y:S02]  /*da20*/  FMUL.FTZ R97, R2, R97 ;  /* 0x0000006102617220 */ /* 0x000fe40000410000 */
[--C-:B---3--:R-:W-:Y:S01]  /*da30*/  FFMA.FTZ R4, R169, c[0x0][0x2d0], -R3.reuse ;  /* 0x0000b400a9047a23 */ /* 0x108fe20000010803 */
[----:B------:R-:W-:Y:S01]  /*da40*/  MOV R169, R40 ;  /* 0x0000002800a97202 */ /* 0x000fe20000000f00 */
[----:B-1----:R-:W-:Y:S01]  /*da50*/  FMUL.FTZ R6, R0, R106 ;  /* 0x0000006a00067220 */ /* 0x002fe20000410000 */
[----:B------:R-:W-:Y:S01]  /*da60*/  F2FP.PACK_AB R106, R248, R246 ;  /* 0x000000f6f86a723e */ /* 0x000fe200000000ff */
[----:B------:R-:W1:Y:S01]  /*da70*/  MUFU.EX2 R231, R4 ;  /* 0x0000000400e77308 */ /* 0x000e620000000800 */
[----:B------:R-:W-:Y:S01]  /*da80*/  FMUL.FTZ R7, R0, R107 ;  /* 0x0000006b00077220 */ /* 0x000fe20000410000 */
[----:B------:R-:W3:Y:S01]  /*da90*/  LDSM.16.MT88.4 R36, [R228+0x100] ;  /* 0x00010000e424783b */ /* 0x000ee20000004200 */
[----:B------:R-:W-:Y:S02]  /*daa0*/  FMUL.FTZ R40, R2, R140 ;  /* 0x0000008c02287220 */ /* 0x000fe40000410000 */
[C---:B------:R-:W-:Y:S02]  /*dab0*/  FMUL.FTZ R98, R0.reuse, R98 ;  /* 0x0000006200627220 */ /* 0x040fe40000410000 */
[----:B------:R-:W-:Y:S02]  /*dac0*/  FMUL.FTZ R99, R0, R99 ;  /* 0x0000006300637220 */ /* 0x000fe40000410000 */
[--C-:B------:R-:W-:Y:S01]  /*dad0*/  FFMA.FTZ R103, R103, c[0x0][0x2d0], -R154.reuse ;  /* 0x0000b40067677a23 */ /* 0x100fe2000001089a */
[----:B------:R-:W2:Y:S01]  /*dae0*/  LDSM.16.MT88.4 R44, [R225+0x3100] ;  /* 0x00310000e12c783b */ /* 0x000ea20000004200 */
[--C-:B------:R-:W-:Y:S07]  /*daf0*/  FFMA.FTZ R152, R152, c[0x0][0x2d0], -R3.reuse ;  /* 0x0000b40098987a23 */ /* 0x100fee0000010803 */
[----:B------:R-:W2:Y:S01]  /*db00*/  LDSM.16.MT88.4 R108, [R226+0x3100] ;  /* 0x00310000e26c783b */ /* 0x000ea20000004200 */
[----:B-1----:R-:W-:Y:S01]  /*db10*/  F2FP.PACK_AB R107, R231, R247 ;  /* 0x000000f7e76b723e */ /* 0x002fe200000000ff */
[----:B------:R-:W-:Y:S01]  /*db20*/  FMUL.FTZ R4, R2, R104 ;  /* 0x0000006802047220 */ /* 0x000fe20000410000 */
[----:B------:R-:W-:Y:S05]  /*db30*/  F2FP.PACK_AB R104, R42, R165 ;  /* 0x000000a52a68723e */ /* 0x000fea00000000ff */
[----:B------:R-:W0:Y:S01]  /*db40*/  LDGDEPBAR ;  /* 0x00000000000079af */ /* 0x000e220000000000 */
[----:B------:R-:W-:Y:S01]  /*db50*/  FMUL.FTZ R42, R0, R142 ;  /* 0x0000008e002a7220 */ /* 0x000fe20000410000 */
[C---:B----4-:R-:W-:Y:S07]  /*db60*/  HMMA.16816.F32 R4, R104.reuse, R12, R4 ;  /* 0x0000000c6804723c */ /* 0x050fee0000001804 */
[C---:B------:R-:W-:Y:S01]  /*db70*/  FMUL.FTZ R12, R2.reuse, R112 ;  /* 0x00000070020c7220 */ /* 0x040fe20000410000 */
[C---:B------:R-:W-:Y:S04]  /*db80*/  HMMA.16816.F32 R8, R104.reuse, R14, R8 ;  /* 0x0000000e6808723c */ /* 0x040fe80000001808 */
[----:B------:R-:W-:Y:S03]  /*db90*/  FMUL.FTZ R13, R2, R113 ;  /* 0x00000071020d7220 */ /* 0x000fe60000410000 */
[C---:B------:R-:W-:Y:S02]  /*dba0*/  FMUL.FTZ R14, R0.reuse, R114 ;  /* 0x00000072000e7220 */ /* 0x040fe40000410000 */
[----:B------:R-:W-:Y:S02]  /*dbb0*/  FMUL.FTZ R15, R0, R115 ;  /* 0x00000073000f7220 */ /* 0x000fe40000410000 */
[----:B------:R-:W1:Y:S05]  /*dbc0*/  LDSM.16.MT88.4 R112, [R229+0x3100] ;  /* 0x00310000e570783b */ /* 0x000e6a0000004200 */
[C---:B------:R-:W-:Y:S07]  /*dbd0*/  HMMA.16816.F32 R12, R104.reuse, R20, R12 ;  /* 0x00000014680c723c */ /* 0x040fee000000180c */
[C---:B------:R-:W-:Y:S01]  /*dbe0*/  FMUL.FTZ R20, R2.reuse, R120 ;  /* 0x0000007802147220 */ /* 0x040fe20000410000 */
[C---:B------:R-:W-:Y:S04]  /*dbf0*/  HMMA.16816.F32 R16, R104.reuse, R22, R16 ;  /* 0x000000166810723c */ /* 0x040fe80000001810 */
[C---:B------:R-:W-:Y:S01]  /*dc00*/  FMUL.FTZ R21, R2.reuse, R121 ;  /* 0x0000007902157220 */ /* 0x040fe20000410000 */
[----:B------:R-:W-:Y:S01]  /*dc10*/  MOV R121, R32 ;  /* 0x0000002000797202 */ /* 0x000fe20000000f00 */
[----:B------:R-:W-:Y:S01]  /*dc20*/  FMUL.FTZ R32, R2, R132 ;  /* 0x0000008402207220 */ /* 0x000fe20000410000 */
[----:B------:R-:W-:Y:S01]  /*dc30*/  MOV R120, R33 ;  /* 0x0000002100787202 */ /* 0x000fe20000000f00 */
[C---:B------:R-:W-:Y:S01]  /*dc40*/  FMUL.FTZ R22, R0.reuse, R122 ;  /* 0x0000007a00167220 */ /* 0x040fe20000410000 */
[----:B------:R-:W-:Y:S03]  /*dc50*/  MOV R122, R27 ;  /* 0x0000001b007a7202 */ /* 0x000fe60000000f00 */
[----:B------:R-:W-:Y:S01]  /*dc60*/  FMUL.FTZ R23, R0, R123 ;  /* 0x0000007b00177220 */ /* 0x000fe20000410000 */
[----:B------:R-:W-:Y:S01]  /*dc70*/  MOV R123, R24 ;  /* 0x00000018007b7202 */ /* 0x000fe20000000f00 */
[C---:B------:R-:W-:Y:S01]  /*dc80*/  FMUL.FTZ R33, R2.reuse, R133 ;  /* 0x0000008502217220 */ /* 0x040fe20000410000 */
[----:B------:R-:W-:Y:S01]  /*dc90*/  MOV R133, R121 ;  /* 0x0000007900857202 */ /* 0x000fe20000000f00 */
[----:B------:R-:W-:Y:S01]  /*dca0*/  FMUL.FTZ R24, R2, R124 ;  /* 0x0000007c02187220 */ /* 0x000fe20000410000 */
[----:B------:R-:W-:Y:S01]  /*dcb0*/  MOV R121, R102 ;  /* 0x0000006600797202 */ /* 0x000fe20000000f00 */
[--C-:B------:R-:W-:Y:S01]  /*dcc0*/  FFMA.FTZ R102, R172, c[0x0][0x2d0], -R154.reuse ;  /* 0x0000b400ac667a23 */ /* 0x100fe2000001089a */
[C---:B--2---:R-:W-:Y:S03]  /*dcd0*/  HMMA.16816.F32 R20, R104.reuse, R28, R20 ;  /* 0x0000001c6814723c */ /* 0x044fe60000001814 */
[----:B------:R-:W-:Y:S01]  /*dce0*/  MOV R124, R25 ;  /* 0x00000019007c7202 */ /* 0x000fe20000000f00 */
[----:B------:R-:W-:Y:S01]  /*dcf0*/  FMUL.FTZ R25, R2, R125 ;  /* 0x0000007d02197220 */ /* 0x000fe20000410000 */
[----:B------:R-:W-:Y:S01]  /*dd00*/  MOV R125, R26 ;  /* 0x0000001a007d7202 */ /* 0x000fe20000000f00 */
[C---:B------:R-:W-:Y:S01]  /*dd10*/  FMUL.FTZ R26, R0.reuse, R126 ;  /* 0x0000007e001a7220 */ /* 0x040fe20000410000 */
[----:B------:R-:W-:Y:S01]  /*dd20*/  MOV R140, R123 ;  /* 0x0000007b008c7202 */ /* 0x000fe20000000f00 */
[----:B------:R-:W-:Y:S01]  /*dd30*/  FMUL.FTZ R27, R0, R127 ;  /* 0x0000007f001b7220 */ /* 0x000fe20000410000 */
[----:B------:R-:W-:Y:S03]  /*dd40*/  MOV R127, R119 ;  /* 0x00000077007f7202 */ /* 0x000fe60000000f00 */
[C---:B------:R-:W-:Y:S01]  /*dd50*/  FMUL.FTZ R29, R2.reuse, R129 ;  /* 0x00000081021d7220 */ /* 0x040fe20000410000 */
[----:B------:R-:W-:Y:S01]  /*dd60*/  MOV R123, R117 ;  /* 0x00000075007b7202 */ /* 0x000fe20000000f00 */
[----:B------:R2:W-:Y:S01]  /*dd70*/  MUFU.EX2 R129, R102 ;  /* 0x0000006600817308 */ /* 0x0005e20000000800 */
[C---:B------:R-:W-:Y:S03]  /*dd80*/  HMMA.16816.F32 R24, R104.reuse, R30, R24 ;  /* 0x0000001e6818723c */ /* 0x040fe60000001818 */
[----:B------:R-:W-:Y:S01]  /*dd90*/  FMUL.FTZ R28, R2, R128 ;  /* 0x00000080021c7220 */ /* 0x000fe20000410000 */
[----:B------:R-:W-:Y:S02]  /*dda0*/  MOV R128, R124 ;  /* 0x0000007c00807202 */ /* 0x000fe40000000f00 */
[----:B------:R-:W-:Y:S01]  /*ddb0*/  MOV R124, R116 ;  /* 0x00000074007c7202 */ /* 0x000fe20000000f00 */
[C---:B------:R-:W-:Y:S01]  /*ddc0*/  FMUL.FTZ R30, R0.reuse, R130 ;  /* 0x00000082001e7220 */ /* 0x040fe20000410000 */
[----:B------:R-:W-:Y:S01]  /*ddd0*/  MOV R135, R122 ;  /* 0x0000007a00877202 */ /* 0x000fe20000000f00 */
[----:B------:R-:W-:Y:S03]  /*dde0*/  FMUL.FTZ R31, R0, R131 ;  /* 0x00000083001f7220 */ /* 0x000fe60000410000 */
[----:B------:R-:W-:Y:S02]  /*ddf0*/  MOV R122, R118 ;  /* 0x00000076007a7202 */ /* 0x000fe40000000f00 */
[----:B------:R-:W4:Y:S01]  /*de00*/  LDSM.16.MT88.4 R116, [R228+0x3100] ;  /* 0x00310000e474783b */ /* 0x000f220000004200 */
[----:B------:R-:W-:Y:S01]  /*de10*/  MOV R142, R125 ;  /* 0x0000007d008e7202 */ /* 0x000fe20000000f00 */
[C---:B---3--:R-:W-:Y:S03]  /*de20*/  HMMA.16816.F32 R28, R104.reuse, R36, R28 ;  /* 0x00000024681c723c */ /* 0x048fe6000000181c */
[----:B------:R-:W-:Y:S02]  /*de30*/  MOV R126, R120 ;  /* 0x00000078007e7202 */ /* 0x000fe40000000f00 */
[----:B------:R-:W-:Y:S01]  /*de40*/  MOV R120, R171 ;  /* 0x000000ab00787202 */ /* 0x000fe20000000f00 */
[--C-:B--2---:R-:W-:Y:S02]  /*de50*/  FFMA.FTZ R102, R173, c[0x0][0x2d0], -R154.reuse ;  /* 0x0000b400ad667a23 */ /* 0x104fe4000001089a */
[C---:B------:R-:W-:Y:S04]  /*de60*/  HMMA.16816.F32 R32, R104.reuse, R38, R32 ;  /* 0x000000266820723c */ /* 0x040fe80000001820 */
[----:B------:R-:W-:Y:S01]  /*de70*/  FMUL.FTZ R36, R2, R136 ;  /* 0x0000008802247220 */ /* 0x000fe20000410000 */
[----:B------:R-:W-:Y:S01]  /*de80*/  MOV R125, R51 ;  /* 0x00000033007d7202 */ /* 0x000fe20000000f00 */
[----:B------:R2:W3:Y:S01]  /*de90*/  MUFU.EX2 R136, R102 ;  /* 0x0000006600887308 */ /* 0x0004e20000000800 */
[----:B------:R-:W-:Y:S01]  /*dea0*/  FMUL.FTZ R39, R0, R139 ;  /* 0x0000008b00277220 */ /* 0x000fe20000410000 */
[----:B------:R-:W-:Y:S01]  /*deb0*/  MOV R171, R166 ;  /* 0x000000a600ab7202 */ /* 0x000fe20000000f00 */
[----:B------:R-:W-:Y:S03]  /*dec0*/  FMUL.FTZ R37, R2, R137 ;  /* 0x0000008902257220 */ /* 0x000fe60000410000 */
[C---:B------:R-:W-:Y:S01]  /*ded0*/  FMUL.FTZ R38, R0.reuse, R138 ;  /* 0x0000008a00267220 */ /* 0x040fe20000410000 */
[----:B------:R-:W-:Y:S01]  /*dee0*/  MOV R166, R50 ;  /* 0x0000003200a67202 */ /* 0x000fe20000000f00 */
[C---:B------:R-:W-:Y:S02]  /*def0*/  FMUL.FTZ R50, R0.reuse, R150 ;  /* 0x0000009600327220 */ /* 0x040fe40000410000 */
[----:B------:R-:W-:Y:S02]  /*df00*/  FMUL.FTZ R51, R0, R151 ;  /* 0x0000009700337220 */ /* 0x000fe40000410000 */
[----:B------:R-:W-:Y:S01]  /*df10*/  LDSM.16.MT88.4 R148, [R226+0x5900] ;  /* 0x00590000e294783b */ /* 0x000fe20000004200 */
[C---:B------:R-:W-:Y:S03]  /*df20*/  HMMA.16816.F32 R36, R104.reuse, R44, R36 ;  /* 0x0000002c6824723c */ /* 0x040fe60000001824 */
[--C-:B------:R-:W-:Y:S04]  /*df30*/  FFMA.FTZ R171, R171, c[0x0][0x2d0], -R154.reuse ;  /* 0x0000b400abab7a23 */ /* 0x100fe8000001089a */
[----:B------:R-:W-:Y:S01]  /*df40*/  FMUL.FTZ R44, R2, R144 ;  /* 0x00000090022c7220 */ /* 0x000fe20000410000 */
[C---:B------:R-:W-:Y:S01]  /*df50*/  HMMA.16816.F32 R40, R104.reuse, R46, R40 ;  /* 0x0000002e6828723c */ /* 0x040fe20000001828 */
[----:B------:R-:W-:Y:S03]  /*df60*/  MUFU.EX2 R171, R171 ;  /* 0x000000ab00ab7308 */ /* 0x000fe60000000800 */
[--C-:B--2---:R-:W-:Y:S02]  /*df70*/  FFMA.FTZ R102, R174, c[0x0][0x2d0], -R154.reuse ;  /* 0x0000b400ae667a23 */ /* 0x104fe4000001089a */
[----:B------:R-:W-:Y:S02]  /*df80*/  FMUL.FTZ R45, R2, R145 ;  /* 0x00000091022d7220 */ /* 0x000fe40000410000 */
[C---:B------:R-:W-:Y:S01]  /*df90*/  FMUL.FTZ R47, R0.reuse, R147 ;  /* 0x00000093002f7220 */ /* 0x040fe20000410000 */
[----:B------:R-:W-:Y:S02]  /*dfa0*/  MOV R147, R252 ;  /* 0x000000fc00937202 */ /* 0x000fe40000000f00 */
[----:B------:R2:W-:Y:S01]  /*dfb0*/  MUFU.EX2 R139, R102 ;  /* 0x00000066008b7308 */ /* 0x0005e20000000800 */
[----:B------:R-:W-:Y:S07]  /*dfc0*/  FMUL.FTZ R46, R0, R146 ;  /* 0x00000092002e7220 */ /* 0x000fee0000410000 */
[C---:B------:R-:W-:Y:S08]  /*dfd0*/  HMMA.16816.F32 R44, R104.reuse, R108, R44 ;  /* 0x0000006c682c723c */ /* 0x040ff0000000182c */
[C---:B------:R-:W-:Y:S01]  /*dfe0*/  HMMA.16816.F32 R48, R104.reuse, R110, R48 ;  /* 0x0000006e6830723c */ /* 0x040fe20000001830 */
[----:B------:R-:W3:Y:S07]  /*dff0*/  LDSM.16.MT88.4 R108, [R225+0x6100] ;  /* 0x00610000e16c783b */ /* 0x000eee0000004200 */
[C---:B-1----:R-:W-:Y:S04]  /*e000*/  HMMA.16816.F32 R52, R104.reuse, R112, R52 ;  /* 0x000000706834723c */ /* 0x042fe80000001834 */
[--C-:B--2---:R-:W-:Y:S04]  /*e010*/  FFMA.FTZ R102, R175, c[0x0][0x2d0], -R154.reuse ;  /* 0x0000b400af667a23 */ /* 0x104fe8000001089a */
[C---:B------:R-:W-:Y:S01]  /*e020*/  HMMA.16816.F32 R56, R104.reuse, R114, R56 ;  /* 0x000000726838723c */ /* 0x040fe20000001838 */
[----:B------:R1:W2:Y:S01]  /*e030*/  MUFU.EX2 R137, R102 ;  /* 0x0000006600897308 */ /* 0x0002a20000000800 */
[----:B------:R-:W2:Y:S06]  /*e040*/  LDSM.16.MT88.4 R112, [R226+0x6100] ;  /* 0x00610000e270783b */ /* 0x000eac0000004200 */
[C---:B----4-:R-:W-:Y:S08]  /*e050*/  HMMA.16816.F32 R60, R104.reuse, R116, R60 ;  /* 0x00000074683c723c */ /* 0x050ff0000000183c */
[C---:B------:R-:W-:Y:S01]  /*e060*/  HMMA.16816.F32 R64, R104.reuse, R118, R64 ;  /* 0x000000766840723c */ /* 0x040fe20000001840 */
[----:B------:R-:W4:Y:S07]  /*e070*/  LDSM.16.MT88.4 R116, [R229+0x6100] ;  /* 0x00610000e574783b */ /* 0x000f2e0000004200 */
[C---:B---3--:R-:W-:Y:S04]  /*e080*/  HMMA.16816.F32 R68, R104.reuse, R108, R68 ;  /* 0x0000006c6844723c */ /* 0x048fe80000001844 */
[--C-:B-1----:R-:W-:Y:S02]  /*e090*/  FFMA.FTZ R102, R176, c[0x0][0x2d0], -R3.reuse ;  /* 0x0000b400b0667a23 */ /* 0x102fe40000010803 */
[----:B------:R-:W-:Y:S02]  /*e0a0*/  MUFU.EX2 R176, R103 ;  /* 0x0000006700b07308 */ /* 0x000fe40000000800 */
[C---:B------:R-:W-:Y:S01]  /*e0b0*/  HMMA.16816.F32 R72, R104.reuse, R110, R72 ;  /* 0x0000006e6848723c */ /* 0x040fe20000001848 */
[----:B------:R-:W1:Y:S07]  /*e0c0*/  LDSM.16.MT88.4 R108, [R228+0x6100] ;  /* 0x00610000e46c783b */ /* 0x000e6e0000004200 */
[----:B------:R3:W-:Y:S01]  /*e0d0*/  MUFU.EX2 R132, R102 ;  /* 0x0000006600847308 */ /* 0x0007e20000000800 */
[C---:B--2---:R-:W-:Y:S08]  /*e0e0*/  HMMA.16816.F32 R76, R104.reuse, R112, R76 ;  /* 0x00000070684c723c */ /* 0x044ff0000000184c */
[C---:B------:R-:W-:Y:S01]  /*e0f0*/  HMMA.16816.F32 R80, R104.reuse, R114, R80 ;  /* 0x000000726850723c */ /* 0x040fe20000001850 */
[----:B------:R-:W2:Y:S01]  /*e100*/  LDSM.16.MT88.4 R112, [R225+0x900] ;  /* 0x00090000e170783b */ /* 0x000ea20000004200 */
[----:B------:R-:W-:Y:S06]  /*e110*/  MUFU.EX2 R103, R152 ;  /* 0x0000009800677308 */ /* 0x000fec0000000800 */
[C---:B----4-:R-:W-:Y:S04]  /*e120*/  HMMA.16816.F32 R84, R104.reuse, R116, R84 ;  /* 0x000000746854723c */ /* 0x050fe80000001854 */
[--C-:B---3--:R-:W-:Y:S04]  /*e130*/  FFMA.FTZ R102, R178, c[0x0][0x2d0], -R3.reuse ;  /* 0x0000b400b2667a23 */ /* 0x108fe80000010803 */
[C---:B------:R-:W-:Y:S01]  /*e140*/  HMMA.16816.F32 R88, R104.reuse, R118, R88 ;  /* 0x000000766858723c */ /* 0x040fe20000001858 */
[----:B------:R-:W3:Y:S01]  /*e150*/  LDSM.16.MT88.4 R116, [R226+0x900] ;  /* 0x00090000e274783b */ /* 0x000ee20000004200 */
[----:B------:R4:W2:Y:S06]  /*e160*/  MUFU.EX2 R144, R102 ;  /* 0x0000006600907308 */ /* 0x0008ac0000000800 */
[C---:B-1----:R-:W-:Y:S08]  /*e170*/  HMMA.16816.F32 R92, R104.reuse, R108, R92 ;  /* 0x0000006c685c723c */ /* 0x042ff0000000185c */
[----:B------:R-:W-:Y:S01]  /*e180*/  HMMA.16816.F32 R96, R104, R110, R96 ;  /* 0x0000006e6860723c */ /* 0x000fe20000001860 */
[----:B------:R-:W1:Y:S06]  /*e190*/  LDSM.16.MT88.4 R108, [R229+0x900] ;  /* 0x00090000e56c783b */ /* 0x000e6c0000004200 */
[----:B------:R-:W-:Y:S02]  /*e1a0*/  F2FP.PACK_AB R104, R136, R129 ;  /* 0x000000818868723e */ /* 0x000fe400000000ff */
[----:B------:R-:W-:Y:S03]  /*e1b0*/  F2FP.PACK_AB R106, R137, R139 ;  /* 0x0000008b896a723e */ /* 0x000fe600000000ff */
[--C-:B----4-:R-:W-:Y:S01]  /*e1c0*/  FFMA.FTZ R102, R177, c[0x0][0x2d0], -R3.reuse ;  /* 0x0000b400b1667a23 */ /* 0x110fe20000010803 */
[----:B--2---:R-:W-:Y:S03]  /*e1d0*/  F2FP.PACK_AB R105, R144, R132 ;  /* 0x000000849069723e */ /* 0x004fe600000000ff */
[----:B------:R2:W-:Y:S02]  /*e1e0*/  MUFU.EX2 R138, R102 ;  /* 0x00000066008a7308 */ /* 0x0005e40000000800 */
[--C-:B--2---:R-:W-:Y:S08]  /*e1f0*/  FFMA.FTZ R102, R179, c[0x0][0x2d0], -R3.reuse ;  /* 0x0000b400b3667a23 */ /* 0x104ff00000010803 */
[----:B------:R2:W4:Y:S02]  /*e200*/  MUFU.EX2 R252, R102 ;  /* 0x0000006600fc7308 */ /* 0x0005240000000800 */
[--C-:B--2---:R-:W-:Y:S01]  /*e210*/  FFMA.FTZ R102, R183, c[0x0][0x2d0], -R154.reuse ;  /* 0x0000b400b7667a23 */ /* 0x104fe2000001089a */
[----:B----4-:R-:W-:Y:S07]  /*e220*/  F2FP.PACK_AB R107, R252, R138 ;  /* 0x0000008afc6b723e */ /* 0x010fee00000000ff */
[----:B------:R2:W-:Y:S01]  /*e230*/  MUFU.EX2 R146, R102 ;  /* 0x0000006600927308 */ /* 0x0005e20000000800 */
[C---:B------:R-:W-:Y:S08]  /*e240*/  HMMA.16816.F32 R4, R104.reuse, R112, R4 ;  /* 0x000000706804723c */ /* 0x040ff00000001804 */
[C---:B------:R-:W-:Y:S01]  /*e250*/  HMMA.16816.F32 R8, R104.reuse, R114, R8 ;  /* 0x000000726808723c */ /* 0x040fe20000001808 */
[----:B------:R-:W4:Y:S07]  /*e260*/  LDSM.16.MT88.4 R112, [R228+0x900] ;  /* 0x00090000e470783b */ /* 0x000f2e0000004200 */
[C---:B---3--:R-:W-:Y:S04]  /*e270*/  HMMA.16816.F32 R12, R104.reuse, R116, R12 ;  /* 0x00000074680c723c */ /* 0x048fe8000000180c */
[--C-:B--2---:R-:W-:Y:S04]  /*e280*/  FFMA.FTZ R102, R182, c[0x0][0x2d0], -R154.reuse ;  /* 0x0000b400b6667a23 */ /* 0x104fe8000001089a */
[C---:B------:R-:W-:Y:S01]  /*e290*/  HMMA.16816.F32 R16, R104.reuse, R118, R16 ;  /* 0x000000766810723c */ /* 0x040fe20000001810 */
[----:B------:R2:W3:Y:S01]  /*e2a0*/  MUFU.EX2 R145, R102 ;  /* 0x0000006600917308 */ /* 0x0004e20000000800 */
        /* <DEDUP_REMOVED lines=16> */
[----:B------:R-:W2:Y:S07]  /*e3b0*/  LDSM.16.MT88.4 R108, [R225+0x6900] ;  /* 0x00690000e16c783b */ /* 0x000eae0000004200 */
[C---:B----4-:R-:W-:Y:S08]  /*e3c0*/  HMMA.16816.F32 R52, R104.reuse, R112, R52 ;  /* 0x000000706834723c */ /* 0x050ff00000001834 */
[C---:B------:R-:W-:Y:S01]  /*e3d0*/  HMMA.16816.F32 R56, R104.reuse, R114, R56 ;  /* 0x000000726838723c */ /* 0x040fe20000001838 */
[----:B------:R-:W4:Y:S03]  /*e3e0*/  LDSM.16.MT88.4 R112, [R226+0x6900] ;  /* 0x00690000e270783b */ /* 0x000f260000004200 */
[--C-:B-1----:R-:W-:Y:S04]  /*e3f0*/  FFMA.FTZ R102, R250, c[0x0][0x2d0], -R3.reuse ;  /* 0x0000b400fa667a23 */ /* 0x102fe80000010803 */
[----:B------:R1:W-:Y:S01]  /*e400*/  MUFU.EX2 R181, R102 ;  /* 0x0000006600b57308 */ /* 0x0003e20000000800 */
[C---:B---3--:R-:W-:Y:S08]  /*e410*/  HMMA.16816.F32 R60, R104.reuse, R116, R60 ;  /* 0x00000074683c723c */ /* 0x048ff0000000183c */
[C---:B------:R-:W-:Y:S01]  /*e420*/  HMMA.16816.F32 R64, R104.reuse, R118, R64 ;  /* 0x000000766840723c */ /* 0x040fe20000001840 */
[----:B------:R-:W3:Y:S07]  /*e430*/  LDSM.16.MT88.4 R116, [R229+0x6900] ;  /* 0x00690000e574783b */ /* 0x000eee0000004200 */
[C---:B--2---:R-:W-:Y:S04]  /*e440*/  HMMA.16816.F32 R68, R104.reuse, R108, R68 ;  /* 0x0000006c6844723c */ /* 0x044fe80000001844 */
[--C-:B-1----:R-:W-:Y:S04]  /*e450*/  FFMA.FTZ R102, R147, c[0x0][0x2d0], -R3.reuse ;  /* 0x0000b40093667a23 */ /* 0x102fe80000010803 */
[C---:B------:R-:W-:Y:S01]  /*e460*/  HMMA.16816.F32 R72, R104.reuse, R110, R72 ;  /* 0x0000006e6848723c */ /* 0x040fe20000001848 */
[----:B------:R-:W1:Y:S01]  /*e470*/  LDSM.16.MT88.4 R108, [R228+0x6900] ;  /* 0x00690000e46c783b */ /* 0x000e620000004200 */
[----:B------:R2:W1:Y:S06]  /*e480*/  MUFU.EX2 R180, R102 ;  /* 0x0000006600b47308 */ /* 0x00046c0000000800 */
[C---:B----4-:R-:W-:Y:S08]  /*e490*/  HMMA.16816.F32 R76, R104.reuse, R112, R76 ;  /* 0x00000070684c723c */ /* 0x050ff0000000184c */
[C---:B------:R-:W-:Y:S01]  /*e4a0*/  HMMA.16816.F32 R80, R104.reuse, R114, R80 ;  /* 0x000000726850723c */ /* 0x040fe20000001850 */
[----:B------:R-:W4:Y:S07]  /*e4b0*/  LDSM.16.MT88.4 R112, [R225+0x1100] ;  /* 0x00110000e170783b */ /* 0x000f2e0000004200 */
[C---:B---3--:R-:W-:Y:S04]  /*e4c0*/  HMMA.16816.F32 R84, R104.reuse, R116, R84 ;  /* 0x000000746854723c */ /* 0x048fe80000001854 */
[--C-:B--2---:R-:W-:Y:S04]  /*e4d0*/  FFMA.FTZ R102, R251, c[0x0][0x2d0], -R3.reuse ;  /* 0x0000b400fb667a23 */ /* 0x104fe80000010803 */
[----:B------:R2:W-:Y:S01]  /*e4e0*/  MUFU.EX2 R179, R102 ;  /* 0x0000006600b37308 */ /* 0x0005e20000000800 */
[C---:B------:R-:W-:Y:S01]  /*e4f0*/  HMMA.16816.F32 R88, R104.reuse, R118, R88 ;  /* 0x000000766858723c */ /* 0x040fe20000001858 */
[----:B------:R-:W3:Y:S07]  /*e500*/  LDSM.16.MT88.4 R116, [R226+0x1100] ;  /* 0x00110000e274783b */ /* 0x000eee0000004200 */
        /* <DEDUP_REMOVED lines=9> */
[----:B------:R-:W-:Y:S04]  /*e5a0*/  F2FP.PACK_AB R107, R178, R179 ;  /* 0x000000b3b26b723e */ /* 0x000fe800000000ff */
[----:B------:R2:W-:Y:S03]  /*e5b0*/  MUFU.EX2 R147, R102 ;  /* 0x0000006600937308 */ /* 0x0005e60000000800 */
[C---:B----4-:R-:W-:Y:S08]  /*e5c0*/  HMMA.16816.F32 R4, R104.reuse, R112, R4 ;  /* 0x000000706804723c */ /* 0x050ff00000001804 */
        /* <DEDUP_REMOVED lines=35> */
[----:B------:R2:W1:Y:S02]  /*e800*/  MUFU.EX2 R174, R102 ;  /* 0x0000006600ae7308 */ /* 0x0004640000000800 */
[----:B------:R-:W-:Y:S04]  /*e810*/  MOV R140, R124 ;  /* 0x0000007c008c7202 */ /* 0x000fe80000000f00 */
        /* <DEDUP_REMOVED lines=18> */
[----:B------:R-:W2:Y:S03]  /*e940*/  LDL.LU R126, [R1+0x8] ;  /* 0x00000800017e7983 */ /* 0x000ea60000300800 */
[----:B------:R1:W-:Y:S03]  /*e950*/  MUFU.EX2 R250, R102 ;  /* 0x0000006600fa7308 */ /* 0x0003e60000000800 */
[C---:B----4-:R-:W-:Y:S08]  /*e960*/  HMMA.16816.F32 R4, R104.reuse, R112, R4 ;  /* 0x000000706804723c */ /* 0x050ff00000001804 */
[C---:B------:R-:W-:Y:S01]  /*e970*/  HMMA.16816.F32 R8, R104.reuse, R114, R8 ;  /* 0x000000726808723c */ /* 0x040fe20000001808 */
[----:B------:R-:W4:Y:S07]  /*e980*/  LDSM.16.MT88.4 R112, [R228+0x1900] ;  /* 0x00190000e470783b */ /* 0x000f2e0000004200 */
[C---:B---3--:R-:W-:Y:S04]  /*e990*/  HMMA.16816.F32 R12, R104.reuse, R116, R12 ;  /* 0x00000074680c723c */ /* 0x048fe8000000180c */
[--C-:B-1----:R-:W-:Y:S02]  /*e9a0*/  FFMA.FTZ R102, R125, c[0x0][0x2d0], -R154.reuse ;  /* 0x0000b4007d667a23 */ /* 0x102fe4000001089a */
[----:B------:R-:W3:Y:S02]  /*e9b0*/  LDL.LU R125, [R1+0xc] ;  /* 0x00000c00017d7983 */ /* 0x000ee40000300800 */
[C---:B------:R-:W-:Y:S01]  /*e9c0*/  HMMA.16816.F32 R16, R104.reuse, R118, R16 ;  /* 0x000000766810723c */ /* 0x040fe20000001810 */
[----:B------:R1:W1:Y:S01]  /*e9d0*/  MUFU.EX2 R251, R102 ;  /* 0x0000006600fb7308 */ /* 0x0002620000000800 */
[----:B------:R-:W1:Y:S06]  /*e9e0*/  LDSM.16.MT88.4 R116, [R225+0x4900] ;  /* 0x00490000e174783b */ /* 0x000e6c0000004200 */
[C---:B------:R-:W-:Y:S08]  /*e9f0*/  HMMA.16816.F32 R20, R104.reuse, R108, R20 ;  /* 0x0000006c6814723c */ /* 0x040ff00000001814 */
[C---:B------:R-:W-:Y:S01]  /*ea00*/  HMMA.16816.F32 R24, R104.reuse, R110, R24 ;  /* 0x0000006e6818723c */ /* 0x040fe20000001818 */
[----:B------:R-:W1:Y:S07]  /*ea10*/  LDSM.16.MT88.4 R108, [R226+0x4900] ;  /* 0x00490000e26c783b */ /* 0x000e6e0000004200 */
[C---:B----4-:R-:W-:Y:S04]  /*ea20*/  HMMA.16816.F32 R28, R104.reuse, R112, R28 ;  /* 0x00000070681c723c */ /* 0x050fe8000000181c */
[--C-:B-1----:R-:W-:Y:S04]  /*ea30*/  FFMA.FTZ R102, R169, c[0x0][0x2d0], -R3.reuse ;  /* 0x0000b400a9667a23 */ /* 0x102fe80000010803 */
[----:B------:R1:W-:Y:S01]  /*ea40*/  MUFU.EX2 R169, R102 ;  /* 0x0000006600a97308 */ /* 0x0003e20000000800 */
[C---:B------:R-:W-:Y:S01]  /*ea50*/  HMMA.16816.F32 R32, R104.reuse, R114, R32 ;  /* 0x000000726820723c */ /* 0x040fe20000001820 */
[----:B------:R-:W4:Y:S07]  /*ea60*/  LDSM.16.MT88.4 R112, [R229+0x4900] ;  /* 0x00490000e570783b */ /* 0x000f2e0000004200 */
[C---:B------:R-:W-:Y:S08]  /*ea70*/  HMMA.16816.F32 R36, R104.reuse, R116, R36 ;  /* 0x000000746824723c */ /* 0x040ff00000001824 */
[C---:B------:R-:W-:Y:S01]  /*ea80*/  HMMA.16816.F32 R40, R104.reuse, R118, R40 ;  /* 0x000000766828723c */ /* 0x040fe20000001828 */
[----:B------:R-:W4:Y:S03]  /*ea90*/  LDSM.16.MT88.4 R116, [R228+0x4900] ;  /* 0x00490000e474783b */ /* 0x000f260000004200 */
[--C-:B-1----:R-:W-:Y:S04]  /*eaa0*/  FFMA.FTZ R102, R168, c[0x0][0x2d0], -R3.reuse ;  /* 0x0000b400a8667a23 */ /* 0x102fe80000010803 */
[C---:B------:R-:W-:Y:S01]  /*eab0*/  HMMA.16816.F32 R44, R104.reuse, R108, R44 ;  /* 0x0000006c682c723c */ /* 0x040fe2000000182c */
[----:B------:R1:W1:Y:S07]  /*eac0*/  MUFU.EX2 R168, R102 ;  /* 0x0000006600a87308 */ /* 0x00026e0000000800 */
[C---:B------:R-:W-:Y:S01]  /*ead0*/  HMMA.16816.F32 R48, R104.reuse, R110, R48 ;  /* 0x0000006e6830723c */ /* 0x040fe20000001830 */
[----:B------:R-:W4:Y:S07]  /*eae0*/  LDSM.16.MT88.4 R108, [R225+0x7900] ;  /* 0x00790000e16c783b */ /* 0x000f2e0000004200 */
[C---:B----4-:R-:W-:Y:S08]  /*eaf0*/  HMMA.16816.F32 R52, R104.reuse, R112, R52 ;  /* 0x000000706834723c */ /* 0x050ff00000001834 */
[C---:B------:R-:W-:Y:S01]  /*eb00*/  HMMA.16816.F32 R56, R104.reuse, R114, R56 ;  /* 0x000000726838723c */ /* 0x040fe20000001838 */
[----:B------:R-:W4:Y:S03]  /*eb10*/  LDSM.16.MT88.4 R112, [R226+0x7900] ;  /* 0x00790000e270783b */ /* 0x000f260000004200 */
[--C-:B-1----:R-:W-:Y:S04]  /*eb20*/  FFMA.FTZ R102, R123, c[0x0][0x2d0], -R154.reuse ;  /* 0x0000b4007b667a23 */ /* 0x102fe8000001089a */
[----:B------:R1:W-:Y:S01]  /*eb30*/  MUFU.EX2 R183, R102 ;  /* 0x0000006600b77308 */ /* 0x0003e20000000800 */
[C---:B------:R-:W-:Y:S08]  /*eb40*/  HMMA.16816.F32 R60, R104.reuse, R116, R60 ;  /* 0x00000074683c723c */ /* 0x040ff0000000183c */
[C---:B------:R-:W-:Y:S01]  /*eb50*/  HMMA.16816.F32 R64, R104.reuse, R118, R64 ;  /* 0x000000766840723c */ /* 0x040fe20000001840 */
[----:B------:R-:W4:Y:S07]  /*eb60*/  LDSM.16.MT88.4 R116, [R229+0x7900] ;  /* 0x00790000e574783b */ /* 0x000f2e0000004200 */
[C---:B------:R-:W-:Y:S04]  /*eb70*/  HMMA.16816.F32 R68, R104.reuse, R108, R68 ;  /* 0x0000006c6844723c */ /* 0x040fe80000001844 */
[--C-:B-1----:R-:W-:Y:S04]  /*eb80*/  FFMA.FTZ R102, R122, c[0x0][0x2d0], -R154.reuse ;  /* 0x0000b4007a667a23 */ /* 0x102fe8000001089a */
[C---:B------:R-:W-:Y:S01]  /*eb90*/  HMMA.16816.F32 R72, R104.reuse, R110, R72 ;  /* 0x0000006e6848723c */ /* 0x040fe20000001848 */
[----:B------:R-:W1:Y:S01]  /*eba0*/  LDSM.16.MT88.4 R108, [R228+0x7900] ;  /* 0x00790000e46c783b */ /* 0x000e620000004200 */
[----:B------:R4:W1:Y:S06]  /*ebb0*/  MUFU.EX2 R182, R102 ;  /* 0x0000006600b67308 */ /* 0x00086c0000000800 */
[C---:B----4-:R-:W-:Y:S08]  /*ebc0*/  HMMA.16816.F32 R76, R104.reuse, R112, R76 ;  /* 0x00000070684c723c */ /* 0x050ff0000000184c */
[C---:B------:R-:W-:Y:S01]  /*ebd0*/  HMMA.16816.F32 R80, R104.reuse, R114, R80 ;  /* 0x000000726850723c */ /* 0x040fe20000001850 */
[----:B------:R-:W4:Y:S07]  /*ebe0*/  LDSM.16.MT88.4 R112, [R225+0x2100] ;  /* 0x00210000e170783b */ /* 0x000f2e0000004200 */
[C---:B------:R-:W-:Y:S04]  /*ebf0*/  HMMA.16816.F32 R84, R104.reuse, R116, R84 ;  /* 0x000000746854723c */ /* 0x040fe80000001854 */
[--C-:B------:R-:W-:Y:S04]  /*ec00*/  FFMA.FTZ R102, R167, c[0x0][0x2d0], -R3.reuse ;  /* 0x0000b400a7667a23 */ /* 0x100fe80000010803 */
[----:B------:R4:W-:Y:S01]  /*ec10*/  MUFU.EX2 R167, R102 ;  /* 0x0000006600a77308 */ /* 0x0009e20000000800 */
[C---:B------:R-:W-:Y:S01]  /*ec20*/  HMMA.16816.F32 R88, R104.reuse, R118, R88 ;  /* 0x000000766858723c */ /* 0x040fe20000001858 */
[----:B------:R-:W4:Y:S07]  /*ec30*/  LDSM.16.MT88.4 R116, [R226+0x2100] ;  /* 0x00210000e274783b */ /* 0x000f2e0000004200 */
        /* <DEDUP_REMOVED lines=10> */
[----:B------:R-:W-:Y:S02]  /*ece0*/  FFMA.FTZ R154, R120, c[0x0][0x2d0], -R154 ;  /* 0x0000b400789a7a23 */ /* 0x000fe4000001089a */
[----:B------:R-:W1:Y:S01]  /*ecf0*/  LDSM.16.MT88.4 R120, [R229+0x2100] ;  /* 0x00210000e578783b */ /* 0x000e620000004200 */
[----:B------:R-:W4:Y:S03]  /*ed00*/  MUFU.EX2 R177, R102 ;  /* 0x0000006600b17308 */ /* 0x000f260000000800 */
[C---:B------:R-:W-:Y:S08]  /*ed10*/  HMMA.16816.F32 R4, R104.reuse, R112, R4 ;  /* 0x000000706804723c */ /* 0x040ff00000001804 */
[C---:B------:R-:W-:Y:S01]  /*ed20*/  HMMA.16816.F32 R8, R104.reuse, R114, R8 ;  /* 0x000000726808723c */ /* 0x040fe20000001808 */
[----:B------:R-:W2:Y:S07]  /*ed30*/  LDSM.16.MT88.4 R112, [R225+0x5100] ;  /* 0x00510000e170783b */ /* 0x000eae0000004200 */
[C---:B------:R-:W-:Y:S04]  /*ed40*/  HMMA.16816.F32 R12, R104.reuse, R116, R12 ;  /* 0x00000074680c723c */ /* 0x040fe8000000180c */
[----:B----4-:R-:W-:Y:S04]  /*ed50*/  F2FP.PACK_AB R152, R176, R177 ;  /* 0x000000b1b098723e */ /* 0x010fe800000000ff */
[C---:B------:R-:W-:Y:S01]  /*ed60*/  HMMA.16816.F32 R16, R104.reuse, R118, R16 ;  /* 0x000000766810723c */ /* 0x040fe20000001810 */
[----:B------:R-:W-:Y:S07]  /*ed70*/  LDSM.16.MT88.4 R116, [R229+0x5100] ;  /* 0x00510000e574783b */ /* 0x000fee0000004200 */
[C---:B-1----:R-:W-:Y:S08]  /*ed80*/  HMMA.16816.F32 R20, R104.reuse, R120, R20 ;  /* 0x000000786814723c */ /* 0x042ff00000001814 */
[C---:B------:R-:W-:Y:S01]  /*ed90*/  HMMA.16816.F32 R24, R104.reuse, R122, R24 ;  /* 0x0000007a6818723c */ /* 0x040fe20000001818 */
[----:B------:R-:W-:Y:S07]  /*eda0*/  LDSM.16.MT88.4 R120, [R228+0x5100] ;  /* 0x00510000e478783b */ /* 0x000fee0000004200 */
[C---:B------:R-:W-:Y:S08]  /*edb0*/  HMMA.16816.F32 R28, R104.reuse, R108, R28 ;  /* 0x0000006c681c723c */ /* 0x040ff0000000181c */
[C---:B------:R-:W-:Y:S01]  /*edc0*/  HMMA.16816.F32 R32, R104.reuse, R110, R32 ;  /* 0x0000006e6820723c */ /* 0x040fe20000001820 */
[----:B------:R-:W-:Y:S03]  /*edd0*/  LDSM.16.MT88.4 R108, [R225+0x8100] ;  /* 0x00810000e16c783b */ /* 0x000fe60000004200 */
[----:B--2---:R-:W-:Y:S04]  /*ede0*/  FFMA.FTZ R2, R2, R126, R165 ;  /* 0x0000007e02027223 */ /* 0x004fe800000100a5 */
[C---:B------:R-:W-:Y:S08]  /*edf0*/  HMMA.16816.F32 R36, R104.reuse, R112, R36 ;  /* 0x000000706824723c */ /* 0x040ff00000001824 */
[C---:B------:R-:W-:Y:S01]  /*ee00*/  HMMA.16816.F32 R40, R104.reuse, R114, R40 ;  /* 0x000000726828723c */ /* 0x040fe20000001828 */
[----:B------:R-:W-:Y:S03]  /*ee10*/  LDSM.16.MT88.4 R112, [R226+0x8100] ;  /* 0x00810000e270783b */ /* 0x000fe60000004200 */
[----:B---3--:R-:W-:Y:S02]  /*ee20*/  FFMA.FTZ R128, R0, R125, R155 ;  /* 0x0000007d00807223 */ /* 0x008fe4000001009b */
[--C-:B------:R-:W-:Y:S03]  /*ee30*/  FFMA.FTZ R0, R170, c[0x0][0x2d0], -R3.reuse ;  /* 0x0000b400aa007a23 */ /* 0x100fe60000010803 */
[----:B------:R-:W1:Y:S01]  /*ee40*/  LDSM.16.MT88.4 R124, [R226+0x5100] ;  /* 0x00510000e27c783b */ /* 0x000e620000004200 */
[----:B------:R-:W2:Y:S10]  /*ee50*/  MUFU.EX2 R170, R154 ;  /* 0x0000009a00aa7308 */ /* 0x000eb40000000800 */
[----:B------:R3:W-:Y:S01]  /*ee60*/  MUFU.EX2 R165, R0 ;  /* 0x0000000000a57308 */ /* 0x0007e20000000800 */
[----:B--2---:R-:W-:Y:S01]  /*ee70*/  F2FP.PACK_AB R154, R170, R171 ;  /* 0x000000abaa9a723e */ /* 0x004fe200000000ff */
[--C-:B---3--:R-:W-:Y:S02]  /*ee80*/  FFMA.FTZ R0, R164, c[0x0][0x2d0], -R3.reuse ;  /* 0x0000b400a4007a23 */ /* 0x108fe40000010803 */
[----:B------:R-:W-:Y:S06]  /*ee90*/  FFMA.FTZ R3, R153, c[0x0][0x2d0], -R3 ;  /* 0x0000b40099037a23 */ /* 0x000fec0000010803 */
[----:B------:R2:W3:Y:S01]  /*eea0*/  MUFU.EX2 R164, R0 ;  /* 0x0000000000a47308 */ /* 0x0004e20000000800 */
[C---:B-1----:R-:W-:Y:S08]  /*eeb0*/  HMMA.16816.F32 R44, R104.reuse, R124, R44 ;  /* 0x0000007c682c723c */ /* 0x042ff0000000182c */
[C---:B------:R-:W-:Y:S01]  /*eec0*/  HMMA.16816.F32 R48, R104.reuse, R126, R48 ;  /* 0x0000007e6830723c */ /* 0x040fe20000001830 */
[----:B------:R-:W1:Y:S01]  /*eed0*/  MUFU.EX2 R102, R3 ;  /* 0x0000000300667308 */ /* 0x000e620000000800 */
[----:B------:R-:W4:Y:S06]  /*eee0*/  LDSM.16.MT88.4 R124, [R229+0x8100] ;  /* 0x00810000e57c783b */ /* 0x000f2c0000004200 */
[C---:B------:R-:W-:Y:S04]  /*eef0*/  HMMA.16816.F32 R52, R104.reuse, R116, R52 ;  /* 0x000000746834723c */ /* 0x040fe80000001834 */
[----:B--2---:R-:W-:Y:S04]  /*ef00*/  FADD.FTZ R0, R140, R2 ;  /* 0x000000028c007221 */ /* 0x004fe80000010000 */
[C---:B------:R-:W-:Y:S01]  /*ef10*/  HMMA.16816.F32 R56, R104.reuse, R118, R56 ;  /* 0x000000766838723c */ /* 0x040fe20000001838 */
[----:B------:R-:W2:Y:S03]  /*ef20*/  LDSM.16.MT88.4 R116, [R228+0x8100] ;  /* 0x00810000e474783b */ /* 0x000ea60000004200 */
[----:B------:R-:W-:Y:S01]  /*ef30*/  FADD.FTZ R2, R245, R128 ;  /* 0x00000080f5027221 */ /* 0x000fe20000010000 */
[----:B------:R-:W-:Y:S01]  /*ef40*/  MOV R128, R135 ;  /* 0x0000008700807202 */ /* 0x000fe20000000f00 */
[----:B------:R-:W-:Y:S01]  /*ef50*/  FADD.FTZ R0, R246, R0 ;  /* 0x00000000f6007221 */ /* 0x000fe20000010000 */
[----:B---3--:R-:W-:Y:S01]  /*ef60*/  F2FP.PACK_AB R153, R164, R165 ;  /* 0x000000a5a499723e */ /* 0x008fe200000000ff */
[C---:B------:R-:W-:Y:S01]  /*ef70*/  HMMA.16816.F32 R60, R104.reuse, R120, R60 ;  /* 0x00000078683c723c */ /* 0x040fe2000000183c */
[----:B------:R3:W5:Y:S03]  /*ef80*/  LDL.LU R245, [R1+0x54] ;  /* 0x0000540001f57983 */ /* 0x0007660000300800 */
[----:B------:R-:W-:Y:S01]  /*ef90*/  FADD.FTZ R2, R247, R2 ;  /* 0x00000002f7027221 */ /* 0x000fe20000010000 */
[----:B------:R3:W5:Y:S01]  /*efa0*/  LDL.LU R246, [R1+0x50] ;  /* 0x0000500001f67983 */ /* 0x0007620000300800 */
[----:B------:R-:W-:Y:S01]  /*efb0*/  FADD.FTZ R0, R248, R0 ;  /* 0x00000000f8007221 */ /* 0x000fe20000010000 */
[----:B-1----:R-:W-:Y:S01]  /*efc0*/  F2FP.PACK_AB R155, R102, R103 ;  /* 0x00000067669b723e */ /* 0x002fe200000000ff */
[C---:B------:R-:W-:Y:S01]  /*efd0*/  HMMA.16816.F32 R64, R104.reuse, R122, R64 ;  /* 0x0000007a6840723c */ /* 0x040fe20000001840 */
[----:B------:R3:W5:Y:S03]  /*efe0*/  LDL.LU R247, [R1+0x4c] ;  /* 0x00004c0001f77983 */ /* 0x0007660000300800 */
[----:B------:R-:W-:Y:S01]  /*eff0*/  FADD.FTZ R3, R231, R2 ;  /* 0x00000002e7037221 */ /* 0x000fe20000010000 */
[----:B------:R3:W5:Y:S01]  /*f000*/  LDL.LU R248, [R1+0x48] ;  /* 0x0000480001f87983 */ /* 0x0007620000300800 */
[----:B------:R-:W-:Y:S01]  /*f010*/  FADD.FTZ R2, R129, R0 ;  /* 0x0000000081027221 */ /* 0x000fe20000010000 */
[----:B------:R-:W-:Y:S01]  /*f020*/  MOV R129, R133 ;  /* 0x0000008500817202 */ /* 0x000fe20000000f00 */
[C---:B------:R-:W-:Y:S01]  /*f030*/  HMMA.16816.F32 R68, R104.reuse, R108, R68 ;  /* 0x0000006c6844723c */ /* 0x040fe20000001844 */
[----:B------:R3:W5:Y:S03]  /*f040*/  LDL.LU R231, [R1+0x44] ;  /* 0x0000440001e77983 */ /* 0x0007660000300800 */
[----:B------:R-:W-:Y:S01]  /*f050*/  MOV R0, R132 ;  /* 0x0000008400007202 */ /* 0x000fe20000000f00 */
[----:B------:R-:W-:Y:S03]  /*f060*/  LDSM.16.MT88.4 R120, [R226+0x2900] ;  /* 0x00290000e278783b */ /* 0x000fe60000004200 */
[C---:B------:R-:W-:Y:S04]  /*f070*/  HMMA.16816.F32 R72, R104.reuse, R110, R72 ;  /* 0x0000006e6848723c */ /* 0x040fe80000001848 */
[----:B------:R-:W-:Y:S01]  /*f080*/  FADD.FTZ R0, R0, R3 ;  /* 0x0000000300007221 */ /* 0x000fe20000010000 */
[----:B------:R-:W1:Y:S03]  /*f090*/  LDSM.16.MT88.4 R108, [R225+0x2900] ;  /* 0x00290000e16c783b */ /* 0x000e660000004200 */
[C---:B------:R-:W-:Y:S05]  /*f0a0*/  HMMA.16816.F32 R76, R104.reuse, R112, R76 ;  /* 0x00000070684c723c */ /* 0x040fea000000184c */
[----:B------:R-:W-:Y:S03]  /*f0b0*/  LDSM.16.MT88.4 R140, [R225+0x5900] ;  /* 0x00590000e18c783b */ /* 0x000fe60000004200 */
[C---:B------:R-:W-:Y:S08]  /*f0c0*/  HMMA.16816.F32 R80, R104.reuse, R114, R80 ;  /* 0x000000726850723c */ /* 0x040ff00000001850 */
[C---:B----4-:R-:W-:Y:S08]  /*f0d0*/  HMMA.16816.F32 R84, R104.reuse, R124, R84 ;  /* 0x0000007c6854723c */ /* 0x050ff00000001854 */
[C---:B------:R-:W-:Y:S01]  /*f0e0*/  HMMA.16816.F32 R88, R104.reuse, R126, R88 ;  /* 0x0000007e6858723c */ /* 0x040fe20000001858 */
[----:B------:R-:W4:Y:S07]  /*f0f0*/  LDSM.16.MT88.4 R124, [R229+0x2900] ;  /* 0x00290000e57c783b */ /* 0x000f2e0000004200 */
[C---:B--2---:R-:W-:Y:S07]  /*f100*/  HMMA.16816.F32 R92, R104.reuse, R116, R92 ;  /* 0x00000074685c723c */ /* 0x044fee000000185c */
[----:B------:R-:W-:Y:S01]  /*f110*/  MOV R117, R134 ;  /* 0x0000008600757202 */ /* 0x000fe20000000f00 */
[----:B------:R-:W-:Y:S01]  /*f120*/  HMMA.16816.F32 R96, R104, R118, R96 ;  /* 0x000000766860723c */ /* 0x000fe20000001860 */
[----:B------:R-:W2:Y:S07]  /*f130*/  LDSM.16.MT88.4 R132, [R228+0x2900] ;  /* 0x00290000e484783b */ /* 0x000eae0000004200 */
[C---:B-1----:R-:W-:Y:S01]  /*f140*/  HMMA.16816.F32 R104, R152.reuse, R108, R4 ;  /* 0x0000006c9868723c */ /* 0x042fe20000001804 */
[----:B------:R-:W1:Y:S07]  /*f150*/  LDSM.16.MT88.4 R4, [R229+0x5900] ;  /* 0x00590000e504783b */ /* 0x000e6e0000004200 */
[C---:B------:R-:W-:Y:S01]  /*f160*/  HMMA.16816.F32 R108, R152.reuse, R110, R8 ;  /* 0x0000006e986c723c */ /* 0x040fe20000001808 */
[----:B------:R-:W1:Y:S07]  /*f170*/  LDSM.16.MT88.4 R8, [R228+0x5900] ;  /* 0x00590000e408783b */ /* 0x000e6e0000004200 */
[C---:B------:R-:W-:Y:S07]  /*f180*/  HMMA.16816.F32 R112, R152.reuse, R120, R12 ;  /* 0x000000789870723c */ /* 0x040fee000000180c */
[----:B------:R-:W-:Y:S02]  /*f190*/  MOV R15, R117 ;  /* 0x00000075000f7202 */ /* 0x000fe40000000f00 */
[C---:B------:R-:W-:Y:S01]  /*f1a0*/  HMMA.16816.F32 R116, R152.reuse, R122, R16 ;  /* 0x0000007a9874723c */ /* 0x040fe20000001810 */
[----:B------:R-:W-:Y:S07]  /*f1b0*/  LDSM.16.MT88.4 R16, [R226+0x8900] ;  /* 0x00890000e210783b */ /* 0x000fee0000004200 */
[C---:B----4-:R-:W-:Y:S07]  /*f1c0*/  HMMA.16816.F32 R120, R152.reuse, R124, R20 ;  /* 0x0000007c9878723c */ /* 0x050fee0000001814 */
[----:B------:R-:W-:Y:S01]  /*f1d0*/  MOV R23, R15 ;  /* 0x0000000f00177202 */ /* 0x000fe20000000f00 */
[C---:B------:R-:W-:Y:S01]  /*f1e0*/  HMMA.16816.F32 R124, R152.reuse, R126, R24 ;  /* 0x0000007e987c723c */ /* 0x040fe20000001818 */
[----:B------:R-:W4:Y:S03]  /*f1f0*/  LDSM.16.MT88.4 R12, [R225+0x8900] ;  /* 0x00890000e10c783b */ /* 0x000f260000004200 */
[----:B------:R-:W-:Y:S02]  /*f200*/  MOV R22, R129 ;  /* 0x0000008100167202 */ /* 0x000fe40000000f00 */
[----:B------:R-:W-:Y:S02]  /*f210*/  MOV R21, R128 ;  /* 0x0000008000157202 */ /* 0x000fe40000000f00 */
[----:B------:R-:W-:Y:S04]  /*f220*/  MOV R26, R131 ;  /* 0x00000083001a7202 */ /* 0x000fe80000000f00 */
[----:B------:R-:W-:Y:S02]  /*f230*/  MOV R27, R130 ;  /* 0x00000082001b7202 */ /* 0x000fe40000000f00 */
[C---:B--2---:R-:W-:Y:S03]  /*f240*/  HMMA.16816.F32 R128, R152.reuse, R132, R28 ;  /* 0x000000849880723c */ /* 0x044fe6000000181c */
[----:B------:R-:W-:Y:S02]  /*f250*/  MOV R20, R147 ;  /* 0x0000009300147202 */ /* 0x000fe40000000f00 */
[----:B------:R-:W-:Y:S02]  /*f260*/  MOV R24, R146 ;  /* 0x0000009200187202 */ /* 0x000fe40000000f00 */
[----:B------:R-:W-:Y:S01]  /*f270*/  MOV R25, R145 ;  /* 0x0000009100197202 */ /* 0x000fe20000000f00 */
[C---:B------:R-:W-:Y:S04]  /*f280*/  HMMA.16816.F32 R132, R152.reuse, R134, R32 ;  /* 0x000000869884723c */ /* 0x040fe80000001820 */
[----:B------:R-:W-:Y:S02]  /*f290*/  MOV R29, R139 ;  /* 0x0000008b001d7202 */ /* 0x000fe40000000f00 */
[----:B------:R-:W-:Y:S02]  /*f2a0*/  MOV R30, R138 ;  /* 0x0000008a001e7202 */ /* 0x000fe40000000f00 */
[----:B------:R-:W-:Y:S04]  /*f2b0*/  MOV R31, R137 ;  /* 0x00000089001f7202 */ /* 0x000fe80000000f00 */
[----:B------:R-:W-:Y:S02]  /*f2c0*/  MOV R35, R136 ;  /* 0x0000008800237202 */ /* 0x000fe40000000f00 */
[C---:B------:R-:W-:Y:S03]  /*f2d0*/  HMMA.16816.F32 R136, R152.reuse, R140, R36 ;  /* 0x0000008c9888723c */ /* 0x040fe60000001824 */
[----:B------:R-:W-:Y:S01]  /*f2e0*/  MOV R28, R144 ;  /* 0x00000090001c7202 */ /* 0x000fe20000000f00 */
[----:B------:R-:W-:Y:S04]  /*f2f0*/  FADD.FTZ R2, R35, R2 ;  /* 0x0000000223027221 */ /* 0x000fe80000010000 */
        /* <DEDUP_REMOVED lines=20> */
[----:B------:R-:W2:Y:S03]  /*f440*/  LDSM.16.MT88.4 R8, [R228+0x8900] ;  /* 0x00890000e408783b */ /* 0x000ea60000004200 */
[----:B------:R-:W-:Y:S02]  /*f450*/  FADD.FTZ R2, R20, R2 ;  /* 0x0000000214027221 */ /* 0x000fe40000010000 */
[----:B------:R-:W-:Y:S02]  /*f460*/  FADD.FTZ R0, R178, R0 ;  /* 0x00000000b2007221 */ /* 0x000fe40000010000 */
[C---:B----4-:R-:W-:Y:S04]  /*f470*/  HMMA.16816.F32 R68, R152.reuse, R12, R68 ;  /* 0x0000000c9844723c */ /* 0x050fe80000001844 */
        /* <DEDUP_REMOVED lines=14> */
[----:B------:R-:W-:Y:S01]  /*f560*/  FADD.FTZ R0, R168, R0 ;  /* 0x00000000a8007221 */ /* 0x000fe20000010000 */
[C---:B------:R-:W-:Y:S03]  /*f570*/  HMMA.16816.F32 R88, R152.reuse, R6, R88 ;  /* 0x000000069858723c */ /* 0x040fe60000001858 */
[----:B------:R-:W-:Y:S02]  /*f580*/  FADD.FTZ R2, R183, R2 ;  /* 0x00000002b7027221 */ /* 0x000fe40000010000 */
[----:B------:R-:W-:Y:S02]  /*f590*/  FADD.FTZ R0, R167, R0 ;  /* 0x00000000a7007221 */ /* 0x000fe40000010000 */
[----:B------:R-:W-:Y:S01]  /*f5a0*/  FADD.FTZ R2, R182, R2 ;  /* 0x00000002b6027221 */ /* 0x000fe20000010000 */
[C---:B--2---:R-:W-:Y:S04]  /*f5b0*/  HMMA.16816.F32 R92, R152.reuse, R8, R92 ;  /* 0x00000008985c723c */ /* 0x044fe8000000185c */
        /* <DEDUP_REMOVED lines=10> */
[----:B------:R-:W-:Y:S01]  /*f660*/  FADD.FTZ R0, R102, R0 ;  /* 0x0000000066007221 */ /* 0x000fe20000010000 */
[----:B------:R-:W-:Y:S02]  /*f670*/  MOV R102, R101 ;  /* 0x0000006500667202 */ /* 0x000fe40000000f00 */
[----:B------:R3:W-:Y:S04]  /*f680*/  STL [R1+0x8], R2 ;  /* 0x0000080201007387 */ /* 0x0007e80000100800 */
[----:B------:R3:W-:Y:S01]  /*f690*/  STL [R1+0xc], R0 ;  /* 0x00000c0001007387 */ /* 0x0007e20000100800 */
[----:B------:R-:W-:-:S05]  /*f6a0*/  @P0 BRA `(.L_x_507) ;  /* 0xffffbfd000000947 */ /* 0x000fca000383ffff */
.L_x_506:
[----:B-1-3--:R-:W2:Y:S04]  /*f6b0*/  LDL.LU R2, [R1+0x8] ;  /* 0x0000080001027983 */ /* 0x00aea80000300800 */
        /* <DEDUP_REMOVED lines=124> */
.L_x_502:
[----:B------:R-:W-:Y:S05]  /*fe80*/  @P1 BRA `(.L_x_508) ;  /* 0x000016b000001947 */ /* 0x000fea0003800000 */
        /* <DEDUP_REMOVED lines=151> */
.L_x_509:
        /* <DEDUP_REMOVED lines=139> */
.L_x_511:
[----:B---3--:R-:W-:Y:S05]  /*110b0*/  BSYNC B0 ;  /* 0x0000000000007941 */ /* 0x008fea0003800000 */
.L_x_510:
        /* <DEDUP_REMOVED lines=23> */
.L_x_513:
[----:B------:R-:W-:Y:S05]  /*11230*/  BSYNC B0 ;  /* 0x0000000000007941 */ /* 0x000fea0003800000 */
.L_x_512:
        /* <DEDUP_REMOVED lines=23> */
.L_x_515:
[----:B------:R-:W-:Y:S05]  /*113b0*/  BSYNC B0 ;  /* 0x0000000000007941 */ /* 0x000fea0003800000 */
.L_x_514:
        /* <DEDUP_REMOVED lines=24> */
.L_x_508:
        /* <DEDUP_REMOVED lines=19> */
.L_x_516:
        /* <DEDUP_REMOVED lines=42> */
.L_x_518:
[----:B------:R-:W-:Y:S05]  /*11910*/  BSYNC B0 ;  /* 0x0000000000007941 */ /* 0x000fea0003800000 */
.L_x_517:
        /* <DEDUP_REMOVED lines=66> */
.L_x_520:
[----:B------:R-:W-:Y:S05]  /*11d40*/  BSYNC B0 ;  /* 0x0000000000007941 */ /* 0x000fea0003800000 */
.L_x_519:
        /* <DEDUP_REMOVED lines=21> */
.L_x_522:
[----:B------:R-:W-:Y:S05]  /*11ea0*/  BSYNC B0 ;  /* 0x0000000000007941 */ /* 0x000fea0003800000 */
.L_x_521:
        /* <DEDUP_REMOVED lines=21> */
.L_x_524:
[----:B------:R-:W-:Y:S05]  /*12000*/  BSYNC B0 ;  /* 0x0000000000007941 */ /* 0x000fea0003800000 */
.L_x_523:
        /* <DEDUP_REMOVED lines=22> */
.L_x_525:
        /* <DEDUP_REMOVED lines=9> */
.L_x_2575:


//--------------------- .text._ZN7cutlass13device_kernelIN5flash19enable_sm80_to_sm89INS1_16FlashAttnFwdSm80INS1_25CollectiveMainloopFwdSm80ILi8ELi1ELb0EN4cute5tupleIJNS5_1CILi128EEENS7_ILi64EEENS7_ILi192EEEEEELi192ENS_6half_tEfNS_4arch4Sm80ELb1ELb0ELb1ELb1ELb0ELb1ELb1ELb0EEENS1_21CollectiveEpilogueFwdINS6_IJS8_SA_S9_EEENS6_IJNS7_ILi1EEESI_SI_EEESC_SE_Li256ELb1ELb1ELb0ELb0EEENS1_19SingleTileSchedulerILb1ELb0ELb1ELi128EEEEEEEEEvNT_6ParamsE --------------------------
	.section	.text._ZN7cutlass13device_kernelIN5flash19enable_sm80_to_sm89INS1_16FlashAttnFwdSm80INS1_25CollectiveMainloopFwdSm80ILi8ELi1ELb0EN4cute5tupleIJNS5_1CILi128EEENS7_ILi64EEENS7_ILi192EEEEEELi192ENS_6half_tEfNS_4arch4Sm80ELb1ELb0ELb1ELb1ELb0ELb1ELb1ELb0EEENS1_21CollectiveEpilogueFwdINS6_IJS8_SA_S9_EEENS6_IJNS7_ILi1EEESI_SI_EEESC_SE_Li256ELb1ELb1ELb0ELb0EEENS1_19SingleTileSchedulerILb1ELb0ELb1ELi128EEEEEEEEEvNT_6ParamsE,"ax",@progbits
	.sectioninfo	@"SHI_REGISTERS=254"
	.align	128
.text._ZN7cutlass13device_kernelIN5flash19enable_sm80_to_sm89INS1_16FlashAttnFwdSm80INS1_25CollectiveMainloopFwdSm80ILi8ELi1ELb0EN4cute5tupleIJNS5_1CILi128EEENS7_ILi64EEENS7_ILi192EEEEEELi192ENS_6half_tEfNS_4arch4Sm80ELb1ELb0ELb1ELb1ELb0ELb1ELb1ELb0EEENS1_21CollectiveEpilogueFwdINS6_IJS8_SA_S9_EEENS6_IJNS7_ILi1EEESI_SI_EEESC_SE_Li256ELb1ELb1ELb0ELb0EEENS1_19SingleTileSchedulerILb1ELb0ELb1ELi128EEEEEEEEEvNT_6ParamsE:
        .type           _ZN7cutlass13device_kernelIN5flash19enable_sm80_to_sm89INS1_16FlashAttnFwdSm80INS1_25CollectiveMainloopFwdSm80ILi8ELi1ELb0EN4cute5tupleIJNS5_1CILi128EEENS7_ILi64EEENS7_ILi192EEEEEELi192ENS_6half_tEfNS_4arch4Sm80ELb1ELb0ELb1ELb1ELb0ELb1ELb1ELb0EEENS1_21CollectiveEpilogueFwdINS6_IJS8_SA_S9_EEENS6_IJNS7_ILi1EEESI_SI_EEESC_SE_Li256ELb1ELb1ELb0ELb0EEENS1_19SingleTileSchedulerILb1ELb0ELb1ELi128EEEEEEEEEvNT_6ParamsE,@function
        .size           _ZN7cutlass13device_kernelIN5flash19enable_sm80_to_sm89INS1_16FlashAttnFwdSm80INS1_25CollectiveMainloopFwdSm80ILi8ELi1ELb0EN4cute5tupleIJNS5_1CILi128EEENS7_ILi64EEENS7_ILi192EEEEEELi192ENS_6half_tEfNS_4arch4Sm80ELb1ELb0ELb1ELb1ELb0ELb1ELb1ELb0EEENS1_21CollectiveEpilogueFwdINS6_IJS8_SA_S9_EEENS6_IJNS7_ILi1EEESI_SI_EEESC_SE_Li256ELb1ELb1ELb0ELb0EEENS1_19SingleTileSchedulerILb1ELb0ELb1ELi128EEEEEEEEEvNT_6ParamsE,(.L_x_2576 - _ZN7cutlass13device_kernelIN5flash19enable_sm80_to_sm89INS1_16FlashAttnFwdSm80INS1_25CollectiveMainloopFwdSm80ILi8ELi1ELb0EN4cute5tupleIJNS5_1CILi128EEENS7_ILi64EEENS7_ILi192EEEEEELi192ENS_6half_tEfNS_4arch4Sm80ELb1ELb0ELb1ELb1ELb0ELb1ELb1ELb0EEENS1_21CollectiveEpilogueFwdINS6_IJS8_SA_S9_EEENS6_IJNS7_ILi1EEESI_SI_EEESC_SE_Li256ELb1ELb1ELb0ELb0EEENS1_19SingleTileSchedulerILb1ELb0ELb1ELi128EEEEEEEEEvNT_6ParamsE)
        .other          _ZN7cutlass13device_kernelIN5flash19enable_sm80_to_sm89INS1_16FlashAttnFwdSm80INS1_25CollectiveMainloopFwdSm80ILi8ELi1ELb0EN4cute5tupleIJNS5_1CILi128EEENS7_ILi64EEENS7_ILi192EEEEEELi192ENS_6half_tEfNS_4arch4Sm80ELb1ELb0ELb1ELb1ELb0ELb1ELb1ELb0EEENS1_21CollectiveEpilogueFwdINS6_IJS8_SA_S9_EEENS6_IJNS7_ILi1EEESI_SI_EEESC_SE_Li256ELb1ELb1ELb0ELb0EEENS1_19SingleTileSchedulerILb1ELb0ELb1ELi128EEEEEEEEEvNT_6ParamsE,@"STO_CUDA_ENTRY STV_DEFAULT"
_ZN7cutlass13device_kernelIN5flash19enable_sm80_to_sm89INS1_16FlashAttnFwdSm80INS1_25CollectiveMainloopFwdSm80ILi8ELi1ELb0EN4cute5tupleIJNS5_1CILi128EEENS7_ILi64EEENS7_ILi192EEEEEELi192ENS_6half_tEfNS_4arch4Sm80ELb1ELb0ELb1ELb1ELb0ELb1ELb1ELb0EEENS1_21CollectiveEpilogueFwdINS6_IJS8_SA_S9_EEENS6_IJNS7_ILi1EEESI_SI_EEESC_SE_Li256ELb1ELb1ELb0ELb0EEENS1_19SingleTileSchedulerILb1ELb0ELb1ELi128EEEEEEEEEvNT_6ParamsE:
        /* <DEDUP_REMOVED lines=16> */
.L_x_527:
        /* <DEDUP_REMOVED lines=8> */
.L_x_529:
[----:B------:R-:W-:-:S04]  /*0180*/  MOV R0, c[0x0][0x54c] ;  /* 0x0001530000007a02 */ /* 0x000fc80000000f00 */
.L_x_528:
[----:B------:R-:W-:Y:S01]  /*0190*/  USHF.L.U32 UR4, UR4, 0x7, URZ ;  /* 0x0000000704047899 */ /* 0x000fe2000800063f */
[----:B-----5:R-:W-:-:S05]  /*01a0*/  IMAD R0, R0, c[0x0][0x548], RZ ;  /* 0x0001520000007a24 */ /* 0x020fca00078e02ff */
[----:B------:R-:W-:-:S04]  /*01b0*/  MOV R12, UR4 ;  /* 0x00000004000c7c02 */ /* 0x000fc80008000f00 */
[----:B------:R-:W-:-:S04]  /*01c0*/  ISETP.GE.AND P0, PT, R12, R0, PT ;  /* 0x000000000c00720c */ /* 0x000fc80003f06270 */
[----:B------:R-:W-:Y:S01]  /*01d0*/  SEL R243, R5, 0xffffffff, !P0 ;  /* 0xffffffff05f37807 */ /* 0x000fe20004000000 */
[----:B------:R-:W-:Y:S05]  /*01e0*/  BRA `(.L_x_530) ;  /* 0x0000013000007947 */ /* 0x000fea0003800000 */
.L_x_526:
[----:B------:R-:W-:-:S04]  /*01f0*/  ISETP.NE.U32.AND P0, PT, RZ, c[0x0][0x568], PT ;  /* 0x00015a00ff007a0c */ /* 0x000fc80003f05070 */
[----:B------:R-:W-:-:S13]  /*0200*/  ISETP.NE.AND.EX P0, PT, RZ, c[0x0][0x56c], PT, P0 ;  /* 0x00015b00ff007a0c */ /* 0x000fda0003f05300 */
[----:B------:R-:W-:Y:S05]  /*0210*/  @!P0 BRA `(.L_x_531) ;  /* 0x0000002000008947 */ /* 0x000fea0003800000 */
[----:B------:R1:W5:Y:S01]  /*0220*/  LDG.E R0, [R2.64] ;  /* 0x0000000602007981 */ /* 0x000362000c1e1900 */
[----:B------:R-:W-:Y:S05]  /*0230*/  BRA `(.L_x_532) ;  /* 0x0000009000007947 */ /* 0x000fea0003800000 */
.L_x_531:
        /* <DEDUP_REMOVED lines=8> */
.L_x_533:
[----:B------:R-:W-:-:S04]  /*02c0*/  MOV R0, c[0x0][0x54c] ;  /* 0x0001530000007a02 */ /* 0x000fc80000000f00 */
.L_x_532:
[----:B------:R-:W-:Y:S01]  /*02d0*/  USHF.L.U32 UR4, UR4, 0x7, URZ ;  /* 0x0000000704047899 */ /* 0x000fe2000800063f */
[----:B-----5:R-:W-:-:S05]  /*02e0*/  IMAD R0, R0, c[0x0][0x548], RZ ;  /* 0x0001520000007a24 */ /* 0x020fca00078e02ff */
[----:B------:R-:W-:-:S04]  /*02f0*/  MOV R12, UR4 ;  /* 0x00000004000c7c02 */ /* 0x000fc80008000f00 */
[----:B------:R-:W-:-:S04]  /*0300*/  ISETP.GE.AND P0, PT, R12, R0, PT ;  /* 0x000000000c00720c */ /* 0x000fc80003f06270 */
[----:B------:R-:W-:-:S04]  /*0310*/  SEL R243, R5, 0xffffffff, !P0 ;  /* 0xffffffff05f37807 */ /* 0x000fc80004000000 */
.L_x_530:
        /* <DEDUP_REMOVED lines=17> */
[----:B-1----:R-:W-:Y:S01]  /*0430*/  IMAD.WIDE R2, R243, R14, c[0x0][0x358] ;  /* 0x0000d600f3027625 */ /* 0x002fe200078e020e */
[----:B------:R-:W-:-:S03]  /*0440*/  ISETP.NE.AND.EX P3, PT, RZ, c[0x0][0x35c], PT, P3 ;  /* 0x0000d700ff007a0c */ /* 0x000fc60003f65330 */
[CC--:B------:R-:W-:Y:S01]  /*0450*/  @P0 IMAD.WIDE R8, R243.reuse, R14.reuse, c[0x0][0x360] ;  /* 0x0000d800f3080625 */ /* 0x0c0fe200078e020e */
[----:B------:R-:W1:Y:S03]  /*0460*/  S2R R251, SR_CTAID.Y ;  /* 0x0000000000fb7919 */ /* 0x000e660000002600 */
[----:B------:R-:W-:Y:S01]  /*0470*/  @P2 IMAD.WIDE R10, R243, R14, c[0x0][0x370] ;  /* 0x0000dc00f30a2625 */ /* 0x000fe200078e020e */
[----:B------:R2:W5:Y:S04]  /*0480*/  @P0 LDG.E R242, [R8.64] ;  /* 0x0000000608f20981 */ /* 0x000568000c1e1900 */
[----:B------:R2:W5:Y:S04]  /*0490*/  @P1 LDG.E R147, [R6.64] ;  /* 0x0000000606931981 */ /* 0x000568000c1e1900 */
[----:B------:R2:W5:Y:S04]  /*04a0*/  @P6 LDG.E R149, [R4.64] ;  /* 0x0000000604956981 */ /* 0x000568000c1e1900 */
[----:B------:R2:W5:Y:S01]  /*04b0*/  @P3 LDG.E R13, [R2.64] ;  /* 0x00000006020d3981 */ /* 0x000562000c1e1900 */
[----:B------:R-:W-:-:S03]  /*04c0*/  IMAD.MOV.U32 R96, RZ, RZ, c[0x0][0x228] ;  /* 0x00008a00ff607624 */ /* 0x000fc600078e00ff */
[----:B------:R3:W5:Y:S01]  /*04d0*/  @P2 LDG.E R148, [R10.64] ;  /* 0x000000060a942981 */ /* 0x000762000c1e1900 */
[----:B-1----:R-:W-:Y:S01]  /*04e0*/  SHF.R.S32.HI R166, RZ, 0x1f, R251 ;  /* 0x0000001fffa67819 */ /* 0x002fe200000114fb */
[----:B---3--:R-:W-:Y:S01]  /*04f0*/  IMAD.MOV.U32 R11, RZ, RZ, c[0x0][0x1d0] ;  /* 0x00007400ff0b7624 */ /* 0x008fe200078e00ff */
[----:B------:R-:W-:Y:S05]  /*0500*/  @P0 BRA `(.L_x_534) ;  /* 0x0000004000000947 */ /* 0x000fea0003800000 */
[----:B--2---:R-:W-:Y:S05]  /*0510*/  @!P1 BRA `(.L_x_534) ;  /* 0x0000003000009947 */ /* 0x004fea0003800000 */
[----:B------:R1:W2:Y:S04]  /*0520*/  LDG.E R0, [R6.64] ;  /* 0x0000000606007981 */ /* 0x0002a8000c1e1900 */
[----:B-1----:R-:W2:Y:S02]  /*0530*/  LDG.E R6, [R6.64+0x4] ;  /* 0x0000040606067981 */ /* 0x002ea4000c1e1900 */
[----:B--2--5:R-:W-:Y:S02]  /*0540*/  IADD3 R242, -R0, R6, RZ ;  /* 0x0000000600f27210 */ /* 0x024fe40007ffe1ff */
.L_x_534:
[----:B--2---:R-:W-:-:S04]  /*0550*/  ISETP.NE.U32.AND P0, PT, RZ, c[0x0][0x368], PT ;  /* 0x0000da00ff007a0c */ /* 0x004fc80003f05070 */
[----:B------:R-:W-:-:S13]  /*0560*/  ISETP.NE.AND.EX P0, PT, RZ, c[0x0][0x36c], PT, P0 ;  /* 0x0000db00ff007a0c */ /* 0x000fda0003f05300 */
[----:B------:R-:W-:Y:S05]  /*0570*/  @!P0 BRA `(.L_x_535) ;  /* 0x0000003000008947 */ /* 0x000fea0003800000 */
[----:B------:R-:W-:-:S05]  /*0580*/  IMAD.WIDE R4, R243, R14, c[0x0][0x368] ;  /* 0x0000da00f3047625 */ /* 0x000fca00078e020e */
[----:B------:R1:W5:Y:S01]  /*0590*/  LDG.E R11, [R4.64] ;  /* 0x00000006040b7981 */ /* 0x000362000c1e1900 */
[----:B------:R-:W-:Y:S05]  /*05a0*/  BRA `(.L_x_536) ;  /* 0x0000004000007947 */ /* 0x000fea0003800000 */
.L_x_535:
[----:B------:R-:W-:Y:S05]  /*05b0*/  @!P6 BRA `(.L_x_536) ;  /* 0x000000300000e947 */ /* 0x000fea0003800000 */
[----:B------:R1:W2:Y:S04]  /*05c0*/  LDG.E R0, [R4.64] ;  /* 0x0000000604007981 */ /* 0x0002a8000c1e1900 */
[----:B-1----:R-:W2:Y:S02]  /*05d0*/  LDG.E R4, [R4.64+0x4] ;  /* 0x0000040604047981 */ /* 0x002ea4000c1e1900 */
[----:B--2---:R-:W-:Y:S02]  /*05e0*/  IADD3 R11, -R0, R4, RZ ;  /* 0x00000004000b7210 */ /* 0x004fe40007ffe1ff */
.L_x_536:
[----:B-1----:R1:W2:Y:S04]  /*05f0*/  @P3 LDG.E R4, [R2.64] ;  /* 0x0000000602043981 */ /* 0x0022a8000c1e1900 */
[----:B------:R1:W2:Y:S01]  /*0600*/  @P3 LDG.E R0, [R2.64+0x4] ;  /* 0x0000040602003981 */ /* 0x0002a2000c1e1900 */
[----:B------:R-:W-:Y:S01]  /*0610*/  ISETP.NE.U32.AND P0, PT, RZ, c[0x0][0x378], PT ;  /* 0x0000de00ff007a0c */ /* 0x000fe20003f05070 */
[----:B------:R-:W-:-:S02]  /*0620*/  IMAD.MOV.U32 R249, RZ, RZ, c[0x0][0x2c4] ;  /* 0x0000b100fff97624 */ /* 0x000fc400078e00ff */
[----:B-----5:R-:W-:Y:S01]  /*0630*/  IMAD.MOV.U32 R146, RZ, RZ, R11 ;  /* 0x000000ffff927224 */ /* 0x020fe200078e000b */
[----:B------:R-:W-:Y:S02]  /*0640*/  ISETP.NE.AND.EX P0, PT, RZ, c[0x0][0x37c], PT, P0 ;  /* 0x0000df00ff007a0c */ /* 0x000fe40003f05300 */
[----:B------:R-:W-:Y:S01]  /*0650*/  ISETP.NE.AND P1, PT, R249, 0x1, PT ;  /* 0x00000001f900780c */ /* 0x000fe20003f25270 */
[----:B------:R-:W-:Y:S02]  /*0660*/  IMAD.MOV.U32 R244, RZ, RZ, R12 ;  /* 0x000000fffff47224 */ /* 0x000fe400078e000c */
[----:B------:R-:W-:-:S08]  /*0670*/  IMAD.IADD R5, R11, 0x1, -R148 ;  /* 0x000000010b057824 */ /* 0x000fd000078e0a94 */
[----:B-1----:R-:W-:-:S05]  /*0680*/  @P0 IMAD.WIDE R2, R243, R14, c[0x0][0x378] ;  /* 0x0000de00f3020625 */ /* 0x002fca00078e020e */
[----:B------:R1:W5:Y:S01]  /*0690*/  @P0 LDG.E R146, [R2.64] ;  /* 0x0000000602920981 */ /* 0x000362000c1e1900 */
[----:B--2---:R-:W-:Y:S01]  /*06a0*/  @P3 IMAD.IADD R96, R0, 0x1, -R4 ;  /* 0x0000000100603824 */ /* 0x004fe200078e0a04 */
[----:B------:R-:W-:Y:S02]  /*06b0*/  P2R R0, PR, RZ, 0x2 ;  /* 0x00000002ff007803 */ /* 0x000fe40000000000 */
[----:B------:R-:W-:Y:S01]  /*06c0*/  @P1 IADD3 R0, R244, 0x7f, RZ ;  /* 0x0000007ff4001810 */ /* 0x000fe20007ffe0ff */
[----:B------:R-:W-:-:S04]  /*06d0*/  IMAD.IADD R232, R5, 0x1, R96 ;  /* 0x0000000105e87824 */ /* 0x000fc800078e0260 */
[----:B-1----:R-:W-:Y:S01]  /*06e0*/  @P1 IMAD.HI.U32 R2, R0, c[0x0][0x2c8], RZ ;  /* 0x0000b20000021a27 */ /* 0x002fe200078e00ff */
[----:B------:R-:W-:Y:S02]  /*06f0*/  IADD3 R0, R12, 0x7f, RZ ;  /* 0x0000007f0c007810 */ /* 0x000fe40007ffe0ff */
[C---:B------:R-:W-:Y:S02]  /*0700*/  IADD3 R154, R232.reuse, 0x40, -R242 ;  /* 0x00000040e89a7810 */ /* 0x040fe40007ffe8f2 */
[----:B------:R-:W-:Y:S02]  /*0710*/  @P1 SHF.R.U32.HI R0, RZ, c[0x0][0x2cc], R2 ;  /* 0x0000b300ff001a19 */ /* 0x000fe40000011602 */
[----:B------:R-:W-:-:S03]  /*0720*/  IADD3 R2, R232, 0x3f, RZ ;  /* 0x0000003fe8027810 */ /* 0x000fc60007ffe0ff */
[----:B------:R-:W-:Y:S01]  /*0730*/  IMAD.IADD R0, R154, 0x1, R0 ;  /* 0x000000019a007824 */ /* 0x000fe200078e0200 */
[----:B------:R-:W-:-:S04]  /*0740*/  SHF.R.S32.HI R3, RZ, 0x1f, R2 ;  /* 0x0000001fff037819 */ /* 0x000fc80000011402 */
[----:B------:R-:W-:Y:S02]  /*0750*/  SHF.R.S32.HI R4, RZ, 0x1f, R0 ;  /* 0x0000001fff047819 */ /* 0x000fe40000011400 */
[----:B------:R-:W-:Y:S02]  /*0760*/  LEA.HI R2, R3, R2, RZ, 0x6 ;  /* 0x0000000203027211 */ /* 0x000fe400078f30ff */
[----:B------:R-:W-:Y:S02]  /*0770*/  LEA.HI R0, R4, R0, RZ, 0x6 ;  /* 0x0000000004007211 */ /* 0x000fe400078f30ff */
[----:B------:R-:W-:Y:S02]  /*0780*/  SHF.R.S32.HI R153, RZ, 0x6, R2 ;  /* 0x00000006ff997819 */ /* 0x000fe40000011402 */
[----:B------:R-:W-:-:S04]  /*0790*/  SHF.R.S32.HI R0, RZ, 0x6, R0 ;  /* 0x00000006ff007819 */ /* 0x000fc80000011400 */
[----:B------:R-:W-:Y:S01]  /*07a0*/  IMNMX R2, R153, R0, PT ;  /* 0x0000000099027217 */ /* 0x000fe20003800200 */
[----:B------:R-:W-:-:S04]  /*07b0*/  IMAD.MOV R0, RZ, RZ, -R5 ;  /* 0x000000ffff007224 */ /* 0x000fc800078e0a05 */
[----:B------:R-:W-:Y:S01]  /*07c0*/  IMAD R3, R2, 0x40, -R5 ;  /* 0x0000004002037824 */ /* 0x000fe200078e0a05 */
[----:B------:R-:W-:-:S04]  /*07d0*/  IMNMX R2, RZ, R0, !PT ;  /* 0x00000000ff027217 */ /* 0x000fc80007800200 */
[----:B------:R-:W-:Y:S02]  /*07e0*/  IMNMX R0, R3, R96, PT ;  /* 0x0000006003007217 */ /* 0x000fe40003800200 */
[----:B------:R-:W-:Y:S02]  /*07f0*/  SHF.R.U32.HI R140, RZ, 0x6, R2 ;  /* 0x00000006ff8c7819 */ /* 0x000fe40000011602 */
[----:B------:R-:W-:-:S03]  /*0800*/  ISETP.GT.AND P0, PT, R0, R2, PT ;  /* 0x000000020000720c */ /* 0x000fc60003f04270 */
[----:B------:R-:W-:-:S10]  /*0810*/  IMAD.MOV.U32 R5, RZ, RZ, R140 ;  /* 0x000000ffff057224 */ /* 0x000fd400078e008c */
[----:B------:R-:W-:-:S04]  /*0820*/  @P0 IADD3 R0, R0, 0x3f, RZ ;  /* 0x0000003f00000810 */ /* 0x000fc80007ffe0ff */
[----:B------:R-:W-:-:S04]  /*0830*/  @P0 SHF.R.S32.HI R2, RZ, 0x1f, R0 ;  /* 0x0000001fff020819 */ /* 0x000fc80000011400 */
[----:B------:R-:W-:-:S04]  /*0840*/  @P0 LEA.HI R0, R2, R0, RZ, 0x6 ;  /* 0x0000000002000211 */ /* 0x000fc800078f30ff */
[----:B------:R-:W-:-:S04]  /*0850*/  @P0 SHF.R.S32.HI R5, RZ, 0x6, R0 ;  /* 0x00000006ff050819 */ /* 0x000fc80000011400 */
[----:B------:R-:W-:-:S13]  /*0860*/  ISETP.GT.AND P0, PT, R5, R140, PT ;  /* 0x0000008c0500720c */ /* 0x000fda0003f04270 */
[----:B------:R-:W-:Y:S05]  /*0870*/  @!P0 BRA `(.L_x_537) ;  /* 0x0000522000008947 */ /* 0x000fea0003800000 */
[----:B------:R-:W-:Y:S01]  /*0880*/  SHF.R.S32.HI R44, RZ, 0x1f, R164 ;  /* 0x0000001fff2c7819 */ /* 0x000fe200000114a4 */
[----:B------:R-:W-:Y:S01]  /*0890*/  IMAD R6, R166, c[0x0][0x240], RZ ;  /* 0x00009000a6067a24 */ /* 0x000fe200078e02ff */
[----:B------:R-:W-:Y:S01]  /*08a0*/  IADD3 R78, R5, -0x1, RZ ;  /* 0xffffffff054e7810 */ /* 0x000fe20007ffe0ff */
[----:B------:R-:W-:Y:S01]  /*08b0*/  IMAD.MOV.U32 R15, RZ, RZ, c[0x0][0x238] ;  /* 0x00008e00ff0f7624 */ /* 0x000fe200078e00ff */
[----:B------:R-:W-:Y:S01]  /*08c0*/  LEA.HI R2, R44, R164, RZ, 0x3 ;  /* 0x000000a42c027211 */ /* 0x000fe200078f18ff */
[----:B------:R-:W-:Y:S01]  /*08d0*/  IMAD.MOV.U32 R152, RZ, RZ, 0x6 ;  /* 0x00000006ff987424 */ /* 0x000fe200078e00ff */
[----:B------:R-:W-:Y:S01]  /*08e0*/  SEL R98, R243, RZ, !P3 ;  /* 0x000000fff3627207 */ /* 0x000fe20005800000 */
[C---:B------:R-:W-:Y:S01]  /*08f0*/  IMAD.SHL.U32 R160, R15.reuse, 0x40, RZ ;  /* 0x000000400fa07824 */ /* 0x040fe200078e00ff */
[----:B------:R-:W-:Y:S01]  /*0900*/  LOP3.LUT R0, R2, 0x1ffffff8, RZ, 0xc0, !PT ;  /* 0x1ffffff802007812 */ /* 0x000fe200078ec0ff */
[----:B------:R-:W-:Y:S01]  /*0910*/  IMAD.MOV.U32 R155, RZ, RZ, 0x5 ;  /* 0x00000005ff9b7424 */ /* 0x000fe200078e00ff */
[----:B------:R-:W-:Y:S01]  /*0920*/  SHF.R.S32.HI R4, RZ, 0x3, R2 ;  /* 0x00000003ff047819 */ /* 0x000fe20000011402 */
[----:B------:R-:W-:Y:S01]  /*0930*/  IMAD.SHL.U32 R161, R15, 0x20, RZ ;  /* 0x000000200fa17824 */ /* 0x000fe200078e00ff */
[----:B------:R-:W-:Y:S01]  /*0940*/  SHF.R.S32.HI R2, RZ, 0x1f, R13 ;  /* 0x0000001fff027819 */ /* 0x000fe2000001140d */
[----:B------:R-:W-:Y:S01]  /*0950*/  IMAD.IADD R0, R164, 0x1, -R0 ;  /* 0x00000001a4007824 */ /* 0x000fe200078e0a00 */
[----:B------:R-:W-:Y:S01]  /*0960*/  IADD3 R139, P0, R4, R13, RZ ;  /* 0x0000000d048b7210 */ /* 0x000fe20007f1e0ff */
[----:B------:R-:W-:Y:S01]  /*0970*/  IMAD.IADD R137, R96, 0x1, -R4 ;  /* 0x0000000160897824 */ /* 0x000fe200078e0a04 */
[----:B------:R-:W-:Y:S01]  /*0980*/  SHF.R.S32.HI R13, RZ, 0x1f, R243 ;  /* 0x0000001fff0d7819 */ /* 0x000fe200000114f3 */
[----:B------:R-:W-:Y:S01]  /*0990*/  IMAD.SHL.U32 R8, R0, 0x8, RZ ;  /* 0x0000000800087824 */ /* 0x000fe200078e00ff */
[----:B------:R-:W-:Y:S01]  /*09a0*/  LEA.HI.X.SX32 R145, R4, R2, 0x1, P0 ;  /* 0x0000000204917211 */ /* 0x000fe200000f0eff */
[----:B------:R-:W-:Y:S01]  /*09b0*/  IMAD R10, R78, -0x40, R137 ;  /* 0xffffffc04e0a7824 */ /* 0x000fe200078e0289 */
[----:B------:R-:W-:Y:S01]  /*09c0*/  SEL R22, R13, RZ, !P3 ;  /* 0x000000ff0d167207 */ /* 0x000fe20005800000 */
[----:B------:R-:W-:Y:S01]  /*09d0*/  IMAD.SHL.U32 R5, R4, 0x40, RZ ;  /* 0x0000004004057824 */ /* 0x000fe200078e00ff */
[----:B------:R-:W-:Y:S01]  /*09e0*/  SHF.R.S32.HI R9, RZ, 0x1f, R8 ;  /* 0x0000001fff097819 */ /* 0x000fe20000011408 */
[----:B------:R-:W-:Y:S01]  /*09f0*/  IMAD R0, R145, c[0x0][0x238], RZ ;  /* 0x00008e0091007a24 */ /* 0x000fe200078e02ff */
[----:B------:R-:W-:-:S02]  /*0a00*/  SHF.L.U64.HI R156, R15, R152, c[0x0][0x23c] ;  /* 0x00008f000f9c7619 */ /* 0x000fc40000010298 */
[----:B------:R-:W-:Y:S01]  /*0a10*/  ISETP.GE.AND P1, PT, R10, 0x1, PT ;  /* 0x000000010a00780c */ /* 0x000fe20003f26270 */
[C---:B------:R-:W-:Y:S01]  /*0a20*/  IMAD R0, R139.reuse, c[0x0][0x23c], R0 ;  /* 0x00008f008b007a24 */ /* 0x040fe200078e0200 */
[----:B------:R-:W-:Y:S01]  /*0a30*/  LEA.HI R12, R44, R164, RZ, 0x6 ;  /* 0x000000a42c0c7211 */ /* 0x000fe200078f30ff */
[----:B------:R-:W-:Y:S01]  /*0a40*/  IMAD.WIDE.U32 R2, R139, c[0x0][0x238], R8 ;  /* 0x00008e008b027a25 */ /* 0x000fe200078e0008 */
[----:B------:R-:W-:Y:S02]  /*0a50*/  ISETP.GE.AND P5, PT, R8, c[0x0][0x1d4], PT ;  /* 0x0000750008007a0c */ /* 0x000fe40003fa6270 */
[----:B------:R-:W-:Y:S01]  /*0a60*/  SHF.L.U64.HI R155, R15, R155, c[0x0][0x23c] ;  /* 0x00008f000f9b7619 */ /* 0x000fe2000001029b */
[----:B------:R-:W-:Y:S02]  /*0a70*/  IMAD.IADD R3, R3, 0x1, R0 ;  /* 0x0000000103037824 */ /* 0x000fe400078e0200 */
[C---:B------:R-:W-:Y:S01]  /*0a80*/  IMAD R0, R251.reuse, c[0x0][0x244], R6 ;  /* 0x00009100fb007a24 */ /* 0x040fe200078e0206 */
[----:B------:R-:W-:Y:S01]  /*0a90*/  SHF.R.S32.HI R6, RZ, 0x1f, R78 ;  /* 0x0000001fff067819 */ /* 0x000fe2000001144e */
[----:B------:R-:W-:-:S04]  /*0aa0*/  IMAD.WIDE.U32 R2, R251, c[0x0][0x240], R2 ;  /* 0x00009000fb027a25 */ /* 0x000fc800078e0002 */
[----:B------:R-:W-:Y:S02]  /*0ab0*/  IMAD.IADD R3, R3, 0x1, R0 ;  /* 0x0000000103037824 */ /* 0x000fe400078e0200 */
[----:B------:R-:W-:Y:S02]  /*0ac0*/  IMAD R0, R22, c[0x0][0x248], RZ ;  /* 0x0000920016007a24 */ /* 0x000fe400078e02ff */
[----:B------:R-:W-:-:S04]  /*0ad0*/  IMAD.WIDE.U32 R116, R98, c[0x0][0x248], R2 ;  /* 0x0000920062747a25 */ /* 0x000fc800078e0002 */
[----:B------:R-:W-:Y:S01]  /*0ae0*/  IMAD R4, R98, c[0x0][0x24c], R0 ;  /* 0x0000930062047a24 */ /* 0x000fe200078e0200 */
[----:B------:R-:W-:Y:S01]  /*0af0*/  LOP3.LUT R0, R5, 0x1c0, RZ, 0xc0, !PT ;  /* 0x000001c005007812 */ /* 0x000fe200078ec0ff */
[----:B------:R-:W-:Y:S02]  /*0b00*/  IMAD R2, R156, R78, RZ ;  /* 0x0000004e9c027224 */ /* 0x000fe400078e02ff */
[----:B------:R-:W-:Y:S01]  /*0b10*/  IMAD.IADD R105, R117, 0x1, R4 ;  /* 0x0000000175697824 */ /* 0x000fe200078e0204 */
[----:B------:R-:W-:Y:S01]  /*0b20*/  LOP3.LUT R3, R0, 0x38, R8, 0xf8, !PT ;  /* 0x0000003800037812 */ /* 0x000fe200078ef808 */
[----:B------:R-:W-:Y:S01]  /*0b30*/  IMAD.MOV.U32 R104, RZ, RZ, R116 ;  /* 0x000000ffff687224 */ /* 0x000fe200078e0074 */
[----:B------:R-:W-:Y:S01]  /*0b40*/  SHF.R.U32.HI R0, RZ, 0x3, R0 ;  /* 0x00000003ff007819 */ /* 0x000fe20000011600 */
[-C--:B------:R-:W-:Y:S01]  /*0b50*/  IMAD R2, R6, R160.reuse, R2 ;  /* 0x000000a006027224 */ /* 0x080fe200078e0202 */
[----:B------:R-:W-:Y:S01]  /*0b60*/  IADD3 R6, R8, 0x80, RZ ;  /* 0x0000008008067810 */ /* 0x000fe20007ffe0ff */
[----:B------:R-:W-:Y:S01]  /*0b70*/  IMAD.WIDE.U32 R4, R78, R160, R104 ;  /* 0x000000a04e047225 */ /* 0x000fe200078e0068 */
[----:B------:R-:W-:-:S02]  /*0b80*/  LOP3.LUT R7, R3, R0, RZ, 0x3c, !PT ;  /* 0x0000000003077212 */ /* 0x000fc400078e3cff */
[----:B------:R-:W-:Y:S01]  /*0b90*/  IADD3 R3, R8, 0x40, RZ ;  /* 0x0000004008037810 */ /* 0x000fe20007ffe0ff */
[----:B------:R-:W-:Y:S01]  /*0ba0*/  IMAD.IADD R0, R5, 0x1, R2 ;  /* 0x0000000105007824 */ /* 0x000fe200078e0202 */
[----:B------:R-:W-:Y:S01]  /*0bb0*/  @P1 LEA R2, P0, R4, c[0x0][0x220], 0x1 ;  /* 0x0000880004021a11 */ /* 0x000fe200078008ff */
[----:B------:R-:W-:Y:S01]  /*0bc0*/  IMAD.SHL.U32 R5, R12, 0x8, RZ ;  /* 0x000000080c057824 */ /* 0x000fe200078e00ff */
[----:B------:R-:W-:Y:S02]  /*0bd0*/  ISETP.GE.AND P4, PT, R3, c[0x0][0x1d4], PT ;  /* 0x0000750003007a0c */ /* 0x000fe40003f86270 */
[----:B------:R-:W-:Y:S02]  /*0be0*/  ISETP.GE.AND P3, PT, R6, c[0x0][0x1d4], PT ;  /* 0x0000750006007a0c */ /* 0x000fe40003f66270 */
[----:B------:R-:W-:Y:S02]  /*0bf0*/  @P1 LEA.HI.X R3, R4, c[0x0][0x224], R0, 0x1, P0 ;  /* 0x0000890004031a11 */ /* 0x000fe400000f0c00 */
[----:B------:R-:W-:-:S02]  /*0c00*/  ISETP.GT.AND P0, PT, R10, 0x20, PT ;  /* 0x000000200a00780c */ /* 0x000fc40003f04270 */
[----:B------:R-:W-:-:S05]  /*0c10*/  LOP3.LUT R5, R7, 0xfffffe00, R5, 0xf8, !PT ;  /* 0xfffffe0007057812 */ /* 0x000fca00078ef805 */
[----:B------:R-:W-:-:S05]  /*0c20*/  IMAD.SHL.U32 R85, R5, 0x2, RZ ;  /* 0x0000000205557824 */ /* 0x000fca00078e00ff */
[----:B------:R-:W-:Y:S01]  /*0c30*/  @!PT LDS RZ, [RZ] ;  /* 0x00000000fffff984 */ /* 0x000fe20000000800 */
[----:B------:R-:W-:Y:S01]  /*0c40*/  @!PT LDS RZ, [RZ] ;  /* 0x00000000fffff984 */ /* 0x000fe20000000800 */
[----:B------:R-:W-:Y:S01]  /*0c50*/  @!PT LDS RZ, [RZ] ;  /* 0x00000000fffff984 */ /* 0x000fe20000000800 */
[----:B------:R1:W-:Y:S04]  /*0c60*/  @P1 LDGSTS.E.BYPASS.LTC128B.128 [R85+0x6100], [R2.64], !P5 ;  /* 0x0610000002551fae */ /* 0x0003e8000e901d46 */
[----:B------:R1:W-:Y:S04]  /*0c70*/  @P1 LDGSTS.E.BYPASS.LTC128B.128 [R85+0x8100], [R2.64+0x80], !P4 ;  /* 0x0810008002551fae */ /* 0x0003e8000e101d46 */
[----:B------:R1:W-:Y:S01]  /*0c80*/  @P1 LDGSTS.E.BYPASS.LTC128B.128 [R85+0xa100], [R2.64+0x100], !P3 ;  /* 0x0a10010002551fae */ /* 0x0003e2000d901d46 */
[----:B------:R-:W-:-:S05]  /*0c90*/  @P0 IADD3 R5, P1, R161, R4, RZ ;  /* 0x00000004a1050210 */ /* 0x000fca0007f3e0ff */
[----:B------:R-:W-:Y:S01]  /*0ca0*/  @P0 IMAD.X R0, R155, 0x1, R0, P1 ;  /* 0x000000019b000824 */ /* 0x000fe200008e0600 */
[----:B------:R-:W-:-:S04]  /*0cb0*/  @P0 LEA R4, P1, R5, c[0x0][0x220], 0x1 ;  /* 0x0000880005040a11 */ /* 0x000fc800078208ff */
[----:B------:R-:W-:Y:S02]  /*0cc0*/  @P0 LEA.HI.X R5, R5, c[0x0][0x224], R0, 0x1, P1 ;  /* 0x0000890005050a11 */ /* 0x000fe400008f0c00 */
[----:B------:R-:W-:Y:S01]  /*0cd0*/  ISETP.NE.U32.AND P1, PT, RZ, c[0x0][0x340], PT ;  /* 0x0000d000ff007a0c */ /* 0x000fe20003f25070 */
[----:B------:R-:W-:Y:S01]  /*0ce0*/  IMAD.IADD R18, R149, 0x1, R11 ;  /* 0x0000000195127824 */ /* 0x000fe200078e020b */
[----:B------:R-:W-:Y:S01]  /*0cf0*/  LEA.HI R21, R44, R164, RZ, 0x2 ;  /* 0x000000a42c157211 */ /* 0x000fe200078f10ff */
[----:B------:R-:W-:Y:S01]  /*0d00*/  IMAD.MOV.U32 R165, RZ, RZ, c[0x0][0x27c] ;  /* 0x00009f00ffa57624 */ /* 0x000fe200078e00ff */
[----:B------:R-:W-:Y:S01]  /*0d10*/  ISETP.NE.AND.EX P1, PT, RZ, c[0x0][0x344], PT, P1 ;  /* 0x0000d100ff007a0c */ /* 0x000fe20003f25310 */
[----:B------:R2:W-:Y:S01]  /*0d20*/  @P0 LDGSTS.E.BYPASS.LTC128B.128 [R85+0x7100], [R4.64], !P5 ;  /* 0x0710000004550fae */ /* 0x0005e2000e901d46 */
[----:B------:R-:W-:Y:S02]  /*0d30*/  SHF.R.S32.HI R38, RZ, 0x1f, R18 ;  /* 0x0000001fff267819 */ /* 0x000fe40000011412 */
[----:B------:R-:W-:Y:S01]  /*0d40*/  LOP3.LUT R26, R21, 0xfffffffc, RZ, 0xc0, !PT ;  /* 0xfffffffc151a7812 */ /* 0x000fe200078ec0ff */
[----:B------:R2:W-:Y:S08]  /*0d50*/  @P0 LDGSTS.E.BYPASS.LTC128B.128 [R85+0x9100], [R4.64+0x80], !P4 ;  /* 0x0910008004550fae */ /* 0x0005f0000e101d46 */
[----:B-1----:R-:W-:Y:S01]  /*0d60*/  @P1 IMAD.WIDE R2, R243, R14, c[0x0][0x340] ;  /* 0x0000d000f3021625 */ /* 0x002fe200078e020e */
[----:B------:R2:W-:Y:S01]  /*0d70*/  @P0 LDGSTS.E.BYPASS.LTC128B.128 [R85+0xb100], [R4.64+0x100], !P3 ;  /* 0x0b10010004550fae */ /* 0x0005e2000d901d46 */
[----:B------:R-:W-:-:S03]  /*0d80*/  ISETP.GE.AND P0, PT, R165, 0x1, PT ;  /* 0x00000001a500780c */ /* 0x000fc60003f06270 */
[----:B------:R-:W0:Y:S04]  /*0d90*/  LDGDEPBAR ;  /* 0x00000000000079af */ /* 0x000e280000000000 */
[----:B------:R1:W3:Y:S01]  /*0da0*/  @P1 LDG.E R0, [R2.64] ;  /* 0x0000000602001981 */ /* 0x0002e2000c1e1900 */
[----:B------:R-:W-:Y:S01]  /*0db0*/  IMAD R6, R38, c[0x0][0x1e0], RZ ;  /* 0x0000780026067a24 */ /* 0x000fe200078e02ff */
[----:B------:R-:W-:Y:S01]  /*0dc0*/  SHF.R.S32.HI R92, RZ, 0x2, R21 ;  /* 0x00000002ff5c7819 */ /* 0x000fe20000011415 */
[----:B------:R-:W-:Y:S01]  /*0dd0*/  IMAD.IADD R26, R164, 0x1, -R26 ;  /* 0x00000001a41a7824 */ /* 0x000fe200078e0a1a */
[----:B------:R-:W-:Y:S01]  /*0de0*/  ULDC.U8 UR4, c[0x0][0x298] ;  /* 0x0000a60000047ab9 */ /* 0x000fe20000000000 */
[----:B------:R-:W-:Y:S01]  /*0df0*/  IMAD R6, R18, c[0x0][0x1e4], R6 ;  /* 0x0000790012067a24 */ /* 0x000fe200078e0206 */
[----:B------:R-:W-:Y:S01]  /*0e00*/  SHF.R.S32.HI R39, RZ, 0x1f, R92 ;  /* 0x0000001fff277819 */ /* 0x000fe2000001145c */
[----:B------:R-:W-:-:S02]  /*0e10*/  IMAD.SHL.U32 R34, R26, 0x4, RZ ;  /* 0x000000041a227824 */ /* 0x000fc400078e00ff */
[----:B------:R-:W-:Y:S02]  /*0e20*/  IMAD.SHL.U32 R26, R26, 0x8, RZ ;  /* 0x000000081a1a7824 */ /* 0x000fe400078e00ff */
[----:B------:R-:W-:Y:S01]  /*0e30*/  IMAD R12, R166, c[0x0][0x260], RZ ;  /* 0x00009800a60c7a24 */ /* 0x000fe200078e02ff */
[----:B------:R-:W-:Y:S01]  /*0e40*/  IADD3 R37, R34, 0x20, RZ ;  /* 0x0000002022257810 */ /* 0x000fe20007ffe0ff */
[----:B------:R-:W-:Y:S01]  /*0e50*/  IMAD.WIDE.U32 R162, R92, c[0x0][0x1e0], RZ ;  /* 0x000078005ca27a25 */ /* 0x000fe200078e00ff */
[C---:B------:R-:W-:Y:S02]  /*0e60*/  IADD3 R36, R34.reuse, 0x40, RZ ;  /* 0x0000004022247810 */ /* 0x040fe40007ffe0ff */
[----:B------:R-:W-:Y:S01]  /*0e70*/  SHF.R.S32.HI R35, RZ, 0x1f, R34 ;  /* 0x0000001fff237819 */ /* 0x000fe20000011422 */
[C---:B------:R-:W-:Y:S01]  /*0e80*/  IMAD.IADD R28, R34.reuse, 0x1, R37 ;  /* 0x00000001221c7824 */ /* 0x040fe200078e0225 */
[----:B------:R-:W-:Y:S01]  /*0e90*/  SHF.R.S32.HI R27, RZ, 0x1f, R26 ;  /* 0x0000001fff1b7819 */ /* 0x000fe2000001141a */
[----:B------:R-:W-:Y:S01]  /*0ea0*/  IMAD.IADD R29, R34, 0x1, R36 ;  /* 0x00000001221d7824 */ /* 0x000fe200078e0224 */
[C---:B------:R-:W-:Y:S01]  /*0eb0*/  IADD3 R95, R26.reuse, 0x60, RZ ;  /* 0x000000601a5f7810 */ /* 0x040fe20007ffe0ff */
[----:B------:R-:W-:Y:S01]  /*0ec0*/  IMAD R16, R39, c[0x0][0x280], RZ ;  /* 0x0000a00027107a24 */ /* 0x000fe200078e02ff */
[----:B------:R-:W-:Y:S01]  /*0ed0*/  IADD3 R94, R26, 0x80, RZ ;  /* 0x000000801a5e7810 */ /* 0x000fe20007ffe0ff */
[----:B------:R-:W-:Y:S01]  /*0ee0*/  IMAD R17, R166, c[0x0][0x210], RZ ;  /* 0x00008400a6117a24 */ /* 0x000fe200078e02ff */
[----:B------:R-:W-:Y:S01]  /*0ef0*/  IADD3 R93, R26, 0xa0, RZ ;  /* 0x000000a01a5d7810 */ /* 0x000fe20007ffe0ff */
[----:B-1----:R-:W-:-:S04]  /*0f00*/  IMAD.WIDE.U32 R2, R18, c[0x0][0x1e0], RZ ;  /* 0x0000780012027a25 */ /* 0x002fc800078e00ff */
[----:B------:R-:W-:Y:S02]  /*0f10*/  IMAD.IADD R7, R3, 0x1, R6 ;  /* 0x0000000103077824 */ /* 0x000fe400078e0206 */
[----:B------:R-:W-:Y:S02]  /*0f20*/  IMAD.MOV.U32 R6, RZ, RZ, R2 ;  /* 0x000000ffff067224 */ /* 0x000fe400078e0002 */
[----:B------:R-:W-:Y:S02]  /*0f30*/  IMAD R16, R92, c[0x0][0x284], R16 ;  /* 0x0000a1005c107a24 */ /* 0x000fe400078e0210 */
[----:B--2---:R-:W-:-:S04]  /*0f40*/  IMAD.WIDE.U32 R4, R251, c[0x0][0x1e8], R6 ;  /* 0x00007a00fb047a25 */ /* 0x004fc800078e0006 */
[C---:B------:R-:W-:Y:S02]  /*0f50*/  IMAD R7, R251.reuse, c[0x0][0x264], R12 ;  /* 0x00009900fb077a24 */ /* 0x040fe400078e020c */
[C---:B------:R-:W-:Y:S02]  /*0f60*/  IMAD R17, R251.reuse, c[0x0][0x214], R17 ;  /* 0x00008500fb117a24 */ /* 0x040fe400078e0211 */
[----:B------:R-:W-:-:S04]  /*0f70*/  IMAD.WIDE.U32 R14, R251, c[0x0][0x210], R26 ;  /* 0x00008400fb0e7a25 */ /* 0x000fc800078e001a */
[----:B------:R-:W-:Y:S02]  /*0f80*/  IMAD.IADD R15, R15, 0x1, R17 ;  /* 0x000000010f0f7824 */ /* 0x000fe400078e0211 */
        /* <DEDUP_REMOVED lines=9> */
[----:B------:R-:W-:Y:S01]  /*1020*/  BAR.SYNC.DEFER_BLOCKING 0x0 ;  /* 0x0000000000007b1d */ /* 0x000fe20000010000 */
[--C-:B---3--:R-:W-:Y:S01]  /*1030*/  @P1 IMAD.MOV.U32 R2, RZ, RZ, R0.reuse ;  /* 0x000000ffff021224 */ /* 0x108fe200078e0000 */
[----:B------:R-:W-:Y:S01]  /*1040*/  @P1 SHF.R.S32.HI R3, RZ, 0x1f, R0 ;  /* 0x0000001fff031819 */ /* 0x000fe20000011400 */
[----:B------:R-:W-:Y:S01]  /*1050*/  @!P1 IMAD.MOV.U32 R2, RZ, RZ, R243 ;  /* 0x000000ffff029224 */ /* 0x000fe200078e00f3 */
[----:B------:R-:W-:Y:S01]  /*1060*/  P2R R0, PR, RZ, 0x1 ;  /* 0x00000001ff007803 */ /* 0x000fe20000000000 */
[----:B------:R-:W-:Y:S01]  /*1070*/  @!P1 IMAD.MOV.U32 R3, RZ, RZ, R13 ;  /* 0x000000ffff039224 */ /* 0x000fe200078e000d */
[----:B------:R-:W-:Y:S01]  /*1080*/  ISETP.GE.AND P0, PT, R26, c[0x0][0x27c], PT ;  /* 0x00009f001a007a0c */ /* 0x000fe20003f06270 */
[----:B------:R-:W-:Y:S01]  /*1090*/  IMAD.WIDE.U32 R12, R92, c[0x0][0x280], R34 ;  /* 0x0000a0005c0c7a25 */ /* 0x000fe200078e0022 */
[----:B------:R-:W-:-:S02]  /*10a0*/  SEL R114, R2, RZ, !P6 ;  /* 0x000000ff02727207 */ /* 0x000fc40007000000 */
[----:B------:R-:W-:Y:S01]  /*10b0*/  SEL R43, R3, RZ, !P6 ;  /* 0x000000ff032b7207 */ /* 0x000fe20007000000 */
[----:B------:R-:W-:Y:S01]  /*10c0*/  IMAD.SHL.U32 R2, R165, 0x2, RZ ;  /* 0x00000002a5027824 */ /* 0x000fe200078e00ff */
[----:B------:R-:W-:Y:S01]  /*10d0*/  SEL R11, RZ, c[0x0][0x27c], !P0 ;  /* 0x00009f00ff0b7a07 */ /* 0x000fe20004000000 */
[----:B------:R-:W-:Y:S01]  /*10e0*/  IMAD R3, R166, c[0x0][0x1e8], RZ ;  /* 0x00007a00a6037a24 */ /* 0x000fe200078e02ff */
[----:B------:R-:W-:Y:S01]  /*10f0*/  ISETP.GE.AND P1, PT, R28, c[0x0][0x27c], PT ;  /* 0x00009f001c007a0c */ /* 0x000fe20003f26270 */
[----:B------:R-:W-:Y:S01]  /*1100*/  IMAD.MOV.U32 R32, RZ, RZ, R12 ;  /* 0x000000ffff207224 */ /* 0x000fe200078e000c */
[C---:B------:R-:W-:Y:S01]  /*1110*/  IADD3 R20, -R2.reuse, c[0x0][0x1d4], RZ ;  /* 0x0000750002147a10 */ /* 0x040fe20007ffe1ff */
[----:B------:R-:W-:Y:S01]  /*1120*/  IMAD R0, R251, c[0x0][0x1ec], R3 ;  /* 0x00007b00fb007a24 */ /* 0x000fe200078e0203 */
[----:B------:R-:W-:Y:S01]  /*1130*/  ISETP.NE.AND P6, PT, RZ, UR4, PT ;  /* 0x00000004ff007c0c */ /* 0x000fe2000bfc5270 */
[----:B------:R-:W-:Y:S01]  /*1140*/  IMAD.IADD R33, R13, 0x1, R16 ;  /* 0x000000010d217824 */ /* 0x000fe200078e0210 */
[-C--:B------:R-:W-:Y:S01]  /*1150*/  SEL R10, R2, R20.reuse, !P0 ;  /* 0x00000014020a7207 */ /* 0x080fe20004000000 */
[----:B------:R-:W-:Y:S01]  /*1160*/  IMAD.IADD R5, R5, 0x1, R0 ;  /* 0x0000000105057824 */ /* 0x000fe200078e0200 */
[----:B------:R-:W-:Y:S01]  /*1170*/  ISETP.GE.AND P0, PT, R29, c[0x0][0x27c], PT ;  /* 0x00009f001d007a0c */ /* 0x000fe20003f06270 */
[----:B------:R-:W-:Y:S01]  /*1180*/  IMAD.IADD R0, R26, 0x1, R11 ;  /* 0x000000011a007824 */ /* 0x000fe200078e020b */
[----:B------:R-:W-:Y:S01]  /*1190*/  SHF.R.S32.HI R6, RZ, 0x1f, R10 ;  /* 0x0000001fff067819 */ /* 0x000fe2000001140a */
[----:B------:R-:W-:Y:S01]  /*11a0*/  IMAD.WIDE.U32 R88, R114, c[0x0][0x1f0], R4 ;  /* 0x00007c0072587a25 */ /* 0x000fe200078e0004 */
[----:B------:R-:W-:-:S02]  /*11b0*/  SEL R19, R2, R20, !P1 ;  /* 0x0000001402137207 */ /* 0x000fc40004800000 */
[----:B------:R-:W-:Y:S01]  /*11c0*/  LEA.HI R42, R6, R10, RZ, 0x4 ;  /* 0x0000000a062a7211 */ /* 0x000fe200078f20ff */
[----:B------:R-:W-:Y:S01]  /*11d0*/  IMAD.WIDE.U32 R10, R92, c[0x0][0x290], R34 ;  /* 0x0000a4005c0a7a25 */ /* 0x000fe200078e0022 */
[----:B------:R-:W-:Y:S02]  /*11e0*/  SHF.R.S32.HI R6, RZ, 0x1f, R0 ;  /* 0x0000001fff067819 */ /* 0x000fe40000011400 */
[----:B------:R-:W-:Y:S01]  /*11f0*/  SEL R20, R2, R20, !P0 ;  /* 0x0000001402147207 */ /* 0x000fe20004000000 */
[----:B------:R-:W-:Y:S01]  /*1200*/  IMAD.WIDE.U32 R2, R251, c[0x0][0x260], R8 ;  /* 0x00009800fb027a25 */ /* 0x000fe200078e0008 */
[CC--:B------:R-:W-:Y:S02]  /*1210*/  LEA.HI R41, R6.reuse, R0.reuse, RZ, 0x3 ;  /* 0x0000000006297211 */ /* 0x0c0fe400078f18ff */
[----:B------:R-:W-:Y:S01]  /*1220*/  LEA.HI R40, R6, R0, RZ, 0x6 ;  /* 0x0000000006287211 */ /* 0x000fe200078f30ff */
[----:B------:R-:W-:Y:S01]  /*1230*/  IMAD R0, R39, c[0x0][0x290], RZ ;  /* 0x0000a40027007a24 */ /* 0x000fe200078e02ff */
[----:B------:R-:W-:Y:S01]  /*1240*/  SEL R4, RZ, c[0x0][0x27c], !P0 ;  /* 0x00009f00ff047a07 */ /* 0x000fe20004000000 */
[----:B------:R-:W-:Y:S01]  /*1250*/  IMAD.IADD R3, R3, 0x1, R7 ;  /* 0x0000000103037824 */ /* 0x000fe200078e0207 */
[----:B------:R-:W-:Y:S01]  /*1260*/  LOP3.LUT R119, R41, 0xfffffff8, RZ, 0xc0, !PT ;  /* 0xfffffff829777812 */ /* 0x000fe200078ec0ff */
[----:B------:R-:W-:-:S02]  /*1270*/  IMAD R0, R92, c[0x0][0x294], R0 ;  /* 0x0000a5005c007a24 */ /* 0x000fc400078e0200 */
[----:B------:R-:W-:Y:S01]  /*1280*/  IMAD.WIDE.U32 R6, R92, c[0x0][0x290], R26 ;  /* 0x0000a4005c067a25 */ /* 0x000fe200078e001a */
[----:B------:R-:W-:-:S03]  /*1290*/  SHF.R.S32.HI R133, RZ, 0x1f, R119 ;  /* 0x0000001fff857819 */ /* 0x000fc60000011477 */
[----:B------:R-:W-:Y:S02]  /*12a0*/  IMAD.IADD R31, R11, 0x1, R0 ;  /* 0x000000010b1f7824 */ /* 0x000fe400078e0200 */
[----:B------:R-:W-:Y:S01]  /*12b0*/  IMAD.IADD R23, R0, 0x1, R7 ;  /* 0x0000000100177824 */ /* 0x000fe200078e0207 */
[----:B------:R-:W-:Y:S01]  /*12c0*/  SEL R7, RZ, c[0x0][0x27c], !P1 ;  /* 0x00009f00ff077a07 */ /* 0x000fe20004800000 */
[----:B------:R-:W-:Y:S01]  /*12d0*/  IMAD R0, R22, c[0x0][0x268], RZ ;  /* 0x00009a0016007a24 */ /* 0x000fe200078e02ff */
[----:B------:R-:W-:Y:S01]  /*12e0*/  IADD3 R144, P1, R18, R92, RZ ;  /* 0x0000005c12907210 */ /* 0x000fe20007f3e0ff */
[----:B------:R-:W-:Y:S01]  /*12f0*/  IMAD.MOV.U32 R22, RZ, RZ, R6 ;  /* 0x000000ffff167224 */ /* 0x000fe200078e0006 */
[----:B------:R-:W-:Y:S01]  /*1300*/  SHF.R.S32.HI R6, RZ, 0x1f, R21 ;  /* 0x0000001fff067819 */ /* 0x000fe20000011415 */
[C---:B------:R-:W-:Y:S01]  /*1310*/  IMAD R101, R98.reuse, c[0x0][0x26c], R0 ;  /* 0x00009b0062657a24 */ /* 0x040fe200078e0200 */
[----:B------:R-:W-:Y:S01]  /*1320*/  SHF.R.S32.HI R0, RZ, 0x1f, R19 ;  /* 0x0000001fff007819 */ /* 0x000fe20000011413 */
[----:B------:R-:W-:Y:S01]  /*1330*/  IMAD.WIDE.U32 R98, R98, c[0x0][0x268], R2 ;  /* 0x00009a0062627a25 */ /* 0x000fe200078e0002 */
[----:B------:R-:W-:-:S02]  /*1340*/  SHF.R.S32.HI R2, RZ, 0x1f, R20 ;  /* 0x0000001fff027819 */ /* 0x000fc40000011414 */
[----:B------:R-:W-:Y:S01]  /*1350*/  LEA.HI R19, R0, R19, RZ, 0x4 ;  /* 0x0000001300137211 */ /* 0x000fe200078f20ff */
[----:B------:R-:W-:Y:S01]  /*1360*/  IMAD R0, R39, c[0x0][0x1e0], RZ ;  /* 0x0000780027007a24 */ /* 0x000fe200078e02ff */
[----:B------:R-:W-:Y:S01]  /*1370*/  LEA.HI R6, R6, R92, RZ, 0x3 ;  /* 0x0000005c06067211 */ /* 0x000fe200078f18ff */
[----:B------:R-:W-:Y:S01]  /*1380*/  IMAD R3, R43, c[0x0][0x1f0], RZ ;  /* 0x00007c002b037a24 */ /* 0x000fe200078e02ff */
[----:B------:R-:W-:Y:S01]  /*1390*/  LEA.HI R20, R2, R20, RZ, 0x4 ;  /* 0x0000001402147211 */ /* 0x000fe200078f20ff */
[----:B------:R-:W-:Y:S02]  /*13a0*/  IMAD R0, R92, c[0x0][0x1e4], R0 ;  /* 0x000079005c007a24 */ /* 0x000fe400078e0200 */
[----:B------:R-:W-:Y:S01]  /*13b0*/  IMAD R2, R114, c[0x0][0x1f4], R3 ;  /* 0x00007d0072027a24 */ /* 0x000fe200078e0203 */
[----:B------:R-:W-:Y:S01]  /*13c0*/  LOP3.LUT R3, R6, 0xfffffff8, RZ, 0xc0, !PT ;  /* 0xfffffff806037812 */ /* 0x000fe200078ec0ff */
[----:B------:R-:W-:Y:S02]  /*13d0*/  IMAD.IADD R138, R163, 0x1, R0 ;  /* 0x00000001a38a7824 */ /* 0x000fe400078e0200 */
[----:B------:R-:W-:-:S02]  /*13e0*/  IMAD.IADD R0, R7, 0x1, R28 ;  /* 0x0000000107007824 */ /* 0x000fc400078e021c */
[----:B------:R-:W-:Y:S01]  /*13f0*/  IMAD.X R143, R38, 0x1, R39, P1 ;  /* 0x00000001268f7824 */ /* 0x000fe200008e0627 */
[----:B------:R-:W-:Y:S01]  /*1400*/  IADD3 R142, P1, P0, R88, R162, R26 ;  /* 0x000000a2588e7210 */ /* 0x000fe2000783e01a */
[----:B------:R-:W-:Y:S01]  /*1410*/  IMAD.IADD R90, R89, 0x1, R2 ;  /* 0x00000001595a7824 */ /* 0x000fe200078e0202 */
[----:B------:R-:W-:Y:S01]  /*1420*/  IADD3 R39, R34, 0x30, RZ ;  /* 0x0000003022277810 */ /* 0x000fe20007ffe0ff */
[----:B------:R-:W-:Y:S01]  /*1430*/  IMAD.IADD R3, R92, 0x1, -R3 ;  /* 0x000000015c037824 */ /* 0x000fe200078e0a03 */
[----:B------:R-:W-:Y:S01]  /*1440*/  IADD3 R38, R34, 0x50, RZ ;  /* 0x0000005022267810 */ /* 0x000fe20007ffe0ff */
[----:B------:R-:W-:Y:S01]  /*1450*/  IMAD.IADD R2, R4, 0x1, R29 ;  /* 0x0000000104027824 */ /* 0x000fe200078e021d */
[----:B------:R-:W-:Y:S01]  /*1460*/  SHF.R.S32.HI R4, RZ, 0x1f, R0 ;  /* 0x0000001fff047819 */ /* 0x000fe20000011400 */
[C---:B------:R-:W-:Y:S01]  /*1470*/  IMAD.SHL.U32 R5, R3.reuse, 0x40, RZ ;  /* 0x0000004003057824 */ /* 0x040fe200078e00ff */
[--C-:B------:R-:W-:Y:S01]  /*1480*/  IADD3.X R141, R90, R138, R27.reuse, P1, P0 ;  /* 0x0000008a5a8d7210 */ /* 0x100fe20000fe041b */
[----:B------:R-:W-:Y:S01]  /*1490*/  IMAD.WIDE.U32 R8, R92, c[0x0][0x280], R26 ;  /* 0x0000a0005c087a25 */ /* 0x000fe200078e001a */
[----:B------:R-:W-:-:S02]  /*14a0*/  LOP3.LUT P0, RZ, R3, 0x4, RZ, 0xc0, !PT ;  /* 0x0000000403ff7812 */ /* 0x000fc4000780c0ff */
[-C--:B------:R-:W-:Y:S01]  /*14b0*/  LEA.HI R12, R4, R0.reuse, RZ, 0x3 ;  /* 0x00000000040c7211 */ /* 0x080fe200078f18ff */
[----:B------:R-:W-:Y:S01]  /*14c0*/  IMAD.IADD R25, R16, 0x1, R9 ;  /* 0x0000000110197824 */ /* 0x000fe200078e0209 */
[----:B------:R-:W-:Y:S01]  /*14d0*/  LEA.HI R6, R4, R0, RZ, 0x6 ;  /* 0x0000000004067211 */ /* 0x000fe200078f30ff */
[----:B------:R-:W-:Y:S01]  /*14e0*/  IMAD.MOV.U32 R24, RZ, RZ, R8 ;  /* 0x000000ffff187224 */ /* 0x000fe200078e0008 */
[----:B------:R-:W-:Y:S01]  /*14f0*/  SHF.R.S32.HI R3, RZ, 0x1f, R2 ;  /* 0x0000001fff037819 */ /* 0x000fe20000011402 */
[----:B------:R-:W-:Y:S01]  /*1500*/  IMAD.MOV.U32 R30, RZ, RZ, R10 ;  /* 0x000000ffff1e7224 */ /* 0x000fe200078e000a */
[----:B------:R-:W-:Y:S01]  /*1510*/  LEA.HI R4, R44, R164, RZ, 0x5 ;  /* 0x000000a42c047211 */ /* 0x000fe200078f28ff */
[C---:B-----5:R-:W-:Y:S01]  /*1520*/  IMAD.WIDE.U32 R112, R146.reuse, c[0x0][0x280], R32 ;  /* 0x0000a00092707a25 */ /* 0x060fe200078e0020 */
[----:B------:R-:W-:Y:S02]  /*1530*/  LOP3.LUT R0, R5, 0x1c0, RZ, 0xc0, !PT ;  /* 0x000001c005007812 */ /* 0x000fe400078ec0ff */
[CC--:B------:R-:W-:Y:S01]  /*1540*/  LEA.HI R11, R3.reuse, R2.reuse, RZ, 0x3 ;  /* 0x00000002030b7211 */ /* 0x0c0fe200078f18ff */
[----:B------:R-:W-:Y:S01]  /*1550*/  IMAD.WIDE.U32 R110, R146, c[0x0][0x280], R24 ;  /* 0x0000a000926e7a25 */ /* 0x000fe200078e0018 */
[----:B------:R-:W-:-:S02]  /*1560*/  LEA.HI R7, R3, R2, RZ, 0x6 ;  /* 0x0000000203077211 */ /* 0x000fc400078f30ff */
[----:B------:R-:W-:Y:S01]  /*1570*/  SHF.R.U32.HI R2, RZ, 0x3, R0 ;  /* 0x00000003ff027819 */ /* 0x000fe20000011600 */
[----:B------:R-:W-:Y:S01]  /*1580*/  IMAD.SHL.U32 R3, R4, 0x10, RZ ;  /* 0x0000001004037824 */ /* 0x000fe200078e00ff */
[----:B------:R-:W-:Y:S01]  /*1590*/  LOP3.LUT R5, R0, 0x38, R41, 0xf8, !PT ;  /* 0x0000003800057812 */ /* 0x000fe200078ef829 */
[----:B------:R-:W-:Y:S01]  /*15a0*/  IMAD.SHL.U32 R4, R40, 0x40, RZ ;  /* 0x0000004028047824 */ /* 0x000fe200078e00ff */
[----:B------:R-:W-:Y:S01]  /*15b0*/  SHF.R.S32.HI R10, RZ, 0x4, R42 ;  /* 0x00000004ff0a7819 */ /* 0x000fe2000001142a */
[----:B------:R-:W-:Y:S01]  /*15c0*/  IMAD.WIDE.U32 R108, R146, c[0x0][0x290], R30 ;  /* 0x0000a400926c7a25 */ /* 0x000fe200078e001e */
[----:B------:R-:W-:Y:S02]  /*15d0*/  LOP3.LUT R9, R5, R2, RZ, 0x3c, !PT ;  /* 0x0000000205097212 */ /* 0x000fe400078e3cff */
[----:B------:R-:W-:Y:S01]  /*15e0*/  LOP3.LUT R13, R4, 0x7ffff000, RZ, 0xc0, !PT ;  /* 0x7ffff000040d7812 */ /* 0x000fe200078ec0ff */
[----:B------:R-:W-:Y:S01]  /*15f0*/  IMAD.SHL.U32 R5, R6, 0x40, RZ ;  /* 0x0000004006057824 */ /* 0x000fe200078e00ff */
[C---:B------:R-:W-:Y:S01]  /*1600*/  LOP3.LUT R6, R0.reuse, 0x38, R12, 0xf8, !PT ;  /* 0x0000003800067812 */ /* 0x040fe200078ef80c */
[----:B------:R-:W-:Y:S01]  /*1610*/  IMAD.SHL.U32 R4, R7, 0x40, RZ ;  /* 0x0000004007047824 */ /* 0x000fe200078e00ff */
[----:B------:R-:W-:Y:S01]  /*1620*/  LOP3.LUT R7, R0, 0x38, R11, 0xf8, !PT ;  /* 0x0000003800077812 */ /* 0x000fe200078ef80b */
[----:B------:R-:W-:Y:S01]  /*1630*/  IMAD.WIDE.U32 R106, R146, c[0x0][0x290], R22 ;  /* 0x0000a400926a7a25 */ /* 0x000fe200078e0016 */
[----:B------:R-:W-:-:S02]  /*1640*/  LOP3.LUT R8, R5, 0x7ffff000, RZ, 0xc0, !PT ;  /* 0x7ffff00005087812 */ /* 0x000fc400078ec0ff */
[----:B------:R-:W-:Y:S01]  /*1650*/  LOP3.LUT R5, R4, 0x7ffff000, RZ, 0xc0, !PT ;  /* 0x7ffff00004057812 */ /* 0x000fe200078ec0ff */
[----:B------:R-:W-:Y:S01]  /*1660*/  IMAD.IADD R101, R99, 0x1, R101 ;  /* 0x0000000163657824 */ /* 0x000fe200078e0265 */
[----:B------:R-:W-:Y:S02]  /*1670*/  LOP3.LUT R3, R3, 0xfffffe00, RZ, 0xc0, !PT ;  /* 0xfffffe0003037812 */ /* 0x000fe400078ec0ff */
[-C--:B------:R-:W-:Y:S02]  /*1680*/  LOP3.LUT R6, R6, R2.reuse, RZ, 0x3c, !PT ;  /* 0x0000000206067212 */ /* 0x080fe400078e3cff */
[----:B------:R-:W-:Y:S02]  /*1690*/  LOP3.LUT R4, R7, R2, RZ, 0x3c, !PT ;  /* 0x0000000207047212 */ /* 0x000fe400078e3cff */
[--C-:B------:R-:W-:Y:S02]  /*16a0*/  IADD3 R129, R6, R8, R3.reuse ;  /* 0x0000000806817210 */ /* 0x100fe40007ffe003 */
[----:B------:R-:W-:-:S02]  /*16b0*/  IADD3 R128, R4, R5, R3 ;  /* 0x0000000504807210 */ /* 0x000fc40007ffe003 */
[----:B------:R-:W-:Y:S01]  /*16c0*/  LEA.HI.SX32 R6, R41, R10, 0x1d ;  /* 0x0000000a29067211 */ /* 0x000fe200078feaff */
[----:B------:R-:W-:Y:S01]  /*16d0*/  IMAD.SHL.U32 R129, R129, 0x2, RZ ;  /* 0x0000000281817824 */ /* 0x000fe200078e00ff */
[----:B------:R-:W-:Y:S01]  /*16e0*/  SHF.R.S32.HI R5, RZ, 0x4, R19 ;  /* 0x00000004ff057819 */ /* 0x000fe20000011413 */
[----:B------:R-:W-:Y:S01]  /*16f0*/  IMAD.SHL.U32 R128, R128, 0x2, RZ ;  /* 0x0000000280807824 */ /* 0x000fe200078e00ff */
[----:B------:R-:W-:Y:S01]  /*1700*/  SHF.R.S32.HI R4, RZ, 0x4, R20 ;  /* 0x00000004ff047819 */ /* 0x000fe20000011414 */
[----:B------:R-:W-:Y:S01]  /*1710*/  IMAD.SHL.U32 R100, R6, 0x8, RZ ;  /* 0x0000000806647824 */ /* 0x000fe200078e00ff */
[----:B------:R-:W-:Y:S02]  /*1720*/  IADD3 R13, R9, R13, R3 ;  /* 0x0000000d090d7210 */ /* 0x000fe40007ffe003 */
[----:B------:R-:W-:Y:S02]  /*1730*/  SHF.R.S32.HI R9, RZ, 0x1f, R6 ;  /* 0x0000001fff097819 */ /* 0x000fe40000011406 */
[----:B------:R-:W-:Y:S01]  /*1740*/  LEA.HI.SX32 R5, R12, R5, 0x1d ;  /* 0x000000050c057211 */ /* 0x000fe200078feaff */
[----:B------:R-:W-:Y:S01]  /*1750*/  IMAD.SHL.U32 R130, R13, 0x2, RZ ;  /* 0x000000020d827824 */ /* 0x000fe200078e00ff */
[----:B------:R-:W-:-:S02]  /*1760*/  LEA.HI.SX32 R4, R11, R4, 0x1d ;  /* 0x000000040b047211 */ /* 0x000fc400078feaff */
[----:B------:R-:W-:Y:S01]  /*1770*/  LEA.HI R9, R9, R6, RZ, 0x3 ;  /* 0x0000000609097211 */ /* 0x000fe200078f18ff */
[----:B------:R-:W-:Y:S01]  /*1780*/  IMAD.SHL.U32 R97, R5, 0x8, RZ ;  /* 0x0000000805617824 */ /* 0x000fe200078e00ff */
[----:B------:R-:W-:Y:S01]  /*1790*/  SHF.R.S32.HI R7, RZ, 0x1f, R5 ;  /* 0x0000001fff077819 */ /* 0x000fe20000011405 */
[----:B------:R-:W-:Y:S01]  /*17a0*/  IMAD.SHL.U32 R102, R4, 0x8, RZ ;  /* 0x0000000804667824 */ /* 0x000fe200078e00ff */
[----:B------:R-:W-:Y:S02]  /*17b0*/  SHF.R.S32.HI R6, RZ, 0x1f, R4 ;  /* 0x0000001fff067819 */ /* 0x000fe40000011404 */
[----:B------:R-:W-:Y:S02]  /*17c0*/  LEA.HI R7, R7, R5, RZ, 0x3 ;  /* 0x0000000507077211 */ /* 0x000fe400078f18ff */
[----:B------:R-:W-:Y:S02]  /*17d0*/  LEA.HI R6, R6, R4, RZ, 0x3 ;  /* 0x0000000406067211 */ /* 0x000fe400078f18ff */
[C---:B------:R-:W-:Y:S01]  /*17e0*/  LOP3.LUT R8, R0.reuse, 0x18, R26, 0xf8, !PT ;  /* 0x0000001800087812 */ /* 0x040fe200078ef81a */
[----:B------:R-:W-:Y:S01]  /*17f0*/  IMAD.SHL.U32 R5, R7, 0x200, RZ ;  /* 0x0000020007057824 */ /* 0x000fe200078e00ff */
[----:B------:R-:W-:-:S02]  /*1800*/  LOP3.LUT R4, R0, 0x38, R97, 0xf8, !PT ;  /* 0x0000003800047812 */ /* 0x000fc400078ef861 */
[----:B------:R-:W-:Y:S01]  /*1810*/  LOP3.LUT R86, R3, R8, R2, 0xf6, !PT ;  /* 0x0000000803567212 */ /* 0x000fe200078ef602 */
[----:B------:R-:W-:Y:S01]  /*1820*/  IMAD.SHL.U32 R8, R9, 0x200, RZ ;  /* 0x0000020009087824 */ /* 0x000fe200078e00ff */
[-C--:B------:R-:W-:Y:S01]  /*1830*/  LOP3.LUT R7, R4, R2.reuse, RZ, 0x3c, !PT ;  /* 0x0000000204077212 */ /* 0x080fe200078e3cff */
[----:B------:R-:W-:Y:S01]  /*1840*/  IMAD.SHL.U32 R4, R6, 0x200, RZ ;  /* 0x0000020006047824 */ /* 0x000fe200078e00ff */
[C---:B------:R-:W-:Y:S02]  /*1850*/  LOP3.LUT R10, R0.reuse, 0x38, R100, 0xf8, !PT ;  /* 0x00000038000a7812 */ /* 0x040fe400078ef864 */
[----:B------:R-:W-:Y:S02]  /*1860*/  LOP3.LUT R0, R0, 0x38, R102, 0xf8, !PT ;  /* 0x0000003800007812 */ /* 0x000fe400078ef866 */
[-C--:B------:R-:W-:Y:S02]  /*1870*/  LOP3.LUT R10, R10, R2.reuse, RZ, 0x3c, !PT ;  /* 0x000000020a0a7212 */ /* 0x080fe400078e3cff */
[----:B------:R-:W-:Y:S01]  /*1880*/  LOP3.LUT R2, R0, R2, RZ, 0x3c, !PT ;  /* 0x0000000200027212 */ /* 0x000fe200078e3cff */
[----:B------:R-:W-:Y:S01]  /*1890*/  IMAD R0, R43, c[0x0][0x218], RZ ;  /* 0x000086002b007a24 */ /* 0x000fe200078e02ff */
[----:B------:R-:W-:-:S02]  /*18a0*/  LOP3.LUT R6, R8, 0x7ffff000, RZ, 0xc0, !PT ;  /* 0x7ffff00008067812 */ /* 0x000fc400078ec0ff */
[----:B------:R-:W-:Y:S02]  /*18b0*/  LOP3.LUT R5, R5, 0x7ffff000, RZ, 0xc0, !PT ;  /* 0x7ffff00005057812 */ /* 0x000fe400078ec0ff */
[----:B------:R-:W-:Y:S02]  /*18c0*/  LOP3.LUT R4, R4, 0x7ffff000, RZ, 0xc0, !PT ;  /* 0x7ffff00004047812 */ /* 0x000fe400078ec0ff */
[--C-:B------:R-:W-:Y:S02]  /*18d0*/  IADD3 R6, R10, R6, R3.reuse ;  /* 0x000000060a067210 */ /* 0x100fe40007ffe003 */
[--C-:B------:R-:W-:Y:S02]  /*18e0*/  IADD3 R5, R7, R5, R3.reuse ;  /* 0x0000000507057210 */ /* 0x100fe40007ffe003 */
[----:B------:R-:W-:Y:S01]  /*18f0*/  IADD3 R4, R2, R4, R3 ;  /* 0x0000000402047210 */ /* 0x000fe20007ffe003 */
[C---:B------:R-:W-:Y:S01]  /*1900*/  IMAD R3, R114.reuse, c[0x0][0x21c], R0 ;  /* 0x0000870072037a24 */ /* 0x040fe200078e0200 */
[----:B------:R-:W-:Y:S01]  /*1910*/  SHF.R.S32.HI R0, RZ, 0x1f, R146 ;  /* 0x0000001fff007819 */ /* 0x000fe20000011492 */
[----:B------:R-:W-:Y:S01]  /*1920*/  IMAD.WIDE.U32 R114, R114, c[0x0][0x218], R14 ;  /* 0x0000860072727a25 */ /* 0x000fe200078e000e */
[----:B------:R-:W-:-:S02]  /*1930*/  LEA R86, R86, 0x100, 0x1 ;  /* 0x0000010056567811 */ /* 0x000fc400078e08ff */
[----:B------:R-:W-:Y:S01]  /*1940*/  LOP3.LUT R118, R12, 0xfffffff8, RZ, 0xc0, !PT ;  /* 0xfffffff80c767812 */ /* 0x000fe200078ec0ff */
[C---:B------:R-:W-:Y:S01]  /*1950*/  IMAD R2, R0.reuse, c[0x0][0x280], RZ ;  /* 0x0000a00000027a24 */ /* 0x040fe200078e02ff */
[----:B------:R-:W-:Y:S01]  /*1960*/  LOP3.LUT R103, R11, 0xfffffff8, RZ, 0xc0, !PT ;  /* 0xfffffff80b677812 */ /* 0x000fe200078ec0ff */
[----:B------:R-:W-:Y:S01]  /*1970*/  IMAD R0, R0, c[0x0][0x290], RZ ;  /* 0x0000a40000007a24 */ /* 0x000fe200078e02ff */
[----:B------:R-:W-:Y:S01]  /*1980*/  IADD3 R87, R86, 0x40, RZ ;  /* 0x0000004056577810 */ /* 0x000fe20007ffe0ff */
[----:B------:R-:W-:Y:S01]  /*1990*/  IMAD R2, R146, c[0x0][0x284], R2 ;  /* 0x0000a10092027a24 */ /* 0x000fe200078e0202 */
[----:B------:R-:W-:Y:S01]  /*19a0*/  IADD3 R40, R34, 0x10, RZ ;  /* 0x0000001022287810 */ /* 0x000fe20007ffe0ff */
[----:B------:R-:W-:Y:S01]  /*19b0*/  IMAD R0, R146, c[0x0][0x294], R0 ;  /* 0x0000a50092007a24 */ /* 0x000fe200078e0200 */
[----:B------:R-:W-:Y:S01]  /*19c0*/  @P0 IADD3 R87, R86, -0x40, RZ ;  /* 0xffffffc056570810 */ /* 0x000fe20007ffe0ff */
[----:B------:R-:W-:Y:S01]  /*19d0*/  IMAD.IADD R136, R113, 0x1, R2 ;  /* 0x0000000171887824 */ /* 0x000fe200078e0202 */
[----:B------:R-:W-:Y:S01]  /*19e0*/  SHF.R.S32.HI R125, RZ, 0x1f, R100 ;  /* 0x0000001fff7d7819 */ /* 0x000fe20000011464 */
        /* <DEDUP_REMOVED lines=8> */
[----:B------:R-:W-:-:S02]  /*1a70*/  IMAD.SHL.U32 R122, R6, 0x2, RZ ;  /* 0x00000002067a7824 */ /* 0x000fc400078e00ff */
[----:B------:R-:W-:Y:S02]  /*1a80*/  IMAD.SHL.U32 R121, R5, 0x2, RZ ;  /* 0x0000000205797824 */ /* 0x000fe400078e00ff */
[----:B------:R-:W-:Y:S02]  /*1a90*/  IMAD.SHL.U32 R120, R4, 0x2, RZ ;  /* 0x0000000204787824 */ /* 0x000fe400078e00ff */
.L_x_562:
[-C--:B------:R-:W-:Y:S01]  /*1aa0*/  IMAD R0, R150, R78.reuse, RZ ;  /* 0x0000004e96007224 */ /* 0x080fe200078e02ff */
[----:B------:R-:W-:Y:S01]  /*1ab0*/  SHF.R.S32.HI R91, RZ, 0x1f, R78 ;  /* 0x0000001fff5b7819 */ /* 0x000fe2000001144e */
[----:B------:R-:W-:Y:S01]  /*1ac0*/  IMAD.WIDE.U32 R10, R158, R78, RZ ;  /* 0x0000004e9e0a7225 */ /* 0x000fe200078e00ff */
[----:B------:R-:W-:Y:S04]  /*1ad0*/  DEPBAR.LE SB0, 0x0 ;  /* 0x000080000000791a */ /* 0x000fe80000000000 */
[----:B------:R-:W-:Y:S01]  /*1ae0*/  BAR.SYNC.DEFER_BLOCKING 0x0 ;  /* 0x0000000000007b1d */ /* 0x000fe20000010000 */
[----:B------:R-:W-:Y:S01]  /*1af0*/  ISETP.GE.AND P1, PT, R165, 0x1, PT ;  /* 0x00000001a500780c */ /* 0x000fe20003f26270 */
[----:B-1----:R-:W-:Y:S01]  /*1b00*/  IMAD R2, R91, R158, R0 ;  /* 0x0000009e5b027224 */ /* 0x002fe200078e0200 */
[----:B------:R-:W-:Y:S03]  /*1b10*/  IADD3 R0, P0, R142, R10, RZ ;  /* 0x0000000a8e007210 */ /* 0x000fe60007f1e0ff */
[----:B------:R-:W-:Y:S04]  /*1b20*/  IMAD.IADD R16, R11, 0x1, R2 ;  /* 0x000000010b107824 */ /* 0x000fe800078e0202 */
[----:B------:R-:W-:Y:S01]  /*1b30*/  IMAD.X R2, R16, 0x1, R141, P0 ;  /* 0x0000000110027824 */ /* 0x000fe200000e068d */
[C---:B------:R-:W-:Y:S04]  /*1b40*/  LEA R60, P0, R0.reuse, c[0x0][0x1c8], 0x1 ;  /* 0x00007200003c7a11 */ /* 0x040fe800078008ff */
[----:B------:R-:W-:Y:S01]  /*1b50*/  LEA.HI.X R61, R0, c[0x0][0x1cc], R2, 0x1, P0 ;  /* 0x00007300003d7a11 */ /* 0x000fe200000f0c02 */
[----:B------:R-:W-:Y:S01]  /*1b60*/  BSSY B1, `(.L_x_538) ;  /* 0x000038b000017945 */ /* 0x000fe20003800000 */
[----:B------:R-:W-:-:S05]  /*1b70*/  @!P1 BRA `(.L_x_539) ;  /* 0x000036c000009947 */ /* 0x000fca0003800000 */
[-C--:B------:R-:W-:Y:S02]  /*1b80*/  IMAD R2, R151, R78.reuse, RZ ;  /* 0x0000004e97027224 */ /* 0x080fe400078e02ff */
[-C--:B------:R-:W-:Y:S02]  /*1b90*/  IMAD R0, R152, R78.reuse, RZ ;  /* 0x0000004e98007224 */ /* 0x080fe400078e02ff */
[----:B------:R-:W-:Y:S02]  /*1ba0*/  IMAD R4, R78, -0x40, R96 ;  /* 0xffffffc04e047824 */ /* 0x000fe400078e0260 */
[-C--:B------:R-:W-:Y:S04]  /*1bb0*/  IMAD.WIDE.U32 R8, R159, R78.reuse, RZ ;  /* 0x0000004e9f087225 */ /* 0x080fe800078e00ff */
[----:B------:R-:W-:Y:S04]  /*1bc0*/  IMAD.WIDE.U32 R24, R157, R78, RZ ;  /* 0x0000004e9d187225 */ /* 0x000fe800078e00ff */
[C---:B------:R-:W-:Y:S02]  /*1bd0*/  IMAD R3, R91.reuse, R159, R2 ;  /* 0x0000009f5b037224 */ /* 0x040fe400078e0202 */
[----:B------:R-:W-:Y:S01]  /*1be0*/  IMAD R2, R91, R157, R0 ;  /* 0x0000009d5b027224 */ /* 0x000fe200078e0200 */
[----:B------:R-:W-:Y:S02]  /*1bf0*/  IMNMX R0, R4, 0x40, PT ;  /* 0x0000004004007817 */ /* 0x000fe40003800200 */
        /* <DEDUP_REMOVED lines=34> */
[----:B------:R-:W-:Y:S02]  /*1e20*/  LEA.HI.X R7, R0, c[0x0][0x274], R3, 0x1, P0 ;  /* 0x00009d0000077a11 */ /* 0x000fe400000f0c03 */
[C---:B------:R-:W-:Y:S04]  /*1e30*/  LEA R4, P0, R2.reuse, c[0x0][0x288], 0x1 ;  /* 0x0000a20002047a11 */ /* 0x040fe800078008ff */
[----:B------:R-:W-:Y:S02]  /*1e40*/  LEA.HI.X R5, R2, c[0x0][0x28c], R5, 0x1, P0 ;  /* 0x0000a30002057a11 */ /* 0x000fe400000f0c05 */
[----:B------:R-:W-:Y:S01]  /*1e50*/  ISETP.GE.AND P0, PT, R34, c[0x0][0x27c], PT ;  /* 0x00009f0022007a0c */ /* 0x000fe20003f06270 */
[----:B------:R-:W-:Y:S11]  /*1e60*/  CS2R R2, SRZ ;  /* 0x0000000000027805 */ /* 0x000ff6000001ff00 */
[----:B------:R-:W-:Y:S01]  /*1e70*/  @!UPT UIADD3 URZ, URZ, URZ, URZ ;  /* 0x0000003f3f3ff290 */ /* 0x000fe2000fffe03f */
        /* <DEDUP_REMOVED lines=22> */
.L_x_542:
[----:B------:R-:W-:Y:S05]  /*1fe0*/  BSYNC B0 ;  /* 0x0000000000007941 */ /* 0x000fea0003800000 */
.L_x_541:
[----:B------:R-:W-:-:S05]  /*1ff0*/  @P1 BRA `(.L_x_543) ;  /* 0x0000341000001947 */ /* 0x000fca0003800000 */
[----:B-----5:R-:W-:Y:S01]  /*2000*/  MOV R0, R51 ;  /* 0x0000003300007202 */ /* 0x020fe20000000f00 */
[----:B-1----:R-:W-:Y:S01]  /*2010*/  IMAD.MOV.U32 R6, RZ, RZ, R52 ;  /* 0x000000ffff067224 */ /* 0x002fe200078e0034 */
[----:B------:R-:W-:Y:S01]  /*2020*/  ISETP.GE.AND P0, PT, R26, c[0x0][0x1d4], PT ;  /* 0x000075001a007a0c */ /* 0x000fe20003f06270 */
[----:B------:R-:W-:Y:S01]  /*2030*/  IMAD.MOV.U32 R5, RZ, RZ, R53 ;  /* 0x000000ffff057224 */ /* 0x000fe200078e0035 */
[----:B------:R-:W-:Y:S01]  /*2040*/  BSSY B0, `(.L_x_544) ;  /* 0x0000054000007945 */ /* 0x000fe20003800000 */
[----:B------:R-:W-:Y:S03]  /*2050*/  IMAD.MOV.U32 R4, RZ, RZ, R50 ;  /* 0x000000ffff047224 */ /* 0x000fe600078e0032 */
[----:B------:R-:W-:Y:S01]  /*2060*/  PRMT R59, R6, 0x5410, R5 ;  /* 0x00005410063b7816 */ /* 0x000fe20000000005 */
[----:B------:R-:W-:Y:S01]  /*2070*/  IMAD.MOV.U32 R6, RZ, RZ, R48 ;  /* 0x000000ffff067224 */ /* 0x000fe200078e0030 */
[----:B------:R-:W-:Y:S01]  /*2080*/  PRMT R58, R4, 0x5410, R0 ;  /* 0x00005410043a7816 */ /* 0x000fe20000000000 */
[----:B------:R-:W-:Y:S01]  /*2090*/  IMAD.MOV.U32 R5, RZ, RZ, R49 ;  /* 0x000000ffff057224 */ /* 0x000fe200078e0031 */
[----:B------:R-:W-:Y:S01]  /*20a0*/  MOV R4, R46 ;  /* 0x0000002e00047202 */ /* 0x000fe20000000f00 */
        /* <DEDUP_REMOVED lines=11> */
[----:B------:R-:W-:Y:S02]  /*2160*/  MOV R6, R18 ;  /* 0x0000001200067202 */ /* 0x000fe40000000f00 */
[----:B------:R-:W-:Y:S02]  /*2170*/  MOV R0, R17 ;  /* 0x0000001100007202 */ /* 0x000fe40000000f00 */
[----:B------:R-:W-:Y:S01]  /*2180*/  PRMT R25, R6, 0x5410, R5 ;  /* 0x0000541006197816 */ /* 0x000fe20000000005 */
[----:B------:R-:W-:Y:S01]  /*2190*/  IMAD.MOV.U32 R6, RZ, RZ, R14 ;  /* 0x000000ffff067224 */ /* 0x000fe200078e000e */
[----:B------:R-:W-:Y:S01]  /*21a0*/  PRMT R24, R4, 0x5410, R0 ;  /* 0x0000541004187816 */ /* 0x000fe20000000000 */
[----:B------:R-:W-:Y:S01]  /*21b0*/  IMAD.MOV.U32 R5, RZ, RZ, R15 ;  /* 0x000000ffff057224 */ /* 0x000fe200078e000f */
[----:B------:R-:W-:Y:S01]  /*21c0*/  MOV R4, R12 ;  /* 0x0000000c00047202 */ /* 0x000fe20000000f00 */
[----:B------:R-:W-:Y:S03]  /*21d0*/  IMAD.MOV.U32 R0, RZ, RZ, R13 ;  /* 0x000000ffff007224 */ /* 0x000fe600078e000d */
        /* <DEDUP_REMOVED lines=17> */
[----:B------:R-:W-:Y:S01]  /*22f0*/  @!P0 HADD2.F32 R7, -RZ, R7.H0_H0 ;  /* 0x20000007ff078230 */ /* 0x000fe20000004100 */
[----:B-1----:R-:W-:Y:S01]  /*2300*/  @!P0 IMAD.MOV.U32 R3, RZ, RZ, R9 ;  /* 0x000000ffff038224 */ /* 0x002fe200078e0009 */
[----:B------:R-:W-:Y:S04]  /*2310*/  @!P0 MOV R0, R8 ;  /* 0x0000000800008202 */ /* 0x000fe80000000f00 */
[--C-:B------:R-:W-:Y:S02]  /*2320*/  @!P0 HADD2.F32 R33, -RZ, R3.reuse.H1_H1 ;  /* 0x30000003ff218230 */ /* 0x100fe40000004100 */
[--C-:B------:R-:W-:Y:S02]  /*2330*/  @!P0 HADD2.F32 R31, -RZ, R0.reuse.H1_H1 ;  /* 0x30000000ff1f8230 */ /* 0x100fe40000004100 */
[----:B------:R-:W-:Y:S02]  /*2340*/  @!P0 HADD2.F32 R2, -RZ, R0.H0_H0 ;  /* 0x20000000ff028230 */ /* 0x000fe40000004100 */
[----:B------:R-:W-:Y:S01]  /*2350*/  @!P0 HADD2.F32 R3, -RZ, R3.H0_H0 ;  /* 0x20000003ff038230 */ /* 0x000fe20000004100 */
[-C--:B------:R-:W-:Y:S02]  /*2360*/  @!P0 FMUL.FTZ R41, R31, R4.reuse ;  /* 0x000000041f298220 */ /* 0x080fe40000410000 */
[C---:B------:R-:W-:Y:S01]  /*2370*/  @!P0 FMUL.FTZ R0, R2.reuse, R4 ;  /* 0x0000000402008220 */ /* 0x040fe20000410000 */
[----:B------:R-:W-:Y:S01]  /*2380*/  @!P0 MOV R4, R10 ;  /* 0x0000000a00048202 */ /* 0x000fe20000000f00 */
[-C--:B------:R-:W-:Y:S01]  /*2390*/  @!P0 FFMA.FTZ R64, R2, R32.reuse, -R41 ;  /* 0x0000002002408223 */ /* 0x080fe20000010829 */
[----:B------:R-:W-:Y:S01]  /*23a0*/  @!P0 HADD2.F32 R41, -RZ, R42.H0_H0 ;  /* 0x2000002aff298230 */ /* 0x000fe20000004100 */
[-C--:B------:R-:W-:Y:S02]  /*23b0*/  @!P0 FMUL.FTZ R42, R33, R5.reuse ;  /* 0x00000005212a8220 */ /* 0x080fe40000410000 */
[C---:B------:R-:W-:Y:S02]  /*23c0*/  @!P0 FMUL.FTZ R2, R3.reuse, R5 ;  /* 0x0000000503028220 */ /* 0x040fe40000410000 */
[----:B------:R-:W-:Y:S01]  /*23d0*/  @!P0 FFMA.FTZ R63, R3, R41, -R42 ;  /* 0x00000029033f8223 */ /* 0x000fe2000001082a */
[----:B------:R-:W-:Y:S01]  /*23e0*/  @!P0 MOV R3, R11 ;  /* 0x0000000b00038202 */ /* 0x000fe20000000f00 */
[----:B------:R-:W-:Y:S01]  /*23f0*/  @!P0 FFMA.FTZ R0, R31, R32, R0 ;  /* 0x000000201f008223 */ /* 0x000fe20000010000 */
[--C-:B------:R-:W-:Y:S01]  /*2400*/  @!P0 HADD2.F32 R31, -RZ, R4.reuse.H1_H1 ;  /* 0x30000004ff1f8230 */ /* 0x100fe20000004100 */
[----:B------:R-:W-:Y:S01]  /*2410*/  @!P0 FFMA.FTZ R2, R33, R41, R2 ;  /* 0x0000002921028223 */ /* 0x000fe20000010002 */
[----:B------:R-:W-:Y:S02]  /*2420*/  @!P0 HADD2.F32 R4, -RZ, R4.H0_H0 ;  /* 0x20000004ff048230 */ /* 0x000fe40000004100 */
[----:B------:R-:W-:Y:S01]  /*2430*/  @!P0 HADD2.F32 R32, -RZ, R43.H0_H0 ;  /* 0x2000002bff208230 */ /* 0x000fe20000004100 */
[----:B------:R-:W-:Y:S01]  /*2440*/  @!P0 FMUL.FTZ R62, R31, R6 ;  /* 0x000000061f3e8220 */ /* 0x000fe20000410000 */
[--C-:B------:R-:W-:Y:S01]  /*2450*/  @!P0 HADD2.F32 R42, -RZ, R3.reuse.H1_H1 ;  /* 0x30000003ff2a8230 */ /* 0x100fe20000004100 */
[----:B------:R-:W-:Y:S01]  /*2460*/  @!P0 F2FP.PACK_AB R0, R0, R64 ;  /* 0x000000400000823e */ /* 0x000fe200000000ff */
[----:B------:R-:W-:Y:S01]  /*2470*/  @!P0 HADD2.F32 R5, -RZ, R3.H0_H0 ;  /* 0x20000003ff058230 */ /* 0x000fe20000004100 */
[----:B------:R-:W-:Y:S01]  /*2480*/  @!P0 FMUL.FTZ R3, R4, R6 ;  /* 0x0000000604038220 */ /* 0x000fe20000410000 */
[----:B------:R-:W-:Y:S01]  /*2490*/  @!P0 HADD2.F32 R43, -RZ, R54.H0_H0 ;  /* 0x20000036ff2b8230 */ /* 0x000fe20000004100 */
[----:B------:R-:W-:Y:S01]  /*24a0*/  @!P0 FMUL.FTZ R54, R42, R7 ;  /* 0x000000072a368220 */ /* 0x000fe20000410000 */
[----:B------:R-:W-:Y:S01]  /*24b0*/  @!P0 F2FP.PACK_AB R2, R2, R63 ;  /* 0x0000003f0202823e */ /* 0x000fe200000000ff */
[----:B------:R-:W-:Y:S02]  /*24c0*/  @!P0 FFMA.FTZ R62, R4, R32, -R62 ;  /* 0x00000020043e8223 */ /* 0x000fe4000001083e */
[----:B------:R-:W-:Y:S01]  /*24d0*/  @!P0 FMUL.FTZ R4, R5, R7 ;  /* 0x0000000705048220 */ /* 0x000fe20000410000 */
[----:B------:R-:W-:Y:S01]  /*24e0*/  @!P0 MOV R9, R2 ;  /* 0x0000000200098202 */ /* 0x000fe20000000f00 */
[----:B------:R-:W-:Y:S02]  /*24f0*/  @!P0 FFMA.FTZ R3, R31, R32, R3 ;  /* 0x000000201f038223 */ /* 0x000fe40000010003 */
[-C--:B------:R-:W-:Y:S02]  /*2500*/  @!P0 FFMA.FTZ R54, R5, R43.reuse, -R54 ;  /* 0x0000002b05368223 */ /* 0x080fe40000010836 */
[----:B------:R-:W-:Y:S01]  /*2510*/  @!P0 FFMA.FTZ R4, R42, R43, R4 ;  /* 0x0000002b2a048223 */ /* 0x000fe20000010004 */
[----:B------:R-:W-:Y:S01]  /*2520*/  @!P0 F2FP.PACK_AB R3, R3, R62 ;  /* 0x0000003e0303823e */ /* 0x000fe200000000ff */
[----:B------:R-:W-:Y:S03]  /*2530*/  @!P0 IMAD.MOV.U32 R8, RZ, RZ, R0 ;  /* 0x000000ffff088224 */ /* 0x000fe600078e0000 */
[----:B------:R-:W-:Y:S02]  /*2540*/  @!P0 F2FP.PACK_AB R4, R4, R54 ;  /* 0x000000360404823e */ /* 0x000fe400000000ff */
[----:B------:R-:W-:Y:S02]  /*2550*/  @!P0 MOV R10, R3 ;  /* 0x00000003000a8202 */ /* 0x000fe40000000f00 */
[----:B------:R-:W-:Y:S05]  /*2560*/  @!P0 MOV R11, R4 ;  /* 0x00000004000b8202 */ /* 0x000fea0000000f00 */
[----:B------:R1:W-:Y:S02]  /*2570*/  STG.E.128 [R60.64], R8 ;  /* 0x000000083c007986 */ /* 0x0003e4000c101d06 */
.L_x_545:
[----:B------:R-:W-:Y:S05]  /*2580*/  BSYNC B0 ;  /* 0x0000000000007941 */ /* 0x000fea0003800000 */
.L_x_544:
[----:B------:R-:W-:Y:S01]  /*2590*/  ISETP.GE.AND P0, PT, R28, c[0x0][0x1d4], PT ;  /* 0x000075001c007a0c */ /* 0x000fe20003f06270 */
[----:B------:R-:W-:Y:S01]  /*25a0*/  @!UPT UIADD3 URZ, URZ, URZ, URZ ;  /* 0x0000003f3f3ff290 */ /* 0x000fe2000fffe03f */
[----:B------:R-:W-:Y:S11]  /*25b0*/  BSSY B0, `(.L_x_546) ;  /* 0x0000036000007945 */ /* 0x000ff60003800000 */
[----:B------:R-:W-:-:S05]  /*25c0*/  @P0 BRA `(.L_x_547) ;  /* 0x0000034000000947 */ /* 0x000fca0003800000 */
[----:B------:R-:W-:Y:S01]  /*25d0*/  ISETP.GE.AND P0, PT, R40, c[0x0][0x27c], PT ;  /* 0x00009f0028007a0c */ /* 0x000fe20003f06270 */
[----:B-1----:R-:W1:Y:S11]  /*25e0*/  LDS.128 R8, [R87+0x6000] ;  /* 0x0060000057087984 */ /* 0x002e760000000c00 */
[----:B------:R-:W-:Y:S01]  /*25f0*/  @!UPT UIADD3 URZ, URZ, URZ, URZ ;  /* 0x0000003f3f3ff290 */ /* 0x000fe2000fffe03f */
[----:B------:R-:W-:Y:S01]  /*2600*/  @!P0 HADD2.F32 R0, -RZ, R22.H0_H0 ;  /* 0x20000016ff008230 */ /* 0x000fe20000004100 */
[--C-:B------:R-:W-:Y:S01]  /*2610*/  @!P0 SHF.R.U64 R4, R12, 0x10, R13.reuse ;  /* 0x000000100c048819 */ /* 0x100fe2000000120d */
[----:B------:R-:W-:Y:S01]  /*2620*/  @!P0 HADD2.F32 R6, -RZ, R55.H0_H0 ;  /* 0x20000037ff068230 */ /* 0x000fe20000004100 */
[----:B------:R-:W-:Y:S02]  /*2630*/  @!P0 SHF.R.U32.HI R7, RZ, 0x10, R13 ;  /* 0x00000010ff078819 */ /* 0x000fe4000001160d */
        /* <DEDUP_REMOVED lines=11> */
[CC--:B------:R-:W-:Y:S01]  /*26f0*/  @!P0 FMUL.FTZ R31, R5.reuse, R0.reuse ;  /* 0x00000000051f8220 */ /* 0x0c0fe20000410000 */
[----:B------:R-:W-:Y:S01]  /*2700*/  @!P0 HADD2.F32 R3, -RZ, R3.H0_H0 ;  /* 0x20000003ff038230 */ /* 0x000fe20000004100 */
[C---:B------:R-:W-:Y:S02]  /*2710*/  @!P0 FMUL.FTZ R0, R2.reuse, R0 ;  /* 0x0000000002008220 */ /* 0x040fe40000410000 */
[-C--:B------:R-:W-:Y:S02]  /*2720*/  @!P0 FFMA.FTZ R43, R2, R6.reuse, -R31 ;  /* 0x00000006022b8223 */ /* 0x080fe4000001081f */
[----:B------:R-:W-:Y:S01]  /*2730*/  @!P0 FFMA.FTZ R0, R5, R6, R0 ;  /* 0x0000000605008223 */ /* 0x000fe20000010000 */
[----:B------:R-:W-:Y:S01]  /*2740*/  @!P0 MOV R5, R10 ;  /* 0x0000000a00058202 */ /* 0x000fe20000000f00 */
[CC--:B------:R-:W-:Y:S02]  /*2750*/  @!P0 FMUL.FTZ R31, R12.reuse, R4.reuse ;  /* 0x000000040c1f8220 */ /* 0x0c0fe40000410000 */
[C---:B------:R-:W-:Y:S01]  /*2760*/  @!P0 FMUL.FTZ R2, R3.reuse, R4 ;  /* 0x0000000403028220 */ /* 0x040fe20000410000 */
[----:B------:R-:W-:Y:S01]  /*2770*/  @!P0 MOV R4, R11 ;  /* 0x0000000b00048202 */ /* 0x000fe20000000f00 */
[-C--:B------:R-:W-:Y:S01]  /*2780*/  @!P0 FFMA.FTZ R42, R3, R13.reuse, -R31 ;  /* 0x0000000d032a8223 */ /* 0x080fe2000001081f */
[----:B------:R-:W-:Y:S01]  /*2790*/  @!P0 HADD2.F32 R3, -RZ, R22.H1_H1 ;  /* 0x30000016ff038230 */ /* 0x000fe20000004100 */
[----:B------:R-:W-:Y:S01]  /*27a0*/  @!P0 FFMA.FTZ R2, R12, R13, R2 ;  /* 0x0000000d0c028223 */ /* 0x000fe20000010002 */
[----:B------:R-:W-:Y:S01]  /*27b0*/  @!P0 F2FP.PACK_AB R0, R0, R43 ;  /* 0x0000002b0000823e */ /* 0x000fe200000000ff */
[--C-:B------:R-:W-:Y:S02]  /*27c0*/  @!P0 HADD2.F32 R22, -RZ, R5.reuse.H1_H1 ;  /* 0x30000005ff168230 */ /* 0x100fe40000004100 */
[----:B------:R-:W-:Y:S01]  /*27d0*/  @!P0 HADD2.F32 R6, -RZ, R5.H0_H0 ;  /* 0x20000005ff068230 */ /* 0x000fe20000004100 */
[----:B------:R-:W-:Y:S01]  /*27e0*/  @!P0 F2FP.PACK_AB R2, R2, R42 ;  /* 0x0000002a0202823e */ /* 0x000fe200000000ff */
[----:B------:R-:W-:Y:S01]  /*27f0*/  @!P0 HADD2.F32 R31, -RZ, R55.H1_H1 ;  /* 0x30000037ff1f8230 */ /* 0x000fe20000004100 */
[----:B------:R-:W-:Y:S01]  /*2800*/  @!P0 MOV R8, R0 ;  /* 0x0000000000088202 */ /* 0x000fe20000000f00 */
[--C-:B------:R-:W-:Y:S01]  /*2810*/  @!P0 HADD2.F32 R32, -RZ, R4.reuse.H1_H1 ;  /* 0x30000004ff208230 */ /* 0x100fe20000004100 */
[----:B------:R-:W-:Y:S01]  /*2820*/  @!P0 MOV R9, R2 ;  /* 0x0000000200098202 */ /* 0x000fe20000000f00 */
[----:B------:R-:W-:Y:S01]  /*2830*/  @!P0 HADD2.F32 R5, -RZ, R4.H0_H0 ;  /* 0x20000004ff058230 */ /* 0x000fe20000004100 */
[-C--:B------:R-:W-:Y:S02]  /*2840*/  @!P0 FMUL.FTZ R4, R22, R3.reuse ;  /* 0x0000000316048220 */ /* 0x080fe40000410000 */
[----:B------:R-:W-:Y:S02]  /*2850*/  @!P0 FMUL.FTZ R3, R6, R3 ;  /* 0x0000000306038220 */ /* 0x000fe40000410000 */
[----:B------:R-:W-:Y:S02]  /*2860*/  @!P0 FMUL.FTZ R41, R32, R7 ;  /* 0x0000000720298220 */ /* 0x000fe40000410000 */
[----:B------:R-:W-:Y:S02]  /*2870*/  @!P0 FFMA.FTZ R6, R6, R31, -R4 ;  /* 0x0000001f06068223 */ /* 0x000fe40000010804 */
[C---:B------:R-:W-:Y:S02]  /*2880*/  @!P0 FMUL.FTZ R4, R5.reuse, R7 ;  /* 0x0000000705048220 */ /* 0x040fe40000410000 */
[----:B------:R-:W-:Y:S02]  /*2890*/  @!P0 FFMA.FTZ R3, R22, R31, R3 ;  /* 0x0000001f16038223 */ /* 0x000fe40000010003 */
[-C--:B------:R-:W-:Y:S02]  /*28a0*/  @!P0 FFMA.FTZ R41, R5, R33.reuse, -R41 ;  /* 0x0000002105298223 */ /* 0x080fe40000010829 */
[----:B------:R-:W-:Y:S01]  /*28b0*/  @!P0 FFMA.FTZ R4, R32, R33, R4 ;  /* 0x0000002120048223 */ /* 0x000fe20000010004 */
[----:B------:R-:W-:Y:S04]  /*28c0*/  @!P0 F2FP.PACK_AB R3, R3, R6 ;  /* 0x000000060303823e */ /* 0x000fe800000000ff */
[----:B------:R-:W-:Y:S02]  /*28d0*/  @!P0 F2FP.PACK_AB R4, R4, R41 ;  /* 0x000000290404823e */ /* 0x000fe400000000ff */
[----:B------:R-:W-:Y:S02]  /*28e0*/  @!P0 MOV R10, R3 ;  /* 0x00000003000a8202 */ /* 0x000fe40000000f00 */
[----:B------:R-:W-:Y:S05]  /*28f0*/  @!P0 MOV R11, R4 ;  /* 0x00000004000b8202 */ /* 0x000fea0000000f00 */
[----:B------:R1:W-:Y:S02]  /*2900*/  STG.E.128 [R60.64+0x40], R8 ;  /* 0x000040083c007986 */ /* 0x0003e4000c101d06 */
.L_x_547:
[----:B------:R-:W-:Y:S05]  /*2910*/  BSYNC B0 ;  /* 0x0000000000007941 */ /* 0x000fea0003800000 */
.L_x_546:
        /* <DEDUP_REMOVED lines=8> */
[----:B------:R-:W-:Y:S01]  /*29a0*/  @!P0 SHF.R.U64 R4, R14, 0x10, R15 ;  /* 0x000000100e048819 */ /* 0x000fe2000000120f */
[----:B------:R-:W-:Y:S01]  /*29b0*/  @!P0 HADD2.F32 R6, -RZ, R56.H0_H0 ;  /* 0x20000038ff068230 */ /* 0x000fe20000004100 */
[----:B------:R-:W-:Y:S02]  /*29c0*/  @!P0 SHF.R.U64 R13, R46, 0x10, R47 ;  /* 0x000000102e0d8819 */ /* 0x000fe4000000122f */
[----:B------:R-:W-:Y:S01]  /*29d0*/  @!P0 SHF.R.U32.HI R7, RZ, 0x10, R15 ;  /* 0x00000010ff078819 */ /* 0x000fe2000001160f */
[----:B------:R-:W-:Y:S01]  /*29e0*/  @!P0 HADD2.F32 R4, -RZ, R4.H0_H0 ;  /* 0x20000004ff048230 */ /* 0x000fe20000004100 */
[----:B------:R-:W-:Y:S01]  /*29f0*/  @!P0 SHF.R.U32.HI R46, RZ, 0x10, R47 ;  /* 0x00000010ff2e8819 */ /* 0x000fe2000001162f */
[----:B------:R-:W-:Y:S02]  /*2a00*/  @!P0 HADD2.F32 R13, -RZ, R13.H0_H0 ;  /* 0x2000000dff0d8230 */ /* 0x000fe40000004100 */
[----:B------:R-:W-:Y:S02]  /*2a10*/  @!P0 HADD2.F32 R15, -RZ, R56.H1_H1 ;  /* 0x30000038ff0f8230 */ /* 0x000fe40000004100 */
        /* <DEDUP_REMOVED lines=19> */
[----:B------:R-:W-:Y:S02]  /*2b50*/  @!P0 HADD2.F32 R3, -RZ, R23.H1_H1 ;  /* 0x30000017ff038230 */ /* 0x000fe40000004100 */
[----:B------:R-:W-:Y:S01]  /*2b60*/  @!P0 HADD2.F32 R6, -RZ, R5.H0_H0 ;  /* 0x20000005ff068230 */ /* 0x000fe20000004100 */
[----:B------:R-:W-:Y:S01]  /*2b70*/  @!P0 F2FP.PACK_AB R2, R2, R32 ;  /* 0x000000200202823e */ /* 0x000fe200000000ff */
[--C-:B------:R-:W-:Y:S01]  /*2b80*/  @!P0 HADD2.F32 R22, -RZ, R4.reuse.H1_H1 ;  /* 0x30000004ff168230 */ /* 0x100fe20000004100 */
[----:B------:R-:W-:Y:S01]  /*2b90*/  @!P0 MOV R8, R0 ;  /* 0x0000000000088202 */ /* 0x000fe20000000f00 */
[----:B------:R-:W-:Y:S01]  /*2ba0*/  @!P0 HADD2.F32 R5, -RZ, R4.H0_H0 ;  /* 0x20000004ff058230 */ /* 0x000fe20000004100 */
[-C--:B------:R-:W-:Y:S01]  /*2bb0*/  @!P0 FMUL.FTZ R4, R14, R3.reuse ;  /* 0x000000030e048220 */ /* 0x080fe20000410000 */
[----:B------:R-:W-:Y:S01]  /*2bc0*/  @!P0 MOV R9, R2 ;  /* 0x0000000200098202 */ /* 0x000fe20000000f00 */
[----:B------:R-:W-:Y:S01]  /*2bd0*/  @!P0 FMUL.FTZ R3, R6, R3 ;  /* 0x0000000306038220 */ /* 0x000fe20000410000 */
[----:B------:R-:W-:Y:S01]  /*2be0*/  @!P0 HADD2.F32 R23, -RZ, R46.H0_H0 ;  /* 0x2000002eff178230 */ /* 0x000fe20000004100 */
        /* <DEDUP_REMOVED lines=11> */
.L_x_549:
[----:B------:R-:W-:Y:S05]  /*2ca0*/  BSYNC B0 ;  /* 0x0000000000007941 */ /* 0x000fea0003800000 */
.L_x_548:
        /* <DEDUP_REMOVED lines=9> */
[--C-:B------:R-:W-:Y:S01]  /*2d40*/  @!P0 HADD2.F32 R6, -RZ, R57.reuse.H0_H0 ;  /* 0x20000039ff068230 */ /* 0x100fe20000004100 */
[----:B------:R-:W-:Y:S01]  /*2d50*/  @!P0 SHF.R.U64 R13, R48, 0x10, R49 ;  /* 0x00000010300d8819 */ /* 0x000fe20000001231 */
[----:B------:R-:W-:Y:S01]  /*2d60*/  @!P0 HADD2.F32 R15, -RZ, R57.H1_H1 ;  /* 0x30000039ff0f8230 */ /* 0x000fe20000004100 */
[----:B------:R-:W-:Y:S01]  /*2d70*/  @!P0 SHF.R.U32.HI R7, RZ, 0x10, R17 ;  /* 0x00000010ff078819 */ /* 0x000fe20000011611 */
        /* <DEDUP_REMOVED lines=20> */
[--C-:B------:R-:W-:Y:S01]  /*2ec0*/  @!P0 HADD2.F32 R14, -RZ, R5.reuse.H1_H1 ;  /* 0x30000005ff0e8230 */ /* 0x100fe20000004100 */
        /* <DEDUP_REMOVED lines=22> */
.L_x_551:
[----:B------:R-:W-:Y:S05]  /*3030*/  BSYNC B0 ;  /* 0x0000000000007941 */ /* 0x000fea0003800000 */
.L_x_550:
        /* <DEDUP_REMOVED lines=56> */
.L_x_553:
[----:B------:R-:W-:Y:S05]  /*33c0*/  BSYNC B0 ;  /* 0x0000000000007941 */ /* 0x000fea0003800000 */
.L_x_552:
[----:B------:R-:W-:Y:S11]  /*33d0*/  ISETP.GE.AND P0, PT, R93, c[0x0][0x1d4], PT ;  /* 0x000075005d007a0c */ /* 0x000ff60003f06270 */
[----:B------:R-:W-:Y:S02]  /*33e0*/  @!UPT UIADD3 URZ, URZ, URZ, URZ ;  /* 0x0000003f3f3ff290 */ /* 0x000fe4000fffe03f */
        /* <DEDUP_REMOVED lines=52> */
[----:B------:R1:W-:Y:S01]  /*3730*/  STG.E.128 [R60.64+0x140], R8 ;  /* 0x000140083c007986 */ /* 0x0003e2000c101d06 */
[----:B------:R-:W-:-:S05]  /*3740*/  BRA `(.L_x_543) ;  /* 0x00001cc000007947 */ /* 0x000fca0003800000 */
.L_x_540:
        /* <DEDUP_REMOVED lines=47> */
.L_x_555:
[----:B------:R-:W-:Y:S05]  /*3a40*/  BSYNC B0 ;  /* 0x0000000000007941 */ /* 0x000fea0003800000 */
.L_x_554:
[----:B------:R-:W-:Y:S04]  /*3a50*/  IADD3 R80, P0, R162, R10, RZ ;  /* 0x0000000aa2507210 */ /* 0x000fe80007f1e0ff */
[----:B------:R-:W-:Y:S01]  /*3a60*/  IADD3.X R79, R138, R16, RZ, P0, !PT ;  /* 0x000000108a4f7210 */ /* 0x000fe200007fe4ff */
        /* <DEDUP_REMOVED lines=25> */
[----:B------:R-:W-:Y:S02]  /*3c00*/  PRMT R31, R3, 0x5410, R8 ;  /* 0x00005410031f7816 */ /* 0x000fe40000000008 */
[----:B------:R-:W-:Y:S01]  /*3c10*/  PRMT R30, R2, 0x5410, R0 ;  /* 0x00005410021e7816 */ /* 0x000fe20000000000 */
[----:B------:R-:W-:-:S05]  /*3c20*/  @P0 BRA `(.L_x_557) ;  /* 0x0000077000000947 */ /* 0x000fca0003800000 */
[----:B------:R-:W-:Y:S01]  /*3c30*/  IMAD.MOV.U32 R48, RZ, RZ, R45 ;  /* 0x000000ffff307224 */ /* 0x000fe200078e002d */
[----:B------:R-:W-:Y:S01]  /*3c40*/  ISETP.GE.AND P2, PT, R100, c[0x0][0x1d4], PT ;  /* 0x0000750064007a0c */ /* 0x000fe20003f46270 */
[----:B------:R-:W-:Y:S01]  /*3c50*/  LDS.128 R60, [R122+0x6100] ;  /* 0x006100007a3c7984 */ /* 0x000fe20000000c00 */
[----:B------:R-:W-:Y:S01]  /*3c60*/  IADD3 R0, P1, P0, R88, R80, R119 ;  /* 0x0000005058007210 */ /* 0x000fe2000783e077 */
[----:B------:R-:W-:Y:S01]  /*3c70*/  IMAD.MOV.U32 R53, RZ, RZ, R47 ;  /* 0x000000ffff357224 */ /* 0x000fe200078e002f */
[----:B------:R-:W-:Y:S01]  /*3c80*/  MOV R10, R6 ;  /* 0x00000006000a7202 */ /* 0x000fe20000000f00 */
[----:B------:R-:W-:Y:S01]  /*3c90*/  IMAD.MOV.U32 R24, RZ, RZ, R7 ;  /* 0x000000ffff187224 */ /* 0x000fe200078e0007 */
[-C--:B------:R-:W-:Y:S02]  /*3ca0*/  IADD3.X R3, R90, R79.reuse, R133, P1, P0 ;  /* 0x0000004f5a037210 */ /* 0x080fe40000fe0485 */
[----:B------:R-:W-:Y:S01]  /*3cb0*/  MOV R41, R44 ;  /* 0x0000002c00297202 */ /* 0x000fe20000000f00 */
[----:B------:R-:W1:Y:S01]  /*3cc0*/  LDS.128 R16, [R130+0x6100] ;  /* 0x0061000082107984 */ /* 0x000e620000000c00 */
[----:B------:R-:W-:Y:S03]  /*3cd0*/  MOV R51, R46 ;  /* 0x0000002e00337202 */ /* 0x000fe60000000f00 */
[----:B------:R-:W-:Y:S04]  /*3ce0*/  @!P2 IADD3 R2, P1, P0, R88, R80, R100 ;  /* 0x000000505802a210 */ /* 0x000fe8000783e064 */
[----:B------:R-:W-:Y:S02]  /*3cf0*/  @!P2 IADD3.X R8, R90, R79, R125, P1, P0 ;  /* 0x0000004f5a08a210 */ /* 0x000fe40000fe047d */
[C---:B------:R-:W-:Y:S04]  /*3d00*/  LEA R74, P0, R0.reuse, c[0x0][0x1c8], 0x1 ;  /* 0x00007200004a7a11 */ /* 0x040fe800078008ff */
[----:B------:R-:W-:Y:S02]  /*3d10*/  LEA.HI.X R75, R0, c[0x0][0x1cc], R3, 0x1, P0 ;  /* 0x00007300004b7a11 */ /* 0x000fe400000f0c03 */
[C---:B------:R-:W-:Y:S02]  /*3d20*/  @!P2 LEA R72, P0, R2.reuse, c[0x0][0x1c8], 0x1 ;  /* 0x000072000248aa11 */ /* 0x040fe400078008ff */
[----:B------:R-:W-:Y:S02]  /*3d30*/  MOV R0, R4 ;  /* 0x0000000400007202 */ /* 0x000fe40000000f00 */
[----:B------:R-:W-:Y:S01]  /*3d40*/  @!P2 LEA.HI.X R73, R2, c[0x0][0x1cc], R8, 0x1, P0 ;  /* 0x000073000249aa11 */ /* 0x000fe200000f0c08 */
[--C-:B------:R-:W-:Y:S01]  /*3d50*/  IMAD.MOV.U32 R2, RZ, RZ, R5.reuse ;  /* 0x000000ffff027224 */ /* 0x100fe200078e0005 */
[----:B------:R-:W-:Y:S11]  /*3d60*/  ISETP.GE.AND P0, PT, R26, c[0x0][0x27c], PT ;  /* 0x00009f001a007a0c */ /* 0x000ff60003f06270 */
[----:B------:R-:W-:Y:S02]  /*3d70*/  @!UPT UIADD3 URZ, URZ, URZ, URZ ;  /* 0x0000003f3f3ff290 */ /* 0x000fe4000fffe03f */
[--C-:B------:R-:W-:Y:S01]  /*3d80*/  @!P0 SHF.R.U32.HI R9, RZ, 0x10, R5.reuse ;  /* 0x00000010ff098819 */ /* 0x100fe20000011605 */
[----:B------:R-:W-:Y:S01]  /*3d90*/  @!P0 HADD2.F32 R3, -RZ, R2.H0_H0 ;  /* 0x20000002ff038230 */ /* 0x000fe20000004100 */
[----:B------:R-:W-:Y:S01]  /*3da0*/  @!P0 SHF.R.U64 R8, R4, 0x10, R5 ;  /* 0x0000001004088819 */ /* 0x000fe20000001205 */
[----:B------:R-:W-:Y:S01]  /*3db0*/  @!P0 HADD2.F32 R0, -RZ, R0.H0_H0 ;  /* 0x20000000ff008230 */ /* 0x000fe20000004100 */
[----:B------:R-:W-:Y:S01]  /*3dc0*/  @!P0 SHF.R.U64 R11, R6, 0x10, R7 ;  /* 0x00000010060b8819 */ /* 0x000fe20000001207 */
[----:B-1----:R-:W-:Y:S01]  /*3dd0*/  @!P0 IMAD.MOV.U32 R6, RZ, RZ, R16 ;  /* 0x000000ffff068224 */ /* 0x002fe200078e0010 */
[----:B------:R-:W-:Y:S01]  /*3de0*/  @!P0 MOV R42, R61 ;  /* 0x0000003d002a8202 */ /* 0x000fe20000000f00 */
[----:B------:R-:W-:Y:S01]  /*3df0*/  @!P0 HADD2.F32 R41, -RZ, R41.H0_H0 ;  /* 0x20000029ff298230 */ /* 0x000fe20000004100 */
[----:B------:R-:W-:Y:S02]  /*3e00*/  @!P0 MOV R5, R17 ;  /* 0x0000001100058202 */ /* 0x000fe40000000f00 */
[--C-:B------:R-:W-:Y:S01]  /*3e10*/  @!P0 SHF.R.U64 R52, R46, 0x10, R47.reuse ;  /* 0x000000102e348819 */ /* 0x100fe2000000122f */
[----:B------:R-:W-:Y:S01]  /*3e20*/  @!P0 HADD2.F32 R43, -RZ, R42.H0_H0 ;  /* 0x2000002aff2b8230 */ /* 0x000fe20000004100 */
[----:B------:R-:W-:Y:S01]  /*3e30*/  @!P0 SHF.R.U32.HI R54, RZ, 0x10, R47 ;  /* 0x00000010ff368819 */ /* 0x000fe2000001162f */
[----:B------:R-:W-:Y:S01]  /*3e40*/  @!P0 HADD2.F32 R2, -RZ, R6.H0_H0 ;  /* 0x20000006ff028230 */ /* 0x000fe20000004100 */
[----:B------:R-:W-:Y:S01]  /*3e50*/  @!P0 MOV R47, R60 ;  /* 0x0000003c002f8202 */ /* 0x000fe20000000f00 */
[----:B------:R-:W-:Y:S01]  /*3e60*/  @!P0 HADD2.F32 R4, -RZ, R5.H0_H0 ;  /* 0x20000005ff048230 */ /* 0x000fe20000004100 */
[----:B------:R-:W-:Y:S01]  /*3e70*/  @!P0 SHF.R.U64 R50, R44, 0x10, R45 ;  /* 0x000000102c328819 */ /* 0x000fe2000000122d */
[----:B------:R-:W-:Y:S01]  /*3e80*/  @!P0 HADD2.F32 R44, -RZ, R48.H0_H0 ;  /* 0x20000030ff2c8230 */ /* 0x000fe20000004100 */
[----:B------:R-:W-:Y:S01]  /*3e90*/  @!P0 SHF.R.U32.HI R25, RZ, 0x10, R7 ;  /* 0x00000010ff198819 */ /* 0x000fe20000011607 */
[----:B------:R-:W-:Y:S01]  /*3ea0*/  @!P0 HADD2.F32 R7, -RZ, R47.H0_H0 ;  /* 0x2000002fff078230 */ /* 0x000fe20000004100 */
[----:B------:R-:W-:Y:S01]  /*3eb0*/  @!P0 SHF.R.U32.HI R49, RZ, 0x10, R45 ;  /* 0x00000010ff318819 */ /* 0x000fe2000001162d */
[-C--:B------:R-:W-:Y:S01]  /*3ec0*/  @!P0 FMUL.FTZ R45, R43, R3.reuse ;  /* 0x000000032b2d8220 */ /* 0x080fe20000410000 */
[----:B------:R-:W-:Y:S01]  /*3ed0*/  @!P0 HADD2.F32 R48, -RZ, R51.H0_H0 ;  /* 0x20000033ff308230 */ /* 0x000fe20000004100 */
[----:B------:R-:W-:Y:S01]  /*3ee0*/  @!P0 FMUL.FTZ R3, R4, R3 ;  /* 0x0000000304038220 */ /* 0x000fe20000410000 */
[----:B------:R-:W-:Y:S01]  /*3ef0*/  @!P0 HADD2.F32 R51, -RZ, R53.H0_H0 ;  /* 0x20000035ff338230 */ /* 0x000fe20000004100 */
[CC--:B------:R-:W-:Y:S02]  /*3f00*/  @!P0 FMUL.FTZ R46, R7.reuse, R0.reuse ;  /* 0x00000000072e8220 */ /* 0x0c0fe40000410000 */
[----:B------:R-:W-:Y:S02]  /*3f10*/  @!P0 FMUL.FTZ R0, R2, R0 ;  /* 0x0000000002008220 */ /* 0x000fe40000410000 */
[----:B------:R-:W-:Y:S01]  /*3f20*/  @!P0 FFMA.FTZ R83, R4, R44, -R45 ;  /* 0x0000002c04538223 */ /* 0x000fe2000001082d */
[----:B------:R-:W-:Y:S01]  /*3f30*/  @!P0 HADD2.F32 R4, -RZ, R9.H0_H0 ;  /* 0x20000009ff048230 */ /* 0x000fe20000004100 */
[-C--:B------:R-:W-:Y:S01]  /*3f40*/  @!P0 FFMA.FTZ R84, R2, R41.reuse, -R46 ;  /* 0x0000002902548223 */ /* 0x080fe2000001082e */
[----:B------:R-:W-:Y:S01]  /*3f50*/  @!P0 HADD2.F32 R45, -RZ, R42.H1_H1 ;  /* 0x3000002aff2d8230 */ /* 0x000fe20000004100 */
[----:B------:R-:W-:Y:S01]  /*3f60*/  @!P0 FFMA.FTZ R0, R7, R41, R0 ;  /* 0x0000002907008223 */ /* 0x000fe20000010000 */
[----:B------:R-:W-:Y:S02]  /*3f70*/  @!P0 HADD2.F32 R41, -RZ, R47.H1_H1 ;  /* 0x3000002fff298230 */ /* 0x000fe40000004100 */
[----:B------:R-:W-:Y:S01]  /*3f80*/  @!P0 HADD2.F32 R7, -RZ, R8.H0_H0 ;  /* 0x20000008ff078230 */ /* 0x000fe20000004100 */
[----:B------:R-:W-:Y:S01]  /*3f90*/  @!P0 FMUL.FTZ R8, R45, R4 ;  /* 0x000000042d088220 */ /* 0x000fe20000410000 */
[----:B------:R-:W-:Y:S02]  /*3fa0*/  @!P0 HADD2.F32 R46, -RZ, R49.H0_H0 ;  /* 0x20000031ff2e8230 */ /* 0x000fe40000004100 */
[----:B------:R-:W-:Y:S02]  /*3fb0*/  @!P0 HADD2.F32 R2, -RZ, R5.H1_H1 ;  /* 0x30000005ff028230 */ /* 0x000fe40000004100 */
[----:B------:R-:W-:Y:S01]  /*3fc0*/  @!P0 HADD2.F32 R5, -RZ, R6.H1_H1 ;  /* 0x30000006ff058230 */ /* 0x000fe20000004100 */
[----:B------:R-:W-:Y:S01]  /*3fd0*/  @!P0 FMUL.FTZ R6, R41, R7 ;  /* 0x0000000729068220 */ /* 0x000fe20000410000 */
[----:B------:R-:W-:Y:S01]  /*3fe0*/  @!P0 HADD2.F32 R42, -RZ, R50.H0_H0 ;  /* 0x20000032ff2a8230 */ /* 0x000fe20000004100 */
[C---:B------:R-:W-:Y:S01]  /*3ff0*/  @!P0 FFMA.FTZ R82, R2.reuse, R46, -R8 ;  /* 0x0000002e02528223 */ /* 0x040fe20000010808 */
[----:B------:R-:W-:Y:S01]  /*4000*/  @!P0 HADD2.F32 R50, -RZ, R52.H0_H0 ;  /* 0x20000034ff328230 */ /* 0x000fe20000004100 */
[----:B------:R-:W-:Y:S01]  /*4010*/  @!P0 IMAD.MOV.U32 R8, RZ, RZ, R62 ;  /* 0x000000ffff088224 */ /* 0x000fe200078e003e */
[----:B------:R-:W-:Y:S01]  /*4020*/  @!P0 MOV R52, R63 ;  /* 0x0000003f00348202 */ /* 0x000fe20000000f00 */
[----:B------:R-:W-:Y:S01]  /*4030*/  @!P0 FMUL.FTZ R4, R2, R4 ;  /* 0x0000000402048220 */ /* 0x000fe20000410000 */
[----:B------:R-:W-:Y:S01]  /*4040*/  @!P0 HADD2.F32 R9, -RZ, R10.H0_H0 ;  /* 0x2000000aff098230 */ /* 0x000fe20000004100 */
[C---:B------:R-:W-:Y:S01]  /*4050*/  @!P0 FMUL.FTZ R2, R5.reuse, R7 ;  /* 0x0000000705028220 */ /* 0x040fe20000410000 */
[--C-:B------:R-:W-:Y:S01]  /*4060*/  @!P0 HADD2.F32 R49, -RZ, R8.reuse.H1_H1 ;  /* 0x30000008ff318230 */ /* 0x100fe20000004100 */
[----:B------:R-:W-:Y:S01]  /*4070*/  @!P0 FFMA.FTZ R81, R5, R42, -R6 ;  /* 0x0000002a05518223 */ /* 0x000fe20000010806 */
[----:B------:R-:W-:Y:S01]  /*4080*/  @!P0 MOV R5, R18 ;  /* 0x0000001200058202 */ /* 0x000fe20000000f00 */
[----:B------:R-:W-:Y:S01]  /*4090*/  @!P0 FFMA.FTZ R2, R41, R42, R2 ;  /* 0x0000002a29028223 */ /* 0x000fe20000010002 */
[----:B------:R-:W-:Y:S01]  /*40a0*/  @!P0 HADD2.F32 R6, -RZ, R11.H0_H0 ;  /* 0x2000000bff068230 */ /* 0x000fe20000004100 */
[----:B------:R-:W-:Y:S01]  /*40b0*/  @!P0 FFMA.FTZ R3, R43, R44, R3 ;  /* 0x0000002c2b038223 */ /* 0x000fe20000010003 */
[----:B------:R-:W-:Y:S01]  /*40c0*/  @!P0 HADD2.F32 R47, -RZ, R8.H0_H0 ;  /* 0x20000008ff2f8230 */ /* 0x000fe20000004100 */
[----:B------:R-:W-:Y:S01]  /*40d0*/  @!P0 FFMA.FTZ R4, R45, R46, R4 ;  /* 0x0000002e2d048223 */ /* 0x000fe20000010004 */
[--C-:B------:R-:W-:Y:S01]  /*40e0*/  @!P0 HADD2.F32 R7, -RZ, R5.reuse.H1_H1 ;  /* 0x30000005ff078230 */ /* 0x100fe20000004100 */
[-C--:B------:R-:W-:Y:S01]  /*40f0*/  @!P0 FMUL.FTZ R10, R49, R6.reuse ;  /* 0x00000006310a8220 */ /* 0x080fe20000410000 */
[----:B------:R-:W-:Y:S01]  /*4100*/  @!P0 HADD2.F32 R8, -RZ, R5.H0_H0 ;  /* 0x20000005ff088230 */ /* 0x000fe20000004100 */
[----:B------:R-:W-:Y:S01]  /*4110*/  @!P0 FMUL.FTZ R11, R47, R9 ;  /* 0x000000092f0b8220 */ /* 0x000fe20000410000 */
[----:B------:R-:W-:Y:S01]  /*4120*/  @!P0 F2FP.PACK_AB R41, R82, R83 ;  /* 0x000000535229823e */ /* 0x000fe200000000ff */
[C---:B------:R-:W-:Y:S01]  /*4130*/  @!P0 FMUL.FTZ R6, R7.reuse, R6 ;  /* 0x0000000607068220 */ /* 0x040fe20000410000 */
[----:B------:R-:W-:Y:S01]  /*4140*/  @!P0 F2FP.PACK_AB R3, R4, R3 ;  /* 0x000000030403823e */ /* 0x000fe200000000ff */
[----:B------:R-:W-:Y:S01]  /*4150*/  @!P0 FFMA.FTZ R77, R7, R50, -R10 ;  /* 0x00000032074d8223 */ /* 0x000fe2000001080a */
[----:B------:R-:W-:Y:S01]  /*4160*/  @!P0 MOV R17, R41 ;  /* 0x0000002900118202 */ /* 0x000fe20000000f00 */
[----:B------:R-:W-:Y:S01]  /*4170*/  @!P0 IMAD.MOV.U32 R7, RZ, RZ, R19 ;  /* 0x000000ffff078224 */ /* 0x000fe200078e0013 */
[----:B------:R-:W-:Y:S01]  /*4180*/  @!P0 F2FP.PACK_AB R0, R2, R0 ;  /* 0x000000000200823e */ /* 0x000fe200000000ff */
[CC--:B------:R-:W-:Y:S01]  /*4190*/  @!P0 FFMA.FTZ R76, R8.reuse, R48.reuse, -R11 ;  /* 0x00000030084c8223 */ /* 0x0c0fe2000001080b */
[----:B------:R-:W-:Y:S01]  /*41a0*/  @!P0 HADD2.F32 R10, -RZ, R24.H0_H0 ;  /* 0x20000018ff0a8230 */ /* 0x000fe20000004100 */
[----:B------:R-:W-:Y:S01]  /*41b0*/  @!P0 FMUL.FTZ R5, R8, R9 ;  /* 0x0000000908058220 */ /* 0x000fe20000410000 */
[----:B------:R-:W-:Y:S01]  /*41c0*/  @!P0 HADD2.F32 R11, -RZ, R25.H0_H0 ;  /* 0x20000019ff0b8230 */ /* 0x000fe20000004100 */
[----:B------:R-:W-:Y:S01]  /*41d0*/  @!P0 IMAD.MOV.U32 R61, RZ, RZ, R3 ;  /* 0x000000ffff3d8224 */ /* 0x000fe200078e0003 */
[--C-:B------:R-:W-:Y:S01]  /*41e0*/  @!P0 HADD2.F32 R24, -RZ, R52.reuse.H0_H0 ;  /* 0x20000034ff188230 */ /* 0x100fe20000004100 */
[----:B------:R-:W-:Y:S01]  /*41f0*/  @!P0 FFMA.FTZ R5, R47, R48, R5 ;  /* 0x000000302f058223 */ /* 0x000fe20000010005 */
[----:B------:R-:W-:Y:S01]  /*4200*/  @!P0 MOV R60, R0 ;  /* 0x00000000003c8202 */ /* 0x000fe20000000f00 */
[----:B------:R-:W-:Y:S01]  /*4210*/  @!P0 FFMA.FTZ R6, R49, R50, R6 ;  /* 0x0000003231068223 */ /* 0x000fe20000010006 */
[----:B------:R-:W-:Y:S01]  /*4220*/  @!P0 HADD2.F32 R25, -RZ, R52.H1_H1 ;  /* 0x30000034ff198230 */ /* 0x000fe20000004100 */
[----:B------:R-:W-:Y:S01]  /*4230*/  @!P0 FMUL.FTZ R71, R24, R10 ;  /* 0x0000000a18478220 */ /* 0x000fe20000410000 */
[--C-:B------:R-:W-:Y:S02]  /*4240*/  @!P0 HADD2.F32 R9, -RZ, R7.reuse.H1_H1 ;  /* 0x30000007ff098230 */ /* 0x100fe40000004100 */
[----:B------:R-:W-:Y:S01]  /*4250*/  @!P0 F2FP.PACK_AB R5, R6, R5 ;  /* 0x000000050605823e */ /* 0x000fe200000000ff */
[----:B------:R-:W-:Y:S01]  /*4260*/  @!P0 HADD2.F32 R8, -RZ, R7.H0_H0 ;  /* 0x20000007ff088230 */ /* 0x000fe20000004100 */
[----:B------:R-:W-:Y:S01]  /*4270*/  @!P0 FMUL.FTZ R53, R25, R11 ;  /* 0x0000000b19358220 */ /* 0x000fe20000410000 */
[----:B------:R-:W-:Y:S01]  /*4280*/  @!P0 HADD2.F32 R52, -RZ, R54.H0_H0 ;  /* 0x20000036ff348230 */ /* 0x000fe20000004100 */
[----:B------:R-:W-:Y:S02]  /*4290*/  @!P0 MOV R62, R5 ;  /* 0x00000005003e8202 */ /* 0x000fe40000000f00 */
[C---:B------:R-:W-:Y:S02]  /*42a0*/  @!P0 FFMA.FTZ R71, R8.reuse, R51, -R71 ;  /* 0x0000003308478223 */ /* 0x040fe40000010847 */
[----:B------:R-:W-:Y:S02]  /*42b0*/  @!P0 FFMA.FTZ R53, R9, R52, -R53 ;  /* 0x0000003409358223 */ /* 0x000fe40000010835 */
[----:B------:R-:W-:Y:S01]  /*42c0*/  @!P0 FMUL.FTZ R7, R8, R10 ;  /* 0x0000000a08078220 */ /* 0x000fe20000410000 */
[----:B------:R-:W-:Y:S01]  /*42d0*/  @!P0 F2FP.PACK_AB R10, R77, R76 ;  /* 0x0000004c4d0a823e */ /* 0x000fe200000000ff */
[----:B------:R-:W-:Y:S01]  /*42e0*/  @!P0 FMUL.FTZ R8, R9, R11 ;  /* 0x0000000b09088220 */ /* 0x000fe20000410000 */
[----:B------:R-:W-:Y:S01]  /*42f0*/  @!P0 F2FP.PACK_AB R11, R81, R84 ;  /* 0x00000054510b823e */ /* 0x000fe200000000ff */
[----:B------:R-:W-:Y:S01]  /*4300*/  @!P0 FFMA.FTZ R7, R24, R51, R7 ;  /* 0x0000003318078223 */ /* 0x000fe20000010007 */
[----:B------:R-:W-:Y:S01]  /*4310*/  @!P0 F2FP.PACK_AB R9, R53, R71 ;  /* 0x000000473509823e */ /* 0x000fe200000000ff */
[----:B------:R-:W-:Y:S01]  /*4320*/  @!P0 FFMA.FTZ R8, R25, R52, R8 ;  /* 0x0000003419088223 */ /* 0x000fe20000010008 */
[----:B------:R-:W-:Y:S01]  /*4330*/  @!P0 MOV R16, R11 ;  /* 0x0000000b00108202 */ /* 0x000fe20000000f00 */
[----:B------:R-:W-:Y:S01]  /*4340*/  @!P0 IMAD.MOV.U32 R18, RZ, RZ, R10 ;  /* 0x000000ffff128224 */ /* 0x000fe200078e000a */
[----:B------:R-:W-:Y:S02]  /*4350*/  @!P0 MOV R19, R9 ;  /* 0x0000000900138202 */ /* 0x000fe40000000f00 */
[----:B------:R-:W-:Y:S03]  /*4360*/  @!P0 F2FP.PACK_AB R7, R8, R7 ;  /* 0x000000070807823e */ /* 0x000fe600000000ff */
[----:B------:R1:W-:Y:S01]  /*4370*/  STG.E.128 [R74.64], R16 ;  /* 0x000000104a007986 */ /* 0x0003e2000c101d06 */
[----:B------:R-:W-:Y:S07]  /*4380*/  @!P0 MOV R63, R7 ;  /* 0x00000007003f8202 */ /* 0x000fee0000000f00 */
[----:B------:R1:W-:Y:S02]  /*4390*/  @!P2 STG.E.128 [R72.64], R60 ;  /* 0x0000003c4800a986 */ /* 0x0003e4000c101d06 */
.L_x_557:
[----:B------:R-:W-:Y:S05]  /*43a0*/  BSYNC B0 ;  /* 0x0000000000007941 */ /* 0x000fea0003800000 */
.L_x_556:
[----:B------:R-:W-:Y:S01]  /*43b0*/  ISETP.GE.AND P0, PT, R28, c[0x0][0x1d4], PT ;  /* 0x000075001c007a0c */ /* 0x000fe20003f06270 */
[----:B------:R-:W-:Y:S01]  /*43c0*/  @!UPT UIADD3 URZ, URZ, URZ, URZ ;  /* 0x0000003f3f3ff290 */ /* 0x000fe2000fffe03f */
[----:B------:R-:W-:Y:S11]  /*43d0*/  BSSY B0, `(.L_x_558) ;  /* 0x0000071000007945 */ /* 0x000ff60003800000 */
[----:B------:R-:W-:-:S05]  /*43e0*/  @P0 BRA `(.L_x_559) ;  /* 0x000006f000000947 */ /* 0x000fca0003800000 */
[----:B------:R-:W2:Y:S01]  /*43f0*/  LDS.128 R48, [R121+0x6100] ;  /* 0x0061000079307984 */ /* 0x000ea20000000c00 */
[----:B------:R-:W-:Y:S02]  /*4400*/  ISETP.GE.AND P2, PT, R97, c[0x0][0x1d4], PT ;  /* 0x0000750061007a0c */ /* 0x000fe40003f46270 */
[-C--:B------:R-:W-:Y:S04]  /*4410*/  IADD3 R0, P1, P0, R88, R80.reuse, R118 ;  /* 0x0000005058007210 */ /* 0x080fe8000783e076 */
[-C--:B------:R-:W-:Y:S01]  /*4420*/  IADD3.X R3, R90, R79.reuse, R127, P1, P0 ;  /* 0x0000004f5a037210 */ /* 0x080fe20000fe047f */
        /* <DEDUP_REMOVED lines=13> */
[----:B--2---:R-:W-:Y:S01]  /*4500*/  @!P0 MOV R9, R48 ;  /* 0x0000003000098202 */ /* 0x004fe20000000f00 */
[----:B------:R-:W-:Y:S01]  /*4510*/  @!P0 HADD2.F32 R4, -RZ, R4.H0_H0 ;  /* 0x20000004ff048230 */ /* 0x000fe20000004100 */
[----:B-1----:R-:W-:Y:S01]  /*4520*/  @!P0 MOV R3, R16 ;  /* 0x0000001000038202 */ /* 0x002fe20000000f00 */
[----:B------:R-:W-:Y:S01]  /*4530*/  @!P0 HADD2.F32 R7, -RZ, R7.H0_H0 ;  /* 0x20000007ff078230 */ /* 0x000fe20000004100 */
[----:B------:R-:W-:Y:S01]  /*4540*/  @!P0 SHF.R.U64 R13, R56, 0x10, R57 ;  /* 0x00000010380d8819 */ /* 0x000fe20000001239 */
[----:B------:R-:W-:Y:S01]  /*4550*/  @!P0 HADD2.F32 R5, -RZ, R9.H0_H0 ;  /* 0x20000009ff058230 */ /* 0x000fe20000004100 */
[----:B------:R-:W-:Y:S01]  /*4560*/  @!P0 SHF.R.U64 R42, R58, 0x10, R59 ;  /* 0x000000103a2a8819 */ /* 0x000fe2000000123b */
[----:B------:R-:W-:Y:S01]  /*4570*/  @!P0 HADD2.F32 R2, -RZ, R3.H0_H0 ;  /* 0x20000003ff028230 */ /* 0x000fe20000004100 */
[----:B------:R-:W-:Y:S01]  /*4580*/  @!P0 SHF.R.U32.HI R25, RZ, 0x10, R57 ;  /* 0x00000010ff198819 */ /* 0x000fe20000011639 */
[----:B------:R-:W-:Y:S01]  /*4590*/  @!P0 HADD2.F32 R12, -RZ, R9.H1_H1 ;  /* 0x30000009ff0c8230 */ /* 0x000fe20000004100 */
[CC--:B------:R-:W-:Y:S01]  /*45a0*/  @!P0 FMUL.FTZ R10, R5.reuse, R0.reuse ;  /* 0x00000000050a8220 */ /* 0x0c0fe20000410000 */
[----:B------:R-:W-:Y:S01]  /*45b0*/  @!P0 HADD2.F32 R3, -RZ, R3.H1_H1 ;  /* 0x30000003ff038230 */ /* 0x000fe20000004100 */
[----:B------:R-:W-:Y:S01]  /*45c0*/  @!P0 FMUL.FTZ R0, R2, R0 ;  /* 0x0000000002008220 */ /* 0x000fe20000410000 */
[----:B------:R-:W-:Y:S01]  /*45d0*/  @!P0 HADD2.F32 R13, -RZ, R13.H0_H0 ;  /* 0x2000000dff0d8230 */ /* 0x000fe20000004100 */
[----:B------:R-:W-:Y:S01]  /*45e0*/  @!P0 FMUL.FTZ R9, R12, R4 ;  /* 0x000000040c098220 */ /* 0x000fe20000410000 */
[----:B------:R-:W-:Y:S01]  /*45f0*/  @!P0 SHF.R.U64 R11, R14, 0x10, R15 ;  /* 0x000000100e0b8819 */ /* 0x000fe2000000120f */
[-C--:B------:R-:W-:Y:S01]  /*4600*/  @!P0 FFMA.FTZ R0, R5, R6.reuse, R0 ;  /* 0x0000000605008223 */ /* 0x080fe20000010000 */
[----:B------:R-:W-:Y:S01]  /*4610*/  @!P0 HADD2.F32 R25, -RZ, R25.H0_H0 ;  /* 0x20000019ff198230 */ /* 0x000fe20000004100 */
[----:B------:R-:W-:Y:S01]  /*4620*/  @!P0 IMAD.MOV.U32 R5, RZ, RZ, R49 ;  /* 0x000000ffff058224 */ /* 0x000fe200078e0031 */
[----:B------:R-:W-:Y:S01]  /*4630*/  @!P0 HADD2.F32 R44, -RZ, R68.H0_H0 ;  /* 0x20000044ff2c8230 */ /* 0x000fe20000004100 */
[----:B------:R-:W-:Y:S01]  /*4640*/  @!P0 FFMA.FTZ R58, R2, R6, -R10 ;  /* 0x00000006023a8223 */ /* 0x000fe2000001080a */
[----:B------:R-:W-:Y:S01]  /*4650*/  @!P0 HADD2.F32 R11, -RZ, R11.H0_H0 ;  /* 0x2000000bff0b8230 */ /* 0x000fe20000004100 */
[C---:B------:R-:W-:Y:S01]  /*4660*/  @!P0 FMUL.FTZ R2, R3.reuse, R4 ;  /* 0x0000000403028220 */ /* 0x040fe20000410000 */
[----:B------:R-:W-:Y:S01]  /*4670*/  @!P0 MOV R4, R17 ;  /* 0x0000001100048202 */ /* 0x000fe20000000f00 */
[-C--:B------:R-:W-:Y:S01]  /*4680*/  @!P0 FFMA.FTZ R57, R3, R13.reuse, -R9 ;  /* 0x0000000d03398223 */ /* 0x080fe20000010809 */
[----:B------:R-:W-:Y:S01]  /*4690*/  @!P0 HADD2.F32 R3, -RZ, R30.H1_H1 ;  /* 0x3000001eff038230 */ /* 0x000fe20000004100 */
[----:B------:R-:W-:Y:S01]  /*46a0*/  @!P0 FFMA.FTZ R2, R12, R13, R2 ;  /* 0x0000000d0c028223 */ /* 0x000fe20000010002 */
[----:B------:R-:W-:Y:S01]  /*46b0*/  @!P0 HADD2.F32 R14, -RZ, R5.H0_H0 ;  /* 0x20000005ff0e8230 */ /* 0x000fe20000004100 */
[----:B------:R-:W-:Y:S01]  /*46c0*/  @!P0 SHF.R.U32.HI R8, RZ, 0x10, R15 ;  /* 0x00000010ff088819 */ /* 0x000fe2000001160f */
[----:B------:R-:W-:Y:S01]  /*46d0*/  @!P0 HADD2.F32 R15, -RZ, R55.H1_H1 ;  /* 0x30000037ff0f8230 */ /* 0x000fe20000004100 */
[----:B------:R-:W-:Y:S01]  /*46e0*/  @!P0 SHF.R.U32.HI R46, RZ, 0x10, R59 ;  /* 0x00000010ff2e8819 */ /* 0x000fe2000001163b */
[--C-:B------:R-:W-:Y:S01]  /*46f0*/  @!P0 HADD2.F32 R6, -RZ, R4.reuse.H0_H0 ;  /* 0x20000004ff068230 */ /* 0x100fe20000004100 */
[----:B------:R-:W-:Y:S01]  /*4700*/  @!P0 FMUL.FTZ R9, R14, R3 ;  /* 0x000000030e098220 */ /* 0x000fe20000410000 */
[----:B------:R-:W-:Y:S01]  /*4710*/  @!P0 HADD2.F32 R24, -RZ, R5.H1_H1 ;  /* 0x30000005ff188230 */ /* 0x000fe20000004100 */
[----:B------:R-:W-:Y:S01]  /*4720*/  @!P0 F2FP.PACK_AB R0, R2, R0 ;  /* 0x000000000200823e */ /* 0x000fe200000000ff */
[----:B------:R-:W-:Y:S01]  /*4730*/  @!P0 HADD2.F32 R5, -RZ, R4.H1_H1 ;  /* 0x30000004ff058230 */ /* 0x000fe20000004100 */
[----:B------:R-:W-:Y:S01]  /*4740*/  @!P0 FFMA.FTZ R56, R6, R15, -R9 ;  /* 0x0000000f06388223 */ /* 0x000fe20000010809 */
[----:B------:R-:W-:Y:S01]  /*4750*/  @!P0 HADD2.F32 R46, -RZ, R46.H0_H0 ;  /* 0x2000002eff2e8230 */ /* 0x000fe20000004100 */
[-C--:B------:R-:W-:Y:S01]  /*4760*/  @!P0 FMUL.FTZ R10, R24, R7.reuse ;  /* 0x00000007180a8220 */ /* 0x080fe20000410000 */
[----:B------:R-:W-:Y:S01]  /*4770*/  @!P0 MOV R48, R0 ;  /* 0x0000000000308202 */ /* 0x000fe20000000f00 */
[----:B------:R-:W-:Y:S01]  /*4780*/  @!P0 IMAD.MOV.U32 R9, RZ, RZ, R51 ;  /* 0x000000ffff098224 */ /* 0x000fe200078e0033 */
[----:B------:R-:W-:Y:S01]  /*4790*/  @!P0 HADD2.F32 R42, -RZ, R42.H0_H0 ;  /* 0x2000002aff2a8230 */ /* 0x000fe20000004100 */
[C---:B------:R-:W-:Y:S01]  /*47a0*/  @!P0 FMUL.FTZ R4, R5.reuse, R7 ;  /* 0x0000000705048220 */ /* 0x040fe20000410000 */
[----:B------:R-:W-:Y:S01]  /*47b0*/  @!P0 HADD2.F32 R7, -RZ, R31.H0_H0 ;  /* 0x2000001fff078230 */ /* 0x000fe20000004100 */
[----:B------:R-:W-:Y:S01]  /*47c0*/  @!P0 FFMA.FTZ R55, R5, R25, -R10 ;  /* 0x0000001905378223 */ /* 0x000fe2000001080a */
[----:B------:R-:W-:Y:S01]  /*47d0*/  @!P0 MOV R5, R19 ;  /* 0x0000001300058202 */ /* 0x000fe20000000f00 */
[----:B------:R-:W-:Y:S01]  /*47e0*/  @!P0 FMUL.FTZ R3, R6, R3 ;  /* 0x0000000306038220 */ /* 0x000fe20000410000 */
[--C-:B------:R-:W-:Y:S02]  /*47f0*/  @!P0 HADD2.F32 R43, -RZ, R9.reuse.H0_H0 ;  /* 0x20000009ff2b8230 */ /* 0x100fe40000004100 */
[----:B------:R-:W-:Y:S01]  /*4800*/  @!P0 HADD2.F32 R45, -RZ, R9.H1_H1 ;  /* 0x30000009ff2d8230 */ /* 0x000fe20000004100 */
[----:B------:R-:W-:Y:S01]  /*4810*/  @!P0 FFMA.FTZ R3, R14, R15, R3 ;  /* 0x0000000f0e038223 */ /* 0x000fe20000010003 */
[--C-:B------:R-:W-:Y:S01]  /*4820*/  @!P0 HADD2.F32 R6, -RZ, R5.reuse.H0_H0 ;  /* 0x20000005ff068230 */ /* 0x100fe20000004100 */
[----:B------:R-:W-:Y:S01]  /*4830*/  @!P0 FMUL.FTZ R9, R43, R7 ;  /* 0x000000072b098220 */ /* 0x000fe20000410000 */
[----:B------:R-:W-:Y:S01]  /*4840*/  @!P0 HADD2.F32 R8, -RZ, R8.H0_H0 ;  /* 0x20000008ff088230 */ /* 0x000fe20000004100 */
[----:B------:R-:W-:Y:S01]  /*4850*/  @!P0 FFMA.FTZ R4, R24, R25, R4 ;  /* 0x0000001918048223 */ /* 0x000fe20000010004 */
[----:B------:R-:W-:Y:S01]  /*4860*/  @!P0 F2FP.PACK_AB R12, R55, R56 ;  /* 0x00000038370c823e */ /* 0x000fe200000000ff */
[C---:B------:R-:W-:Y:S01]  /*4870*/  @!P0 FFMA.FTZ R54, R6.reuse, R44, -R9 ;  /* 0x0000002c06368223 */ /* 0x040fe20000010809 */
[----:B------:R-:W-:Y:S01]  /*4880*/  @!P0 MOV R9, R50 ;  /* 0x0000003200098202 */ /* 0x000fe20000000f00 */
[----:B------:R-:W-:Y:S01]  /*4890*/  @!P0 FMUL.FTZ R10, R45, R8 ;  /* 0x000000082d0a8220 */ /* 0x000fe20000410000 */
[----:B------:R-:W-:Y:S01]  /*48a0*/  @!P0 HADD2.F32 R5, -RZ, R5.H1_H1 ;  /* 0x30000005ff058230 */ /* 0x000fe20000004100 */
[----:B------:R-:W-:Y:S01]  /*48b0*/  @!P0 FMUL.FTZ R7, R6, R7 ;  /* 0x0000000706078220 */ /* 0x000fe20000410000 */
[----:B------:R-:W-:Y:S01]  /*48c0*/  @!P0 MOV R17, R12 ;  /* 0x0000000c00118202 */ /* 0x000fe20000000f00 */
[----:B------:R-:W-:Y:S01]  /*48d0*/  @!P0 IMAD.MOV.U32 R6, RZ, RZ, R18 ;  /* 0x000000ffff068224 */ /* 0x000fe200078e0012 */
[----:B------:R-:W-:Y:S01]  /*48e0*/  @!P0 F2FP.PACK_AB R3, R4, R3 ;  /* 0x000000030403823e */ /* 0x000fe200000000ff */
[C---:B------:R-:W-:Y:S01]  /*48f0*/  @!P0 FMUL.FTZ R8, R5.reuse, R8 ;  /* 0x0000000805088220 */ /* 0x040fe20000410000 */
[----:B------:R-:W-:Y:S01]  /*4900*/  @!P0 HADD2.F32 R30, -RZ, R9.H0_H0 ;  /* 0x20000009ff1e8230 */ /* 0x000fe20000004100 */
[----:B------:R-:W-:Y:S01]  /*4910*/  @!P0 FFMA.FTZ R53, R5, R46, -R10 ;  /* 0x0000002e05358223 */ /* 0x000fe2000001080a */
[----:B------:R-:W-:Y:S01]  /*4920*/  @!P0 HADD2.F32 R5, -RZ, R31.H1_H1 ;  /* 0x3000001fff058230 */ /* 0x000fe20000004100 */
[----:B------:R-:W-:Y:S01]  /*4930*/  @!P0 IMAD.MOV.U32 R49, RZ, RZ, R3 ;  /* 0x000000ffff318224 */ /* 0x000fe200078e0003 */
[----:B------:R-:W-:Y:S02]  /*4940*/  @!P0 HADD2.F32 R41, -RZ, R9.H1_H1 ;  /* 0x30000009ff298230 */ /* 0x000fe40000004100 */
[--C-:B------:R-:W-:Y:S02]  /*4950*/  @!P0 HADD2.F32 R10, -RZ, R6.reuse.H0_H0 ;  /* 0x20000006ff0a8230 */ /* 0x100fe40000004100 */
[----:B------:R-:W-:Y:S01]  /*4960*/  @!P0 HADD2.F32 R9, -RZ, R6.H1_H1 ;  /* 0x30000006ff098230 */ /* 0x000fe20000004100 */
[----:B------:R-:W-:Y:S01]  /*4970*/  @!P0 FMUL.FTZ R6, R30, R5 ;  /* 0x000000051e068220 */ /* 0x000fe20000410000 */
[----:B------:R-:W-:Y:S01]  /*4980*/  @!P0 HADD2.F32 R31, -RZ, R68.H1_H1 ;  /* 0x30000044ff1f8230 */ /* 0x000fe20000004100 */
[----:B------:R-:W-:Y:S02]  /*4990*/  @!P0 FMUL.FTZ R47, R41, R11 ;  /* 0x0000000b292f8220 */ /* 0x000fe40000410000 */
[C---:B------:R-:W-:Y:S02]  /*49a0*/  @!P0 FMUL.FTZ R5, R10.reuse, R5 ;  /* 0x000000050a058220 */ /* 0x040fe40000410000 */
[----:B------:R-:W-:Y:S01]  /*49b0*/  @!P0 FFMA.FTZ R52, R10, R31, -R6 ;  /* 0x0000001f0a348223 */ /* 0x000fe20000010806 */
[----:B------:R-:W-:Y:S01]  /*49c0*/  @!P0 F2FP.PACK_AB R10, R53, R54 ;  /* 0x00000036350a823e */ /* 0x000fe200000000ff */
[C---:B------:R-:W-:Y:S02]  /*49d0*/  @!P0 FFMA.FTZ R47, R9.reuse, R42, -R47 ;  /* 0x0000002a092f8223 */ /* 0x040fe4000001082f */
[----:B------:R-:W-:Y:S01]  /*49e0*/  @!P0 FMUL.FTZ R6, R9, R11 ;  /* 0x0000000b09068220 */ /* 0x000fe20000410000 */
[----:B------:R-:W-:Y:S01]  /*49f0*/  @!P0 F2FP.PACK_AB R11, R57, R58 ;  /* 0x0000003a390b823e */ /* 0x000fe200000000ff */
[----:B------:R-:W-:Y:S01]  /*4a00*/  @!P0 FFMA.FTZ R5, R30, R31, R5 ;  /* 0x0000001f1e058223 */ /* 0x000fe20000010005 */
[----:B------:R-:W-:Y:S01]  /*4a10*/  @!P0 F2FP.PACK_AB R9, R47, R52 ;  /* 0x000000342f09823e */ /* 0x000fe200000000ff */
[----:B------:R-:W-:Y:S01]  /*4a20*/  @!P0 FFMA.FTZ R6, R41, R42, R6 ;  /* 0x0000002a29068223 */ /* 0x000fe20000010006 */
[----:B------:R-:W-:Y:S01]  /*4a30*/  @!P0 MOV R16, R11 ;  /* 0x0000000b00108202 */ /* 0x000fe20000000f00 */
[----:B------:R-:W-:Y:S01]  /*4a40*/  @!P0 FFMA.FTZ R7, R43, R44, R7 ;  /* 0x0000002c2b078223 */ /* 0x000fe20000010007 */
[----:B------:R-:W-:Y:S01]  /*4a50*/  @!P0 MOV R19, R10 ;  /* 0x0000000a00138202 */ /* 0x000fe20000000f00 */
[----:B------:R-:W-:Y:S01]  /*4a60*/  @!P0 FFMA.FTZ R8, R45, R46, R8 ;  /* 0x0000002e2d088223 */ /* 0x000fe20000010008 */
[----:B------:R-:W-:Y:S01]  /*4a70*/  @!P0 F2FP.PACK_AB R5, R6, R5 ;  /* 0x000000050605823e */ /* 0x000fe200000000ff */
[----:B------:R-:W-:Y:S03]  /*4a80*/  @!P0 IMAD.MOV.U32 R18, RZ, RZ, R9 ;  /* 0x000000ffff128224 */ /* 0x000fe600078e0009 */
[----:B------:R-:W-:Y:S02]  /*4a90*/  @!P0 F2FP.PACK_AB R7, R8, R7 ;  /* 0x000000070807823e */ /* 0x000fe400000000ff */
[----:B------:R1:W-:Y:S01]  /*4aa0*/  STG.E.128 [R62.64], R16 ;  /* 0x000000103e007986 */ /* 0x0003e2000c101d06 */
[----:B------:R-:W-:Y:S02]  /*4ab0*/  @!P0 MOV R50, R5 ;  /* 0x0000000500328202 */ /* 0x000fe40000000f00 */
[----:B------:R-:W-:Y:S05]  /*4ac0*/  @!P0 MOV R51, R7 ;  /* 0x0000000700338202 */ /* 0x000fea0000000f00 */
[----:B------:R1:W-:Y:S02]  /*4ad0*/  @!P2 STG.E.128 [R60.64], R48 ;  /* 0x000000303c00a986 */ /* 0x0003e4000c101d06 */
.L_x_559:
[----:B------:R-:W-:Y:S05]  /*4ae0*/  BSYNC B0 ;  /* 0x0000000000007941 */ /* 0x000fea0003800000 */
.L_x_558:
[----:B------:R-:W-:Y:S11]  /*4af0*/  ISETP.GE.AND P0, PT, R29, c[0x0][0x1d4], PT ;  /* 0x000075001d007a0c */ /* 0x000ff60003f06270 */
[----:B------:R-:W-:Y:S02]  /*4b00*/  @!UPT UIADD3 URZ, URZ, URZ, URZ ;  /* 0x0000003f3f3ff290 */ /* 0x000fe4000fffe03f */
[----:B------:R-:W-:-:S05]  /*4b10*/  @P0 BRA `(.L_x_543) ;  /* 0x000008f000000947 */ /* 0x000fca0003800000 */
[----:B------:R-:W2:Y:S01]  /*4b20*/  LDS.128 R44, [R120+0x6100] ;  /* 0x00610000782c7984 */ /* 0x000ea20000000c00 */
[----:B------:R-:W-:Y:S04]  /*4b30*/  IADD3 R0, P1, P0, R88, R80, R103 ;  /* 0x0000005058007210 */ /* 0x000fe8000783e067 */
[----:B------:R-:W-:Y:S02]  /*4b40*/  IADD3.X R2, R90, R79, R126, P1, P0 ;  /* 0x0000004f5a027210 */ /* 0x000fe40000fe047e */
[C---:B------:R-:W-:Y:S01]  /*4b50*/  LEA R52, P0, R0.reuse, c[0x0][0x1c8], 0x1 ;  /* 0x0000720000347a11 */ /* 0x040fe200078008ff */
[----:B------:R-:W3:Y:S03]  /*4b60*/  LDS.128 R12, [R128+0x6100] ;  /* 0x00610000800c7984 */ /* 0x000ee60000000c00 */
[----:B------:R-:W-:Y:S02]  /*4b70*/  LEA.HI.X R53, R0, c[0x0][0x1cc], R2, 0x1, P0 ;  /* 0x0000730000357a11 */ /* 0x000fe400000f0c02 */
[----:B------:R-:W-:Y:S11]  /*4b80*/  ISETP.GE.AND P0, PT, R29, c[0x0][0x27c], PT ;  /* 0x00009f001d007a0c */ /* 0x000ff60003f06270 */
[----:B------:R-:W-:Y:S02]  /*4b90*/  @!UPT UIADD3 URZ, URZ, URZ, URZ ;  /* 0x0000003f3f3ff290 */ /* 0x000fe4000fffe03f */
[----:B------:R-:W-:Y:S01]  /*4ba0*/  @!P0 HADD2.F32 R3, -RZ, R32.H0_H0 ;  /* 0x20000020ff038230 */ /* 0x000fe20000004100 */
[--C-:B------:R-:W-:Y:S01]  /*4bb0*/  @!P0 SHF.R.U32.HI R4, RZ, 0x10, R21.reuse ;  /* 0x00000010ff048819 */ /* 0x100fe20000011615 */
[--C-:B-1----:R-:W-:Y:S01]  /*4bc0*/  @!P0 HADD2.F32 R18, -RZ, R69.reuse.H1_H1 ;  /* 0x30000045ff128230 */ /* 0x102fe20000004100 */
[----:B------:R-:W-:Y:S01]  /*4bd0*/  @!P0 SHF.R.U64 R7, R20, 0x10, R21 ;  /* 0x0000001014078819 */ /* 0x000fe20000001215 */
[----:B------:R-:W-:Y:S01]  /*4be0*/  @!P0 HADD2.F32 R30, -RZ, R70.H0_H0 ;  /* 0x20000046ff1e8230 */ /* 0x000fe20000004100 */
[----:B------:R-:W-:Y:S01]  /*4bf0*/  @!P0 SHF.R.U64 R11, R22, 0x10, R23 ;  /* 0x00000010160b8819 */ /* 0x000fe20000001217 */
[----:B------:R-:W-:Y:S01]  /*4c00*/  @!P0 HADD2.F32 R22, -RZ, R69.H0_H0 ;  /* 0x20000045ff168230 */ /* 0x000fe20000004100 */
[----:B------:R-:W-:Y:S01]  /*4c10*/  @!P0 SHF.R.U32.HI R8, RZ, 0x10, R65 ;  /* 0x00000010ff088819 */ /* 0x000fe20000011641 */
[----:B------:R-:W-:Y:S01]  /*4c20*/  @!P0 HADD2.F32 R4, -RZ, R4.H0_H0 ;  /* 0x20000004ff048230 */ /* 0x000fe20000004100 */
[----:B------:R-:W-:Y:S01]  /*4c30*/  @!P0 SHF.R.U32.HI R9, RZ, 0x10, R23 ;  /* 0x00000010ff098819 */ /* 0x000fe20000011617 */
[----:B------:R-:W-:Y:S01]  /*4c40*/  @!P0 HADD2.F32 R11, -RZ, R11.H0_H0 ;  /* 0x2000000bff0b8230 */ /* 0x000fe20000004100 */
[----:B------:R-:W-:Y:S01]  /*4c50*/  @!P0 SHF.R.U64 R20, R64, 0x10, R65 ;  /* 0x0000001040148819 */ /* 0x000fe20000001241 */
[----:B------:R-:W-:Y:S01]  /*4c60*/  @!P0 HADD2.F32 R24, -RZ, R8.H0_H0 ;  /* 0x20000008ff188230 */ /* 0x000fe20000004100 */
[--C-:B------:R-:W-:Y:S01]  /*4c70*/  @!P0 SHF.R.U32.HI R43, RZ, 0x10, R67.reuse ;  /* 0x00000010ff2b8819 */ /* 0x100fe20000011643 */
[----:B--2---:R-:W-:Y:S01]  /*4c80*/  @!P0 IMAD.MOV.U32 R48, RZ, RZ, R46 ;  /* 0x000000ffff308224 */ /* 0x004fe200078e002e */
[----:B------:R-:W-:Y:S01]  /*4c90*/  @!P0 MOV R5, R45 ;  /* 0x0000002d00058202 */ /* 0x000fe20000000f00 */
[----:B------:R-:W-:Y:S01]  /*4ca0*/  @!P0 HADD2.F32 R20, -RZ, R20.H0_H0 ;  /* 0x20000014ff148230 */ /* 0x000fe20000004100 */
[----:B------:R-:W-:Y:S01]  /*4cb0*/  @!P0 MOV R10, R44 ;  /* 0x0000002c000a8202 */ /* 0x000fe20000000f00 */
[----:B------:R-:W-:Y:S01]  /*4cc0*/  @!P0 HADD2.F32 R41, -RZ, R70.H1_H1 ;  /* 0x30000046ff298230 */ /* 0x000fe20000004100 */
[----:B------:R-:W-:Y:S01]  /*4cd0*/  @!P0 MOV R31, R47 ;  /* 0x0000002f001f8202 */ /* 0x000fe20000000f00 */
[--C-:B------:R-:W-:Y:S01]  /*4ce0*/  @!P0 HADD2.F32 R21, -RZ, R5.reuse.H0_H0 ;  /* 0x20000005ff158230 */ /* 0x100fe20000004100 */
[----:B------:R-:W-:Y:S01]  /*4cf0*/  @!P0 SHF.R.U64 R66, R66, 0x10, R67 ;  /* 0x0000001042428819 */ /* 0x000fe20000001243 */
[----:B------:R-:W-:Y:S01]  /*4d00*/  @!P0 HADD2.F32 R23, -RZ, R5.H1_H1 ;  /* 0x30000005ff178230 */ /* 0x000fe20000004100 */
[----:B---3--:R-:W-:Y:S01]  /*4d10*/  @!P0 MOV R2, R13 ;  /* 0x0000000d00028202 */ /* 0x008fe20000000f00 */
[----:B------:R-:W-:Y:S01]  /*4d20*/  @!P0 HADD2.F32 R25, -RZ, R48.H0_H0 ;  /* 0x20000030ff198230 */ /* 0x000fe20000004100 */
[-C--:B------:R-:W-:Y:S01]  /*4d30*/  @!P0 FMUL.FTZ R6, R21, R3.reuse ;  /* 0x0000000315068220 */ /* 0x080fe20000410000 */
[----:B------:R-:W-:Y:S01]  /*4d40*/  @!P0 HADD2.F32 R42, -RZ, R31.H1_H1 ;  /* 0x3000001fff2a8230 */ /* 0x000fe20000004100 */
[----:B------:R-:W-:Y:S01]  /*4d50*/  @!P0 FMUL.FTZ R8, R23, R4 ;  /* 0x0000000417088220 */ /* 0x000fe20000410000 */
[--C-:B------:R-:W-:Y:S02]  /*4d60*/  @!P0 HADD2.F32 R0, -RZ, R2.reuse.H0_H0 ;  /* 0x20000002ff008230 */ /* 0x100fe40000004100 */
[----:B------:R-:W-:Y:S02]  /*4d70*/  @!P0 HADD2.F32 R2, -RZ, R2.H1_H1 ;  /* 0x30000002ff028230 */ /* 0x000fe40000004100 */
[----:B------:R-:W-:Y:S01]  /*4d80*/  @!P0 HADD2.F32 R43, -RZ, R43.H0_H0 ;  /* 0x2000002bff2b8230 */ /* 0x000fe20000004100 */
[C---:B------:R-:W-:Y:S01]  /*4d90*/  @!P0 FFMA.FTZ R58, R0.reuse, R22, -R6 ;  /* 0x00000016003a8223 */ /* 0x040fe20000010806 */
[----:B------:R-:W-:Y:S01]  /*4da0*/  @!P0 MOV R6, R12 ;  /* 0x0000000c00068202 */ /* 0x000fe20000000f00 */
[----:B------:R-:W-:Y:S01]  /*4db0*/  @!P0 FMUL.FTZ R3, R0, R3 ;  /* 0x0000000300038220 */ /* 0x000fe20000410000 */
[----:B------:R-:W-:Y:S01]  /*4dc0*/  @!P0 HADD2.F32 R0, -RZ, R32.H1_H1 ;  /* 0x30000020ff008230 */ /* 0x000fe20000004100 */
[C---:B------:R-:W-:Y:S01]  /*4dd0*/  @!P0 FMUL.FTZ R4, R2.reuse, R4 ;  /* 0x0000000402048220 */ /* 0x040fe20000410000 */
[----:B------:R-:W-:Y:S01]  /*4de0*/  @!P0 HADD2.F32 R17, -RZ, R10.H0_H0 ;  /* 0x2000000aff118230 */ /* 0x000fe20000004100 */
[----:B------:R-:W-:Y:S01]  /*4df0*/  @!P0 FFMA.FTZ R57, R2, R24, -R8 ;  /* 0x0000001802398223 */ /* 0x000fe20000010808 */
[--C-:B------:R-:W-:Y:S01]  /*4e00*/  @!P0 HADD2.F32 R5, -RZ, R6.reuse.H0_H0 ;  /* 0x20000006ff058230 */ /* 0x100fe20000004100 */
[----:B------:R-:W-:Y:S01]  /*4e10*/  @!P0 MOV R8, R14 ;  /* 0x0000000e00088202 */ /* 0x000fe20000000f00 */
[----:B------:R-:W-:Y:S01]  /*4e20*/  @!P0 HADD2.F32 R6, -RZ, R6.H1_H1 ;  /* 0x30000006ff068230 */ /* 0x000fe20000004100 */
[-C--:B------:R-:W-:Y:S01]  /*4e30*/  @!P0 FMUL.FTZ R16, R17, R0.reuse ;  /* 0x0000000011108220 */ /* 0x080fe20000410000 */
[----:B------:R-:W-:Y:S01]  /*4e40*/  @!P0 HADD2.F32 R2, -RZ, R7.H0_H0 ;  /* 0x20000007ff028230 */ /* 0x000fe20000004100 */
[C---:B------:R-:W-:Y:S01]  /*4e50*/  @!P0 FMUL.FTZ R0, R5.reuse, R0 ;  /* 0x0000000005008220 */ /* 0x040fe20000410000 */
[----:B------:R-:W-:Y:S01]  /*4e60*/  @!P0 HADD2.F32 R19, -RZ, R10.H1_H1 ;  /* 0x3000000aff138230 */ /* 0x000fe20000004100 */
[-C--:B------:R-:W-:Y:S01]  /*4e70*/  @!P0 FFMA.FTZ R56, R5, R18.reuse, -R16 ;  /* 0x0000001205388223 */ /* 0x080fe20000010810 */
[----:B------:R-:W-:Y:S01]  /*4e80*/  @!P0 HADD2.F32 R5, -RZ, R33.H0_H0 ;  /* 0x20000021ff058230 */ /* 0x000fe20000004100 */
[----:B------:R-:W-:Y:S01]  /*4e90*/  @!P0 FFMA.FTZ R0, R17, R18, R0 ;  /* 0x0000001211008223 */ /* 0x000fe20000010000 */
[----:B------:R-:W-:Y:S01]  /*4ea0*/  @!P0 HADD2.F32 R7, -RZ, R8.H0_H0 ;  /* 0x20000008ff078230 */ /* 0x000fe20000004100 */
[-C--:B------:R-:W-:Y:S01]  /*4eb0*/  @!P0 FMUL.FTZ R16, R19, R2.reuse ;  /* 0x0000000213108220 */ /* 0x080fe20000410000 */
[----:B------:R-:W-:Y:S01]  /*4ec0*/  @!P0 HADD2.F32 R32, -RZ, R66.H0_H0 ;  /* 0x20000042ff208230 */ /* 0x000fe20000004100 */
[----:B------:R-:W-:Y:S02]  /*4ed0*/  @!P0 FMUL.FTZ R10, R25, R5 ;  /* 0x00000005190a8220 */ /* 0x000fe40000410000 */
[C---:B------:R-:W-:Y:S02]  /*4ee0*/  @!P0 FMUL.FTZ R2, R6.reuse, R2 ;  /* 0x0000000206028220 */ /* 0x040fe40000410000 */
[----:B------:R-:W-:Y:S01]  /*4ef0*/  @!P0 FFMA.FTZ R55, R6, R20, -R16 ;  /* 0x0000001406378223 */ /* 0x000fe20000010810 */
[----:B------:R-:W-:Y:S01]  /*4f00*/  @!P0 MOV R6, R15 ;  /* 0x0000000f00068202 */ /* 0x000fe20000000f00 */
[C---:B------:R-:W-:Y:S01]  /*4f10*/  @!P0 FMUL.FTZ R5, R7.reuse, R5 ;  /* 0x0000000507058220 */ /* 0x040fe20000410000 */
[----:B------:R-:W-:Y:S01]  /*4f20*/  @!P0 HADD2.F32 R16, -RZ, R9.H0_H0 ;  /* 0x20000009ff108230 */ /* 0x000fe20000004100 */
[----:B------:R-:W-:Y:S01]  /*4f30*/  @!P0 FFMA.FTZ R54, R7, R30, -R10 ;  /* 0x0000001e07368223 */ /* 0x000fe2000001080a */
[----:B------:R-:W-:Y:S01]  /*4f40*/  @!P0 HADD2.F32 R7, -RZ, R33.H1_H1 ;  /* 0x30000021ff078230 */ /* 0x000fe20000004100 */
[----:B------:R-:W-:Y:S01]  /*4f50*/  @!P0 FFMA.FTZ R2, R19, R20, R2 ;  /* 0x0000001413028223 */ /* 0x000fe20000010002 */
[----:B------:R-:W-:Y:S01]  /*4f60*/  @!P0 HADD2.F32 R33, -RZ, R31.H0_H0 ;  /* 0x2000001fff218230 */ /* 0x000fe20000004100 */
[----:B------:R-:W-:Y:S01]  /*4f70*/  @!P0 FFMA.FTZ R3, R21, R22, R3 ;  /* 0x0000001615038223 */ /* 0x000fe20000010003 */
[----:B------:R-:W-:Y:S01]  /*4f80*/  @!P0 HADD2.F32 R31, -RZ, R48.H1_H1 ;  /* 0x30000030ff1f8230 */ /* 0x000fe20000004100 */
[----:B------:R-:W-:Y:S01]  /*4f90*/  @!P0 FMUL.FTZ R48, R42, R16 ;  /* 0x000000102a308220 */ /* 0x000fe20000410000 */
[----:B------:R-:W-:Y:S01]  /*4fa0*/  @!P0 F2FP.PACK_AB R0, R2, R0 ;  /* 0x000000000200823e */ /* 0x000fe200000000ff */
[----:B------:R-:W-:Y:S01]  /*4fb0*/  @!P0 FMUL.FTZ R49, R33, R7 ;  /* 0x0000000721318220 */ /* 0x000fe20000410000 */
[----:B------:R-:W-:Y:S01]  /*4fc0*/  @!P0 HADD2.F32 R10, -RZ, R8.H1_H1 ;  /* 0x30000008ff0a8230 */ /* 0x000fe20000004100 */
[----:B------:R-:W-:Y:S01]  /*4fd0*/  @!P0 FMUL.FTZ R50, R31, R11 ;  /* 0x0000000b1f328220 */ /* 0x000fe20000410000 */
[--C-:B------:R-:W-:Y:S01]  /*4fe0*/  @!P0 HADD2.F32 R9, -RZ, R6.reuse.H0_H0 ;  /* 0x20000006ff098230 */ /* 0x100fe20000004100 */
[----:B------:R-:W-:Y:S01]  /*4ff0*/  @!P0 FFMA.FTZ R4, R23, R24, R4 ;  /* 0x0000001817048223 */ /* 0x000fe20000010004 */
[----:B------:R-:W-:Y:S01]  /*5000*/  @!P0 HADD2.F32 R8, -RZ, R6.H1_H1 ;  /* 0x30000006ff088230 */ /* 0x000fe20000004100 */
[----:B------:R-:W-:Y:S02]  /*5010*/  @!P0 FFMA.FTZ R50, R10, R32, -R50 ;  /* 0x000000200a328223 */ /* 0x000fe40000010832 */
[----:B------:R-:W-:Y:S01]  /*5020*/  @!P0 FFMA.FTZ R49, R9, R41, -R49 ;  /* 0x0000002909318223 */ /* 0x000fe20000010831 */
[----:B------:R-:W-:Y:S01]  /*5030*/  @!P0 F2FP.PACK_AB R3, R4, R3 ;  /* 0x000000030403823e */ /* 0x000fe200000000ff */
[----:B------:R-:W-:Y:S01]  /*5040*/  @!P0 FFMA.FTZ R51, R8, R43, -R48 ;  /* 0x0000002b08338223 */ /* 0x000fe20000010830 */
[----:B------:R-:W-:Y:S01]  /*5050*/  @!P0 F2FP.PACK_AB R48, R57, R58 ;  /* 0x0000003a3930823e */ /* 0x000fe200000000ff */
[----:B------:R-:W-:Y:S01]  /*5060*/  @!P0 FMUL.FTZ R6, R10, R11 ;  /* 0x0000000b0a068220 */ /* 0x000fe20000410000 */
[----:B------:R-:W-:Y:S01]  /*5070*/  @!P0 F2FP.PACK_AB R11, R55, R56 ;  /* 0x00000038370b823e */ /* 0x000fe200000000ff */
[----:B------:R-:W-:Y:S01]  /*5080*/  @!P0 FMUL.FTZ R7, R9, R7 ;  /* 0x0000000709078220 */ /* 0x000fe20000410000 */
[----:B------:R-:W-:Y:S01]  /*5090*/  @!P0 F2FP.PACK_AB R10, R51, R49 ;  /* 0x00000031330a823e */ /* 0x000fe200000000ff */
[----:B------:R-:W-:Y:S01]  /*50a0*/  @!P0 FFMA.FTZ R5, R25, R30, R5 ;  /* 0x0000001e19058223 */ /* 0x000fe20000010005 */
[----:B------:R-:W-:Y:S01]  /*50b0*/  @!P0 F2FP.PACK_AB R9, R50, R54 ;  /* 0x000000363209823e */ /* 0x000fe200000000ff */
[----:B------:R-:W-:Y:S01]  /*50c0*/  @!P0 FMUL.FTZ R8, R8, R16 ;  /* 0x0000001008088220 */ /* 0x000fe20000410000 */
[----:B------:R-:W-:Y:S01]  /*50d0*/  @!P0 MOV R13, R48 ;  /* 0x00000030000d8202 */ /* 0x000fe20000000f00 */
[----:B------:R-:W-:Y:S01]  /*50e0*/  @!P0 FFMA.FTZ R6, R31, R32, R6 ;  /* 0x000000201f068223 */ /* 0x000fe20000010006 */
[----:B------:R-:W-:Y:S01]  /*50f0*/  @!P0 MOV R14, R9 ;  /* 0x00000009000e8202 */ /* 0x000fe20000000f00 */
[----:B------:R-:W-:Y:S01]  /*5100*/  @!P0 FFMA.FTZ R7, R33, R41, R7 ;  /* 0x0000002921078223 */ /* 0x000fe20000010007 */
[----:B------:R-:W-:Y:S01]  /*5110*/  @!P0 MOV R15, R10 ;  /* 0x0000000a000f8202 */ /* 0x000fe20000000f00 */
[----:B------:R-:W-:Y:S01]  /*5120*/  @!P0 IMAD.MOV.U32 R12, RZ, RZ, R11 ;  /* 0x000000ffff0c8224 */ /* 0x000fe200078e000b */
[----:B------:R-:W-:Y:S01]  /*5130*/  @!P0 F2FP.PACK_AB R5, R6, R5 ;  /* 0x000000050605823e */ /* 0x000fe200000000ff */
[----:B------:R-:W-:Y:S01]  /*5140*/  @!P0 FFMA.FTZ R8, R42, R43, R8 ;  /* 0x0000002b2a088223 */ /* 0x000fe20000010008 */
[----:B------:R-:W-:Y:S01]  /*5150*/  @!P0 MOV R45, R3 ;  /* 0x00000003002d8202 */ /* 0x000fe20000000f00 */
[----:B------:R-:W-:Y:S01]  /*5160*/  @!P0 IMAD.MOV.U32 R44, RZ, RZ, R0 ;  /* 0x000000ffff2c8224 */ /* 0x000fe200078e0000 */
[----:B------:R1:W-:Y:S01]  /*5170*/  STG.E.128 [R52.64], R12 ;  /* 0x0000000c34007986 */ /* 0x0003e2000c101d06 */
[----:B------:R-:W-:Y:S02]  /*5180*/  @!P0 MOV R46, R5 ;  /* 0x00000005002e8202 */ /* 0x000fe40000000f00 */
[----:B------:R-:W-:Y:S04]  /*5190*/  @!P0 F2FP.PACK_AB R7, R8, R7 ;  /* 0x000000070807823e */ /* 0x000fe800000000ff */
[----:B------:R-:W-:Y:S02]  /*51a0*/  @!P0 MOV R47, R7 ;  /* 0x00000007002f8202 */ /* 0x000fe40000000f00 */
[----:B------:R-:W-:Y:S11]  /*51b0*/  ISETP.GE.AND P0, PT, R102, c[0x0][0x1d4], PT ;  /* 0x0000750066007a0c */ /* 0x000ff60003f06270 */
[----:B------:R-:W-:Y:S02]  /*51c0*/  @!UPT UIADD3 URZ, URZ, URZ, URZ ;  /* 0x0000003f3f3ff290 */ /* 0x000fe4000fffe03f */
[----:B------:R-:W-:-:S05]  /*51d0*/  @P0 BRA `(.L_x_543) ;  /* 0x0000023000000947 */ /* 0x000fca0003800000 */
[----:B------:R-:W-:Y:S04]  /*51e0*/  IADD3 R0, P1, P0, R88, R80, R102 ;  /* 0x0000005058007210 */ /* 0x000fe8000783e066 */
[----:B------:R-:W-:Y:S02]  /*51f0*/  IADD3.X R3, R90, R79, R123, P1, P0 ;  /* 0x0000004f5a037210 */ /* 0x000fe40000fe047b */
[C---:B------:R-:W-:Y:S04]  /*5200*/  LEA R2, P0, R0.reuse, c[0x0][0x1c8], 0x1 ;  /* 0x0000720000027a11 */ /* 0x040fe800078008ff */
[----:B------:R-:W-:Y:S05]  /*5210*/  LEA.HI.X R3, R0, c[0x0][0x1cc], R3, 0x1, P0 ;  /* 0x0000730000037a11 */ /* 0x000fea00000f0c03 */
[----:B------:R2:W-:Y:S01]  /*5220*/  STG.E.128 [R2.64], R44 ;  /* 0x0000002c02007986 */ /* 0x0005e2000c101d06 */
[----:B------:R-:W-:-:S05]  /*5230*/  BRA `(.L_x_543) ;  /* 0x000001d000007947 */ /* 0x000fca0003800000 */
.L_x_539:
[----:B------:R-:W-:Y:S05]  /*5240*/  IMAD R0, R78, -0x40, R96 ;  /* 0xffffffc04e007824 */ /* 0x000fea00078e0260 */
[----:B------:R-:W-:Y:S04]  /*5250*/  IMNMX R0, R0, 0x40, PT ;  /* 0x0000004000007817 */ /* 0x000fe80003800200 */
[----:B------:R-:W-:Y:S11]  /*5260*/  ISETP.GE.AND P0, PT, R92, R0, PT ;  /* 0x000000005c00720c */ /* 0x000ff60003f06270 */
[----:B------:R-:W-:Y:S02]  /*5270*/  @!UPT UIADD3 URZ, URZ, URZ, URZ ;  /* 0x0000003f3f3ff290 */ /* 0x000fe4000fffe03f */
[----:B------:R-:W-:-:S05]  /*5280*/  @P0 BRA `(.L_x_543) ;  /* 0x0000018000000947 */ /* 0x000fca0003800000 */
[----:B------:R-:W-:Y:S11]  /*5290*/  ISETP.GE.AND P0, PT, R26, c[0x0][0x1d4], PT ;  /* 0x000075001a007a0c */ /* 0x000ff60003f06270 */
[----:B------:R-:W-:Y:S02]  /*52a0*/  @!UPT UIADD3 URZ, URZ, URZ, URZ ;  /* 0x0000003f3f3ff290 */ /* 0x000fe4000fffe03f */
[----:B------:R-:W1:Y:S04]  /*52b0*/  @!P0 LDS.128 R4, [R86+0x6000] ;  /* 0x0060000056048984 */ /* 0x000e680000000c00 */
[----:B-1----:R-:W-:Y:S01]  /*52c0*/  @!P0 STG.E.128 [R60.64], R4 ;  /* 0x000000043c008986 */ /* 0x002fe2000c101d06 */
[----:B------:R-:W-:Y:S11]  /*52d0*/  ISETP.GE.AND P0, PT, R28, c[0x0][0x1d4], PT ;  /* 0x000075001c007a0c */ /* 0x000ff60003f06270 */
[----:B------:R-:W-:Y:S02]  /*52e0*/  @!UPT UIADD3 URZ, URZ, URZ, URZ ;  /* 0x0000003f3f3ff290 */ /* 0x000fe4000fffe03f */
[----:B------:R-:W1:Y:S04]  /*52f0*/  @!P0 LDS.128 R4, [R87+0x6000] ;  /* 0x0060000057048984 */ /* 0x000e680000000c00 */
[----:B-1----:R-:W-:Y:S01]  /*5300*/  @!P0 STG.E.128 [R60.64+0x40], R4 ;  /* 0x000040043c008986 */ /* 0x002fe2000c101d06 */
        /* <DEDUP_REMOVED lines=15> */
[----:B-1----:R1:W-:Y:S02]  /*5400*/  @!P0 STG.E.128 [R60.64+0x140], R4 ;  /* 0x000140043c008986 */ /* 0x0023e4000c101d06 */
.L_x_543:
[----:B------:R-:W-:Y:S05]  /*5410*/  BSYNC B1 ;  /* 0x0000000000017941 */ /* 0x000fea0003800000 */
.L_x_538:
[C---:B-1----:R-:W-:Y:S01]  /*5420*/  IMAD.SHL.U32 R10, R78.reuse, 0x40, RZ ;  /* 0x000000404e0a7824 */ /* 0x042fe200078e00ff */
[----:B------:R-:W-:Y:S01]  /*5430*/  SHF.L.U64.HI R8, R78, 0x6, R91 ;  /* 0x000000064e087819 */ /* 0x000fe2000001025b */
[----:B------:R-:W-:Y:S02]  /*5440*/  BSSY B0, `(.L_x_560) ;  /* 0x000004c000007945 */ /* 0x000fe40003800000 */
[----:B--2--5:R-:W-:Y:S01]  /*5450*/  IMAD.IADD R3, R137, 0x1, -R10 ;  /* 0x0000000189037824 */ /* 0x024fe200078e0a0a */
[----:B------:R-:W-:Y:S04]  /*5460*/  IADD3 R0, P0, R10, R139, RZ ;  /* 0x0000008b0a007210 */ /* 0x000fe80007f1e0ff */
[----:B------:R-:W-:Y:S02]  /*5470*/  IADD3.X R2, R8, R145, RZ, P0, !PT ;  /* 0x0000009108027210 */ /* 0x000fe400007fe4ff */
[C---:B------:R-:W-:Y:S11]  /*5480*/  ISETP.GE.AND P0, PT, R3.reuse, 0x21, PT ;  /* 0x000000210300780c */ /* 0x040ff60003f06270 */
[----:B------:R-:W-:Y:S02]  /*5490*/  @!UPT UIADD3 URZ, URZ, URZ, URZ ;  /* 0x0000003f3f3ff290 */ /* 0x000fe4000fffe03f */
[----:B------:R-:W-:Y:S05]  /*54a0*/  @P0 IADD3 R5, P1, R0, 0x20, RZ ;  /* 0x0000002000050810 */ /* 0x000fea0007f3e0ff */
[----:B------:R-:W-:Y:S01]  /*54b0*/  @P0 IMAD.X R9, RZ, RZ, R2, P1 ;  /* 0x000000ffff090224 */ /* 0x000fe200008e0602 */
[----:B------:R-:W-:Y:S11]  /*54c0*/  ISETP.GE.AND P1, PT, R3, 0x1, PT ;  /* 0x000000010300780c */ /* 0x000ff60003f26270 */
[----:B------:R-:W-:Y:S02]  /*54d0*/  @!UPT UIADD3 URZ, URZ, URZ, URZ ;  /* 0x0000003f3f3ff290 */ /* 0x000fe4000fffe03f */
[-C--:B------:R-:W-:Y:S01]  /*54e0*/  @P1 MOV R3, R101.reuse ;  /* 0x0000006500031202 */ /* 0x080fe20000000f00 */
[----:B------:R-:W-:Y:S02]  /*54f0*/  @P1 IMAD R4, R2, c[0x0][0x258], RZ ;  /* 0x0000960002041a24 */ /* 0x000fe400078e02ff */
[----:B------:R-:W-:Y:S04]  /*5500*/  @P1 IMAD.MOV.U32 R2, RZ, RZ, R98 ;  /* 0x000000ffff021224 */ /* 0x000fe800078e0062 */
[C---:B------:R-:W-:Y:S04]  /*5510*/  @P1 IMAD.WIDE.U32 R2, R0.reuse, c[0x0][0x258], R2 ;  /* 0x0000960000021a25 */ /* 0x040fe800078e0002 */
[----:B------:R-:W-:Y:S01]  /*5520*/  @P1 IMAD R0, R0, c[0x0][0x25c], R4 ;  /* 0x0000970000001a24 */ /* 0x000fe200078e0204 */
[C---:B------:R-:W-:Y:S03]  /*5530*/  @P1 LEA R6, P2, R2.reuse, c[0x0][0x250], 0x1 ;  /* 0x0000940002061a11 */ /* 0x040fe600078408ff */
[----:B------:R-:W-:Y:S01]  /*5540*/  @P1 IMAD.IADD R0, R3, 0x1, R0 ;  /* 0x0000000103001824 */ /* 0x000fe200078e0200 */
[----:B------:R-:W-:Y:S04]  /*5550*/  @P0 MOV R3, R101 ;  /* 0x0000006500030202 */ /* 0x000fe80000000f00 */
[----:B------:R-:W-:Y:S01]  /*5560*/  @P1 LEA.HI.X R7, R2, c[0x0][0x254], R0, 0x1, P2 ;  /* 0x0000950002071a11 */ /* 0x000fe200010f0c00 */
[----:B------:R-:W-:Y:S02]  /*5570*/  @P0 IMAD R0, R9, c[0x0][0x258], RZ ;  /* 0x0000960009000a24 */ /* 0x000fe400078e02ff */
[----:B------:R-:W-:Y:S02]  /*5580*/  @P0 IMAD.MOV.U32 R2, RZ, RZ, R98 ;  /* 0x000000ffff020224 */ /* 0x000fe400078e0062 */
[----:B------:R-:W-:Y:S01]  /*5590*/  @!PT LDS RZ, [RZ] ;  /* 0x00000000fffff984 */ /* 0x000fe20000000800 */
[----:B------:R-:W-:Y:S01]  /*55a0*/  @!PT LDS RZ, [RZ] ;  /* 0x00000000fffff984 */ /* 0x000fe20000000800 */
[----:B------:R-:W-:Y:S01]  /*55b0*/  @!PT LDS RZ, [RZ] ;  /* 0x00000000fffff984 */ /* 0x000fe20000000800 */
[----:B------:R1:W-:Y:S01]  /*55c0*/  @P1 LDGSTS.E.BYPASS.LTC128B.128 [R85+0x100], [R6.64], !P5 ;  /* 0x0010000006551fae */ /* 0x0003e2000e901d46 */
[C---:B------:R-:W-:Y:S02]  /*55d0*/  @P0 IMAD R0, R5.reuse, c[0x0][0x25c], R0 ;  /* 0x0000970005000a24 */ /* 0x040fe400078e0200 */
[----:B------:R-:W-:Y:S01]  /*55e0*/  @P0 IMAD.WIDE.U32 R2, R5, c[0x0][0x258], R2 ;  /* 0x0000960005020a25 */ /* 0x000fe200078e0002 */
[----:B------:R1:W-:Y:S03]  /*55f0*/  @P1 LDGSTS.E.BYPASS.LTC128B.128 [R85+0x2100], [R6.64+0x80], !P4 ;  /* 0x0210008006551fae */ /* 0x0003e6000e101d46 */
[----:B------:R-:W-:Y:S01]  /*5600*/  @P0 IMAD.IADD R0, R3, 0x1, R0 ;  /* 0x0000000103000824 */ /* 0x000fe200078e0200 */
[----:B------:R1:W-:Y:S01]  /*5610*/  @P1 LDGSTS.E.BYPASS.LTC128B.128 [R85+0x4100], [R6.64+0x100], !P3 ;  /* 0x0410010006551fae */ /* 0x0003e2000d901d46 */
[C---:B------:R-:W-:Y:S04]  /*5620*/  @P0 LEA R4, P2, R2.reuse, c[0x0][0x250], 0x1 ;  /* 0x0000940002040a11 */ /* 0x040fe800078408ff */
[----:B------:R-:W-:Y:S02]  /*5630*/  @P0 LEA.HI.X R5, R2, c[0x0][0x254], R0, 0x1, P2 ;  /* 0x0000950002050a11 */ /* 0x000fe400010f0c00 */
[----:B------:R-:W-:Y:S03]  /*5640*/  IADD3 R0, -R10, R96, RZ ;  /* 0x000000600a007210 */ /* 0x000fe60007ffe1ff */
[----:B------:R1:W-:Y:S01]  /*5650*/  @P0 LDGSTS.E.BYPASS.LTC128B.128 [R85+0x1100], [R4.64], !P5 ;  /* 0x0110000004550fae */ /* 0x0003e2000e901d46 */
[----:B------:R-:W-:Y:S03]  /*5660*/  IMNMX R0, R0, 0x40, PT ;  /* 0x0000004000007817 */ /* 0x000fe60003800200 */
        /* <DEDUP_REMOVED lines=8> */
[----:B------:R-:W-:Y:S02]  /*56f0*/  IMAD.MOV.U32 R4, RZ, RZ, R114 ;  /* 0x000000ffff047224 */ /* 0x000fe400078e0072 */
[----:B------:R-:W-:Y:S02]  /*5700*/  IMAD.MOV.U32 R5, RZ, RZ, R131 ;  /* 0x000000ffff057224 */ /* 0x000fe400078e0083 */
[----:B------:R-:W-:Y:S02]  /*5710*/  IMAD.X R2, R8, 0x1, R143, P0 ;  /* 0x0000000108027824 */ /* 0x000fe400000e068f */
[----:B------:R-:W-:Y:S04]  /*5720*/  IMAD.WIDE.U32 R4, R0, c[0x0][0x208], R4 ;  /* 0x0000820000047a25 */ /* 0x000fe800078e0004 */
[----:B------:R-:W-:Y:S04]  /*5730*/  IMAD R2, R2, c[0x0][0x208], RZ ;  /* 0x0000820002027a24 */ /* 0x000fe800078e02ff */
[----:B------:R-:W-:Y:S01]  /*5740*/  IMAD R0, R0, c[0x0][0x20c], R2 ;  /* 0x0000830000007a24 */ /* 0x000fe200078e0202 */
[C---:B------:R-:W-:Y:S03]  /*5750*/  LEA R2, P0, R4.reuse, c[0x0][0x1f8], 0x1 ;  /* 0x00007e0004027a11 */ /* 0x040fe600078008ff */
[----:B------:R-:W-:Y:S05]  /*5760*/  IMAD.IADD R0, R5, 0x1, R0 ;  /* 0x0000000105007824 */ /* 0x000fea00078e0200 */
[----:B------:R-:W-:Y:S02]  /*5770*/  LEA.HI.X R3, R4, c[0x0][0x1fc], R0, 0x1, P0 ;  /* 0x00007f0004037a11 */ /* 0x000fe400000f0c00 */
[----:B------:R-:W-:Y:S11]  /*5780*/  ISETP.GE.AND P0, PT, R26, c[0x0][0x1d4], PT ;  /* 0x000075001a007a0c */ /* 0x000ff60003f06270 */
[----:B------:R-:W-:Y:S02]  /*5790*/  @!UPT UIADD3 URZ, URZ, URZ, URZ ;  /* 0x0000003f3f3ff290 */ /* 0x000fe4000fffe03f */
[----:B------:R-:W1:Y:S04]  /*57a0*/  @!P0 LDS.128 R4, [R86] ;  /* 0x0000000056048984 */ /* 0x000e680000000c00 */
[----:B-1----:R-:W-:Y:S01]  /*57b0*/  @!P0 STG.E.128 [R2.64], R4 ;  /* 0x0000000402008986 */ /* 0x002fe2000c101d06 */
[----:B------:R-:W-:Y:S11]  /*57c0*/  ISETP.GE.AND P0, PT, R28, c[0x0][0x1d4], PT ;  /* 0x000075001c007a0c */ /* 0x000ff60003f06270 */
[----:B------:R-:W-:Y:S02]  /*57d0*/  @!UPT UIADD3 URZ, URZ, URZ, URZ ;  /* 0x0000003f3f3ff290 */ /* 0x000fe4000fffe03f */
[----:B------:R-:W1:Y:S04]  /*57e0*/  @!P0 LDS.128 R4, [R87] ;  /* 0x0000000057048984 */ /* 0x000e680000000c00 */
        /* <DEDUP_REMOVED lines=17> */
.L_x_561:
[----:B-1----:R-:W-:Y:S05]  /*5900*/  BSYNC B0 ;  /* 0x0000000000007941 */ /* 0x002fea0003800000 */
.L_x_560:
        /* <DEDUP_REMOVED lines=25> */
.L_x_537:
[----:B------:R-:W-:Y:S01]  /*5aa0*/  ISETP.NE.AND P3, PT, R249, 0x1, PT ;  /* 0x00000001f900780c */ /* 0x000fe20003f65270 */
[----:B------:R-:W-:Y:S01]  /*5ab0*/  IMAD.IADD R8, R149, 0x1, R148 ;  /* 0x0000000195087824 */ /* 0x000fe200078e0294 */
[----:B------:R-:W-:Y:S01]  /*5ac0*/  IADD3 R0, R244, 0x7f, RZ ;  /* 0x0000007ff4007810 */ /* 0x000fe20007ffe0ff */
[----:B------:R-:W-:Y:S01]  /*5ad0*/  CS2R R10, SRZ ;  /* 0x00000000000a7805 */ /* 0x000fe2000001ff00 */
[----:B------:R-:W-:Y:S01]  /*5ae0*/  PLOP3.LUT P2, PT, PT, PT, PT, 0x80, 0x0 ;  /* 0x000000000000781c */ /* 0x000fe20003f4f070 */
[----:B------:R-:W-:Y:S01]  /*5af0*/  CS2R R14, SRZ ;  /* 0x00000000000e7805 */ /* 0x000fe2000001ff00 */
[----:B------:R-:W-:Y:S01]  /*5b00*/  MOV R98, RZ ;  /* 0x000000ff00627202 */ /* 0x000fe20000000f00 */
[----:B------:R-:W-:Y:S01]  /*5b10*/  IMAD.MOV.U32 R96, RZ, RZ, RZ ;  /* 0x000000ffff607224 */ /* 0x000fe200078e00ff */
[----:B------:R-:W-:Y:S01]  /*5b20*/  MOV R9, RZ ;  /* 0x000000ff00097202 */ /* 0x000fe20000000f00 */
[----:B------:R-:W-:Y:S01]  /*5b30*/  IMAD.MOV.U32 R94, RZ, RZ, RZ ;  /* 0x000000ffff5e7224 */ /* 0x000fe200078e00ff */
[----:B------:R-:W-:Y:S01]  /*5b40*/  CS2R R12, SRZ ;  /* 0x00000000000c7805 */ /* 0x000fe2000001ff00 */
[----:B------:R-:W-:Y:S01]  /*5b50*/  IMAD.MOV.U32 R92, RZ, RZ, RZ ;  /* 0x000000ffff5c7224 */ /* 0x000fe200078e00ff */
[----:B------:R-:W-:Y:S01]  /*5b60*/  MOV R88, RZ ;  /* 0x000000ff00587202 */ /* 0x000fe20000000f00 */
[----:B-1----:R-:W-:Y:S01]  /*5b70*/  @P3 IMAD.HI.U32 R2, R0, c[0x0][0x2c8], RZ ;  /* 0x0000b20000023a27 */ /* 0x002fe200078e00ff */
[----:B------:R-:W-:Y:S01]  /*5b80*/  CS2R R16, SRZ ;  /* 0x0000000000107805 */ /* 0x000fe2000001ff00 */
[----:B------:R-:W-:Y:S01]  /*5b90*/  MOV R82, RZ ;  /* 0x000000ff00527202 */ /* 0x000fe20000000f00 */
[----:B------:R-:W-:Y:S01]  /*5ba0*/  CS2R R18, SRZ ;  /* 0x0000000000127805 */ /* 0x000fe2000001ff00 */
[----:B------:R-:W-:Y:S01]  /*5bb0*/  IMAD.MOV.U32 R90, RZ, RZ, RZ ;  /* 0x000000ffff5a7224 */ /* 0x000fe200078e00ff */
[----:B------:R-:W-:Y:S01]  /*5bc0*/  @P3 SHF.R.U32.HI R0, RZ, c[0x0][0x2cc], R2 ;  /* 0x0000b300ff003a19 */ /* 0x000fe20000011602 */
[----:B------:R-:W-:Y:S01]  /*5bd0*/  IMAD.MOV.U32 R86, RZ, RZ, RZ ;  /* 0x000000ffff567224 */ /* 0x000fe200078e00ff */
[----:B------:R-:W-:Y:S01]  /*5be0*/  CS2R R20, SRZ ;  /* 0x0000000000147805 */ /* 0x000fe2000001ff00 */
[----:B------:R-:W-:Y:S01]  /*5bf0*/  IMAD.MOV.U32 R84, RZ, RZ, RZ ;  /* 0x000000ffff547224 */ /* 0x000fe200078e00ff */
[----:B------:R-:W-:Y:S01]  /*5c00*/  MOV R76, RZ ;  /* 0x000000ff004c7202 */ /* 0x000fe20000000f00 */
[----:B------:R-:W-:Y:S01]  /*5c10*/  IMAD.IADD R0, R154, 0x1, R0 ;  /* 0x000000019a007824 */ /* 0x000fe200078e0200 */
[----:B------:R-:W-:Y:S01]  /*5c20*/  CS2R R74, SRZ ;  /* 0x00000000004a7805 */ /* 0x000fe2000001ff00 */
[----:B------:R-:W-:Y:S01]  /*5c30*/  IMAD.MOV.U32 R80, RZ, RZ, RZ ;  /* 0x000000ffff507224 */ /* 0x000fe200078e00ff */
[----:B------:R-:W-:Y:S01]  /*5c40*/  CS2R R70, SRZ ;  /* 0x0000000000467805 */ /* 0x000fe2000001ff00 */
[----:B------:R-:W-:Y:S01]  /*5c50*/  IMAD.MOV.U32 R78, RZ, RZ, RZ ;  /* 0x000000ffff4e7224 */ /* 0x000fe200078e00ff */
[----:B------:R-:W-:Y:S01]  /*5c60*/  SHF.R.S32.HI R2, RZ, 0x1f, R0 ;  /* 0x0000001fff027819 */ /* 0x000fe20000011400 */
[----:B------:R-:W-:Y:S01]  /*5c70*/  IMAD.MOV.U32 R72, RZ, RZ, RZ ;  /* 0x000000ffff487224 */ /* 0x000fe200078e00ff */
[----:B------:R-:W-:Y:S01]  /*5c80*/  MOV R68, RZ ;  /* 0x000000ff00447202 */ /* 0x000fe20000000f00 */
[----:B------:R-:W-:Y:S01]  /*5c90*/  IMAD.MOV.U32 R22, RZ, RZ, RZ ;  /* 0x000000ffff167224 */ /* 0x000fe200078e00ff */
[----:B------:R-:W-:Y:S01]  /*5ca0*/  LEA.HI R0, R2, R0, RZ, 0x6 ;  /* 0x0000000002007211 */ /* 0x000fe200078f30ff */
[----:B------:R-:W-:Y:S01]  /*5cb0*/  CS2R R66, SRZ ;  /* 0x0000000000427805 */ /* 0x000fe2000001ff00 */
[----:B------:R-:W-:Y:S01]  /*5cc0*/  CS2R R24, SRZ ;  /* 0x0000000000187805 */ /* 0x000fe2000001ff00 */
[----:B------:R-:W-:Y:S01]  /*5cd0*/  IMAD.MOV.U32 R64, RZ, RZ, RZ ;  /* 0x000000ffff407224 */ /* 0x000fe200078e00ff */
[----:B------:R-:W-:Y:S01]  /*5ce0*/  SHF.R.S32.HI R0, RZ, 0x6, R0 ;  /* 0x00000006ff007819 */ /* 0x000fe20000011400 */
[----:B------:R-:W-:Y:S01]  /*5cf0*/  CS2R R62, SRZ ;  /* 0x00000000003e7805 */ /* 0x000fe2000001ff00 */
[----:B------:R-:W-:Y:S01]  /*5d00*/  MOV R60, RZ ;  /* 0x000000ff003c7202 */ /* 0x000fe20000000f00 */
[----:B------:R-:W-:Y:S01]  /*5d10*/  CS2R R58, SRZ ;  /* 0x00000000003a7805 */ /* 0x000fe2000001ff00 */
[----:B------:R-:W-:Y:S01]  /*5d20*/  IMNMX R153, R153, R0, PT ;  /* 0x0000000099997217 */ /* 0x000fe20003800200 */
[----:B------:R-:W-:Y:S01]  /*5d30*/  CS2R R26, SRZ ;  /* 0x00000000001a7805 */ /* 0x000fe2000001ff00 */
[----:B------:R-:W-:Y:S01]  /*5d40*/  IMAD.MOV.U32 R56, RZ, RZ, RZ ;  /* 0x000000ffff387224 */ /* 0x000fe200078e00ff */
[----:B------:R-:W-:Y:S01]  /*5d50*/  CS2R R54, SRZ ;  /* 0x0000000000367805 */ /* 0x000fe2000001ff00 */
[----:B------:R-:W-:Y:S01]  /*5d60*/  ISETP.GE.AND P0, PT, R153, 0x1, PT ;  /* 0x000000019900780c */ /* 0x000fe20003f06270 */
[----:B------:R-:W-:Y:S01]  /*5d70*/  CS2R R50, SRZ ;  /* 0x0000000000327805 */ /* 0x000fe2000001ff00 */
[----:B------:R-:W-:Y:S01]  /*5d80*/  MOV R52, RZ ;  /* 0x000000ff00347202 */ /* 0x000fe20000000f00 */
[----:B------:R-:W-:Y:S01]  /*5d90*/  CS2R R28, SRZ ;  /* 0x00000000001c7805 */ /* 0x000fe2000001ff00 */
[----:B------:R-:W-:Y:S01]  /*5da0*/  IMAD.MOV.U32 R48, RZ, RZ, RZ ;  /* 0x000000ffff307224 */ /* 0x000fe200078e00ff */
        /* <DEDUP_REMOVED lines=9> */
[----:B------:R-:W-:Y:S01]  /*5e40*/  IMAD.MOV.U32 R132, RZ, RZ, RZ ;  /* 0x000000ffff847224 */ /* 0x000fe200078e00ff */
        /* <DEDUP_REMOVED lines=8> */
[----:B------:R-:W-:Y:S01]  /*5ed0*/  IMAD.MOV.U32 R7, RZ, RZ, RZ ;  /* 0x000000ffff077224 */ /* 0x000fe200078e00ff */
[----:B------:R-:W-:Y:S01]  /*5ee0*/  MOV R116, RZ ;  /* 0x000000ff00747202 */ /* 0x000fe20000000f00 */
[----:B------:R-:W-:Y:S01]  /*5ef0*/  CS2R R114, SRZ ;  /* 0x0000000000727805 */ /* 0x000fe2000001ff00 */
[----:B------:R-:W-:Y:S01]  /*5f00*/  CS2R R112, SRZ ;  /* 0x0000000000707805 */ /* 0x000fe2000001ff00 */
[----:B------:R-:W-:Y:S01]  /*5f10*/  CS2R R110, SRZ ;  /* 0x00000000006e7805 */ /* 0x000fe2000001ff00 */
[----:B------:R-:W-:Y:S01]  /*5f20*/  CS2R R108, SRZ ;  /* 0x00000000006c7805 */ /* 0x000fe2000001ff00 */
[----:B------:R-:W-:Y:S01]  /*5f30*/  CS2R R106, SRZ ;  /* 0x00000000006a7805 */ /* 0x000fe2000001ff00 */
[----:B------:R-:W-:Y:S01]  /*5f40*/  CS2R R104, SRZ ;  /* 0x0000000000687805 */ /* 0x000fe2000001ff00 */
[----:B------:R-:W-:Y:S05]  /*5f50*/  @!P0 BRA `(.L_x_563) ;  /* 0x000115c000008947 */ /* 0x000fea0003800000 */
[----:B------:R-:W-:-:S04]  /*5f60*/  ISETP.NE.U32.AND P0, PT, RZ, c[0x0][0x340], PT ;  /* 0x0000d000ff007a0c */ /* 0x000fc80003f05070 */
[----:B------:R-:W-:-:S13]  /*5f70*/  ISETP.NE.AND.EX P0, PT, RZ, c[0x0][0x344], PT, P0 ;  /* 0x0000d100ff007a0c */ /* 0x000fda0003f05300 */
[----:B------:R-:W-:-:S04]  /*5f80*/  @P0 IMAD.MOV.U32 R2, RZ, RZ, 0x4 ;  /* 0x00000004ff020424 */ /* 0x000fc800078e00ff */
[----:B------:R-:W-:-:S05]  /*5f90*/  @P0 IMAD.WIDE R2, R243, R2, c[0x0][0x340] ;  /* 0x0000d000f3020625 */ /* 0x000fca00078e0202 */
[----:B------:R1:W2:Y:S01]  /*5fa0*/  @P0 LDG.E R21, [R2.64] ;  /* 0x0000000602150981 */ /* 0x0002a2000c1e1900 */
[----:B------:R-:W-:Y:S01]  /*5fb0*/  SHF.R.S32.HI R0, RZ, 0x1f, R147 ;  /* 0x0000001fff007819 */ /* 0x000fe20000011493 */
[----:B------:R-:W-:Y:S01]  /*5fc0*/  IMAD R5, R166, c[0x0][0x1b8], RZ ;  /* 0x00006e00a6057a24 */ /* 0x000fe200078e02ff */
[----:B------:R-:W-:Y:S01]  /*5fd0*/  SHF.R.S32.HI R116, RZ, 0x1f, R164 ;  /* 0x0000001fff747819 */ /* 0x000fe200000114a4 */
[----:B------:R-:W-:Y:S01]  /*5fe0*/  IMAD R44, R242, c[0x0][0x2c4], RZ ;  /* 0x0000b100f22c7a24 */ /* 0x000fe200078e02ff */
[----:B------:R-:W-:Y:S01]  /*5ff0*/  ISETP.NE.U32.AND P2, PT, RZ, c[0x0][0x348], PT ;  /* 0x0000d200ff007a0c */ /* 0x000fe20003f45070 */
[----:B------:R-:W-:Y:S01]  /*6000*/  IMAD R0, R0, c[0x0][0x178], RZ ;  /* 0x00005e0000007a24 */ /* 0x000fe200078e02ff */
[CC--:B------:R-:W-:Y:S01]  /*6010*/  LEA.HI R4, R116.reuse, R164.reuse, RZ, 0x3 ;  /* 0x000000a474047211 */ /* 0x0c0fe200078f18ff */
[----:B------:R-:W-:Y:S01]  /*6020*/  IMAD R5, R251, c[0x0][0x1bc], R5 ;  /* 0x00006f00fb057a24 */ /* 0x000fe200078e0205 */
[----:B------:R-:W-:Y:S01]  /*6030*/  LEA.HI R11, R116, R164, RZ, 0x4 ;  /* 0x000000a4740b7211 */ /* 0x000fe200078f20ff */
[----:B------:R-:W-:Y:S01]  /*6040*/  IMAD R0, R147, c[0x0][0x17c], R0 ;  /* 0x00005f0093007a24 */ /* 0x000fe200078e0200 */
[----:B------:R-:W-:Y:S01]  /*6050*/  SHF.R.S32.HI R93, RZ, 0x3, R4 ;  /* 0x00000003ff5d7819 */ /* 0x000fe20000011404 */
[----:B------:R-:W-:Y:S01]  /*6060*/  BSSY B0, `(.L_x_564) ;  /* 0x0000089000007945 */ /* 0x000fe20003800000 */
[----:B------:R-:W-:-:S02]  /*6070*/  SHF.R.S32.HI R9, RZ, 0x4, R11 ;  /* 0x00000004ff097819 */ /* 0x000fc4000001140b */
[----:B------:R-:W-:Y:S02]  /*6080*/  SHF.R.S32.HI R20, RZ, 0x1f, R243 ;  /* 0x0000001fff147819 */ /* 0x000fe400000114f3 */
[----:B------:R-:W-:Y:S02]  /*6090*/  LEA.HI R6, R11, R9, RZ, 0x1 ;  /* 0x000000090b067211 */ /* 0x000fe400078f08ff */
[----:B------:R-:W-:Y:S02]  /*60a0*/  ISETP.NE.AND.EX P2, PT, RZ, c[0x0][0x34c], PT, P2 ;  /* 0x0000d300ff007a0c */ /* 0x000fe40003f45320 */
[----:B------:R-:W-:Y:S02]  /*60b0*/  LOP3.LUT R6, R6, 0xfffffffe, RZ, 0xc0, !PT ;  /* 0xfffffffe06067812 */ /* 0x000fe400078ec0ff */
[----:B------:R-:W-:Y:S01]  /*60c0*/  SEL R12, R20, RZ, !P2 ;  /* 0x000000ff140c7207 */ /* 0x000fe20005000000 */
[----:B-1----:R-:W-:-:S04]  /*60d0*/  IMAD.WIDE.U32 R2, R147, c[0x0][0x178], RZ ;  /* 0x00005e0093027a25 */ /* 0x002fc800078e00ff */
[----:B------:R-:W-:Y:S01]  /*60e0*/  IMAD.IADD R3, R3, 0x1, R0 ;  /* 0x0000000103037824 */ /* 0x000fe200078e0200 */
[----:B------:R-:W-:Y:S01]  /*60f0*/  LOP3.LUT R0, R4, 0xfffffff8, RZ, 0xc0, !PT ;  /* 0xfffffff804007812 */ /* 0x000fe200078ec0ff */
[----:B------:R-:W-:Y:S02]  /*6100*/  IMAD.SHL.U32 R4, R93, 0x40, RZ ;  /* 0x000000405d047824 */ /* 0x000fe400078e00ff */
[----:B------:R-:W-:Y:S01]  /*6110*/  IMAD.IADD R112, R9, 0x1, -R6 ;  /* 0x0000000109707824 */ /* 0x000fe200078e0a06 */
[----:B------:R-:W-:Y:S01]  /*6120*/  SEL R6, R243, RZ, !P2 ;  /* 0x000000fff3067207 */ /* 0x000fe20005000000 */
[----:B------:R-:W-:Y:S01]  /*6130*/  IMAD.IADD R92, R164, 0x1, -R0 ;  /* 0x00000001a45c7824 */ /* 0x000fe200078e0a00 */
[----:B------:R-:W-:Y:S01]  /*6140*/  LOP3.LUT R0, R4, 0x1c0, RZ, 0xc0, !PT ;  /* 0x000001c004007812 */ /* 0x000fe200078ec0ff */
[----:B------:R-:W-:-:S03]  /*6150*/  IMAD.WIDE.U32 R2, R251, c[0x0][0x1b8], R2 ;  /* 0x00006e00fb027a25 */ /* 0x000fc600078e0002 */
[C---:B------:R-:W-:Y:S01]  /*6160*/  SHF.L.U32 R10, R92.reuse, 0x3, RZ ;  /* 0x000000035c0a7819 */ /* 0x040fe200000006ff */
[----:B------:R-:W-:Y:S02]  /*6170*/  IMAD R9, R92, 0x20, R93 ;  /* 0x000000205c097824 */ /* 0x000fe400078e025d */
[----:B------:R-:W-:Y:S01]  /*6180*/  IMAD.IADD R3, R3, 0x1, R5 ;  /* 0x0000000103037824 */ /* 0x000fe200078e0205 */
[----:B------:R-:W-:Y:S01]  /*6190*/  IADD3 R4, R10, 0x80, RZ ;  /* 0x000000800a047810 */ /* 0x000fe20007ffe0ff */
[----:B------:R-:W-:Y:S01]  /*61a0*/  IMAD.IADD R9, R244, 0x1, R9 ;  /* 0x00000001f4097824 */ /* 0x000fe200078e0209 */
[----:B------:R-:W-:Y:S01]  /*61b0*/  LOP3.LUT R7, R0, 0x38, R10, 0xf8, !PT ;  /* 0x0000003800077812 */ /* 0x000fe200078ef80a */
[----:B------:R-:W-:Y:S01]  /*61c0*/  IMAD R14, R12, c[0x0][0x1c0], RZ ;  /* 0x000070000c0e7a24 */ /* 0x000fe200078e02ff */
[----:B------:R-:W-:Y:S01]  /*61d0*/  SHF.R.U32.HI R0, RZ, 0x3, R0 ;  /* 0x00000003ff007819 */ /* 0x000fe20000011600 */
[----:B------:R-:W-:Y:S01]  /*61e0*/  @P3 IMAD.HI.U32 R5, R9, c[0x0][0x2c8], RZ ;  /* 0x0000b20009053a27 */ /* 0x000fe200078e00ff */
[----:B------:R-:W-:-:S02]  /*61f0*/  ISETP.GE.AND P1, PT, R4, c[0x0][0x1d4], PT ;  /* 0x0000750004007a0c */ /* 0x000fc40003f26270 */
[----:B------:R-:W-:Y:S01]  /*6200*/  LOP3.LUT R17, R7, R0, RZ, 0x3c, !PT ;  /* 0x0000000007117212 */ /* 0x000fe200078e3cff */
[----:B------:R-:W-:Y:S01]  /*6210*/  IMAD.WIDE.U32 R2, R6, c[0x0][0x1c0], R2 ;  /* 0x0000700006027a25 */ /* 0x000fe200078e0002 */
[----:B------:R-:W-:Y:S02]  /*6220*/  P2R R240, PR, RZ, 0x2 ;  /* 0x00000002fff07803 */ /* 0x000fe40000000000 */
[----:B------:R-:W-:Y:S02]  /*6230*/  SHF.R.S32.HI R4, RZ, 0x1f, R8 ;  /* 0x0000001fff047819 */ /* 0x000fe40000011408 */
[----:B------:R-:W-:Y:S02]  /*6240*/  IADD3 R0, P1, R93, R8, RZ ;  /* 0x000000085d007210 */ /* 0x000fe40007f3e0ff */
[----:B------:R-:W-:Y:S02]  /*6250*/  LOP3.LUT R7, R11, 0xfffffff0, RZ, 0xc0, !PT ;  /* 0xfffffff00b077812 */ /* 0x000fe400078ec0ff */
[----:B------:R-:W-:-:S02]  /*6260*/  LEA.HI.X.SX32 R4, R93, R4, 0x1, P1 ;  /* 0x000000045d047211 */ /* 0x000fc400008f0eff */
[----:B------:R-:W-:Y:S01]  /*6270*/  MOV R8, R9 ;  /* 0x0000000900087202 */ /* 0x000fe20000000f00 */
[----:B------:R-:W-:Y:S01]  /*6280*/  IMAD.IADD R7, R164, 0x1, -R7 ;  /* 0x00000001a4077824 */ /* 0x000fe200078e0a07 */
[----:B------:R-:W-:Y:S01]  /*6290*/  @P3 SHF.R.U32.HI R8, RZ, c[0x0][0x2cc], R5 ;  /* 0x0000b300ff083a19 */ /* 0x000fe20000011605 */
[C---:B------:R-:W-:Y:S01]  /*62a0*/  IMAD R5, R4.reuse, c[0x0][0x1e0], RZ ;  /* 0x0000780004057a24 */ /* 0x040fe200078e02ff */
[----:B------:R-:W-:Y:S01]  /*62b0*/  SHF.R.S32.HI R11, RZ, 0x1f, R10 ;  /* 0x0000001fff0b7819 */ /* 0x000fe2000001140a */
[----:B------:R-:W-:Y:S01]  /*62c0*/  IMAD R4, R4, c[0x0][0x208], RZ ;  /* 0x0000820004047a24 */ /* 0x000fe200078e02ff */
[----:B------:R-:W-:Y:S01]  /*62d0*/  SHF.R.S32.HI R15, RZ, 0x1f, R7 ;  /* 0x0000001fff0f7819 */ /* 0x000fe20000011407 */
[C---:B------:R-:W-:Y:S01]  /*62e0*/  IMAD R16, R0.reuse, c[0x0][0x1e4], R5 ;  /* 0x0000790000107a24 */ /* 0x040fe200078e0205 */
[----:B------:R-:W-:Y:S01]  /*62f0*/  ISETP.NE.U32.AND P1, PT, RZ, c[0x0][0x350], PT ;  /* 0x0000d400ff007a0c */ /* 0x000fe20003f25070 */
[C---:B------:R-:W-:Y:S01]  /*6300*/  IMAD R19, R0.reuse, c[0x0][0x20c], R4 ;  /* 0x0000830000137a24 */ /* 0x040fe200078e0204 */
[----:B------:R-:W-:Y:S01]  /*6310*/  LEA.HI R18, R15, R7, RZ, 0x3 ;  /* 0x000000070f127211 */ /* 0x000fe200078f18ff */
[----:B------:R-:W-:Y:S01]  /*6320*/  IMAD.WIDE.U32 R4, R0, c[0x0][0x1e0], R10 ;  /* 0x0000780000047a25 */ /* 0x000fe200078e000a */
[----:B------:R-:W-:-:S02]  /*6330*/  ISETP.NE.AND.EX P1, PT, RZ, c[0x0][0x354], PT, P1 ;  /* 0x0000d500ff007a0c */ /* 0x000fc40003f25310 */
[----:B------:R-:W-:Y:S01]  /*6340*/  ISETP.GE.AND P5, PT, R10, c[0x0][0x1d4], PT ;  /* 0x000075000a007a0c */ /* 0x000fe20003fa6270 */
[----:B------:R-:W-:Y:S01]  /*6350*/  IMAD.WIDE.U32 R12, R0, c[0x0][0x208], R10 ;  /* 0x00008200000c7a25 */ /* 0x000fe200078e000a */
[----:B------:R-:W-:Y:S02]  /*6360*/  LEA.HI R0, R116, R164, RZ, 0x6 ;  /* 0x000000a474007211 */ /* 0x000fe400078f30ff */
[----:B------:R-:W-:Y:S01]  /*6370*/  IADD3 R5, R5, R16, RZ ;  /* 0x0000001005057210 */ /* 0x000fe20007ffe0ff */
[----:B------:R-:W-:Y:S02]  /*6380*/  IMAD R15, R6, c[0x0][0x1c4], R14 ;  /* 0x00007100060f7a24 */ /* 0x000fe400078e020e */
[----:B------:R-:W-:Y:S01]  /*6390*/  IMAD.SHL.U32 R6, R0, 0x8, RZ ;  /* 0x0000000800067824 */ /* 0x000fe200078e00ff */
[----:B------:R-:W-:Y:S01]  /*63a0*/  LOP3.LUT R0, R18, 0xfffffff8, RZ, 0xc0, !PT ;  /* 0xfffffff812007812 */ /* 0x000fe200078ec0ff */
[----:B------:R-:W-:Y:S02]  /*63b0*/  IMAD.MOV R14, RZ, RZ, -R8 ;  /* 0x000000ffff0e7224 */ /* 0x000fe400078e0a08 */
[----:B------:R-:W-:Y:S01]  /*63c0*/  IMAD.IADD R3, R3, 0x1, R15 ;  /* 0x0000000103037824 */ /* 0x000fe200078e020f */
[----:B------:R-:W-:Y:S01]  /*63d0*/  LOP3.LUT R209, R17, 0xfffffe00, R6, 0xf8, !PT ;  /* 0xfffffe0011d17812 */ /* 0x000fe200078ef806 */
[----:B------:R-:W-:Y:S01]  /*63e0*/  IMAD.IADD R0, R7, 0x1, -R0 ;  /* 0x0000000107007824 */ /* 0x000fe200078e0a00 */
[----:B------:R-:W-:Y:S01]  /*63f0*/  SHF.R.S32.HI R6, RZ, 0x1f, R8 ;  /* 0x0000001fff067819 */ /* 0x000fe20000011408 */
[----:B------:R-:W-:Y:S01]  /*6400*/  IMAD R14, R14, c[0x0][0x2c4], R9 ;  /* 0x0000b1000e0e7a24 */ /* 0x000fe200078e0209 */
[----:B------:R-:W-:Y:S01]  /*6410*/  SHF.L.U32 R15, R112, 0x3, RZ ;  /* 0x00000003700f7819 */ /* 0x000fe200000006ff */
[C---:B------:R-:W-:Y:S01]  /*6420*/  IMAD.SHL.U32 R9, R0.reuse, 0x40, RZ ;  /* 0x0000004000097824 */ /* 0x040fe200078e00ff */
[----:B------:R-:W-:Y:S01]  /*6430*/  LOP3.LUT P3, RZ, R0, 0x4, RZ, 0xc0, !PT ;  /* 0x0000000400ff7812 */ /* 0x000fe2000786c0ff */
[----:B------:R-:W-:Y:S01]  /*6440*/  IMAD.WIDE.U32 R2, R8, c[0x0][0x1b0], R2 ;  /* 0x00006c0008027a25 */ /* 0x000fe200078e0002 */
[----:B------:R-:W-:-:S02]  /*6450*/  LOP3.LUT P2, RZ, R0, 0x2, RZ, 0xc0, !PT ;  /* 0x0000000200ff7812 */ /* 0x000fc4000784c0ff */
[----:B------:R-:W-:Y:S01]  /*6460*/  LOP3.LUT R9, R9, 0x1c0, RZ, 0xc0, !PT ;  /* 0x000001c009097812 */ /* 0x000fe200078ec0ff */
[----:B------:R-:W-:Y:S02]  /*6470*/  IMAD R0, R6, c[0x0][0x1b0], RZ ;  /* 0x00006c0006007a24 */ /* 0x000fe400078e02ff */
[----:B------:R-:W-:Y:S01]  /*6480*/  IMAD.WIDE.U32 R6, R251, c[0x0][0x1e8], R4 ;  /* 0x00007a00fb067a25 */ /* 0x000fe200078e0004 */
[----:B------:R-:W-:-:S03]  /*6490*/  MOV R4, R12 ;  /* 0x0000000c00047202 */ /* 0x000fc60000000f00 */
[----:B------:R-:W-:Y:S01]  /*64a0*/  IMAD R17, R8, c[0x0][0x1b4], R0 ;  /* 0x00006d0008117a24 */ /* 0x000fe200078e0200 */
[----:B------:R-:W-:Y:S01]  /*64b0*/  LOP3.LUT R0, R9, 0x8, R15, 0xf8, !PT ;  /* 0x0000000809007812 */ /* 0x000fe200078ef80f */
[----:B------:R-:W-:Y:S01]  /*64c0*/  IMAD R16, R166, c[0x0][0x1e8], RZ ;  /* 0x00007a00a6107a24 */ /* 0x000fe200078e02ff */
[----:B------:R-:W-:Y:S01]  /*64d0*/  SHF.R.U32.HI R9, RZ, 0x3, R9 ;  /* 0x00000003ff097819 */ /* 0x000fe20000011609 */
[----:B------:R-:W-:Y:S02]  /*64e0*/  IMAD.MOV.U32 R12, RZ, RZ, R6 ;  /* 0x000000ffff0c7224 */ /* 0x000fe400078e0006 */
[----:B------:R-:W-:Y:S01]  /*64f0*/  IMAD.IADD R5, R13, 0x1, R19 ;  /* 0x000000010d057824 */ /* 0x000fe200078e0213 */
[----:B------:R-:W-:Y:S01]  /*6500*/  LOP3.LUT R15, R0, R9, RZ, 0x3c, !PT ;  /* 0x00000009000f7212 */ /* 0x000fe200078e3cff */
[----:B------:R-:W-:Y:S01]  /*6510*/  IMAD R6, R166, c[0x0][0x210], RZ ;  /* 0x00008400a6067a24 */ /* 0x000fe200078e02ff */
[----:B------:R-:W-:Y:S01]  /*6520*/  SHF.R.S32.HI R0, RZ, 0x1f, R14 ;  /* 0x0000001fff007819 */ /* 0x000fe2000001140e */
[----:B------:R-:W-:-:S02]  /*6530*/  IMAD.IADD R3, R3, 0x1, R17 ;  /* 0x0000000103037824 */ /* 0x000fc400078e0211 */
[C---:B------:R-:W-:Y:S02]  /*6540*/  IMAD R16, R251.reuse, c[0x0][0x1ec], R16 ;  /* 0x00007b00fb107a24 */ /* 0x040fe400078e0210 */
[----:B------:R-:W-:Y:S02]  /*6550*/  IMAD R0, R0, c[0x0][0x1a8], RZ ;  /* 0x00006a0000007a24 */ /* 0x000fe400078e02ff */
[C---:B------:R-:W-:Y:S02]  /*6560*/  IMAD R6, R251.reuse, c[0x0][0x214], R6 ;  /* 0x00008500fb067a24 */ /* 0x040fe400078e0206 */
[----:B------:R-:W-:-:S04]  /*6570*/  IMAD.WIDE.U32 R4, R251, c[0x0][0x210], R4 ;  /* 0x00008400fb047a25 */ /* 0x000fc800078e0004 */
[C---:B------:R-:W-:Y:S02]  /*6580*/  IMAD R0, R14.reuse, c[0x0][0x1ac], R0 ;  /* 0x00006b000e007a24 */ /* 0x040fe400078e0200 */
[----:B------:R-:W-:-:S04]  /*6590*/  IMAD.WIDE.U32 R2, R14, c[0x0][0x1a8], R2 ;  /* 0x00006a000e027a25 */ /* 0x000fc800078e0002 */
[----:B------:R-:W-:Y:S02]  /*65a0*/  IMAD.IADD R13, R16, 0x1, R7 ;  /* 0x00000001100d7824 */ /* 0x000fe400078e0207 */
[----:B------:R-:W-:Y:S01]  /*65b0*/  IMAD.IADD R7, R6, 0x1, R5 ;  /* 0x0000000106077824 */ /* 0x000fe200078e0205 */
[----:B------:R-:W-:Y:S01]  /*65c0*/  MOV R6, R4 ;  /* 0x0000000400067202 */ /* 0x000fe20000000f00 */
[----:B------:R-:W-:Y:S02]  /*65d0*/  IMAD.SHL.U32 R5, R18, 0x40, RZ ;  /* 0x0000004012057824 */ /* 0x000fe400078e00ff */
[----:B------:R-:W-:Y:S02]  /*65e0*/  IMAD.IADD R3, R3, 0x1, R0 ;  /* 0x0000000103037824 */ /* 0x000fe400078e0200 */
[----:B------:R-:W-:Y:S01]  /*65f0*/  IMAD.IADD R16, R244, 0x1, R93 ;  /* 0x00000001f4107824 */ /* 0x000fe200078e025d */
[----:B------:R-:W-:Y:S02]  /*6600*/  LOP3.LUT R4, R15, 0xfffffe00, R5, 0xf8, !PT ;  /* 0xfffffe000f047812 */ /* 0x000fe400078ef805 */
[----:B------:R-:W-:-:S04]  /*6610*/  SHF.L.U32 R15, R92, 0x3, RZ ;  /* 0x000000035c0f7819 */ /* 0x000fc800000006ff */
[----:B------:R-:W-:Y:S02]  /*6620*/  IADD3 R5, R15, 0x80, RZ ;  /* 0x000000800f057810 */ /* 0x000fe40007ffe0ff */
[--C-:B--2---:R-:W-:Y:S01]  /*6630*/  @P0 SHF.R.S32.HI R9, RZ, 0x1f, R21.reuse ;  /* 0x0000001fff090819 */ /* 0x104fe20000011415 */
[----:B------:R-:W-:Y:S01]  /*6640*/  @P0 IMAD.MOV.U32 R8, RZ, RZ, R21 ;  /* 0x000000ffff080224 */ /* 0x000fe200078e0015 */
[----:B------:R-:W-:Y:S01]  /*6650*/  @!P0 MOV R9, R20 ;  /* 0x0000001400098202 */ /* 0x000fe20000000f00 */
[----:B------:R-:W-:Y:S01]  /*6660*/  @!P0 IMAD.MOV.U32 R8, RZ, RZ, R243 ;  /* 0x000000ffff088224 */ /* 0x000fe200078e00f3 */
[C---:B------:R-:W-:Y:S02]  /*6670*/  LEA R18, P0, R2.reuse, c[0x0][0x160], 0x1 ;  /* 0x0000580002127a11 */ /* 0x040fe400078008ff */
[----:B------:R-:W-:Y:S02]  /*6680*/  SEL R0, R9, RZ, !P1 ;  /* 0x000000ff09007207 */ /* 0x000fe40004800000 */
[----:B------:R-:W-:Y:S01]  /*6690*/  LEA.HI.X R17, R2, c[0x0][0x164], R3, 0x1, P0 ;  /* 0x0000590002117a11 */ /* 0x000fe200000f0c03 */
[----:B------:R-:W-:Y:S01]  /*66a0*/  IMAD.MOV.U32 R3, RZ, RZ, 0x10 ;  /* 0x00000010ff037424 */ /* 0x000fe200078e00ff */
[----:B------:R-:W-:Y:S01]  /*66b0*/  ISETP.GE.AND P0, PT, R16, R44, PT ;  /* 0x0000002c1000720c */ /* 0x000fe20003f06270 */
[----:B------:R-:W-:Y:S01]  /*66c0*/  IMAD R2, R0, c[0x0][0x1f0], RZ ;  /* 0x00007c0000027a24 */ /* 0x000fe200078e02ff */
[----:B------:R-:W-:Y:S01]  /*66d0*/  SEL R8, R8, RZ, !P1 ;  /* 0x000000ff08087207 */ /* 0x000fe20004800000 */
[----:B------:R-:W-:Y:S01]  /*66e0*/  IMAD R0, R0, c[0x0][0x218], RZ ;  /* 0x0000860000007a24 */ /* 0x000fe200078e02ff */
[----:B------:R-:W-:-:S02]  /*66f0*/  SEL R3, R3, 0xfffffff0, !P2 ;  /* 0xfffffff003037807 */ /* 0x000fc40005000000 */
[----:B------:R-:W-:Y:S01]  /*6700*/  ISETP.GE.AND P1, PT, R15, c[0x0][0x198], PT ;  /* 0x000066000f007a0c */ /* 0x000fe20003f26270 */
[C---:B------:R-:W-:Y:S02]  /*6710*/  IMAD R14, R8.reuse, c[0x0][0x1f4], R2 ;  /* 0x00007d00080e7a24 */ /* 0x040fe400078e0202 */
[----:B------:R-:W-:Y:S02]  /*6720*/  IMAD.MOV.U32 R2, RZ, RZ, 0x20 ;  /* 0x00000020ff027424 */ /* 0x000fe400078e00ff */
[----:B------:R-:W-:Y:S01]  /*6730*/  IMAD R9, R8, c[0x0][0x21c], R0 ;  /* 0x0000870008097a24 */ /* 0x000fe200078e0200 */
[----:B------:R-:W-:Y:S01]  /*6740*/  IADD3 R0, R10, 0x40, RZ ;  /* 0x000000400a007810 */ /* 0x000fe20007ffe0ff */
[----:B------:R-:W-:Y:S01]  /*6750*/  IMAD.WIDE.U32 R228, R8, c[0x0][0x1f0], R12 ;  /* 0x00007c0008e47a25 */ /* 0x000fe200078e000c */
[----:B------:R-:W-:Y:S02]  /*6760*/  SEL R2, R2, 0xffffffe0, !P3 ;  /* 0xffffffe002027807 */ /* 0x000fe40005800000 */
[----:B------:R-:W-:Y:S01]  /*6770*/  ISETP.GE.AND P6, PT, R0, c[0x0][0x1d4], PT ;  /* 0x0000750000007a0c */ /* 0x000fe20003fc6270 */
[----:B------:R-:W-:Y:S01]  /*6780*/  IMAD.WIDE.U32 R236, R8, c[0x0][0x218], R6 ;  /* 0x0000860008ec7a25 */ /* 0x000fe200078e0006 */
[----:B------:R-:W-:Y:S01]  /*6790*/  ISETP.GE.AND P2, PT, R0, c[0x0][0x198], PT ;  /* 0x0000660000007a0c */ /* 0x000fe20003f46270 */
[----:B------:R1:W2:Y:S01]  /*67a0*/  SHFL.IDX PT, R6, R18, RZ, 0x181f ;  /* 0x00181fff12067589 */ /* 0x0002a200000e0000 */
[----:B------:R-:W-:Y:S01]  /*67b0*/  ISETP.GE.AND P3, PT, R5, c[0x0][0x198], PT ;  /* 0x0000660005007a0c */ /* 0x000fe20003f66270 */
[----:B------:R-:W-:-:S02]  /*67c0*/  IMAD.IADD R231, R229, 0x1, R14 ;  /* 0x00000001e5e77824 */ /* 0x000fc400078e020e */
[----:B------:R1:W3:Y:S01]  /*67d0*/  SHFL.IDX PT, R7, R17, RZ, 0x181f ;  /* 0x00181fff11077589 */ /* 0x0002e200000e0000 */
[----:B------:R-:W-:Y:S01]  /*67e0*/  IMAD.IADD R233, R237, 0x1, R9 ;  /* 0x00000001ede97824 */ /* 0x000fe200078e0209 */
[----:B------:R-:W-:Y:S05]  /*67f0*/  @P0 BRA `(.L_x_565) ;  /* 0x000000f000000947 */ /* 0x000fea0003800000 */
[----:B------:R-:W-:Y:S02]  /*6800*/  SHF.R.S32.HI R12, RZ, 0x1f, R0 ;  /* 0x0000001fff0c7819 */ /* 0x000fe40000011400 */
[----:B------:R-:W-:Y:S02]  /*6810*/  SHF.R.S32.HI R13, RZ, 0x1f, R5 ;  /* 0x0000001fff0d7819 */ /* 0x000fe40000011405 */
[----:B------:R-:W-:Y:S02]  /*6820*/  LEA.HI R12, R12, R0, RZ, 0x3 ;  /* 0x000000000c0c7211 */ /* 0x000fe400078f18ff */
[----:B------:R-:W-:Y:S02]  /*6830*/  LEA.HI R5, R13, R5, RZ, 0x3 ;  /* 0x000000050d057211 */ /* 0x000fe400078f18ff */
[----:B--2---:R-:W-:-:S02]  /*6840*/  LEA R8, P0, R15, R6, 0x1 ;  /* 0x000000060f087211 */ /* 0x004fc400078008ff */
[----:B------:R-:W-:Y:S02]  /*6850*/  LOP3.LUT R12, R12, 0xfffffff8, RZ, 0xc0, !PT ;  /* 0xfffffff80c0c7812 */ /* 0x000fe400078ec0ff */
[----:B------:R-:W-:Y:S01]  /*6860*/  LOP3.LUT R14, R5, 0xfffffff8, RZ, 0xc0, !PT ;  /* 0xfffffff8050e7812 */ /* 0x000fe200078ec0ff */
[----:B------:R-:W-:Y:S01]  /*6870*/  IMAD.SHL.U32 R5, R209, 0x2, RZ ;  /* 0x00000002d1057824 */ /* 0x000fe200078e00ff */
[----:B---3--:R-:W-:Y:S01]  /*6880*/  LEA.HI.X R9, R15, R7, R11, 0x1, P0 ;  /* 0x000000070f097211 */ /* 0x008fe200000f0c0b */
[----:B------:R-:W-:-:S04]  /*6890*/  IMAD.WIDE R12, R12, 0x2, R6 ;  /* 0x000000020c0c7825 */ /* 0x000fc800078e0206 */
[----:B------:R-:W-:Y:S01]  /*68a0*/  IMAD.WIDE R6, R14, 0x2, R6 ;  /* 0x000000020e067825 */ /* 0x000fe200078e0206 */
[----:B------:R-:W-:Y:S01]  /*68b0*/  @!PT LDS RZ, [RZ] ;  /* 0x00000000fffff984 */ /* 0x000fe20000000800 */
[----:B------:R2:W-:Y:S04]  /*68c0*/  LDGSTS.E.BYPASS.LTC128B.128 [R5+0xc100], [R8.64], !P1 ;  /* 0x0c10000008057fae */ /* 0x0005e8000c901d46 */
[----:B------:R2:W-:Y:S04]  /*68d0*/  LDGSTS.E.BYPASS.LTC128B.128 [R5+0x10100], [R12.64], !P2 ;  /* 0x101000000c057fae */ /* 0x0005e8000d101d46 */
[----:B------:R2:W-:Y:S02]  /*68e0*/  LDGSTS.E.BYPASS.LTC128B.128 [R5+0x14100], [R6.64], !P3 ;  /* 0x1410000006057fae */ /* 0x0005e4000d901d46 */
.L_x_565:
[----:B------:R-:W-:Y:S05]  /*68f0*/  BSYNC B0 ;  /* 0x0000000000007941 */ /* 0x000fea0003800000 */
.L_x_564:
[----:B--2---:R-:W-:Y:S01]  /*6900*/  IADD3 R5, R16, 0x20, RZ ;  /* 0x0000002010057810 */ /* 0x004fe20007ffe0ff */
[----:B---3--:R2:W3:Y:S01]  /*6910*/  SHFL.IDX PT, R7, R17, 0x1, 0x181f ;  /* 0x00381f0011077f89 */ /* 0x0084e200000e0000 */
[----:B------:R-:W-:Y:S02]  /*6920*/  BSSY B0, `(.L_x_566) ;  /* 0x0000014000007945 */ /* 0x000fe40003800000 */
[----:B------:R-:W-:Y:S01]  /*6930*/  ISETP.GE.AND P0, PT, R5, R44, PT ;  /* 0x0000002c0500720c */ /* 0x000fe20003f06270 */
[----:B------:R2:W4:-:S12]  /*6940*/  SHFL.IDX PT, R6, R18, 0x1, 0x181f ;  /* 0x00381f0012067f89 */ /* 0x00051800000e0000 */
[----:B------:R-:W-:Y:S05]  /*6950*/  @P0 BRA `(.L_x_567) ;  /* 0x0000010000000947 */ /* 0x000fea0003800000 */
[----:B------:R-:W-:Y:S02]  /*6960*/  IADD3 R13, R15, 0x80, RZ ;  /* 0x000000800f0d7810 */ /* 0x000fe40007ffe0ff */
[----:B------:R-:W-:Y:S02]  /*6970*/  SHF.R.S32.HI R5, RZ, 0x1f, R0 ;  /* 0x0000001fff057819 */ /* 0x000fe40000011400 */
[----:B------:R-:W-:Y:S02]  /*6980*/  SHF.R.S32.HI R14, RZ, 0x1f, R13 ;  /* 0x0000001fff0e7819 */ /* 0x000fe4000001140d */
[----:B------:R-:W-:Y:S02]  /*6990*/  LEA.HI R12, R5, R0, RZ, 0x3 ;  /* 0x00000000050c7211 */ /* 0x000fe400078f18ff */
[----:B------:R-:W-:Y:S02]  /*69a0*/  LEA.HI R5, R14, R13, RZ, 0x3 ;  /* 0x0000000d0e057211 */ /* 0x000fe400078f18ff */
[----:B----4-:R-:W-:-:S02]  /*69b0*/  LEA R8, P0, R15, R6, 0x1 ;  /* 0x000000060f087211 */ /* 0x010fc400078008ff */
        /* <DEDUP_REMOVED lines=10> */
.L_x_567:
[----:B------:R-:W-:Y:S05]  /*6a60*/  BSYNC B0 ;  /* 0x0000000000007941 */ /* 0x000fea0003800000 */
.L_x_566:
[----:B---3--:R-:W-:Y:S01]  /*6a70*/  IADD3 R5, R16, 0x40, RZ ;  /* 0x0000004010057810 */ /* 0x008fe20007ffe0ff */
[----:B------:R3:W1:Y:S01]  /*6a80*/  SHFL.IDX PT, R7, R17, 0x2, 0x181f ;  /* 0x00581f0011077f89 */ /* 0x00066200000e0000 */
[----:B------:R-:W-:Y:S02]  /*6a90*/  BSSY B0, `(.L_x_568) ;  /* 0x0000014000007945 */ /* 0x000fe40003800000 */
[----:B------:R-:W-:Y:S01]  /*6aa0*/  ISETP.GE.AND P0, PT, R5, R44, PT ;  /* 0x0000002c0500720c */ /* 0x000fe20003f06270 */
[----:B----4-:R3:W4:-:S12]  /*6ab0*/  SHFL.IDX PT, R6, R18, 0x2, 0x181f ;  /* 0x00581f0012067f89 */ /* 0x01071800000e0000 */
        /* <DEDUP_REMOVED lines=10> */
[----:B-1----:R-:W-:Y:S01]  /*6b60*/  LEA.HI.X R9, R15, R7, R11, 0x1, P0 ;  /* 0x000000070f097211 */ /* 0x002fe200000f0c0b */
[----:B------:R-:W-:-:S04]  /*6b70*/  IMAD.WIDE R12, R12, 0x2, R6 ;  /* 0x000000020c0c7825 */ /* 0x000fc800078e0206 */
[----:B------:R-:W-:Y:S01]  /*6b80*/  IMAD.WIDE R6, R14, 0x2, R6 ;  /* 0x000000020e067825 */ /* 0x000fe200078e0206 */
[----:B------:R-:W-:Y:S01]  /*6b90*/  @!PT LDS RZ, [RZ] ;  /* 0x00000000fffff984 */ /* 0x000fe20000000800 */
[----:B------:R1:W-:Y:S04]  /*6ba0*/  LDGSTS.E.BYPASS.LTC128B.128 [R5+0xe100], [R8.64], !P1 ;  /* 0x0e10000008057fae */ /* 0x0003e8000c901d46 */
[----:B------:R1:W-:Y:S04]  /*6bb0*/  LDGSTS.E.BYPASS.LTC128B.128 [R5+0x12100], [R12.64], !P2 ;  /* 0x121000000c057fae */ /* 0x0003e8000d101d46 */
[----:B------:R1:W-:Y:S02]  /*6bc0*/  LDGSTS.E.BYPASS.LTC128B.128 [R5+0x16100], [R6.64], !P3 ;  /* 0x1610000006057fae */ /* 0x0003e4000d901d46 */
.L_x_569:
[----:B------:R-:W-:Y:S05]  /*6bd0*/  BSYNC B0 ;  /* 0x0000000000007941 */ /* 0x000fea0003800000 */
.L_x_568:
[----:B-1--4-:R-:W1:Y:S01]  /*6be0*/  SHFL.IDX PT, R6, R18, 0x3, 0x181f ;  /* 0x00781f0012067f89 */ /* 0x012e6200000e0000 */
[----:B------:R-:W-:Y:S01]  /*6bf0*/  IADD3 R5, R16, 0x60, RZ ;  /* 0x0000006010057810 */ /* 0x000fe20007ffe0ff */
[----:B------:R-:W-:Y:S01]  /*6c00*/  IMAD.IADD R10, R232, 0x1, -R93 ;  /* 0x00000001e80a7824 */ /* 0x000fe200078e0a5d */
[----:B------:R-:W-:Y:S01]  /*6c10*/  IADD3 R109, R153, -0x1, RZ ;  /* 0xffffffff996d7810 */ /* 0x000fe20007ffe0ff */
[----:B------:R-:W4:Y:S01]  /*6c20*/  SHFL.IDX PT, R7, R17, 0x3, 0x181f ;  /* 0x00781f0011077f89 */ /* 0x000f2200000e0000 */
[----:B------:R-:W-:Y:S01]  /*6c30*/  ISETP.GE.AND P0, PT, R5, R44, PT ;  /* 0x0000002c0500720c */ /* 0x000fe20003f06270 */
[----:B------:R-:W-:Y:S01]  /*6c40*/  IMAD.MOV.U32 R12, RZ, RZ, c[0x0][0x1e0] ;  /* 0x00007800ff0c7624 */ /* 0x000fe200078e00ff */
[----:B------:R-:W-:Y:S01]  /*6c50*/  SHF.R.S32.HI R111, RZ, 0x1f, R109 ;  /* 0x0000001fff6f7819 */ /* 0x000fe2000001146d */
[----:B------:R-:W-:Y:S01]  /*6c60*/  IMAD.MOV.U32 R246, RZ, RZ, 0x6 ;  /* 0x00000006fff67424 */ /* 0x000fe200078e00ff */
[----:B------:R-:W-:Y:S01]  /*6c70*/  LEA.HI R113, R116, R164, RZ, 0x5 ;  /* 0x000000a474717211 */ /* 0x000fe200078f28ff */
[C---:B------:R-:W-:Y:S01]  /*6c80*/  IMAD.SHL.U32 R118, R12.reuse, 0x40, RZ ;  /* 0x000000400c767824 */ /* 0x040fe200078e00ff */
[----:B------:R-:W-:Y:S01]  /*6c90*/  SEL R114, RZ, 0x1, P5 ;  /* 0x00000001ff727807 */ /* 0x000fe20002800000 */
[----:B------:R-:W-:Y:S01]  /*6ca0*/  IMAD.MOV.U32 R230, RZ, RZ, R228 ;  /* 0x000000ffffe67224 */ /* 0x000fe200078e00e4 */
[C---:B------:R-:W-:Y:S01]  /*6cb0*/  SHF.L.U64.HI R117, R12.reuse, R246, c[0x0][0x1e4] ;  /* 0x000079000c757619 */ /* 0x040fe200000102f6 */
[----:B------:R-:W-:Y:S01]  /*6cc0*/  IMAD.SHL.U32 R247, R12, 0x20, RZ ;  /* 0x000000200cf77824 */ /* 0x000fe200078e00ff */
[----:B------:R-:W-:-:S03]  /*6cd0*/  SHF.R.S32.HI R115, RZ, 0x5, R113 ;  /* 0x00000005ff737819 */ /* 0x000fc60000011471 */
[C---:B------:R-:W-:Y:S02]  /*6ce0*/  @!P0 IADD3 R5, R15.reuse, 0x80, RZ ;  /* 0x000000800f058810 */ /* 0x040fe40007ffe0ff */
[----:B-1----:R-:W-:-:S04]  /*6cf0*/  @!P0 LEA R8, P4, R15, R6, 0x1 ;  /* 0x000000060f088211 */ /* 0x002fc800078808ff */
[----:B----4-:R-:W-:Y:S01]  /*6d00*/  @!P0 LEA.HI.X R9, R15, R7, R11, 0x1, P4 ;  /* 0x000000070f098211 */ /* 0x010fe200020f0c0b */
[----:B------:R-:W-:Y:S01]  /*6d10*/  @!P0 IMAD.SHL.U32 R11, R209, 0x2, RZ ;  /* 0x00000002d10b8824 */ /* 0x000fe200078e00ff */
[----:B------:R-:W-:-:S04]  /*6d20*/  ISETP.NE.AND P4, PT, R249, 0x1, PT ;  /* 0x00000001f900780c */ /* 0x000fc80003f85270 */
[----:B------:R-:W-:Y:S01]  /*6d30*/  @!PT LDS RZ, [RZ] ;  /* 0x00000000fffff984 */ /* 0x000fe20000000800 */
[----:B------:R1:W-:Y:S02]  /*6d40*/  @!P0 LDGSTS.E.BYPASS.LTC128B.128 [R11+0xf100], [R8.64], !P1 ;  /* 0x0f100000080b8fae */ /* 0x0003e4000c901d46 */
[----:B-1----:R-:W-:Y:S02]  /*6d50*/  @!P0 SHF.R.S32.HI R8, RZ, 0x1f, R0 ;  /* 0x0000001fff088819 */ /* 0x002fe40000011400 */
[----:B------:R-:W-:Y:S02]  /*6d60*/  @!P0 SHF.R.S32.HI R9, RZ, 0x1f, R5 ;  /* 0x0000001fff098819 */ /* 0x000fe40000011405 */
[----:B------:R-:W-:Y:S02]  /*6d70*/  @!P0 LEA.HI R8, R8, R0, RZ, 0x3 ;  /* 0x0000000008088211 */ /* 0x000fe400078f18ff */
[----:B------:R-:W-:Y:S02]  /*6d80*/  @!P0 LEA.HI R5, R9, R5, RZ, 0x3 ;  /* 0x0000000509058211 */ /* 0x000fe400078f18ff */
[----:B------:R-:W-:-:S02]  /*6d90*/  @!P0 LOP3.LUT R8, R8, 0xfffffff8, RZ, 0xc0, !PT ;  /* 0xfffffff808088812 */ /* 0x000fc400078ec0ff */
[----:B------:R-:W-:Y:S01]  /*6da0*/  @!P0 LOP3.LUT R0, R5, 0xfffffff8, RZ, 0xc0, !PT ;  /* 0xfffffff805008812 */ /* 0x000fe200078ec0ff */
[----:B------:R-:W-:Y:S02]  /*6db0*/  IMAD R5, R109, -0x40, R10 ;  /* 0xffffffc06d057824 */ /* 0x000fe400078e020a */
[----:B------:R-:W-:-:S03]  /*6dc0*/  @!P0 IMAD.WIDE R8, R8, 0x2, R6 ;  /* 0x0000000208088825 */ /* 0x000fc600078e0206 */
[----:B------:R-:W-:Y:S01]  /*6dd0*/  ISETP.GE.AND P1, PT, R5, 0x1, PT ;  /* 0x000000010500780c */ /* 0x000fe20003f26270 */
[----:B------:R-:W-:Y:S01]  /*6de0*/  @!P0 IMAD.WIDE R6, R0, 0x2, R6 ;  /* 0x0000000200068825 */ /* 0x000fe200078e0206 */
[----:B------:R1:W-:Y:S03]  /*6df0*/  @!P0 LDGSTS.E.BYPASS.LTC128B.128 [R11+0x13100], [R8.64], !P2 ;  /* 0x13100000080b8fae */ /* 0x0003e6000d101d46 */
[----:B------:R-:W-:Y:S01]  /*6e00*/  IMAD R0, R117, R109, RZ ;  /* 0x0000006d75007224 */ /* 0x000fe200078e02ff */
[----:B------:R4:W-:Y:S01]  /*6e10*/  @!P0 LDGSTS.E.BYPASS.LTC128B.128 [R11+0x17100], [R6.64], !P3 ;  /* 0x17100000060b8fae */ /* 0x0009e2000d901d46 */
[----:B------:R-:W-:Y:S01]  /*6e20*/  ISETP.GE.AND P0, PT, R5, 0x21, PT ;  /* 0x000000210500780c */ /* 0x000fe20003f06270 */
[----:B------:R-:W-:Y:S01]  /*6e30*/  IMAD.MOV.U32 R5, RZ, RZ, 0x5 ;  /* 0x00000005ff057424 */ /* 0x000fe200078e00ff */
[----:B------:R-:W-:Y:S01]  /*6e40*/  ISETP.NE.AND P3, PT, R240, RZ, PT ;  /* 0x000000fff000720c */ /* 0x000fe20003f65270 */
[----:B------:R-:W0:Y:S01]  /*6e50*/  LDGDEPBAR ;  /* 0x00000000000079af */ /* 0x000e220000000000 */
[----:B------:R-:W-:-:S02]  /*6e60*/  IMAD R0, R111, R118, R0 ;  /* 0x000000766f007224 */ /* 0x000fc400078e0200 */
[----:B------:R-:W-:Y:S01]  /*6e70*/  SHF.L.U64.HI R245, R12, R5, c[0x0][0x1e4] ;  /* 0x000079000cf57619 */ /* 0x000fe20000010205 */
[----:B------:R-:W-:Y:S02]  /*6e80*/  @P1 IMAD.SHL.U32 R5, R209, 0x2, RZ ;  /* 0x00000002d1051824 */ /* 0x000fe400078e00ff */
[----:B----4-:R-:W-:-:S04]  /*6e90*/  IMAD.WIDE.U32 R6, R109, R118, R230 ;  /* 0x000000766d067225 */ /* 0x010fc800078e00e6 */
[----:B------:R-:W-:Y:S01]  /*6ea0*/  IMAD.IADD R0, R7, 0x1, R0 ;  /* 0x0000000107007824 */ /* 0x000fe200078e0200 */
[----:B------:R-:W-:Y:S01]  /*6eb0*/  BAR.SYNC.DEFER_BLOCKING 0x0 ;  /* 0x0000000000007b1d */ /* 0x000fe20000010000 */
[----:B-1----:R-:W-:-:S04]  /*6ec0*/  @P1 LEA R8, P2, R6, c[0x0][0x1c8], 0x1 ;  /* 0x0000720006081a11 */ /* 0x002fc800078408ff */
[----:B------:R-:W-:Y:S02]  /*6ed0*/  @P1 LEA.HI.X R9, R6, c[0x0][0x1cc], R0, 0x1, P2 ;  /* 0x0000730006091a11 */ /* 0x000fe400010f0c00 */
[----:B------:R-:W-:-:S05]  /*6ee0*/  @P0 IADD3 R7, P2, R247, R6, RZ ;  /* 0x00000006f7070210 */ /* 0x000fca0007f5e0ff */
[----:B------:R-:W-:Y:S01]  /*6ef0*/  @P0 IMAD.X R0, R245, 0x1, R0, P2 ;  /* 0x00000001f5000824 */ /* 0x000fe200010e0600 */
[----:B------:R-:W-:-:S04]  /*6f00*/  @P0 LEA R6, P2, R7, c[0x0][0x1c8], 0x1 ;  /* 0x0000720007060a11 */ /* 0x000fc800078408ff */
[----:B------:R-:W-:Y:S01]  /*6f10*/  @P0 LEA.HI.X R7, R7, c[0x0][0x1cc], R0, 0x1, P2 ;  /* 0x0000730007070a11 */ /* 0x000fe200010f0c00 */
[----:B------:R-:W-:Y:S01]  /*6f20*/  @P0 IMAD.SHL.U32 R0, R209, 0x2, RZ ;  /* 0x00000002d1000824 */ /* 0x000fe200078e00ff */
        /* <DEDUP_REMOVED lines=9> */
[----:B------:R-:W-:-:S03]  /*6fc0*/  ISETP.LT.AND P0, PT, RZ, c[0x0][0x27c], PT ;  /* 0x00009f00ff007a0c */ /* 0x000fc60003f01270 */
[----:B------:R-:W0:Y:S10]  /*6fd0*/  LDGDEPBAR ;  /* 0x00000000000079af */ /* 0x000e340000000000 */
[----:B------:R-:W-:Y:S05]  /*6fe0*/  @P0 BRA `(.L_x_570) ;  /* 0x0000002000000947 */ /* 0x000fea0003800000 */
[----:B------:R-:W-:-:S04]  /*6ff0*/  DEPBAR.LE SB0, 0x1 ;  /* 0x000080400000791a */ /* 0x000fc80000000000 */
[----:B------:R-:W-:Y:S05]  /*7000*/  BRA `(.L_x_571) ;  /* 0x00006f9000007947 */ /* 0x000fea0003800000 */
.L_x_570:
[----:B------:R-:W-:Y:S01]  /*7010*/  ULDC.U8 UR4, c[0x0][0x298] ;  /* 0x0000a60000047ab9 */ /* 0x000fe20000000000 */
[----:B-1---5:R-:W-:Y:S01]  /*7020*/  SHF.R.S32.HI R0, RZ, 0x1f, R146 ;  /* 0x0000001fff007819 */ /* 0x022fe20000011492 */
[----:B------:R-:W-:Y:S01]  /*7030*/  IMAD.WIDE.U32 R12, R146, c[0x0][0x280], RZ ;  /* 0x0000a000920c7a25 */ /* 0x000fe200078e00ff */
        /* <DEDUP_REMOVED lines=11> */
[----:B------:R-:W-:-:S02]  /*70f0*/  IADD3 R28, R244, R69, RZ ;  /* 0x00000045f41c7210 */ /* 0x000fc40007ffe0ff */
[----:B------:R-:W-:Y:S01]  /*7100*/  IADD3 R9, R5, R13, RZ ;  /* 0x0000000d05097210 */ /* 0x000fe20007ffe0ff */
[----:B------:R-:W-:Y:S01]  /*7110*/  IMAD.IADD R7, R0, 0x1, R11 ;  /* 0x0000000100077824 */ /* 0x000fe200078e020b */
[C---:B------:R-:W-:Y:S01]  /*7120*/  SHF.L.U32 R68, R48.reuse, 0x3, RZ ;  /* 0x0000000330447819 */ /* 0x040fe200000006ff */
[----:B------:R-:W-:Y:S01]  /*7130*/  IMAD R0, R48, 0x40, R28 ;  /* 0x0000004030007824 */ /* 0x000fe200078e021c */
[----:B------:R-:W-:Y:S05]  /*7140*/  @!P0 BRA `(.L_x_572) ;  /* 0x000035f000008947 */ /* 0x000fea0003800000 */
[----:B------:R-:W-:Y:S01]  /*7150*/  @P4 IMAD.HI.U32 R5, R0, c[0x0][0x2c8], RZ ;  /* 0x0000b20000054a27 */ /* 0x000fe200078e00ff */
[----:B------:R-:W-:Y:S01]  /*7160*/  MOV R8, R12 ;  /* 0x0000000c00087202 */ /* 0x000fe20000000f00 */
[----:B------:R-:W-:Y:S01]  /*7170*/  BSSY B0, `(.L_x_573) ;  /* 0x0000062000007945 */ /* 0x000fe20003800000 */
[----:B------:R-:W-:Y:S01]  /*7180*/  MOV R6, R10 ;  /* 0x0000000a00067202 */ /* 0x000fe20000000f00 */
[----:B------:R-:W-:Y:S01]  /*7190*/  IMAD.SHL.U32 R20, R48, 0x4, RZ ;  /* 0x0000000430147824 */ /* 0x000fe200078e00ff */
[----:B------:R-:W-:Y:S01]  /*71a0*/  @P4 SHF.R.U32.HI R0, RZ, c[0x0][0x2cc], R5 ;  /* 0x0000b300ff004a19 */ /* 0x000fe20000011605 */
[----:B------:R-:W-:Y:S01]  /*71b0*/  CS2R R74, SRZ ;  /* 0x00000000004a7805 */ /* 0x000fe2000001ff00 */
[----:B------:R-:W-:Y:S01]  /*71c0*/  CS2R R48, SRZ ;  /* 0x0000000000307805 */ /* 0x000fe2000001ff00 */
[----:B------:R-:W-:Y:S01]  /*71d0*/  CS2R R42, SRZ ;  /* 0x00000000002a7805 */ /* 0x000fe2000001ff00 */
[----:B------:R-:W-:Y:S01]  /*71e0*/  SHF.R.S32.HI R5, RZ, 0x1f, R0 ;  /* 0x0000001fff057819 */ /* 0x000fe20000011400 */
[----:B------:R-:W-:Y:S01]  /*71f0*/  IMAD.WIDE.U32 R8, R0, c[0x0][0x280], R8 ;  /* 0x0000a00000087a25 */ /* 0x000fe200078e0008 */
[----:B------:R-:W-:Y:S01]  /*7200*/  CS2R R40, SRZ ;  /* 0x0000000000287805 */ /* 0x000fe2000001ff00 */
[----:B------:R-:W-:Y:S01]  /*7210*/  CS2R R36, SRZ ;  /* 0x0000000000247805 */ /* 0x000fe2000001ff00 */
[----:B------:R-:W-:Y:S01]  /*7220*/  CS2R R26, SRZ ;  /* 0x00000000001a7805 */ /* 0x000fe2000001ff00 */
[C---:B------:R-:W-:Y:S01]  /*7230*/  IMAD R11, R5.reuse, c[0x0][0x280], RZ ;  /* 0x0000a000050b7a24 */ /* 0x040fe200078e02ff */
[----:B------:R-:W-:Y:S01]  /*7240*/  LEA R32, P1, R8, c[0x0][0x270], 0x1 ;  /* 0x00009c0008207a11 */ /* 0x000fe200078208ff */
[----:B------:R-:W-:Y:S01]  /*7250*/  IMAD R10, R5, c[0x0][0x290], RZ ;  /* 0x0000a400050a7a24 */ /* 0x000fe200078e02ff */
[----:B------:R-:W-:Y:S01]  /*7260*/  CS2R R24, SRZ ;  /* 0x0000000000187805 */ /* 0x000fe2000001ff00 */
[C---:B------:R-:W-:Y:S01]  /*7270*/  IMAD.WIDE.U32 R6, R0.reuse, c[0x0][0x290], R6 ;  /* 0x0000a40000067a25 */ /* 0x040fe200078e0006 */
[----:B------:R-:W-:Y:S01]  /*7280*/  CS2R R50, SRZ ;  /* 0x0000000000327805 */ /* 0x000fe2000001ff00 */
[----:B------:R-:W-:Y:S01]  /*7290*/  CS2R R46, SRZ ;  /* 0x00000000002e7805 */ /* 0x000fe2000001ff00 */
[----:B------:R-:W-:Y:S01]  /*72a0*/  CS2R R38, SRZ ;  /* 0x0000000000267805 */ /* 0x000fe2000001ff00 */
[----:B------:R-:W-:Y:S01]  /*72b0*/  IMAD R5, R0, c[0x0][0x284], R11 ;  /* 0x0000a10000057a24 */ /* 0x000fe200078e020b */
[----:B------:R-:W-:Y:S01]  /*72c0*/  LEA R33, P0, R6, c[0x0][0x288], 0x1 ;  /* 0x0000a20006217a11 */ /* 0x000fe200078008ff */
[----:B------:R-:W-:Y:S01]  /*72d0*/  IMAD R0, R0, c[0x0][0x294], R10 ;  /* 0x0000a50000007a24 */ /* 0x000fe200078e020a */
[----:B------:R-:W-:Y:S01]  /*72e0*/  CS2R R34, SRZ ;  /* 0x0000000000227805 */ /* 0x000fe2000001ff00 */
[----:B------:R-:W-:Y:S01]  /*72f0*/  IMAD.IADD R5, R9, 0x1, R5 ;  /* 0x0000000109057824 */ /* 0x000fe200078e0205 */
[----:B------:R-:W-:Y:S01]  /*7300*/  CS2R R30, SRZ ;  /* 0x00000000001e7805 */ /* 0x000fe2000001ff00 */
[----:B------:R-:W-:Y:S01]  /*7310*/  CS2R R22, SRZ ;  /* 0x0000000000167805 */ /* 0x000fe2000001ff00 */
[----:B------:R-:W-:-:S02]  /*7320*/  IADD3 R0, R7, R0, RZ ;  /* 0x0000000007007210 */ /* 0x000fc40007ffe0ff */
[----:B------:R-:W-:Y:S02]  /*7330*/  LEA.HI.X R29, R8, c[0x0][0x274], R5, 0x1, P1 ;  /* 0x00009d00081d7a11 */ /* 0x000fe400008f0c05 */
[----:B------:R-:W-:Y:S01]  /*7340*/  LEA.HI.X R21, R6, c[0x0][0x28c], R0, 0x1, P0 ;  /* 0x0000a30006157a11 */ /* 0x000fe200000f0c00 */
[----:B------:R1:W4:Y:S01]  /*7350*/  SHFL.IDX PT, R8, R32, RZ, 0x1c1f ;  /* 0x001c1fff20087589 */ /* 0x00032200000e0000 */
[----:B------:R-:W-:-:S03]  /*7360*/  ISETP.GE.AND P0, PT, R28, R44, PT ;  /* 0x0000002c1c00720c */ /* 0x000fc60003f06270 */
[----:B------:R1:W2:Y:S04]  /*7370*/  SHFL.IDX PT, R6, R33, RZ, 0x1c1f ;  /* 0x001c1fff21067589 */ /* 0x0002a800000e0000 */
[----:B------:R1:W3:Y:S04]  /*7380*/  SHFL.IDX PT, R9, R29, RZ, 0x1c1f ;  /* 0x001c1fff1d097589 */ /* 0x0002e800000e0000 */
[----:B------:R1:W1:Y:S02]  /*7390*/  SHFL.IDX PT, R7, R21, RZ, 0x1c1f ;  /* 0x001c1fff15077589 */ /* 0x00026400000e0000 */
[----:B------:R-:W-:Y:S05]  /*73a0*/  @P0 BRA `(.L_x_574) ;  /* 0x000003e000000947 */ /* 0x000fea0003800000 */
[C---:B------:R-:W-:Y:S01]  /*73b0*/  IADD3 R12, R20.reuse, 0x10, RZ ;  /* 0x00000010140c7810 */ /* 0x040fe20007ffe0ff */
[----:B------:R-:W-:Y:S01]  /*73c0*/  CS2R R24, SRZ ;  /* 0x0000000000187805 */ /* 0x000fe2000001ff00 */
[----:B------:R-:W-:-:S02]  /*73d0*/  IADD3 R13, R20, 0x20, RZ ;  /* 0x00000020140d7810 */ /* 0x000fc40007ffe0ff */
[----:B------:R-:W-:Y:S02]  /*73e0*/  ISETP.GE.AND P1, PT, R12, c[0x0][0x27c], PT ;  /* 0x00009f000c007a0c */ /* 0x000fe40003f26270 */
[----:B------:R-:W-:Y:S02]  /*73f0*/  ISETP.GE.AND P0, PT, R13, c[0x0][0x27c], PT ;  /* 0x00009f000d007a0c */ /* 0x000fe40003f06270 */
[----:B------:R-:W-:Y:S01]  /*7400*/  ISETP.GE.AND P2, PT, R20, c[0x0][0x27c], PT ;  /* 0x00009f0014007a0c */ /* 0x000fe20003f46270 */
[----:B------:R-:W-:-:S08]  /*7410*/  CS2R R22, SRZ ;  /* 0x0000000000167805 */ /* 0x000fd0000001ff00 */
[----:B------:R-:W-:Y:S02]  /*7420*/  @!P1 SHF.R.S32.HI R5, RZ, 0x1f, R12 ;  /* 0x0000001fff059819 */ /* 0x000fe4000001140c */
[----:B------:R-:W-:Y:S02]  /*7430*/  @!P0 SHF.R.S32.HI R0, RZ, 0x1f, R13 ;  /* 0x0000001fff008819 */ /* 0x000fe4000001140d */
[----:B------:R-:W-:Y:S01]  /*7440*/  @!P1 LEA.HI R12, R5, R12, RZ, 0x2 ;  /* 0x0000000c050c9211 */ /* 0x000fe200078f10ff */
[----:B---34-:R-:W-:Y:S01]  /*7450*/  @!P2 IMAD.WIDE R10, R20, 0x2, R8 ;  /* 0x00000002140aa825 */ /* 0x018fe200078e0208 */
[----:B------:R-:W-:Y:S02]  /*7460*/  @!P0 LEA.HI R5, R0, R13, RZ, 0x2 ;  /* 0x0000000d00058211 */ /* 0x000fe400078f10ff */
[----:B------:R-:W-:Y:S01]  /*7470*/  @!P1 LOP3.LUT R0, R12, 0xfffffffc, RZ, 0xc0, !PT ;  /* 0xfffffffc0c009812 */ /* 0x000fe200078ec0ff */
[----:B-12---:R-:W-:Y:S01]  /*7480*/  @!P2 IMAD.WIDE R12, R20, 0x2, R6 ;  /* 0x00000002140ca825 */ /* 0x006fe200078e0206 */
[----:B------:R-:W-:Y:S01]  /*7490*/  @!P0 LOP3.LUT R5, R5, 0xfffffffc, RZ, 0xc0, !PT ;  /* 0xfffffffc05058812 */ /* 0x000fe200078ec0ff */
[----:B------:R1:W5:Y:S01]  /*74a0*/  @!P2 LD.E.64 R24, [R10.64] ;  /* 0x000000060a18a980 */ /* 0x000362000c101b00 */
[----:B------:R-:W-:Y:S01]  /*74b0*/  CS2R R30, SRZ ;  /* 0x00000000001e7805 */ /* 0x000fe2000001ff00 */
[----:B------:R-:W-:Y:S01]  /*74c0*/  CS2R R36, SRZ ;  /* 0x0000000000247805 */ /* 0x000fe2000001ff00 */
[----:B------:R-:W-:Y:S01]  /*74d0*/  CS2R R26, SRZ ;  /* 0x00000000001a7805 */ /* 0x000fe2000001ff00 */
[----:B------:R2:W5:Y:S01]  /*74e0*/  @!P2 LD.E.64 R22, [R12.64] ;  /* 0x000000060c16a980 */ /* 0x000562000c101b00 */
[----:B------:R-:W-:Y:S01]  /*74f0*/  @!P1 IMAD.WIDE R14, R0, 0x2, R8 ;  /* 0x00000002000e9825 */ /* 0x000fe200078e0208 */
[----:B------:R-:W-:-:S04]  /*7500*/  CS2R R34, SRZ ;  /* 0x0000000000227805 */ /* 0x000fc8000001ff00 */
[----:B------:R3:W5:Y:S01]  /*7510*/  @!P1 LD.E.64 R26, [R14.64] ;  /* 0x000000060e1a9980 */ /* 0x000762000c101b00 */
[----:B-1----:R-:W-:-:S04]  /*7520*/  @!P1 IMAD.WIDE R10, R0, 0x2, R6 ;  /* 0x00000002000a9825 */ /* 0x002fc800078e0206 */
[C---:B--2---:R-:W-:Y:S01]  /*7530*/  @!P0 IMAD.WIDE R12, R5.reuse, 0x2, R8 ;  /* 0x00000002050c8825 */ /* 0x044fe200078e0208 */
[----:B------:R1:W5:Y:S04]  /*7540*/  @!P1 LD.E.64 R30, [R10.64] ;  /* 0x000000060a1e9980 */ /* 0x000368000c101b00 */
[----:B------:R2:W5:Y:S01]  /*7550*/  @!P0 LD.E.64 R36, [R12.64] ;  /* 0x000000060c248980 */ /* 0x000562000c101b00 */
[C---:B---3--:R-:W-:Y:S01]  /*7560*/  IADD3 R14, R20.reuse, 0x50, RZ ;  /* 0x00000050140e7810 */ /* 0x048fe20007ffe0ff */
[----:B-1----:R-:W-:Y:S01]  /*7570*/  @!P0 IMAD.WIDE R10, R5, 0x2, R6 ;  /* 0x00000002050a8825 */ /* 0x002fe200078e0206 */
[----:B--2---:R-:W-:-:S04]  /*7580*/  IADD3 R12, R20, 0x30, RZ ;  /* 0x00000030140c7810 */ /* 0x004fc80007ffe0ff */
[----:B------:R1:W5:Y:S01]  /*7590*/  @!P0 LD.E.64 R34, [R10.64] ;  /* 0x000000060a228980 */ /* 0x000362000c101b00 */
[----:B------:R-:W-:Y:S02]  /*75a0*/  IADD3 R13, R20, 0x40, RZ ;  /* 0x00000040140d7810 */ /* 0x000fe40007ffe0ff */
[----:B------:R-:W-:Y:S02]  /*75b0*/  ISETP.GE.AND P2, PT, R12, c[0x0][0x27c], PT ;  /* 0x00009f000c007a0c */ /* 0x000fe40003f46270 */
[----:B------:R-:W-:Y:S02]  /*75c0*/  ISETP.GE.AND P1, PT, R13, c[0x0][0x27c], PT ;  /* 0x00009f000d007a0c */ /* 0x000fe40003f26270 */
[----:B------:R-:W-:-:S11]  /*75d0*/  ISETP.GE.AND P0, PT, R14, c[0x0][0x27c], PT ;  /* 0x00009f000e007a0c */ /* 0x000fd60003f06270 */
[----:B------:R-:W-:Y:S02]  /*75e0*/  @!P1 SHF.R.S32.HI R5, RZ, 0x1f, R13 ;  /* 0x0000001fff059819 */ /* 0x000fe4000001140d */
[----:B------:R-:W-:Y:S02]  /*75f0*/  @!P0 SHF.R.S32.HI R0, RZ, 0x1f, R14 ;  /* 0x0000001fff008819 */ /* 0x000fe4000001140e */
[----:B-1----:R-:W-:-:S04]  /*7600*/  @!P2 SHF.R.S32.HI R10, RZ, 0x1f, R12 ;  /* 0x0000001fff0aa819 */ /* 0x002fc8000001140c */
[----:B------:R-:W-:Y:S02]  /*7610*/  @!P2 LEA.HI R11, R10, R12, RZ, 0x2 ;  /* 0x0000000c0a0ba211 */ /* 0x000fe400078f10ff */
[----:B------:R-:W-:Y:S02]  /*7620*/  @!P1 LEA.HI R10, R5, R13, RZ, 0x2 ;  /* 0x0000000d050a9211 */ /* 0x000fe400078f10ff */
[----:B------:R-:W-:Y:S02]  /*7630*/  @!P0 LEA.HI R12, R0, R14, RZ, 0x2 ;  /* 0x0000000e000c8211 */ /* 0x000fe400078f10ff */
[----:B------:R-:W-:Y:S02]  /*7640*/  @!P2 LOP3.LUT R5, R11, 0xfffffffc, RZ, 0xc0, !PT ;  /* 0xfffffffc0b05a812 */ /* 0x000fe400078ec0ff */
[----:B------:R-:W-:Y:S02]  /*7650*/  @!P1 LOP3.LUT R0, R10, 0xfffffffc, RZ, 0xc0, !PT ;  /* 0xfffffffc0a009812 */ /* 0x000fe400078ec0ff */
[----:B------:R-:W-:Y:S01]  /*7660*/  @!P0 LOP3.LUT R12, R12, 0xfffffffc, RZ, 0xc0, !PT ;  /* 0xfffffffc0c0c8812 */ /* 0x000fe200078ec0ff */
[C-C-:B------:R-:W-:Y:S01]  /*7670*/  @!P2 IMAD.WIDE R18, R5.reuse, 0x2, R8.reuse ;  /* 0x000000020512a825 */ /* 0x140fe200078e0208 */
[----:B------:R-:W-:Y:S01]  /*7680*/  CS2R R40, SRZ ;  /* 0x0000000000287805 */ /* 0x000fe2000001ff00 */
[----:B------:R-:W-:Y:S01]  /*7690*/  CS2R R38, SRZ ;  /* 0x0000000000267805 */ /* 0x000fe2000001ff00 */
[----:B------:R-:W-:Y:S01]  /*76a0*/  CS2R R42, SRZ ;  /* 0x00000000002a7805 */ /* 0x000fe2000001ff00 */
[--C-:B------:R-:W-:Y:S01]  /*76b0*/  @!P1 IMAD.WIDE R16, R0, 0x2, R8.reuse ;  /* 0x0000000200109825 */ /* 0x100fe200078e0208 */
[----:B------:R-:W-:Y:S01]  /*76c0*/  CS2R R48, SRZ ;  /* 0x0000000000307805 */ /* 0x000fe2000001ff00 */
[----:B------:R-:W-:Y:S01]  /*76d0*/  CS2R R46, SRZ ;  /* 0x00000000002e7805 */ /* 0x000fe2000001ff00 */
[----:B------:R-:W-:Y:S01]  /*76e0*/  CS2R R50, SRZ ;  /* 0x0000000000327805 */ /* 0x000fe2000001ff00 */
[----:B------:R-:W-:Y:S01]  /*76f0*/  @!P0 IMAD.WIDE R14, R12, 0x2, R8 ;  /* 0x000000020c0e8825 */ /* 0x000fe200078e0208 */
[----:B------:R1:W5:Y:S03]  /*7700*/  @!P2 LD.E.64 R40, [R18.64] ;  /* 0x000000061228a980 */ /* 0x000366000c101b00 */
[--C-:B------:R-:W-:Y:S01]  /*7710*/  @!P2 IMAD.WIDE R10, R5, 0x2, R6.reuse ;  /* 0x00000002050aa825 */ /* 0x100fe200078e0206 */
[----:B------:R1:W5:Y:S03]  /*7720*/  @!P1 LD.E.64 R42, [R16.64] ;  /* 0x00000006102a9980 */ /* 0x000366000c101b00 */
[--C-:B------:R-:W-:Y:S01]  /*7730*/  @!P1 IMAD.WIDE R8, R0, 0x2, R6.reuse ;  /* 0x0000000200089825 */ /* 0x100fe200078e0206 */
[----:B------:R1:W5:Y:S03]  /*7740*/  @!P2 LD.E.64 R38, [R10.64] ;  /* 0x000000060a26a980 */ /* 0x000366000c101b00 */
[----:B------:R-:W-:Y:S01]  /*7750*/  @!P0 IMAD.WIDE R6, R12, 0x2, R6 ;  /* 0x000000020c068825 */ /* 0x000fe200078e0206 */
[----:B------:R1:W5:Y:S04]  /*7760*/  @!P0 LD.E.64 R48, [R14.64] ;  /* 0x000000060e308980 */ /* 0x000368000c101b00 */
[----:B------:R1:W5:Y:S04]  /*7770*/  @!P1 LD.E.64 R46, [R8.64] ;  /* 0x00000006082e9980 */ /* 0x000368000c101b00 */
[----:B------:R1:W5:Y:S02]  /*7780*/  @!P0 LD.E.64 R50, [R6.64] ;  /* 0x0000000606328980 */ /* 0x000364000c101b00 */
.L_x_574:
[----:B------:R-:W-:Y:S05]  /*7790*/  BSYNC B0 ;  /* 0x0000000000007941 */ /* 0x000fea0003800000 */
.L_x_573:
[----:B-----5:R-:W-:Y:S01]  /*77a0*/  IMAD.MOV.U32 R0, RZ, RZ, R48 ;  /* 0x000000ffff007224 */ /* 0x020fe200078e0030 */
[----:B------:R-:W-:Y:S01]  /*77b0*/  IADD3 R5, R28, 0x40, RZ ;  /* 0x000000401c057810 */ /* 0x000fe20007ffe0ff */
[----:B-1----:R-:W-:Y:S01]  /*77c0*/  IMAD.MOV.U32 R7, RZ, RZ, R49 ;  /* 0x000000ffff077224 */ /* 0x002fe200078e0031 */
[----:B---3--:R-:W1:Y:S01]  /*77d0*/  SHFL.IDX PT, R9, R29, 0x1, 0x1c1f ;  /* 0x003c1f001d097f89 */ /* 0x008e6200000e0000 */
[----:B--2---:R-:W-:Y:S01]  /*77e0*/  IMAD.MOV.U32 R6, RZ, RZ, R42 ;  /* 0x000000ffff067224 */ /* 0x004fe200078e002a */
[----:B------:R-:W-:Y:S01]  /*77f0*/  ISETP.GE.AND P0, PT, R5, R44, PT ;  /* 0x0000002c0500720c */ /* 0x000fe20003f06270 */
        /* <DEDUP_REMOVED lines=41> */
[----:B----4-:R-:W2:Y:S01]  /*7a90*/  SHFL.IDX PT, R8, R32, 0x1, 0x1c1f ;  /* 0x003c1f0020087f89 */ /* 0x010ea200000e0000 */
[----:B------:R-:W-:Y:S01]  /*7aa0*/  BSSY B0, `(.L_x_575) ;  /* 0x0000051000007945 */ /* 0x000fe20003800000 */
[----:B------:R-:W-:Y:S01]  /*7ab0*/  PRMT R76, R76, 0x5410, R11 ;  /* 0x000054104c4c7816 */ /* 0x000fe2000000000b */
[----:B------:R-:W-:Y:S01]  /*7ac0*/  CS2R R66, SRZ ;  /* 0x0000000000427805 */ /* 0x000fe2000001ff00 */
[----:B------:R3:W4:Y:S01]  /*7ad0*/  SHFL.IDX PT, R7, R21, 0x1, 0x1c1f ;  /* 0x003c1f0015077f89 */ /* 0x00072200000e0000 */
[----:B------:R-:W-:Y:S01]  /*7ae0*/  PRMT R77, R10, 0x7610, R77 ;  /* 0x000076100a4d7816 */ /* 0x000fe2000000004d */
[----:B------:R-:W-:Y:S01]  /*7af0*/  CS2R R64, SRZ ;  /* 0x0000000000407805 */ /* 0x000fe2000001ff00 */
[----:B------:R-:W-:Y:S01]  /*7b00*/  PRMT R45, R0, 0x7610, R45 ;  /* 0x00007610002d7816 */ /* 0x000fe2000000002d */
[----:B------:R1:W2:Y:S01]  /*7b10*/  SHFL.IDX PT, R6, R33, 0x1, 0x1c1f ;  /* 0x003c1f0021067f89 */ /* 0x0002a200000e0000 */
        /* <DEDUP_REMOVED lines=8> */
[----:B---3--:R-:W-:Y:S01]  /*7ba0*/  PRMT R21, R5, 0x7610, R21 ;  /* 0x0000761005157816 */ /* 0x008fe20000000015 */
[----:B-1----:R-:W-:Y:S01]  /*7bb0*/  CS2R R32, SRZ ;  /* 0x0000000000207805 */ /* 0x002fe2000001ff00 */
[----:B------:R-:W-:Y:S05]  /*7bc0*/  @P0 BRA `(.L_x_576) ;  /* 0x000003e000000947 */ /* 0x000fea0003800000 */
[C---:B--2-4-:R-:W-:Y:S01]  /*7bd0*/  IADD3 R12, R20.reuse, 0x10, RZ ;  /* 0x00000010140c7810 */ /* 0x054fe20007ffe0ff */
        /* <DEDUP_REMOVED lines=9> */
[----:B------:R-:W-:Y:S01]  /*7c70*/  @!P2 IMAD.WIDE R10, R20, 0x2, R8 ;  /* 0x00000002140aa825 */ /* 0x000fe200078e0208 */
[----:B------:R-:W-:Y:S02]  /*7c80*/  @!P0 LEA.HI R5, R0, R13, RZ, 0x2 ;  /* 0x0000000d00058211 */ /* 0x000fe400078f10ff */
[----:B------:R-:W-:Y:S01]  /*7c90*/  @!P1 LOP3.LUT R0, R12, 0xfffffffc, RZ, 0xc0, !PT ;  /* 0xfffffffc0c009812 */ /* 0x000fe200078ec0ff */
[----:B------:R-:W-:Y:S01]  /*7ca0*/  @!P2 IMAD.WIDE R12, R20, 0x2, R6 ;  /* 0x00000002140ca825 */ /* 0x000fe200078e0206 */
        /* <DEDUP_REMOVED lines=48> */
.L_x_576:
[----:B--2-4-:R-:W-:Y:S05]  /*7fb0*/  BSYNC B0 ;  /* 0x0000000000007941 */ /* 0x014fea0003800000 */
.L_x_575:
[----:B-----5:R-:W-:Y:S01]  /*7fc0*/  IMAD.MOV.U32 R0, RZ, RZ, R75 ;  /* 0x000000ffff007224 */ /* 0x020fe200078e004b */
[----:B------:R-:W-:-:S04]  /*7fd0*/  DEPBAR.LE SB0, 0x1 ;  /* 0x000080400000791a */ /* 0x000fc80000000000 */
[----:B-1----:R-:W-:Y:S01]  /*7fe0*/  IMAD.MOV.U32 R6, RZ, RZ, R66 ;  /* 0x000000ffff067224 */ /* 0x002fe200078e0042 */
[----:B------:R-:W-:Y:S01]  /*7ff0*/  PRMT R99, R0, 0x7610, R99 ;  /* 0x0000761000637816 */ /* 0x000fe20000000063 */
        /* <DEDUP_REMOVED lines=23> */
[----:B------:R-:W-:Y:S01]  /*8170*/  SHF.R.S32.HI R6, RZ, 0x1f, R69 ;  /* 0x0000001fff067819 */ /* 0x000fe20000011445 */
[----:B------:R-:W-:Y:S01]  /*8180*/  IMAD.MOV.U32 R8, RZ, RZ, R57 ;  /* 0x000000ffff087224 */ /* 0x000fe200078e0039 */
[----:B------:R-:W-:Y:S01]  /*8190*/  PRMT R97, R97, 0x5410, R0 ;  /* 0x0000541061617816 */ /* 0x000fe20000000000 */
[----:B------:R-:W-:Y:S01]  /*81a0*/  IMAD.MOV.U32 R0, RZ, RZ, R73 ;  /* 0x000000ffff007224 */ /* 0x000fe200078e0049 */
[----:B------:R-:W-:-:S02]  /*81b0*/  PRMT R85, R5, 0x7610, R85 ;  /* 0x0000761005557816 */ /* 0x000fc40000000055 */
[----:B------:R-:W-:Y:S01]  /*81c0*/  LEA.HI R5, R6, R69, RZ, 0x3 ;  /* 0x0000004506057211 */ /* 0x000fe200078f18ff */
[----:B------:R-:W-:Y:S01]  /*81d0*/  IMAD.MOV.U32 R6, RZ, RZ, R71 ;  /* 0x000000ffff067224 */ /* 0x000fe200078e0047 */
[----:B------:R-:W-:Y:S02]  /*81e0*/  PRMT R98, R0, 0x7610, R98 ;  /* 0x0000761000627816 */ /* 0x000fe40000000062 */
[----:B------:R-:W-:Y:S01]  /*81f0*/  LOP3.LUT R0, R5, 0xfffffff8, RZ, 0xc0, !PT ;  /* 0xfffffff805007812 */ /* 0x000fe200078ec0ff */
[----:B------:R-:W-:Y:S01]  /*8200*/  IMAD.MOV.U32 R5, RZ, RZ, R58 ;  /* 0x000000ffff057224 */ /* 0x000fe200078e003a */
[----:B------:R-:W-:Y:S01]  /*8210*/  PRMT R95, R95, 0x5410, R7 ;  /* 0x000054105f5f7816 */ /* 0x000fe20000000007 */
[----:B------:R-:W-:Y:S01]  /*8220*/  IMAD.MOV.U32 R7, RZ, RZ, R62 ;  /* 0x000000ffff077224 */ /* 0x000fe200078e003e */
[----:B------:R-:W-:Y:S01]  /*8230*/  PRMT R96, R6, 0x7610, R96 ;  /* 0x0000761006607816 */ /* 0x000fe20000000060 */
[----:B------:R-:W-:Y:S01]  /*8240*/  IMAD.IADD R0, R69, 0x1, -R0 ;  /* 0x0000000145007824 */ /* 0x000fe200078e0a00 */
[----:B------:R-:W-:Y:S01]  /*8250*/  PRMT R89, R89, 0x5410, R5 ;  /* 0x0000541059597816 */ /* 0x000fe20000000005 */
[----:B------:R-:W-:Y:S01]  /*8260*/  IMAD.MOV.U32 R6, RZ, RZ, R63 ;  /* 0x000000ffff067224 */ /* 0x000fe200078e003f */
[----:B------:R-:W-:Y:S01]  /*8270*/  PRMT R91, R91, 0x5410, R7 ;  /* 0x000054105b5b7816 */ /* 0x000fe20000000007 */
[C---:B------:R-:W-:Y:S01]  /*8280*/  IMAD.SHL.U32 R7, R0.reuse, 0x40, RZ ;  /* 0x0000004000077824 */ /* 0x040fe200078e00ff */
[----:B------:R-:W-:Y:S01]  /*8290*/  BAR.SYNC.DEFER_BLOCKING 0x0 ;  /* 0x0000000000007b1d */ /* 0x000fe20000010000 */
[----:B------:R-:W-:-:S02]  /*82a0*/  LOP3.LUT P1, RZ, R0, 0x4, RZ, 0xc0, !PT ;  /* 0x0000000400ff7812 */ /* 0x000fc4000782c0ff */
[----:B------:R-:W-:Y:S02]  /*82b0*/  PRMT R94, R6, 0x7610, R94 ;  /* 0x00007610065e7816 */ /* 0x000fe4000000005e */
[----:B------:R-:W-:Y:S01]  /*82c0*/  LOP3.LUT R0, R7, 0x1c0, RZ, 0xc0, !PT ;  /* 0x000001c007007812 */ /* 0x000fe200078ec0ff */
[----:B------:R-:W-:Y:S01]  /*82d0*/  IMAD.MOV.U32 R7, RZ, RZ, R56 ;  /* 0x000000ffff077224 */ /* 0x000fe200078e0038 */
[----:B------:R-:W-:Y:S02]  /*82e0*/  PRMT R86, R86, 0x5410, R8 ;  /* 0x0000541056567816 */ /* 0x000fe40000000008 */
[----:B------:R-:W-:Y:S02]  /*82f0*/  LOP3.LUT R6, R0, 0x18, R68, 0xf8, !PT ;  /* 0x0000001800067812 */ /* 0x000fe400078ef844 */
[----:B------:R-:W-:Y:S01]  /*8300*/  SHF.R.U32.HI R5, RZ, 0x3, R0 ;  /* 0x00000003ff057819 */ /* 0x000fe20000011600 */
[----:B------:R-:W-:Y:S01]  /*8310*/  IMAD.MOV.U32 R0, RZ, RZ, R59 ;  /* 0x000000ffff007224 */ /* 0x000fe200078e003b */
[----:B------:R-:W-:Y:S01]  /*8320*/  PRMT R85, R85, 0x5410, R7 ;  /* 0x0000541055557816 */ /* 0x000fe20000000007 */
[----:B------:R-:W-:Y:S01]  /*8330*/  IMAD.MOV.U32 R7, RZ, RZ, R32 ;  /* 0x000000ffff077224 */ /* 0x000fe200078e0020 */
[----:B------:R-:W-:Y:S01]  /*8340*/  LOP3.LUT R6, R6, R5, RZ, 0x3c, !PT ;  /* 0x0000000506067212 */ /* 0x000fe200078e3cff */
[----:B------:R-:W-:Y:S01]  /*8350*/  IMAD.IADD R5, R44, 0x1, -R244 ;  /* 0x000000012c057824 */ /* 0x000fe200078e0af4 */
[----:B------:R-:W-:-:S03]  /*8360*/  PRMT R90, R0, 0x7610, R90 ;  /* 0x00007610005a7816 */ /* 0x000fc6000000005a */
[----:B------:R-:W-:Y:S01]  /*8370*/  IMAD R0, R115, 0x200, R6 ;  /* 0x0000020073007824 */ /* 0x000fe200078e0206 */
[----:B------:R-:W-:Y:S01]  /*8380*/  IMNMX R44, R5, 0x80, PT ;  /* 0x00000080052c7817 */ /* 0x000fe20003800200 */
[----:B------:R-:W-:-:S03]  /*8390*/  IMAD.MOV.U32 R6, RZ, RZ, R33 ;  /* 0x000000ffff067224 */ /* 0x000fc600078e0021 */
[----:B------:R-:W-:Y:S02]  /*83a0*/  ISETP.GE.AND P0, PT, R69, R44, PT ;  /* 0x0000002c4500720c */ /* 0x000fe40003f06270 */
[C---:B------:R-:W-:Y:S02]  /*83b0*/  IADD3 R5, R0.reuse, 0x20, RZ ;  /* 0x0000002000057810 */ /* 0x040fe40007ffe0ff */
[C---:B------:R-:W-:Y:S02]  /*83c0*/  @P1 IADD3 R5, R0.reuse, -0x20, RZ ;  /* 0xffffffe000051810 */ /* 0x040fe40007ffe0ff */
[----:B------:R-:W-:Y:S02]  /*83d0*/  PRMT R68, R7, 0x5410, R6 ;  /* 0x0000541007447816 */ /* 0x000fe40000000006 */
[----:B------:R-:W-:Y:S02]  /*83e0*/  LEA R28, R0, 0xc100, 0x1 ;  /* 0x0000c100001c7811 */ /* 0x000fe400078e08ff */
[----:B------:R-:W-:-:S03]  /*83f0*/  LEA R29, R5, 0xc100, 0x1 ;  /* 0x0000c100051d7811 */ /* 0x000fc600078e08ff */
[----:B------:R-:W-:Y:S05]  /*8400*/  @P0 BRA `(.L_x_578) ;  /* 0x0000117000000947 */ /* 0x000fea0003800000 */
[----:B------:R-:W-:Y:S01]  /*8410*/  ISETP.GE.AND P0, PT, R20, c[0x0][0x27c], PT ;  /* 0x00009f0014007a0c */ /* 0x000fe20003f06270 */
[----:B------:R-:W-:-:S12]  /*8420*/  BSSY B0, `(.L_x_579) ;  /* 0x000002c000007945 */ /* 0x000fd80003800000 */
[----:B------:R-:W-:Y:S05]  /*8430*/  @P0 BRA `(.L_x_580) ;  /* 0x000002a000000947 */ /* 0x000fea0003800000 */
[----:B------:R-:W1:Y:S01]  /*8440*/  LDS.128 R8, [R28] ;  /* 0x000000001c087984 */ /* 0x000e620000000c00 */
[----:B------:R-:W-:Y:S02]  /*8450*/  SHF.R.U32.HI R0, RZ, 0x10, R23 ;  /* 0x00000010ff007819 */ /* 0x000fe40000011617 */
[----:B------:R-:W-:Y:S02]  /*8460*/  SHF.R.U32.HI R5, RZ, 0x10, R25 ;  /* 0x00000010ff057819 */ /* 0x000fe40000011619 */
[----:B------:R-:W-:Y:S02]  /*8470*/  SHF.R.U64 R17, R22, 0x10, R23 ;  /* 0x0000001016117819 */ /* 0x000fe40000001217 */
[----:B------:R-:W-:-:S05]  /*8480*/  SHF.R.U64 R19, R24, 0x10, R25 ;  /* 0x0000001018137819 */ /* 0x000fca0000001219 */
[----:B------:R-:W-:Y:S02]  /*8490*/  HADD2.F32 R19, -RZ, R19.H0_H0 ;  /* 0x20000013ff137230 */ /* 0x000fe40000004100 */
[--C-:B-1----:R-:W-:Y:S02]  /*84a0*/  HADD2.F32 R7, -RZ, R11.reuse.H0_H0 ;  /* 0x2000000bff077230 */ /* 0x102fe40000004100 */
[--C-:B------:R-:W-:Y:S02]  /*84b0*/  HADD2.F32 R14, -RZ, R10.reuse.H0_H0 ;  /* 0x2000000aff0e7230 */ /* 0x100fe40000004100 */
[----:B------:R-:W-:Y:S02]  /*84c0*/  HADD2.F32 R13, -RZ, R10.H1_H1 ;  /* 0x3000000aff0d7230 */ /* 0x000fe40000004100 */
[----:B------:R-:W-:Y:S02]  /*84d0*/  HADD2.F32 R11, -RZ, R11.H1_H1 ;  /* 0x3000000bff0b7230 */ /* 0x000fe40000004100 */
[----:B------:R-:W-:-:S02]  /*84e0*/  HADD2.F32 R10, -RZ, R0.H0_H0 ;  /* 0x20000000ff0a7230 */ /* 0x000fc40000004100 */
[----:B------:R-:W-:Y:S02]  /*84f0*/  HADD2.F32 R0, -RZ, R21.H0_H0 ;  /* 0x20000015ff007230 */ /* 0x000fe40000004100 */
[--C-:B------:R-:W-:Y:S02]  /*8500*/  HADD2.F32 R6, -RZ, R8.reuse.H0_H0 ;  /* 0x20000008ff067230 */ /* 0x100fe40000004100 */
[--C-:B------:R-:W-:Y:S02]  /*8510*/  HADD2.F32 R16, -RZ, R9.reuse.H0_H0 ;  /* 0x20000009ff107230 */ /* 0x100fe40000004100 */
[----:B------:R-:W-:Y:S01]  /*8520*/  HADD2.F32 R15, -RZ, R9.H1_H1 ;  /* 0x30000009ff0f7230 */ /* 0x000fe20000004100 */
[-C--:B------:R-:W-:Y:S01]  /*8530*/  FMUL.FTZ R9, R11, R10.reuse ;  /* 0x0000000a0b097220 */ /* 0x080fe20000410000 */
[----:B------:R-:W-:Y:S01]  /*8540*/  HADD2.F32 R21, -RZ, R5.H0_H0 ;  /* 0x20000005ff157230 */ /* 0x000fe20000004100 */
[----:B------:R-:W-:Y:S01]  /*8550*/  FMUL.FTZ R10, R7, R10 ;  /* 0x0000000a070a7220 */ /* 0x000fe20000410000 */
[----:B------:R-:W-:-:S02]  /*8560*/  HADD2.F32 R8, -RZ, R8.H1_H1 ;  /* 0x30000008ff087230 */ /* 0x000fc40000004100 */
[----:B------:R-:W-:Y:S01]  /*8570*/  HADD2.F32 R5, -RZ, R45.H1_H1 ;  /* 0x3000002dff057230 */ /* 0x000fe20000004100 */
[-C--:B------:R-:W-:Y:S01]  /*8580*/  FFMA.FTZ R18, R7, R21.reuse, -R9 ;  /* 0x0000001507127223 */ /* 0x080fe20000010809 */
[----:B------:R-:W-:Y:S01]  /*8590*/  HADD2.F32 R9, -RZ, R17.H0_H0 ;  /* 0x20000011ff097230 */ /* 0x000fe20000004100 */
[-C--:B------:R-:W-:Y:S02]  /*85a0*/  FMUL.FTZ R12, R8, R0.reuse ;  /* 0x00000000080c7220 */ /* 0x080fe40000410000 */
[C---:B------:R-:W-:Y:S01]  /*85b0*/  FMUL.FTZ R7, R6.reuse, R0 ;  /* 0x0000000006077220 */ /* 0x040fe20000410000 */
[----:B------:R-:W-:Y:S01]  /*85c0*/  HADD2.F32 R0, -RZ, R45.H0_H0 ;  /* 0x2000002dff007230 */ /* 0x000fe20000004100 */
[----:B------:R-:W-:Y:S02]  /*85d0*/  FFMA.FTZ R11, R11, R21, R10 ;  /* 0x000000150b0b7223 */ /* 0x000fe4000001000a */
[-C--:B------:R-:W-:Y:S02]  /*85e0*/  FFMA.FTZ R12, R6, R5.reuse, -R12 ;  /* 0x00000005060c7223 */ /* 0x080fe4000001080c */
[----:B------:R-:W-:Y:S01]  /*85f0*/  FFMA.FTZ R8, R8, R5, R7 ;  /* 0x0000000508087223 */ /* 0x000fe20000010007 */
[----:B------:R-:W-:Y:S01]  /*8600*/  HADD2.F32 R5, -RZ, R76.H0_H0 ;  /* 0x2000004cff057230 */ /* 0x000fe20000004100 */
[----:B------:R-:W-:Y:S01]  /*8610*/  FMUL.FTZ R6, R13, R0 ;  /* 0x000000000d067220 */ /* 0x000fe20000410000 */
[----:B------:R-:W-:Y:S01]  /*8620*/  F2FP.PACK_AB R11, R11, R18 ;  /* 0x000000120b0b723e */ /* 0x000fe200000000ff */
[----:B------:R-:W-:Y:S01]  /*8630*/  FMUL.FTZ R10, R14, R0 ;  /* 0x000000000e0a7220 */ /* 0x000fe20000410000 */
[----:B------:R-:W-:Y:S01]  /*8640*/  F2FP.PACK_AB R8, R8, R12 ;  /* 0x0000000c0808723e */ /* 0x000fe200000000ff */
[----:B------:R-:W-:-:S02]  /*8650*/  FMUL.FTZ R0, R15, R9 ;  /* 0x000000090f007220 */ /* 0x000fc40000410000 */
[----:B------:R-:W-:Y:S02]  /*8660*/  FMUL.FTZ R9, R16, R9 ;  /* 0x0000000910097220 */ /* 0x000fe40000410000 */
[-C--:B------:R-:W-:Y:S02]  /*8670*/  FFMA.FTZ R6, R14, R5.reuse, -R6 ;  /* 0x000000050e067223 */ /* 0x080fe40000010806 */
[----:B------:R-:W-:Y:S02]  /*8680*/  FFMA.FTZ R10, R13, R5, R10 ;  /* 0x000000050d0a7223 */ /* 0x000fe4000001000a */
[-C--:B------:R-:W-:Y:S02]  /*8690*/  FFMA.FTZ R0, R16, R19.reuse, -R0 ;  /* 0x0000001310007223 */ /* 0x080fe40000010800 */
[----:B------:R-:W-:Y:S01]  /*86a0*/  FFMA.FTZ R9, R15, R19, R9 ;  /* 0x000000130f097223 */ /* 0x000fe20000010009 */
[----:B------:R-:W-:-:S04]  /*86b0*/  F2FP.PACK_AB R10, R10, R6 ;  /* 0x000000060a0a723e */ /* 0x000fc800000000ff */
[----:B------:R-:W-:-:S05]  /*86c0*/  F2FP.PACK_AB R9, R9, R0 ;  /* 0x000000000909723e */ /* 0x000fca00000000ff */
[----:B------:R1:W-:Y:S02]  /*86d0*/  STS.128 [R28], R8 ;  /* 0x000000081c007388 */ /* 0x0003e40000000c00 */
.L_x_580:
[----:B------:R-:W-:Y:S05]  /*86e0*/  BSYNC B0 ;  /* 0x0000000000007941 */ /* 0x000fea0003800000 */
.L_x_579:
[----:B------:R-:W-:Y:S01]  /*86f0*/  IADD3 R0, R20, 0x10, RZ ;  /* 0x0000001014007810 */ /* 0x000fe20007ffe0ff */
[----:B------:R-:W-:Y:S03]  /*8700*/  BSSY B0, `(.L_x_581) ;  /* 0x000002d000007945 */ /* 0x000fe60003800000 */
[----:B------:R-:W-:-:S13]  /*8710*/  ISETP.GE.AND P0, PT, R0, c[0x0][0x27c], PT ;  /* 0x00009f0000007a0c */ /* 0x000fda0003f06270 */
[----:B------:R-:W-:Y:S05]  /*8720*/  @P0 BRA `(.L_x_582) ;  /* 0x000002a000000947 */ /* 0x000fea0003800000 */
[----:B-1----:R-:W1:Y:S01]  /*8730*/  LDS.128 R8, [R29] ;  /* 0x000000001d087984 */ /* 0x002e620000000c00 */
[----:B------:R-:W-:Y:S02]  /*8740*/  SHF.R.U32.HI R0, RZ, 0x10, R31 ;  /* 0x00000010ff007819 */ /* 0x000fe4000001161f */
[----:B------:R-:W-:Y:S02]  /*8750*/  SHF.R.U32.HI R5, RZ, 0x10, R27 ;  /* 0x00000010ff057819 */ /* 0x000fe4000001161b */
[----:B------:R-:W-:Y:S02]  /*8760*/  SHF.R.U64 R17, R30, 0x10, R31 ;  /* 0x000000101e117819 */ /* 0x000fe4000000121f */
[----:B------:R-:W-:Y:S01]  /*8770*/  SHF.R.U64 R19, R26, 0x10, R27 ;  /* 0x000000101a137819 */ /* 0x000fe2000000121b */
[----:B------:R-:W-:Y:S02]  /*8780*/  HADD2.F32 R21, -RZ, R5.H0_H0 ;  /* 0x20000005ff157230 */ /* 0x000fe40000004100 */
[----:B------:R-:W-:-:S02]  /*8790*/  HADD2.F32 R5, -RZ, R77.H1_H1 ;  /* 0x3000004dff057230 */ /* 0x000fc40000004100 */
[----:B------:R-:W-:Y:S02]  /*87a0*/  HADD2.F32 R19, -RZ, R19.H0_H0 ;  /* 0x20000013ff137230 */ /* 0x000fe40000004100 */
[--C-:B-1----:R-:W-:Y:S02]  /*87b0*/  HADD2.F32 R7, -RZ, R11.reuse.H0_H0 ;  /* 0x2000000bff077230 */ /* 0x102fe40000004100 */
[--C-:B------:R-:W-:Y:S02]  /*87c0*/  HADD2.F32 R14, -RZ, R10.reuse.H0_H0 ;  /* 0x2000000aff0e7230 */ /* 0x100fe40000004100 */
[----:B------:R-:W-:Y:S02]  /*87d0*/  HADD2.F32 R13, -RZ, R10.H1_H1 ;  /* 0x3000000aff0d7230 */ /* 0x000fe40000004100 */
[----:B------:R-:W-:Y:S02]  /*87e0*/  HADD2.F32 R11, -RZ, R11.H1_H1 ;  /* 0x3000000bff0b7230 */ /* 0x000fe40000004100 */
[----:B------:R-:W-:-:S02]  /*87f0*/  HADD2.F32 R10, -RZ, R0.H0_H0 ;  /* 0x20000000ff0a7230 */ /* 0x000fc40000004100 */
[--C-:B------:R-:W-:Y:S02]  /*8800*/  HADD2.F32 R6, -RZ, R8.reuse.H0_H0 ;  /* 0x20000008ff067230 */ /* 0x100fe40000004100 */
[--C-:B------:R-:W-:Y:S02]  /*8810*/  HADD2.F32 R16, -RZ, R9.reuse.H0_H0 ;  /* 0x20000009ff107230 */ /* 0x100fe40000004100 */
[----:B------:R-:W-:Y:S01]  /*8820*/  HADD2.F32 R15, -RZ, R9.H1_H1 ;  /* 0x30000009ff0f7230 */ /* 0x000fe20000004100 */
[-C--:B------:R-:W-:Y:S01]  /*8830*/  FMUL.FTZ R9, R11, R10.reuse ;  /* 0x0000000a0b097220 */ /* 0x080fe20000410000 */
[----:B------:R-:W-:Y:S01]  /*8840*/  HADD2.F32 R8, -RZ, R8.H1_H1 ;  /* 0x30000008ff087230 */ /* 0x000fe20000004100 */
[C---:B------:R-:W-:Y:S01]  /*8850*/  FMUL.FTZ R10, R7.reuse, R10 ;  /* 0x0000000a070a7220 */ /* 0x040fe20000410000 */
[----:B------:R-:W-:Y:S01]  /*8860*/  HADD2.F32 R0, -RZ, R76.H1_H1 ;  /* 0x3000004cff007230 */ /* 0x000fe20000004100 */
[-C--:B------:R-:W-:Y:S01]  /*8870*/  FFMA.FTZ R18, R7, R21.reuse, -R9 ;  /* 0x0000001507127223 */ /* 0x080fe20000010809 */
[----:B------:R-:W-:Y:S01]  /*8880*/  HADD2.F32 R9, -RZ, R17.H0_H0 ;  /* 0x20000011ff097230 */ /* 0x000fe20000004100 */
[----:B------:R-:W-:-:S02]  /*8890*/  FFMA.FTZ R11, R11, R21, R10 ;  /* 0x000000150b0b7223 */ /* 0x000fc4000001000a */
[-C--:B------:R-:W-:Y:S02]  /*88a0*/  FMUL.FTZ R12, R8, R0.reuse ;  /* 0x00000000080c7220 */ /* 0x080fe40000410000 */
[C---:B------:R-:W-:Y:S01]  /*88b0*/  FMUL.FTZ R7, R6.reuse, R0 ;  /* 0x0000000006077220 */ /* 0x040fe20000410000 */
[----:B------:R-:W-:Y:S01]  /*88c0*/  HADD2.F32 R0, -RZ, R77.H0_H0 ;  /* 0x2000004dff007230 */ /* 0x000fe20000004100 */
[-C--:B------:R-:W-:Y:S01]  /*88d0*/  FFMA.FTZ R12, R6, R5.reuse, -R12 ;  /* 0x00000005060c7223 */ /* 0x080fe2000001080c */
[----:B------:R-:W-:Y:S01]  /*88e0*/  F2FP.PACK_AB R11, R11, R18 ;  /* 0x000000120b0b723e */ /* 0x000fe200000000ff */
[----:B------:R-:W-:Y:S01]  /*88f0*/  FFMA.FTZ R8, R8, R5, R7 ;  /* 0x0000000508087223 */ /* 0x000fe20000010007 */
[----:B------:R-:W-:Y:S01]  /*8900*/  HADD2.F32 R5, -RZ, R78.H0_H0 ;  /* 0x2000004eff057230 */ /* 0x000fe20000004100 */
[-C--:B------:R-:W-:Y:S02]  /*8910*/  FMUL.FTZ R6, R13, R0.reuse ;  /* 0x000000000d067220 */ /* 0x080fe40000410000 */
        /* <DEDUP_REMOVED lines=11> */
.L_x_582:
[----:B------:R-:W-:Y:S05]  /*89d0*/  BSYNC B0 ;  /* 0x0000000000007941 */ /* 0x000fea0003800000 */
.L_x_581:
[----:B------:R-:W-:Y:S01]  /*89e0*/  IADD3 R0, R20, 0x20, RZ ;  /* 0x0000002014007810 */ /* 0x000fe20007ffe0ff */
[----:B------:R-:W-:Y:S03]  /*89f0*/  BSSY B0, `(.L_x_583) ;  /* 0x000002d000007945 */ /* 0x000fe60003800000 */
[----:B------:R-:W-:-:S13]  /*8a00*/  ISETP.GE.AND P0, PT, R0, c[0x0][0x27c], PT ;  /* 0x00009f0000007a0c */ /* 0x000fda0003f06270 */
[----:B------:R-:W-:Y:S05]  /*8a10*/  @P0 BRA `(.L_x_584) ;  /* 0x000002a000000947 */ /* 0x000fea0003800000 */
[----:B-1----:R-:W1:Y:S01]  /*8a20*/  LDS.128 R8, [R28+0x4000] ;  /* 0x004000001c087984 */ /* 0x002e620000000c00 */
        /* <DEDUP_REMOVED lines=40> */
[----:B------:R1:W-:Y:S02]  /*8cb0*/  STS.128 [R28+0x4000], R8 ;  /* 0x004000081c007388 */ /* 0x0003e40000000c00 */
.L_x_584:
[----:B------:R-:W-:Y:S05]  /*8cc0*/  BSYNC B0 ;  /* 0x0000000000007941 */ /* 0x000fea0003800000 */
.L_x_583:
        /* <DEDUP_REMOVED lines=46> */
.L_x_586:
[----:B------:R-:W-:Y:S05]  /*8fb0*/  BSYNC B0 ;  /* 0x0000000000007941 */ /* 0x000fea0003800000 */
.L_x_585:
        /* <DEDUP_REMOVED lines=33> */
[----:B------:R-:W-:Y:S01]  /*91d0*/  HADD2.F32 R5, -RZ, R84.H1_H1 ;  /* 0x30000054ff057230 */ /* 0x000fe20000004100 */
        /* <DEDUP_REMOVED lines=12> */
.L_x_588:
[----:B------:R-:W-:Y:S05]  /*92a0*/  BSYNC B0 ;  /* 0x0000000000007941 */ /* 0x000fea0003800000 */
.L_x_587:
[----:B------:R-:W-:-:S04]  /*92b0*/  IADD3 R0, R20, 0x50, RZ ;  /* 0x0000005014007810 */ /* 0x000fc80007ffe0ff */
        /* <DEDUP_REMOVED lines=21> */
[----:B------:R-:W-:Y:S01]  /*9410*/  HADD2.F32 R0, -RZ, R86.H0_H0 ;  /* 0x20000056ff007230 */ /* 0x000fe20000004100 */
        /* <DEDUP_REMOVED lines=22> */
.L_x_578:
[----:B------:R-:W-:Y:S05]  /*9580*/  BSYNC B1 ;  /* 0x0000000000017941 */ /* 0x000fea0003800000 */
.L_x_577:
[----:B------:R-:W-:-:S04]  /*9590*/  IADD3 R0, R69, 0x40, RZ ;  /* 0x0000004045007810 */ /* 0x000fc80007ffe0ff */
[----:B------:R-:W-:-:S13]  /*95a0*/  ISETP.GE.AND P0, PT, R0, R44, PT ;  /* 0x0000002c0000720c */ /* 0x000fda0003f06270 */
[----:B------:R-:W-:Y:S05]  /*95b0*/  @P0 BRA `(.L_x_589) ;  /* 0x000049d000000947 */ /* 0x000fea0003800000 */
[----:B------:R-:W-:Y:S01]  /*95c0*/  ISETP.GE.AND P0, PT, R20, c[0x0][0x27c], PT ;  /* 0x00009f0014007a0c */ /* 0x000fe20003f06270 */
[----:B------:R-:W-:-:S12]  /*95d0*/  BSSY B0, `(.L_x_590) ;  /* 0x000002c000007945 */ /* 0x000fd80003800000 */
[----:B------:R-:W-:Y:S05]  /*95e0*/  @P0 BRA `(.L_x_591) ;  /* 0x000002a000000947 */ /* 0x000fea0003800000 */
[----:B-1----:R-:W1:Y:S01]  /*95f0*/  LDS.128 R8, [R28+0x2000] ;  /* 0x002000001c087984 */ /* 0x002e620000000c00 */
[----:B------:R-:W-:Y:S02]  /*9600*/  SHF.R.U32.HI R0, RZ, 0x10, R33 ;  /* 0x00000010ff007819 */ /* 0x000fe40000011621 */
[----:B------:R-:W-:Y:S02]  /*9610*/  SHF.R.U32.HI R5, RZ, 0x10, R53 ;  /* 0x00000010ff057819 */ /* 0x000fe40000011635 */
[----:B------:R-:W-:Y:S02]  /*9620*/  SHF.R.U64 R17, R32, 0x10, R33 ;  /* 0x0000001020117819 */ /* 0x000fe40000001221 */
[----:B------:R-:W-:Y:S01]  /*9630*/  SHF.R.U64 R19, R52, 0x10, R53 ;  /* 0x0000001034137819 */ /* 0x000fe20000001235 */
[----:B------:R-:W-:Y:S02]  /*9640*/  HADD2.F32 R21, -RZ, R5.H0_H0 ;  /* 0x20000005ff157230 */ /* 0x000fe40000004100 */
[----:B------:R-:W-:-:S02]  /*9650*/  HADD2.F32 R5, -RZ, R84.H0_H0 ;  /* 0x20000054ff057230 */ /* 0x000fc40000004100 */
        /* <DEDUP_REMOVED lines=18> */
[----:B------:R-:W-:Y:S01]  /*9780*/  HADD2.F32 R0, -RZ, R68.H1_H1 ;  /* 0x30000044ff007230 */ /* 0x000fe20000004100 */
        /* <DEDUP_REMOVED lines=16> */
.L_x_591:
[----:B------:R-:W-:Y:S05]  /*9890*/  BSYNC B0 ;  /* 0x0000000000007941 */ /* 0x000fea0003800000 */
.L_x_590:
        /* <DEDUP_REMOVED lines=46> */
.L_x_593:
[----:B------:R-:W-:Y:S05]  /*9b80*/  BSYNC B0 ;  /* 0x0000000000007941 */ /* 0x000fea0003800000 */
.L_x_592:
        /* <DEDUP_REMOVED lines=46> */
.L_x_595:
[----:B------:R-:W-:Y:S05]  /*9e70*/  BSYNC B0 ;  /* 0x0000000000007941 */ /* 0x000fea0003800000 */
.L_x_594:
        /* <DEDUP_REMOVED lines=46> */
.L_x_597:
[----:B------:R-:W-:Y:S05]  /*a160*/  BSYNC B0 ;  /* 0x0000000000007941 */ /* 0x000fea0003800000 */
.L_x_596:
        /* <DEDUP_REMOVED lines=46> */
.L_x_599:
[----:B------:R-:W-:Y:S05]  /*a450*/  BSYNC B0 ;  /* 0x0000000000007941 */ /* 0x000fea0003800000 */
.L_x_598:
        /* <DEDUP_REMOVED lines=44> */
[----:B------:R1:W-:Y:S01]  /*a720*/  STS.128 [R29+0xa000], R8 ;  /* 0x00a000081d007388 */ /* 0x0003e20000000c00 */
[----:B------:R-:W-:Y:S05]  /*a730*/  BRA `(.L_x_589) ;  /* 0x0000385000007947 */ /* 0x000fea0003800000 */
.L_x_572:
[----:B------:R-:W-:Y:S01]  /*a740*/  @P4 IMAD.HI.U32 R5, R0, c[0x0][0x2c8], RZ ;  /* 0x0000b20000054a27 */ /* 0x000fe200078e00ff */
[----:B------:R-:W-:Y:S01]  /*a750*/  BSSY B0, `(.L_x_600) ;  /* 0x0000047000007945 */ /* 0x000fe20003800000 */
[----:B------:R-:W-:Y:S01]  /*a760*/  CS2R R86, SRZ ;  /* 0x0000000000567805 */ /* 0x000fe2000001ff00 */
[----:B------:R-:W-:Y:S01]  /*a770*/  CS2R R54, SRZ ;  /* 0x0000000000367805 */ /* 0x000fe2000001ff00 */
[----:B------:R-:W-:Y:S01]  /*a780*/  IMAD.MOV.U32 R8, RZ, RZ, R12 ;  /* 0x000000ffff087224 */ /* 0x000fe200078e000c */
[----:B------:R-:W-:Y:S01]  /*a790*/  @P4 SHF.R.U32.HI R0, RZ, c[0x0][0x2cc], R5 ;  /* 0x0000b300ff004a19 */ /* 0x000fe20000011605 */
[----:B------:R-:W-:Y:S01]  /*a7a0*/  IMAD.MOV.U32 R6, RZ, RZ, R10 ;  /* 0x000000ffff067224 */ /* 0x000fe200078e000a */
        /* <DEDUP_REMOVED lines=19> */
[----:B------:R-:W-:Y:S01]  /*a8e0*/  CS2R R20, SRZ ;  /* 0x0000000000147805 */ /* 0x000fe2000001ff00 */
[----:B------:R-:W-:-:S02]  /*a8f0*/  IADD3 R5, R9, R5, RZ ;  /* 0x0000000509057210 */ /* 0x000fc40007ffe0ff */
[----:B------:R-:W-:Y:S02]  /*a900*/  IADD3 R0, R7, R0, RZ ;  /* 0x0000000007007210 */ /* 0x000fe40007ffe0ff */
[----:B------:R-:W-:Y:S02]  /*a910*/  LEA.HI.X R19, R8, c[0x0][0x274], R5, 0x1, P1 ;  /* 0x00009d0008137a11 */ /* 0x000fe400008f0c05 */
[----:B--23--:R-:W-:Y:S01]  /*a920*/  LEA.HI.X R18, R6, c[0x0][0x28c], R0, 0x1, P0 ;  /* 0x0000a30006127a11 */ /* 0x00cfe200000f0c00 */
[----:B------:R1:W2:Y:S01]  /*a930*/  SHFL.IDX PT, R8, R30, RZ, 0x1c1f ;  /* 0x001c1fff1e087589 */ /* 0x0002a200000e0000 */
[----:B------:R-:W-:-:S03]  /*a940*/  ISETP.GE.AND P0, PT, R28, R44, PT ;  /* 0x0000002c1c00720c */ /* 0x000fc60003f06270 */
[----:B------:R1:W3:Y:S04]  /*a950*/  SHFL.IDX PT, R6, R29, RZ, 0x1c1f ;  /* 0x001c1fff1d067589 */ /* 0x0002e800000e0000 */
[----:B------:R1:W4:Y:S04]  /*a960*/  SHFL.IDX PT, R7, R19, RZ, 0x1c1f ;  /* 0x001c1fff13077589 */ /* 0x00032800000e0000 */
[----:B------:R1:W1:Y:S02]  /*a970*/  SHFL.IDX PT, R9, R18, RZ, 0x1c1f ;  /* 0x001c1fff12097589 */ /* 0x00026400000e0000 */
[----:B------:R-:W-:Y:S05]  /*a980*/  @P0 BRA `(.L_x_601) ;  /* 0x0000023000000947 */ /* 0x000fea0003800000 */
[C---:B------:R-:W-:Y:S01]  /*a990*/  IADD3 R12, R68.reuse, 0x20, RZ ;  /* 0x00000020440c7810 */ /* 0x040fe20007ffe0ff */
[----:B------:R-:W-:Y:S01]  /*a9a0*/  CS2R R26, SRZ ;  /* 0x00000000001a7805 */ /* 0x000fe2000001ff00 */
[C---:B------:R-:W-:Y:S01]  /*a9b0*/  IADD3 R13, R68.reuse, 0x40, RZ ;  /* 0x00000040440d7810 */ /* 0x040fe20007ffe0ff */
[----:B------:R-:W-:Y:S01]  /*a9c0*/  CS2R R24, SRZ ;  /* 0x0000000000187805 */ /* 0x000fe2000001ff00 */
[----:B------:R-:W-:-:S02]  /*a9d0*/  ISETP.GE.AND P2, PT, R68, c[0x0][0x27c], PT ;  /* 0x00009f0044007a0c */ /* 0x000fc40003f46270 */
[----:B------:R-:W-:Y:S02]  /*a9e0*/  ISETP.GE.AND P1, PT, R12, c[0x0][0x27c], PT ;  /* 0x00009f000c007a0c */ /* 0x000fe40003f26270 */
[----:B------:R-:W-:-:S09]  /*a9f0*/  ISETP.GE.AND P0, PT, R13, c[0x0][0x27c], PT ;  /* 0x00009f000d007a0c */ /* 0x000fd20003f06270 */
[----:B---34-:R-:W-:Y:S02]  /*aa00*/  @!P2 IMAD.WIDE R10, R68, 0x2, R6 ;  /* 0x00000002440aa825 */ /* 0x018fe400078e0206 */
[----:B------:R-:W-:Y:S02]  /*aa10*/  @!P1 SHF.R.S32.HI R0, RZ, 0x1f, R12 ;  /* 0x0000001fff009819 */ /* 0x000fe4000001140c */
[----:B------:R-:W-:Y:S01]  /*aa20*/  @!P0 SHF.R.S32.HI R5, RZ, 0x1f, R13 ;  /* 0x0000001fff058819 */ /* 0x000fe2000001140d */
[----:B------:R3:W5:Y:S01]  /*aa30*/  @!P2 LD.E.128 R24, [R10.64] ;  /* 0x000000060a18a980 */ /* 0x000762000c101d00 */
[----:B------:R-:W-:Y:S01]  /*aa40*/  @!P1 LEA.HI R0, R0, R12, RZ, 0x3 ;  /* 0x0000000c00009211 */ /* 0x000fe200078f18ff */
        /* <DEDUP_REMOVED lines=10> */
[----:B---3--:R-:W-:-:S02]  /*aaf0*/  @!P0 LEA.HI R10, R5, R13, RZ, 0x3 ;  /* 0x0000000d050a8211 */ /* 0x008fc400078f18ff */
[----:B------:R-:W-:Y:S02]  /*ab00*/  @!P1 LOP3.LUT R5, R0, 0xfffffff8, RZ, 0xc0, !PT ;  /* 0xfffffff800059812 */ /* 0x000fe400078ec0ff */
[----:B------:R-:W-:-:S03]  /*ab10*/  @!P0 LOP3.LUT R0, R10, 0xfffffff8, RZ, 0xc0, !PT ;  /* 0xfffffff80a008812 */ /* 0x000fc600078ec0ff */
[----:B------:R-:W-:-:S04]  /*ab20*/  @!P1 IMAD.WIDE R16, R5, 0x2, R6 ;  /* 0x0000000205109825 */ /* 0x000fc800078e0206 */
[C---:B------:R-:W-:Y:S01]  /*ab30*/  @!P0 IMAD.WIDE R14, R0.reuse, 0x2, R6 ;  /* 0x00000002000e8825 */ /* 0x040fe200078e0206 */
[----:B------:R3:W5:Y:S03]  /*ab40*/  @!P1 LD.E.128 R36, [R16.64] ;  /* 0x0000000610249980 */ /* 0x000766000c101d00 */
[--C-:B-12---:R-:W-:Y:S01]  /*ab50*/  @!P1 IMAD.WIDE R12, R5, 0x2, R8.reuse ;  /* 0x00000002050c9825 */ /* 0x106fe200078e0208 */
[----:B------:R3:W5:Y:S03]  /*ab60*/  @!P0 LD.E.128 R52, [R14.64] ;  /* 0x000000060e348980 */ /* 0x000766000c101d00 */
[--C-:B------:R-:W-:Y:S01]  /*ab70*/  @!P0 IMAD.WIDE R10, R0, 0x2, R8.reuse ;  /* 0x00000002000a8825 */ /* 0x100fe200078e0208 */
[----:B------:R3:W5:Y:S03]  /*ab80*/  @!P1 LD.E.128 R40, [R12.64] ;  /* 0x000000060c289980 */ /* 0x000766000c101d00 */
[----:B------:R-:W-:Y:S01]  /*ab90*/  @!P2 IMAD.WIDE R6, R68, 0x2, R8 ;  /* 0x000000024406a825 */ /* 0x000fe200078e0208 */
[----:B------:R3:W5:Y:S04]  /*aba0*/  @!P0 LD.E.128 R56, [R10.64] ;  /* 0x000000060a388980 */ /* 0x000768000c101d00 */
[----:B------:R3:W5:Y:S02]  /*abb0*/  @!P2 LD.E.128 R20, [R6.64] ;  /* 0x000000060614a980 */ /* 0x000764000c101d00 */
.L_x_601:
[----:B------:R-:W-:Y:S05]  /*abc0*/  BSYNC B0 ;  /* 0x0000000000007941 */ /* 0x000fea0003800000 */
.L_x_600:
[----:B------:R-:W-:Y:S01]  /*abd0*/  IADD3 R5, R28, 0x40, RZ ;  /* 0x000000401c057810 */ /* 0x000fe20007ffe0ff */
[----:B-----5:R-:W-:Y:S01]  /*abe0*/  IMAD.MOV.U32 R0, RZ, RZ, R54 ;  /* 0x000000ffff007224 */ /* 0x020fe200078e0036 */
[----:B---3--:R-:W-:Y:S01]  /*abf0*/  MOV R11, R22 ;  /* 0x00000016000b7202 */ /* 0x008fe20000000f00 */
[----:B----4-:R-:W-:Y:S01]  /*ac00*/  IMAD.MOV.U32 R7, RZ, RZ, R55 ;  /* 0x000000ffff077224 */ /* 0x010fe200078e0037 */
[----:B------:R-:W-:Y:S01]  /*ac10*/  ISETP.GE.AND P0, PT, R5, R44, PT ;  /* 0x0000002c0500720c */ /* 0x000fe20003f06270 */
[----:B------:R-:W-:Y:S01]  /*ac20*/  IMAD.MOV.U32 R6, RZ, RZ, R52 ;  /* 0x000000ffff067224 */ /* 0x000fe200078e0034 */
[----:B------:R-:W-:Y:S01]  /*ac30*/  PRMT R97, R97, 0x5410, R0 ;  /* 0x0000541061617816 */ /* 0x000fe20000000000 */
[----:B------:R-:W-:Y:S01]  /*ac40*/  IMAD.MOV.U32 R5, RZ, RZ, R53 ;  /* 0x000000ffff057224 */ /* 0x000fe200078e0035 */
[----:B-1----:R-:W1:Y:S01]  /*ac50*/  SHFL.IDX PT, R9, R18, 0x1, 0x1c1f ;  /* 0x003c1f0012097f89 */ /* 0x002e6200000e0000 */
        /* <DEDUP_REMOVED lines=15> */
[----:B--2---:R2:W3:Y:S01]  /*ad50*/  SHFL.IDX PT, R8, R30, 0x1, 0x1c1f ;  /* 0x003c1f001e087f89 */ /* 0x0044e200000e0000 */
        /* <DEDUP_REMOVED lines=19> */
[----:B------:R-:W-:Y:S01]  /*ae90*/  PRMT R95, R6, 0x7610, R95 ;  /* 0x00007610065f7816 */ /* 0x000fe2000000005f */
[----:B------:R4:W1:Y:S01]  /*aea0*/  SHFL.IDX PT, R7, R19, 0x1, 0x1c1f ;  /* 0x003c1f0013077f89 */ /* 0x00086200000e0000 */
[----:B------:R-:W-:Y:S01]  /*aeb0*/  CS2R R84, SRZ ;  /* 0x0000000000547805 */ /* 0x000fe2000001ff00 */
[----:B--2---:R-:W-:Y:S01]  /*aec0*/  PRMT R30, R5, 0x5410, R11 ;  /* 0x00005410051e7816 */ /* 0x004fe2000000000b */
[----:B------:R-:W-:Y:S01]  /*aed0*/  CS2R R74, SRZ ;  /* 0x00000000004a7805 */ /* 0x000fe2000001ff00 */
[----:B------:R4:W2:Y:S01]  /*aee0*/  SHFL.IDX PT, R6, R29, 0x1, 0x1c1f ;  /* 0x003c1f001d067f89 */ /* 0x0008a200000e0000 */
[----:B------:R-:W-:Y:S01]  /*aef0*/  PRMT R28, R10, 0x5410, R0 ;  /* 0x000054100a1c7816 */ /* 0x000fe20000000000 */
        /* <DEDUP_REMOVED lines=10> */
[C---:B---3--:R-:W-:Y:S01]  /*afa0*/  IADD3 R12, R68.reuse, 0x20, RZ ;  /* 0x00000020440c7810 */ /* 0x048fe20007ffe0ff */
[----:B------:R-:W-:Y:S01]  /*afb0*/  CS2R R66, SRZ ;  /* 0x0000000000427805 */ /* 0x000fe2000001ff00 */
[C---:B------:R-:W-:Y:S01]  /*afc0*/  IADD3 R13, R68.reuse, 0x40, RZ ;  /* 0x00000040440d7810 */ /* 0x040fe20007ffe0ff */
[----:B------:R-:W-:Y:S01]  /*afd0*/  CS2R R64, SRZ ;  /* 0x0000000000407805 */ /* 0x000fe2000001ff00 */
[----:B------:R-:W-:-:S02]  /*afe0*/  ISETP.GE.AND P2, PT, R68, c[0x0][0x27c], PT ;  /* 0x00009f0044007a0c */ /* 0x000fc40003f46270 */
[----:B------:R-:W-:Y:S02]  /*aff0*/  ISETP.GE.AND P1, PT, R12, c[0x0][0x27c], PT ;  /* 0x00009f000c007a0c */ /* 0x000fe40003f26270 */
[----:B------:R-:W-:-:S09]  /*b000*/  ISETP.GE.AND P0, PT, R13, c[0x0][0x27c], PT ;  /* 0x00009f000d007a0c */ /* 0x000fd20003f06270 */
[----:B-12---:R-:W-:Y:S02]  /*b010*/  @!P2 IMAD.WIDE R10, R68, 0x2, R6 ;  /* 0x00000002440aa825 */ /* 0x006fe400078e0206 */
        /* <DEDUP_REMOVED lines=14> */
[----:B-1----:R-:W-:-:S02]  /*b100*/  @!P0 LEA.HI R10, R5, R13, RZ, 0x3 ;  /* 0x0000000d050a8211 */ /* 0x002fc400078f18ff */
[----:B------:R-:W-:Y:S02]  /*b110*/  @!P1 LOP3.LUT R5, R0, 0xfffffff8, RZ, 0xc0, !PT ;  /* 0xfffffff800059812 */ /* 0x000fe400078ec0ff */
[----:B------:R-:W-:-:S03]  /*b120*/  @!P0 LOP3.LUT R0, R10, 0xfffffff8, RZ, 0xc0, !PT ;  /* 0xfffffff80a008812 */ /* 0x000fc600078ec0ff */
[----:B------:R-:W-:-:S04]  /*b130*/  @!P1 IMAD.WIDE R16, R5, 0x2, R6 ;  /* 0x0000000205109825 */ /* 0x000fc800078e0206 */
[C---:B------:R-:W-:Y:S01]  /*b140*/  @!P0 IMAD.WIDE R14, R0.reuse, 0x2, R6 ;  /* 0x00000002000e8825 */ /* 0x040fe200078e0206 */
[----:B------:R1:W5:Y:S03]  /*b150*/  @!P1 LD.E.128 R72, [R16.64] ;  /* 0x0000000610489980 */ /* 0x000366000c101d00 */
[--C-:B------:R-:W-:Y:S01]  /*b160*/  @!P1 IMAD.WIDE R12, R5, 0x2, R8.reuse ;  /* 0x00000002050c9825 */ /* 0x100fe200078e0208 */
[----:B------:R1:W5:Y:S03]  /*b170*/  @!P0 LD.E.128 R84, [R14.64] ;  /* 0x000000060e548980 */ /* 0x000366000c101d00 */
[--C-:B------:R-:W-:Y:S01]  /*b180*/  @!P0 IMAD.WIDE R10, R0, 0x2, R8.reuse ;  /* 0x00000002000a8825 */ /* 0x100fe200078e0208 */
[----:B------:R1:W5:Y:S03]  /*b190*/  @!P1 LD.E.128 R76, [R12.64] ;  /* 0x000000060c4c9980 */ /* 0x000366000c101d00 */
[----:B------:R-:W-:Y:S01]  /*b1a0*/  @!P2 IMAD.WIDE R6, R68, 0x2, R8 ;  /* 0x000000024406a825 */ /* 0x000fe200078e0208 */
[----:B------:R1:W5:Y:S04]  /*b1b0*/  @!P0 LD.E.128 R80, [R10.64] ;  /* 0x000000060a508980 */ /* 0x000368000c101d00 */
[----:B------:R1:W5:Y:S02]  /*b1c0*/  @!P2 LD.E.128 R60, [R6.64] ;  /* 0x00000006063ca980 */ /* 0x000364000c101d00 */
.L_x_603:
[----:B---3--:R-:W-:Y:S05]  /*b1d0*/  BSYNC B0 ;  /* 0x0000000000007941 */ /* 0x008fea0003800000 */
.L_x_602:
[----:B-1---5:R-:W-:Y:S01]  /*b1e0*/  IMAD.MOV.U32 R7, RZ, RZ, R87 ;  /* 0x000000ffff077224 */ /* 0x022fe200078e0057 */
[----:B------:R-:W-:-:S04]  /*b1f0*/  DEPBAR.LE SB0, 0x1 ;  /* 0x000080400000791a */ /* 0x000fc80000000000 */
[----:B--2---:R-:W-:Y:S01]  /*b200*/  IMAD.MOV.U32 R6, RZ, RZ, R84 ;  /* 0x000000ffff067224 */ /* 0x004fe200078e0054 */
[----:B------:R-:W-:Y:S01]  /*b210*/  PRMT R106, R106, 0x5410, R7 ;  /* 0x000054106a6a7816 */ /* 0x000fe20000000007 */
[----:B------:R-:W-:Y:S01]  /*b220*/  IMAD.MOV.U32 R7, RZ, RZ, R75 ;  /* 0x000000ffff077224 */ /* 0x000fe200078e004b */
[----:B------:R-:W-:Y:S01]  /*b230*/  BSSY B1, `(.L_x_604) ;  /* 0x000017d000017945 */ /* 0x000fe20003800000 */
[----:B------:R-:W-:Y:S01]  /*b240*/  IMAD.MOV.U32 R0, RZ, RZ, R86 ;  /* 0x000000ffff007224 */ /* 0x000fe200078e0056 */
[----:B------:R-:W-:Y:S01]  /*b250*/  PRMT R108, R108, 0x5410, R6 ;  /* 0x000054106c6c7816 */ /* 0x000fe20000000006 */
[----:B------:R-:W-:Y:S02]  /*b260*/  IMAD.MOV.U32 R6, RZ, RZ, R72 ;  /* 0x000000ffff067224 */ /* 0x000fe400078e0048 */
        /* <DEDUP_REMOVED lines=15> */
[----:B------:R-:W-:-:S02]  /*b360*/  PRMT R105, R105, 0x5410, R7 ;  /* 0x0000541069697816 */ /* 0x000fc40000000007 */
[----:B------:R-:W-:Y:S02]  /*b370*/  IADD3 R7, -R244, R44, RZ ;  /* 0x0000002cf4077210 */ /* 0x000fe40007ffe1ff */
[----:B------:R-:W-:Y:S02]  /*b380*/  MOV R0, R82 ;  /* 0x0000005200007202 */ /* 0x000fe40000000f00 */
[----:B------:R-:W-:Y:S01]  /*b390*/  IMNMX R71, R7, 0x80, PT ;  /* 0x0000008007477817 */ /* 0x000fe20003800200 */
[----:B------:R-:W-:Y:S01]  /*b3a0*/  IMAD.MOV.U32 R7, RZ, RZ, R62 ;  /* 0x000000ffff077224 */ /* 0x000fe200078e003e */
[----:B------:R-:W-:Y:S01]  /*b3b0*/  PRMT R100, R5, 0x5410, R6 ;  /* 0x0000541005647816 */ /* 0x000fe20000000006 */
[----:B------:R-:W-:Y:S01]  /*b3c0*/  IMAD.MOV.U32 R6, RZ, RZ, R80 ;  /* 0x000000ffff067224 */ /* 0x000fe200078e0050 */
[----:B------:R-:W-:Y:S01]  /*b3d0*/  PRMT R108, R0, 0x7610, R108 ;  /* 0x00007610006c7816 */ /* 0x000fe2000000006c */
[----:B------:R-:W-:Y:S01]  /*b3e0*/  IMAD.MOV.U32 R5, RZ, RZ, R81 ;  /* 0x000000ffff057224 */ /* 0x000fe200078e0051 */
[----:B------:R-:W-:Y:S01]  /*b3f0*/  BAR.SYNC.DEFER_BLOCKING 0x0 ;  /* 0x0000000000007b1d */ /* 0x000fe20000010000 */
[----:B------:R-:W-:Y:S01]  /*b400*/  IMAD.MOV.U32 R0, RZ, RZ, R78 ;  /* 0x000000ffff007224 */ /* 0x000fe200078e004e */
[----:B------:R-:W-:-:S02]  /*b410*/  ISETP.GE.AND P0, PT, R69, R71, PT ;  /* 0x000000474500720c */ /* 0x000fc40003f06270 */
        /* <DEDUP_REMOVED lines=13> */
[----:B------:R-:W-:Y:S02]  /*b4f0*/  PRMT R97, R6, 0x7610, R97 ;  /* 0x0000761006617816 */ /* 0x000fe40000000061 */
[----:B------:R-:W-:Y:S01]  /*b500*/  PRMT R98, R0, 0x5410, R5 ;  /* 0x0000541000627816 */ /* 0x000fe20000000005 */
[----:B------:R-:W-:Y:S05]  /*b510*/  @P0 BRA `(.L_x_605) ;  /* 0x000014e000000947 */ /* 0x000fea0003800000 */
[----:B------:R-:W-:Y:S01]  /*b520*/  ISETP.GE.AND P0, PT, R68, c[0x0][0x27c], PT ;  /* 0x00009f0044007a0c */ /* 0x000fe20003f06270 */
[----:B------:R-:W-:-:S12]  /*b530*/  BSSY B0, `(.L_x_606) ;  /* 0x0000068000007945 */ /* 0x000fd80003800000 */
[----:B------:R-:W-:Y:S05]  /*b540*/  @P0 BRA `(.L_x_607) ;  /* 0x0000066000000947 */ /* 0x000fea0003800000 */
[----:B------:R-:W-:Y:S02]  /*b550*/  MOV R7, c[0x0][0x27c] ;  /* 0x00009f0000077a02 */ /* 0x000fe40000000f00 */
[----:B------:R-:W-:Y:S02]  /*b560*/  SHF.L.U32 R0, R69, 0x6, RZ ;  /* 0x0000000645007819 */ /* 0x000fe400000006ff */
[----:B------:R-:W-:Y:S02]  /*b570*/  LEA.HI R7, R7, R48, RZ, 0x1d ;  /* 0x0000003007077211 */ /* 0x000fe400078fe8ff */
[----:B------:R-:W-:Y:S02]  /*b580*/  LOP3.LUT R0, R0, 0x1c0, RZ, 0xc0, !PT ;  /* 0x000001c000007812 */ /* 0x000fe400078ec0ff */
[----:B------:R-:W-:Y:S02]  /*b590*/  SHF.R.S32.HI R9, RZ, 0x1f, R7 ;  /* 0x0000001fff097819 */ /* 0x000fe40000011407 */
[----:B------:R-:W-:-:S02]  /*b5a0*/  SHF.L.U32 R5, R7, 0x3, RZ ;  /* 0x0000000307057819 */ /* 0x000fc400000006ff */
[----:B------:R-:W-:Y:S02]  /*b5b0*/  LEA.HI R7, R9, R7, RZ, 0x3 ;  /* 0x0000000709077211 */ /* 0x000fe400078f18ff */
[C---:B------:R-:W-:Y:S02]  /*b5c0*/  LOP3.LUT R6, R0.reuse, 0x38, R68, 0xf8, !PT ;  /* 0x0000003800067812 */ /* 0x040fe400078ef844 */
[----:B------:R-:W-:Y:S02]  /*b5d0*/  SHF.R.U32.HI R8, RZ, 0x3, R0 ;  /* 0x00000003ff087819 */ /* 0x000fe40000011600 */
[----:B------:R-:W-:Y:S02]  /*b5e0*/  LOP3.LUT R5, R0, 0x38, R5, 0xf8, !PT ;  /* 0x0000003800057812 */ /* 0x000fe400078ef805 */
[----:B------:R-:W-:Y:S02]  /*b5f0*/  SHF.L.U32 R0, R7, 0xa, RZ ;  /* 0x0000000a07007819 */ /* 0x000fe400000006ff */
[----:B------:R-:W-:-:S02]  /*b600*/  SHF.L.U32 R12, R115, 0x9, RZ ;  /* 0x00000009730c7819 */ /* 0x000fc400000006ff */
[----:B------:R-:W-:Y:S02]  /*b610*/  LOP3.LUT R5, R5, R8, RZ, 0x3c, !PT ;  /* 0x0000000805057212 */ /* 0x000fe400078e3cff */
[----:B------:R-:W-:Y:S02]  /*b620*/  LOP3.LUT R0, R0, 0x7fffe000, RZ, 0xc0, !PT ;  /* 0x7fffe00000007812 */ /* 0x000fe400078ec0ff */
[----:B------:R-:W-:Y:S02]  /*b630*/  LOP3.LUT R6, R12, R6, R8, 0xf6, !PT ;  /* 0x000000060c067212 */ /* 0x000fe400078ef608 */
[----:B------:R-:W-:Y:S02]  /*b640*/  IADD3 R0, R5, R0, R12 ;  /* 0x0000000005007210 */ /* 0x000fe40007ffe00c */
[----:B------:R-:W-:Y:S02]  /*b650*/  SHF.L.U32 R44, R6, 0x1, RZ ;  /* 0x00000001062c7819 */ /* 0x000fe400000006ff */
[----:B------:R-:W-:Y:S01]  /*b660*/  SHF.L.U32 R34, R0, 0x1, RZ ;  /* 0x0000000100227819 */ /* 0x000fe200000006ff */
[----:B------:R-:W-:Y:S01]  /*b670*/  HADD2.F32 R0, -RZ, R28.H0_H0 ;  /* 0x2000001cff007230 */ /* 0x000fe20000004100 */
[----:B------:R-:W-:Y:S01]  /*b680*/  SHF.R.U32.HI R5, RZ, 0x10, R23 ;  /* 0x00000010ff057819 */ /* 0x000fe20000011617 */
[----:B------:R-:W1:Y:S01]  /*b690*/  LDS.128 R8, [R44+0xc100] ;  /* 0x00c100002c087984 */ /* 0x000e620000000c00 */
[----:B------:R-:W-:-:S02]  /*b6a0*/  SHF.R.U64 R49, R26, 0x10, R27 ;  /* 0x000000101a317819 */ /* 0x000fc4000000121b */
[----:B------:R-:W-:Y:S01]  /*b6b0*/  SHF.R.U32.HI R17, RZ, 0x10, R27 ;  /* 0x00000010ff117819 */ /* 0x000fe2000001161b */
[----:B------:R-:W2:Y:S01]  /*b6c0*/  LDS.128 R12, [R34+0xc100] ;  /* 0x00c10000220c7984 */ /* 0x000ea20000000c00 */
[----:B------:R-:W-:Y:S01]  /*b6d0*/  SHF.R.U64 R46, R22, 0x10, R23 ;  /* 0x00000010162e7819 */ /* 0x000fe20000001217 */
[----:B------:R-:W-:Y:S01]  /*b6e0*/  HADD2.F32 R27, -RZ, R5.H0_H0 ;  /* 0x20000005ff1b7230 */ /* 0x000fe20000004100 */
[--C-:B------:R-:W-:Y:S01]  /*b6f0*/  SHF.R.U64 R47, R24, 0x10, R25.reuse ;  /* 0x00000010182f7819 */ /* 0x100fe20000001219 */
[----:B------:R-:W-:Y:S01]  /*b700*/  HADD2.F32 R5, -RZ, R28.H1_H1 ;  /* 0x3000001cff057230 */ /* 0x000fe20000004100 */
[----:B------:R-:W-:Y:S01]  /*b710*/  SHF.R.U32.HI R26, RZ, 0x10, R25 ;  /* 0x00000010ff1a7819 */ /* 0x000fe20000011619 */
[----:B------:R-:W-:Y:S01]  /*b720*/  HADD2.F32 R51, -RZ, R17.H0_H0 ;  /* 0x20000011ff337230 */ /* 0x000fe20000004100 */
[--C-:B----4-:R-:W-:Y:S01]  /*b730*/  SHF.R.U64 R29, R20, 0x10, R21.reuse ;  /* 0x00000010141d7819 */ /* 0x110fe20000001215 */
[----:B------:R-:W-:Y:S01]  /*b740*/  HADD2.F32 R47, -RZ, R47.H0_H0 ;  /* 0x2000002fff2f7230 */ /* 0x000fe20000004100 */
[----:B------:R-:W-:-:S05]  /*b750*/  SHF.R.U32.HI R16, RZ, 0x10, R21 ;  /* 0x00000010ff107819 */ /* 0x000fca0000011615 */
[----:B------:R-:W-:Y:S02]  /*b760*/  HADD2.F32 R16, -RZ, R16.H0_H0 ;  /* 0x20000010ff107230 */ /* 0x000fe40000004100 */
[--C-:B-1----:R-:W-:Y:S02]  /*b770*/  HADD2.F32 R19, -RZ, R11.reuse.H0_H0 ;  /* 0x2000000bff137230 */ /* 0x102fe40000004100 */
[----:B------:R-:W-:Y:S02]  /*b780*/  HADD2.F32 R18, -RZ, R11.H1_H1 ;  /* 0x3000000bff127230 */ /* 0x000fe40000004100 */
[----:B--2---:R-:W-:Y:S02]  /*b790*/  HADD2.F32 R7, -RZ, R15.H0_H0 ;  /* 0x2000000fff077230 */ /* 0x004fe40000004100 */
[--C-:B------:R-:W-:Y:S02]  /*b7a0*/  HADD2.F32 R23, -RZ, R8.reuse.H0_H0 ;  /* 0x20000008ff177230 */ /* 0x100fe40000004100 */
[----:B------:R-:W-:Y:S01]  /*b7b0*/  HADD2.F32 R25, -RZ, R8.H1_H1 ;  /* 0x30000008ff197230 */ /* 0x000fe20000004100 */
[----:B------:R-:W-:Y:S01]  /*b7c0*/  FMUL.FTZ R32, R7, R0 ;  /* 0x0000000007207220 */ /* 0x000fe20000410000 */
[----:B------:R-:W-:-:S02]  /*b7d0*/  HADD2.F32 R22, -RZ, R10.H0_H0 ;  /* 0x2000000aff167230 */ /* 0x000fc40000004100 */
[----:B------:R-:W-:Y:S02]  /*b7e0*/  HADD2.F32 R24, -RZ, R10.H1_H1 ;  /* 0x3000000aff187230 */ /* 0x000fe40000004100 */
[--C-:B------:R-:W-:Y:S02]  /*b7f0*/  HADD2.F32 R8, -RZ, R13.reuse.H0_H0 ;  /* 0x2000000dff087230 */ /* 0x100fe40000004100 */
[----:B------:R-:W-:Y:S02]  /*b800*/  HADD2.F32 R10, -RZ, R13.H1_H1 ;  /* 0x3000000dff0a7230 */ /* 0x000fe40000004100 */
[--C-:B------:R-:W-:Y:S02]  /*b810*/  HADD2.F32 R21, -RZ, R9.reuse.H0_H0 ;  /* 0x20000009ff157230 */ /* 0x100fe40000004100 */
[----:B------:R-:W-:Y:S01]  /*b820*/  HADD2.F32 R20, -RZ, R9.H1_H1 ;  /* 0x30000009ff147230 */ /* 0x000fe20000004100 */
[----:B------:R-:W-:Y:S01]  /*b830*/  FMUL.FTZ R9, R19, R0 ;  /* 0x0000000013097220 */ /* 0x000fe20000410000 */
[----:B------:R-:W-:Y:S01]  /*b840*/  HADD2.F32 R13, -RZ, R31.H0_H0 ;  /* 0x2000001fff0d7230 */ /* 0x000fe20000004100 */
[----:B------:R-:W-:Y:S01]  /*b850*/  FMUL.FTZ R0, R18, R27 ;  /* 0x0000001b12007220 */ /* 0x000fe20000410000 */
[----:B------:R-:W-:-:S02]  /*b860*/  HADD2.F32 R6, -RZ, R15.H1_H1 ;  /* 0x3000000fff067230 */ /* 0x000fc40000004100 */
[--C-:B------:R-:W-:Y:S01]  /*b870*/  HADD2.F32 R11, -RZ, R12.reuse.H0_H0 ;  /* 0x2000000cff0b7230 */ /* 0x100fe20000004100 */
[----:B------:R-:W-:Y:S01]  /*b880*/  FFMA.FTZ R45, R7, R13, R9 ;  /* 0x0000000d072d7223 */ /* 0x000fe20000010009 */
[----:B------:R-:W-:Y:S01]  /*b890*/  HADD2.F32 R9, -RZ, R31.H1_H1 ;  /* 0x3000001fff097230 */ /* 0x000fe20000004100 */
[----:B------:R-:W-:Y:S01]  /*b8a0*/  FMUL.FTZ R7, R21, R5 ;  /* 0x0000000515077220 */ /* 0x000fe20000410000 */
[----:B------:R-:W-:Y:S01]  /*b8b0*/  HADD2.F32 R15, -RZ, R12.H1_H1 ;  /* 0x3000000cff0f7230 */ /* 0x000fe20000004100 */
[C---:B------:R-:W-:Y:S01]  /*b8c0*/  FFMA.FTZ R35, R6.reuse, R51, R0 ;  /* 0x0000003306237223 */ /* 0x040fe20000010000 */
[----:B------:R-:W-:Y:S01]  /*b8d0*/  HADD2.F32 R0, -RZ, R30.H0_H0 ;  /* 0x2000001eff007230 */ /* 0x000fe20000004100 */
[----:B------:R-:W-:Y:S01]  /*b8e0*/  FMUL.FTZ R31, R6, R27 ;  /* 0x0000001b061f7220 */ /* 0x000fe20000410000 */
[----:B------:R-:W-:Y:S01]  /*b8f0*/  HADD2.F32 R12, -RZ, R14.H0_H0 ;  /* 0x2000000eff0c7230 */ /* 0x000fe20000004100 */
[C---:B------:R-:W-:Y:S01]  /*b900*/  FMUL.FTZ R27, R8.reuse, R5 ;  /* 0x00000005081b7220 */ /* 0x040fe20000410000 */
[----:B------:R-:W-:Y:S01]  /*b910*/  HADD2.F32 R5, -RZ, R30.H1_H1 ;  /* 0x3000001eff057230 */ /* 0x000fe20000004100 */
[----:B------:R-:W-:Y:S01]  /*b920*/  FFMA.FTZ R33, R8, R9, R7 ;  /* 0x0000000908217223 */ /* 0x000fe20000010007 */
[----:B------:R-:W-:Y:S01]  /*b930*/  HADD2.F32 R8, -RZ, R50.H0_H0 ;  /* 0x20000032ff087230 */ /* 0x000fe20000004100 */
[----:B------:R-:W-:Y:S01]  /*b940*/  FMUL.FTZ R7, R23, R0 ;  /* 0x0000000017077220 */ /* 0x000fe20000410000 */
[----:B------:R-:W-:Y:S01]  /*b950*/  HADD2.F32 R50, -RZ, R26.H0_H0 ;  /* 0x2000001aff327230 */ /* 0x000fe20000004100 */
[----:B------:R-:W-:Y:S01]  /*b960*/  FMUL.FTZ R6, R20, R16 ;  /* 0x0000001014067220 */ /* 0x000fe20000410000 */
[----:B------:R-:W-:Y:S01]  /*b970*/  HADD2.F32 R14, -RZ, R14.H1_H1 ;  /* 0x3000000eff0e7230 */ /* 0x000fe20000004100 */
[----:B------:R-:W-:Y:S01]  /*b980*/  FFMA.FTZ R28, R11, R8, R7 ;  /* 0x000000080b1c7223 */ /* 0x000fe20000010007 */
[----:B------:R-:W-:Y:S01]  /*b990*/  HADD2.F32 R7, -RZ, R29.H0_H0 ;  /* 0x2000001dff077230 */ /* 0x000fe20000004100 */
[----:B------:R-:W-:-:S02]  /*b9a0*/  FMUL.FTZ R26, R10, R16 ;  /* 0x000000100a1a7220 */ /* 0x000fc40000410000 */
[----:B------:R-:W-:Y:S01]  /*b9b0*/  FMUL.FTZ R16, R11, R0 ;  /* 0x000000000b107220 */ /* 0x000fe20000410000 */
[----:B------:R-:W-:Y:S01]  /*b9c0*/  HADD2.F32 R0, -RZ, R70.H0_H0 ;  /* 0x20000046ff007230 */ /* 0x000fe20000004100 */
[----:B------:R-:W-:Y:S01]  /*b9d0*/  FFMA.FTZ R30, R10, R50, R6 ;  /* 0x000000320a1e7223 */ /* 0x000fe20000010006 */
[----:B------:R-:W-:Y:S01]  /*b9e0*/  HADD2.F32 R10, -RZ, R46.H0_H0 ;  /* 0x2000002eff0a7230 */ /* 0x000fe20000004100 */
[-C--:B------:R-:W-:Y:S01]  /*b9f0*/  FMUL.FTZ R6, R22, R5.reuse ;  /* 0x0000000516067220 */ /* 0x080fe20000410000 */
[----:B------:R-:W-:Y:S01]  /*ba00*/  HADD2.F32 R46, -RZ, R49.H0_H0 ;  /* 0x20000031ff2e7230 */ /* 0x000fe20000004100 */
[C---:B------:R-:W-:Y:S02]  /*ba10*/  FMUL.FTZ R11, R12.reuse, R5 ;  /* 0x000000050c0b7220 */ /* 0x040fe40000410000 */
[----:B------:R-:W-:Y:S02]  /*ba20*/  FMUL.FTZ R5, R25, R7 ;  /* 0x0000000719057220 */ /* 0x000fe40000410000 */
[----:B------:R-:W-:-:S02]  /*ba30*/  FFMA.FTZ R29, R12, R0, R6 ;  /* 0x000000000c1d7223 */ /* 0x000fc40000010006 */
[-C--:B------:R-:W-:Y:S02]  /*ba40*/  FMUL.FTZ R6, R24, R10.reuse ;  /* 0x0000000a18067220 */ /* 0x080fe40000410000 */
[C---:B------:R-:W-:Y:S02]  /*ba50*/  FMUL.FTZ R7, R15.reuse, R7 ;  /* 0x000000070f077220 */ /* 0x040fe40000410000 */
[----:B------:R-:W-:Y:S02]  /*ba60*/  FFMA.FTZ R15, R15, R47, R5 ;  /* 0x0000002f0f0f7223 */ /* 0x000fe40000010005 */
[C---:B------:R-:W-:Y:S02]  /*ba70*/  FMUL.FTZ R5, R14.reuse, R10 ;  /* 0x0000000a0e057220 */ /* 0x040fe40000410000 */
[----:B------:R-:W-:Y:S02]  /*ba80*/  FFMA.FTZ R17, R14, R46, R6 ;  /* 0x0000002e0e117223 */ /* 0x000fe40000010006 */
[----:B------:R-:W-:-:S02]  /*ba90*/  FFMA.FTZ R10, R19, R13, -R32 ;  /* 0x0000000d130a7223 */ /* 0x000fc40000010820 */
[----:B------:R-:W-:Y:S01]  /*baa0*/  FFMA.FTZ R12, R21, R9, -R27 ;  /* 0x00000009150c7223 */ /* 0x000fe2000001081b */
[----:B------:R-:W-:Y:S01]  /*bab0*/  F2FP.PACK_AB R9, R30, R33 ;  /* 0x000000211e09723e */ /* 0x000fe200000000ff */
[----:B------:R-:W-:Y:S02]  /*bac0*/  FFMA.FTZ R13, R20, R50, -R26 ;  /* 0x00000032140d7223 */ /* 0x000fe4000001081a */
        /* <DEDUP_REMOVED lines=14> */
.L_x_607:
[----:B------:R-:W-:Y:S05]  /*bbb0*/  BSYNC B0 ;  /* 0x0000000000007941 */ /* 0x000fea0003800000 */
.L_x_606:
[----:B------:R-:W-:Y:S01]  /*bbc0*/  IADD3 R0, R68, 0x20, RZ ;  /* 0x0000002044007810 */ /* 0x000fe20007ffe0ff */
[----:B------:R-:W-:Y:S03]  /*bbd0*/  BSSY B0, `(.L_x_608) ;  /* 0x0000071000007945 */ /* 0x000fe60003800000 */
[----:B------:R-:W-:-:S13]  /*bbe0*/  ISETP.GE.AND P0, PT, R0, c[0x0][0x27c], PT ;  /* 0x00009f0000007a0c */ /* 0x000fda0003f06270 */
[----:B------:R-:W-:Y:S05]  /*bbf0*/  @P0 BRA `(.L_x_609) ;  /* 0x000006e000000947 */ /* 0x000fea0003800000 */
[----:B------:R-:W-:Y:S02]  /*bc00*/  SHF.R.S32.HI R7, RZ, 0x1f, R0 ;  /* 0x0000001fff077819 */ /* 0x000fe40000011400 */
[----:B-1----:R-:W-:Y:S02]  /*bc10*/  SHF.L.U32 R8, R69, 0x6, RZ ;  /* 0x0000000645087819 */ /* 0x002fe400000006ff */
[CC--:B------:R-:W-:Y:S02]  /*bc20*/  LEA.HI R6, R7.reuse, R0.reuse, RZ, 0x3 ;  /* 0x0000000007067211 */ /* 0x0c0fe400078f18ff */
[----:B------:R-:W-:Y:S02]  /*bc30*/  LEA.HI R7, R7, R0, RZ, 0x6 ;  /* 0x0000000007077211 */ /* 0x000fe400078f30ff */
[----:B------:R-:W-:Y:S02]  /*bc40*/  MOV R9, c[0x0][0x27c] ;  /* 0x00009f0000097a02 */ /* 0x000fe40000000f00 */
[----:B------:R-:W-:Y:S01]  /*bc50*/  SHF.R.S32.HI R5, RZ, 0x3, R6 ;  /* 0x00000003ff057819 */ /* 0x000fe20000011406 */
[----:B------:R-:W-:Y:S01]  /*bc60*/  IMAD.SHL.U32 R7, R7, 0x80, RZ ;  /* 0x0000008007077824 */ /* 0x000fe200078e00ff */
[----:B------:R-:W-:-:S02]  /*bc70*/  LOP3.LUT R0, R8, 0x1c0, RZ, 0xc0, !PT ;  /* 0x000001c008007812 */ /* 0x000fc400078ec0ff */
[----:B------:R-:W-:Y:S02]  /*bc80*/  LEA.HI R5, R9, R5, RZ, 0x1d ;  /* 0x0000000509057211 */ /* 0x000fe400078fe8ff */
[----:B------:R-:W-:Y:S02]  /*bc90*/  LOP3.LUT R8, R0, 0x38, R6, 0xf8, !PT ;  /* 0x0000003800087812 */ /* 0x000fe400078ef806 */
[----:B------:R-:W-:Y:S02]  /*bca0*/  SHF.R.S32.HI R6, RZ, 0x1f, R5 ;  /* 0x0000001fff067819 */ /* 0x000fe40000011405 */
[----:B------:R-:W-:Y:S02]  /*bcb0*/  SHF.R.U32.HI R10, RZ, 0x3, R0 ;  /* 0x00000003ff0a7819 */ /* 0x000fe40000011600 */
[----:B------:R-:W-:Y:S02]  /*bcc0*/  LOP3.LUT R7, R7, 0x7fffe000, RZ, 0xc0, !PT ;  /* 0x7fffe00007077812 */ /* 0x000fe400078ec0ff */
[----:B------:R-:W-:-:S02]  /*bcd0*/  LEA.HI R6, R6, R5, RZ, 0x3 ;  /* 0x0000000506067211 */ /* 0x000fc400078f18ff */
[-C--:B------:R-:W-:Y:S02]  /*bce0*/  LOP3.LUT R9, R8, R10.reuse, RZ, 0x3c, !PT ;  /* 0x0000000a08097212 */ /* 0x080fe400078e3cff */
[----:B------:R-:W-:Y:S01]  /*bcf0*/  LEA R8, R115, R7, 0x9 ;  /* 0x0000000773087211 */ /* 0x000fe200078e48ff */
[----:B------:R-:W-:Y:S01]  /*bd00*/  IMAD.SHL.U32 R7, R5, 0x8, RZ ;  /* 0x0000000805077824 */ /* 0x000fe200078e00ff */
[----:B------:R-:W-:Y:S02]  /*bd10*/  SHF.L.U32 R5, R6, 0xa, RZ ;  /* 0x0000000a06057819 */ /* 0x000fe400000006ff */
[----:B------:R-:W-:Y:S01]  /*bd20*/  SHF.R.U32.HI R16, RZ, 0x10, R37 ;  /* 0x00000010ff107819 */ /* 0x000fe20000011625 */
[----:B------:R-:W-:Y:S01]  /*bd30*/  IMAD.IADD R8, R8, 0x1, R9 ;  /* 0x0000000108087824 */ /* 0x000fe200078e0209 */
[----:B------:R-:W-:Y:S02]  /*bd40*/  LOP3.LUT R6, R0, 0x38, R7, 0xf8, !PT ;  /* 0x0000003800067812 */ /* 0x000fe400078ef807 */
[----:B------:R-:W-:Y:S01]  /*bd50*/  LOP3.LUT R0, R5, 0x7fffe000, RZ, 0xc0, !PT ;  /* 0x7fffe00005007812 */ /* 0x000fe200078ec0ff */
[----:B------:R-:W-:Y:S01]  /*bd60*/  HADD2.F32 R5, -RZ, R70.H1_H1 ;  /* 0x30000046ff057230 */ /* 0x000fe20000004100 */
[----:B------:R-:W-:-:S02]  /*bd70*/  LOP3.LUT R6, R6, R10, RZ, 0x3c, !PT ;  /* 0x0000000a06067212 */ /* 0x000fc400078e3cff */
[----:B------:R-:W-:Y:S01]  /*bd80*/  SHF.L.U32 R44, R8, 0x1, RZ ;  /* 0x00000001082c7819 */ /* 0x000fe200000006ff */
[----:B------:R-:W-:Y:S01]  /*bd90*/  IMAD R0, R115, 0x200, R0 ;  /* 0x0000020073007824 */ /* 0x000fe200078e0200 */
[----:B------:R-:W-:Y:S02]  /*bda0*/  SHF.R.U64 R45, R36, 0x10, R37 ;  /* 0x00000010242d7819 */ /* 0x000fe40000001225 */
[----:B------:R-:W-:Y:S01]  /*bdb0*/  SHF.R.U64 R36, R40, 0x10, R41 ;  /* 0x0000001028247819 */ /* 0x000fe20000001229 */
[----:B------:R-:W1:Y:S01]  /*bdc0*/  LDS.128 R8, [R44+0xc100] ;  /* 0x00c100002c087984 */ /* 0x000e620000000c00 */
[----:B------:R-:W-:Y:S01]  /*bdd0*/  IADD3 R0, R0, R6, RZ ;  /* 0x0000000600007210 */ /* 0x000fe20007ffe0ff */
[----:B------:R-:W-:Y:S01]  /*bde0*/  HADD2.F32 R40, -RZ, R16.H0_H0 ;  /* 0x20000010ff287230 */ /* 0x000fe20000004100 */
[----:B------:R-:W-:Y:S02]  /*bdf0*/  SHF.R.U32.HI R17, RZ, 0x10, R43 ;  /* 0x00000010ff117819 */ /* 0x000fe4000001162b */
[----:B------:R-:W-:Y:S01]  /*be00*/  SHF.R.U32.HI R18, RZ, 0x10, R39 ;  /* 0x00000010ff127819 */ /* 0x000fe20000011627 */
[----:B------:R-:W-:Y:S01]  /*be10*/  IMAD.SHL.U32 R35, R0, 0x2, RZ ;  /* 0x0000000200237824 */ /* 0x000fe200078e00ff */
[----:B------:R-:W-:Y:S01]  /*be20*/  SHF.R.U32.HI R0, RZ, 0x10, R41 ;  /* 0x00000010ff007819 */ /* 0x000fe20000011629 */
[----:B------:R-:W-:Y:S01]  /*be30*/  HADD2.F32 R17, -RZ, R17.H0_H0 ;  /* 0x20000011ff117230 */ /* 0x000fe20000004100 */
[----:B------:R-:W-:Y:S01]  /*be40*/  SHF.R.U64 R38, R38, 0x10, R39 ;  /* 0x0000001026267819 */ /* 0x000fe20000001227 */
[----:B------:R-:W-:Y:S01]  /*be50*/  HADD2.F32 R39, -RZ, R18.H0_H0 ;  /* 0x20000012ff277230 */ /* 0x000fe20000004100 */
[----:B------:R-:W2:Y:S01]  /*be60*/  LDS.128 R12, [R35+0xc100] ;  /* 0x00c10000230c7984 */ /* 0x000ea20000000c00 */
[----:B------:R-:W-:Y:S01]  /*be70*/  HADD2.F32 R27, -RZ, R0.H0_H0 ;  /* 0x20000000ff1b7230 */ /* 0x000fe20000004100 */
[----:B------:R-:W-:Y:S01]  /*be80*/  SHF.R.U64 R30, R42, 0x10, R43 ;  /* 0x000000102a1e7819 */ /* 0x000fe2000000122b */
[----:B------:R-:W-:-:S02]  /*be90*/  HADD2.F32 R0, -RZ, R88.H0_H0 ;  /* 0x20000058ff007230 */ /* 0x000fc40000004100 */
[----:B------:R-:W-:Y:S02]  /*bea0*/  HADD2.F32 R38, -RZ, R38.H0_H0 ;  /* 0x20000026ff267230 */ /* 0x000fe40000004100 */
[--C-:B-1----:R-:W-:Y:S02]  /*beb0*/  HADD2.F32 R20, -RZ, R9.reuse.H0_H0 ;  /* 0x20000009ff147230 */ /* 0x102fe40000004100 */
[--C-:B------:R-:W-:Y:S02]  /*bec0*/  HADD2.F32 R24, -RZ, R8.reuse.H0_H0 ;  /* 0x20000008ff187230 */ /* 0x100fe40000004100 */
[----:B------:R-:W-:Y:S02]  /*bed0*/  HADD2.F32 R26, -RZ, R8.H1_H1 ;  /* 0x30000008ff1a7230 */ /* 0x000fe40000004100 */
[----:B----4-:R-:W-:Y:S01]  /*bee0*/  HADD2.F32 R19, -RZ, R9.H1_H1 ;  /* 0x30000009ff137230 */ /* 0x010fe20000004100 */
[----:B------:R-:W-:Y:S01]  /*bef0*/  FMUL.FTZ R9, R20, R5 ;  /* 0x0000000514097220 */ /* 0x000fe20000410000 */
[----:B------:R-:W-:-:S02]  /*bf00*/  HADD2.F32 R22, -RZ, R11.H0_H0 ;  /* 0x2000000bff167230 */ /* 0x000fc40000004100 */
[----:B------:R-:W-:Y:S02]  /*bf10*/  HADD2.F32 R21, -RZ, R11.H1_H1 ;  /* 0x3000000bff157230 */ /* 0x000fe40000004100 */
[--C-:B--2---:R-:W-:Y:S02]  /*bf20*/  HADD2.F32 R8, -RZ, R13.reuse.H0_H0 ;  /* 0x2000000dff087230 */ /* 0x104fe40000004100 */
[----:B------:R-:W-:Y:S02]  /*bf30*/  HADD2.F32 R7, -RZ, R13.H1_H1 ;  /* 0x3000000dff077230 */ /* 0x000fe40000004100 */
[----:B------:R-:W-:Y:S01]  /*bf40*/  HADD2.F32 R13, -RZ, R89.H0_H0 ;  /* 0x20000059ff0d7230 */ /* 0x000fe20000004100 */
[C---:B------:R-:W-:Y:S01]  /*bf50*/  FMUL.FTZ R33, R8.reuse, R5 ;  /* 0x0000000508217220 */ /* 0x040fe20000410000 */
[--C-:B------:R-:W-:Y:S01]  /*bf60*/  HADD2.F32 R6, -RZ, R15.reuse.H0_H0 ;  /* 0x2000000fff067230 */ /* 0x100fe20000004100 */
[----:B------:R-:W-:Y:S01]  /*bf70*/  FMUL.FTZ R31, R7, R27 ;  /* 0x0000001b071f7220 */ /* 0x000fe20000410000 */
[----:B------:R-:W-:Y:S01]  /*bf80*/  HADD2.F32 R11, -RZ, R12.H0_H0 ;  /* 0x2000000cff0b7230 */ /* 0x000fe20000004100 */
[----:B------:R-:W-:Y:S01]  /*bf90*/  FFMA.FTZ R37, R8, R13, R9 ;  /* 0x0000000d08257223 */ /* 0x000fe20000010009 */
[----:B------:R-:W-:Y:S01]  /*bfa0*/  HADD2.F32 R9, -RZ, R90.H0_H0 ;  /* 0x2000005aff097230 */ /* 0x000fe20000004100 */
[----:B------:R-:W-:Y:S01]  /*bfb0*/  FMUL.FTZ R8, R19, R27 ;  /* 0x0000001b13087220 */ /* 0x000fe20000410000 */
[--C-:B------:R-:W-:Y:S01]  /*bfc0*/  HADD2.F32 R23, -RZ, R10.reuse.H0_H0 ;  /* 0x2000000aff177230 */ /* 0x100fe20000004100 */
[-C--:B------:R-:W-:Y:S01]  /*bfd0*/  FMUL.FTZ R5, R22, R0.reuse ;  /* 0x0000000016057220 */ /* 0x080fe20000410000 */
[----:B------:R-:W-:Y:S01]  /*bfe0*/  HADD2.F32 R25, -RZ, R10.H1_H1 ;  /* 0x3000000aff197230 */ /* 0x000fe20000004100 */
[C---:B------:R-:W-:Y:S01]  /*bff0*/  FMUL.FTZ R27, R6.reuse, R0 ;  /* 0x00000000061b7220 */ /* 0x040fe20000410000 */
[----:B------:R-:W-:Y:S01]  /*c000*/  HADD2.F32 R0, -RZ, R88.H1_H1 ;  /* 0x30000058ff007230 */ /* 0x000fe20000004100 */
[----:B------:R-:W-:Y:S01]  /*c010*/  FFMA.FTZ R34, R7, R40, R8 ;  /* 0x0000002807227223 */ /* 0x000fe20000010008 */
[----:B------:R-:W-:Y:S01]  /*c020*/  HADD2.F32 R8, -RZ, R90.H1_H1 ;  /* 0x3000005aff087230 */ /* 0x000fe20000004100 */
[----:B------:R-:W-:Y:S01]  /*c030*/  FFMA.FTZ R32, R6, R9, R5 ;  /* 0x0000000906207223 */ /* 0x000fe20000010005 */
[----:B------:R-:W-:Y:S01]  /*c040*/  HADD2.F32 R10, -RZ, R15.H1_H1 ;  /* 0x3000000fff0a7230 */ /* 0x000fe20000004100 */
[----:B------:R-:W-:Y:S01]  /*c050*/  FMUL.FTZ R7, R24, R0 ;  /* 0x0000000018077220 */ /* 0x000fe20000410000 */
[----:B------:R-:W-:Y:S01]  /*c060*/  HADD2.F32 R15, -RZ, R12.H1_H1 ;  /* 0x3000000cff0f7230 */ /* 0x000fe20000004100 */
[-C--:B------:R-:W-:Y:S01]  /*c070*/  FMUL.FTZ R6, R21, R17.reuse ;  /* 0x0000001115067220 */ /* 0x080fe20000410000 */
[----:B------:R-:W-:Y:S01]  /*c080*/  HADD2.F32 R5, -RZ, R89.H1_H1 ;  /* 0x30000059ff057230 */ /* 0x000fe20000004100 */
[C---:B------:R-:W-:Y:S01]  /*c090*/  FFMA.FTZ R28, R11.reuse, R8, R7 ;  /* 0x000000080b1c7223 */ /* 0x040fe20000010007 */
[----:B------:R-:W-:Y:S01]  /*c0a0*/  HADD2.F32 R12, -RZ, R14.H0_H0 ;  /* 0x2000000eff0c7230 */ /* 0x000fe20000004100 */
[----:B------:R-:W-:Y:S01]  /*c0b0*/  FMUL.FTZ R16, R11, R0 ;  /* 0x000000000b107220 */ /* 0x000fe20000410000 */
[----:B------:R-:W-:Y:S01]  /*c0c0*/  HADD2.F32 R7, -RZ, R36.H0_H0 ;  /* 0x20000024ff077230 */ /* 0x000fe20000004100 */
[C---:B------:R-:W-:Y:S01]  /*c0d0*/  FMUL.FTZ R17, R10.reuse, R17 ;  /* 0x000000110a117220 */ /* 0x040fe20000410000 */
[----:B------:R-:W-:Y:S01]  /*c0e0*/  HADD2.F32 R0, -RZ, R91.H0_H0 ;  /* 0x2000005bff007230 */ /* 0x000fe20000004100 */
[----:B------:R-:W-:Y:S01]  /*c0f0*/  FFMA.FTZ R29, R10, R39, R6 ;  /* 0x000000270a1d7223 */ /* 0x000fe20000010006 */
[----:B------:R-:W-:Y:S01]  /*c100*/  HADD2.F32 R10, -RZ, R30.H0_H0 ;  /* 0x2000001eff0a7230 */ /* 0x000fe20000004100 */
[-C--:B------:R-:W-:Y:S01]  /*c110*/  FMUL.FTZ R6, R23, R5.reuse ;  /* 0x0000000517067220 */ /* 0x080fe20000410000 */
[----:B------:R-:W-:Y:S01]  /*c120*/  HADD2.F32 R36, -RZ, R45.H0_H0 ;  /* 0x2000002dff247230 */ /* 0x000fe20000004100 */
[----:B------:R-:W-:Y:S01]  /*c130*/  FMUL.FTZ R11, R12, R5 ;  /* 0x000000050c0b7220 */ /* 0x000fe20000410000 */
[----:B------:R-:W-:Y:S01]  /*c140*/  HADD2.F32 R14, -RZ, R14.H1_H1 ;  /* 0x3000000eff0e7230 */ /* 0x000fe20000004100 */
[----:B------:R-:W-:-:S02]  /*c150*/  FMUL.FTZ R5, R26, R7 ;  /* 0x000000071a057220 */ /* 0x000fc40000410000 */
[----:B------:R-:W-:Y:S02]  /*c160*/  FFMA.FTZ R30, R12, R0, R6 ;  /* 0x000000000c1e7223 */ /* 0x000fe40000010006 */
[----:B------:R-:W-:Y:S02]  /*c170*/  FMUL.FTZ R6, R25, R10 ;  /* 0x0000000a19067220 */ /* 0x000fe40000410000 */
[C---:B------:R-:W-:Y:S02]  /*c180*/  FMUL.FTZ R7, R15.reuse, R7 ;  /* 0x000000070f077220 */ /* 0x040fe40000410000 */
[----:B------:R-:W-:Y:S02]  /*c190*/  FFMA.FTZ R15, R15, R36, R5 ;  /* 0x000000240f0f7223 */ /* 0x000fe40000010005 */
[C---:B------:R-:W-:Y:S02]  /*c1a0*/  FMUL.FTZ R5, R14.reuse, R10 ;  /* 0x0000000a0e057220 */ /* 0x040fe40000410000 */
[----:B------:R-:W-:-:S02]  /*c1b0*/  FFMA.FTZ R18, R14, R38, R6 ;  /* 0x000000260e127223 */ /* 0x000fc40000010006 */
        /* <DEDUP_REMOVED lines=18> */
.L_x_609:
[----:B------:R-:W-:Y:S05]  /*c2e0*/  BSYNC B0 ;  /* 0x0000000000007941 */ /* 0x000fea0003800000 */
.L_x_608:
[----:B------:R-:W-:-:S04]  /*c2f0*/  IADD3 R0, R68, 0x40, RZ ;  /* 0x0000004044007810 */ /* 0x000fc80007ffe0ff */
        /* <DEDUP_REMOVED lines=25> */
[----:B------:R-:W-:Y:S01]  /*c490*/  LOP3.LUT R6, R6, R10, RZ, 0x3c, !PT ;  /* 0x0000000a06067212 */ /* 0x000fe200078e3cff */
[----:B------:R-:W-:Y:S01]  /*c4a0*/  HADD2.F32 R42, -RZ, R16.H0_H0 ;  /* 0x20000010ff2a7230 */ /* 0x000fe20000004100 */
[----:B------:R-:W-:Y:S01]  /*c4b0*/  SHF.L.U32 R36, R8, 0x1, RZ ;  /* 0x0000000108247819 */ /* 0x000fe200000006ff */
[----:B------:R-:W-:Y:S01]  /*c4c0*/  IMAD R0, R115, 0x200, R0 ;  /* 0x0000020073007824 */ /* 0x000fe200078e0200 */
[----:B------:R-:W-:-:S02]  /*c4d0*/  SHF.R.U32.HI R17, RZ, 0x10, R59 ;  /* 0x00000010ff117819 */ /* 0x000fc4000001163b */
[----:B------:R-:W-:Y:S01]  /*c4e0*/  SHF.R.U32.HI R18, RZ, 0x10, R55 ;  /* 0x00000010ff127819 */ /* 0x000fe20000011637 */
[----:B------:R-:W1:Y:S01]  /*c4f0*/  LDS.128 R8, [R36+0xc100] ;  /* 0x00c1000024087984 */ /* 0x000e620000000c00 */
[----:B------:R-:W-:Y:S01]  /*c500*/  IADD3 R0, R0, R6, RZ ;  /* 0x0000000600007210 */ /* 0x000fe20007ffe0ff */
[----:B------:R-:W-:Y:S01]  /*c510*/  HADD2.F32 R17, -RZ, R17.H0_H0 ;  /* 0x20000011ff117230 */ /* 0x000fe20000004100 */
[----:B------:R-:W-:Y:S01]  /*c520*/  SHF.R.U64 R30, R56, 0x10, R57 ;  /* 0x00000010381e7819 */ /* 0x000fe20000001239 */
[----:B------:R-:W-:Y:S01]  /*c530*/  HADD2.F32 R41, -RZ, R18.H0_H0 ;  /* 0x20000012ff297230 */ /* 0x000fe20000004100 */
[----:B------:R-:W-:Y:S01]  /*c540*/  SHF.R.U64 R35, R58, 0x10, R59 ;  /* 0x000000103a237819 */ /* 0x000fe2000000123b */
[----:B------:R-:W-:Y:S01]  /*c550*/  IMAD.SHL.U32 R33, R0, 0x2, RZ ;  /* 0x0000000200217824 */ /* 0x000fe200078e00ff */
[----:B------:R-:W-:Y:S02]  /*c560*/  SHF.R.U32.HI R0, RZ, 0x10, R57 ;  /* 0x00000010ff007819 */ /* 0x000fe40000011639 */
[----:B------:R-:W-:-:S02]  /*c570*/  SHF.R.U64 R38, R52, 0x10, R53 ;  /* 0x0000001034267819 */ /* 0x000fc40000001235 */
[----:B------:R-:W2:Y:S01]  /*c580*/  LDS.128 R12, [R33+0xc100] ;  /* 0x00c10000210c7984 */ /* 0x000ea20000000c00 */
[----:B------:R-:W-:Y:S01]  /*c590*/  HADD2.F32 R27, -RZ, R0.H0_H0 ;  /* 0x20000000ff1b7230 */ /* 0x000fe20000004100 */
[----:B------:R-:W-:Y:S01]  /*c5a0*/  SHF.R.U64 R39, R54, 0x10, R55 ;  /* 0x0000001036277819 */ /* 0x000fe20000001237 */
[----:B------:R-:W-:Y:S02]  /*c5b0*/  HADD2.F32 R0, -RZ, R94.H0_H0 ;  /* 0x2000005eff007230 */ /* 0x000fe40000004100 */
[----:B------:R-:W-:Y:S02]  /*c5c0*/  HADD2.F32 R38, -RZ, R38.H0_H0 ;  /* 0x20000026ff267230 */ /* 0x000fe40000004100 */
[----:B-1----:R-:W-:Y:S02]  /*c5d0*/  HADD2.F32 R20, -RZ, R9.H0_H0 ;  /* 0x20000009ff147230 */ /* 0x002fe40000004100 */
[--C-:B------:R-:W-:Y:S02]  /*c5e0*/  HADD2.F32 R24, -RZ, R8.reuse.H0_H0 ;  /* 0x20000008ff187230 */ /* 0x100fe40000004100 */
[----:B------:R-:W-:-:S02]  /*c5f0*/  HADD2.F32 R26, -RZ, R8.H1_H1 ;  /* 0x30000008ff1a7230 */ /* 0x000fc40000004100 */
[----:B----4-:R-:W-:Y:S01]  /*c600*/  HADD2.F32 R19, -RZ, R9.H1_H1 ;  /* 0x30000009ff137230 */ /* 0x010fe20000004100 */
[-C--:B------:R-:W-:Y:S01]  /*c610*/  FMUL.FTZ R9, R20, R5.reuse ;  /* 0x0000000514097220 */ /* 0x080fe20000410000 */
[--C-:B------:R-:W-:Y:S02]  /*c620*/  HADD2.F32 R22, -RZ, R11.reuse.H0_H0 ;  /* 0x2000000bff167230 */ /* 0x100fe40000004100 */
[----:B------:R-:W-:Y:S02]  /*c630*/  HADD2.F32 R21, -RZ, R11.H1_H1 ;  /* 0x3000000bff157230 */ /* 0x000fe40000004100 */
[--C-:B--2---:R-:W-:Y:S02]  /*c640*/  HADD2.F32 R8, -RZ, R13.reuse.H0_H0 ;  /* 0x2000000dff087230 */ /* 0x104fe40000004100 */
[----:B------:R-:W-:Y:S02]  /*c650*/  HADD2.F32 R7, -RZ, R13.H1_H1 ;  /* 0x3000000dff077230 */ /* 0x000fe40000004100 */
[----:B------:R-:W-:Y:S01]  /*c660*/  HADD2.F32 R13, -RZ, R94.H1_H1 ;  /* 0x3000005eff0d7230 */ /* 0x000fe20000004100 */
[C---:B------:R-:W-:Y:S01]  /*c670*/  FMUL.FTZ R34, R8.reuse, R5 ;  /* 0x0000000508227220 */ /* 0x040fe20000410000 */
[----:B------:R-:W-:Y:S01]  /*c680*/  HADD2.F32 R6, -RZ, R15.H0_H0 ;  /* 0x2000000fff067230 */ /* 0x000fe20000004100 */
        /* <DEDUP_REMOVED lines=9> */
[----:B------:R-:W-:Y:S01]  /*c720*/  HADD2.F32 R0, -RZ, R95.H0_H0 ;  /* 0x2000005fff007230 */ /* 0x000fe20000004100 */
        /* <DEDUP_REMOVED lines=16> */
[-C--:B------:R-:W-:Y:S01]  /*c830*/  FMUL.FTZ R6, R23, R5.reuse ;  /* 0x0000000517067220 */ /* 0x080fe20000410000 */
[----:B------:R-:W-:Y:S01]  /*c840*/  HADD2.F32 R14, -RZ, R14.H1_H1 ;  /* 0x3000000eff0e7230 */ /* 0x000fe20000004100 */
[----:B------:R-:W-:Y:S01]  /*c850*/  FMUL.FTZ R11, R12, R5 ;  /* 0x000000050c0b7220 */ /* 0x000fe20000410000 */
[----:B------:R-:W-:Y:S01]  /*c860*/  HADD2.F32 R35, -RZ, R39.H0_H0 ;  /* 0x20000027ff237230 */ /* 0x000fe20000004100 */
        /* <DEDUP_REMOVED lines=25> */
.L_x_605:
[----:B------:R-:W-:Y:S05]  /*ca00*/  BSYNC B1 ;  /* 0x0000000000017941 */ /* 0x000fea0003800000 */
.L_x_604:
[----:B------:R-:W-:-:S04]  /*ca10*/  IADD3 R18, R69, 0x40, RZ ;  /* 0x0000004045127810 */ /* 0x000fc80007ffe0ff */
[----:B------:R-:W-:-:S13]  /*ca20*/  ISETP.GE.AND P0, PT, R18, R71, PT ;  /* 0x000000471200720c */ /* 0x000fda0003f06270 */
[----:B------:R-:W-:Y:S05]  /*ca30*/  @P0 BRA `(.L_x_589) ;  /* 0x0000155000000947 */ /* 0x000fea0003800000 */
[----:B------:R-:W-:Y:S01]  /*ca40*/  ISETP.GE.AND P0, PT, R68, c[0x0][0x27c], PT ;  /* 0x00009f0044007a0c */ /* 0x000fe20003f06270 */
[----:B------:R-:W-:-:S12]  /*ca50*/  BSSY B0, `(.L_x_610) ;  /* 0x000006b000007945 */ /* 0x000fd80003800000 */
[----:B------:R-:W-:Y:S05]  /*ca60*/  @P0 BRA `(.L_x_611) ;  /* 0x0000069000000947 */ /* 0x000fea0003800000 */
[----:B------:R-:W-:Y:S02]  /*ca70*/  MOV R7, c[0x0][0x27c] ;  /* 0x00009f0000077a02 */ /* 0x000fe40000000f00 */
[----:B------:R-:W-:Y:S02]  /*ca80*/  SHF.R.S32.HI R0, RZ, 0x1f, R18 ;  /* 0x0000001fff007819 */ /* 0x000fe40000011412 */
[----:B------:R-:W-:Y:S02]  /*ca90*/  LEA.HI R7, R7, R48, RZ, 0x1d ;  /* 0x0000003007077211 */ /* 0x000fe400078fe8ff */
[----:B------:R-:W-:Y:S02]  /*caa0*/  SHF.L.U32 R6, R18, 0x6, RZ ;  /* 0x0000000612067819 */ /* 0x000fe400000006ff */
[----:B------:R-:W-:Y:S02]  /*cab0*/  LEA.HI R5, R0, R18, RZ, 0x3 ;  /* 0x0000001200057211 */ /* 0x000fe400078f18ff */
[----:B-1----:R-:W-:-:S02]  /*cac0*/  SHF.R.S32.HI R10, RZ, 0x1f, R7 ;  /* 0x0000001fff0a7819 */ /* 0x002fc40000011407 */
[----:B------:R-:W-:Y:S01]  /*cad0*/  LOP3.LUT R0, R6, 0x1c0, RZ, 0xc0, !PT ;  /* 0x000001c006007812 */ /* 0x000fe200078ec0ff */
[----:B------:R-:W-:Y:S01]  /*cae0*/  IMAD.SHL.U32 R6, R5, 0x40, RZ ;  /* 0x0000004005067824 */ /* 0x000fe200078e00ff */
[----:B------:R-:W-:Y:S02]  /*caf0*/  SHF.L.U32 R8, R7, 0x3, RZ ;  /* 0x0000000307087819 */ /* 0x000fe400000006ff */
[----:B------:R-:W-:Y:S02]  /*cb00*/  LEA.HI R7, R10, R7, RZ, 0x3 ;  /* 0x000000070a077211 */ /* 0x000fe400078f18ff */
[C---:B------:R-:W-:Y:S02]  /*cb10*/  LOP3.LUT R9, R0.reuse, 0x38, R68, 0xf8, !PT ;  /* 0x0000003800097812 */ /* 0x040fe400078ef844 */
[----:B------:R-:W-:Y:S02]  /*cb20*/  SHF.R.U32.HI R5, RZ, 0x3, R0 ;  /* 0x00000003ff057819 */ /* 0x000fe40000011600 */
[----:B------:R-:W-:Y:S01]  /*cb30*/  LOP3.LUT R8, R0, 0x38, R8, 0xf8, !PT ;  /* 0x0000003800087812 */ /* 0x000fe200078ef808 */
[----:B------:R-:W-:Y:S01]  /*cb40*/  IMAD.SHL.U32 R0, R7, 0x400, RZ ;  /* 0x0000040007007824 */ /* 0x000fe200078e00ff */
[----:B------:R-:W-:-:S02]  /*cb50*/  LOP3.LUT R6, R6, 0xfffffe00, RZ, 0xc0, !PT ;  /* 0xfffffe0006067812 */ /* 0x000fc400078ec0ff */
[----:B------:R-:W-:Y:S02]  /*cb60*/  SHF.R.U32.HI R16, RZ, 0x10, R67 ;  /* 0x00000010ff107819 */ /* 0x000fe40000011643 */
[----:B------:R-:W-:Y:S02]  /*cb70*/  LOP3.LUT R9, R6, R9, R5, 0xf6, !PT ;  /* 0x0000000906097212 */ /* 0x000fe400078ef605 */
[----:B------:R-:W-:Y:S01]  /*cb80*/  LOP3.LUT R5, R8, R5, RZ, 0x3c, !PT ;  /* 0x0000000508057212 */ /* 0x000fe200078e3cff */
[----:B------:R-:W-:Y:S01]  /*cb90*/  HADD2.F32 R43, -RZ, R16.H0_H0 ;  /* 0x20000010ff2b7230 */ /* 0x000fe20000004100 */
[----:B------:R-:W-:Y:S02]  /*cba0*/  LOP3.LUT R0, R0, 0x7fffe000, RZ, 0xc0, !PT ;  /* 0x7fffe00000007812 */ /* 0x000fe400078ec0ff */
[----:B------:R-:W-:Y:S02]  /*cbb0*/  SHF.L.U32 R36, R9, 0x1, RZ ;  /* 0x0000000109247819 */ /* 0x000fe400000006ff */
[----:B------:R-:W-:-:S02]  /*cbc0*/  IADD3 R0, R5, R0, R6 ;  /* 0x0000000005007210 */ /* 0x000fc40007ffe006 */
[----:B------:R-:W-:Y:S01]  /*cbd0*/  SHF.R.U32.HI R5, RZ, 0x10, R63 ;  /* 0x00000010ff057819 */ /* 0x000fe2000001163f */
[----:B------:R-:W1:Y:S01]  /*cbe0*/  LDS.128 R8, [R36+0xc100] ;  /* 0x00c1000024087984 */ /* 0x000e620000000c00 */
[----:B------:R-:W-:Y:S01]  /*cbf0*/  SHF.L.U32 R33, R0, 0x1, RZ ;  /* 0x0000000100217819 */ /* 0x000fe200000006ff */
[----:B------:R-:W-:Y:S01]  /*cc00*/  HADD2.F32 R0, -RZ, R97.H0_H0 ;  /* 0x20000061ff007230 */ /* 0x000fe20000004100 */
[----:B------:R-:W-:Y:S01]  /*cc10*/  SHF.R.U32.HI R17, RZ, 0x10, R61 ;  /* 0x00000010ff117819 */ /* 0x000fe2000001163d */
[----:B------:R-:W-:Y:S01]  /*cc20*/  HADD2.F32 R28, -RZ, R5.H0_H0 ;  /* 0x20000005ff1c7230 */ /* 0x000fe20000004100 */
[----:B----4-:R-:W-:Y:S01]  /*cc30*/  SHF.R.U32.HI R19, RZ, 0x10, R65 ;  /* 0x00000010ff137819 */ /* 0x010fe20000011641 */
[----:B------:R-:W2:Y:S01]  /*cc40*/  LDS.128 R12, [R33+0xc100] ;  /* 0x00c10000210c7984 */ /* 0x000ea20000000c00 */
[----:B------:R-:W-:Y:S01]  /*cc50*/  HADD2.F32 R5, -RZ, R98.H0_H0 ;  /* 0x20000062ff057230 */ /* 0x000fe20000004100 */
[----:B------:R-:W-:Y:S01]  /*cc60*/  SHF.R.U64 R30, R60, 0x10, R61 ;  /* 0x000000103c1e7819 */ /* 0x000fe2000000123d */
[----:B------:R-:W-:Y:S01]  /*cc70*/  HADD2.F32 R17, -RZ, R17.H0_H0 ;  /* 0x20000011ff117230 */ /* 0x000fe20000004100 */
[----:B------:R-:W-:Y:S01]  /*cc80*/  SHF.R.U64 R37, R62, 0x10, R63 ;  /* 0x000000103e257819 */ /* 0x000fe2000000123f */
[----:B------:R-:W-:Y:S01]  /*cc90*/  HADD2.F32 R42, -RZ, R19.H0_H0 ;  /* 0x20000013ff2a7230 */ /* 0x000fe20000004100 */
[----:B------:R-:W-:-:S02]  /*cca0*/  SHF.R.U64 R39, R64, 0x10, R65 ;  /* 0x0000001040277819 */ /* 0x000fc40000001241 */
[----:B------:R-:W-:-:S03]  /*ccb0*/  SHF.R.U64 R40, R66, 0x10, R67 ;  /* 0x0000001042287819 */ /* 0x000fc60000001243 */
[----:B------:R-:W-:Y:S02]  /*ccc0*/  HADD2.F32 R39, -RZ, R39.H0_H0 ;  /* 0x20000027ff277230 */ /* 0x000fe40000004100 */
[--C-:B-1----:R-:W-:Y:S02]  /*ccd0*/  HADD2.F32 R21, -RZ, R11.reuse.H0_H0 ;  /* 0x2000000bff157230 */ /* 0x102fe40000004100 */
[----:B------:R-:W-:Y:S02]  /*cce0*/  HADD2.F32 R20, -RZ, R11.H1_H1 ;  /* 0x3000000bff147230 */ /* 0x000fe40000004100 */
[--C-:B------:R-:W-:Y:S02]  /*ccf0*/  HADD2.F32 R25, -RZ, R8.reuse.H0_H0 ;  /* 0x20000008ff197230 */ /* 0x100fe40000004100 */
[----:B--2---:R-:W-:Y:S02]  /*cd00*/  HADD2.F32 R7, -RZ, R15.H0_H0 ;  /* 0x2000000fff077230 */ /* 0x004fe40000004100 */
[----:B------:R-:W-:-:S02]  /*cd10*/  HADD2.F32 R27, -RZ, R8.H1_H1 ;  /* 0x30000008ff1b7230 */ /* 0x000fc40000004100 */
[--C-:B------:R-:W-:Y:S01]  /*cd20*/  HADD2.F32 R24, -RZ, R10.reuse.H0_H0 ;  /* 0x2000000aff187230 */ /* 0x100fe20000004100 */
[-C--:B------:R-:W-:Y:S01]  /*cd30*/  FMUL.FTZ R35, R7, R0.reuse ;  /* 0x0000000007237220 */ /* 0x080fe20000410000 */
[----:B------:R-:W-:Y:S02]  /*cd40*/  HADD2.F32 R26, -RZ, R10.H1_H1 ;  /* 0x3000000aff1a7230 */ /* 0x000fe40000004100 */
[--C-:B------:R-:W-:Y:S02]  /*cd50*/  HADD2.F32 R8, -RZ, R13.reuse.H0_H0 ;  /* 0x2000000dff087230 */ /* 0x100fe40000004100 */
[----:B------:R-:W-:Y:S02]  /*cd60*/  HADD2.F32 R10, -RZ, R13.H1_H1 ;  /* 0x3000000dff0a7230 */ /* 0x000fe40000004100 */
[--C-:B------:R-:W-:Y:S02]  /*cd70*/  HADD2.F32 R23, -RZ, R9.reuse.H0_H0 ;  /* 0x20000009ff177230 */ /* 0x100fe40000004100 */
[----:B------:R-:W-:Y:S01]  /*cd80*/  HADD2.F32 R22, -RZ, R9.H1_H1 ;  /* 0x30000009ff167230 */ /* 0x000fe20000004100 */
[----:B------:R-:W-:Y:S01]  /*cd90*/  FMUL.FTZ R9, R21, R0 ;  /* 0x0000000015097220 */ /* 0x000fe20000410000 */
[----:B------:R-:W-:Y:S01]  /*cda0*/  HADD2.F32 R13, -RZ, R99.H0_H0 ;  /* 0x20000063ff0d7230 */ /* 0x000fe20000004100 */
[-C--:B------:R-:W-:Y:S01]  /*cdb0*/  FMUL.FTZ R0, R20, R28.reuse ;  /* 0x0000001c14007220 */ /* 0x080fe20000410000 */
[----:B------:R-:W-:Y:S01]  /*cdc0*/  HADD2.F32 R6, -RZ, R15.H1_H1 ;  /* 0x3000000fff067230 */ /* 0x000fe20000004100 */
[----:B------:R-:W-:Y:S01]  /*cdd0*/  FMUL.FTZ R19, R10, R17 ;  /* 0x000000110a137220 */ /* 0x000fe20000410000 */
[----:B------:R-:W-:Y:S01]  /*cde0*/  HADD2.F32 R11, -RZ, R12.H0_H0 ;  /* 0x2000000cff0b7230 */ /* 0x000fe20000004100 */
[----:B------:R-:W-:Y:S01]  /*cdf0*/  FFMA.FTZ R41, R7, R13, R9 ;  /* 0x0000000d07297223 */ /* 0x000fe20000010009 */
[----:B------:R-:W-:Y:S01]  /*ce00*/  HADD2.F32 R9, -RZ, R100.H0_H0 ;  /* 0x20000064ff097230 */ /* 0x000fe20000004100 */
[----:B------:R-:W-:Y:S01]  /*ce10*/  FMUL.FTZ R7, R23, R5 ;  /* 0x0000000517077220 */ /* 0x000fe20000410000 */
[----:B------:R-:W-:Y:S01]  /*ce20*/  HADD2.F32 R15, -RZ, R12.H1_H1 ;  /* 0x3000000cff0f7230 */ /* 0x000fe20000004100 */
[C---:B------:R-:W-:Y:S01]  /*ce30*/  FFMA.FTZ R38, R6.reuse, R43, R0 ;  /* 0x0000002b06267223 */ /* 0x040fe20000010000 */
[----:B------:R-:W-:Y:S01]  /*ce40*/  HADD2.F32 R0, -RZ, R98.H1_H1 ;  /* 0x30000062ff007230 */ /* 0x000fe20000004100 */
[----:B------:R-:W-:Y:S01]  /*ce50*/  FMUL.FTZ R32, R6, R28 ;  /* 0x0000001c06207220 */ /* 0x000fe20000410000 */
[----:B------:R-:W-:Y:S01]  /*ce60*/  HADD2.F32 R12, -RZ, R14.H0_H0 ;  /* 0x2000000eff0c7230 */ /* 0x000fe20000004100 */
[C---:B------:R-:W-:Y:S01]  /*ce70*/  FMUL.FTZ R28, R8.reuse, R5 ;  /* 0x00000005081c7220 */ /* 0x040fe20000410000 */
[----:B------:R-:W-:Y:S01]  /*ce80*/  HADD2.F32 R5, -RZ, R99.H1_H1 ;  /* 0x30000063ff057230 */ /* 0x000fe20000004100 */
[----:B------:R-:W-:Y:S01]  /*ce90*/  FFMA.FTZ R34, R8, R9, R7 ;  /* 0x0000000908227223 */ /* 0x000fe20000010007 */
[----:B------:R-:W-:Y:S01]  /*cea0*/  HADD2.F32 R8, -RZ, R100.H1_H1 ;  /* 0x30000064ff087230 */ /* 0x000fe20000004100 */
[----:B------:R-:W-:Y:S01]  /*ceb0*/  FMUL.FTZ R7, R25, R0 ;  /* 0x0000000019077220 */ /* 0x000fe20000410000 */
[----:B------:R-:W-:Y:S01]  /*cec0*/  HADD2.F32 R14, -RZ, R14.H1_H1 ;  /* 0x3000000eff0e7230 */ /* 0x000fe20000004100 */
[----:B------:R-:W-:-:S02]  /*ced0*/  FMUL.FTZ R6, R22, R17 ;  /* 0x0000001116067220 */ /* 0x000fc40000410000 */
[C---:B------:R-:W-:Y:S01]  /*cee0*/  FFMA.FTZ R29, R11.reuse, R8, R7 ;  /* 0x000000080b1d7223 */ /* 0x040fe20000010007 */
[----:B------:R-:W-:Y:S01]  /*cef0*/  HADD2.F32 R7, -RZ, R30.H0_H0 ;  /* 0x2000001eff077230 */ /* 0x000fe20000004100 */
[----:B------:R-:W-:Y:S01]  /*cf00*/  FMUL.FTZ R16, R11, R0 ;  /* 0x000000000b107220 */ /* 0x000fe20000410000 */
[----:B------:R-:W-:Y:S01]  /*cf10*/  HADD2.F32 R0, -RZ, R101.H0_H0 ;  /* 0x20000065ff007230 */ /* 0x000fe20000004100 */
[----:B------:R-:W-:Y:S01]  /*cf20*/  FFMA.FTZ R31, R10, R42, R6 ;  /* 0x0000002a0a1f7223 */ /* 0x000fe20000010006 */
[----:B------:R-:W-:Y:S01]  /*cf30*/  HADD2.F32 R10, -RZ, R37.H0_H0 ;  /* 0x20000025ff0a7230 */ /* 0x000fe20000004100 */
[-C--:B------:R-:W-:Y:S01]  /*cf40*/  FMUL.FTZ R6, R24, R5.reuse ;  /* 0x0000000518067220 */ /* 0x080fe20000410000 */
[----:B------:R-:W-:Y:S01]  /*cf50*/  HADD2.F32 R37, -RZ, R40.H0_H0 ;  /* 0x20000028ff257230 */ /* 0x000fe20000004100 */
[----:B------:R-:W-:Y:S02]  /*cf60*/  FMUL.FTZ R11, R12, R5 ;  /* 0x000000050c0b7220 */ /* 0x000fe40000410000 */
[----:B------:R-:W-:-:S02]  /*cf70*/  FMUL.FTZ R5, R27, R7 ;  /* 0x000000071b057220 */ /* 0x000fc40000410000 */
[----:B------:R-:W-:Y:S02]  /*cf80*/  FFMA.FTZ R30, R12, R0, R6 ;  /* 0x000000000c1e7223 */ /* 0x000fe40000010006 */
[-C--:B------:R-:W-:Y:S02]  /*cf90*/  FMUL.FTZ R6, R26, R10.reuse ;  /* 0x0000000a1a067220 */ /* 0x080fe40000410000 */
[C---:B------:R-:W-:Y:S02]  /*cfa0*/  FMUL.FTZ R7, R15.reuse, R7 ;  /* 0x000000070f077220 */ /* 0x040fe40000410000 */
[----:B------:R-:W-:Y:S02]  /*cfb0*/  FFMA.FTZ R15, R15, R39, R5 ;  /* 0x000000270f0f7223 */ /* 0x000fe40000010005 */
[C---:B------:R-:W-:Y:S02]  /*cfc0*/  FMUL.FTZ R5, R14.reuse, R10 ;  /* 0x0000000a0e057220 */ /* 0x040fe40000410000 */
[----:B------:R-:W-:-:S02]  /*cfd0*/  FFMA.FTZ R17, R14, R37, R6 ;  /* 0x000000250e117223 */ /* 0x000fc40000010006 */
        /* <DEDUP_REMOVED lines=18> */
.L_x_611:
[----:B------:R-:W-:Y:S05]  /*d100*/  BSYNC B0 ;  /* 0x0000000000007941 */ /* 0x000fea0003800000 */
.L_x_610:
[----:B------:R-:W-:Y:S01]  /*d110*/  IADD3 R0, R68, 0x20, RZ ;  /* 0x0000002044007810 */ /* 0x000fe20007ffe0ff */
[----:B------:R-:W-:Y:S03]  /*d120*/  BSSY B0, `(.L_x_612) ;  /* 0x0000073000007945 */ /* 0x000fe60003800000 */
[----:B------:R-:W-:-:S13]  /*d130*/  ISETP.GE.AND P0, PT, R0, c[0x0][0x27c], PT ;  /* 0x00009f0000007a0c */ /* 0x000fda0003f06270 */
[----:B------:R-:W-:Y:S05]  /*d140*/  @P0 BRA `(.L_x_613) ;  /* 0x0000070000000947 */ /* 0x000fea0003800000 */
[----:B------:R-:W-:Y:S01]  /*d150*/  SHF.R.S32.HI R7, RZ, 0x1f, R0 ;  /* 0x0000001fff077819 */ /* 0x000fe20000011400 */
[----:B-1----:R-:W-:Y:S01]  /*d160*/  IMAD.SHL.U32 R8, R18, 0x40, RZ ;  /* 0x0000004012087824 */ /* 0x002fe200078e00ff */
[----:B------:R-:W-:Y:S01]  /*d170*/  SHF.R.S32.HI R9, RZ, 0x1f, R18 ;  /* 0x0000001fff097819 */ /* 0x000fe20000011412 */
[----:B------:R-:W-:Y:S01]  /*d180*/  IMAD.MOV.U32 R10, RZ, RZ, c[0x0][0x27c] ;  /* 0x00009f00ff0a7624 */ /* 0x000fe200078e00ff */
[CC--:B------:R-:W-:Y:S02]  /*d190*/  LEA.HI R6, R7.reuse, R0.reuse, RZ, 0x3 ;  /* 0x0000000007067211 */ /* 0x0c0fe400078f18ff */
[----:B------:R-:W-:Y:S02]  /*d1a0*/  LEA.HI R7, R7, R0, RZ, 0x6 ;  /* 0x0000000007077211 */ /* 0x000fe400078f30ff */
[----:B------:R-:W-:Y:S02]  /*d1b0*/  SHF.R.S32.HI R5, RZ, 0x3, R6 ;  /* 0x00000003ff057819 */ /* 0x000fe40000011406 */
[----:B------:R-:W-:-:S02]  /*d1c0*/  LOP3.LUT R0, R8, 0x1c0, RZ, 0xc0, !PT ;  /* 0x000001c008007812 */ /* 0x000fc400078ec0ff */
[----:B------:R-:W-:Y:S02]  /*d1d0*/  LEA.HI R5, R10, R5, RZ, 0x1d ;  /* 0x000000050a057211 */ /* 0x000fe400078fe8ff */
[----:B------:R-:W-:Y:S02]  /*d1e0*/  SHF.L.U32 R7, R7, 0x7, RZ ;  /* 0x0000000707077819 */ /* 0x000fe400000006ff */
[----:B------:R-:W-:Y:S02]  /*d1f0*/  LEA.HI R8, R9, R18, RZ, 0x3 ;  /* 0x0000001209087211 */ /* 0x000fe400078f18ff */
[----:B------:R-:W-:Y:S02]  /*d200*/  LOP3.LUT R9, R0, 0x38, R6, 0xf8, !PT ;  /* 0x0000003800097812 */ /* 0x000fe400078ef806 */
[----:B------:R-:W-:Y:S01]  /*d210*/  SHF.R.S32.HI R6, RZ, 0x1f, R5 ;  /* 0x0000001fff067819 */ /* 0x000fe20000011405 */
[----:B------:R-:W-:Y:S01]  /*d220*/  IMAD.SHL.U32 R8, R8, 0x40, RZ ;  /* 0x0000004008087824 */ /* 0x000fe200078e00ff */
[----:B------:R-:W-:Y:S01]  /*d230*/  LOP3.LUT R10, R7, 0x7fffe000, RZ, 0xc0, !PT ;  /* 0x7fffe000070a7812 */ /* 0x000fe200078ec0ff */
[----:B------:R-:W-:Y:S01]  /*d240*/  IMAD.SHL.U32 R7, R5, 0x8, RZ ;  /* 0x0000000805077824 */ /* 0x000fe200078e00ff */
[----:B------:R-:W-:-:S02]  /*d250*/  SHF.R.U32.HI R11, RZ, 0x3, R0 ;  /* 0x00000003ff0b7819 */ /* 0x000fc40000011600 */
[----:B------:R-:W-:Y:S02]  /*d260*/  LEA.HI R5, R6, R5, RZ, 0x3 ;  /* 0x0000000506057211 */ /* 0x000fe400078f18ff */
[----:B------:R-:W-:Y:S02]  /*d270*/  LOP3.LUT R6, R0, 0x38, R7, 0xf8, !PT ;  /* 0x0000003800067812 */ /* 0x000fe400078ef807 */
[----:B------:R-:W-:Y:S02]  /*d280*/  LOP3.LUT R9, R9, R11, RZ, 0x3c, !PT ;  /* 0x0000000b09097212 */ /* 0x000fe400078e3cff */
[----:B------:R-:W-:Y:S02]  /*d290*/  LOP3.LUT R12, R8, 0xfffffe00, RZ, 0xc0, !PT ;  /* 0xfffffe00080c7812 */ /* 0x000fe400078ec0ff */
[----:B------:R-:W-:Y:S01]  /*d2a0*/  SHF.L.U32 R0, R5, 0xa, RZ ;  /* 0x0000000a05007819 */ /* 0x000fe200000006ff */
[----:B------:R-:W-:Y:S01]  /*d2b0*/  HADD2.F32 R5, -RZ, R101.H1_H1 ;  /* 0x30000065ff057230 */ /* 0x000fe20000004100 */
[----:B------:R-:W-:-:S02]  /*d2c0*/  IADD3 R8, R9, R10, R12 ;  /* 0x0000000a09087210 */ /* 0x000fc40007ffe00c */
[----:B------:R-:W-:Y:S02]  /*d2d0*/  LOP3.LUT R6, R6, R11, RZ, 0x3c, !PT ;  /* 0x0000000b06067212 */ /* 0x000fe400078e3cff */
[----:B------:R-:W-:Y:S01]  /*d2e0*/  LOP3.LUT R0, R0, 0x7fffe000, RZ, 0xc0, !PT ;  /* 0x7fffe00000007812 */ /* 0x000fe200078ec0ff */
[----:B------:R-:W-:Y:S01]  /*d2f0*/  IMAD.SHL.U32 R37, R8, 0x2, RZ ;  /* 0x0000000208257824 */ /* 0x000fe200078e00ff */
[----:B------:R-:W-:Y:S02]  /*d300*/  SHF.R.U32.HI R16, RZ, 0x10, R73 ;  /* 0x00000010ff107819 */ /* 0x000fe40000011649 */
[----:B------:R-:W-:Y:S02]  /*d310*/  IADD3 R0, R6, R0, R12 ;  /* 0x0000000006007210 */ /* 0x000fe40007ffe00c */
[----:B------:R-:W1:Y:S01]  /*d320*/  LDS.128 R8, [R37+0xc100] ;  /* 0x00c1000025087984 */ /* 0x000e620000000c00 */
[----:B------:R-:W-:Y:S01]  /*d330*/  SHF.R.U32.HI R17, RZ, 0x10, R79 ;  /* 0x00000010ff117819 */ /* 0x000fe2000001164f */
[----:B------:R-:W-:Y:S01]  /*d340*/  HADD2.F32 R43, -RZ, R16.H0_H0 ;  /* 0x20000010ff2b7230 */ /* 0x000fe20000004100 */
[----:B------:R-:W-:-:S02]  /*d350*/  SHF.L.U32 R34, R0, 0x1, RZ ;  /* 0x0000000100227819 */ /* 0x000fc400000006ff */
[----:B------:R-:W-:Y:S01]  /*d360*/  SHF.R.U32.HI R0, RZ, 0x10, R77 ;  /* 0x00000010ff007819 */ /* 0x000fe2000001164d */
[----:B------:R-:W-:Y:S01]  /*d370*/  HADD2.F32 R17, -RZ, R17.H0_H0 ;  /* 0x20000011ff117230 */ /* 0x000fe20000004100 */
[----:B----4-:R-:W-:Y:S01]  /*d380*/  SHF.R.U32.HI R19, RZ, 0x10, R75 ;  /* 0x00000010ff137819 */ /* 0x010fe2000001164b */
[----:B------:R-:W2:Y:S01]  /*d390*/  LDS.128 R12, [R34+0xc100] ;  /* 0x00c10000220c7984 */ /* 0x000ea20000000c00 */
[----:B------:R-:W-:Y:S01]  /*d3a0*/  SHF.R.U64 R31, R76, 0x10, R77 ;  /* 0x000000104c1f7819 */ /* 0x000fe2000000124d */
[----:B------:R-:W-:Y:S01]  /*d3b0*/  HADD2.F32 R28, -RZ, R0.H0_H0 ;  /* 0x20000000ff1c7230 */ /* 0x000fe20000004100 */
[----:B------:R-:W-:Y:S01]  /*d3c0*/  SHF.R.U64 R36, R78, 0x10, R79 ;  /* 0x000000104e247819 */ /* 0x000fe2000000124f */
[----:B------:R-:W-:Y:S01]  /*d3d0*/  HADD2.F32 R0, -RZ, R102.H0_H0 ;  /* 0x20000066ff007230 */ /* 0x000fe20000004100 */
[----:B------:R-:W-:Y:S01]  /*d3e0*/  SHF.R.U64 R39, R72, 0x10, R73 ;  /* 0x0000001048277819 */ /* 0x000fe20000001249 */
[----:B------:R-:W-:Y:S01]  /*d3f0*/  HADD2.F32 R42, -RZ, R19.H0_H0 ;  /* 0x20000013ff2a7230 */ /* 0x000fe20000004100 */
[----:B------:R-:W-:-:S03]  /*d400*/  SHF.R.U64 R40, R74, 0x10, R75 ;  /* 0x000000104a287819 */ /* 0x000fc6000000124b */
[----:B------:R-:W-:Y:S02]  /*d410*/  HADD2.F32 R39, -RZ, R39.H0_H0 ;  /* 0x20000027ff277230 */ /* 0x000fe40000004100 */
[--C-:B-1----:R-:W-:Y:S02]  /*d420*/  HADD2.F32 R21, -RZ, R9.reuse.H0_H0 ;  /* 0x20000009ff157230 */ /* 0x102fe40000004100 */
[--C-:B------:R-:W-:Y:S02]  /*d430*/  HADD2.F32 R25, -RZ, R8.reuse.H0_H0 ;  /* 0x20000008ff197230 */ /* 0x100fe40000004100 */
[----:B------:R-:W-:Y:S02]  /*d440*/  HADD2.F32 R27, -RZ, R8.H1_H1 ;  /* 0x30000008ff1b7230 */ /* 0x000fe40000004100 */
[----:B------:R-:W-:Y:S01]  /*d450*/  HADD2.F32 R20, -RZ, R9.H1_H1 ;  /* 0x30000009ff147230 */ /* 0x000fe20000004100 */
[----:B------:R-:W-:Y:S01]  /*d460*/  FMUL.FTZ R9, R21, R5 ;  /* 0x0000000515097220 */ /* 0x000fe20000410000 */
[----:B--2---:R-:W-:-:S02]  /*d470*/  HADD2.F32 R8, -RZ, R13.H0_H0 ;  /* 0x2000000dff087230 */ /* 0x004fc40000004100 */
[----:B------:R-:W-:Y:S02]  /*d480*/  HADD2.F32 R7, -RZ, R13.H1_H1 ;  /* 0x3000000dff077230 */ /* 0x000fe40000004100 */
[----:B------:R-:W-:Y:S01]  /*d490*/  HADD2.F32 R13, -RZ, R102.H1_H1 ;  /* 0x30000066ff0d7230 */ /* 0x000fe20000004100 */
[C---:B------:R-:W-:Y:S01]  /*d4a0*/  FMUL.FTZ R35, R8.reuse, R5 ;  /* 0x0000000508237220 */ /* 0x040fe20000410000 */
[----:B------:R-:W-:Y:S01]  /*d4b0*/  HADD2.F32 R23, -RZ, R11.H0_H0 ;  /* 0x2000000bff177230 */ /* 0x000fe20000004100 */
[-C--:B------:R-:W-:Y:S01]  /*d4c0*/  FMUL.FTZ R32, R7, R28.reuse ;  /* 0x0000001c07207220 */ /* 0x080fe20000410000 */
[----:B------:R-:W-:Y:S01]  /*d4d0*/  HADD2.F32 R6, -RZ, R15.H0_H0 ;  /* 0x2000000fff067230 */ /* 0x000fe20000004100 */
[----:B------:R-:W-:Y:S01]  /*d4e0*/  FFMA.FTZ R41, R8, R13, R9 ;  /* 0x0000000d08297223 */ /* 0x000fe20000010009 */
[----:B------:R-:W-:Y:S01]  /*d4f0*/  HADD2.F32 R9, -RZ, R104.H0_H0 ;  /* 0x20000068ff097230 */ /* 0x000fe20000004100 */
[----:B------:R-:W-:Y:S01]  /*d500*/  FMUL.FTZ R8, R20, R28 ;  /* 0x0000001c14087220 */ /* 0x000fe20000410000 */
[----:B------:R-:W-:Y:S01]  /*d510*/  HADD2.F32 R22, -RZ, R11.H1_H1 ;  /* 0x3000000bff167230 */ /* 0x000fe20000004100 */
[-C--:B------:R-:W-:Y:S01]  /*d520*/  FMUL.FTZ R5, R23, R0.reuse ;  /* 0x0000000017057220 */ /* 0x080fe20000410000 */
[----:B------:R-:W-:Y:S01]  /*d530*/  HADD2.F32 R11, -RZ, R12.H0_H0 ;  /* 0x2000000cff0b7230 */ /* 0x000fe20000004100 */
[C---:B------:R-:W-:Y:S01]  /*d540*/  FMUL.FTZ R28, R6.reuse, R0 ;  /* 0x00000000061c7220 */ /* 0x040fe20000410000 */
[----:B------:R-:W-:Y:S01]  /*d550*/  HADD2.F32 R0, -RZ, R103.H0_H0 ;  /* 0x20000067ff007230 */ /* 0x000fe20000004100 */
[----:B------:R-:W-:Y:S01]  /*d560*/  FFMA.FTZ R38, R7, R43, R8 ;  /* 0x0000002b07267223 */ /* 0x000fe20000010008 */
[----:B------:R-:W-:Y:S01]  /*d570*/  HADD2.F32 R8, -RZ, R104.H1_H1 ;  /* 0x30000068ff087230 */ /* 0x000fe20000004100 */
[----:B------:R-:W-:Y:S01]  /*d580*/  FFMA.FTZ R33, R6, R9, R5 ;  /* 0x0000000906217223 */ /* 0x000fe20000010005 */
[--C-:B------:R-:W-:Y:S01]  /*d590*/  HADD2.F32 R24, -RZ, R10.reuse.H0_H0 ;  /* 0x2000000aff187230 */ /* 0x100fe20000004100 */
[----:B------:R-:W-:Y:S01]  /*d5a0*/  FMUL.FTZ R7, R25, R0 ;  /* 0x0000000019077220 */ /* 0x000fe20000410000 */
[----:B------:R-:W-:Y:S01]  /*d5b0*/  HADD2.F32 R26, -RZ, R10.H1_H1 ;  /* 0x3000000aff1a7230 */ /* 0x000fe20000004100 */
[-C--:B------:R-:W-:Y:S01]  /*d5c0*/  FMUL.FTZ R6, R22, R17.reuse ;  /* 0x0000001116067220 */ /* 0x080fe20000410000 */
[----:B------:R-:W-:Y:S01]  /*d5d0*/  HADD2.F32 R10, -RZ, R15.H1_H1 ;  /* 0x3000000fff0a7230 */ /* 0x000fe20000004100 */
[C---:B------:R-:W-:Y:S01]  /*d5e0*/  FFMA.FTZ R29, R11.reuse, R8, R7 ;  /* 0x000000080b1d7223 */ /* 0x040fe20000010007 */
[----:B------:R-:W-:Y:S01]  /*d5f0*/  HADD2.F32 R15, -RZ, R12.H1_H1 ;  /* 0x3000000cff0f7230 */ /* 0x000fe20000004100 */
[----:B------:R-:W-:Y:S01]  /*d600*/  FMUL.FTZ R16, R11, R0 ;  /* 0x000000000b107220 */ /* 0x000fe20000410000 */
[----:B------:R-:W-:Y:S01]  /*d610*/  HADD2.F32 R5, -RZ, R103.H1_H1 ;  /* 0x30000067ff057230 */ /* 0x000fe20000004100 */
[C---:B------:R-:W-:Y:S01]  /*d620*/  FMUL.FTZ R17, R10.reuse, R17 ;  /* 0x000000110a117220 */ /* 0x040fe20000410000 */
[----:B------:R-:W-:Y:S01]  /*d630*/  HADD2.F32 R12, -RZ, R14.H0_H0 ;  /* 0x2000000eff0c7230 */ /* 0x000fe20000004100 */
[----:B------:R-:W-:Y:S01]  /*d640*/  FFMA.FTZ R30, R10, R42, R6 ;  /* 0x0000002a0a1e7223 */ /* 0x000fe20000010006 */
[----:B------:R-:W-:Y:S01]  /*d650*/  HADD2.F32 R7, -RZ, R31.H0_H0 ;  /* 0x2000001fff077230 */ /* 0x000fe20000004100 */
[-C--:B------:R-:W-:Y:S01]  /*d660*/  FMUL.FTZ R6, R24, R5.reuse ;  /* 0x0000000518067220 */ /* 0x080fe20000410000 */
[----:B------:R-:W-:Y:S01]  /*d670*/  HADD2.F32 R0, -RZ, R105.H0_H0 ;  /* 0x20000069ff007230 */ /* 0x000fe20000004100 */
[C---:B------:R-:W-:Y:S01]  /*d680*/  FMUL.FTZ R11, R12.reuse, R5 ;  /* 0x000000050c0b7220 */ /* 0x040fe20000410000 */
[----:B------:R-:W-:Y:S01]  /*d690*/  HADD2.F32 R10, -RZ, R36.H0_H0 ;  /* 0x20000024ff0a7230 */ /* 0x000fe20000004100 */
[----:B------:R-:W-:Y:S01]  /*d6a0*/  FMUL.FTZ R5, R27, R7 ;  /* 0x000000071b057220 */ /* 0x000fe20000410000 */
[----:B------:R-:W-:Y:S01]  /*d6b0*/  HADD2.F32 R14, -RZ, R14.H1_H1 ;  /* 0x3000000eff0e7230 */ /* 0x000fe20000004100 */
[----:B------:R-:W-:Y:S01]  /*d6c0*/  FFMA.FTZ R31, R12, R0, R6 ;  /* 0x000000000c1f7223 */ /* 0x000fe20000010006 */
[----:B------:R-:W-:Y:S01]  /*d6d0*/  HADD2.F32 R36, -RZ, R40.H0_H0 ;  /* 0x20000028ff247230 */ /* 0x000fe20000004100 */
[----:B------:R-:W-:-:S02]  /*d6e0*/  FMUL.FTZ R6, R26, R10 ;  /* 0x0000000a1a067220 */ /* 0x000fc40000410000 */
[C---:B------:R-:W-:Y:S02]  /*d6f0*/  FMUL.FTZ R7, R15.reuse, R7 ;  /* 0x000000070f077220 */ /* 0x040fe40000410000 */
[----:B------:R-:W-:Y:S02]  /*d700*/  FFMA.FTZ R15, R15, R39, R5 ;  /* 0x000000270f0f7223 */ /* 0x000fe40000010005 */
[C---:B------:R-:W-:Y:S02]  /*d710*/  FMUL.FTZ R5, R14.reuse, R10 ;  /* 0x0000000a0e057220 */ /* 0x040fe40000410000 */
[----:B------:R-:W-:Y:S02]  /*d720*/  FFMA.FTZ R19, R14, R36, R6 ;  /* 0x000000240e137223 */ /* 0x000fe40000010006 */
[----:B------:R-:W-:Y:S02]  /*d730*/  FFMA.FTZ R12, R21, R13, -R35 ;  /* 0x0000000d150c7223 */ /* 0x000fe40000010823 */
[----:B------:R-:W-:-:S02]  /*d740*/  FFMA.FTZ R13, R20, R43, -R32 ;  /* 0x0000002b140d7223 */ /* 0x000fc40000010820 */
        /* <DEDUP_REMOVED lines=16> */
.L_x_613:
[----:B------:R-:W-:Y:S05]  /*d850*/  BSYNC B0 ;  /* 0x0000000000007941 */ /* 0x000fea0003800000 */
.L_x_612:
[----:B------:R-:W-:-:S04]  /*d860*/  IADD3 R0, R68, 0x40, RZ ;  /* 0x0000004044007810 */ /* 0x000fc80007ffe0ff */
        /* <DEDUP_REMOVED lines=12> */
[----:B------:R-:W-:Y:S02]  /*d930*/  LOP3.LUT R8, R0, 0x38, R6, 0xf8, !PT ;  /* 0x0000003800087812 */ /* 0x000fe400078ef806 */
[----:B------:R-:W-:Y:S02]  /*d940*/  SHF.R.U32.HI R11, RZ, 0x3, R0 ;  /* 0x00000003ff0b7819 */ /* 0x000fe40000011600 */
[----:B------:R-:W-:Y:S02]  /*d950*/  LEA.HI R9, R9, R18, RZ, 0x3 ;  /* 0x0000001209097211 */ /* 0x000fe400078f18ff */
[----:B------:R-:W-:-:S02]  /*d960*/  LOP3.LUT R10, R7, 0x7fffe000, RZ, 0xc0, !PT ;  /* 0x7fffe000070a7812 */ /* 0x000fc400078ec0ff */
[----:B------:R-:W-:Y:S01]  /*d970*/  SHF.R.S32.HI R6, RZ, 0x1f, R5 ;  /* 0x0000001fff067819 */ /* 0x000fe20000011405 */
[----:B------:R-:W-:Y:S01]  /*d980*/  IMAD.SHL.U32 R9, R9, 0x40, RZ ;  /* 0x0000004009097824 */ /* 0x000fe200078e00ff */
[----:B------:R-:W-:Y:S01]  /*d990*/  LOP3.LUT R7, R8, R11, RZ, 0x3c, !PT ;  /* 0x0000000b08077212 */ /* 0x000fe200078e3cff */
[----:B------:R-:W-:Y:S01]  /*d9a0*/  IMAD.SHL.U32 R8, R5, 0x8, RZ ;  /* 0x0000000805087824 */ /* 0x000fe200078e00ff */
[----:B------:R-:W-:Y:S02]  /*d9b0*/  LEA.HI R5, R6, R5, RZ, 0x3 ;  /* 0x0000000506057211 */ /* 0x000fe400078f18ff */
[----:B------:R-:W-:Y:S02]  /*d9c0*/  LOP3.LUT R12, R9, 0xfffffe00, RZ, 0xc0, !PT ;  /* 0xfffffe00090c7812 */ /* 0x000fe400078ec0ff */
[----:B------:R-:W-:Y:S02]  /*d9d0*/  LOP3.LUT R6, R0, 0x38, R8, 0xf8, !PT ;  /* 0x0000003800067812 */ /* 0x000fe400078ef808 */
[----:B------:R-:W-:-:S02]  /*d9e0*/  SHF.L.U32 R0, R5, 0xa, RZ ;  /* 0x0000000a05007819 */ /* 0x000fc400000006ff */
[----:B------:R-:W-:Y:S02]  /*d9f0*/  LOP3.LUT R6, R6, R11, RZ, 0x3c, !PT ;  /* 0x0000000b06067212 */ /* 0x000fe400078e3cff */
[----:B------:R-:W-:Y:S02]  /*da00*/  LOP3.LUT R0, R0, 0x7fffe000, RZ, 0xc0, !PT ;  /* 0x7fffe00000007812 */ /* 0x000fe400078ec0ff */
[--C-:B------:R-:W-:Y:S02]  /*da10*/  IADD3 R7, R7, R10, R12.reuse ;  /* 0x0000000a07077210 */ /* 0x100fe40007ffe00c */
[----:B------:R-:W-:Y:S02]  /*da20*/  IADD3 R0, R6, R0, R12 ;  /* 0x0000000006007210 */ /* 0x000fe40007ffe00c */
[----:B------:R-:W-:Y:S01]  /*da30*/  SHF.R.U32.HI R5, RZ, 0x10, R83 ;  /* 0x00000010ff057819 */ /* 0x000fe20000011653 */
[----:B------:R-:W-:Y:S01]  /*da40*/  IMAD.SHL.U32 R38, R7, 0x2, RZ ;  /* 0x0000000207267824 */ /* 0x000fe200078e00ff */
[----:B------:R-:W-:Y:S01]  /*da50*/  SHF.L.U32 R35, R0, 0x1, RZ ;  /* 0x0000000100237819 */ /* 0x000fe200000006ff */
[----:B------:R-:W-:Y:S01]  /*da60*/  HADD2.F32 R0, -RZ, R105.H1_H1 ;  /* 0x30000069ff007230 */ /* 0x000fe20000004100 */
[----:B------:R-:W-:Y:S01]  /*da70*/  SHF.R.U32.HI R16, RZ, 0x10, R87 ;  /* 0x00000010ff107819 */ /* 0x000fe20000011657 */
[----:B----4-:R-:W-:Y:S01]  /*da80*/  HADD2.F32 R19, -RZ, R5.H0_H0 ;  /* 0x20000005ff137230 */ /* 0x010fe20000004100 */
[----:B------:R-:W1:Y:S01]  /*da90*/  LDS.128 R8, [R38+0xc100] ;  /* 0x00c1000026087984 */ /* 0x000e620000000c00 */
[----:B------:R-:W-:Y:S01]  /*daa0*/  HADD2.F32 R5, -RZ, R106.H0_H0 ;  /* 0x2000006aff057230 */ /* 0x000fe20000004100 */
[----:B------:R-:W-:Y:S01]  /*dab0*/  SHF.R.U32.HI R17, RZ, 0x10, R81 ;  /* 0x00000010ff117819 */ /* 0x000fe20000011651 */
[----:B------:R-:W-:Y:S01]  /*dac0*/  HADD2.F32 R44, -RZ, R16.H0_H0 ;  /* 0x20000010ff2c7230 */ /* 0x000fe20000004100 */
[----:B------:R-:W2:Y:S01]  /*dad0*/  LDS.128 R12, [R35+0xc100] ;  /* 0x00c10000230c7984 */ /* 0x000ea20000000c00 */
[----:B------:R-:W-:-:S02]  /*dae0*/  SHF.R.U32.HI R18, RZ, 0x10, R85 ;  /* 0x00000010ff127819 */ /* 0x000fc40000011655 */
[----:B------:R-:W-:Y:S01]  /*daf0*/  HADD2.F32 R17, -RZ, R17.H0_H0 ;  /* 0x20000011ff117230 */ /* 0x000fe20000004100 */
[----:B------:R-:W-:Y:S02]  /*db00*/  SHF.R.U64 R31, R80, 0x10, R81 ;  /* 0x00000010501f7819 */ /* 0x000fe40000001251 */
[----:B------:R-:W-:Y:S01]  /*db10*/  HADD2.F32 R43, -RZ, R18.H0_H0 ;  /* 0x20000012ff2b7230 */ /* 0x000fe20000004100 */
[----:B------:R-:W-:Y:S02]  /*db20*/  SHF.R.U64 R37, R82, 0x10, R83 ;  /* 0x0000001052257819 */ /* 0x000fe40000001253 */
[----:B------:R-:W-:Y:S02]  /*db30*/  SHF.R.U64 R40, R84, 0x10, R85 ;  /* 0x0000001054287819 */ /* 0x000fe40000001255 */
[----:B------:R-:W-:-:S03]  /*db40*/  SHF.R.U64 R41, R86, 0x10, R87 ;  /* 0x0000001056297819 */ /* 0x000fc60000001257 */
[----:B------:R-:W-:Y:S02]  /*db50*/  HADD2.F32 R40, -RZ, R40.H0_H0 ;  /* 0x20000028ff287230 */ /* 0x000fe40000004100 */
[----:B------:R-:W-:Y:S02]  /*db60*/  HADD2.F32 R41, -RZ, R41.H0_H0 ;  /* 0x20000029ff297230 */ /* 0x000fe40000004100 */
[--C-:B-1----:R-:W-:Y:S02]  /*db70*/  HADD2.F32 R22, -RZ, R11.reuse.H0_H0 ;  /* 0x2000000bff167230 */ /* 0x102fe40000004100 */
[----:B------:R-:W-:Y:S02]  /*db80*/  HADD2.F32 R21, -RZ, R11.H1_H1 ;  /* 0x3000000bff157230 */ /* 0x000fe40000004100 */
[----:B--2---:R-:W-:Y:S02]  /*db90*/  HADD2.F32 R7, -RZ, R15.H0_H0 ;  /* 0x2000000fff077230 */ /* 0x004fe40000004100 */
[----:B------:R-:W-:-:S02]  /*dba0*/  HADD2.F32 R25, -RZ, R10.H0_H0 ;  /* 0x2000000aff197230 */ /* 0x000fc40000004100 */
[----:B------:R-:W-:Y:S01]  /*dbb0*/  HADD2.F32 R27, -RZ, R10.H1_H1 ;  /* 0x3000000aff1b7230 */ /* 0x000fe20000004100 */
[-C--:B------:R-:W-:Y:S01]  /*dbc0*/  FMUL.FTZ R36, R7, R0.reuse ;  /* 0x0000000007247220 */ /* 0x080fe20000410000 */
[----:B------:R-:W-:Y:S02]  /*dbd0*/  HADD2.F32 R6, -RZ, R15.H1_H1 ;  /* 0x3000000fff067230 */ /* 0x000fe40000004100 */
[--C-:B------:R-:W-:Y:S02]  /*dbe0*/  HADD2.F32 R10, -RZ, R12.reuse.H0_H0 ;  /* 0x2000000cff0a7230 */ /* 0x100fe40000004100 */
[----:B------:R-:W-:Y:S01]  /*dbf0*/  HADD2.F32 R15, -RZ, R12.H1_H1 ;  /* 0x3000000cff0f7230 */ /* 0x000fe20000004100 */
[-C--:B------:R-:W-:Y:S01]  /*dc00*/  FMUL.FTZ R33, R6, R19.reuse ;  /* 0x0000001306217220 */ /* 0x080fe20000410000 */
[--C-:B------:R-:W-:Y:S02]  /*dc10*/  HADD2.F32 R24, -RZ, R9.reuse.H0_H0 ;  /* 0x20000009ff187230 */ /* 0x100fe40000004100 */
[----:B------:R-:W-:Y:S01]  /*dc20*/  HADD2.F32 R23, -RZ, R9.H1_H1 ;  /* 0x30000009ff177230 */ /* 0x000fe20000004100 */
[----:B------:R-:W-:Y:S01]  /*dc30*/  FMUL.FTZ R9, R22, R0 ;  /* 0x0000000016097220 */ /* 0x000fe20000410000 */
[----:B------:R-:W-:Y:S01]  /*dc40*/  HADD2.F32 R12, -RZ, R106.H1_H1 ;  /* 0x3000006aff0c7230 */ /* 0x000fe20000004100 */
[----:B------:R-:W-:Y:S01]  /*dc50*/  FMUL.FTZ R0, R21, R19 ;  /* 0x0000001315007220 */ /* 0x000fe20000410000 */
[----:B------:R-:W-:-:S02]  /*dc60*/  HADD2.F32 R26, -RZ, R8.H0_H0 ;  /* 0x20000008ff1a7230 */ /* 0x000fc40000004100 */
[----:B------:R-:W-:Y:S01]  /*dc70*/  HADD2.F32 R28, -RZ, R8.H1_H1 ;  /* 0x30000008ff1c7230 */ /* 0x000fe20000004100 */
[----:B------:R-:W-:Y:S01]  /*dc80*/  FFMA.FTZ R42, R7, R12, R9 ;  /* 0x0000000c072a7223 */ /* 0x000fe20000010009 */
[----:B------:R-:W-:Y:S01]  /*dc90*/  HADD2.F32 R8, -RZ, R13.H0_H0 ;  /* 0x2000000dff087230 */ /* 0x000fe20000004100 */
[-C--:B------:R-:W-:Y:S01]  /*dca0*/  FMUL.FTZ R7, R24, R5.reuse ;  /* 0x0000000518077220 */ /* 0x080fe20000410000 */
[--C-:B------:R-:W-:Y:S01]  /*dcb0*/  HADD2.F32 R9, -RZ, R107.reuse.H1_H1 ;  /* 0x3000006bff097230 */ /* 0x100fe20000004100 */
[----:B------:R-:W-:Y:S01]  /*dcc0*/  FFMA.FTZ R39, R6, R44, R0 ;  /* 0x0000002c06277223 */ /* 0x000fe20000010000 */
[----:B------:R-:W-:Y:S01]  /*dcd0*/  HADD2.F32 R0, -RZ, R107.H0_H0 ;  /* 0x2000006bff007230 */ /* 0x000fe20000004100 */
[C---:B------:R-:W-:Y:S01]  /*dce0*/  FMUL.FTZ R29, R8.reuse, R5 ;  /* 0x00000005081d7220 */ /* 0x040fe20000410000 */
[----:B------:R-:W-:Y:S01]  /*dcf0*/  HADD2.F32 R13, -RZ, R13.H1_H1 ;  /* 0x3000000dff0d7230 */ /* 0x000fe20000004100 */
[----:B------:R-:W-:Y:S01]  /*dd00*/  FFMA.FTZ R34, R8, R9, R7 ;  /* 0x0000000908227223 */ /* 0x000fe20000010007 */
[--C-:B------:R-:W-:Y:S01]  /*dd10*/  HADD2.F32 R8, -RZ, R108.reuse.H1_H1 ;  /* 0x3000006cff087230 */ /* 0x100fe20000004100 */
[----:B------:R-:W-:Y:S01]  /*dd20*/  FMUL.FTZ R7, R26, R0 ;  /* 0x000000001a077220 */ /* 0x000fe20000410000 */
[----:B------:R-:W-:Y:S01]  /*dd30*/  HADD2.F32 R5, -RZ, R108.H0_H0 ;  /* 0x2000006cff057230 */ /* 0x000fe20000004100 */
[----:B------:R-:W-:Y:S01]  /*dd40*/  FMUL.FTZ R6, R23, R17 ;  /* 0x0000001117067220 */ /* 0x000fe20000410000 */
[----:B------:R-:W-:Y:S01]  /*dd50*/  HADD2.F32 R11, -RZ, R14.H0_H0 ;  /* 0x2000000eff0b7230 */ /* 0x000fe20000004100 */
[C---:B------:R-:W-:Y:S01]  /*dd60*/  FFMA.FTZ R30, R10.reuse, R8, R7 ;  /* 0x000000080a1e7223 */ /* 0x040fe20000010007 */
[----:B------:R-:W-:Y:S01]  /*dd70*/  HADD2.F32 R7, -RZ, R31.H0_H0 ;  /* 0x2000001fff077230 */ /* 0x000fe20000004100 */
[----:B------:R-:W-:Y:S01]  /*dd80*/  FMUL.FTZ R18, R10, R0 ;  /* 0x000000000a127220 */ /* 0x000fe20000410000 */
[----:B------:R-:W-:Y:S01]  /*dd90*/  HADD2.F32 R0, -RZ, R110.H0_H0 ;  /* 0x2000006eff007230 */ /* 0x000fe20000004100 */
[----:B------:R-:W-:Y:S01]  /*dda0*/  FFMA.FTZ R32, R13, R43, R6 ;  /* 0x0000002b0d207223 */ /* 0x000fe20000010006 */
[----:B------:R-:W-:Y:S01]  /*ddb0*/  HADD2.F32 R10, -RZ, R37.H0_H0 ;  /* 0x20000025ff0a7230 */ /* 0x000fe20000004100 */
[-C--:B------:R-:W-:Y:S01]  /*ddc0*/  FMUL.FTZ R6, R25, R5.reuse ;  /* 0x0000000519067220 */ /* 0x080fe20000410000 */
[----:B------:R-:W-:Y:S01]  /*ddd0*/  HADD2.F32 R14, -RZ, R14.H1_H1 ;  /* 0x3000000eff0e7230 */ /* 0x000fe20000004100 */
[----:B------:R-:W-:-:S02]  /*dde0*/  FMUL.FTZ R16, R11, R5 ;  /* 0x000000050b107220 */ /* 0x000fc40000410000 */
[----:B------:R-:W-:Y:S02]  /*ddf0*/  FMUL.FTZ R5, R28, R7 ;  /* 0x000000071c057220 */ /* 0x000fe40000410000 */
[----:B------:R-:W-:Y:S01]  /*de00*/  FFMA.FTZ R31, R11, R0, R6 ;  /* 0x000000000b1f7223 */ /* 0x000fe20000010006 */
[----:B------:R-:W-:Y:S01]  /*de10*/  F2FP.PACK_AB R11, R39, R42 ;  /* 0x0000002a270b723e */ /* 0x000fe200000000ff */
[----:B------:R-:W-:Y:S02]  /*de20*/  FMUL.FTZ R20, R13, R17 ;  /* 0x000000110d147220 */ /* 0x000fe40000410000 */
[----:B------:R-:W-:Y:S02]  /*de30*/  FMUL.FTZ R6, R27, R10 ;  /* 0x0000000a1b067220 */ /* 0x000fe40000410000 */
[C---:B------:R-:W-:Y:S02]  /*de40*/  FFMA.FTZ R17, R15.reuse, R40, R5 ;  /* 0x000000280f117223 */ /* 0x040fe40000010005 */
[----:B------:R-:W-:-:S02]  /*de50*/  FMUL.FTZ R7, R15, R7 ;  /* 0x000000070f077220 */ /* 0x000fc40000410000 */
[C---:B------:R-:W-:Y:S02]  /*de60*/  FMUL.FTZ R5, R14.reuse, R10 ;  /* 0x0000000a0e057220 */ /* 0x040fe40000410000 */
[----:B------:R-:W-:Y:S02]  /*de70*/  FFMA.FTZ R19, R14, R41, R6 ;  /* 0x000000290e137223 */ /* 0x000fe40000010006 */
        /* <DEDUP_REMOVED lines=12> */
[----:B------:R-:W-:-:S03]  /*df40*/  FFMA.FTZ R5, R27, R41, -R5 ;  /* 0x000000291b057223 */ /* 0x000fc60000010805 */
[----:B------:R-:W-:Y:S02]  /*df50*/  F2FP.PACK_AB R12, R7, R12 ;  /* 0x0000000c070c723e */ /* 0x000fe400000000ff */
[----:B------:R-:W-:-:S05]  /*df60*/  F2FP.PACK_AB R14, R5, R14 ;  /* 0x0000000e050e723e */ /* 0x000fca00000000ff */
[----:B------:R1:W-:Y:S04]  /*df70*/  STS.128 [R38+0xc100], R12 ;  /* 0x00c1000c26007388 */ /* 0x0003e80000000c00 */
[----:B------:R1:W-:Y:S02]  /*df80*/  STS.128 [R35+0xc100], R8 ;  /* 0x00c1000823007388 */ /* 0x0003e40000000c00 */
.L_x_589:
[----:B------:R-:W-:Y:S05]  /*df90*/  BSYNC B2 ;  /* 0x0000000000027941 */ /* 0x000fea0003800000 */
.L_x_571:
[C---:B-1----:R-:W-:Y:S01]  /*dfa0*/  IMAD.SHL.U32 R0, R92.reuse, 0x40, RZ ;  /* 0x000000405c007824 */ /* 0x042fe200078e00ff */
[----:B------:R-:W-:Y:S01]  /*dfb0*/  LOP3.LUT P1, RZ, R92, 0x2, RZ, 0xc0, !PT ;  /* 0x000000025cff7812 */ /* 0x000fe2000782c0ff */
[----:B------:R-:W-:Y:S01]  /*dfc0*/  IMAD.SHL.U32 R9, R93, 0x8, RZ ;  /* 0x000000085d097824 */ /* 0x000fe200078e00ff */
[----:B------:R-:W-:-:S04]  /*dfd0*/  DEPBAR.LE SB0, 0x0 ;  /* 0x000080000000791a */ /* 0x000fc80000000000 */
[----:B------:R-:W-:Y:S01]  /*dfe0*/  LOP3.LUT R0, R0, 0x1c0, RZ, 0xc0, !PT ;  /* 0x000001c000007812 */ /* 0x000fe200078ec0ff */
[----:B------:R-:W-:Y:S01]  /*dff0*/  IMAD R5, R111, c[0x0][0x208], RZ ;  /* 0x000082006f057a24 */ /* 0x000fe200078e02ff */
[----:B------:R-:W-:Y:S01]  /*e000*/  IADD3 R207, R153, -0x2, RZ ;  /* 0xfffffffe99cf7810 */ /* 0x000fe20007ffe0ff */
[C---:B------:R-:W-:Y:S01]  /*e010*/  IMAD.WIDE.U32 R6, R109.reuse, c[0x0][0x208], RZ ;  /* 0x000082006d067a25 */ /* 0x040fe200078e00ff */
[----:B------:R-:W-:Y:S02]  /*e020*/  LOP3.LUT R9, R0, 0x8, R9, 0xf8, !PT ;  /* 0x0000000800097812 */ /* 0x000fe400078ef809 */
[----:B------:R-:W-:Y:S01]  /*e030*/  SHF.R.U32.HI R8, RZ, 0x3, R0 ;  /* 0x00000003ff087819 */ /* 0x000fe20000011600 */
[C---:B------:R-:W-:Y:S02]  /*e040*/  IMAD R0, R109.reuse, c[0x0][0x20c], R5 ;  /* 0x000083006d007a24 */ /* 0x040fe400078e0205 */
[----:B------:R-:W-:Y:S01]  /*e050*/  IMAD R108, R109, -0x40, R232 ;  /* 0xffffffc06d6c7824 */ /* 0x000fe200078e02e8 */
[----:B------:R-:W-:Y:S01]  /*e060*/  LOP3.LUT R5, R9, R8, RZ, 0x3c, !PT ;  /* 0x0000000809057212 */ /* 0x000fe200078e3cff */
[----:B------:R-:W-:Y:S01]  /*e070*/  IMAD.IADD R7, R7, 0x1, R0 ;  /* 0x0000000107077824 */ /* 0x000fe200078e0200 */
[----:B------:R-:W-:Y:S01]  /*e080*/  BAR.SYNC.DEFER_BLOCKING 0x0 ;  /* 0x0000000000007b1d */ /* 0x000fe20000010000 */
[----:B------:R-:W-:Y:S01]  /*e090*/  LEA R8, P0, R6, R236, 0x6 ;  /* 0x000000ec06087211 */ /* 0x000fe200078030ff */
[----:B------:R-:W-:-:S02]  /*e0a0*/  IMAD.SHL.U32 R209, R209, 0x2, RZ ;  /* 0x00000002d1d17824 */ /* 0x000fc400078e00ff */
[----:B------:R-:W-:Y:S01]  /*e0b0*/  IMAD R0, R112, 0x200, R5 ;  /* 0x0000020070007824 */ /* 0x000fe200078e0205 */
[----:B------:R-:W-:Y:S01]  /*e0c0*/  LEA.HI.X R9, R6, R233, R7, 0x6, P0 ;  /* 0x000000e906097211 */ /* 0x000fe200000f3407 */
[----:B------:R-:W-:Y:S01]  /*e0d0*/  IMAD.SHL.U32 R185, R4, 0x2, RZ ;  /* 0x0000000204b97824 */ /* 0x000fe200078e00ff */
[----:B------:R-:W-:Y:S01]  /*e0e0*/  SEL R7, RZ, 0x2, P6 ;  /* 0x00000002ff077807 */ /* 0x000fe20003000000 */
[----:B------:R-:W-:Y:S01]  /*e0f0*/  IMAD.SHL.U32 R184, R0, 0x2, RZ ;  /* 0x0000000200b87824 */ /* 0x000fe200078e00ff */
[----:B------:R-:W-:Y:S01]  /*e100*/  SEL R5, RZ, 0x4, P3 ;  /* 0x00000004ff057807 */ /* 0x000fe20001800000 */
[--C-:B------:R-:W-:Y:S01]  /*e110*/  IMAD R186, R3, 0x2, R185.reuse ;  /* 0x0000000203ba7824 */ /* 0x100fe200078e02b9 */
[----:B------:R-:W-:Y:S01]  /*e120*/  LEA R6, P0, R8, c[0x0][0x1f8], 0x1 ;  /* 0x00007e0008067a11 */ /* 0x000fe200078008ff */
[----:B------:R-:W-:Y:S01]  /*e130*/  IMAD R188, R2, 0x2, R185 ;  /* 0x0000000202bc7824 */ /* 0x000fe200078e02b9 */
[----:B------:R-:W-:Y:S01]  /*e140*/  IADD3 R0, R184, 0x6100, RZ ;  /* 0x00006100b8007810 */ /* 0x000fe20007ffe0ff */
[----:B------:R-:W-:Y:S01]  /*e150*/  IMAD R187, R2, 0x2, R186 ;  /* 0x0000000202bb7824 */ /* 0x000fe200078e02ba */
[----:B------:R-:W-:Y:S01]  /*e160*/  IADD3 R12, R5, R7, R114 ;  /* 0x00000007050c7210 */ /* 0x000fe20007ffe072 */
[----:B------:R-:W-:Y:S01]  /*e170*/  IMAD.IADD R5, R108, 0x1, -R93 ;  /* 0x000000016c057824 */ /* 0x000fe200078e0a5d */
[----:B------:R-:W-:-:S02]  /*e180*/  IADD3 R195, R184, 0x6120, RZ ;  /* 0x00006120b8c37810 */ /* 0x000fc40007ffe0ff */
[----:B------:R-:W-:Y:S01]  /*e190*/  @P1 IADD3 R195, R0, -0x20, RZ ;  /* 0xffffffe000c31810 */ /* 0x000fe20007ffe0ff */
[----:B------:R-:W-:Y:S01]  /*e1a0*/  IMAD R0, R115, 0x400, R4 ;  /* 0x0000040073007824 */ /* 0x000fe200078e0204 */
[----:B------:R-:W-:Y:S02]  /*e1b0*/  LEA.HI.X R7, R8, c[0x0][0x1fc], R9, 0x1, P0 ;  /* 0x00007f0008077a11 */ /* 0x000fe400000f0c09 */
[----:B------:R-:W-:Y:S01]  /*e1c0*/  LOP3.LUT P2, RZ, R12, 0x2, RZ, 0xc0, !PT ;  /* 0x000000020cff7812 */ /* 0x000fe2000784c0ff */
[----:B------:R-:W-:Y:S01]  /*e1d0*/  IMAD.SHL.U32 R191, R0, 0x2, RZ ;  /* 0x0000000200bf7824 */ /* 0x000fe200078e00ff */
[C---:B------:R-:W-:Y:S01]  /*e1e0*/  ISETP.LT.OR P0, PT, R5.reuse, 0x1, P5 ;  /* 0x000000010500780c */ /* 0x040fe20002f01670 */
[----:B------:R-:W-:Y:S01]  /*e1f0*/  LDSM.16.M88.4 R24, [R184+0x6100] ;  /* 0x00610000b818783b */ /* 0x000fe20000000200 */
[----:B------:R-:W-:Y:S01]  /*e200*/  ISETP.LT.OR P1, PT, R5, 0x1, !P2 ;  /* 0x000000010500780c */ /* 0x000fe20005721670 */
[----:B------:R-:W-:Y:S01]  /*e210*/  IMAD R192, R3, 0x2, R191 ;  /* 0x0000000203c07824 */ /* 0x000fe200078e02bf */
[----:B------:R-:W-:Y:S01]  /*e220*/  ISETP.LT.OR P3, PT, R5, 0x21, P5 ;  /* 0x000000210500780c */ /* 0x000fe20002f61670 */
[----:B------:R-:W1:Y:S01]  /*e230*/  LDSM.16.M88.4 R8, [R191+0xc100] ;  /* 0x00c10000bf08783b */ /* 0x000e620000000200 */
[----:B------:R-:W-:-:S02]  /*e240*/  IMAD.MOV.U32 R0, RZ, RZ, c[0x0][0x208] ;  /* 0x00008200ff007624 */ /* 0x000fc400078e00ff */
[C---:B------:R-:W-:Y:S01]  /*e250*/  IMAD R194, R2.reuse, 0x2, R191 ;  /* 0x0000000202c27824 */ /* 0x040fe200078e02bf */
[----:B--234-:R-:W-:Y:S01]  /*e260*/  LDSM.16.M88.4 R16, [R192+0xc100] ;  /* 0x00c10000c010783b */ /* 0x01cfe20000000200 */
[----:B------:R-:W-:Y:S01]  /*e270*/  IMAD R193, R2, 0x2, R192 ;  /* 0x0000000202c17824 */ /* 0x000fe200078e02c0 */
[----:B------:R-:W-:Y:S02]  /*e280*/  SHF.L.U64.HI R246, R0, R246, c[0x0][0x20c] ;  /* 0x0000830000f67619 */ /* 0x000fe400000102f6 */
[----:B------:R-:W2:Y:S04]  /*e290*/  LDSM.16.M88.4 R40, [R184+0x6900] ;  /* 0x00690000b828783b */ /* 0x000ea80000000200 */
[----:B------:R-:W-:Y:S04]  /*e2a0*/  LDSM.16.M88.4 R44, [R184+0x7100] ;  /* 0x00710000b82c783b */ /* 0x000fe80000000200 */
[----:B------:R-:W3:Y:S04]  /*e2b0*/  LDSM.16.M88.4 R48, [R184+0x7900] ;  /* 0x00790000b830783b */ /* 0x000ee80000000200 */
[----:B------:R-:W4:Y:S04]  /*e2c0*/  LDSM.16.M88.4 R32, [R195] ;  /* 0x00000000c320783b */ /* 0x000f280000000200 */
[----:B------:R-:W4:Y:S04]  /*e2d0*/  LDSM.16.M88.4 R60, [R195+0x800] ;  /* 0x00080000c33c783b */ /* 0x000f280000000200 */
[----:B------:R-:W-:Y:S04]  /*e2e0*/  LDSM.16.M88.4 R72, [R195+0x1000] ;  /* 0x00100000c348783b */ /* 0x000fe80000000200 */
[----:B------:R-:W4:Y:S04]  /*e2f0*/  LDSM.16.M88.4 R80, [R195+0x1800] ;  /* 0x00180000c350783b */ /* 0x000f280000000200 */
[----:B------:R-:W-:Y:S01]  /*e300*/  @!PT LDS RZ, [RZ] ;  /* 0x00000000fffff984 */ /* 0x000fe20000000800 */
[----:B------:R-:W-:Y:S01]  /*e310*/  @!PT LDS RZ, [RZ] ;  /* 0x00000000fffff984 */ /* 0x000fe20000000800 */
[----:B------:R-:W-:Y:S01]  /*e320*/  @!PT LDS RZ, [RZ] ;  /* 0x00000000fffff984 */ /* 0x000fe20000000800 */
[----:B------:R4:W-:Y:S01]  /*e330*/  LDGSTS.E.BYPASS.LTC128B.128 [R209+0x100], [R6.64], !P0 ;  /* 0x0010000006d17fae */ /* 0x0009e2000c101d46 */
[----:B------:R-:W-:Y:S01]  /*e340*/  LOP3.LUT P0, RZ, R12, 0x4, RZ, 0xc0, !PT ;  /* 0x000000040cff7812 */ /* 0x000fe2000780c0ff */
[----:B------:R-:W-:-:S02]  /*e350*/  IMAD.SHL.U32 R12, R0, 0x40, RZ ;  /* 0x00000040000c7824 */ /* 0x000fc400078e00ff */
[----:B------:R4:W-:Y:S01]  /*e360*/  LDGSTS.E.BYPASS.LTC128B.128 [R209+0x2100], [R6.64+0x80], !P1 ;  /* 0x0210008006d17fae */ /* 0x0009e2000c901d46 */
[C---:B------:R-:W-:Y:S01]  /*e370*/  ISETP.LT.OR P1, PT, R5.reuse, 0x1, !P0 ;  /* 0x000000010500780c */ /* 0x040fe20004721670 */
[----:B------:R-:W-:Y:S01]  /*e380*/  IMAD.MOV.U32 R0, RZ, RZ, 0x40 ;  /* 0x00000040ff007424 */ /* 0x000fe200078e00ff */
[----:B------:R-:W-:Y:S01]  /*e390*/  ISETP.LT.OR P0, PT, R5, 0x21, !P0 ;  /* 0x000000210500780c */ /* 0x000fe20004701670 */
[C---:B-1----:R-:W-:Y:S08]  /*e3a0*/  HMMA.16816.F32 R28, R8.reuse, R26, RZ ;  /* 0x0000001a081c723c */ /* 0x042ff000000018ff */
[C---:B--2---:R-:W-:Y:S02]  /*e3b0*/  HMMA.16816.F32 R36, R8.reuse, R40, RZ ;  /* 0x000000280824723c */ /* 0x044fe400000018ff */
[----:B------:R1:W-:Y:S06]  /*e3c0*/  LDGSTS.E.BYPASS.LTC128B.128 [R209+0x4100], [R6.64+0x100], !P1 ;  /* 0x0410010006d17fae */ /* 0x0003ec000c901d46 */
[----:B---3--:R-:W-:Y:S08]  /*e3d0*/  HMMA.16816.F32 R52, R8, R48, RZ ;  /* 0x000000300834723c */ /* 0x008ff000000018ff */
[C---:B----4-:R-:W-:Y:S08]  /*e3e0*/  HMMA.16816.F32 R56, R16.reuse, R34, R28 ;  /* 0x000000221038723c */ /* 0x050ff0000000181c */
[----:B------:R-:W-:Y:S01]  /*e3f0*/  HMMA.16816.F32 R36, R16, R60, R36 ;  /* 0x0000003c1024723c */ /* 0x000fe20000001824 */
[----:B-1----:R-:W-:-:S07]  /*e400*/  IADD3 R6, P1, R12, R6, RZ ;  /* 0x000000060c067210 */ /* 0x002fce0007f3e0ff */
[----:B------:R-:W-:Y:S01]  /*e410*/  HMMA.16816.F32 R12, R8, R24, RZ ;  /* 0x00000018080c723c */ /* 0x000fe200000018ff */
[----:B------:R-:W-:Y:S01]  /*e420*/  IMAD.X R7, R246, 0x1, R7, P1 ;  /* 0x00000001f6077824 */ /* 0x000fe200008e0607 */
[----:B------:R-:W-:-:S04]  /*e430*/  LOP3.LUT P1, RZ, R92, 0x4, RZ, 0xc0, !PT ;  /* 0x000000045cff7812 */ /* 0x000fc8000782c0ff */
[----:B------:R-:W-:Y:S01]  /*e440*/  SEL R0, R0, 0xffffffc0, !P1 ;  /* 0xffffffc000007807 */ /* 0x000fe20004800000 */
[----:B------:R1:W-:Y:S01]  /*e450*/  LDGSTS.E.BYPASS.LTC128B.128 [R209+0x1100], [R6.64], !P3 ;  /* 0x0110000006d17fae */ /* 0x0003e2000d901d46 */
[----:B------:R-:W-:Y:S01]  /*e460*/  ISETP.LT.OR P1, PT, R5, 0x21, !P2 ;  /* 0x000000210500780c */ /* 0x000fe20005721670 */
[----:B------:R-:W-:Y:S01]  /*e470*/  HMMA.16816.F32 R52, R16, R80, R52 ;  /* 0x000000501034723c */ /* 0x000fe20000001834 */
[----:B------:R-:W-:Y:S01]  /*e480*/  LOP3.LUT R5, R113, 0xffffffe0, RZ, 0xc0, !PT ;  /* 0xffffffe071057812 */ /* 0x000fe200078ec0ff */
[----:B------:R-:W-:Y:S02]  /*e490*/  IMAD.IADD R190, R184, 0x1, R0 ;  /* 0x00000001b8be7824 */ /* 0x000fe400078e0200 */
[----:B------:R-:W-:-:S08]  /*e4a0*/  IMAD.IADD R189, R0, 0x1, R195 ;  /* 0x0000000100bd7824 */ /* 0x000fd000078e02c3 */
[----:B------:R1:W-:Y:S03]  /*e4b0*/  LDGSTS.E.BYPASS.LTC128B.128 [R209+0x3100], [R6.64+0x80], !P1 ;  /* 0x0310008006d17fae */ /* 0x0003e6000c901d46 */
[----:B------:R-:W-:Y:S01]  /*e4c0*/  HMMA.16816.F32 R12, R16, R32, R12 ;  /* 0x00000020100c723c */ /* 0x000fe2000000180c */
[----:B------:R1:W-:Y:S04]  /*e4d0*/  LDGSTS.E.BYPASS.LTC128B.128 [R209+0x5100], [R6.64+0x100], !P0 ;  /* 0x0510010006d17fae */ /* 0x0003e8000c101d46 */
[----:B------:R-:W-:Y:S03]  /*e4e0*/  LDSM.16.M88.4 R20, [R194+0xc100] ;  /* 0x00c10000c214783b */ /* 0x000fe60000000200 */
[C---:B------:R-:W-:Y:S01]  /*e4f0*/  HMMA.16816.F32 R32, R8.reuse, R42, RZ ;  /* 0x0000002a0820723c */ /* 0x040fe200000018ff */
[----:B------:R-:W2:Y:S04]  /*e500*/  LDSM.16.M88.4 R64, [R190+0x6100] ;  /* 0x00610000be40783b */ /* 0x000ea80000000200 */
[----:B------:R-:W-:Y:S03]  /*e510*/  LDSM.16.M88.4 R24, [R193+0xc100] ;  /* 0x00c10000c118783b */ /* 0x000fe60000000200 */
[C---:B------:R-:W-:Y:S01]  /*e520*/  HMMA.16816.F32 R40, R8.reuse, R44, RZ ;  /* 0x0000002c0828723c */ /* 0x040fe200000018ff */
[----:B------:R-:W3:Y:S04]  /*e530*/  LDSM.16.M88.4 R84, [R189] ;  /* 0x00000000bd54783b */ /* 0x000ee80000000200 */
[----:B------:R-:W4:Y:S03]  /*e540*/  LDSM.16.M88.4 R68, [R190+0x6900] ;  /* 0x00690000be44783b */ /* 0x000f260000000200 */
[----:B------:R-:W-:Y:S01]  /*e550*/  HMMA.16816.F32 R44, R8, R46, RZ ;  /* 0x0000002e082c723c */ /* 0x000fe200000018ff */
[----:B------:R-:W3:Y:S01]  /*e560*/  LDSM.16.M88.4 R76, [R190+0x7100] ;  /* 0x00710000be4c783b */ /* 0x000ee20000000200 */
[----:B-1----:R-:W-:-:S03]  /*e570*/  SHF.R.S32.HI R6, RZ, 0x1f, R115 ;  /* 0x0000001fff067819 */ /* 0x002fc60000011473 */
[----:B------:R-:W1:Y:S01]  /*e580*/  LDSM.16.M88.4 R96, [R190+0x7900] ;  /* 0x00790000be60783b */ /* 0x000e620000000200 */
[----:B------:R-:W-:Y:S02]  /*e590*/  LEA.HI R7, R116, R164, RZ, 0x2 ;  /* 0x000000a474077211 */ /* 0x000fe400078f10ff */
[----:B------:R-:W-:Y:S01]  /*e5a0*/  HMMA.16816.F32 R8, R8, R50, RZ ;  /* 0x000000320808723c */ /* 0x000fe200000018ff */
[----:B------:R-:W-:Y:S01]  /*e5b0*/  LEA.HI R6, R6, R115, RZ, 0x3 ;  /* 0x0000007306067211 */ /* 0x000fe200078f18ff */
[----:B------:R-:W-:Y:S03]  /*e5c0*/  LDSM.16.M88.4 R100, [R184+0x8100] ;  /* 0x00810000b864783b */ /* 0x000fe60000000200 */
[----:B------:R-:W-:Y:S01]  /*e5d0*/  LOP3.LUT R6, R6, 0xffffff8, RZ, 0xc0, !PT ;  /* 0x0ffffff806067812 */ /* 0x000fe200078ec0ff */
[----:B------:R-:W-:Y:S02]  /*e5e0*/  LDSM.16.M88.4 R48, [R189+0x800] ;  /* 0x00080000bd30783b */ /* 0x000fe40000000200 */
[C---:B------:R-:W-:Y:S02]  /*e5f0*/  HMMA.16816.F32 R32, R16.reuse, R62, R32 ;  /* 0x0000003e1020723c */ /* 0x040fe40000001820 */
[----:B------:R-:W-:Y:S04]  /*e600*/  LDSM.16.M88.4 R92, [R189+0x1800] ;  /* 0x00180000bd5c783b */ /* 0x000fe80000000200 */
[----:B------:R-:W-:Y:S02]  /*e610*/  LDSM.16.M88.4 R60, [R184+0x8900] ;  /* 0x00890000b83c783b */ /* 0x000fe40000000200 */
[----:B------:R-:W-:Y:S02]  /*e620*/  HMMA.16816.F32 R40, R16, R72, R40 ;  /* 0x000000481028723c */ /* 0x000fe40000001828 */
[----:B------:R-:W-:Y:S04]  /*e630*/  LDSM.16.M88.4 R88, [R184+0x9900] ;  /* 0x00990000b858783b */ /* 0x000fe80000000200 */
[----:B------:R-:W-:Y:S02]  /*e640*/  LDSM.16.M88.4 R104, [R189+0x2000] ;  /* 0x00200000bd68783b */ /* 0x000fe40000000200 */
[C---:B--2---:R-:W-:Y:S02]  /*e650*/  HMMA.16816.F32 R28, R20.reuse, R64, R12 ;  /* 0x00000040141c723c */ /* 0x044fe4000000180c */
[----:B------:R-:W2:Y:S04]  /*e660*/  LDSM.16.M88.4 R12, [R191+0x10100] ;  /* 0x01010000bf0c783b */ /* 0x000ea80000000200 */
[----:B------:R-:W0:Y:S02]  /*e670*/  LDGDEPBAR ;  /* 0x00000000000079af */ /* 0x000e240000000000 */
[----:B------:R-:W-:Y:S08]  /*e680*/  HMMA.16816.F32 R64, R20, R66, R56 ;  /* 0x000000421440723c */ /* 0x000ff00000001838 */
[----:B------:R-:W-:Y:S01]  /*e690*/  HMMA.16816.F32 R44, R16, R74, R44 ;  /* 0x0000004a102c723c */ /* 0x000fe2000000182c */
[----:B------:R-:W1:Y:S07]  /*e6a0*/  LDSM.16.M88.4 R72, [R189+0x1000] ;  /* 0x00100000bd48783b */ /* 0x000e6e0000000200 */
[----:B---3--:R-:W-:Y:S08]  /*e6b0*/  HMMA.16816.F32 R28, R24, R84, R28 ;  /* 0x00000054181c723c */ /* 0x008ff0000000181c */
[----:B------:R-:W-:Y:S01]  /*e6c0*/  HMMA.16816.F32 R16, R16, R82, R8 ;  /* 0x000000521010723c */ /* 0x000fe20000001808 */
[----:B------:R-:W-:Y:S04]  /*e6d0*/  LDSM.16.M88.4 R8, [R192+0x10100] ;  /* 0x01010000c008783b */ /* 0x000fe80000000200 */
[----:B------:R-:W3:Y:S03]  /*e6e0*/  LDSM.16.M88.4 R80, [R195+0x2000] ;  /* 0x00200000c350783b */ /* 0x000ee60000000200 */
[----:B------:R-:W-:Y:S01]  /*e6f0*/  HMMA.16816.F32 R64, R24, R86, R64 ;  /* 0x000000561840723c */ /* 0x000fe20000001840 */
[----:B------:R-:W-:Y:S07]  /*e700*/  LDSM.16.M88.4 R84, [R195+0x3800] ;  /* 0x00380000c354783b */ /* 0x000fee0000000200 */
[C---:B----4-:R-:W-:Y:S08]  /*e710*/  HMMA.16816.F32 R56, R20.reuse, R68, R36 ;  /* 0x000000441438723c */ /* 0x050ff00000001824 */
[C---:B------:R-:W-:Y:S01]  /*e720*/  HMMA.16816.F32 R36, R20.reuse, R70, R32 ;  /* 0x000000461424723c */ /* 0x040fe20000001820 */
[----:B------:R-:W-:Y:S07]  /*e730*/  LDSM.16.M88.4 R68, [R195+0x2800] ;  /* 0x00280000c344783b */ /* 0x000fee0000000200 */
[C---:B------:R-:W-:Y:S08]  /*e740*/  HMMA.16816.F32 R32, R20.reuse, R76, R40 ;  /* 0x0000004c1420723c */ /* 0x040ff00000001828 */
[C---:B------:R-:W-:Y:S01]  /*e750*/  HMMA.16816.F32 R40, R20.reuse, R78, R44 ;  /* 0x0000004e1428723c */ /* 0x040fe2000000182c */
[----:B------:R-:W4:Y:S07]  /*e760*/  LDSM.16.M88.4 R76, [R184+0x9100] ;  /* 0x00910000b84c783b */ /* 0x000f2e0000000200 */
[----:B-1----:R-:W-:Y:S08]  /*e770*/  HMMA.16816.F32 R52, R20, R96, R52 ;  /* 0x000000601434723c */ /* 0x002ff00000001834 */
[----:B--2---:R-:W-:Y:S08]  /*e780*/  HMMA.16816.F32 R28, R12, R100, R28 ;  /* 0x000000640c1c723c */ /* 0x004ff0000000181c */
[----:B------:R-:W-:Y:S01]  /*e790*/  HMMA.16816.F32 R16, R20, R98, R16 ;  /* 0x000000621410723c */ /* 0x000fe20000001810 */
[----:B------:R-:W-:Y:S04]  /*e7a0*/  LDSM.16.M88.4 R20, [R194+0x10100] ;  /* 0x01010000c214783b */ /* 0x000fe80000000200 */
[----:B------:R-:W1:Y:S03]  /*e7b0*/  LDSM.16.M88.4 R96, [R190+0x8100] ;  /* 0x00810000be60783b */ /* 0x000e660000000200 */
[----:B------:R-:W-:Y:S01]  /*e7c0*/  HMMA.16816.F32 R64, R12, R102, R64 ;  /* 0x000000660c40723c */ /* 0x000fe20000001840 */
[----:B------:R-:W-:Y:S07]  /*e7d0*/  LDSM.16.M88.4 R100, [R195+0x4000] ;  /* 0x00400000c364783b */ /* 0x000fee0000000200 */
[C---:B------:R-:W-:Y:S08]  /*e7e0*/  HMMA.16816.F32 R56, R24.reuse, R48, R56 ;  /* 0x000000301838723c */ /* 0x040ff00000001838 */
[C---:B------:R-:W-:Y:S08]  /*e7f0*/  HMMA.16816.F32 R36, R24.reuse, R50, R36 ;  /* 0x000000321824723c */ /* 0x040ff00000001824 */
[C---:B------:R-:W-:Y:S08]  /*e800*/  HMMA.16816.F32 R32, R24.reuse, R72, R32 ;  /* 0x000000481820723c */ /* 0x040ff00000001820 */
[C---:B------:R-:W-:Y:S01]  /*e810*/  HMMA.16816.F32 R40, R24.reuse, R74, R40 ;  /* 0x0000004a1828723c */ /* 0x040fe20000001828 */
[----:B------:R-:W2:Y:S07]  /*e820*/  LDSM.16.M88.4 R72, [R195+0x3000] ;  /* 0x00300000c348783b */ /* 0x000eae0000000200 */
[----:B------:R-:W-:Y:S08]  /*e830*/  HMMA.16816.F32 R52, R24, R92, R52 ;  /* 0x0000005c1834723c */ /* 0x000ff00000001834 */
[----:B---3--:R-:W-:Y:S01]  /*e840*/  HMMA.16816.F32 R44, R8, R80, R28 ;  /* 0x00000050082c723c */ /* 0x008fe2000000181c */
[----:B------:R-:W3:Y:S07]  /*e850*/  LDSM.16.M88.4 R28, [R193+0x10100] ;  /* 0x01010000c11c783b */ /* 0x000eee0000000200 */
[----:B------:R-:W-:Y:S01]  /*e860*/  HMMA.16816.F32 R24, R24, R94, R16 ;  /* 0x0000005e1818723c */ /* 0x000fe20000001810 */
[----:B------:R-:W-:Y:S07]  /*e870*/  LDSM.16.M88.4 R92, [R190+0x9900] ;  /* 0x00990000be5c783b */ /* 0x000fee0000000200 */
[----:B------:R-:W-:Y:S01]  /*e880*/  HMMA.16816.F32 R64, R8, R82, R64 ;  /* 0x000000520840723c */ /* 0x000fe20000001840 */
[----:B------:R-:W-:Y:S07]  /*e890*/  LDSM.16.M88.4 R80, [R190+0x9100] ;  /* 0x00910000be50783b */ /* 0x000fee0000000200 */
[C---:B------:R-:W-:Y:S08]  /*e8a0*/  HMMA.16816.F32 R56, R12.reuse, R60, R56 ;  /* 0x0000003c0c38723c */ /* 0x040ff00000001838 */
[C---:B------:R-:W-:Y:S08]  /*e8b0*/  HMMA.16816.F32 R48, R12.reuse, R62, R36 ;  /* 0x0000003e0c30723c */ /* 0x040ff00000001824 */
[C---:B----4-:R-:W-:Y:S08]  /*e8c0*/  HMMA.16816.F32 R36, R12.reuse, R76, R32 ;  /* 0x0000004c0c24723c */ /* 0x050ff00000001820 */
[C---:B------:R-:W-:Y:S01]  /*e8d0*/  HMMA.16816.F32 R32, R12.reuse, R78, R40 ;  /* 0x0000004e0c20723c */ /* 0x040fe20000001828 */
[----:B------:R-:W4:Y:S07]  /*e8e0*/  LDSM.16.M88.4 R76, [R190+0x8900] ;  /* 0x00890000be4c783b */ /* 0x000f2e0000000200 */
[----:B------:R-:W-:Y:S08]  /*e8f0*/  HMMA.16816.F32 R16, R12, R88, R52 ;  /* 0x000000580c10723c */ /* 0x000ff00000001834 */
[----:B-1----:R-:W-:Y:S08]  /*e900*/  HMMA.16816.F32 R44, R20, R96, R44 ;  /* 0x00000060142c723c */ /* 0x002ff0000000182c */
[----:B------:R-:W-:Y:S01]  /*e910*/  HMMA.16816.F32 R40, R12, R90, R24 ;  /* 0x0000005a0c28723c */ /* 0x000fe20000001818 */
[----:B------:R-:W-:Y:S04]  /*e920*/  LDSM.16.M88.4 R24, [R191+0x14100] ;  /* 0x01410000bf18783b */ /* 0x000fe80000000200 */
[----:B------:R-:W1:Y:S03]  /*e930*/  LDSM.16.M88.4 R88, [R184+0xa100] ;  /* 0x00a10000b858783b */ /* 0x000e660000000200 */
[----:B------:R-:W-:Y:S01]  /*e940*/  HMMA.16816.F32 R12, R20, R98, R64 ;  /* 0x00000062140c723c */ /* 0x000fe20000001840 */
[----:B------:R-:W-:Y:S04]  /*e950*/  LDSM.16.M88.4 R96, [R189+0x3000] ;  /* 0x00300000bd60783b */ /* 0x000fe80000000200 */
[----:B------:R-:W-:Y:S03]  /*e960*/  LDSM.16.M88.4 R64, [R189+0x3800] ;  /* 0x00380000bd40783b */ /* 0x000fe60000000200 */
[C---:B------:R-:W-:Y:S08]  /*e970*/  HMMA.16816.F32 R60, R8.reuse, R68, R56 ;  /* 0x00000044083c723c */ /* 0x040ff00000001838 */
[C---:B------:R-:W-:Y:S08]  /*e980*/  HMMA.16816.F32 R56, R8.reuse, R70, R48 ;  /* 0x000000460838723c */ /* 0x040ff00000001830 */
[C---:B--2---:R-:W-:Y:S08]  /*e990*/  HMMA.16816.F32 R52, R8.reuse, R72, R36 ;  /* 0x000000480834723c */ /* 0x044ff00000001824 */
[C---:B------:R-:W-:Y:S01]  /*e9a0*/  HMMA.16816.F32 R48, R8.reuse, R74, R32 ;  /* 0x0000004a0830723c */ /* 0x040fe20000001820 */
[----:B------:R-:W2:Y:S07]  /*e9b0*/  LDSM.16.M88.4 R72, [R189+0x2800] ;  /* 0x00280000bd48783b */ /* 0x000eae0000000200 */
[----:B------:R-:W-:Y:S01]  /*e9c0*/  HMMA.16816.F32 R32, R8, R84, R16 ;  /* 0x000000540820723c */ /* 0x000fe20000001810 */
[----:B------:R-:W1:Y:S07]  /*e9d0*/  LDSM.16.M88.4 R16, [R192+0x14100] ;  /* 0x01410000c010783b */ /* 0x000e6e0000000200 */
[----:B---3--:R-:W-:Y:S08]  /*e9e0*/  HMMA.16816.F32 R36, R28, R104, R44 ;  /* 0x000000681c24723c */ /* 0x008ff0000000182c */
[----:B------:R-:W-:Y:S01]  /*e9f0*/  HMMA.16816.F32 R40, R8, R86, R40 ;  /* 0x000000560828723c */ /* 0x000fe20000001828 */
[----:B------:R-:W-:Y:S07]  /*ea00*/  LDSM.16.M88.4 R84, [R195+0x4800] ;  /* 0x00480000c354783b */ /* 0x000fee0000000200 */
[----:B------:R-:W-:Y:S01]  /*ea10*/  HMMA.16816.F32 R8, R28, R106, R12 ;  /* 0x0000006a1c08723c */ /* 0x000fe2000000180c */
[----:B------:R-:W-:Y:S07]  /*ea20*/  LDSM.16.M88.4 R12, [R194+0x14100] ;  /* 0x01410000c20c783b */ /* 0x000fee0000000200 */
[C---:B----4-:R-:W-:Y:S08]  /*ea30*/  HMMA.16816.F32 R44, R20.reuse, R76, R60 ;  /* 0x0000004c142c723c */ /* 0x050ff0000000183c */
[C---:B------:R-:W-:Y:S08]  /*ea40*/  HMMA.16816.F32 R52, R20.reuse, R80, R52 ;  /* 0x000000501434723c */ /* 0x040ff00000001834 */
[C---:B------:R-:W-:Y:S01]  /*ea50*/  HMMA.16816.F32 R68, R20.reuse, R82, R48 ;  /* 0x000000521444723c */ /* 0x040fe20000001830 */
[----:B------:R-:W3:Y:S04]  /*ea60*/  LDSM.16.M88.4 R80, [R184+0xa900] ;  /* 0x00a90000b850783b */ /* 0x000ee80000000200 */
[----:B------:R-:W-:Y:S03]  /*ea70*/  LDSM.16.M88.4 R48, [R184+0xb100] ;  /* 0x00b10000b830783b */ /* 0x000fe60000000200 */
[C---:B------:R-:W-:Y:S08]  /*ea80*/  HMMA.16816.F32 R56, R20.reuse, R78, R56 ;  /* 0x0000004e1438723c */ /* 0x040ff00000001838 */
[----:B------:R-:W-:Y:S08]  /*ea90*/  HMMA.16816.F32 R76, R20, R92, R32 ;  /* 0x0000005c144c723c */ /* 0x000ff00000001820 */
[----:B-1----:R-:W-:Y:S08]  /*eaa0*/  HMMA.16816.F32 R32, R24, R88, R36 ;  /* 0x000000581820723c */ /* 0x002ff00000001824 */
[----:B------:R-:W-:Y:S01]  /*eab0*/  HMMA.16816.F32 R40, R20, R94, R40 ;  /* 0x0000005e1428723c */ /* 0x000fe20000001828 */
[----:B------:R-:W1:Y:S07]  /*eac0*/  LDSM.16.M88.4 R92, [R190+0xa100] ;  /* 0x00a10000be5c783b */ /* 0x000e6e0000000200 */
[----:B------:R-:W-:Y:S01]  /*ead0*/  HMMA.16816.F32 R20, R24, R90, R8 ;  /* 0x0000005a1814723c */ /* 0x000fe20000001808 */
[----:B------:R-:W-:Y:S04]  /*eae0*/  LDSM.16.M88.4 R8, [R193+0x14100] ;  /* 0x01410000c108783b */ /* 0x000fe80000000200 */
[----:B------:R-:W-:Y:S03]  /*eaf0*/  LDSM.16.M88.4 R88, [R184+0xb900] ;  /* 0x00b90000b858783b */ /* 0x000fe60000000200 */
[----:B--2---:R-:W-:Y:S08]  /*eb00*/  HMMA.16816.F32 R36, R28, R72, R44 ;  /* 0x000000481c24723c */ /* 0x004ff0000000182c */
[----:B------:R-:W-:Y:S08]  /*eb10*/  HMMA.16816.F32 R32, R16, R100, R32 ;  /* 0x000000641020723c */ /* 0x000ff00000001820 */
[C---:B------:R-:W-:Y:S08]  /*eb20*/  HMMA.16816.F32 R60, R28.reuse, R74, R56 ;  /* 0x0000004a1c3c723c */ /* 0x040ff00000001838 */
[C---:B------:R-:W-:Y:S08]  /*eb30*/  HMMA.16816.F32 R52, R28.reuse, R96, R52 ;  /* 0x000000601c34723c */ /* 0x040ff00000001834 */
[----:B------:R-:W-:Y:S01]  /*eb40*/  HMMA.16816.F32 R44, R28, R98, R68 ;  /* 0x000000621c2c723c */ /* 0x000fe20000001844 */
[----:B------:R-:W2:Y:S04]  /*eb50*/  LDSM.16.M88.4 R96, [R189+0x4000] ;  /* 0x00400000bd60783b */ /* 0x000ea80000000200 */
[----:B------:R-:W-:Y:S03]  /*eb60*/  LDSM.16.M88.4 R68, [R195+0x5000] ;  /* 0x00500000c344783b */ /* 0x000fe60000000200 */
[----:B------:R-:W-:Y:S08]  /*eb70*/  HMMA.16816.F32 R20, R16, R102, R20 ;  /* 0x000000661014723c */ /* 0x000ff00000001814 */
[----:B---3--:R-:W-:Y:S08]  /*eb80*/  HMMA.16816.F32 R36, R24, R80, R36 ;  /* 0x000000501824723c */ /* 0x008ff00000001824 */
[C---:B------:R-:W-:Y:S01]  /*eb90*/  HMMA.16816.F32 R56, R28.reuse, R64, R76 ;  /* 0x000000401c38723c */ /* 0x040fe2000000184c */
[----:B------:R-:W3:Y:S07]  /*eba0*/  LDSM.16.M88.4 R76, [R190+0xa900] ;  /* 0x00a90000be4c783b */ /* 0x000eee0000000200 */
[----:B------:R-:W-:Y:S08]  /*ebb0*/  HMMA.16816.F32 R72, R28, R66, R40 ;  /* 0x000000421c48723c */ /* 0x000ff00000001828 */
[----:B-1----:R-:W-:Y:S08]  /*ebc0*/  HMMA.16816.F32 R28, R12, R92, R32 ;  /* 0x0000005c0c1c723c */ /* 0x002ff00000001820 */
[----:B------:R-:W-:Y:S01]  /*ebd0*/  HMMA.16816.F32 R32, R24, R82, R60 ;  /* 0x000000521820723c */ /* 0x000fe2000000183c */
[----:B------:R-:W-:Y:S07]  /*ebe0*/  LDSM.16.M88.4 R60, [R195+0x5800] ;  /* 0x00580000c33c783b */ /* 0x000fee0000000200 */
[----:B------:R-:W-:Y:S08]  /*ebf0*/  HMMA.16816.F32 R20, R12, R94, R20 ;  /* 0x0000005e0c14723c */ /* 0x000ff00000001814 */
[----:B------:R-:W-:Y:S08]  /*ec00*/  HMMA.16816.F32 R36, R16, R84, R36 ;  /* 0x000000541024723c */ /* 0x000ff00000001824 */
[C---:B------:R-:W-:Y:S01]  /*ec10*/  HMMA.16816.F32 R40, R24.reuse, R50, R44 ;  /* 0x000000321828723c */ /* 0x040fe2000000182c */
[----:B------:R-:W1:Y:S07]  /*ec20*/  LDSM.16.M88.4 R44, [R189+0x4800] ;  /* 0x00480000bd2c783b */ /* 0x000e6e0000000200 */
[----:B------:R-:W-:Y:S08]  /*ec30*/  HMMA.16816.F32 R52, R24, R48, R52 ;  /* 0x000000301834723c */ /* 0x000ff00000001834 */
[----:B--2---:R-:W-:Y:S08]  /*ec40*/  HMMA.16816.F32 R48, R8, R96, R28 ;  /* 0x000000600830723c */ /* 0x004ff0000000181c */
[----:B------:R-:W-:Y:S08]  /*ec50*/  HMMA.16816.F32 R32, R16, R86, R32 ;  /* 0x000000561020723c */ /* 0x000ff00000001820 */
[----:B------:R-:W-:Y:S08]  /*ec60*/  HMMA.16816.F32 R20, R8, R98, R20 ;  /* 0x000000620814723c */ /* 0x000ff00000001814 */
[----:B---3--:R-:W-:Y:S01]  /*ec70*/  HMMA.16816.F32 R28, R12, R76, R36 ;  /* 0x0000004c0c1c723c */ /* 0x008fe20000001824 */
[----:B------:R-:W-:-:S02]  /*ec80*/  FMUL.FTZ R0, R48, c[0x0][0x320] ;  /* 0x0000c80030007a20 */ /* 0x000fc40000410000 */
[----:B------:R-:W-:-:S05]  /*ec90*/  FMUL.FTZ R49, R49, c[0x0][0x320] ;  /* 0x0000c80031317a20 */ /* 0x000fca0000410000 */
[C---:B------:R-:W-:Y:S08]  /*eca0*/  HMMA.16816.F32 R64, R24.reuse, R88, R56 ;  /* 0x000000581840723c */ /* 0x040ff00000001838 */
[----:B------:R-:W-:Y:S01]  /*ecb0*/  HMMA.16816.F32 R56, R24, R90, R72 ;  /* 0x0000005a1838723c */ /* 0x000fe20000001848 */
[----:B------:R2:W3:Y:S07]  /*ecc0*/  MUFU.TANH R73, R0 ;  /* 0x0000000000497308 */ /* 0x0004ee0000002400 */
[----:B------:R-:W-:Y:S01]  /*ecd0*/  HMMA.16816.F32 R24, R12, R78, R32 ;  /* 0x0000004e0c18723c */ /* 0x000fe20000001820 */
[----:B------:R-:W4:Y:S01]  /*ece0*/  LDSM.16.M88.4 R32, [R190+0xb100] ;  /* 0x00b10000be20783b */ /* 0x000f220000000200 */
[----:B------:R-:W3:Y:S06]  /*ecf0*/  MUFU.TANH R72, R49 ;  /* 0x0000003100487308 */ /* 0x000eec0000002400 */
[----:B-1----:R-:W-:Y:S01]  /*ed00*/  HMMA.16816.F32 R36, R8, R44, R28 ;  /* 0x0000002c0824723c */ /* 0x002fe2000000181c */
[----:B--2---:R-:W-:Y:S01]  /*ed10*/  FMUL.FTZ R0, R50, c[0x0][0x320] ;  /* 0x0000c80032007a20 */ /* 0x004fe20000410000 */
[----:B------:R-:W1:Y:S03]  /*ed20*/  LDSM.16.M88.4 R28, [R189+0x5000] ;  /* 0x00500000bd1c783b */ /* 0x000e660000000200 */
[----:B------:R2:W-:Y:S03]  /*ed30*/  MUFU.TANH R76, R0 ;  /* 0x00000000004c7308 */ /* 0x0005e60000002400 */
[C---:B------:R-:W-:Y:S08]  /*ed40*/  HMMA.16816.F32 R64, R16.reuse, R60, R64 ;  /* 0x0000003c1040723c */ /* 0x040ff00000001840 */
[----:B------:R-:W-:Y:S01]  /*ed50*/  HMMA.16816.F32 R52, R16, R68, R52 ;  /* 0x000000441034723c */ /* 0x000fe20000001834 */
[----:B--2---:R-:W-:-:S07]  /*ed60*/  FMUL.FTZ R0, R20, c[0x0][0x320] ;  /* 0x0000c80014007a20 */ /* 0x004fce0000410000 */
[----:B------:R-:W-:Y:S01]  /*ed70*/  HMMA.16816.F32 R68, R16, R70, R40 ;  /* 0x000000461044723c */ /* 0x000fe20000001828 */
[----:B------:R2:W1:Y:S01]  /*ed80*/  MUFU.TANH R61, R0 ;  /* 0x00000000003d7308 */ /* 0x0004620000002400 */
[----:B------:R-:W-:Y:S02]  /*ed90*/  FMUL.FTZ R38, R38, c[0x0][0x320] ;  /* 0x0000c80026267a20 */ /* 0x000fe40000410000 */
[----:B------:R-:W-:-:S04]  /*eda0*/  FMUL.FTZ R39, R39, c[0x0][0x320] ;  /* 0x0000c80027277a20 */ /* 0x000fc80000410000 */
[----:B------:R-:W-:Y:S01]  /*edb0*/  HMMA.16816.F32 R40, R8, R46, R24 ;  /* 0x0000002e0828723c */ /* 0x000fe20000001818 */
[----:B------:R-:W3:Y:S01]  /*edc0*/  LDSM.16.M88.4 R44, [R190+0xb900] ;  /* 0x00b90000be2c783b */ /* 0x000ee20000000200 */
[----:B------:R-:W-:Y:S06]  /*edd0*/  MUFU.TANH R38, R38 ;  /* 0x0000002600267308 */ /* 0x000fec0000002400 */
[----:B----4-:R-:W-:Y:S01]  /*ede0*/  HMMA.16816.F32 R24, R12, R32, R52 ;  /* 0x000000200c18723c */ /* 0x010fe20000001834 */
[----:B--2---:R-:W-:Y:S01]  /*edf0*/  FMUL.FTZ R0, R21, c[0x0][0x320] ;  /* 0x0000c80015007a20 */ /* 0x004fe20000410000 */
[----:B------:R-:W2:Y:S01]  /*ee00*/  LDSM.16.M88.4 R52, [R189+0x5800] ;  /* 0x00580000bd34783b */ /* 0x000ea20000000200 */
[----:B------:R-:W-:Y:S01]  /*ee10*/  MUFU.TANH R39, R39 ;  /* 0x0000002700277308 */ /* 0x000fe20000002400 */
[----:B------:R-:W-:-:S07]  /*ee20*/  DEPBAR.LE SB0, 0x0 ;  /* 0x000080000000791a */ /* 0x000fce0000000000 */
[----:B------:R4:W2:Y:S05]  /*ee30*/  MUFU.TANH R60, R0 ;  /* 0x00000000003c7308 */ /* 0x0008aa0000002400 */
[----:B------:R-:W-:-:S06]  /*ee40*/  FMUL.FTZ R41, R41, c[0x0][0x320] ;  /* 0x0000c80029297a20 */ /* 0x000fcc0000410000 */
[----:B------:R-:W-:Y:S02]  /*ee50*/  MUFU.TANH R41, R41 ;  /* 0x0000002900297308 */ /* 0x000fe40000002400 */
[----:B-1----:R-:W-:Y:S01]  /*ee60*/  HMMA.16816.F32 R24, R8, R28, R24 ;  /* 0x0000001c0818723c */ /* 0x002fe20000001818 */
[----:B----4-:R-:W-:-:S05]  /*ee70*/  FMUL.FTZ R0, R23, c[0x0][0x320] ;  /* 0x0000c80017007a20 */ /* 0x010fca0000410000 */
[----:B------:R1:W-:Y:S02]  /*ee80*/  MUFU.TANH R75, R0 ;  /* 0x00000000004b7308 */ /* 0x0003e40000002400 */
[----:B-1----:R-:W-:Y:S02]  /*ee90*/  FMUL.FTZ R0, R51, c[0x0][0x320] ;  /* 0x0000c80033007a20 */ /* 0x002fe40000410000 */
[----:B------:R-:W-:Y:S04]  /*eea0*/  HMMA.16816.F32 R48, R16, R62, R56 ;  /* 0x0000003e1030723c */ /* 0x000fe80000001838 */
[----:B------:R1:W-:Y:S03]  /*eeb0*/  MUFU.TANH R74, R0 ;  /* 0x00000000004a7308 */ /* 0x0003e60000002400 */
[----:B------:R-:W-:-:S02]  /*eec0*/  IMAD.IADD R17, R115, 0x1, -R6 ;  /* 0x0000000173117824 */ /* 0x000fc400078e0a06 */
[----:B-1----:R-:W-:Y:S02]  /*eed0*/  FMUL.FTZ R0, R22, c[0x0][0x320] ;  /* 0x0000c80016007a20 */ /* 0x002fe40000410000 */
[C---:B------:R-:W-:Y:S02]  /*eee0*/  HMMA.16816.F32 R20, R12.reuse, R34, R68 ;  /* 0x000000220c14723c */ /* 0x040fe40000001844 */
[----:B------:R1:W-:Y:S06]  /*eef0*/  MUFU.TANH R62, R0 ;  /* 0x00000000003e7308 */ /* 0x0003ec0000002400 */
[----:B---3--:R-:W-:Y:S01]  /*ef00*/  HMMA.16816.F32 R32, R12, R44, R64 ;  /* 0x0000002c0c20723c */ /* 0x008fe20000001840 */
[----:B-1----:R-:W-:-:S04]  /*ef10*/  FMUL.FTZ R0, R36, c[0x0][0x320] ;  /* 0x0000c80024007a20 */ /* 0x002fc80000410000 */
[----:B------:R1:W3:Y:S11]  /*ef20*/  MUFU.TANH R56, R0 ;  /* 0x0000000000387308 */ /* 0x0002f60000002400 */
[C---:B------:R-:W-:Y:S08]  /*ef30*/  HMMA.16816.F32 R28, R8.reuse, R30, R20 ;  /* 0x0000001e081c723c */ /* 0x040ff00000001814 */
[----:B--2---:R-:W-:Y:S01]  /*ef40*/  HMMA.16816.F32 R20, R8, R52, R32 ;  /* 0x000000340814723c */ /* 0x004fe20000001820 */
[----:B-1----:R-:W-:-:S04]  /*ef50*/  FMUL.FTZ R0, R37, c[0x0][0x320] ;  /* 0x0000c80025007a20 */ /* 0x002fc80000410000 */
[----:B------:R1:W2:Y:S11]  /*ef60*/  MUFU.TANH R37, R0 ;  /* 0x0000000000257308 */ /* 0x0002b60000002400 */
[----:B------:R-:W-:-:S02]  /*ef70*/  FMUL.FTZ R28, R28, c[0x0][0x320] ;  /* 0x0000c8001c1c7a20 */ /* 0x000fc40000410000 */
[----:B------:R-:W-:-:S04]  /*ef80*/  FMUL.FTZ R29, R29, c[0x0][0x320] ;  /* 0x0000c8001d1d7a20 */ /* 0x000fc80000410000 */
[----:B------:R-:W-:Y:S02]  /*ef90*/  MUFU.TANH R28, R28 ;  /* 0x0000001c001c7308 */ /* 0x000fe40000002400 */
[----:B------:R-:W-:Y:S02]  /*efa0*/  FMUL.FTZ R22, R22, c[0x0][0x320] ;  /* 0x0000c80016167a20 */ /* 0x000fe40000410000 */
[----:B-1----:R-:W-:Y:S01]  /*efb0*/  IMAD.IADD R0, R164, 0x1, -R5 ;  /* 0x00000001a4007824 */ /* 0x002fe200078e0a05 */
[----:B------:R-:W-:Y:S01]  /*efc0*/  LOP3.LUT R5, R7, 0xfffffffc, RZ, 0xc0, !PT ;  /* 0xfffffffc07057812 */ /* 0x000fe200078ec0ff */
[----:B------:R-:W-:Y:S02]  /*efd0*/  FMUL.FTZ R7, R40, c[0x0][0x320] ;  /* 0x0000c80028077a20 */ /* 0x000fe40000410000 */
[----:B------:R-:W-:Y:S01]  /*efe0*/  MUFU.TANH R29, R29 ;  /* 0x0000001d001d7308 */ /* 0x000fe20000002400 */
[----:B------:R-:W-:Y:S01]  /*eff0*/  SHF.R.S32.HI R16, RZ, 0x1f, R0 ;  /* 0x0000001fff107819 */ /* 0x000fe20000011400 */
[----:B------:R-:W-:-:S02]  /*f000*/  IMAD.IADD R5, R164, 0x1, -R5 ;  /* 0x00000001a4057824 */ /* 0x000fc400078e0a05 */
[----:B------:R-:W-:Y:S01]  /*f010*/  FMUL.FTZ R23, R23, c[0x0][0x320] ;  /* 0x0000c80017177a20 */ /* 0x000fe20000410000 */
[----:B------:R-:W-:Y:S02]  /*f020*/  LEA.HI R6, R16, R0, RZ, 0x2 ;  /* 0x0000000010067211 */ /* 0x000fe400078f10ff */
[----:B------:R-:W-:Y:S01]  /*f030*/  LEA.HI R16, R5, R5, RZ, 0x1 ;  /* 0x0000000505107211 */ /* 0x000fe200078f08ff */
[----:B------:R1:W4:Y:S03]  /*f040*/  MUFU.TANH R36, R7 ;  /* 0x0000000700247308 */ /* 0x0003260000002400 */
[----:B------:R-:W-:-:S05]  /*f050*/  LOP3.LUT R16, R16, 0x1ffffffe, RZ, 0xc0, !PT ;  /* 0x1ffffffe10107812 */ /* 0x000fca00078ec0ff */
[----:B------:R-:W-:Y:S02]  /*f060*/  IMAD.IADD R5, R5, 0x1, -R16 ;  /* 0x0000000105057824 */ /* 0x000fe400078e0a10 */
[----:B------:R-:W-:-:S04]  /*f070*/  FMUL.FTZ R16, R42, c[0x0][0x320] ;  /* 0x0000c8002a107a20 */ /* 0x000fc80000410000 */
[----:B------:R2:W-:Y:S01]  /*f080*/  MUFU.TANH R58, R16 ;  /* 0x00000010003a7308 */ /* 0x0005e20000002400 */
[----:B-1----:R-:W-:-:S05]  /*f090*/  LEA.HI.SX32 R7, R6, R244, 0x1e ;  /* 0x000000f406077211 */ /* 0x002fca00078ff2ff */
[----:B------:R-:W-:-:S04]  /*f0a0*/  IMAD R7, R17, 0x10, R7 ;  /* 0x0000001011077824 */ /* 0x000fc800078e0207 */
[----:B------:R-:W-:-:S04]  /*f0b0*/  IMAD R238, R5, 0x8, R7 ;  /* 0x0000000805ee7824 */ /* 0x000fc800078e0207 */
[----:B------:R-:W-:Y:S01]  /*f0c0*/  @P4 IMAD.HI.U32 R7, R238, c[0x0][0x2c8], RZ ;  /* 0x0000b200ee074a27 */ /* 0x000fe200078e00ff */
[----:B--2---:R-:W-:Y:S03]  /*f0d0*/  HMMA.16816.F32 R16, R12, R46, R48 ;  /* 0x0000002e0c10723c */ /* 0x004fe60000001830 */
[----:B------:R-:W-:Y:S01]  /*f0e0*/  IMAD.MOV.U32 R5, RZ, RZ, R238 ;  /* 0x000000ffff057224 */ /* 0x000fe200078e00ee */
[----:B------:R-:W-:-:S03]  /*f0f0*/  @P4 SHF.R.U32.HI R5, RZ, c[0x0][0x2cc], R7 ;  /* 0x0000b300ff054a19 */ /* 0x000fc60000011607 */
[----:B------:R-:W-:Y:S02]  /*f100*/  IMAD.MOV.U32 R14, RZ, RZ, -0x40 ;  /* 0xffffffc0ff0e7424 */ /* 0x000fe400078e00ff */
[----:B------:R-:W1:Y:S01]  /*f110*/  SHFL.IDX PT, R12, R5, RZ, 0x1c1f ;  /* 0x001c1fff050c7589 */ /* 0x000e6200000e0000 */
[----:B------:R-:W-:-:S03]  /*f120*/  FMUL.FTZ R13, R43, c[0x0][0x320] ;  /* 0x0000c8002b0d7a20 */ /* 0x000fc60000410000 */
[----:B------:R2:W1:Y:S01]  /*f130*/  SHFL.IDX PT, R7, R5, 0x1, 0x1c1f ;  /* 0x003c1f0005077f89 */ /* 0x00046200000e0000 */
[----:B------:R-:W-:Y:S10]  /*f140*/  MUFU.TANH R57, R13 ;  /* 0x0000000d00397308 */ /* 0x000ff40000002400 */
[----:B------:R-:W-:Y:S07]  /*f150*/  HMMA.16816.F32 R8, R8, R54, R16 ;  /* 0x000000360808723c */ /* 0x000fee0000001810 */
[----:B------:R-:W-:Y:S01]  /*f160*/  FMUL.FTZ R18, R27, c[0x0][0x320] ;  /* 0x0000c8001b127a20 */ /* 0x000fe20000410000 */
[----:B--2---:R-:W-:Y:S01]  /*f170*/  LOP3.LUT R5, R6, 0x7ffffffc, RZ, 0xc0, !PT ;  /* 0x7ffffffc06057812 */ /* 0x004fe200078ec0ff */
[----:B------:R-:W-:-:S04]  /*f180*/  FMUL.FTZ R6, R24, c[0x0][0x320] ;  /* 0x0000c80018067a20 */ /* 0x000fc80000410000 */
[----:B------:R-:W-:Y:S01]  /*f190*/  IMAD.IADD R5, R0, 0x1, -R5 ;  /* 0x0000000100057824 */ /* 0x000fe200078e0a05 */
[----:B------:R2:W1:Y:S01]  /*f1a0*/  MUFU.TANH R24, R6 ;  /* 0x0000000600187308 */ /* 0x0004620000002400 */
[----:B------:R-:W-:Y:S02]  /*f1b0*/  IMAD R0, R109, R14, 0x1 ;  /* 0x000000016d007424 */ /* 0x000fe400078e020e */
[----:B------:R-:W-:-:S07]  /*f1c0*/  IMAD.SHL.U32 R239, R5, 0x2, RZ ;  /* 0x0000000205ef7824 */ /* 0x000fce00078e00ff */
[----:B------:R-:W-:Y:S01]  /*f1d0*/  FMUL.FTZ R8, R8, c[0x0][0x320] ;  /* 0x0000c80008087a20 */ /* 0x000fe20000410000 */
[----:B------:R-:W-:Y:S01]  /*f1e0*/  IADD3 R0, -R239, R0, R232 ;  /* 0x00000000ef007210 */ /* 0x000fe20007ffe1e8 */
[----:B------:R-:W-:-:S04]  /*f1f0*/  FMUL.FTZ R9, R9, c[0x0][0x320] ;  /* 0x0000c80009097a20 */ /* 0x000fc80000410000 */
[----:B------:R-:W-:Y:S01]  /*f200*/  MUFU.TANH R8, R8 ;  /* 0x0000000800087308 */ /* 0x000fe20000002400 */
[----:B------:R-:W-:Y:S02]  /*f210*/  IMAD.IADD R0, R0, 0x1, -R242 ;  /* 0x0000000100007824 */ /* 0x000fe400078e0af2 */
[----:B--2---:R-:W-:Y:S02]  /*f220*/  IMAD.IADD R6, R108, 0x1, -R239 ;  /* 0x000000016c067824 */ /* 0x004fe400078e0aef */
[C---:B-1----:R-:W-:Y:S02]  /*f230*/  IMAD.IADD R5, R0.reuse, 0x1, R12 ;  /* 0x0000000100057824 */ /* 0x042fe400078e020c */
[----:B------:R-:W-:Y:S01]  /*f240*/  IMAD.IADD R0, R0, 0x1, R7 ;  /* 0x0000000100007824 */ /* 0x000fe200078e0207 */
[----:B------:R-:W-:Y:S01]  /*f250*/  MUFU.TANH R9, R9 ;  /* 0x0000000900097308 */ /* 0x000fe20000002400 */
[----:B------:R-:W-:Y:S01]  /*f260*/  FMUL.FTZ R7, R25, c[0x0][0x320] ;  /* 0x0000c80019077a20 */ /* 0x000fe20000410000 */
[----:B------:R-:W-:-:S02]  /*f270*/  IMNMX R5, R6, R5, PT ;  /* 0x0000000506057217 */ /* 0x000fc40003800200 */
[----:B------:R-:W-:Y:S01]  /*f280*/  IMNMX R0, R6, R0, PT ;  /* 0x0000000006007217 */ /* 0x000fe20003800200 */
[----:B------:R-:W-:Y:S01]  /*f290*/  FMUL.FTZ R6, R20, c[0x0][0x320] ;  /* 0x0000c80014067a20 */ /* 0x000fe20000410000 */
[----:B------:R-:W-:Y:S01]  /*f2a0*/  BAR.SYNC.DEFER_BLOCKING 0x0 ;  /* 0x0000000000007b1d */ /* 0x000fe20000010000 */
[C---:B------:R-:W-:Y:S01]  /*f2b0*/  ISETP.GT.AND P0, PT, R5.reuse, RZ, PT ;  /* 0x000000ff0500720c */ /* 0x040fe20003f04270 */
[----:B------:R-:W-:Y:S01]  /*f2c0*/  FMUL.FTZ R20, R10, c[0x0][0x320] ;  /* 0x0000c8000a147a20 */ /* 0x000fe20000410000 */
[C---:B------:R-:W-:Y:S02]  /*f2d0*/  ISETP.GT.AND P1, PT, R5.reuse, 0x1, PT ;  /* 0x000000010500780c */ /* 0x040fe40003f24270 */
[----:B------:R-:W-:Y:S01]  /*f2e0*/  ISETP.GT.AND P2, PT, R5, 0x8, PT ;  /* 0x000000080500780c */ /* 0x000fe20003f44270 */
[----:B------:R-:W1:Y:S01]  /*f2f0*/  MUFU.TANH R7, R7 ;  /* 0x0000000700077308 */ /* 0x000e620000002400 */
[----:B------:R-:W-:Y:S02]  /*f300*/  FSEL R13, R73, -INF , P0 ;  /* 0xff800000490d7808 */ /* 0x000fe40000000000 */
[----:B------:R-:W-:-:S02]  /*f310*/  FSEL R15, R72, -INF , P1 ;  /* 0xff800000480f7808 */ /* 0x000fc40000800000 */
[----:B------:R-:W-:Y:S02]  /*f320*/  ISETP.GT.AND P0, PT, R5, 0x9, PT ;  /* 0x000000090500780c */ /* 0x000fe40003f04270 */
[----:B------:R-:W-:Y:S01]  /*f330*/  FSEL R16, R61, -INF , P2 ;  /* 0xff8000003d107808 */ /* 0x000fe20001000000 */
[----:B------:R2:W1:Y:S01]  /*f340*/  MUFU.TANH R12, R6 ;  /* 0x00000006000c7308 */ /* 0x0004620000002400 */
[C---:B------:R-:W-:Y:S02]  /*f350*/  ISETP.GT.AND P1, PT, R5.reuse, 0x10, PT ;  /* 0x000000100500780c */ /* 0x040fe40003f24270 */
[----:B------:R-:W-:Y:S02]  /*f360*/  ISETP.GT.AND P2, PT, R5, 0x11, PT ;  /* 0x000000110500780c */ /* 0x000fe40003f44270 */
[----:B------:R-:W-:Y:S02]  /*f370*/  FMNMX.FTZ R101, R13, R15, !PT ;  /* 0x0000000f0d657209 */ /* 0x000fe40007810000 */
[----:B------:R-:W-:Y:S01]  /*f380*/  FSEL R17, R60, -INF , P0 ;  /* 0xff8000003c117808 */ /* 0x000fe20000000000 */
[----:B------:R-:W-:Y:S01]  /*f390*/  MUFU.TANH R10, R23 ;  /* 0x00000017000a7308 */ /* 0x000fe20000002400 */
[----:B------:R-:W-:-:S02]  /*f3a0*/  ISETP.GT.AND P0, PT, R5, 0x18, PT ;  /* 0x000000180500780c */ /* 0x000fc40003f04270 */
[----:B---3--:R-:W-:Y:S02]  /*f3b0*/  FSEL R46, R56, -INF , P1 ;  /* 0xff800000382e7808 */ /* 0x008fe40000800000 */
[----:B------:R-:W-:Y:S02]  /*f3c0*/  FSEL R45, R37, -INF , P2 ;  /* 0xff800000252d7808 */ /* 0x000fe40001000000 */
[----:B------:R-:W-:Y:S01]  /*f3d0*/  ISETP.GT.AND P1, PT, R5, 0x19, PT ;  /* 0x000000190500780c */ /* 0x000fe20003f24270 */
[----:B--2---:R-:W-:Y:S01]  /*f3e0*/  FMUL.FTZ R6, R21, c[0x0][0x320] ;  /* 0x0000c80015067a20 */ /* 0x004fe20000410000 */
[----:B------:R-:W-:Y:S01]  /*f3f0*/  ISETP.GT.AND P2, PT, R5, 0x20, PT ;  /* 0x000000200500780c */ /* 0x000fe20003f44270 */
[----:B------:R-:W-:Y:S01]  /*f400*/  FMUL.FTZ R21, R11, c[0x0][0x320] ;  /* 0x0000c8000b157a20 */ /* 0x000fe20000410000 */
[----:B------:R-:W-:Y:S01]  /*f410*/  FMNMX.FTZ R101, R16, R101, !PT ;  /* 0x0000006510657209 */ /* 0x000fe20007810000 */
[----:B------:R2:W3:Y:S01]  /*f420*/  MUFU.TANH R14, R6 ;  /* 0x00000006000e7308 */ /* 0x0004e20000002400 */
[----:B----4-:R-:W-:-:S02]  /*f430*/  FSEL R47, R36, -INF , P0 ;  /* 0xff800000242f7808 */ /* 0x010fc40000000000 */
[----:B------:R-:W-:Y:S02]  /*f440*/  ISETP.GT.AND P0, PT, R5, 0x21, PT ;  /* 0x000000210500780c */ /* 0x000fe40003f04270 */
[----:B------:R-:W-:Y:S02]  /*f450*/  FSEL R59, R41, -INF , P1 ;  /* 0xff800000293b7808 */ /* 0x000fe40000800000 */
[----:B------:R-:W-:Y:S01]  /*f460*/  FSEL R151, R24, -INF , P2 ;  /* 0xff80000018977808 */ /* 0x000fe20001000000 */
[----:B------:R-:W-:Y:S01]  /*f470*/  MUFU.TANH R11, R22 ;  /* 0x00000016000b7308 */ /* 0x000fe20000002400 */
[C---:B------:R-:W-:Y:S02]  /*f480*/  ISETP.GT.AND P1, PT, R5.reuse, 0x28, PT ;  /* 0x000000280500780c */ /* 0x040fe40003f24270 */
[----:B------:R-:W-:Y:S02]  /*f490*/  ISETP.GT.AND P2, PT, R5, 0x29, PT ;  /* 0x000000290500780c */ /* 0x000fe40003f44270 */
[----:B------:R-:W-:-:S02]  /*f4a0*/  FMNMX.FTZ R101, R17, R101, !PT ;  /* 0x0000006511657209 */ /* 0x000fc40007810000 */
[----:B-1----:R-:W-:Y:S01]  /*f4b0*/  FSEL R150, R7, -INF , P0 ;  /* 0xff80000007967808 */ /* 0x002fe20000000000 */
[----:B------:R-:W-:Y:S01]  /*f4c0*/  FMUL.FTZ R7, R26, c[0x0][0x320] ;  /* 0x0000c8001a077a20 */ /* 0x000fe20000410000 */
[----:B------:R-:W-:Y:S01]  /*f4d0*/  ISETP.GT.AND P0, PT, R5, 0x30, PT ;  /* 0x000000300500780c */ /* 0x000fe20003f04270 */
[----:B--2---:R-:W-:Y:S01]  /*f4e0*/  FMUL.FTZ R6, R30, c[0x0][0x320] ;  /* 0x0000c8001e067a20 */ /* 0x004fe20000410000 */
[----:B------:R-:W-:Y:S02]  /*f4f0*/  FSEL R156, R28, -INF , P1 ;  /* 0xff8000001c9c7808 */ /* 0x000fe40000800000 */
[----:B------:R-:W-:Y:S01]  /*f500*/  FSEL R157, R29, -INF , P2 ;  /* 0xff8000001d9d7808 */ /* 0x000fe20001000000 */
[----:B------:R-:W1:Y:S01]  /*f510*/  MUFU.TANH R7, R7 ;  /* 0x0000000700077308 */ /* 0x000e620000002400 */
[----:B------:R-:W-:Y:S02]  /*f520*/  FMNMX.FTZ R101, R46, R101, !PT ;  /* 0x000000652e657209 */ /* 0x000fe40007810000 */
[----:B------:R-:W-:-:S02]  /*f530*/  ISETP.GT.AND P1, PT, R5, 0x31, PT ;  /* 0x000000310500780c */ /* 0x000fc40003f24270 */
[----:B------:R-:W-:Y:S02]  /*f540*/  ISETP.GT.AND P2, PT, R5, 0x38, PT ;  /* 0x000000380500780c */ /* 0x000fe40003f44270 */
[----:B------:R-:W-:Y:S01]  /*f550*/  FSEL R214, R12, -INF , P0 ;  /* 0xff8000000cd67808 */ /* 0x000fe20000000000 */
[----:B------:R-:W-:Y:S01]  /*f560*/  MUFU.TANH R24, R6 ;  /* 0x0000000600187308 */ /* 0x000fe20000002400 */
[----:B------:R-:W-:Y:S02]  /*f570*/  FMNMX.FTZ R101, R45, R101, !PT ;  /* 0x000000652d657209 */ /* 0x000fe40007810000 */
[----:B------:R-:W-:Y:S01]  /*f580*/  ISETP.GT.AND P0, PT, R5, 0x39, PT ;  /* 0x000000390500780c */ /* 0x000fe20003f04270 */
[----:B------:R-:W-:Y:S01]  /*f590*/  FMUL.FTZ R5, R31, c[0x0][0x320] ;  /* 0x0000c8001f057a20 */ /* 0x000fe20000410000 */
[----:B---3--:R-:W-:Y:S02]  /*f5a0*/  FSEL R212, R14, -INF , P1 ;  /* 0xff8000000ed47808 */ /* 0x008fe40000800000 */
[----:B------:R-:W-:Y:S01]  /*f5b0*/  FSEL R213, R8, -INF , P2 ;  /* 0xff80000008d57808 */ /* 0x000fe20001000000 */
[----:B------:R2:W-:Y:S01]  /*f5c0*/  MUFU.TANH R19, R5 ;  /* 0x0000000500137308 */ /* 0x0005e20000002400 */
[----:B------:R-:W-:-:S02]  /*f5d0*/  ISETP.GT.AND P1, PT, R0, RZ, PT ;  /* 0x000000ff0000720c */ /* 0x000fc40003f24270 */
[C---:B------:R-:W-:Y:S02]  /*f5e0*/  ISETP.GT.AND P2, PT, R0.reuse, 0x1, PT ;  /* 0x000000010000780c */ /* 0x040fe40003f44270 */
[----:B------:R-:W-:Y:S02]  /*f5f0*/  FMNMX.FTZ R101, R47, R101, !PT ;  /* 0x000000652f657209 */ /* 0x000fe40007810000 */
[----:B------:R-:W-:Y:S01]  /*f600*/  FSEL R215, R9, -INF , P0 ;  /* 0xff80000009d77808 */ /* 0x000fe20000000000 */
[----:B------:R-:W3:Y:S01]  /*f610*/  MUFU.TANH R6, R18 ;  /* 0x0000001200067308 */ /* 0x000ee20000002400 */
[----:B------:R-:W-:Y:S02]  /*f620*/  ISETP.GT.AND P0, PT, R0, 0x8, PT ;  /* 0x000000080000780c */ /* 0x000fe40003f04270 */
[----:B------:R-:W-:Y:S02]  /*f630*/  FSEL R9, R76, -INF , P1 ;  /* 0xff8000004c097808 */ /* 0x000fe40000800000 */
[----:B------:R-:W-:-:S02]  /*f640*/  FSEL R12, R74, -INF , P2 ;  /* 0xff8000004a0c7808 */ /* 0x000fc40001000000 */
[----:B------:R-:W-:Y:S01]  /*f650*/  FMNMX.FTZ R101, R59, R101, !PT ;  /* 0x000000653b657209 */ /* 0x000fe20007810000 */
[----:B------:R-:W4:Y:S01]  /*f660*/  MUFU.TANH R8, R20 ;  /* 0x0000001400087308 */ /* 0x000f220000002400 */
[----:B------:R-:W-:Y:S02]  /*f670*/  ISETP.GT.AND P1, PT, R0, 0x9, PT ;  /* 0x000000090000780c */ /* 0x000fe40003f24270 */
[----:B------:R-:W-:Y:S02]  /*f680*/  FSEL R14, R62, -INF , P0 ;  /* 0xff8000003e0e7808 */ /* 0x000fe40000000000 */
[----:B--2---:R-:W-:Y:S02]  /*f690*/  FMNMX.FTZ R5, R9, R12, !PT ;  /* 0x0000000c09057209 */ /* 0x004fe40007810000 */
        /* <DEDUP_REMOVED lines=22> */
[----:B-1----:R-:W-:Y:S02]  /*f800*/  FSEL R103, R7, -INF , P1 ;  /* 0xff80000007677808 */ /* 0x002fe40000800000 */
[----:B------:R-:W-:Y:S01]  /*f810*/  FMNMX.FTZ R5, R57, R5, !PT ;  /* 0x0000000539057209 */ /* 0x000fe20007810000 */
[----:B------:R-:W1:Y:S01]  /*f820*/  MUFU.TANH R7, R21 ;  /* 0x0000001500077308 */ /* 0x000e620000002400 */
[----:B------:R-:W-:Y:S02]  /*f830*/  FMNMX.FTZ R101, R213, R101, !PT ;  /* 0x00000065d5657209 */ /* 0x000fe40007810000 */
[----:B------:R-:W-:-:S02]  /*f840*/  ISETP.GT.AND P2, PT, R0, 0x28, PT ;  /* 0x000000280000780c */ /* 0x000fc40003f44270 */
[----:B---3--:R-:W-:Y:S02]  /*f850*/  FSEL R102, R6, -INF , P0 ;  /* 0xff80000006667808 */ /* 0x008fe40000000000 */
[----:B------:R-:W-:Y:S02]  /*f860*/  FMNMX.FTZ R5, R103, R5, !PT ;  /* 0x0000000567057209 */ /* 0x000fe40007810000 */
[----:B------:R-:W-:Y:S02]  /*f870*/  FMNMX.FTZ R101, R215, R101, !PT ;  /* 0x00000065d7657209 */ /* 0x000fe40007810000 */
[----:B------:R-:W-:Y:S02]  /*f880*/  ISETP.GT.AND P0, PT, R0, 0x29, PT ;  /* 0x000000290000780c */ /* 0x000fe40003f04270 */
[----:B------:R-:W-:Y:S01]  /*f890*/  FSEL R148, R24, -INF , P2 ;  /* 0xff80000018947808 */ /* 0x000fe20001000000 */
[----:B------:R-:W2:Y:S01]  /*f8a0*/  SHFL.BFLY PT, R6, R101, 0x2, 0x1f ;  /* 0x0c401f0065067f89 */ /* 0x000ea200000e0000 */
[----:B------:R-:W-:-:S02]  /*f8b0*/  FMNMX.FTZ R5, R102, R5, !PT ;  /* 0x0000000566057209 */ /* 0x000fc40007810000 */
[----:B------:R-:W-:Y:S02]  /*f8c0*/  ISETP.GT.AND P1, PT, R0, 0x30, PT ;  /* 0x000000300000780c */ /* 0x000fe40003f24270 */
[----:B------:R-:W-:Y:S02]  /*f8d0*/  FSEL R149, R19, -INF , P0 ;  /* 0xff80000013957808 */ /* 0x000fe40000000000 */
[----:B------:R-:W-:Y:S02]  /*f8e0*/  FMNMX.FTZ R5, R148, R5, !PT ;  /* 0x0000000594057209 */ /* 0x000fe40007810000 */
[----:B------:R-:W-:Y:S02]  /*f8f0*/  ISETP.GT.AND P0, PT, R0, 0x31, PT ;  /* 0x000000310000780c */ /* 0x000fe40003f04270 */
[----:B------:R-:W-:Y:S02]  /*f900*/  FSEL R208, R11, -INF , P1 ;  /* 0xff8000000bd07808 */ /* 0x000fe40000800000 */
[----:B------:R-:W-:-:S02]  /*f910*/  FMNMX.FTZ R5, R149, R5, !PT ;  /* 0x0000000595057209 */ /* 0x000fc40007810000 */
[----:B------:R-:W-:Y:S02]  /*f920*/  ISETP.GT.AND P1, PT, R0, 0x38, PT ;  /* 0x000000380000780c */ /* 0x000fe40003f24270 */
[----:B------:R-:W-:Y:S02]  /*f930*/  FSEL R206, R10, -INF , P0 ;  /* 0xff8000000ace7808 */ /* 0x000fe40000000000 */
[----:B------:R-:W-:Y:S02]  /*f940*/  FMNMX.FTZ R5, R208, R5, !PT ;  /* 0x00000005d0057209 */ /* 0x000fe40007810000 */
[----:B------:R-:W-:Y:S02]  /*f950*/  ISETP.GT.AND P0, PT, R0, 0x39, PT ;  /* 0x000000390000780c */ /* 0x000fe40003f04270 */
[----:B----4-:R-:W-:Y:S02]  /*f960*/  FSEL R210, R8, -INF , P1 ;  /* 0xff80000008d27808 */ /* 0x010fe40000800000 */
[----:B------:R-:W-:-:S02]  /*f970*/  FMNMX.FTZ R0, R206, R5, !PT ;  /* 0x00000005ce007209 */ /* 0x000fc40007810000 */
[----:B-1----:R-:W-:Y:S02]  /*f980*/  FSEL R211, R7, -INF , P0 ;  /* 0xff80000007d37808 */ /* 0x002fe40000000000 */
[----:B------:R-:W-:Y:S02]  /*f990*/  FMNMX.FTZ R0, R210, R0, !PT ;  /* 0x00000000d2007209 */ /* 0x000fe40007810000 */
[----:B--2---:R-:W-:Y:S02]  /*f9a0*/  FMNMX.FTZ R101, R101, R6, !PT ;  /* 0x0000000665657209 */ /* 0x004fe40007810000 */
[----:B------:R-:W-:Y:S02]  /*f9b0*/  FMNMX.FTZ R0, R211, R0, !PT ;  /* 0x00000000d3007209 */ /* 0x000fe40007810000 */
[----:B------:R-:W-:Y:S01]  /*f9c0*/  ISETP.GE.AND P0, PT, R153, 0x2, PT ;  /* 0x000000029900780c */ /* 0x000fe20003f06270 */
[----:B------:R-:W1:Y:S01]  /*f9d0*/  SHFL.BFLY PT, R6, R101, 0x1, 0x1f ;  /* 0x0c201f0065067f89 */ /* 0x000e6200000e0000 */
[----:B------:R-:W-:-:S03]  /*f9e0*/  ISETP.NE.AND P3, PT, R240, RZ, PT ;  /* 0x000000fff000720c */ /* 0x000fc60003f65270 */
[----:B------:R-:W2:Y:S08]  /*f9f0*/  SHFL.BFLY PT, R5, R0, 0x2, 0x1f ;  /* 0x0c401f0000057f89 */ /* 0x000eb000000e0000 */
[----:B------:R-:W-:Y:S01]  /*fa00*/  @P0 IMAD.WIDE.U32 R10, R207, R118, R230 ;  /* 0x00000076cf0a0225 */ /* 0x000fe200078e00e6 */
[----:B-1----:R-:W-:Y:S02]  /*fa10*/  FMNMX.FTZ R101, R101, R6, !PT ;  /* 0x0000000665657209 */ /* 0x002fe40007810000 */
[----:B------:R-:W-:-:S02]  /*fa20*/  @P0 SHF.R.S32.HI R6, RZ, 0x1f, R207 ;  /* 0x0000001fff060819 */ /* 0x000fc400000114cf */
[----:B--2---:R-:W-:Y:S01]  /*fa30*/  FMNMX.FTZ R5, R0, R5, !PT ;  /* 0x0000000500057209 */ /* 0x004fe20007810000 */
[C---:B------:R-:W-:Y:S01]  /*fa40*/  FMUL.FTZ R8, R101.reuse, c[0x0][0x2d0] ;  /* 0x0000b40065087a20 */ /* 0x040fe20000410000 */
[----:B------:R-:W-:Y:S01]  /*fa50*/  FSETP.NEU.FTZ.AND P1, PT, R101, -INF , PT ;  /* 0xff8000006500780b */ /* 0x000fe20003f3d000 */
[----:B------:R-:W-:Y:S02]  /*fa60*/  @P0 IMAD R0, R117, R207, RZ ;  /* 0x000000cf75000224 */ /* 0x000fe400078e02ff */
[----:B------:R-:W1:Y:S01]  /*fa70*/  SHFL.BFLY PT, R100, R5, 0x1, 0x1f ;  /* 0x0c201f0005647f89 */ /* 0x000e6200000e0000 */
[----:B------:R-:W-:Y:S01]  /*fa80*/  FSEL R8, R8, RZ, P1 ;  /* 0x000000ff08087208 */ /* 0x000fe20000800000 */
[----:B------:R-:W-:Y:S01]  /*fa90*/  @P0 IMAD R0, R6, R118, R0 ;  /* 0x0000007606000224 */ /* 0x000fe200078e0200 */
[----:B------:R-:W-:-:S03]  /*faa0*/  @P0 LEA R6, P1, R10, c[0x0][0x1c8], 0x1 ;  /* 0x000072000a060a11 */ /* 0x000fc600078208ff */
[----:B------:R-:W-:Y:S02]  /*fab0*/  FFMA.FTZ R7, R13, c[0x0][0x2d0], -R8 ;  /* 0x0000b4000d077a23 */ /* 0x000fe40000010808 */
[----:B------:R-:W-:Y:S02]  /*fac0*/  @P0 IMAD.IADD R0, R11, 0x1, R0 ;  /* 0x000000010b000824 */ /* 0x000fe400078e0200 */
[----:B------:R2:W-:Y:S01]  /*fad0*/  MUFU.EX2 R241, R7 ;  /* 0x0000000700f17308 */ /* 0x0005e20000000800 */
[----:B-1----:R-:W-:Y:S01]  /*fae0*/  FMNMX.FTZ R100, R5, R100, !PT ;  /* 0x0000006405647209 */ /* 0x002fe20007810000 */
[--C-:B------:R-:W-:Y:S02]  /*faf0*/  FFMA.FTZ R5, R17, c[0x0][0x2d0], -R8.reuse ;  /* 0x0000b40011057a23 */ /* 0x100fe40000010808 */
[----:B--2---:R-:W-:-:S04]  /*fb00*/  FFMA.FTZ R7, R15, c[0x0][0x2d0], -R8 ;  /* 0x0000b4000f077a23 */ /* 0x004fc80000010808 */
[----:B------:R-:W-:Y:S08]  /*fb10*/  MUFU.EX2 R235, R5 ;  /* 0x0000000500eb7308 */ /* 0x000ff00000000800 */
[----:B------:R1:W-:Y:S02]  /*fb20*/  MUFU.EX2 R234, R7 ;  /* 0x0000000700ea7308 */ /* 0x0003e40000000800 */
[----:B-1----:R-:W-:Y:S01]  /*fb30*/  @P0 LEA.HI.X R7, R10, c[0x0][0x1cc], R0, 0x1, P1 ;  /* 0x000073000a070a11 */ /* 0x002fe200008f0c00 */
[----:B------:R-:W-:Y:S01]  /*fb40*/  FFMA.FTZ R0, R16, c[0x0][0x2d0], -R8 ;  /* 0x0000b40010007a23 */ /* 0x000fe20000010808 */
[----:B------:R-:W-:-:S04]  /*fb50*/  @P0 LEA R10, P1, R247, R6, 0x1 ;  /* 0x00000006f70a0211 */ /* 0x000fc800078208ff */
[----:B------:R1:W2:Y:S01]  /*fb60*/  MUFU.EX2 R227, R0 ;  /* 0x0000000000e37308 */ /* 0x0002a20000000800 */
[----:B------:R-:W-:Y:S01]  /*fb70*/  @P0 LEA.HI.X R11, R247, R7, R245, 0x1, P1 ;  /* 0x00000007f70b0211 */ /* 0x000fe200008f0cf5 */
[----:B------:R2:W-:Y:S01]  /*fb80*/  @P0 LDGSTS.E.BYPASS.LTC128B.128 [R209+0x6100], [R6.64], !P5 ;  /* 0x0610000006d10fae */ /* 0x0005e2000e901d46 */
[----:B------:R-:W-:-:S03]  /*fb90*/  FSETP.NEU.FTZ.AND P1, PT, R100, -INF , PT ;  /* 0xff8000006400780b */ /* 0x000fc60003f3d000 */
[----:B------:R2:W-:Y:S04]  /*fba0*/  @P0 LDGSTS.E.BYPASS.LTC128B.128 [R209+0x8100], [R6.64+0x80], !P6 ;  /* 0x0810008006d10fae */ /* 0x0005e8000f101d46 */
[----:B------:R2:W-:Y:S04]  /*fbb0*/  @P0 LDGSTS.E.BYPASS.LTC128B.128 [R209+0xa100], [R6.64+0x100], !P3 ;  /* 0x0a10010006d10fae */ /* 0x0005e8000d901d46 */
[----:B------:R3:W-:Y:S01]  /*fbc0*/  @P0 LDGSTS.E.BYPASS.LTC128B.128 [R209+0x7100], [R10.64], !P5 ;  /* 0x071000000ad10fae */ /* 0x0007e2000e901d46 */
[----:B-1----:R-:W-:-:S03]  /*fbd0*/  FMUL.FTZ R0, R100, c[0x0][0x2d0] ;  /* 0x0000b40064007a20 */ /* 0x002fc60000410000 */
[----:B------:R3:W-:Y:S02]  /*fbe0*/  @P0 LDGSTS.E.BYPASS.LTC128B.128 [R209+0x9100], [R10.64+0x80], !P6 ;  /* 0x091000800ad10fae */ /* 0x0007e4000f101d46 */
[----:B------:R-:W-:Y:S02]  /*fbf0*/  FSEL R0, R0, RZ, P1 ;  /* 0x000000ff00007208 */ /* 0x000fe40000800000 */
[----:B------:R3:W-:Y:S03]  /*fc00*/  @P0 LDGSTS.E.BYPASS.LTC128B.128 [R209+0xb100], [R10.64+0x100], !P3 ;  /* 0x0b1001000ad10fae */ /* 0x0007e6000d901d46 */
[--C-:B------:R-:W-:Y:S01]  /*fc10*/  FFMA.FTZ R3, R12, c[0x0][0x2d0], -R0.reuse ;  /* 0x0000b4000c037a23 */ /* 0x100fe20000010800 */
[----:B------:R-:W1:Y:S01]  /*fc20*/  LDSM.16.MT88.4 R20, [R186+0x100] ;  /* 0x00010000ba14783b */ /* 0x000e620000004200 */
[--C-:B------:R-:W-:Y:S02]  /*fc30*/  FFMA.FTZ R2, R14, c[0x0][0x2d0], -R0.reuse ;  /* 0x0000b4000e027a23 */ /* 0x100fe40000010800 */
[----:B------:R-:W-:Y:S01]  /*fc40*/  FFMA.FTZ R4, R9, c[0x0][0x2d0], -R0 ;  /* 0x0000b40009047a23 */ /* 0x000fe20000010800 */
[----:B------:R-:W4:Y:S01]  /*fc50*/  LDSM.16.MT88.4 R12, [R187+0x100] ;  /* 0x00010000bb0c783b */ /* 0x000f220000004200 */
[----:B------:R3:W-:Y:S03]  /*fc60*/  MUFU.EX2 R226, R2 ;  /* 0x0000000200e27308 */ /* 0x0007e60000000800 */
[----:B------:R-:W1:Y:S01]  /*fc70*/  LDSM.16.MT88.4 R16, [R188+0x100] ;  /* 0x00010000bc10783b */ /* 0x000e620000004200 */
[----:B--2---:R-:W-:-:S03]  /*fc80*/  F2FP.PACK_AB R6, R235, R227 ;  /* 0x000000e3eb06723e */ /* 0x004fc600000000ff */
[----:B------:R-:W2:Y:S01]  /*fc90*/  LDSM.16.MT88.4 R24, [R185+0x100] ;  /* 0x00010000b918783b */ /* 0x000ea20000004200 */
[----:B------:R3:W-:Y:S03]  /*fca0*/  MUFU.EX2 R224, R4 ;  /* 0x0000000400e07308 */ /* 0x0007e60000000800 */
[----:B------:R-:W2:Y:S04]  /*fcb0*/  LDSM.16.MT88.4 R40, [R187+0x2100] ;  /* 0x00210000bb28783b */ /* 0x000ea80000004200 */
[----:B------:R-:W-:Y:S01]  /*fcc0*/  LDSM.16.MT88.4 R36, [R185+0x2100] ;  /* 0x00210000b924783b */ /* 0x000fe20000004200 */
[----:B---3--:R-:W-:Y:S01]  /*fcd0*/  FFMA.FTZ R2, R28, c[0x0][0x2d0], -R0 ;  /* 0x0000b4001c027a23 */ /* 0x008fe20000010800 */
[----:B------:R-:W3:Y:S02]  /*fce0*/  MUFU.EX2 R3, R3 ;  /* 0x0000000300037308 */ /* 0x000ee40000000800 */
[----:B------:R-:W2:Y:S04]  /*fcf0*/  LDSM.16.MT88.4 R28, [R188+0x2100] ;  /* 0x00210000bc1c783b */ /* 0x000ea80000004200 */
[----:B------:R-:W-:Y:S01]  /*fd00*/  LDSM.16.MT88.4 R32, [R186+0x2100] ;  /* 0x00210000ba20783b */ /* 0x000fe20000004200 */
[----:B------:R-:W-:Y:S01]  /*fd10*/  F2FP.PACK_AB R4, R234, R241 ;  /* 0x000000f1ea04723e */ /* 0x000fe200000000ff */
[----:B------:R-:W4:Y:S02]  /*fd20*/  MUFU.EX2 R225, R2 ;  /* 0x0000000200e17308 */ /* 0x000f240000000800 */
[----:B------:R-:W0:Y:S01]  /*fd30*/  LDGDEPBAR ;  /* 0x00000000000079af */ /* 0x000e220000000000 */
[----:B---3--:R-:W-:Y:S01]  /*fd40*/  F2FP.PACK_AB R5, R3, R224 ;  /* 0x000000e00305723e */ /* 0x008fe200000000ff */
[----:B------:R-:W-:Y:S01]  /*fd50*/  FADD.FTZ R3, R224, R3 ;  /* 0x00000003e0037221 */ /* 0x000fe20000010000 */
[----:B----4-:R-:W-:Y:S01]  /*fd60*/  F2FP.PACK_AB R7, R225, R226 ;  /* 0x000000e2e107723e */ /* 0x010fe200000000ff */
[----:B------:R-:W-:-:S04]  /*fd70*/  FFMA.FTZ R2, R46, c[0x0][0x2d0], -R8 ;  /* 0x0000b4002e027a23 */ /* 0x000fc80000010808 */
[----:B------:R3:W-:Y:S02]  /*fd80*/  MUFU.EX2 R223, R2 ;  /* 0x0000000200df7308 */ /* 0x0007e40000000800 */
[C---:B-1----:R-:W-:Y:S08]  /*fd90*/  HMMA.16816.F32 R108, R4.reuse, R20, RZ ;  /* 0x00000014046c723c */ /* 0x042ff000000018ff */
[----:B------:R-:W-:Y:S01]  /*fda0*/  HMMA.16816.F32 R104, R4, R22, RZ ;  /* 0x000000160468723c */ /* 0x000fe200000018ff */
[----:B------:R-:W1:Y:S01]  /*fdb0*/  LDSM.16.MT88.4 R20, [R185+0x4100] ;  /* 0x00410000b914783b */ /* 0x000e620000004200 */
[----:B---3--:R-:W-:-:S06]  /*fdc0*/  FFMA.FTZ R2, R45, c[0x0][0x2d0], -R8 ;  /* 0x0000b4002d027a23 */ /* 0x008fcc0000010808 */
[C---:B------:R-:W-:Y:S01]  /*fdd0*/  HMMA.16816.F32 R88, R4.reuse, R12, RZ ;  /* 0x0000000c0458723c */ /* 0x040fe200000018ff */
[----:B------:R3:W4:Y:S07]  /*fde0*/  MUFU.EX2 R221, R2 ;  /* 0x0000000200dd7308 */ /* 0x00072e0000000800 */
[C---:B------:R-:W-:Y:S01]  /*fdf0*/  HMMA.16816.F32 R84, R4.reuse, R14, RZ ;  /* 0x0000000e0454723c */ /* 0x040fe200000018ff */
[----:B------:R-:W1:Y:S07]  /*fe00*/  LDSM.16.MT88.4 R12, [R186+0x4100] ;  /* 0x00410000ba0c783b */ /* 0x000e6e0000004200 */
[----:B------:R-:W-:Y:S01]  /*fe10*/  HMMA.16816.F32 R96, R4, R16, RZ ;  /* 0x000000100460723c */ /* 0x000fe200000018ff */
[----:B---3--:R-:W-:-:S04]  /*fe20*/  FFMA.FTZ R2, R47, c[0x0][0x2d0], -R8 ;  /* 0x0000b4002f027a23 */ /* 0x008fc80000010808 */
[----:B------:R3:W-:Y:S03]  /*fe30*/  MUFU.EX2 R222, R2 ;  /* 0x0000000200de7308 */ /* 0x0007e60000000800 */
[C---:B------:R-:W-:Y:S01]  /*fe40*/  HMMA.16816.F32 R92, R4.reuse, R18, RZ ;  /* 0x00000012045c723c */ /* 0x040fe200000018ff */
[----:B------:R-:W1:Y:S07]  /*fe50*/  LDSM.16.MT88.4 R16, [R188+0x4100] ;  /* 0x00410000bc10783b */ /* 0x000e6e0000004200 */
[----:B--2---:R-:W-:Y:S01]  /*fe60*/  HMMA.16816.F32 R120, R4, R24, RZ ;  /* 0x000000180478723c */ /* 0x004fe200000018ff */
[----:B---3--:R-:W-:-:S07]  /*fe70*/  FFMA.FTZ R2, R59, c[0x0][0x2d0], -R8 ;  /* 0x0000b4003b027a23 */ /* 0x008fce0000010808 */
[C---:B------:R-:W-:Y:S01]  /*fe80*/  HMMA.16816.F32 R112, R4.reuse, R26, RZ ;  /* 0x0000001a0470723c */ /* 0x040fe200000018ff */
[----:B------:R-:W2:Y:S01]  /*fe90*/  LDSM.16.MT88.4 R24, [R187+0x4100] ;  /* 0x00410000bb18783b */ /* 0x000ea20000004200 */
[----:B------:R3:W1:Y:S06]  /*fea0*/  MUFU.EX2 R220, R2 ;  /* 0x0000000200dc7308 */ /* 0x00066c0000000800 */
[C---:B------:R-:W-:Y:S08]  /*feb0*/  HMMA.16816.F32 R52, R4.reuse, R40, RZ ;  /* 0x000000280434723c */ /* 0x040ff000000018ff */
[----:B------:R-:W-:Y:S01]  /*fec0*/  HMMA.16816.F32 R48, R4, R42, RZ ;  /* 0x0000002a0430723c */ /* 0x000fe200000018ff */
[----:B------:R-:W-:Y:S01]  /*fed0*/  LDSM.16.MT88.4 R40, [R186+0x900] ;  /* 0x00090000ba28783b */ /* 0x000fe20000004200 */
[----:B---3--:R-:W-:-:S03]  /*fee0*/  FFMA.FTZ R2, R44, c[0x0][0x2d0], -R0 ;  /* 0x0000b4002c027a23 */ /* 0x008fc60000010800 */
[----:B------:R-:W3:Y:S01]  /*fef0*/  LDSM.16.MT88.4 R44, [R185+0x900] ;  /* 0x00090000b92c783b */ /* 0x000ee20000004200 */
[----:B------:R1:W-:Y:S02]  /*ff00*/  MUFU.EX2 R219, R2 ;  /* 0x0000000200db7308 */ /* 0x0003e40000000800 */
[C---:B------:R-:W-:Y:S08]  /*ff10*/  HMMA.16816.F32 R64, R4.reuse, R28, RZ ;  /* 0x0000001c0440723c */ /* 0x040ff000000018ff */
[----:B------:R-:W-:Y:S01]  /*ff20*/  HMMA.16816.F32 R60, R4, R30, RZ ;  /* 0x0000001e043c723c */ /* 0x000fe200000018ff */
[----:B------:R-:W2:Y:S01]  /*ff30*/  LDSM.16.MT88.4 R28, [R185+0x2900] ;  /* 0x00290000b91c783b */ /* 0x000ea20000004200 */
[----:B-1----:R-:W-:-:S06]  /*ff40*/  FFMA.FTZ R2, R56, c[0x0][0x2d0], -R0 ;  /* 0x0000b40038027a23 */ /* 0x002fcc0000010800 */
[C---:B------:R-:W-:Y:S01]  /*ff50*/  HMMA.16816.F32 R116, R4.reuse, R20, RZ ;  /* 0x000000140474723c */ /* 0x040fe200000018ff */
[----:B------:R1:W1:Y:S07]  /*ff60*/  MUFU.EX2 R217, R2 ;  /* 0x0000000200d97308 */ /* 0x00026e0000000800 */
[C---:B------:R-:W-:Y:S01]  /*ff70*/  HMMA.16816.F32 R124, R4.reuse, R22, RZ ;  /* 0x00000016047c723c */ /* 0x040fe200000018ff */
[----:B------:R-:W2:Y:S07]  /*ff80*/  LDSM.16.MT88.4 R20, [R186+0x2900] ;  /* 0x00290000ba14783b */ /* 0x000eae0000004200 */
[----:B------:R-:W-:Y:S01]  /*ff90*/  HMMA.16816.F32 R132, R4, R12, RZ ;  /* 0x0000000c0484723c */ /* 0x000fe200000018ff */
[----:B-1----:R-:W-:-:S04]  /*ffa0*/  FFMA.FTZ R2, R58, c[0x0][0x2d0], -R0 ;  /* 0x0000b4003a027a23 */ /* 0x002fc80000010800 */
[----:B------:R1:W-:Y:S03]  /*ffb0*/  MUFU.EX2 R218, R2 ;  /* 0x0000000200da7308 */ /* 0x0003e60000000800 */
[C---:B------:R-:W-:Y:S01]  /*ffc0*/  HMMA.16816.F32 R136, R4.reuse, R14, RZ ;  /* 0x0000000e0488723c */ /* 0x040fe200000018ff */
[----:B------:R-:W2:Y:S07]  /*ffd0*/  LDSM.16.MT88.4 R12, [R187+0x2900] ;  /* 0x00290000bb0c783b */ /* 0x000eae0000004200 */
[----:B------:R-:W-:Y:S01]  /*ffe0*/  HMMA.16816.F32 R80, R4, R36, RZ ;  /* 0x000000240450723c */ /* 0x000fe200000018ff */
[----:B-1----:R-:W-:-:S07]  /*fff0*/  FFMA.FTZ R2, R57, c[0x0][0x2d0], -R0 ;  /* 0x0000b40039027a23 */ /* 0x002fce0000010800 */
[C---:B------:R-:W-:Y:S01]  /*10000*/  HMMA.16816.F32 R72, R4.reuse, R38, RZ ;  /* 0x000000260448723c */ /* 0x040fe200000018ff */
[----:B------:R-:W1:Y:S01]  /*10010*/  LDSM.16.MT88.4 R36, [R188+0x900] ;  /* 0x00090000bc24783b */ /* 0x000e620000004200 */
[----:B------:R3:W1:Y:S06]  /*10020*/  MUFU.EX2 R216, R2 ;  /* 0x0000000200d87308 */ /* 0x00066c0000000800 */
[C---:B------:R-:W-:Y:S08]  /*10030*/  HMMA.16816.F32 R76, R4.reuse, R32, RZ ;  /* 0x00000020044c723c */ /* 0x040ff000000018ff */
[----:B------:R-:W-:Y:S01]  /*10040*/  HMMA.16816.F32 R68, R4, R34, RZ ;  /* 0x000000220444723c */ /* 0x000fe200000018ff */
[----:B------:R-:W1:Y:S01]  /*10050*/  LDSM.16.MT88.4 R32, [R187+0x900] ;  /* 0x00090000bb20783b */ /* 0x000e620000004200 */
[----:B---3--:R-:W-:-:S04]  /*10060*/  FFMA.FTZ R2, R151, c[0x0][0x2d0], -R8 ;  /* 0x0000b40097027a23 */ /* 0x008fc80000010808 */
[----:B------:R3:W-:Y:S02]  /*10070*/  MUFU.EX2 R205, R2 ;  /* 0x0000000200cd7308 */ /* 0x0007e40000000800 */
[C---:B-----5:R-:W-:Y:S08]  /*10080*/  HMMA.16816.F32 R144, R4.reuse, R16, RZ ;  /* 0x000000100490723c */ /* 0x060ff000000018ff */
[----:B------:R-:W-:Y:S01]  /*10090*/  HMMA.16816.F32 R164, R4, R18, RZ ;  /* 0x0000001204a4723c */ /* 0x000fe200000018ff */
[----:B------:R-:W1:Y:S01]  /*100a0*/  LDSM.16.MT88.4 R16, [R188+0x2900] ;  /* 0x00290000bc10783b */ /* 0x000e620000004200 */
[----:B---3--:R-:W-:-:S06]  /*100b0*/  FFMA.FTZ R2, R150, c[0x0][0x2d0], -R8 ;  /* 0x0000b40096027a23 */ /* 0x008fcc0000010808 */
[C---:B--2---:R-:W-:Y:S01]  /*100c0*/  HMMA.16816.F32 R176, R4.reuse, R24, RZ ;  /* 0x0000001804b0723c */ /* 0x044fe200000018ff */
[----:B------:R2:W3:Y:S07]  /*100d0*/  MUFU.EX2 R159, R2 ;  /* 0x00000002009f7308 */ /* 0x0004ee0000000800 */
[----:B------:R-:W-:Y:S01]  /*100e0*/  HMMA.16816.F32 R196, R4, R26, RZ ;  /* 0x0000001a04c4723c */ /* 0x000fe200000018ff */
[----:B------:R-:W3:Y:S06]  /*100f0*/  LDSM.16.MT88.4 R24, [R185+0x4900] ;  /* 0x00490000b918783b */ /* 0x000eec0000004200 */
[----:B----4-:R-:W-:-:S02]  /*10100*/  F2FP.PACK_AB R4, R221, R223 ;  /* 0x000000dfdd04723e */ /* 0x010fc400000000ff */
[----:B------:R-:W-:Y:S01]  /*10110*/  F2FP.PACK_AB R6, R220, R222 ;  /* 0x000000dedc06723e */ /* 0x000fe200000000ff */
[--C-:B--2---:R-:W-:Y:S01]  /*10120*/  FFMA.FTZ R2, R156, c[0x0][0x2d0], -R8.reuse ;  /* 0x0000b4009c027a23 */ /* 0x104fe20000010808 */
[----:B------:R-:W-:Y:S02]  /*10130*/  F2FP.PACK_AB R5, R217, R219 ;  /* 0x000000dbd905723e */ /* 0x000fe400000000ff */
[----:B-1----:R-:W-:Y:S01]  /*10140*/  F2FP.PACK_AB R7, R216, R218 ;  /* 0x000000dad807723e */ /* 0x002fe200000000ff */
[----:B------:R1:W-:Y:S06]  /*10150*/  MUFU.EX2 R204, R2 ;  /* 0x0000000200cc7308 */ /* 0x0003ec0000000800 */
[C---:B------:R-:W-:Y:S08]  /*10160*/  HMMA.16816.F32 R200, R4.reuse, R44, R120 ;  /* 0x0000002c04c8723c */ /* 0x040ff00000001878 */
[----:B------:R-:W-:Y:S01]  /*10170*/  HMMA.16816.F32 R180, R4, R46, R112 ;  /* 0x0000002e04b4723c */ /* 0x000fe20000001870 */
[----:B------:R-:W-:Y:S01]  /*10180*/  LDSM.16.MT88.4 R44, [R186+0x1100] ;  /* 0x00110000ba2c783b */ /* 0x000fe20000004200 */
[----:B-1----:R-:W-:-:S04]  /*10190*/  FFMA.FTZ R2, R157, c[0x0][0x2d0], -R8 ;  /* 0x0000b4009d027a23 */ /* 0x002fc80000010808 */
[----:B------:R1:W2:Y:S02]  /*101a0*/  MUFU.EX2 R158, R2 ;  /* 0x00000002009e7308 */ /* 0x0002a40000000800 */
[C---:B------:R-:W-:Y:S08]  /*101b0*/  HMMA.16816.F32 R172, R4.reuse, R40, R108 ;  /* 0x0000002804ac723c */ /* 0x040ff0000000186c */
[----:B------:R-:W-:Y:S01]  /*101c0*/  HMMA.16816.F32 R120, R4, R28, R80 ;  /* 0x0000001c0478723c */ /* 0x000fe20000001850 */
[----:B-1----:R-:W-:-:S07]  /*101d0*/  FFMA.FTZ R2, R103, c[0x0][0x2d0], -R0 ;  /* 0x0000b40067027a23 */ /* 0x002fce0000010800 */
[C---:B------:R-:W-:Y:S01]  /*101e0*/  HMMA.16816.F32 R112, R4.reuse, R30, R72 ;  /* 0x0000001e0470723c */ /* 0x040fe20000001848 */
[----:B------:R-:W1:Y:S01]  /*101f0*/  LDSM.16.MT88.4 R28, [R186+0x4900] ;  /* 0x00490000ba1c783b */ /* 0x000e620000004200 */
[----:B------:R4:W-:Y:S06]  /*10200*/  MUFU.EX2 R157, R2 ;  /* 0x00000002009d7308 */ /* 0x0009ec0000000800 */
[C---:B------:R-:W-:Y:S08]  /*10210*/  HMMA.16816.F32 R108, R4.reuse, R20, R76 ;  /* 0x00000014046c723c */ /* 0x040ff0000000184c */
[----:B------:R-:W-:Y:S01]  /*10220*/  HMMA.16816.F32 R76, R4, R12, R52 ;  /* 0x0000000c044c723c */ /* 0x000fe20000001834 */
[----:B----4-:R-:W-:-:S04]  /*10230*/  FFMA.FTZ R2, R102, c[0x0][0x2d0], -R0 ;  /* 0x0000b40066027a23 */ /* 0x010fc80000010800 */
[----:B------:R4:W1:Y:S03]  /*10240*/  MUFU.EX2 R102, R2 ;  /* 0x0000000200667308 */ /* 0x0008660000000800 */
[C---:B------:R-:W-:Y:S01]  /*10250*/  HMMA.16816.F32 R56, R4.reuse, R14, R48 ;  /* 0x0000000e0438723c */ /* 0x040fe20000001830 */
[----:B------:R-:W1:Y:S04]  /*10260*/  LDSM.16.MT88.4 R12, [R188+0x4900] ;  /* 0x00490000bc0c783b */ /* 0x000e680000004200 */
[----:B------:R-:W-:Y:S03]  /*10270*/  LDSM.16.MT88.4 R48, [R185+0x1100] ;  /* 0x00110000b930783b */ /* 0x000fe60000004200 */
[----:B------:R-:W-:Y:S01]  /*10280*/  HMMA.16816.F32 R160, R4, R36, R96 ;  /* 0x0000002404a0723c */ /* 0x000fe20000001860 */
[----:B----4-:R-:W-:-:S07]  /*10290*/  FFMA.FTZ R2, R148, c[0x0][0x2d0], -R0 ;  /* 0x0000b40094027a23 */ /* 0x010fce0000010800 */
[C---:B------:R-:W-:Y:S01]  /*102a0*/  HMMA.16816.F32 R128, R4.reuse, R34, R84 ;  /* 0x000000220480723c */ /* 0x040fe20000001854 */
[----:B------:R4:W-:Y:S07]  /*102b0*/  MUFU.EX2 R156, R2 ;  /* 0x00000002009c7308 */ /* 0x0009ee0000000800 */
[C---:B------:R-:W-:Y:S01]  /*102c0*/  HMMA.16816.F32 R96, R4.reuse, R22, R68 ;  /* 0x000000160460723c */ /* 0x040fe20000001844 */
[----:B------:R-:W-:Y:S07]  /*102d0*/  LDSM.16.MT88.4 R20, [R188+0x3100] ;  /* 0x00310000bc14783b */ /* 0x000fee0000004200 */
[----:B------:R-:W-:Y:S01]  /*102e0*/  HMMA.16816.F32 R84, R4, R18, R60 ;  /* 0x000000120454723c */ /* 0x000fe2000000183c */
[----:B----4-:R-:W-:-:S04]  /*102f0*/  FFMA.FTZ R2, R149, c[0x0][0x2d0], -R0 ;  /* 0x0000b40095027a23 */ /* 0x010fc80000010800 */
[----:B------:R4:W1:Y:S03]  /*10300*/  MUFU.EX2 R103, R2 ;  /* 0x0000000200677308 */ /* 0x0008660000000800 */
[C---:B---3--:R-:W-:Y:S01]  /*10310*/  HMMA.16816.F32 R68, R4.reuse, R24, R116 ;  /* 0x000000180444723c */ /* 0x048fe20000001874 */
[----:B------:R-:W-:Y:S07]  /*10320*/  LDSM.16.MT88.4 R116, [R186+0x1900] ;  /* 0x00190000ba74783b */ /* 0x000fee0000004200 */
[----:B------:R-:W-:Y:S01]  /*10330*/  HMMA.16816.F32 R60, R4, R26, R124 ;  /* 0x0000001a043c723c */ /* 0x000fe2000000187c */
[----:B------:R-:W3:Y:S04]  /*10340*/  LDSM.16.MT88.4 R24, [R187+0x4900] ;  /* 0x00490000bb18783b */ /* 0x000ee80000004200 */
[----:B------:R-:W-:Y:S01]  /*10350*/  LDSM.16.MT88.4 R124, [R188+0x1900] ;  /* 0x00190000bc7c783b */ /* 0x000fe20000004200 */
[----:B----4-:R-:W-:-:S02]  /*10360*/  FFMA.FTZ R2, R214, c[0x0][0x2d0], -R8 ;  /* 0x0000b400d6027a23 */ /* 0x010fc40000010808 */
[C---:B------:R-:W-:Y:S01]  /*10370*/  HMMA.16816.F32 R168, R4.reuse, R42, R104 ;  /* 0x0000002a04a8723c */ /* 0x040fe20000001868 */
[----:B------:R-:W4:Y:S07]  /*10380*/  LDSM.16.MT88.4 R40, [R188+0x1100] ;  /* 0x00110000bc28783b */ /* 0x000f2e0000004200 */
[C---:B------:R-:W-:Y:S01]  /*10390*/  HMMA.16816.F32 R140, R4.reuse, R32, R88 ;  /* 0x00000020048c723c */ /* 0x040fe20000001858 */
[----:B------:R-:W-:Y:S07]  /*103a0*/  LDSM.16.MT88.4 R32, [R185+0x3100] ;  /* 0x00310000b920783b */ /* 0x000fee0000004200 */
[C---:B------:R-:W-:Y:S01]  /*103b0*/  HMMA.16816.F32 R152, R4.reuse, R38, R92 ;  /* 0x000000260498723c */ /* 0x040fe2000000185c */
[----:B------:R-:W2:Y:S07]  /*103c0*/  LDSM.16.MT88.4 R36, [R187+0x1100] ;  /* 0x00110000bb24783b */ /* 0x000eae0000004200 */
[C---:B------:R-:W-:Y:S01]  /*103d0*/  HMMA.16816.F32 R88, R4.reuse, R16, R64 ;  /* 0x000000100458723c */ /* 0x040fe20000001840 */
[----:B------:R-:W-:Y:S07]  /*103e0*/  LDSM.16.MT88.4 R16, [R187+0x3100] ;  /* 0x00310000bb10783b */ /* 0x000fee0000004200 */
[C---:B-1----:R-:W-:Y:S01]  /*103f0*/  HMMA.16816.F32 R64, R4.reuse, R28, R132 ;  /* 0x0000001c0440723c */ /* 0x042fe20000001884 */
[----:B------:R-:W-:Y:S07]  /*10400*/  LDSM.16.MT88.4 R132, [R187+0x1900] ;  /* 0x00190000bb84783b */ /* 0x000fee0000004200 */
[C---:B------:R-:W-:Y:S01]  /*10410*/  HMMA.16816.F32 R52, R4.reuse, R30, R136 ;  /* 0x0000001e0434723c */ /* 0x040fe20000001888 */
[----:B------:R-:W1:Y:S07]  /*10420*/  LDSM.16.MT88.4 R28, [R186+0x3100] ;  /* 0x00310000ba1c783b */ /* 0x000e6e0000004200 */
[C---:B------:R-:W-:Y:S08]  /*10430*/  HMMA.16816.F32 R72, R4.reuse, R12, R144 ;  /* 0x0000000c0448723c */ /* 0x040ff00000001890 */
[C---:B------:R-:W-:Y:S01]  /*10440*/  HMMA.16816.F32 R80, R4.reuse, R14, R164 ;  /* 0x0000000e0450723c */ /* 0x040fe200000018a4 */
[----:B------:R-:W1:Y:S07]  /*10450*/  LDSM.16.MT88.4 R12, [R185+0x5100] ;  /* 0x00510000b90c783b */ /* 0x000e6e0000004200 */
[C---:B---3--:R-:W-:Y:S08]  /*10460*/  HMMA.16816.F32 R104, R4.reuse, R24, R176 ;  /* 0x000000180468723c */ /* 0x048ff000000018b0 */
[----:B------:R-:W-:Y:S01]  /*10470*/  HMMA.16816.F32 R92, R4, R26, R196 ;  /* 0x0000001a045c723c */ /* 0x000fe200000018c4 */
[----:B------:R-:W3:Y:S06]  /*10480*/  LDSM.16.MT88.4 R24, [R186+0x5100] ;  /* 0x00510000ba18783b */ /* 0x000eec0000004200 */
[----:B------:R-:W-:-:S02]  /*10490*/  F2FP.PACK_AB R4, R159, R205 ;  /* 0x000000cd9f04723e */ /* 0x000fc400000000ff */
[----:B--2---:R-:W-:Y:S02]  /*104a0*/  F2FP.PACK_AB R6, R158, R204 ;  /* 0x000000cc9e06723e */ /* 0x004fe400000000ff */
[----:B------:R-:W-:Y:S02]  /*104b0*/  F2FP.PACK_AB R5, R102, R157 ;  /* 0x0000009d6605723e */ /* 0x000fe400000000ff */
[----:B------:R-:W-:-:S07]  /*104c0*/  F2FP.PACK_AB R7, R103, R156 ;  /* 0x0000009c6707723e */ /* 0x000fce00000000ff */
[C---:B------:R-:W-:Y:S08]  /*104d0*/  HMMA.16816.F32 R196, R4.reuse, R50, R180 ;  /* 0x0000003204c4723c */ /* 0x040ff000000018b4 */
[C---:B------:R-:W-:Y:S08]  /*104e0*/  HMMA.16816.F32 R180, R4.reuse, R44, R172 ;  /* 0x0000002c04b4723c */ /* 0x040ff000000018ac */
[C---:B------:R-:W-:Y:S08]  /*104f0*/  HMMA.16816.F32 R176, R4.reuse, R46, R168 ;  /* 0x0000002e04b0723c */ /* 0x040ff000000018a8 */
[C---:B----4-:R-:W-:Y:S08]  /*10500*/  HMMA.16816.F32 R172, R4.reuse, R40, R160 ;  /* 0x0000002804ac723c */ /* 0x050ff000000018a0 */
[C---:B------:R-:W-:Y:S01]  /*10510*/  HMMA.16816.F32 R164, R4.reuse, R42, R152 ;  /* 0x0000002a04a4723c */ /* 0x040fe20000001898 */
[----:B------:R-:W-:Y:S07]  /*10520*/  LDSM.16.MT88.4 R40, [R185+0x3900] ;  /* 0x00390000b928783b */ /* 0x000fee0000004200 */
[C---:B------:R-:W-:Y:S08]  /*10530*/  HMMA.16816.F32 R168, R4.reuse, R36, R140 ;  /* 0x0000002404a8723c */ /* 0x040ff0000000188c */
[C---:B------:R-:W-:Y:S08]  /*10540*/  HMMA.16816.F32 R160, R4.reuse, R38, R128 ;  /* 0x0000002604a0723c */ /* 0x040ff00000001880 */
[C---:B------:R-:W-:Y:S08]  /*10550*/  HMMA.16816.F32 R36, R4.reuse, R32, R120 ;  /* 0x000000200424723c */ /* 0x040ff00000001878 */
[C---:B------:R-:W-:Y:S08]  /*10560*/  HMMA.16816.F32 R152, R4.reuse, R34, R112 ;  /* 0x000000220498723c */ /* 0x040ff00000001870 */
[C---:B-1----:R-:W-:Y:S01]  /*10570*/  HMMA.16816.F32 R44, R4.reuse, R28, R108 ;  /* 0x0000001c042c723c */ /* 0x042fe2000000186c */
[----:B------:R-:W-:Y:S07]  /*10580*/  LDSM.16.MT88.4 R108, [R185+0x1900] ;  /* 0x00190000b96c783b */ /* 0x000fee0000004200 */
[C---:B------:R-:W-:Y:S08]  /*10590*/  HMMA.16816.F32 R148, R4.reuse, R30, R96 ;  /* 0x0000001e0494723c */ /* 0x040ff00000001860 */
[C---:B------:R-:W-:Y:S08]  /*105a0*/  HMMA.16816.F32 R140, R4.reuse, R16, R76 ;  /* 0x00000010048c723c */ /* 0x040ff0000000184c */
[C---:B------:R-:W-:Y:S01]  /*105b0*/  HMMA.16816.F32 R32, R4.reuse, R18, R56 ;  /* 0x000000120420723c */ /* 0x040fe20000001838 */
[----:B------:R-:W1:Y:S04]  /*105c0*/  LDSM.16.MT88.4 R16, [R188+0x5100] ;  /* 0x00510000bc10783b */ /* 0x000e680000004200 */
[----:B------:R-:W-:Y:S03]  /*105d0*/  LDSM.16.MT88.4 R56, [R188+0x3900] ;  /* 0x00390000bc38783b */ /* 0x000fe60000004200 */
[C---:B------:R-:W-:Y:S08]  /*105e0*/  HMMA.16816.F32 R68, R4.reuse, R12, R68 ;  /* 0x0000000c0444723c */ /* 0x040ff00000001844 */
[C---:B------:R-:W-:Y:S01]  /*105f0*/  HMMA.16816.F32 R28, R4.reuse, R14, R60 ;  /* 0x0000000e041c723c */ /* 0x040fe2000000183c */
[----:B------:R-:W2:Y:S07]  /*10600*/  LDSM.16.MT88.4 R12, [R187+0x5100] ;  /* 0x00510000bb0c783b */ /* 0x000eae0000004200 */
[C---:B------:R-:W-:Y:S01]  /*10610*/  HMMA.16816.F32 R84, R4.reuse, R22, R84 ;  /* 0x000000160454723c */ /* 0x040fe20000001854 */
[----:B------:R4:W-:Y:S07]  /*10620*/  MUFU.EX2 R22, R2 ;  /* 0x0000000200167308 */ /* 0x0009ee0000000800 */
[C---:B------:R-:W-:Y:S08]  /*10630*/  HMMA.16816.F32 R88, R4.reuse, R20, R88 ;  /* 0x000000140458723c */ /* 0x040ff00000001858 */
[C---:B---3--:R-:W-:Y:S01]  /*10640*/  HMMA.16816.F32 R76, R4.reuse, R24, R64 ;  /* 0x00000018044c723c */ /* 0x048fe20000001840 */
[--C-:B----4-:R-:W-:Y:S01]  /*10650*/  FFMA.FTZ R2, R212, c[0x0][0x2d0], -R8.reuse ;  /* 0x0000b400d4027a23 */ /* 0x110fe20000010808 */
[----:B------:R-:W-:Y:S03]  /*10660*/  LDSM.16.MT88.4 R64, [R187+0x3900] ;  /* 0x00390000bb40783b */ /* 0x000fe60000004200 */
[----:B------:R3:W4:Y:S03]  /*10670*/  MUFU.EX2 R21, R2 ;  /* 0x0000000200157308 */ /* 0x0007260000000800 */
[C---:B-1----:R-:W-:Y:S01]  /*10680*/  HMMA.16816.F32 R136, R4.reuse, R16, R72 ;  /* 0x000000100488723c */ /* 0x042fe20000001848 */
[----:B------:R-:W-:Y:S07]  /*10690*/  LDSM.16.MT88.4 R72, [R185+0x5900] ;  /* 0x00590000b948783b */ /* 0x000fee0000004200 */
[----:B------:R-:W-:Y:S01]  /*106a0*/  HMMA.16816.F32 R200, R4, R48, R200 ;  /* 0x0000003004c8723c */ /* 0x000fe200000018c8 */
[----:B------:R-:W-:Y:S01]  /*106b0*/  LDSM.16.MT88.4 R48, [R186+0x3900] ;  /* 0x00390000ba30783b */ /* 0x000fe20000004200 */
[----:B---3--:R-:W-:Y:S01]  /*106c0*/  FFMA.FTZ R2, R213, c[0x0][0x2d0], -R8 ;  /* 0x0000b400d5027a23 */ /* 0x008fe20000010808 */
[----:B----4-:R-:W-:-:S05]  /*106d0*/  F2FP.PACK_AB R96, R21, R22 ;  /* 0x000000161560723e */ /* 0x010fca00000000ff */
[C---:B--2---:R-:W-:Y:S01]  /*106e0*/  HMMA.16816.F32 R144, R4.reuse, R12, R104 ;  /* 0x0000000c0490723c */ /* 0x044fe20000001868 */
[----:B------:R1:W-:Y:S07]  /*106f0*/  MUFU.EX2 R23, R2 ;  /* 0x0000000200177308 */ /* 0x0003ee0000000800 */
[C---:B------:R-:W-:Y:S08]  /*10700*/  HMMA.16816.F32 R24, R4.reuse, R26, R52 ;  /* 0x0000001a0418723c */ /* 0x040ff00000001834 */
[C---:B------:R-:W-:Y:S01]  /*10710*/  HMMA.16816.F32 R16, R4.reuse, R18, R80 ;  /* 0x000000120410723c */ /* 0x040fe20000001850 */
[----:B-1----:R-:W-:Y:S01]  /*10720*/  FFMA.FTZ R2, R215, c[0x0][0x2d0], -R8 ;  /* 0x0000b400d7027a23 */ /* 0x002fe20000010808 */
[----:B------:R-:W-:Y:S03]  /*10730*/  LDSM.16.MT88.4 R80, [R186+0x5900] ;  /* 0x00590000ba50783b */ /* 0x000fe60000004200 */
[----:B------:R1:W2:Y:S03]  /*10740*/  MUFU.EX2 R20, R2 ;  /* 0x0000000200147308 */ /* 0x0002a60000000800 */
[----:B------:R-:W-:Y:S01]  /*10750*/  HMMA.16816.F32 R12, R4, R14, R92 ;  /* 0x0000000e040c723c */ /* 0x000fe2000000185c */
[----:B------:R-:W3:Y:S01]  /*10760*/  LDSM.16.MT88.4 R4, [R187+0x5900] ;  /* 0x00590000bb04783b */ /* 0x000ee20000004200 */
[----:B-1----:R-:W-:Y:S01]  /*10770*/  FFMA.FTZ R2, R208, c[0x0][0x2d0], -R0 ;  /* 0x0000b400d0027a23 */ /* 0x002fe20000010800 */
[----:B--2---:R-:W-:-:S03]  /*10780*/  F2FP.PACK_AB R98, R20, R23 ;  /* 0x000000171462723e */ /* 0x004fc600000000ff */
[----:B------:R1:W-:Y:S02]  /*10790*/  MUFU.EX2 R10, R2 ;  /* 0x00000002000a7308 */ /* 0x0003e40000000800 */
[----:B-1----:R-:W-:Y:S01]  /*107a0*/  FFMA.FTZ R2, R206, c[0x0][0x2d0], -R0 ;  /* 0x0000b400ce027a23 */ /* 0x002fe20000010800 */
[----:B------:R-:W-:-:S05]  /*107b0*/  IADD3 R206, R195, 0x800, RZ ;  /* 0x00000800c3ce7810 */ /* 0x000fca0007ffe0ff */
[----:B------:R1:W2:Y:S02]  /*107c0*/  MUFU.EX2 R8, R2 ;  /* 0x0000000200087308 */ /* 0x0002a40000000800 */
[--C-:B-1----:R-:W-:Y:S01]  /*107d0*/  FFMA.FTZ R2, R210, c[0x0][0x2d0], -R0.reuse ;  /* 0x0000b400d2027a23 */ /* 0x102fe20000010800 */
[----:B--2---:R-:W-:Y:S01]  /*107e0*/  F2FP.PACK_AB R97, R8, R10 ;  /* 0x0000000a0861723e */ /* 0x004fe200000000ff */
[----:B------:R-:W-:-:S04]  /*107f0*/  FFMA.FTZ R0, R211, c[0x0][0x2d0], -R0 ;  /* 0x0000b400d3007a23 */ /* 0x000fc80000010800 */
[----:B------:R-:W-:Y:S08]  /*10800*/  MUFU.EX2 R11, R2 ;  /* 0x00000002000b7308 */ /* 0x000ff00000000800 */
[----:B------:R1:W2:Y:S02]  /*10810*/  MUFU.EX2 R9, R0 ;  /* 0x0000000000097308 */ /* 0x0002a40000000800 */
[----:B-1----:R-:W-:Y:S01]  /*10820*/  FADD.FTZ R0, R241, R234 ;  /* 0x000000eaf1007221 */ /* 0x002fe20000010000 */
[----:B--2---:R-:W-:-:S03]  /*10830*/  F2FP.PACK_AB R99, R9, R11 ;  /* 0x0000000b0963723e */ /* 0x004fc600000000ff */
[----:B------:R-:W-:Y:S02]  /*10840*/  FADD.FTZ R2, R227, R0 ;  /* 0x00000000e3027221 */ /* 0x000fe40000010000 */
[----:B------:R-:W-:Y:S02]  /*10850*/  FADD.FTZ R0, R226, R3 ;  /* 0x00000003e2007221 */ /* 0x000fe40000010000 */
[----:B------:R-:W-:Y:S01]  /*10860*/  FADD.FTZ R2, R235, R2 ;  /* 0x00000002eb027221 */ /* 0x000fe20000010000 */
[----:B------:R-:W-:Y:S01]  /*10870*/  HMMA.16816.F32 R52, R96, R56, R88 ;  /* 0x000000386034723c */ /* 0x000fe20000001858 */
[----:B------:R-:W-:Y:S01]  /*10880*/  FADD.FTZ R0, R225, R0 ;  /* 0x00000000e1007221 */ /* 0x000fe20000010000 */
[----:B------:R-:W1:Y:S01]  /*10890*/  LDSM.16.MT88.4 R88, [R188+0x5900] ;  /* 0x00590000bc58783b */ /* 0x000e620000004200 */
[----:B------:R-:W-:Y:S02]  /*108a0*/  FADD.FTZ R2, R223, R2 ;  /* 0x00000002df027221 */ /* 0x000fe40000010000 */
[----:B------:R-:W-:-:S02]  /*108b0*/  FADD.FTZ R0, R219, R0 ;  /* 0x00000000db007221 */ /* 0x000fc40000010000 */
[----:B------:R-:W-:Y:S01]  /*108c0*/  FADD.FTZ R2, R221, R2 ;  /* 0x00000002dd027221 */ /* 0x000fe20000010000 */
[C---:B---3--:R-:W-:Y:S01]  /*108d0*/  HMMA.16816.F32 R92, R96.reuse, R4, R144 ;  /* 0x00000004605c723c */ /* 0x048fe20000001890 */
[----:B------:R-:W-:Y:S02]  /*108e0*/  FADD.FTZ R0, R217, R0 ;  /* 0x00000000d9007221 */ /* 0x000fe40000010000 */
[----:B------:R-:W-:Y:S02]  /*108f0*/  FADD.FTZ R2, R222, R2 ;  /* 0x00000002de027221 */ /* 0x000fe40000010000 */
[----:B------:R-:W-:Y:S02]  /*10900*/  FADD.FTZ R0, R218, R0 ;  /* 0x00000000da007221 */ /* 0x000fe40000010000 */
[----:B------:R-:W-:Y:S01]  /*10910*/  FADD.FTZ R2, R220, R2 ;  /* 0x00000002dc027221 */ /* 0x000fe20000010000 */
[----:B------:R-:W-:Y:S01]  /*10920*/  HMMA.16816.F32 R56, R96, R58, R84 ;  /* 0x0000003a6038723c */ /* 0x000fe20000001854 */
[----:B------:R-:W-:-:S02]  /*10930*/  FADD.FTZ R0, R216, R0 ;  /* 0x00000000d8007221 */ /* 0x000fc40000010000 */
[----:B------:R-:W-:Y:S01]  /*10940*/  FADD.FTZ R2, R205, R2 ;  /* 0x00000002cd027221 */ /* 0x000fe20000010000 */
[----:B------:R-:W-:Y:S01]  /*10950*/  IADD3 R205, R195, 0x1000, RZ ;  /* 0x00001000c3cd7810 */ /* 0x000fe20007ffe0ff */
[----:B------:R-:W-:Y:S02]  /*10960*/  FADD.FTZ R0, R157, R0 ;  /* 0x000000009d007221 */ /* 0x000fe40000010000 */
[----:B------:R-:W-:Y:S01]  /*10970*/  FADD.FTZ R2, R159, R2 ;  /* 0x000000029f027221 */ /* 0x000fe20000010000 */
[----:B------:R-:W-:Y:S01]  /*10980*/  HMMA.16816.F32 R104, R96, R108, R200 ;  /* 0x0000006c6068723c */ /* 0x000fe200000018c8 */
[----:B------:R-:W-:Y:S02]  /*10990*/  FADD.FTZ R0, R102, R0 ;  /* 0x0000000066007221 */ /* 0x000fe40000010000 */
[----:B------:R-:W-:-:S04]  /*109a0*/  @P4 IMAD.HI.U32 R3, R244, c[0x0][0x2c8], RZ ;  /* 0x0000b200f4034a27 */ /* 0x000fc800078e00ff */
[----:B------:R-:W-:Y:S01]  /*109b0*/  FADD.FTZ R2, R204, R2 ;  /* 0x00000002cc027221 */ /* 0x000fe20000010000 */
[----:B------:R-:W-:Y:S01]  /*109c0*/  @P4 SHF.R.U32.HI R244, RZ, c[0x0][0x2cc], R3 ;  /* 0x0000b300fff44a19 */ /* 0x000fe20000011603 */
[----:B------:R-:W-:Y:S01]  /*109d0*/  FADD.FTZ R0, R156, R0 ;  /* 0x000000009c007221 */ /* 0x000fe20000010000 */
[C---:B------:R-:W-:Y:S01]  /*109e0*/  HMMA.16816.F32 R112, R96.reuse, R116, R180 ;  /* 0x000000746070723c */ /* 0x040fe200000018b4 */
[----:B------:R-:W-:Y:S01]  /*109f0*/  FADD.FTZ R3, R158, R2 ;  /* 0x000000029e037221 */ /* 0x000fe20000010000 */
[----:B------:R-:W-:Y:S01]  /*10a00*/  IADD3 R204, R195, 0x1800, RZ ;  /* 0x00001800c3cc7810 */ /* 0x000fe20007ffe0ff */
[----:B------:R-:W-:Y:S01]  /*10a10*/  FADD.FTZ R2, R103, R0 ;  /* 0x0000000067027221 */ /* 0x000fe20000010000 */
[----:B------:R-:W-:Y:S01]  /*10a20*/  IADD3 R0, R244, R232, -R242 ;  /* 0x000000e8f4007210 */ /* 0x000fe20007ffe8f2 */
[----:B------:R-:W-:Y:S01]  /*10a30*/  FADD.FTZ R4, R22, R3 ;  /* 0x0000000316047221 */ /* 0x000fe20000010000 */
[----:B------:R-:W-:Y:S01]  /*10a40*/  IADD3 R203, R195, 0x2000, RZ ;  /* 0x00002000c3cb7810 */ /* 0x000fe20007ffe0ff */
[----:B------:R-:W-:Y:S01]  /*10a50*/  FADD.FTZ R3, R10, R2 ;  /* 0x000000020a037221 */ /* 0x000fe20000010000 */
[----:B------:R-:W-:Y:S01]  /*10a60*/  SHF.R.S32.HI R2, RZ, 0x1f, R0 ;  /* 0x0000001fff027819 */ /* 0x000fe20000011400 */
[----:B------:R-:W-:Y:S01]  /*10a70*/  FADD.FTZ R4, R21, R4 ;  /* 0x0000000415047221 */ /* 0x000fe20000010000 */
[C---:B------:R-:W-:Y:S01]  /*10a80*/  HMMA.16816.F32 R120, R96.reuse, R124, R172 ;  /* 0x0000007c6078723c */ /* 0x040fe200000018ac */
[----:B------:R-:W-:Y:S01]  /*10a90*/  FADD.FTZ R3, R8, R3 ;  /* 0x0000000308037221 */ /* 0x000fe20000010000 */
[----:B------:R-:W-:Y:S01]  /*10aa0*/  LEA.HI R0, R2, R0, RZ, 0x6 ;  /* 0x0000000002007211 */ /* 0x000fe200078f30ff */
[----:B------:R-:W-:Y:S01]  /*10ab0*/  FADD.FTZ R222, R23, R4 ;  /* 0x0000000417de7221 */ /* 0x000fe20000010000 */
[----:B------:R-:W-:Y:S01]  /*10ac0*/  IADD3 R202, R195, 0x2800, RZ ;  /* 0x00002800c3ca7810 */ /* 0x000fe20007ffe0ff */
[----:B------:R-:W-:Y:S01]  /*10ad0*/  FADD.FTZ R223, R11, R3 ;  /* 0x000000030bdf7221 */ /* 0x000fe20000010000 */
[----:B------:R-:W-:Y:S01]  /*10ae0*/  SHF.R.S32.HI R0, RZ, 0x6, R0 ;  /* 0x00000006ff007819 */ /* 0x000fe20000011400 */
[----:B------:R-:W-:Y:S01]  /*10af0*/  FADD.FTZ R222, R20, R222 ;  /* 0x000000de14de7221 */ /* 0x000fe20000010000 */
[----:B------:R-:W-:Y:S01]  /*10b00*/  HMMA.16816.F32 R128, R96, R132, R168 ;  /* 0x000000846080723c */ /* 0x000fe200000018a8 */
[----:B------:R-:W-:Y:S01]  /*10b10*/  FADD.FTZ R223, R9, R223 ;  /* 0x000000df09df7221 */ /* 0x000fe20000010000 */
[----:B------:R-:W-:-:S02]  /*10b20*/  IMNMX R234, RZ, R0, !PT ;  /* 0x00000000ffea7217 */ /* 0x000fc40007800200 */
[----:B------:R-:W-:Y:S02]  /*10b30*/  IADD3 R201, R195, 0x3000, RZ ;  /* 0x00003000c3c97810 */ /* 0x000fe40007ffe0ff */
[----:B------:R-:W-:Y:S02]  /*10b40*/  ISETP.GE.AND P0, PT, R207, R234, PT ;  /* 0x000000eacf00720c */ /* 0x000fe40003f06270 */
[----:B------:R-:W-:Y:S01]  /*10b50*/  HMMA.16816.F32 R36, R96, R40, R36 ;  /* 0x000000286024723c */ /* 0x000fe20000001824 */
[----:B------:R-:W-:-:S07]  /*10b60*/  IADD3 R200, R195, 0x3800, RZ ;  /* 0x00003800c3c87810 */ /* 0x000fce0007ffe0ff */
[C---:B------:R-:W-:Y:S08]  /*10b70*/  HMMA.16816.F32 R44, R96.reuse, R48, R44 ;  /* 0x00000030602c723c */ /* 0x040ff0000000182c */
[C---:B------:R-:W-:Y:S08]  /*10b80*/  HMMA.16816.F32 R60, R96.reuse, R64, R140 ;  /* 0x00000040603c723c */ /* 0x040ff0000000188c */
[C---:B------:R-:W-:Y:S08]  /*10b90*/  HMMA.16816.F32 R68, R96.reuse, R72, R68 ;  /* 0x000000486044723c */ /* 0x040ff00000001844 */
[C---:B------:R-:W-:Y:S08]  /*10ba0*/  HMMA.16816.F32 R76, R96.reuse, R80, R76 ;  /* 0x00000050604c723c */ /* 0x040ff0000000184c */
[C---:B-1----:R-:W-:Y:S08]  /*10bb0*/  HMMA.16816.F32 R84, R96.reuse, R88, R136 ;  /* 0x000000586054723c */ /* 0x042ff00000001888 */
[C---:B------:R-:W-:Y:S07]  /*10bc0*/  HMMA.16816.F32 R108, R96.reuse, R110, R196 ;  /* 0x0000006e606c723c */ /* 0x040fee00000018c4 */
[C---:B------:R-:W-:Y:S01]  /*10bd0*/  IADD3 R199, R195.reuse, 0x4000, RZ ;  /* 0x00004000c3c77810 */ /* 0x040fe20007ffe0ff */
[----:B------:R-:W-:Y:S01]  /*10be0*/  HMMA.16816.F32 R116, R96, R118, R176 ;  /* 0x000000766074723c */ /* 0x000fe200000018b0 */
[----:B------:R-:W-:-:S02]  /*10bf0*/  IADD3 R198, R195, 0x4800, RZ ;  /* 0x00004800c3c67810 */ /* 0x000fc40007ffe0ff */
[C---:B------:R-:W-:Y:S02]  /*10c00*/  IADD3 R197, R195.reuse, 0x5000, RZ ;  /* 0x00005000c3c57810 */ /* 0x040fe40007ffe0ff */
[----:B------:R-:W-:-:S03]  /*10c10*/  IADD3 R196, R195, 0x5800, RZ ;  /* 0x00005800c3c47810 */ /* 0x000fc60007ffe0ff */
        /* <DEDUP_REMOVED lines=10> */
[----:B------:R-:W-:Y:S01]  /*10cc0*/  IADD3 RZ, P0, R228, 0x80, RZ ;  /* 0x00000080e4ff7810 */ /* 0x000fe20007f1e0ff */
[----:B------:R-:W-:Y:S01]  /*10cd0*/  IMAD.MOV.U32 R102, RZ, RZ, R100 ;  /* 0x000000ffff667224 */ /* 0x000fe200078e0064 */
[----:B------:R-:W-:Y:S01]  /*10ce0*/  IADD3 R224, P1, R236, 0x40, RZ ;  /* 0x00000040ece07810 */ /* 0x000fe20007f3e0ff */
[----:B------:R-:W-:Y:S01]  /*10cf0*/  IMAD.MOV.U32 R3, RZ, RZ, R101 ;  /* 0x000000ffff037224 */ /* 0x000fe200078e0065 */
[----:B------:R-:W-:Y:S01]  /*10d00*/  IADD3 R226, P2, R228, 0x40, RZ ;  /* 0x00000040e4e27810 */ /* 0x000fe20007f5e0ff */
[----:B------:R-:W-:Y:S01]  /*10d10*/  IMAD.X R227, RZ, RZ, R231, P0 ;  /* 0x000000ffffe37224 */ /* 0x000fe200000e06e7 */
[----:B------:R-:W-:Y:S01]  /*10d20*/  IADD3 R221, P0, R236, 0x80, RZ ;  /* 0x00000080ecdd7810 */ /* 0x000fe20007f1e0ff */
[----:B------:R-:W-:Y:S01]  /*10d30*/  IMAD.MOV.U32 R241, RZ, RZ, c[0x0][0x208] ;  /* 0x00008200fff17624 */ /* 0x000fe200078e00ff */
[----:B------:R-:W-:Y:S01]  /*10d40*/  MOV R208, R207 ;  /* 0x000000cf00d07202 */ /* 0x000fe20000000f00 */
[----:B------:R-:W-:Y:S01]  /*10d50*/  @P4 IMAD.HI.U32 R235, R238, c[0x0][0x2c8], RZ ;  /* 0x0000b200eeeb4a27 */ /* 0x000fe200078e00ff */
[----:B------:R-:W-:-:S02]  /*10d60*/  IADD3 R220, R228, 0x80, RZ ;  /* 0x00000080e4dc7810 */ /* 0x000fc40007ffe0ff */
[----:B------:R-:W-:Y:S01]  /*10d70*/  MOV R248, c[0x0][0x20c] ;  /* 0x0000830000f87a02 */ /* 0x000fe20000000f00 */
[----:B------:R-:W-:Y:S01]  /*10d80*/  IMAD.MOV.U32 R244, RZ, RZ, -0x40 ;  /* 0xffffffc0fff47424 */ /* 0x000fe200078e00ff */
[----:B------:R-:W-:Y:S01]  /*10d90*/  IADD3.X R225, RZ, R231, RZ, P2, !PT ;  /* 0x000000e7ffe17210 */ /* 0x000fe200017fe4ff */
[----:B------:R-:W-:Y:S01]  /*10da0*/  IMAD.X R219, RZ, RZ, R233, P1 ;  /* 0x000000ffffdb7224 */ /* 0x000fe200008e06e9 */
[----:B------:R-:W-:Y:S02]  /*10db0*/  IADD3.X R218, RZ, R233, RZ, P0, !PT ;  /* 0x000000e9ffda7210 */ /* 0x000fe400007fe4ff */
.L_x_615:
[----:B------:R-:W-:Y:S01]  /*10dc0*/  ISETP.GE.AND P0, PT, R208, RZ, PT ;  /* 0x000000ffd000720c */ /* 0x000fe20003f06270 */
[----:B------:R-:W-:Y:S04]  /*10dd0*/  DEPBAR.LE SB0, 0x0 ;  /* 0x000080000000791a */ /* 0x000fe80000000000 */
[----:B------:R-:W-:Y:S01]  /*10de0*/  BAR.SYNC.DEFER_BLOCKING 0x0 ;  /* 0x0000000000007b1d */ /* 0x000fe20000010000 */
[----:B------:R-:W-:Y:S02]  /*10df0*/  ISETP.NE.AND P4, PT, R240, RZ, PT ;  /* 0x000000fff000720c */ /* 0x000fe40003f85270 */
[----:B------:R-:W-:Y:S05]  /*10e00*/  ISETP.NE.AND P3, PT, R249, 0x1, PT ;  /* 0x00000001f900780c */ /* 0x000fea0003f65270 */
[----:B------:R-:W-:Y:S01]  /*10e10*/  @P0 SHF.R.S32.HI R0, RZ, 0x1f, R208 ;  /* 0x0000001fff000819 */ /* 0x000fe200000114d0 */
[----:B------:R-:W-:Y:S04]  /*10e20*/  @P0 IMAD.WIDE.U32 R4, R208, c[0x0][0x208], RZ ;  /* 0x00008200d0040a25 */ /* 0x000fe800078e00ff */
[----:B------:R-:W-:Y:S01]  /*10e30*/  @P0 IMAD R0, R0, c[0x0][0x208], RZ ;  /* 0x0000820000000a24 */ /* 0x000fe200078e02ff */
[----:B------:R-:W-:Y:S03]  /*10e40*/  @P0 SHF.L.U32 R2, R4, 0x6, RZ ;  /* 0x0000000604020819 */ /* 0x000fe600000006ff */
[----:B------:R-:W-:Y:S05]  /*10e50*/  @P0 IMAD R0, R208, c[0x0][0x20c], R0 ;  /* 0x00008300d0000a24 */ /* 0x000fea00078e0200 */
[----:B------:R-:W-:Y:S02]  /*10e60*/  @P0 IADD3 R0, R5, R0, RZ ;  /* 0x0000000005000210 */ /* 0x000fe40007ffe0ff */
[----:B------:R-:W-:Y:S01]  /*10e70*/  @P0 IADD3 R5, P1, R2, R236, RZ ;  /* 0x000000ec02050210 */ /* 0x000fe20007f3e0ff */
[----:B------:R-:W-:Y:S01]  /*10e80*/  LDSM.16.M88.4 R32, [R191+0xc100] ;  /* 0x00c10000bf20783b */ /* 0x000fe20000000200 */
[----:B------:R-:W-:Y:S02]  /*10e90*/  @P0 SHF.L.U64.HI R0, R4, 0x6, R0 ;  /* 0x0000000604000819 */ /* 0x000fe40000010200 */
[C---:B------:R-:W-:Y:S02]  /*10ea0*/  @P0 LEA R30, P2, R5.reuse, c[0x0][0x1f8], 0x1 ;  /* 0x00007e00051e0a11 */ /* 0x040fe400078408ff */
[----:B------:R-:W-:Y:S02]  /*10eb0*/  @P0 IADD3.X R4, R0, R233, RZ, P1, !PT ;  /* 0x000000e900040210 */ /* 0x000fe40000ffe4ff */
[----:B------:R-:W-:Y:S01]  /*10ec0*/  @P0 IADD3 R6, P1, R2, R224, RZ ;  /* 0x000000e002060210 */ /* 0x000fe20007f3e0ff */
[----:B------:R-:W1:Y:S01]  /*10ed0*/  LDSM.16.M88.4 R8, [R184+0x6100] ;  /* 0x00610000b808783b */ /* 0x000e620000000200 */
[----:B------:R-:W-:Y:S02]  /*10ee0*/  @P0 LEA.HI.X R31, R5, c[0x0][0x1fc], R4, 0x1, P2 ;  /* 0x00007f00051f0a11 */ /* 0x000fe400010f0c04 */
[----:B------:R-:W-:Y:S02]  /*10ef0*/  @P0 LEA R22, P2, R6, c[0x0][0x1f8], 0x1 ;  /* 0x00007e0006160a11 */ /* 0x000fe400078408ff */
[----:B------:R-:W-:Y:S02]  /*10f00*/  @P0 IADD3.X R5, R0, R219, RZ, P1, !PT ;  /* 0x000000db00050210 */ /* 0x000fe40000ffe4ff */
[C---:B------:R-:W-:Y:S01]  /*10f10*/  @P0 LEA R4, P1, R241.reuse, R2, 0x5 ;  /* 0x00000002f1040211 */ /* 0x040fe200078228ff */
[----:B------:R-:W2:Y:S01]  /*10f20*/  LDSM.16.M88.4 R16, [R184+0x6900] ;  /* 0x00690000b810783b */ /* 0x000ea20000000200 */
[----:B------:R-:W-:Y:S02]  /*10f30*/  @P0 LEA.HI.X R23, R6, c[0x0][0x1fc], R5, 0x1, P2 ;  /* 0x00007f0006170a11 */ /* 0x000fe400010f0c05 */
[----:B------:R-:W-:Y:S02]  /*10f40*/  @P0 IADD3 R5, P2, R2, R221, RZ ;  /* 0x000000dd02050210 */ /* 0x000fe40007f5e0ff */
[----:B------:R-:W-:Y:S02]  /*10f50*/  @P0 LEA.HI.X R2, R241, R0, R248, 0x5, P1 ;  /* 0x00000000f1020211 */ /* 0x000fe400008f2cf8 */
[----:B------:R-:W-:Y:S01]  /*10f60*/  @P0 IADD3.X R0, R0, R218, RZ, P2, !PT ;  /* 0x000000da00000210 */ /* 0x000fe200017fe4ff */
[----:B------:R-:W3:Y:S01]  /*10f70*/  LDSM.16.M88.4 R24, [R184+0x7100] ;  /* 0x00710000b818783b */ /* 0x000ee20000000200 */
[C---:B------:R-:W-:Y:S02]  /*10f80*/  @P0 LEA R14, P2, R5.reuse, c[0x0][0x1f8], 0x1 ;  /* 0x00007e00050e0a11 */ /* 0x040fe400078408ff */
[----:B------:R-:W-:Y:S02]  /*10f90*/  @P0 IADD3 R6, P1, R4, R236, RZ ;  /* 0x000000ec04060210 */ /* 0x000fe40007f3e0ff */
[----:B------:R-:W-:Y:S02]  /*10fa0*/  @P0 LEA.HI.X R15, R5, c[0x0][0x1fc], R0, 0x1, P2 ;  /* 0x00007f00050f0a11 */ /* 0x000fe400010f0c00 */
[----:B------:R-:W-:Y:S01]  /*10fb0*/  @P0 IADD3.X R7, R2, R233, RZ, P1, !PT ;  /* 0x000000e902070210 */ /* 0x000fe20000ffe4ff */
[----:B------:R-:W4:Y:S01]  /*10fc0*/  LDSM.16.M88.4 R136, [R184+0x7900] ;  /* 0x00790000b888783b */ /* 0x000f220000000200 */
[----:B------:R-:W-:Y:S02]  /*10fd0*/  @P0 LEA R28, P1, R6, c[0x0][0x1f8], 0x1 ;  /* 0x00007e00061c0a11 */ /* 0x000fe400078208ff */
[----:B------:R-:W-:Y:S02]  /*10fe0*/  @P0 IADD3 R0, P2, R4, R224, RZ ;  /* 0x000000e004000210 */ /* 0x000fe40007f5e0ff */
[----:B------:R-:W-:Y:S02]  /*10ff0*/  @P0 LEA.HI.X R29, R6, c[0x0][0x1fc], R7, 0x1, P1 ;  /* 0x00007f00061d0a11 */ /* 0x000fe400008f0c07 */
[----:B------:R-:W-:Y:S01]  /*11000*/  @P0 IADD3.X R5, R2, R219, RZ, P2, !PT ;  /* 0x000000db02050210 */ /* 0x000fe200017fe4ff */
[----:B------:R-:W-:Y:S01]  /*11010*/  LDSM.16.M88.4 R140, [R192+0xc100] ;  /* 0x00c10000c08c783b */ /* 0x000fe20000000200 */
[----:B------:R-:W-:Y:S02]  /*11020*/  @P0 LEA R20, P2, R0, c[0x0][0x1f8], 0x1 ;  /* 0x00007e0000140a11 */ /* 0x000fe400078408ff */
[----:B------:R-:W-:Y:S02]  /*11030*/  @P0 IADD3 R4, P1, R4, R221, RZ ;  /* 0x000000dd04040210 */ /* 0x000fe40007f3e0ff */
[----:B------:R-:W-:Y:S02]  /*11040*/  @P0 LEA.HI.X R21, R0, c[0x0][0x1fc], R5, 0x1, P2 ;  /* 0x00007f0000150a11 */ /* 0x000fe400010f0c05 */
[----:B------:R-:W-:Y:S01]  /*11050*/  @P0 IADD3.X R2, R2, R218, RZ, P1, !PT ;  /* 0x000000da02020210 */ /* 0x000fe20000ffe4ff */
[----:B------:R-:W5:Y:S01]  /*11060*/  LDSM.16.M88.4 R144, [R195] ;  /* 0x00000000c390783b */ /* 0x000f620000000200 */
[C---:B------:R-:W-:Y:S02]  /*11070*/  @P0 LEA R12, P1, R4.reuse, c[0x0][0x1f8], 0x1 ;  /* 0x00007e00040c0a11 */ /* 0x040fe400078208ff */
[----:B------:R-:W-:Y:S02]  /*11080*/  MOV R0, R238 ;  /* 0x000000ee00007202 */ /* 0x000fe40000000f00 */
[----:B------:R-:W-:Y:S02]  /*11090*/  @P0 LEA.HI.X R13, R4, c[0x0][0x1fc], R2, 0x1, P1 ;  /* 0x00007f00040d0a11 */ /* 0x000fe400008f0c02 */
[C---:B-1----:R-:W-:Y:S01]  /*110a0*/  HMMA.16816.F32 R4, R32.reuse, R8, RZ ;  /* 0x000000082004723c */ /* 0x042fe200000018ff */
[----:B------:R-:W1:Y:S02]  /*110b0*/  LDSM.16.M88.4 R148, [R206] ;  /* 0x00000000ce94783b */ /* 0x000e640000000200 */
[----:B------:R-:W-:Y:S05]  /*110c0*/  @P3 SHF.R.U32.HI R0, RZ, c[0x0][0x2cc], R235 ;  /* 0x0000b300ff003a19 */ /* 0x000fea00000116eb */
[C---:B------:R-:W-:Y:S01]  /*110d0*/  HMMA.16816.F32 R8, R32.reuse, R10, RZ ;  /* 0x0000000a2008723c */ /* 0x040fe200000018ff */
[----:B------:R-:W1:Y:S08]  /*110e0*/  LDSM.16.M88.4 R152, [R205] ;  /* 0x00000000cd98783b */ /* 0x000e700000000200 */
[----:B------:R-:W1:Y:S08]  /*110f0*/  LDSM.16.M88.4 R156, [R204] ;  /* 0x00000000cc9c783b */ /* 0x000e700000000200 */
[----:B------:R-:W-:Y:S01]  /*11100*/  @!PT LDS RZ, [RZ] ;  /* 0x00000000fffff984 */ /* 0x000fe20000000800 */
[----:B------:R-:W-:Y:S01]  /*11110*/  @!PT LDS RZ, [RZ] ;  /* 0x00000000fffff984 */ /* 0x000fe20000000800 */
[----:B------:R-:W-:Y:S01]  /*11120*/  @!PT LDS RZ, [RZ] ;  /* 0x00000000fffff984 */ /* 0x000fe20000000800 */
[----:B------:R4:W-:Y:S08]  /*11130*/  @P0 LDGSTS.E.BYPASS.LTC128B.128 [R209+0x100], [R30.64], !P5 ;  /* 0x001000001ed10fae */ /* 0x0009f0000e901d46 */
[----:B------:R3:W-:Y:S08]  /*11140*/  @P0 LDGSTS.E.BYPASS.LTC128B.128 [R209+0x2100], [R22.64], !P6 ;  /* 0x0210000016d10fae */ /* 0x0007f0000f101d46 */
[----:B------:R2:W-:Y:S08]  /*11150*/  @P0 LDGSTS.E.BYPASS.LTC128B.128 [R209+0x4100], [R14.64], !P4 ;  /* 0x041000000ed10fae */ /* 0x0005f0000e101d46 */
[----:B------:R4:W-:Y:S08]  /*11160*/  @P0 LDGSTS.E.BYPASS.LTC128B.128 [R209+0x1100], [R28.64], !P5 ;  /* 0x011000001cd10fae */ /* 0x0009f0000e901d46 */
[----:B------:R3:W-:Y:S08]  /*11170*/  @P0 LDGSTS.E.BYPASS.LTC128B.128 [R209+0x3100], [R20.64], !P6 ;  /* 0x0310000014d10fae */ /* 0x0007f0000f101d46 */
[----:B------:R2:W-:Y:S08]  /*11180*/  @P0 LDGSTS.E.BYPASS.LTC128B.128 [R209+0x5100], [R12.64], !P4 ;  /* 0x051000000cd10fae */ /* 0x0005f0000e101d46 */
[----:B------:R-:W-:Y:S08]  /*11190*/  LDSM.16.M88.4 R160, [R194+0xc100] ;  /* 0x00c10000c2a0783b */ /* 0x000ff00000000200 */
[----:B------:R-:W0:Y:S08]  /*111a0*/  LDGDEPBAR ;  /* 0x00000000000079af */ /* 0x000e300000000000 */
[----:B------:R-:W1:Y:S01]  /*111b0*/  LDSM.16.M88.4 R164, [R190+0x6100] ;  /* 0x00610000bea4783b */ /* 0x000e620000000200 */
[C---:B--2---:R-:W-:Y:S07]  /*111c0*/  HMMA.16816.F32 R12, R32.reuse, R16, RZ ;  /* 0x00000010200c723c */ /* 0x044fee00000018ff */
[----:B------:R-:W-:Y:S01]  /*111d0*/  LDSM.16.M88.4 R168, [R190+0x7100] ;  /* 0x00710000bea8783b */ /* 0x000fe20000000200 */
[C---:B------:R-:W-:Y:S07]  /*111e0*/  HMMA.16816.F32 R16, R32.reuse, R18, RZ ;  /* 0x000000122010723c */ /* 0x040fee00000018ff */
[----:B------:R-:W-:Y:S01]  /*111f0*/  LDSM.16.M88.4 R172, [R190+0x7900] ;  /* 0x00790000beac783b */ /* 0x000fe20000000200 */
[C---:B---3--:R-:W-:Y:S07]  /*11200*/  HMMA.16816.F32 R20, R32.reuse, R24, RZ ;  /* 0x000000182014723c */ /* 0x048fee00000018ff */
[----:B------:R-:W-:Y:S01]  /*11210*/  LDSM.16.M88.4 R176, [R193+0xc100] ;  /* 0x00c10000c1b0783b */ /* 0x000fe20000000200 */
[C---:B------:R-:W-:Y:S07]  /*11220*/  HMMA.16816.F32 R24, R32.reuse, R26, RZ ;  /* 0x0000001a2018723c */ /* 0x040fee00000018ff */
[----:B------:R-:W-:Y:S01]  /*11230*/  LDSM.16.M88.4 R180, [R189] ;  /* 0x00000000bdb4783b */ /* 0x000fe20000000200 */
[C---:B----4-:R-:W-:Y:S07]  /*11240*/  HMMA.16816.F32 R28, R32.reuse, R136, RZ ;  /* 0x00000088201c723c */ /* 0x050fee00000018ff */
[----:B------:R-:W-:Y:S01]  /*11250*/  SHFL.IDX PT, R2, R0, RZ, 0x1c1f ;  /* 0x001c1fff00027589 */ /* 0x000fe200000e0000 */
[----:B------:R-:W-:Y:S07]  /*11260*/  HMMA.16816.F32 R32, R32, R138, RZ ;  /* 0x0000008a2020723c */ /* 0x000fee00000018ff */
[----:B------:R-:W2:Y:S01]  /*11270*/  LDSM.16.M88.4 R136, [R190+0x6900] ;  /* 0x00690000be88783b */ /* 0x000ea20000000200 */
[C---:B-----5:R-:W-:Y:S08]  /*11280*/  HMMA.16816.F32 R4, R140.reuse, R144, R4 ;  /* 0x000000908c04723c */ /* 0x060ff00000001804 */
[C---:B------:R-:W-:Y:S01]  /*11290*/  HMMA.16816.F32 R8, R140.reuse, R146, R8 ;  /* 0x000000928c08723c */ /* 0x040fe20000001808 */
[----:B------:R-:W-:Y:S07]  /*112a0*/  LDSM.16.M88.4 R144, [R189+0x1000] ;  /* 0x00100000bd90783b */ /* 0x000fee0000000200 */
[C---:B-1----:R-:W-:Y:S08]  /*112b0*/  HMMA.16816.F32 R12, R140.reuse, R148, R12 ;  /* 0x000000948c0c723c */ /* 0x042ff0000000180c */
[C---:B------:R-:W-:Y:S01]  /*112c0*/  HMMA.16816.F32 R16, R140.reuse, R150, R16 ;  /* 0x000000968c10723c */ /* 0x040fe20000001810 */
[----:B------:R-:W-:Y:S07]  /*112d0*/  LDSM.16.M88.4 R148, [R189+0x1800] ;  /* 0x00180000bd94783b */ /* 0x000fee0000000200 */
[C---:B------:R-:W-:Y:S08]  /*112e0*/  HMMA.16816.F32 R20, R140.reuse, R152, R20 ;  /* 0x000000988c14723c */ /* 0x040ff00000001814 */
[C---:B------:R-:W-:Y:S01]  /*112f0*/  HMMA.16816.F32 R24, R140.reuse, R154, R24 ;  /* 0x0000009a8c18723c */ /* 0x040fe20000001818 */
[----:B------:R-:W-:Y:S07]  /*11300*/  LDSM.16.M88.4 R152, [R191+0x10100] ;  /* 0x01010000bf98783b */ /* 0x000fee0000000200 */
[C---:B------:R-:W-:Y:S08]  /*11310*/  HMMA.16816.F32 R28, R140.reuse, R156, R28 ;  /* 0x0000009c8c1c723c */ /* 0x040ff0000000181c */
[----:B------:R-:W-:Y:S01]  /*11320*/  HMMA.16816.F32 R32, R140, R158, R32 ;  /* 0x0000009e8c20723c */ /* 0x000fe20000001820 */
[----:B------:R-:W1:Y:S07]  /*11330*/  LDSM.16.M88.4 R140, [R189+0x800] ;  /* 0x00080000bd8c783b */ /* 0x000e6e0000000200 */
[C---:B------:R-:W-:Y:S01]  /*11340*/  HMMA.16816.F32 R4, R160.reuse, R164, R4 ;  /* 0x000000a4a004723c */ /* 0x040fe20000001804 */
[----:B------:R-:W3:Y:S07]  /*11350*/  LDSM.16.M88.4 R156, [R184+0x8100] ;  /* 0x00810000b89c783b */ /* 0x000eee0000000200 */
[C---:B------:R-:W-:Y:S01]  /*11360*/  HMMA.16816.F32 R8, R160.reuse, R166, R8 ;  /* 0x000000a6a008723c */ /* 0x040fe20000001808 */
[----:B------:R-:W-:Y:S07]  /*11370*/  LDSM.16.M88.4 R164, [R184+0x9900] ;  /* 0x00990000b8a4783b */ /* 0x000fee0000000200 */
[C---:B--2---:R-:W-:Y:S08]  /*11380*/  HMMA.16816.F32 R12, R160.reuse, R136, R12 ;  /* 0x00000088a00c723c */ /* 0x044ff0000000180c */
[C---:B------:R-:W-:Y:S01]  /*11390*/  HMMA.16816.F32 R16, R160.reuse, R138, R16 ;  /* 0x0000008aa010723c */ /* 0x040fe20000001810 */
[----:B------:R-:W2:Y:S07]  /*113a0*/  LDSM.16.M88.4 R136, [R184+0x8900] ;  /* 0x00890000b888783b */ /* 0x000eae0000000200 */
[C---:B------:R-:W-:Y:S08]  /*113b0*/  HMMA.16816.F32 R20, R160.reuse, R168, R20 ;  /* 0x000000a8a014723c */ /* 0x040ff00000001814 */
[C---:B------:R-:W-:Y:S01]  /*113c0*/  HMMA.16816.F32 R24, R160.reuse, R170, R24 ;  /* 0x000000aaa018723c */ /* 0x040fe20000001818 */
[----:B------:R-:W-:Y:S07]  /*113d0*/  LDSM.16.M88.4 R168, [R192+0x10100] ;  /* 0x01010000c0a8783b */ /* 0x000fee0000000200 */
[C---:B------:R-:W-:Y:S08]  /*113e0*/  HMMA.16816.F32 R28, R160.reuse, R172, R28 ;  /* 0x000000aca01c723c */ /* 0x040ff0000000181c */
[----:B------:R-:W-:Y:S01]  /*113f0*/  HMMA.16816.F32 R32, R160, R174, R32 ;  /* 0x000000aea020723c */ /* 0x000fe20000001820 */
[----:B------:R-:W4:Y:S07]  /*11400*/  LDSM.16.M88.4 R160, [R184+0x9100] ;  /* 0x00910000b8a0783b */ /* 0x000f2e0000000200 */
[C---:B------:R-:W-:Y:S01]  /*11410*/  HMMA.16816.F32 R4, R176.reuse, R180, R4 ;  /* 0x000000b4b004723c */ /* 0x040fe20000001804 */
[----:B------:R-:W5:Y:S07]  /*11420*/  LDSM.16.M88.4 R172, [R203] ;  /* 0x00000000cbac783b */ /* 0x000f6e0000000200 */
        /* <DEDUP_REMOVED lines=15> */
[C---:B--2---:R-:W-:Y:S08]  /*11520*/  HMMA.16816.F32 R12, R152.reuse, R136, R12 ;  /* 0x00000088980c723c */ /* 0x044ff0000000180c */
[C---:B------:R-:W-:Y:S01]  /*11530*/  HMMA.16816.F32 R16, R152.reuse, R138, R16 ;  /* 0x0000008a9810723c */ /* 0x040fe20000001810 */
[----:B------:R-:W2:Y:S07]  /*11540*/  LDSM.16.M88.4 R136, [R190+0x8900] ;  /* 0x00890000be88783b */ /* 0x000eae0000000200 */
[C---:B----4-:R-:W-:Y:S08]  /*11550*/  HMMA.16816.F32 R20, R152.reuse, R160, R20 ;  /* 0x000000a09814723c */ /* 0x050ff00000001814 */
[C---:B------:R-:W-:Y:S01]  /*11560*/  HMMA.16816.F32 R24, R152.reuse, R162, R24 ;  /* 0x000000a29818723c */ /* 0x040fe20000001818 */
[----:B------:R-:W-:Y:S07]  /*11570*/  LDSM.16.M88.4 R160, [R193+0x10100] ;  /* 0x01010000c1a0783b */ /* 0x000fee0000000200 */
[C---:B------:R-:W-:Y:S08]  /*11580*/  HMMA.16816.F32 R28, R152.reuse, R164, R28 ;  /* 0x000000a4981c723c */ /* 0x040ff0000000181c */
[----:B------:R-:W-:Y:S01]  /*11590*/  HMMA.16816.F32 R32, R152, R166, R32 ;  /* 0x000000a69820723c */ /* 0x000fe20000001820 */
[----:B------:R-:W4:Y:S07]  /*115a0*/  LDSM.16.M88.4 R152, [R190+0x9100] ;  /* 0x00910000be98783b */ /* 0x000f2e0000000200 */
[C---:B-----5:R-:W-:Y:S01]  /*115b0*/  HMMA.16816.F32 R4, R168.reuse, R172, R4 ;  /* 0x000000aca804723c */ /* 0x060fe20000001804 */
[----:B------:R-:W5:Y:S07]  /*115c0*/  LDSM.16.M88.4 R164, [R189+0x2000] ;  /* 0x00200000bda4783b */ /* 0x000f6e0000000200 */
        /* <DEDUP_REMOVED lines=23> */
[----:B------:R-:W2:Y:S07]  /*11740*/  LDSM.16.M88.4 R156, [R184+0xb900] ;  /* 0x00b90000b89c783b */ /* 0x000eae0000000200 */
[C---:B-----5:R-:W-:Y:S01]  /*11750*/  HMMA.16816.F32 R4, R160.reuse, R164, R4 ;  /* 0x000000a4a004723c */ /* 0x060fe20000001804 */
[----:B------:R-:W5:Y:S07]  /*11760*/  LDSM.16.M88.4 R176, [R192+0x14100] ;  /* 0x01410000c0b0783b */ /* 0x000f6e0000000200 */
        /* <DEDUP_REMOVED lines=35> */
[C---:B--2---:R-:W-:Y:S08]  /*119a0*/  HMMA.16816.F32 R12, R160.reuse, R136, R12 ;  /* 0x00000088a00c723c */ /* 0x044ff0000000180c */
[C---:B------:R-:W-:Y:S01]  /*119b0*/  HMMA.16816.F32 R16, R160.reuse, R138, R16 ;  /* 0x0000008aa010723c */ /* 0x040fe20000001810 */
[----:B------:R-:W1:Y:S07]  /*119c0*/  LDSM.16.M88.4 R136, [R189+0x4800] ;  /* 0x00480000bd88783b */ /* 0x000e6e0000000200 */
[C---:B----4-:R-:W-:Y:S08]  /*119d0*/  HMMA.16816.F32 R20, R160.reuse, R152, R20 ;  /* 0x00000098a014723c */ /* 0x050ff00000001814 */
[C---:B------:R-:W-:Y:S08]  /*119e0*/  HMMA.16816.F32 R24, R160.reuse, R154, R24 ;  /* 0x0000009aa018723c */ /* 0x040ff00000001818 */
[C---:B------:R-:W-:Y:S08]  /*119f0*/  HMMA.16816.F32 R28, R160.reuse, R156, R28 ;  /* 0x0000009ca01c723c */ /* 0x040ff0000000181c */
[----:B------:R-:W-:Y:S08]  /*11a00*/  HMMA.16816.F32 R32, R160, R158, R32 ;  /* 0x0000009ea020723c */ /* 0x000ff00000001820 */
[C---:B-----5:R-:W-:Y:S08]  /*11a10*/  HMMA.16816.F32 R4, R168.reuse, R172, R4 ;  /* 0x000000aca804723c */ /* 0x060ff00000001804 */
        /* <DEDUP_REMOVED lines=17> */
[----:B------:R-:W-:Y:S01]  /*11b30*/  MUFU.TANH R143, R6 ;  /* 0x00000006008f7308 */ /* 0x000fe20000002400 */
[----:B------:R-:W-:Y:S02]  /*11b40*/  FMUL.FTZ R16, R16, c[0x0][0x320] ;  /* 0x0000c80010107a20 */ /* 0x000fe40000410000 */
[----:B------:R-:W-:Y:S02]  /*11b50*/  FMUL.FTZ R14, R14, c[0x0][0x320] ;  /* 0x0000c8000e0e7a20 */ /* 0x000fe40000410000 */
[----:B------:R-:W-:Y:S02]  /*11b60*/  FMUL.FTZ R17, R17, c[0x0][0x320] ;  /* 0x0000c80011117a20 */ /* 0x000fe40000410000 */
[----:B------:R-:W-:Y:S03]  /*11b70*/  FMUL.FTZ R15, R15, c[0x0][0x320] ;  /* 0x0000c8000f0f7a20 */ /* 0x000fe60000410000 */
[----:B------:R3:W-:Y:S10]  /*11b80*/  MUFU.TANH R142, R7 ;  /* 0x00000007008e7308 */ /* 0x0007f40000002400 */
[----:B------:R-:W4:Y:S10]  /*11b90*/  MUFU.TANH R141, R8 ;  /* 0x00000008008d7308 */ /* 0x000f340000002400 */
[----:B------:R-:W5:Y:S01]  /*11ba0*/  MUFU.TANH R136, R9 ;  /* 0x0000000900887308 */ /* 0x000f620000002400 */
[----:B---3--:R-:W3:Y:S09]  /*11bb0*/  LDSM.16.M88.4 R4, [R189+0x5000] ;  /* 0x00500000bd04783b */ /* 0x008ef20000000200 */
[----:B------:R-:W-:Y:S10]  /*11bc0*/  MUFU.TANH R103, R10 ;  /* 0x0000000a00677308 */ /* 0x000ff40000002400 */
[----:B------:R1:W-:Y:S10]  /*11bd0*/  MUFU.TANH R101, R11 ;  /* 0x0000000b00657308 */ /* 0x0003f40000002400 */
[----:B------:R-:W-:Y:S10]  /*11be0*/  MUFU.TANH R13, R13 ;  /* 0x0000000d000d7308 */ /* 0x000ff40000002400 */
[----:B------:R4:W-:Y:S01]  /*11bf0*/  MUFU.TANH R148, R18 ;  /* 0x0000001200947308 */ /* 0x0009e20000002400 */
[C---:B---3--:R-:W-:Y:S01]  /*11c00*/  HMMA.16816.F32 R20, R168.reuse, R4, R20 ;  /* 0x00000004a814723c */ /* 0x048fe20000001814 */
[----:B-1----:R-:W1:Y:S01]  /*11c10*/  LDSM.16.M88.4 R8, [R189+0x5800] ;  /* 0x00580000bd08783b */ /* 0x002e620000000200 */
[----:B------:R-:W-:Y:S07]  /*11c20*/  DEPBAR.LE SB0, 0x0 ;  /* 0x000080000000791a */ /* 0x000fee0000000000 */
[----:B------:R-:W-:Y:S01]  /*11c30*/  MUFU.TANH R16, R16 ;  /* 0x0000001000107308 */ /* 0x000fe20000002400 */
[C---:B------:R-:W-:Y:S01]  /*11c40*/  HMMA.16816.F32 R24, R168.reuse, R6, R24 ;  /* 0x00000006a818723c */ /* 0x040fe20000001818 */
[----:B------:R3:W1:Y:S08]  /*11c50*/  SHFL.IDX PT, R4, R0, 0x1, 0x1c1f ;  /* 0x003c1f0000047f89 */ /* 0x00067000000e0000 */
[----:B------:R5:W-:Y:S01]  /*11c60*/  MUFU.TANH R149, R19 ;  /* 0x0000001300957308 */ /* 0x000be20000002400 */
[----:B------:R-:W-:Y:S04]  /*11c70*/  BAR.SYNC.DEFER_BLOCKING 0x0 ;  /* 0x0000000000007b1d */ /* 0x000fe80000010000 */
[----:B------:R-:W-:Y:S02]  /*11c80*/  FMUL.FTZ R23, R23, c[0x0][0x320] ;  /* 0x0000c80017177a20 */ /* 0x000fe40000410000 */
[----:B------:R-:W-:Y:S02]  /*11c90*/  FMUL.FTZ R20, R20, c[0x0][0x320] ;  /* 0x0000c80014147a20 */ /* 0x000fe40000410000 */
[----:B------:R-:W-:Y:S02]  /*11ca0*/  FMUL.FTZ R22, R22, c[0x0][0x320] ;  /* 0x0000c80016167a20 */ /* 0x000fe40000410000 */
[----:B------:R-:W-:Y:S02]  /*11cb0*/  FMUL.FTZ R21, R21, c[0x0][0x320] ;  /* 0x0000c80015157a20 */ /* 0x000fe40000410000 */
[----:B---3--:R-:W-:Y:S02]  /*11cc0*/  IMAD R0, R208, R244, 0x1 ;  /* 0x00000001d0007424 */ /* 0x008fe400078e02f4 */
[----:B------:R-:W-:Y:S02]  /*11cd0*/  FMUL.FTZ R24, R24, c[0x0][0x320] ;  /* 0x0000c80018187a20 */ /* 0x000fe40000410000 */
[----:B------:R-:W-:Y:S01]  /*11ce0*/  FMUL.FTZ R25, R25, c[0x0][0x320] ;  /* 0x0000c80019197a20 */ /* 0x000fe20000410000 */
[----:B------:R-:W-:Y:S01]  /*11cf0*/  IADD3 R0, R232, R0, -R239 ;  /* 0x00000000e8007210 */ /* 0x000fe20007ffe8ef */
[----:B------:R-:W-:Y:S02]  /*11d00*/  FMUL.FTZ R26, R26, c[0x0][0x320] ;  /* 0x0000c8001a1a7a20 */ /* 0x000fe40000410000 */
[----:B------:R-:W-:Y:S01]  /*11d10*/  FMUL.FTZ R27, R27, c[0x0][0x320] ;  /* 0x0000c8001b1b7a20 */ /* 0x000fe20000410000 */
[C---:B-1----:R-:W-:Y:S01]  /*11d20*/  HMMA.16816.F32 R28, R168.reuse, R8, R28 ;  /* 0x00000008a81c723c */ /* 0x042fe2000000181c */
[----:B------:R-:W1:Y:S02]  /*11d30*/  MUFU.TANH R140, R12 ;  /* 0x0000000c008c7308 */ /* 0x000e640000002400 */
[----:B------:R-:W-:Y:S04]  /*11d40*/  IADD3 R0, R0, -R242, RZ ;  /* 0x800000f200007210 */ /* 0x000fe80007ffe0ff */
[----:B------:R-:W-:Y:S01]  /*11d50*/  IADD3 R2, R0, R2, RZ ;  /* 0x0000000200027210 */ /* 0x000fe20007ffe0ff */
[----:B------:R-:W-:Y:S03]  /*11d60*/  HMMA.16816.F32 R32, R168, R10, R32 ;  /* 0x0000000aa820723c */ /* 0x000fe60000001820 */
[----:B------:R3:W-:Y:S01]  /*11d70*/  MUFU.TANH R7, R22 ;  /* 0x0000001600077308 */ /* 0x0007e20000002400 */
[C---:B------:R-:W-:Y:S02]  /*11d80*/  ISETP.GT.AND P0, PT, R2.reuse, RZ, PT ;  /* 0x000000ff0200720c */ /* 0x040fe40003f04270 */
[C---:B------:R-:W-:Y:S02]  /*11d90*/  ISETP.GT.AND P2, PT, R2.reuse, 0x1, PT ;  /* 0x000000010200780c */ /* 0x040fe40003f44270 */
[----:B------:R-:W-:Y:S02]  /*11da0*/  FSEL R10, R145, -INF , P0 ;  /* 0xff800000910a7808 */ /* 0x000fe40000000000 */
[----:B------:R-:W-:Y:S02]  /*11db0*/  ISETP.GT.AND P3, PT, R2, 0x8, PT ;  /* 0x000000080200780c */ /* 0x000fe40003f64270 */
[----:B--2---:R-:W-:Y:S01]  /*11dc0*/  FSEL R11, R144, -INF , P2 ;  /* 0xff800000900b7808 */ /* 0x004fe20001000000 */
[----:B------:R2:W-:Y:S01]  /*11dd0*/  MUFU.TANH R12, R20 ;  /* 0x00000014000c7308 */ /* 0x0005e20000002400 */
[----:B------:R-:W-:Y:S02]  /*11de0*/  IADD3 R0, R0, R4, RZ ;  /* 0x0000000400007210 */ /* 0x000fe40007ffe0ff */
[----:B------:R-:W-:Y:S01]  /*11df0*/  FMNMX.FTZ R4, R10, R3, !PT ;  /* 0x000000030a047209 */ /* 0x000fe20007810000 */
[----:B------:R-:W-:Y:S01]  /*11e00*/  FMUL.FTZ R28, R28, c[0x0][0x320] ;  /* 0x0000c8001c1c7a20 */ /* 0x000fe20000410000 */
[----:B------:R-:W-:Y:S01]  /*11e10*/  ISETP.GT.AND P2, PT, R2, 0x9, PT ;  /* 0x000000090200780c */ /* 0x000fe20003f44270 */
[----:B------:R-:W-:Y:S01]  /*11e20*/  FMUL.FTZ R29, R29, c[0x0][0x320] ;  /* 0x0000c8001d1d7a20 */ /* 0x000fe20000410000 */
[----:B------:R-:W-:Y:S01]  /*11e30*/  FMNMX.FTZ R4, R11, R4, !PT ;  /* 0x000000040b047209 */ /* 0x000fe20007810000 */
[----:B------:R-:W-:Y:S01]  /*11e40*/  FMUL.FTZ R30, R30, c[0x0][0x320] ;  /* 0x0000c8001e1e7a20 */ /* 0x000fe20000410000 */
[----:B----4-:R-:W-:Y:S01]  /*11e50*/  FSEL R18, R141, -INF , P3 ;  /* 0xff8000008d127808 */ /* 0x010fe20001800000 */
[----:B------:R4:W-:Y:S01]  /*11e60*/  MUFU.TANH R5, R21 ;  /* 0x0000001500057308 */ /* 0x0009e20000002400 */
[----:B-----5:R-:W-:Y:S01]  /*11e70*/  FSEL R19, R136, -INF , P2 ;  /* 0xff80000088137808 */ /* 0x020fe20001000000 */
[----:B------:R-:W-:Y:S01]  /*11e80*/  FMUL.FTZ R32, R32, c[0x0][0x320] ;  /* 0x0000c80020207a20 */ /* 0x000fe20000410000 */
[----:B------:R-:W-:Y:S01]  /*11e90*/  ISETP.GT.AND P3, PT, R2, 0x10, PT ;  /* 0x000000100200780c */ /* 0x000fe20003f64270 */
[----:B------:R-:W-:Y:S01]  /*11ea0*/  FMUL.FTZ R33, R33, c[0x0][0x320] ;  /* 0x0000c80021217a20 */ /* 0x000fe20000410000 */
[----:B------:R-:W-:Y:S01]  /*11eb0*/  FMNMX.FTZ R4, R18, R4, !PT ;  /* 0x0000000412047209 */ /* 0x000fe20007810000 */
[----:B------:R-:W-:Y:S01]  /*11ec0*/  FMUL.FTZ R6, R31, c[0x0][0x320] ;  /* 0x0000c8001f067a20 */ /* 0x000fe20000410000 */
[----:B-1----:R-:W-:Y:S01]  /*11ed0*/  FSEL R140, R140, -INF , P3 ;  /* 0xff8000008c8c7808 */ /* 0x002fe20001800000 */
[----:B------:R-:W-:Y:S01]  /*11ee0*/  FMUL.FTZ R34, R34, c[0x0][0x320] ;  /* 0x0000c80022227a20 */ /* 0x000fe20000410000 */
[----:B------:R-:W-:Y:S01]  /*11ef0*/  ISETP.GT.AND P1, PT, R0, RZ, PT ;  /* 0x000000ff0000720c */ /* 0x000fe20003f24270 */
[----:B------:R-:W1:Y:S01]  /*11f00*/  MUFU.TANH R14, R14 ;  /* 0x0000000e000e7308 */ /* 0x000e620000002400 */
[----:B------:R-:W-:Y:S01]  /*11f10*/  ISETP.GT.AND P2, PT, R2, 0x11, PT ;  /* 0x000000110200780c */ /* 0x000fe20003f44270 */
[----:B------:R-:W-:Y:S01]  /*11f20*/  FMUL.FTZ R35, R35, c[0x0][0x320] ;  /* 0x0000c80023237a20 */ /* 0x000fe20000410000 */
[----:B------:R-:W-:Y:S02]  /*11f30*/  FMNMX.FTZ R4, R19, R4, !PT ;  /* 0x0000000413047209 */ /* 0x000fe40007810000 */
[----:B------:R-:W-:Y:S02]  /*11f40*/  FSEL R141, R13, -INF , P2 ;  /* 0xff8000000d8d7808 */ /* 0x000fe40001000000 */
[----:B------:R-:W-:Y:S02]  /*11f50*/  FMNMX.FTZ R4, R140, R4, !PT ;  /* 0x000000048c047209 */ /* 0x000fe40007810000 */
[----:B---3--:R-:W-:Y:S01]  /*11f60*/  FSEL R22, R143, -INF , P1 ;  /* 0xff8000008f167808 */ /* 0x008fe20000800000 */
[----:B------:R-:W3:Y:S01]  /*11f70*/  MUFU.TANH R17, R17 ;  /* 0x0000001100117308 */ /* 0x000ee20000002400 */
[----:B------:R-:W-:Y:S02]  /*11f80*/  ISETP.GT.AND P1, PT, R0, 0x8, PT ;  /* 0x000000080000780c */ /* 0x000fe40003f24270 */
[----:B------:R-:W-:Y:S02]  /*11f90*/  ISETP.GT.AND P3, PT, R2, 0x18, PT ;  /* 0x000000180200780c */ /* 0x000fe40003f64270 */
[----:B------:R-:W-:Y:S02]  /*11fa0*/  FMNMX.FTZ R4, R141, R4, !PT ;  /* 0x000000048d047209 */ /* 0x000fe40007810000 */
[----:B------:R-:W-:Y:S02]  /*11fb0*/  FSEL R146, R16, -INF , P3 ;  /* 0xff80000010927808 */ /* 0x000fe40001800000 */
[C---:B------:R-:W-:Y:S01]  /*11fc0*/  ISETP.GT.AND P0, PT, R0.reuse, 0x1, PT ;  /* 0x000000010000780c */ /* 0x040fe20003f04270 */
[----:B------:R5:W-:Y:S01]  /*11fd0*/  MUFU.TANH R100, R23 ;  /* 0x0000001700647308 */ /* 0x000be20000002400 */
[----:B--2---:R-:W-:Y:S02]  /*11fe0*/  FSEL R20, R103, -INF , P1 ;  /* 0xff80000067147808 */ /* 0x004fe40000800000 */
[----:B------:R-:W-:Y:S02]  /*11ff0*/  ISETP.GT.AND P1, PT, R0, 0x10, PT ;  /* 0x000000100000780c */ /* 0x000fe40003f24270 */
[----:B------:R-:W-:Y:S02]  /*12000*/  ISETP.GT.AND P2, PT, R2, 0x19, PT ;  /* 0x000000190200780c */ /* 0x000fe40003f44270 */
[----:B------:R-:W-:Y:S02]  /*12010*/  FMNMX.FTZ R4, R146, R4, !PT ;  /* 0x0000000492047209 */ /* 0x000fe40007810000 */
[----:B----4-:R-:W-:Y:S01]  /*12020*/  FSEL R21, R142, -INF , P0 ;  /* 0xff8000008e157808 */ /* 0x010fe20000000000 */
[----:B------:R-:W2:Y:S01]  /*12030*/  MUFU.TANH R15, R15 ;  /* 0x0000000f000f7308 */ /* 0x000ea20000002400 */
[----:B-1----:R-:W-:Y:S02]  /*12040*/  FSEL R142, R14, -INF , P1 ;  /* 0xff8000000e8e7808 */ /* 0x002fe40000800000 */
[C---:B------:R-:W-:Y:S02]  /*12050*/  ISETP.GT.AND P0, PT, R0.reuse, 0x9, PT ;  /* 0x000000090000780c */ /* 0x040fe40003f04270 */
[----:B---3--:R-:W-:Y:S02]  /*12060*/  FSEL R147, R17, -INF , P2 ;  /* 0xff80000011937808 */ /* 0x008fe40001000000 */
[----:B------:R-:W-:Y:S02]  /*12070*/  ISETP.GT.AND P1, PT, R0, 0x18, PT ;  /* 0x000000180000780c */ /* 0x000fe40003f24270 */
[----:B------:R-:W-:Y:S01]  /*12080*/  ISETP.GT.AND P2, PT, R2, 0x20, PT ;  /* 0x000000200200780c */ /* 0x000fe20003f44270 */
[----:B------:R-:W1:Y:S01]  /*12090*/  MUFU.TANH R24, R24 ;  /* 0x0000001800187308 */ /* 0x000e620000002400 */
[----:B------:R-:W-:Y:S02]  /*120a0*/  FSEL R148, R148, -INF , P1 ;  /* 0xff80000094947808 */ /* 0x000fe40000800000 */
[----:B------:R-:W-:Y:S02]  /*120b0*/  FSEL R151, R12, -INF , P2 ;  /* 0xff8000000c977808 */ /* 0x000fe40001000000 */
[----:B-----5:R-:W-:Y:S02]  /*120c0*/  FSEL R23, R101, -INF , P0 ;  /* 0xff80000065177808 */ /* 0x020fe40000000000 */
[----:B------:R-:W-:Y:S02]  /*120d0*/  FMNMX.FTZ R4, R147, R4, !PT ;  /* 0x0000000493047209 */ /* 0x000fe40007810000 */
[----:B------:R-:W-:Y:S01]  /*120e0*/  ISETP.GT.AND P0, PT, R0, 0x11, PT ;  /* 0x000000110000780c */ /* 0x000fe20003f04270 */
[----:B------:R-:W3:Y:S01]  /*120f0*/  MUFU.TANH R25, R25 ;  /* 0x0000001900197308 */ /* 0x000ee20000002400 */
[----:B------:R-:W-:Y:S02]  /*12100*/  ISETP.GT.AND P1, PT, R2, 0x21, PT ;  /* 0x000000210200780c */ /* 0x000fe40003f24270 */
[----:B------:R-:W-:Y:S02]  /*12110*/  FMNMX.FTZ R4, R151, R4, !PT ;  /* 0x0000000497047209 */ /* 0x000fe40007810000 */
[----:B--2---:R-:W-:Y:S02]  /*12120*/  FSEL R143, R15, -INF , P0 ;  /* 0xff8000000f8f7808 */ /* 0x004fe40000000000 */
[----:B------:R-:W-:Y:S02]  /*12130*/  FSEL R152, R5, -INF , P1 ;  /* 0xff80000005987808 */ /* 0x000fe40000800000 */
[----:B------:R-:W-:Y:S01]  /*12140*/  ISETP.GT.AND P0, PT, R0, 0x19, PT ;  /* 0x000000190000780c */ /* 0x000fe20003f04270 */
[----:B------:R-:W2:Y:S01]  /*12150*/  MUFU.TANH R28, R28 ;  /* 0x0000001c001c7308 */ /* 0x000ea20000002400 */
[----:B------:R-:W-:Y:S02]  /*12160*/  ISETP.GT.AND P2, PT, R2, 0x28, PT ;  /* 0x000000280200780c */ /* 0x000fe40003f44270 */
[----:B------:R-:W-:Y:S02]  /*12170*/  FSEL R149, R149, -INF , P0 ;  /* 0xff80000095957808 */ /* 0x000fe40000000000 */
[----:B-1----:R-:W-:Y:S02]  /*12180*/  FSEL R156, R24, -INF , P2 ;  /* 0xff800000189c7808 */ /* 0x002fe40001000000 */
[----:B------:R-:W-:Y:S02]  /*12190*/  FMNMX.FTZ R4, R152, R4, !PT ;  /* 0x0000000498047209 */ /* 0x000fe40007810000 */
[----:B------:R-:W-:Y:S01]  /*121a0*/  ISETP.GT.AND P0, PT, R0, 0x20, PT ;  /* 0x000000200000780c */ /* 0x000fe20003f04270 */
[----:B------:R-:W1:Y:S01]  /*121b0*/  MUFU.TANH R29, R29 ;  /* 0x0000001d001d7308 */ /* 0x000e620000002400 */
[----:B------:R-:W-:Y:S02]  /*121c0*/  ISETP.GT.AND P1, PT, R2, 0x29, PT ;  /* 0x000000290200780c */ /* 0x000fe40003f24270 */
[----:B------:R-:W-:Y:S02]  /*121d0*/  FMNMX.FTZ R5, R22, R102, !PT ;  /* 0x0000006616057209 */ /* 0x000fe40007810000 */
[----:B------:R-:W-:Y:S02]  /*121e0*/  FSEL R154, R7, -INF , P0 ;  /* 0xff800000079a7808 */ /* 0x000fe40000000000 */
[----:B---3--:R-:W-:Y:S02]  /*121f0*/  FSEL R157, R25, -INF , P1 ;  /* 0xff800000199d7808 */ /* 0x008fe40000800000 */
[C---:B------:R-:W-:Y:S01]  /*12200*/  ISETP.GT.AND P2, PT, R2.reuse, 0x38, PT ;  /* 0x000000380200780c */ /* 0x040fe20003f44270 */
[----:B------:R-:W3:Y:S01]  /*12210*/  MUFU.TANH R32, R32 ;  /* 0x0000002000207308 */ /* 0x000ee20000002400 */
[C---:B------:R-:W-:Y:S02]  /*12220*/  ISETP.GT.AND P0, PT, R2.reuse, 0x30, PT ;  /* 0x000000300200780c */ /* 0x040fe40003f04270 */
[C---:B------:R-:W-:Y:S02]  /*12230*/  ISETP.GT.AND P3, PT, R2.reuse, 0x31, PT ;  /* 0x000000310200780c */ /* 0x040fe40003f64270 */
[----:B------:R-:W-:Y:S02]  /*12240*/  ISETP.GT.AND P1, PT, R2, 0x39, PT ;  /* 0x000000390200780c */ /* 0x000fe40003f24270 */
[----:B------:R-:W-:Y:S02]  /*12250*/  FMNMX.FTZ R2, R156, R4, !PT ;  /* 0x000000049c027209 */ /* 0x000fe40007810000 */
[----:B------:R-:W-:Y:S01]  /*12260*/  FMNMX.FTZ R5, R21, R5, !PT ;  /* 0x0000000515057209 */ /* 0x000fe20007810000 */
[----:B------:R-:W4:Y:S01]  /*12270*/  MUFU.TANH R33, R33 ;  /* 0x0000002100217308 */ /* 0x000f220000002400 */
[----:B--2---:R-:W-:Y:S02]  /*12280*/  FSEL R161, R28, -INF , P0 ;  /* 0xff8000001ca17808 */ /* 0x004fe40000000000 */
[----:B------:R-:W-:Y:S02]  /*12290*/  FMNMX.FTZ R2, R157, R2, !PT ;  /* 0x000000029d027209 */ /* 0x000fe40007810000 */
[----:B------:R-:W-:Y:S02]  /*122a0*/  FMNMX.FTZ R5, R20, R5, !PT ;  /* 0x0000000514057209 */ /* 0x000fe40007810000 */
[----:B-1----:R-:W-:Y:S02]  /*122b0*/  FSEL R160, R29, -INF , P3 ;  /* 0xff8000001da07808 */ /* 0x002fe40001800000 */
[----:B------:R-:W-:Y:S01]  /*122c0*/  FMNMX.FTZ R2, R161, R2, !PT ;  /* 0x00000002a1027209 */ /* 0x000fe20007810000 */
[----:B------:R-:W1:Y:S01]  /*122d0*/  MUFU.TANH R26, R26 ;  /* 0x0000001a001a7308 */ /* 0x000e620000002400 */
[----:B------:R-:W-:Y:S02]  /*122e0*/  FMNMX.FTZ R5, R23, R5, !PT ;  /* 0x0000000517057209 */ /* 0x000fe40007810000 */
[----:B------:R-:W-:Y:S02]  /*122f0*/  FMNMX.FTZ R2, R160, R2, !PT ;  /* 0x00000002a0027209 */ /* 0x000fe40007810000 */
[----:B---3--:R-:W-:Y:S02]  /*12300*/  FSEL R162, R32, -INF , P2 ;  /* 0xff80000020a27808 */ /* 0x008fe40001000000 */
[----:B------:R-:W-:Y:S02]  /*12310*/  FMNMX.FTZ R4, R142, R5, !PT ;  /* 0x000000058e047209 */ /* 0x000fe40007810000 */
[----:B------:R-:W-:Y:S01]  /*12320*/  FMNMX.FTZ R2, R162, R2, !PT ;  /* 0x00000002a2027209 */ /* 0x000fe20007810000 */
[----:B------:R-:W2:Y:S01]  /*12330*/  MUFU.TANH R27, R27 ;  /* 0x0000001b001b7308 */ /* 0x000ea20000002400 */
[----:B------:R-:W-:Y:S02]  /*12340*/  FMNMX.FTZ R4, R143, R4, !PT ;  /* 0x000000048f047209 */ /* 0x000fe40007810000 */
[----:B------:R-:W-:Y:S02]  /*12350*/  ISETP.GT.AND P0, PT, R0, 0x21, PT ;  /* 0x000000210000780c */ /* 0x000fe40003f04270 */
[----:B----4-:R-:W-:Y:S02]  /*12360*/  FSEL R207, R33, -INF , P1 ;  /* 0xff80000021cf7808 */ /* 0x010fe40000800000 */
[----:B------:R-:W-:Y:S02]  /*12370*/  FMNMX.FTZ R4, R148, R4, !PT ;  /* 0x0000000494047209 */ /* 0x000fe40007810000 */
[----:B------:R-:W-:Y:S01]  /*12380*/  FMNMX.FTZ R2, R207, R2, !PT ;  /* 0x00000002cf027209 */ /* 0x000fe20007810000 */
[----:B------:R-:W3:Y:S01]  /*12390*/  MUFU.TANH R30, R30 ;  /* 0x0000001e001e7308 */ /* 0x000ee20000002400 */
[----:B------:R-:W-:Y:S02]  /*123a0*/  FMNMX.FTZ R4, R149, R4, !PT ;  /* 0x0000000495047209 */ /* 0x000fe40007810000 */
[----:B------:R-:W-:Y:S01]  /*123b0*/  FSEL R150, R100, -INF , P0 ;  /* 0xff80000064967808 */ /* 0x000fe20000000000 */
[----:B------:R-:W4:Y:S01]  /*123c0*/  SHFL.BFLY PT, R101, R2, 0x2, 0x1f ;  /* 0x0c401f0002657f89 */ /* 0x000f2200000e0000 */
[----:B------:R-:W-:Y:S02]  /*123d0*/  FMNMX.FTZ R4, R154, R4, !PT ;  /* 0x000000049a047209 */ /* 0x000fe40007810000 */
[----:B------:R-:W-:Y:S02]  /*123e0*/  ISETP.GT.AND P3, PT, R0, 0x28, PT ;  /* 0x000000280000780c */ /* 0x000fe40003f64270 */
[----:B------:R-:W-:Y:S01]  /*123f0*/  FMNMX.FTZ R4, R150, R4, !PT ;  /* 0x0000000496047209 */ /* 0x000fe20007810000 */
[----:B------:R-:W5:Y:S01]  /*12400*/  MUFU.TANH R6, R6 ;  /* 0x0000000600067308 */ /* 0x000f620000002400 */
[----:B-1----:R-:W-:Y:S02]  /*12410*/  FSEL R153, R26, -INF , P3 ;  /* 0xff8000001a997808 */ /* 0x002fe40001800000 */
[----:B------:R-:W-:Y:S02]  /*12420*/  ISETP.GT.AND P0, PT, R0, 0x29, PT ;  /* 0x000000290000780c */ /* 0x000fe40003f04270 */
[----:B------:R-:W-:Y:S02]  /*12430*/  ISETP.GE.AND P2, PT, R208, 0x1, PT ;  /* 0x00000001d000780c */ /* 0x000fe40003f46270 */
[----:B--2---:R-:W-:Y:S02]  /*12440*/  FSEL R155, R27, -INF , P0 ;  /* 0xff8000001b9b7808 */ /* 0x004fe40000000000 */
[----:B------:R-:W-:Y:S01]  /*12450*/  FMNMX.FTZ R4, R153, R4, !PT ;  /* 0x0000000499047209 */ /* 0x000fe20007810000 */
[----:B------:R-:W1:Y:S01]  /*12460*/  MUFU.TANH R34, R34 ;  /* 0x0000002200227308 */ /* 0x000e620000002400 */
[----:B------:R-:W-:Y:S02]  /*12470*/  ISETP.GT.AND P1, PT, R0, 0x30, PT ;  /* 0x000000300000780c */ /* 0x000fe40003f24270 */
[----:B------:R-:W-:Y:S02]  /*12480*/  FMNMX.FTZ R4, R155, R4, !PT ;  /* 0x000000049b047209 */ /* 0x000fe40007810000 */
[----:B---3--:R-:W-:Y:S02]  /*12490*/  FSEL R158, R30, -INF , P1 ;  /* 0xff8000001e9e7808 */ /* 0x008fe40000800000 */
[----:B------:R-:W-:Y:S02]  /*124a0*/  ISETP.GT.AND P0, PT, R0, 0x31, PT ;  /* 0x000000310000780c */ /* 0x000fe40003f04270 */
[----:B------:R-:W-:Y:S01]  /*124b0*/  FMNMX.FTZ R5, R158, R4, !PT ;  /* 0x000000049e057209 */ /* 0x000fe20007810000 */
[----:B------:R-:W2:Y:S01]  /*124c0*/  MUFU.TANH R103, R35 ;  /* 0x0000002300677308 */ /* 0x000ea20000002400 */
[----:B------:R-:W-:Y:S02]  /*124d0*/  IADD3 R4, R208, -0x1, RZ ;  /* 0xffffffffd0047810 */ /* 0x000fe40007ffe0ff */
[----:B----4-:R-:W-:Y:S02]  /*124e0*/  FMNMX.FTZ R101, R2, R101, !PT ;  /* 0x0000006502657209 */ /* 0x010fe40007810000 */
[----:B-----5:R-:W-:Y:S01]  /*124f0*/  FSEL R159, R6, -INF , P0 ;  /* 0xff800000069f7808 */ /* 0x020fe20000000000 */
[----:B------:R-:W-:Y:S01]  /*12500*/  @P2 IMAD.WIDE.U32 R6, R4, c[0x0][0x1e0], RZ ;  /* 0x0000780004062a25 */ /* 0x000fe200078e00ff */
[C---:B------:R-:W-:Y:S01]  /*12510*/  ISETP.GT.AND P1, PT, R0.reuse, 0x38, PT ;  /* 0x000000380000780c */ /* 0x040fe20003f24270 */
[----:B------:R-:W3:Y:S01]  /*12520*/  SHFL.BFLY PT, R9, R101, 0x1, 0x1f ;  /* 0x0c201f0065097f89 */ /* 0x000ee200000e0000 */
[----:B------:R-:W-:Y:S02]  /*12530*/  ISETP.GT.AND P0, PT, R0, 0x39, PT ;  /* 0x000000390000780c */ /* 0x000fe40003f04270 */
[----:B------:R-:W-:Y:S02]  /*12540*/  FMNMX.FTZ R0, R159, R5, !PT ;  /* 0x000000059f007209 */ /* 0x000fe40007810000 */
[----:B------:R-:W-:Y:S02]  /*12550*/  @P2 SHF.R.S32.HI R5, RZ, 0x1f, R4 ;  /* 0x0000001fff052819 */ /* 0x000fe40000011404 */
[----:B-1----:R-:W-:Y:S03]  /*12560*/  FSEL R183, R34, -INF , P1 ;  /* 0xff80000022b77808 */ /* 0x002fe60000800000 */
[----:B------:R-:W-:Y:S01]  /*12570*/  @P2 IMAD R5, R5, c[0x0][0x1e0], RZ ;  /* 0x0000780005052a24 */ /* 0x000fe200078e02ff */
[----:B------:R-:W-:Y:S03]  /*12580*/  FMNMX.FTZ R0, R183, R0, !PT ;  /* 0x00000000b7007209 */ /* 0x000fe60007810000 */
[----:B------:R-:W-:Y:S01]  /*12590*/  @P2 IMAD R4, R4, c[0x0][0x1e4], R5 ;  /* 0x0000790004042a24 */ /* 0x000fe200078e0205 */
[C---:B------:R-:W-:Y:S02]  /*125a0*/  @P2 SHF.L.U32 R5, R6.reuse, 0x6, RZ ;  /* 0x0000000606052819 */ /* 0x040fe400000006ff */
[----:B--2---:R-:W-:Y:S02]  /*125b0*/  FSEL R103, R103, -INF , P0 ;  /* 0xff80000067677808 */ /* 0x004fe40000000000 */
[----:B------:R-:W-:Y:S02]  /*125c0*/  @P2 IADD3 R4, R7, R4, RZ ;  /* 0x0000000407042210 */ /* 0x000fe40007ffe0ff */
[----:B------:R-:W-:Y:S02]  /*125d0*/  @P2 IADD3 R7, P0, R5, R228, RZ ;  /* 0x000000e405072210 */ /* 0x000fe40007f1e0ff */
[----:B------:R-:W-:Y:S02]  /*125e0*/  @P2 SHF.L.U64.HI R4, R6, 0x6, R4 ;  /* 0x0000000606042819 */ /* 0x000fe40000010204 */
[----:B------:R-:W-:Y:S02]  /*125f0*/  FMNMX.FTZ R0, R103, R0, !PT ;  /* 0x0000000067007209 */ /* 0x000fe40007810000 */
[----:B------:R-:W-:Y:S02]  /*12600*/  @P2 LEA R16, P1, R7, c[0x0][0x1c8], 0x1 ;  /* 0x0000720007102a11 */ /* 0x000fe400078208ff */
[----:B------:R-:W-:Y:S01]  /*12610*/  @P2 IADD3.X R8, R4, R231, RZ, P0, !PT ;  /* 0x000000e704082210 */ /* 0x000fe200007fe4ff */
[----:B------:R-:W1:Y:S01]  /*12620*/  SHFL.BFLY PT, R2, R0, 0x2, 0x1f ;  /* 0x0c401f0000027f89 */ /* 0x000e6200000e0000 */
[----:B------:R-:W-:Y:S02]  /*12630*/  @P2 IADD3 R6, P0, R5, R226, RZ ;  /* 0x000000e205062210 */ /* 0x000fe40007f1e0ff */
[----:B------:R-:W-:Y:S02]  /*12640*/  @P2 LEA.HI.X R17, R7, c[0x0][0x1cc], R8, 0x1, P1 ;  /* 0x0000730007112a11 */ /* 0x000fe400008f0c08 */
[----:B------:R-:W-:Y:S02]  /*12650*/  @P2 LEA R14, P1, R6, c[0x0][0x1c8], 0x1 ;  /* 0x00007200060e2a11 */ /* 0x000fe400078208ff */
[----:B------:R-:W-:Y:S01]  /*12660*/  @P2 IADD3.X R8, R4, R225, RZ, P0, !PT ;  /* 0x000000e104082210 */ /* 0x000fe200007fe4ff */
[----:B------:R2:W-:Y:S01]  /*12670*/  @P2 LDGSTS.E.BYPASS.LTC128B.128 [R209+0x6100], [R16.64], !P5 ;  /* 0x0610000010d12fae */ /* 0x0005e2000e901d46 */
[----:B------:R-:W-:Y:S02]  /*12680*/  @P2 IADD3 R7, P0, R5, R220, RZ ;  /* 0x000000dc05072210 */ /* 0x000fe40007f1e0ff */
[----:B---3--:R-:W-:Y:S02]  /*12690*/  FMNMX.FTZ R101, R101, R9, !PT ;  /* 0x0000000965657209 */ /* 0x008fe40007810000 */
[----:B------:R-:W-:Y:S02]  /*126a0*/  @P2 LEA.HI.X R15, R6, c[0x0][0x1cc], R8, 0x1, P1 ;  /* 0x00007300060f2a11 */ /* 0x000fe400008f0c08 */
[----:B------:R-:W-:Y:S01]  /*126b0*/  @P2 LEA R12, P1, R7, c[0x0][0x1c8], 0x1 ;  /* 0x00007200070c2a11 */ /* 0x000fe200078208ff */
[----:B------:R-:W-:Y:S01]  /*126c0*/  FMUL.FTZ R144, R101, c[0x0][0x2d0] ;  /* 0x0000b40065907a20 */ /* 0x000fe20000410000 */
[----:B------:R-:W-:Y:S01]  /*126d0*/  @P2 IADD3.X R6, R4, R227, RZ, P0, !PT ;  /* 0x000000e304062210 */ /* 0x000fe200007fe4ff */
[----:B------:R3:W-:Y:S01]  /*126e0*/  @P2 LDGSTS.E.BYPASS.LTC128B.128 [R209+0x8100], [R14.64], !P6 ;  /* 0x081000000ed12fae */ /* 0x0007e2000f101d46 */
[----:B------:R-:W-:Y:S02]  /*126f0*/  @P2 IADD3 R5, P0, R247, R5, RZ ;  /* 0x00000005f7052210 */ /* 0x000fe40007f1e0ff */
[----:B------:R-:W-:Y:S02]  /*12700*/  @P2 LEA.HI.X R13, R7, c[0x0][0x1cc], R6, 0x1, P1 ;  /* 0x00007300070d2a11 */ /* 0x000fe400008f0c06 */
[----:B------:R-:W-:Y:S02]  /*12710*/  FSETP.NEU.FTZ.AND P1, PT, R101, -INF , PT ;  /* 0xff8000006500780b */ /* 0x000fe40003f3d000 */
[----:B-1----:R-:W-:Y:S01]  /*12720*/  FMNMX.FTZ R0, R0, R2, !PT ;  /* 0x0000000200007209 */ /* 0x002fe20007810000 */
[----:B------:R3:W-:Y:S01]  /*12730*/  @P2 LDGSTS.E.BYPASS.LTC128B.128 [R209+0xa100], [R12.64], !P4 ;  /* 0x0a1000000cd12fae */ /* 0x0007e2000e101d46 */
[----:B------:R-:W-:Y:S02]  /*12740*/  FSEL R144, R144, RZ, P1 ;  /* 0x000000ff90907208 */ /* 0x000fe40000800000 */
[----:B------:R-:W-:Y:S02]  /*12750*/  @P2 IADD3 R6, P3, R5, R228, RZ ;  /* 0x000000e405062210 */ /* 0x000fe40007f7e0ff */
[----:B------:R-:W-:Y:S01]  /*12760*/  @P2 IADD3.X R4, R245, R4, RZ, P0, !PT ;  /* 0x00000004f5042210 */ /* 0x000fe200007fe4ff */
[--C-:B------:R-:W-:Y:S01]  /*12770*/  FFMA.FTZ R10, R10, c[0x0][0x2d0], -R144.reuse ;  /* 0x0000b4000a0a7a23 */ /* 0x100fe20000010890 */
[----:B------:R-:W-:Y:S01]  /*12780*/  @P2 LEA R8, P0, R6, c[0x0][0x1c8], 0x1 ;  /* 0x0000720006082a11 */ /* 0x000fe200078008ff */
[----:B------:R-:W1:Y:S01]  /*12790*/  SHFL.BFLY PT, R2, R0, 0x1, 0x1f ;  /* 0x0c201f0000027f89 */ /* 0x000e6200000e0000 */
[----:B------:R-:W-:Y:S01]  /*127a0*/  @P2 IADD3.X R7, R4, R231, RZ, P3, !PT ;  /* 0x000000e704072210 */ /* 0x000fe20001ffe4ff */
[----:B------:R4:W-:Y:S01]  /*127b0*/  MUFU.EX2 R216, R10 ;  /* 0x0000000a00d87308 */ /* 0x0009e20000000800 */
[--C-:B------:R-:W-:Y:S02]  /*127c0*/  FFMA.FTZ R18, R18, c[0x0][0x2d0], -R144.reuse ;  /* 0x0000b40012127a23 */ /* 0x100fe40000010890 */
[----:B------:R-:W-:Y:S01]  /*127d0*/  @P2 LEA.HI.X R9, R6, c[0x0][0x1cc], R7, 0x1, P0 ;  /* 0x0000730006092a11 */ /* 0x000fe200000f0c07 */
[--C-:B------:R-:W-:Y:S01]  /*127e0*/  FFMA.FTZ R7, R11, c[0x0][0x2d0], -R144.reuse ;  /* 0x0000b4000b077a23 */ /* 0x100fe20000010890 */
[----:B------:R-:W-:Y:S01]  /*127f0*/  @P2 IADD3 R6, P0, R5, R226, RZ ;  /* 0x000000e205062210 */ /* 0x000fe20007f1e0ff */
[----:B------:R-:W-:Y:S02]  /*12800*/  FFMA.FTZ R19, R19, c[0x0][0x2d0], -R144 ;  /* 0x0000b40013137a23 */ /* 0x000fe40000010890 */
[----:B------:R5:W-:Y:S01]  /*12810*/  @P2 LDGSTS.E.BYPASS.LTC128B.128 [R209+0x7100], [R8.64], !P5 ;  /* 0x0710000008d12fae */ /* 0x000be2000e901d46 */
[----:B------:R-:W-:Y:S01]  /*12820*/  @P2 IADD3.X R24, R4, R225, RZ, P0, !PT ;  /* 0x000000e104182210 */ /* 0x000fe200007fe4ff */
[----:B------:R-:W2:Y:S10]  /*12830*/  MUFU.EX2 R217, R7 ;  /* 0x0000000700d97308 */ /* 0x000eb40000000800 */
[----:B------:R-:W-:Y:S01]  /*12840*/  MUFU.EX2 R215, R18 ;  /* 0x0000001200d77308 */ /* 0x000fe20000000800 */
[----:B-1----:R-:W-:Y:S02]  /*12850*/  FMNMX.FTZ R100, R0, R2, !PT ;  /* 0x0000000200647209 */ /* 0x002fe40007810000 */
[----:B----4-:R-:W-:Y:S03]  /*12860*/  @P2 LEA R10, P0, R6, c[0x0][0x1c8], 0x1 ;  /* 0x00007200060a2a11 */ /* 0x010fe600078008ff */
[----:B------:R-:W-:Y:S01]  /*12870*/  FMUL.FTZ R145, R100, c[0x0][0x2d0] ;  /* 0x0000b40064917a20 */ /* 0x000fe20000410000 */
[----:B------:R-:W-:Y:S02]  /*12880*/  @P2 LEA.HI.X R11, R6, c[0x0][0x1cc], R24, 0x1, P0 ;  /* 0x00007300060b2a11 */ /* 0x000fe400000f0c18 */
[----:B------:R-:W-:Y:S01]  /*12890*/  @P2 IADD3 R5, P0, R5, R220, RZ ;  /* 0x000000dc05052210 */ /* 0x000fe20007f1e0ff */
[----:B------:R-:W1:Y:S02]  /*128a0*/  MUFU.EX2 R214, R19 ;  /* 0x0000001300d67308 */ /* 0x000e640000000800 */
[----:B------:R4:W-:Y:S01]  /*128b0*/  @P2 LDGSTS.E.BYPASS.LTC128B.128 [R209+0x9100], [R10.64], !P6 ;  /* 0x091000000ad12fae */ /* 0x0009e2000f101d46 */
[----:B------:R-:W-:Y:S02]  /*128c0*/  @P2 IADD3.X R0, R4, R227, RZ, P0, !PT ;  /* 0x000000e304002210 */ /* 0x000fe400007fe4ff */
[----:B------:R-:W-:Y:S02]  /*128d0*/  @P2 LEA R4, P0, R5, c[0x0][0x1c8], 0x1 ;  /* 0x0000720005042a11 */ /* 0x000fe400078008ff */
[----:B--2---:R-:W-:Y:S02]  /*128e0*/  F2FP.PACK_AB R136, R217, R216 ;  /* 0x000000d8d988723e */ /* 0x004fe400000000ff */
[----:B------:R-:W-:Y:S02]  /*128f0*/  @P2 LEA.HI.X R5, R5, c[0x0][0x1cc], R0, 0x1, P0 ;  /* 0x0000730005052a11 */ /* 0x000fe400000f0c00 */
[----:B------:R-:W-:Y:S02]  /*12900*/  FSETP.NEU.FTZ.AND P0, PT, R100, -INF , PT ;  /* 0xff8000006400780b */ /* 0x000fe40003f1d000 */
[----:B------:R-:W-:Y:S01]  /*12910*/  FSEL R0, R101, RZ, P1 ;  /* 0x000000ff65007208 */ /* 0x000fe20000800000 */
[----:B------:R2:W-:Y:S01]  /*12920*/  @P2 LDGSTS.E.BYPASS.LTC128B.128 [R209+0xb100], [R4.64], !P4 ;  /* 0x0b10000004d12fae */ /* 0x0005e2000e101d46 */
[----:B------:R-:W-:Y:S03]  /*12930*/  FSEL R145, R145, RZ, P0 ;  /* 0x000000ff91917208 */ /* 0x000fe60000000000 */
[----:B------:R-:W-:Y:S02]  /*12940*/  FADD.FTZ R0, -R0, R3 ;  /* 0x0000000300007221 */ /* 0x000fe40000010100 */
[--C-:B------:R-:W-:Y:S02]  /*12950*/  FFMA.FTZ R2, R23, c[0x0][0x2d0], -R145.reuse ;  /* 0x0000b40017027a23 */ /* 0x100fe40000010891 */
[----:B------:R-:W-:Y:S01]  /*12960*/  FMUL.FTZ R0, R0, c[0x0][0x2d0] ;  /* 0x0000b40000007a20 */ /* 0x000fe20000410000 */
[----:B---3--:R-:W3:Y:S01]  /*12970*/  LDSM.16.MT88.4 R12, [R185+0x100] ;  /* 0x00010000b90c783b */ /* 0x008ee20000004200 */
[----:B------:R2:W-:Y:S01]  /*12980*/  MUFU.EX2 R210, R2 ;  /* 0x0000000200d27308 */ /* 0x0005e20000000800 */
[--C-:B------:R-:W-:Y:S01]  /*12990*/  FFMA.FTZ R22, R22, c[0x0][0x2d0], -R145.reuse ;  /* 0x0000b40016167a23 */ /* 0x100fe20000010891 */
[----:B-1----:R-:W-:Y:S01]  /*129a0*/  F2FP.PACK_AB R138, R214, R215 ;  /* 0x000000d7d68a723e */ /* 0x002fe200000000ff */
[--C-:B------:R-:W-:Y:S02]  /*129b0*/  FFMA.FTZ R21, R21, c[0x0][0x2d0], -R145.reuse ;  /* 0x0000b40015157a23 */ /* 0x100fe40000010891 */
[--C-:B------:R-:W-:Y:S02]  /*129c0*/  FFMA.FTZ R20, R20, c[0x0][0x2d0], -R145.reuse ;  /* 0x0000b40014147a23 */ /* 0x100fe40000010891 */
[----:B------:R-:W-:Y:S03]  /*129d0*/  LDSM.16.MT88.4 R28, [R188+0x100] ;  /* 0x00010000bc1c783b */ /* 0x000fe60000004200 */
[----:B------:R1:W1:Y:S05]  /*129e0*/  MUFU.EX2 R3, R0 ;  /* 0x0000000000037308 */ /* 0x00026a0000000800 */
[----:B------:R-:W0:Y:S05]  /*129f0*/  LDGDEPBAR ;  /* 0x00000000000079af */ /* 0x000e2a0000000000 */
[----:B------:R-:W-:Y:S01]  /*12a00*/  MUFU.EX2 R213, R22 ;  /* 0x0000001600d57308 */ /* 0x000fe20000000800 */
[----:B--2---:R-:W-:Y:S02]  /*12a10*/  FSEL R2, R100, RZ, P0 ;  /* 0x000000ff64027208 */ /* 0x004fe40000000000 */
[----:B------:R-:W-:Y:S07]  /*12a20*/  ISETP.GT.AND P0, PT, R208, R234, PT ;  /* 0x000000ead000720c */ /* 0x000fee0003f04270 */
[----:B------:R-:W2:Y:S01]  /*12a30*/  MUFU.EX2 R212, R21 ;  /* 0x0000001500d47308 */ /* 0x000ea20000000800 */
[----:B-1----:R-:W-:Y:S02]  /*12a40*/  FADD.FTZ R0, -R2, R102 ;  /* 0x0000006602007221 */ /* 0x002fe40000010100 */
[--C-:B------:R-:W-:Y:S02]  /*12a50*/  FFMA.FTZ R2, R140, c[0x0][0x2d0], -R144.reuse ;  /* 0x0000b4008c027a23 */ /* 0x100fe40000010890 */
[----:B------:R-:W-:Y:S05]  /*12a60*/  FMUL.FTZ R0, R0, c[0x0][0x2d0] ;  /* 0x0000b40000007a20 */ /* 0x000fea0000410000 */
[----:B------:R1:W-:Y:S01]  /*12a70*/  MUFU.EX2 R182, R2 ;  /* 0x0000000200b67308 */ /* 0x0003e20000000800 */
[C---:B------:R-:W-:Y:S02]  /*12a80*/  FMUL.FTZ R4, R3.reuse, R104 ;  /* 0x0000006803047220 */ /* 0x040fe40000410000 */
[C---:B------:R-:W-:Y:S02]  /*12a90*/  FMUL.FTZ R5, R3.reuse, R105 ;  /* 0x0000006903057220 */ /* 0x040fe40000410000 */
[C---:B-----5:R-:W-:Y:S02]  /*12aa0*/  FMUL.FTZ R8, R3.reuse, R108 ;  /* 0x0000006c03087220 */ /* 0x060fe40000410000 */
[C---:B------:R-:W-:Y:S02]  /*12ab0*/  FMUL.FTZ R9, R3.reuse, R109 ;  /* 0x0000006d03097220 */ /* 0x040fe40000410000 */
[C---:B------:R-:W-:Y:S01]  /*12ac0*/  FMUL.FTZ R16, R3.reuse, R116 ;  /* 0x0000007403107220 */ /* 0x040fe20000410000 */
[----:B------:R5:W3:Y:S01]  /*12ad0*/  MUFU.EX2 R211, R20 ;  /* 0x0000001400d37308 */ /* 0x000ae20000000800 */
[C---:B------:R-:W-:Y:S02]  /*12ae0*/  FMUL.FTZ R17, R3.reuse, R117 ;  /* 0x0000007503117220 */ /* 0x040fe40000410000 */
[C---:B------:R-:W-:Y:S01]  /*12af0*/  FMUL.FTZ R24, R3.reuse, R124 ;  /* 0x0000007c03187220 */ /* 0x040fe20000410000 */
[----:B--2---:R-:W-:Y:S01]  /*12b00*/  F2FP.PACK_AB R137, R212, R213 ;  /* 0x000000d5d489723e */ /* 0x004fe200000000ff */
[C---:B------:R-:W-:Y:S02]  /*12b10*/  FMUL.FTZ R25, R3.reuse, R125 ;  /* 0x0000007d03197220 */ /* 0x040fe40000410000 */
[C---:B------:R-:W-:Y:S02]  /*12b20*/  FMUL.FTZ R32, R3.reuse, R132 ;  /* 0x0000008403207220 */ /* 0x040fe40000410000 */
[C---:B------:R-:W-:Y:S01]  /*12b30*/  FMUL.FTZ R33, R3.reuse, R133 ;  /* 0x0000008503217220 */ /* 0x040fe20000410000 */
[----:B------:R-:W2:Y:S01]  /*12b40*/  MUFU.EX2 R0, R0 ;  /* 0x0000000000007308 */ /* 0x000ea20000000800 */
[C---:B------:R-:W-:Y:S02]  /*12b50*/  FMUL.FTZ R36, R3.reuse, R36 ;  /* 0x0000002403247220 */ /* 0x040fe40000410000 */
[----:B------:R-:W-:Y:S02]  /*12b60*/  FMUL.FTZ R37, R3, R37 ;  /* 0x0000002503257220 */ /* 0x000fe40000410000 */
[--C-:B-1----:R-:W-:Y:S02]  /*12b70*/  FFMA.FTZ R2, R141, c[0x0][0x2d0], -R144.reuse ;  /* 0x0000b4008d027a23 */ /* 0x102fe40000010890 */
[C---:B------:R-:W-:Y:S02]  /*12b80*/  FMUL.FTZ R40, R3.reuse, R40 ;  /* 0x0000002803287220 */ /* 0x040fe40000410000 */
[C---:B------:R-:W-:Y:S01]  /*12b90*/  FMUL.FTZ R41, R3.reuse, R41 ;  /* 0x0000002903297220 */ /* 0x040fe20000410000 */
[----:B------:R1:W1:Y:S01]  /*12ba0*/  MUFU.EX2 R181, R2 ;  /* 0x0000000200b57308 */ /* 0x0002620000000800 */
[C---:B------:R-:W-:Y:S02]  /*12bb0*/  FMUL.FTZ R44, R3.reuse, R44 ;  /* 0x0000002c032c7220 */ /* 0x040fe40000410000 */
[C---:B------:R-:W-:Y:S01]  /*12bc0*/  FMUL.FTZ R45, R3.reuse, R45 ;  /* 0x0000002d032d7220 */ /* 0x040fe20000410000 */
[----:B-----5:R-:W5:Y:S01]  /*12bd0*/  LDSM.16.MT88.4 R20, [R186+0x100] ;  /* 0x00010000ba14783b */ /* 0x020f620000004200 */
[----:B---3--:R-:W-:Y:S01]  /*12be0*/  F2FP.PACK_AB R139, R210, R211 ;  /* 0x000000d3d28b723e */ /* 0x008fe200000000ff */
[C---:B------:R-:W-:Y:S02]  /*12bf0*/  FMUL.FTZ R48, R3.reuse, R48 ;  /* 0x0000003003307220 */ /* 0x040fe40000410000 */
[C---:B------:R-:W-:Y:S02]  /*12c00*/  FMUL.FTZ R49, R3.reuse, R49 ;  /* 0x0000003103317220 */ /* 0x040fe40000410000 */
[C---:B------:R-:W-:Y:S02]  /*12c10*/  FMUL.FTZ R52, R3.reuse, R52 ;  /* 0x0000003403347220 */ /* 0x040fe40000410000 */
[C---:B------:R-:W-:Y:S02]  /*12c20*/  FMUL.FTZ R53, R3.reuse, R53 ;  /* 0x0000003503357220 */ /* 0x040fe40000410000 */
[C---:B--2---:R-:W-:Y:S02]  /*12c30*/  FMUL.FTZ R6, R0.reuse, R106 ;  /* 0x0000006a00067220 */ /* 0x044fe40000410000 */
[C---:B------:R-:W-:Y:S02]  /*12c40*/  FMUL.FTZ R7, R0.reuse, R107 ;  /* 0x0000006b00077220 */ /* 0x040fe40000410000 */
[----:B------:R-:W2:Y:S01]  /*12c50*/  LDSM.16.MT88.4 R104, [R187+0x100] ;  /* 0x00010000bb68783b */ /* 0x000ea20000004200 */
[C---:B----4-:R-:W-:Y:S02]  /*12c60*/  FMUL.FTZ R10, R0.reuse, R110 ;  /* 0x0000006e000a7220 */ /* 0x050fe40000410000 */
[----:B------:R-:W-:Y:S02]  /*12c70*/  FMUL.FTZ R11, R0, R111 ;  /* 0x0000006f000b7220 */ /* 0x000fe40000410000 */
[C---:B------:R-:W-:Y:S03]  /*12c80*/  HMMA.16816.F32 R4, R136.reuse, R12, R4 ;  /* 0x0000000c8804723c */ /* 0x040fe60000001804 */
[----:B------:R-:W3:Y:S02]  /*12c90*/  LDSM.16.MT88.4 R108, [R185+0x2100] ;  /* 0x00210000b96c783b */ /* 0x000ee40000004200 */
[--C-:B-1----:R-:W-:Y:S02]  /*12ca0*/  FFMA.FTZ R2, R142, c[0x0][0x2d0], -R145.reuse ;  /* 0x0000b4008e027a23 */ /* 0x102fe40000010891 */
[C---:B------:R-:W-:Y:S01]  /*12cb0*/  FMUL.FTZ R12, R3.reuse, R112 ;  /* 0x00000070030c7220 */ /* 0x040fe20000410000 */
[C---:B------:R-:W-:Y:S01]  /*12cc0*/  HMMA.16816.F32 R8, R136.reuse, R14, R8 ;  /* 0x0000000e8808723c */ /* 0x040fe20000001808 */
[----:B------:R1:W-:Y:S03]  /*12cd0*/  MUFU.EX2 R180, R2 ;  /* 0x0000000200b47308 */ /* 0x0003e60000000800 */
[----:B------:R-:W-:Y:S02]  /*12ce0*/  FMUL.FTZ R13, R3, R113 ;  /* 0x00000071030d7220 */ /* 0x000fe40000410000 */
[C---:B------:R-:W-:Y:S02]  /*12cf0*/  FMUL.FTZ R18, R0.reuse, R118 ;  /* 0x0000007600127220 */ /* 0x040fe40000410000 */
[C---:B------:R-:W-:Y:S04]  /*12d00*/  FMUL.FTZ R14, R0.reuse, R114 ;  /* 0x00000072000e7220 */ /* 0x040fe80000410000 */
[C---:B------:R-:W-:Y:S02]  /*12d10*/  FMUL.FTZ R15, R0.reuse, R115 ;  /* 0x00000073000f7220 */ /* 0x040fe40000410000 */
[----:B------:R-:W4:Y:S01]  /*12d20*/  LDSM.16.MT88.4 R112, [R186+0x2100] ;  /* 0x00210000ba70783b */ /* 0x000f220000004200 */
[C---:B------:R-:W-:Y:S02]  /*12d30*/  FMUL.FTZ R19, R0.reuse, R119 ;  /* 0x0000007700137220 */ /* 0x040fe40000410000 */
[C---:B------:R-:W-:Y:S02]  /*12d40*/  FMUL.FTZ R26, R0.reuse, R126 ;  /* 0x0000007e001a7220 */ /* 0x040fe40000410000 */
[C---:B-----5:R-:W-:Y:S03]  /*12d50*/  HMMA.16816.F32 R12, R136.reuse, R20, R12 ;  /* 0x00000014880c723c */ /* 0x060fe6000000180c */
[----:B------:R-:W-:Y:S01]  /*12d60*/  LDSM.16.MT88.4 R116, [R185+0x900] ;  /* 0x00090000b974783b */ /* 0x000fe20000004200 */
[C---:B------:R-:W-:Y:S02]  /*12d70*/  FMUL.FTZ R27, R0.reuse, R127 ;  /* 0x0000007f001b7220 */ /* 0x040fe40000410000 */
[--C-:B-1----:R-:W-:Y:S02]  /*12d80*/  FFMA.FTZ R2, R143, c[0x0][0x2d0], -R145.reuse ;  /* 0x0000b4008f027a23 */ /* 0x102fe40000010891 */
[C---:B------:R-:W-:Y:S02]  /*12d90*/  HMMA.16816.F32 R16, R136.reuse, R22, R16 ;  /* 0x000000168810723c */ /* 0x040fe40000001810 */
[----:B------:R1:W5:Y:S01]  /*12da0*/  MUFU.EX2 R179, R2 ;  /* 0x0000000200b37308 */ /* 0x0003620000000800 */
[----:B------:R-:W-:Y:S01]  /*12db0*/  LDSM.16.MT88.4 R124, [R187+0x900] ;  /* 0x00090000bb7c783b */ /* 0x000fe20000004200 */
[C---:B------:R-:W-:Y:S02]  /*12dc0*/  FMUL.FTZ R20, R3.reuse, R120 ;  /* 0x0000007803147220 */ /* 0x040fe40000410000 */
[C---:B------:R-:W-:Y:S02]  /*12dd0*/  FMUL.FTZ R21, R3.reuse, R121 ;  /* 0x0000007903157220 */ /* 0x040fe40000410000 */
[C---:B------:R-:W-:Y:S03]  /*12de0*/  FMUL.FTZ R22, R0.reuse, R122 ;  /* 0x0000007a00167220 */ /* 0x040fe60000410000 */
[----:B------:R-:W-:Y:S01]  /*12df0*/  LDSM.16.MT88.4 R140, [R188+0x2900] ;  /* 0x00290000bc8c783b */ /* 0x000fe20000004200 */
[C---:B------:R-:W-:Y:S02]  /*12e00*/  FMUL.FTZ R23, R0.reuse, R123 ;  /* 0x0000007b00177220 */ /* 0x040fe40000410000 */
[C---:B------:R-:W-:Y:S02]  /*12e10*/  FMUL.FTZ R34, R0.reuse, R134 ;  /* 0x0000008600227220 */ /* 0x040fe40000410000 */
[C---:B------:R-:W-:Y:S02]  /*12e20*/  FMUL.FTZ R35, R0.reuse, R135 ;  /* 0x0000008700237220 */ /* 0x040fe40000410000 */
[C---:B------:R-:W-:Y:S01]  /*12e30*/  FMUL.FTZ R38, R0.reuse, R38 ;  /* 0x0000002600267220 */ /* 0x040fe20000410000 */
[C---:B------:R-:W-:Y:S01]  /*12e40*/  HMMA.16816.F32 R20, R136.reuse, R28, R20 ;  /* 0x0000001c8814723c */ /* 0x040fe20000001814 */
[----:B------:R-:W-:Y:S02]  /*12e50*/  LDSM.16.MT88.4 R120, [R186+0x900] ;  /* 0x00090000ba78783b */ /* 0x000fe40000004200 */
[C---:B------:R-:W-:Y:S02]  /*12e60*/  FMUL.FTZ R39, R0.reuse, R39 ;  /* 0x0000002700277220 */ /* 0x040fe40000410000 */
[----:B------:R-:W-:Y:S02]  /*12e70*/  FMUL.FTZ R42, R0, R42 ;  /* 0x0000002a002a7220 */ /* 0x000fe40000410000 */
[C---:B------:R-:W-:Y:S01]  /*12e80*/  FMUL.FTZ R28, R3.reuse, R128 ;  /* 0x00000080031c7220 */ /* 0x040fe20000410000 */
[C---:B------:R-:W-:Y:S01]  /*12e90*/  HMMA.16816.F32 R24, R136.reuse, R30, R24 ;  /* 0x0000001e8818723c */ /* 0x040fe20000001818 */
[----:B------:R-:W-:Y:S03]  /*12ea0*/  LDSM.16.MT88.4 R132, [R186+0x2900] ;  /* 0x00290000ba84783b */ /* 0x000fe60000004200 */
[----:B------:R-:W-:Y:S02]  /*12eb0*/  FMUL.FTZ R29, R3, R129 ;  /* 0x00000081031d7220 */ /* 0x000fe40000410000 */
[--C-:B-1----:R-:W-:Y:S02]  /*12ec0*/  FFMA.FTZ R2, R146, c[0x0][0x2d0], -R144.reuse ;  /* 0x0000b40092027a23 */ /* 0x102fe40000010890 */
[C---:B------:R-:W-:Y:S02]  /*12ed0*/  FMUL.FTZ R30, R0.reuse, R130 ;  /* 0x00000082001e7220 */ /* 0x040fe40000410000 */
[----:B------:R1:W-:Y:S02]  /*12ee0*/  MUFU.EX2 R178, R2 ;  /* 0x0000000200b27308 */ /* 0x0003e40000000800 */
        /* <DEDUP_REMOVED lines=8> */
[C---:B------:R-:W-:Y:S01]  /*12f70*/  HMMA.16816.F32 R32, R136.reuse, R106, R32 ;  /* 0x0000006a8820723c */ /* 0x040fe20000001820 */
[----:B------:R-:W2:Y:S03]  /*12f80*/  LDSM.16.MT88.4 R104, [R188+0x2100] ;  /* 0x00210000bc68783b */ /* 0x000ea60000004200 */
[C---:B------:R-:W-:Y:S02]  /*12f90*/  FMUL.FTZ R54, R0.reuse, R54 ;  /* 0x0000003600367220 */ /* 0x040fe40000410000 */
[C---:B------:R-:W-:Y:S02]  /*12fa0*/  FMUL.FTZ R55, R0.reuse, R55 ;  /* 0x0000003700377220 */ /* 0x040fe40000410000 */
[C---:B---3--:R-:W-:Y:S04]  /*12fb0*/  HMMA.16816.F32 R36, R136.reuse, R108, R36 ;  /* 0x0000006c8824723c */ /* 0x048fe80000001824 */
[--C-:B-1----:R-:W-:Y:S02]  /*12fc0*/  FFMA.FTZ R2, R147, c[0x0][0x2d0], -R144.reuse ;  /* 0x0000b40093027a23 */ /* 0x102fe40000010890 */
[C---:B------:R-:W-:Y:S02]  /*12fd0*/  FMUL.FTZ R56, R3.reuse, R56 ;  /* 0x0000003803387220 */ /* 0x040fe40000410000 */
[C---:B------:R-:W-:Y:S01]  /*12fe0*/  HMMA.16816.F32 R40, R136.reuse, R110, R40 ;  /* 0x0000006e8828723c */ /* 0x040fe20000001828 */
[----:B------:R-:W1:Y:S01]  /*12ff0*/  LDSM.16.MT88.4 R108, [R187+0x2100] ;  /* 0x00210000bb6c783b */ /* 0x000e620000004200 */
[----:B------:R3:W1:Y:S02]  /*13000*/  MUFU.EX2 R177, R2 ;  /* 0x0000000200b17308 */ /* 0x0006640000000800 */
[C---:B------:R-:W-:Y:S02]  /*13010*/  FMUL.FTZ R57, R3.reuse, R57 ;  /* 0x0000003903397220 */ /* 0x040fe40000410000 */
[C---:B------:R-:W-:Y:S02]  /*13020*/  FMUL.FTZ R58, R0.reuse, R58 ;  /* 0x0000003a003a7220 */ /* 0x040fe40000410000 */
[C---:B----4-:R-:W-:Y:S04]  /*13030*/  HMMA.16816.F32 R44, R136.reuse, R112, R44 ;  /* 0x00000070882c723c */ /* 0x050fe8000000182c */
[C---:B------:R-:W-:Y:S02]  /*13040*/  FMUL.FTZ R59, R0.reuse, R59 ;  /* 0x0000003b003b7220 */ /* 0x040fe40000410000 */
[C---:B------:R-:W-:Y:S02]  /*13050*/  FMUL.FTZ R60, R3.reuse, R60 ;  /* 0x0000003c033c7220 */ /* 0x040fe40000410000 */
[C---:B------:R-:W-:Y:S01]  /*13060*/  HMMA.16816.F32 R48, R136.reuse, R114, R48 ;  /* 0x000000728830723c */ /* 0x040fe20000001830 */
[----:B------:R-:W4:Y:S03]  /*13070*/  LDSM.16.MT88.4 R112, [R185+0x4100] ;  /* 0x00410000b970783b */ /* 0x000f260000004200 */
[C---:B------:R-:W-:Y:S02]  /*13080*/  FMUL.FTZ R61, R3.reuse, R61 ;  /* 0x0000003d033d7220 */ /* 0x040fe40000410000 */
[C---:B------:R-:W-:Y:S02]  /*13090*/  FMUL.FTZ R62, R0.reuse, R62 ;  /* 0x0000003e003e7220 */ /* 0x040fe40000410000 */
[----:B------:R-:W-:Y:S01]  /*130a0*/  FMUL.FTZ R63, R0, R63 ;  /* 0x0000003f003f7220 */ /* 0x000fe20000410000 */
[C---:B--2---:R-:W-:Y:S03]  /*130b0*/  HMMA.16816.F32 R52, R136.reuse, R104, R52 ;  /* 0x000000688834723c */ /* 0x044fe60000001834 */
[--C-:B---3--:R-:W-:Y:S02]  /*130c0*/  FFMA.FTZ R2, R148, c[0x0][0x2d0], -R145.reuse ;  /* 0x0000b40094027a23 */ /* 0x108fe40000010891 */
[C---:B------:R-:W-:Y:S02]  /*130d0*/  FMUL.FTZ R64, R3.reuse, R64 ;  /* 0x0000004003407220 */ /* 0x040fe40000410000 */
[----:B------:R2:W-:Y:S01]  /*130e0*/  MUFU.EX2 R176, R2 ;  /* 0x0000000200b07308 */ /* 0x0005e20000000800 */
[C---:B------:R-:W-:Y:S01]  /*130f0*/  HMMA.16816.F32 R56, R136.reuse, R106, R56 ;  /* 0x0000006a8838723c */ /* 0x040fe20000001838 */
[----:B------:R-:W3:Y:S03]  /*13100*/  LDSM.16.MT88.4 R104, [R186+0x4100] ;  /* 0x00410000ba68783b */ /* 0x000ee60000004200 */
[C---:B------:R-:W-:Y:S02]  /*13110*/  FMUL.FTZ R65, R3.reuse, R65 ;  /* 0x0000004103417220 */ /* 0x040fe40000410000 */
[C---:B------:R-:W-:Y:S02]  /*13120*/  FMUL.FTZ R66, R0.reuse, R66 ;  /* 0x0000004200427220 */ /* 0x040fe40000410000 */
[C---:B-1----:R-:W-:Y:S04]  /*13130*/  HMMA.16816.F32 R60, R136.reuse, R108, R60 ;  /* 0x0000006c883c723c */ /* 0x042fe8000000183c */
[C---:B------:R-:W-:Y:S02]  /*13140*/  FMUL.FTZ R67, R0.reuse, R67 ;  /* 0x0000004300437220 */ /* 0x040fe40000410000 */
[C---:B------:R-:W-:Y:S02]  /*13150*/  FMUL.FTZ R68, R3.reuse, R68 ;  /* 0x0000004403447220 */ /* 0x040fe40000410000 */
[----:B------:R-:W-:Y:S03]  /*13160*/  FMUL.FTZ R69, R3, R69 ;  /* 0x0000004503457220 */ /* 0x000fe60000410000 */
[C---:B------:R-:W-:Y:S01]  /*13170*/  HMMA.16816.F32 R64, R136.reuse, R110, R64 ;  /* 0x0000006e8840723c */ /* 0x040fe20000001840 */
[----:B------:R-:W1:Y:S02]  /*13180*/  LDSM.16.MT88.4 R108, [R188+0x4100] ;  /* 0x00410000bc6c783b */ /* 0x000e640000004200 */
[C---:B------:R-:W-:Y:S02]  /*13190*/  FMUL.FTZ R70, R0.reuse, R70 ;  /* 0x0000004600467220 */ /* 0x040fe40000410000 */
[C---:B------:R-:W-:Y:S02]  /*131a0*/  FMUL.FTZ R71, R0.reuse, R71 ;  /* 0x0000004700477220 */ /* 0x040fe40000410000 */
[--C-:B--2---:R-:W-:Y:S02]  /*131b0*/  FFMA.FTZ R2, R149, c[0x0][0x2d0], -R145.reuse ;  /* 0x0000b40095027a23 */ /* 0x104fe40000010891 */
[C---:B------:R-:W-:Y:S02]  /*131c0*/  FMUL.FTZ R72, R3.reuse, R72 ;  /* 0x0000004803487220 */ /* 0x040fe40000410000 */
[----:B------:R2:W1:Y:S01]  /*131d0*/  MUFU.EX2 R175, R2 ;  /* 0x0000000200af7308 */ /* 0x0004620000000800 */
[C---:B----4-:R-:W-:Y:S03]  /*131e0*/  HMMA.16816.F32 R68, R136.reuse, R112, R68 ;  /* 0x000000708844723c */ /* 0x050fe60000001844 */
[C---:B------:R-:W-:Y:S02]  /*131f0*/  FMUL.FTZ R73, R3.reuse, R73 ;  /* 0x0000004903497220 */ /* 0x040fe40000410000 */
[C---:B------:R-:W-:Y:S02]  /*13200*/  FMUL.FTZ R74, R0.reuse, R74 ;  /* 0x0000004a004a7220 */ /* 0x040fe40000410000 */
[C---:B------:R-:W-:Y:S02]  /*13210*/  FMUL.FTZ R75, R0.reuse, R75 ;  /* 0x0000004b004b7220 */ /* 0x040fe40000410000 */
[C---:B------:R-:W-:Y:S03]  /*13220*/  FMUL.FTZ R76, R3.reuse, R76 ;  /* 0x0000004c034c7220 */ /* 0x040fe60000410000 */
[C---:B------:R-:W-:Y:S02]  /*13230*/  FMUL.FTZ R77, R3.reuse, R77 ;  /* 0x0000004d034d7220 */ /* 0x040fe40000410000 */
[C---:B------:R-:W-:Y:S01]  /*13240*/  HMMA.16816.F32 R72, R136.reuse, R114, R72 ;  /* 0x000000728848723c */ /* 0x040fe20000001848 */
[----:B------:R-:W4:Y:S02]  /*13250*/  LDSM.16.MT88.4 R112, [R187+0x4100] ;  /* 0x00410000bb70783b */ /* 0x000f240000004200 */
[C---:B------:R-:W-:Y:S02]  /*13260*/  FMUL.FTZ R78, R0.reuse, R78 ;  /* 0x0000004e004e7220 */ /* 0x040fe40000410000 */
[C---:B------:R-:W-:Y:S02]  /*13270*/  FMUL.FTZ R79, R0.reuse, R79 ;  /* 0x0000004f004f7220 */ /* 0x040fe40000410000 */
[----:B------:R-:W-:Y:S02]  /*13280*/  FMUL.FTZ R80, R3, R80 ;  /* 0x0000005003507220 */ /* 0x000fe40000410000 */
[--C-:B--2---:R-:W-:Y:S03]  /*13290*/  FFMA.FTZ R2, R151, c[0x0][0x2d0], -R144.reuse ;  /* 0x0000b40097027a23 */ /* 0x104fe60000010890 */
[C---:B---3--:R-:W-:Y:S01]  /*132a0*/  HMMA.16816.F32 R76, R136.reuse, R104, R76 ;  /* 0x00000068884c723c */ /* 0x048fe2000000184c */
[----:B------:R2:W-:Y:S02]  /*132b0*/  MUFU.EX2 R174, R2 ;  /* 0x0000000200ae7308 */ /* 0x0005e40000000800 */
[----:B------:R-:W-:Y:S02]  /*132c0*/  FMUL.FTZ R81, R3, R81 ;  /* 0x0000005103517220 */ /* 0x000fe40000410000 */
[C---:B------:R-:W-:Y:S02]  /*132d0*/  FMUL.FTZ R82, R0.reuse, R82 ;  /* 0x0000005200527220 */ /* 0x040fe40000410000 */
[C---:B------:R-:W-:Y:S01]  /*132e0*/  FMUL.FTZ R83, R0.reuse, R83 ;  /* 0x0000005300537220 */ /* 0x040fe20000410000 */
[----:B------:R-:W-:Y:S01]  /*132f0*/  F2FP.PACK_AB R104, R181, R182 ;  /* 0x000000b6b568723e */ /* 0x000fe200000000ff */
[C---:B------:R-:W-:Y:S03]  /*13300*/  FMUL.FTZ R84, R3.reuse, R84 ;  /* 0x0000005403547220 */ /* 0x040fe60000410000 */
[----:B------:R-:W-:Y:S01]  /*13310*/  FMUL.FTZ R85, R3, R85 ;  /* 0x0000005503557220 */ /* 0x000fe20000410000 */
[----:B-----5:R-:W-:Y:S01]  /*13320*/  F2FP.PACK_AB R105, R179, R180 ;  /* 0x000000b4b369723e */ /* 0x020fe200000000ff */
[C---:B------:R-:W-:Y:S03]  /*13330*/  HMMA.16816.F32 R80, R136.reuse, R106, R80 ;  /* 0x0000006a8850723c */ /* 0x040fe60000001850 */
[C---:B------:R-:W-:Y:S02]  /*13340*/  FMUL.FTZ R86, R0.reuse, R86 ;  /* 0x0000005600567220 */ /* 0x040fe40000410000 */
[C---:B------:R-:W-:Y:S02]  /*13350*/  FMUL.FTZ R87, R0.reuse, R87 ;  /* 0x0000005700577220 */ /* 0x040fe40000410000 */
[----:B------:R-:W-:Y:S01]  /*13360*/  FMUL.FTZ R88, R3, R88 ;  /* 0x0000005803587220 */ /* 0x000fe20000410000 */
[----:B------:R-:W-:Y:S01]  /*13370*/  F2FP.PACK_AB R106, R177, R178 ;  /* 0x000000b2b16a723e */ /* 0x000fe200000000ff */
[----:B------:R-:W-:Y:S03]  /*13380*/  FMUL.FTZ R89, R3, R89 ;  /* 0x0000005903597220 */ /* 0x000fe60000410000 */
[C---:B-1----:R-:W-:Y:S03]  /*13390*/  HMMA.16816.F32 R84, R136.reuse, R108, R84 ;  /* 0x0000006c8854723c */ /* 0x042fe60000001854 */
[C---:B------:R-:W-:Y:S01]  /*133a0*/  FMUL.FTZ R90, R0.reuse, R90 ;  /* 0x0000005a005a7220 */ /* 0x040fe20000410000 */
[----:B------:R-:W-:Y:S01]  /*133b0*/  F2FP.PACK_AB R107, R175, R176 ;  /* 0x000000b0af6b723e */ /* 0x000fe200000000ff */
[----:B------:R-:W-:Y:S02]  /*133c0*/  FMUL.FTZ R91, R0, R91 ;  /* 0x0000005b005b7220 */ /* 0x000fe40000410000 */
[----:B--2---:R-:W-:Y:S02]  /*133d0*/  FFMA.FTZ R2, R152, c[0x0][0x2d0], -R144 ;  /* 0x0000b40098027a23 */ /* 0x004fe40000010890 */
[C---:B------:R-:W-:Y:S02]  /*133e0*/  FMUL.FTZ R92, R3.reuse, R92 ;  /* 0x0000005c035c7220 */ /* 0x040fe40000410000 */
[----:B------:R1:W2:Y:S01]  /*133f0*/  MUFU.EX2 R173, R2 ;  /* 0x0000000200ad7308 */ /* 0x0002a20000000800 */
[C---:B------:R-:W-:Y:S01]  /*13400*/  HMMA.16816.F32 R88, R136.reuse, R110, R88 ;  /* 0x0000006e8858723c */ /* 0x040fe20000001858 */
[----:B------:R-:W3:Y:S02]  /*13410*/  LDSM.16.MT88.4 R108, [R188+0x900] ;  /* 0x00090000bc6c783b */ /* 0x000ee40000004200 */
[C---:B------:R-:W-:Y:S02]  /*13420*/  FMUL.FTZ R93, R3.reuse, R93 ;  /* 0x0000005d035d7220 */ /* 0x040fe40000410000 */
[C---:B------:R-:W-:Y:S02]  /*13430*/  FMUL.FTZ R94, R0.reuse, R94 ;  /* 0x0000005e005e7220 */ /* 0x040fe40000410000 */
[C---:B------:R-:W-:Y:S02]  /*13440*/  FMUL.FTZ R95, R0.reuse, R95 ;  /* 0x0000005f005f7220 */ /* 0x040fe40000410000 */
[C---:B------:R-:W-:Y:S03]  /*13450*/  FMUL.FTZ R96, R3.reuse, R96 ;  /* 0x0000006003607220 */ /* 0x040fe60000410000 */
[C---:B------:R-:W-:Y:S02]  /*13460*/  FMUL.FTZ R97, R3.reuse, R97 ;  /* 0x0000006103617220 */ /* 0x040fe40000410000 */
[C---:B----4-:R-:W-:Y:S03]  /*13470*/  HMMA.16816.F32 R92, R136.reuse, R112, R92 ;  /* 0x00000070885c723c */ /* 0x050fe6000000185c */
[C---:B------:R-:W-:Y:S02]  /*13480*/  FMUL.FTZ R98, R0.reuse, R98 ;  /* 0x0000006200627220 */ /* 0x040fe40000410000 */
[----:B------:R-:W-:Y:S02]  /*13490*/  FMUL.FTZ R99, R0, R99 ;  /* 0x0000006300637220 */ /* 0x000fe40000410000 */
[----:B------:R-:W-:Y:S02]  /*134a0*/  FFMA.FTZ R3, R3, R222, R216 ;  /* 0x000000de03037223 */ /* 0x000fe400000100d8 */
[--C-:B-1----:R-:W-:Y:S03]  /*134b0*/  FFMA.FTZ R2, R154, c[0x0][0x2d0], -R145.reuse ;  /* 0x0000b4009a027a23 */ /* 0x102fe60000010891 */
[----:B------:R-:W-:Y:S01]  /*134c0*/  HMMA.16816.F32 R96, R136, R114, R96 ;  /* 0x000000728860723c */ /* 0x000fe20000001860 */
[----:B------:R-:W1:Y:S01]  /*134d0*/  LDSM.16.MT88.4 R112, [R187+0x2900] ;  /* 0x00290000bb70783b */ /* 0x000e620000004200 */
[----:B------:R4:W-:Y:S06]  /*134e0*/  MUFU.EX2 R172, R2 ;  /* 0x0000000200ac7308 */ /* 0x0009ec0000000800 */
[C---:B------:R-:W-:Y:S01]  /*134f0*/  HMMA.16816.F32 R4, R104.reuse, R116, R4 ;  /* 0x000000746804723c */ /* 0x040fe20000001804 */
[----:B------:R-:W-:Y:S07]  /*13500*/  LDSM.16.MT88.4 R136, [R188+0x3100] ;  /* 0x00310000bc88783b */ /* 0x000fee0000004200 */
[C---:B------:R-:W-:Y:S01]  /*13510*/  HMMA.16816.F32 R8, R104.reuse, R118, R8 ;  /* 0x000000766808723c */ /* 0x040fe20000001808 */
[----:B------:R-:W-:Y:S07]  /*13520*/  LDSM.16.MT88.4 R116, [R186+0x4900] ;  /* 0x00490000ba74783b */ /* 0x000fee0000004200 */
[C---:B------:R-:W-:Y:S04]  /*13530*/  HMMA.16816.F32 R12, R104.reuse, R120, R12 ;  /* 0x00000078680c723c */ /* 0x040fe8000000180c */
[--C-:B----4-:R-:W-:Y:S02]  /*13540*/  FFMA.FTZ R2, R150, c[0x0][0x2d0], -R145.reuse ;  /* 0x0000b40096027a23 */ /* 0x110fe40000010891 */
[----:B------:R-:W-:Y:S02]  /*13550*/  LDSM.16.MT88.4 R148, [R188+0x3900] ;  /* 0x00390000bc94783b */ /* 0x000fe40000004200 */
[C---:B------:R-:W-:Y:S01]  /*13560*/  HMMA.16816.F32 R16, R104.reuse, R122, R16 ;  /* 0x0000007a6810723c */ /* 0x040fe20000001810 */
[----:B------:R4:W5:Y:S05]  /*13570*/  MUFU.EX2 R171, R2 ;  /* 0x0000000200ab7308 */ /* 0x00096a0000000800 */
[----:B------:R-:W-:Y:S02]  /*13580*/  LDSM.16.MT88.4 R120, [R188+0x4900] ;  /* 0x00490000bc78783b */ /* 0x000fe40000004200 */
[C---:B---3--:R-:W-:Y:S08]  /*13590*/  HMMA.16816.F32 R20, R104.reuse, R108, R20 ;  /* 0x0000006c6814723c */ /* 0x048ff00000001814 */
[C---:B------:R-:W-:Y:S01]  /*135a0*/  HMMA.16816.F32 R24, R104.reuse, R110, R24 ;  /* 0x0000006e6818723c */ /* 0x040fe20000001818 */
[----:B------:R-:W3:Y:S07]  /*135b0*/  LDSM.16.MT88.4 R108, [R185+0x4900] ;  /* 0x00490000b96c783b */ /* 0x000eee0000004200 */
[C---:B------:R-:W-:Y:S04]  /*135c0*/  HMMA.16816.F32 R28, R104.reuse, R124, R28 ;  /* 0x0000007c681c723c */ /* 0x040fe8000000181c */
[--C-:B----4-:R-:W-:Y:S04]  /*135d0*/  FFMA.FTZ R2, R156, c[0x0][0x2d0], -R144.reuse ;  /* 0x0000b4009c027a23 */ /* 0x110fe80000010890 */
[C---:B------:R-:W-:Y:S01]  /*135e0*/  HMMA.16816.F32 R32, R104.reuse, R126, R32 ;  /* 0x0000007e6820723c */ /* 0x040fe20000001820 */
[----:B------:R-:W-:Y:S01]  /*135f0*/  LDSM.16.MT88.4 R124, [R186+0x1100] ;  /* 0x00110000ba7c783b */ /* 0x000fe20000004200 */
[----:B------:R4:W-:Y:S06]  /*13600*/  MUFU.EX2 R170, R2 ;  /* 0x0000000200aa7308 */ /* 0x0009ec0000000800 */
[C---:B------:R-:W-:Y:S08]  /*13610*/  HMMA.16816.F32 R36, R104.reuse, R128, R36 ;  /* 0x000000806824723c */ /* 0x040ff00000001824 */
[C---:B------:R-:W-:Y:S01]  /*13620*/  HMMA.16816.F32 R40, R104.reuse, R130, R40 ;  /* 0x000000826828723c */ /* 0x040fe20000001828 */
[----:B------:R-:W-:Y:S07]  /*13630*/  LDSM.16.MT88.4 R128, [R187+0x1100] ;  /* 0x00110000bb80783b */ /* 0x000fee0000004200 */
[C---:B------:R-:W-:Y:S04]  /*13640*/  HMMA.16816.F32 R44, R104.reuse, R132, R44 ;  /* 0x00000084682c723c */ /* 0x040fe8000000182c */
[--C-:B----4-:R-:W-:Y:S04]  /*13650*/  FFMA.FTZ R2, R157, c[0x0][0x2d0], -R144.reuse ;  /* 0x0000b4009d027a23 */ /* 0x110fe80000010890 */
[C---:B------:R-:W-:Y:S01]  /*13660*/  HMMA.16816.F32 R48, R104.reuse, R134, R48 ;  /* 0x000000866830723c */ /* 0x040fe20000001830 */
[----:B------:R-:W-:Y:S01]  /*13670*/  LDSM.16.MT88.4 R132, [R186+0x3100] ;  /* 0x00310000ba84783b */ /* 0x000fe20000004200 */
[----:B------:R4:W2:Y:S06]  /*13680*/  MUFU.EX2 R169, R2 ;  /* 0x0000000200a97308 */ /* 0x0008ac0000000800 */
[C---:B------:R-:W-:Y:S08]  /*13690*/  HMMA.16816.F32 R52, R104.reuse, R140, R52 ;  /* 0x0000008c6834723c */ /* 0x040ff00000001834 */
[C---:B------:R-:W-:Y:S01]  /*136a0*/  HMMA.16816.F32 R56, R104.reuse, R142, R56 ;  /* 0x0000008e6838723c */ /* 0x040fe20000001838 */
[----:B------:R-:W-:Y:S07]  /*136b0*/  LDSM.16.MT88.4 R140, [R185+0x3900] ;  /* 0x00390000b98c783b */ /* 0x000fee0000004200 */
[C---:B-1----:R-:W-:Y:S04]  /*136c0*/  HMMA.16816.F32 R60, R104.reuse, R112, R60 ;  /* 0x00000070683c723c */ /* 0x042fe8000000183c */
[--C-:B----4-:R-:W-:Y:S04]  /*136d0*/  FFMA.FTZ R2, R153, c[0x0][0x2d0], -R145.reuse ;  /* 0x0000b40099027a23 */ /* 0x110fe80000010891 */
[C---:B------:R-:W-:Y:S01]  /*136e0*/  HMMA.16816.F32 R64, R104.reuse, R114, R64 ;  /* 0x000000726840723c */ /* 0x040fe20000001840 */
[----:B------:R-:W1:Y:S01]  /*136f0*/  LDSM.16.MT88.4 R112, [R187+0x4900] ;  /* 0x00490000bb70783b */ /* 0x000e620000004200 */
[----:B------:R4:W-:Y:S06]  /*13700*/  MUFU.EX2 R168, R2 ;  /* 0x0000000200a87308 */ /* 0x0009ec0000000800 */
[C---:B---3--:R-:W-:Y:S08]  /*13710*/  HMMA.16816.F32 R68, R104.reuse, R108, R68 ;  /* 0x0000006c6844723c */ /* 0x048ff00000001844 */
[C---:B------:R-:W-:Y:S01]  /*13720*/  HMMA.16816.F32 R72, R104.reuse, R110, R72 ;  /* 0x0000006e6848723c */ /* 0x040fe20000001848 */
[----:B------:R-:W3:Y:S07]  /*13730*/  LDSM.16.MT88.4 R108, [R185+0x1100] ;  /* 0x00110000b96c783b */ /* 0x000eee0000004200 */
[C---:B------:R-:W-:Y:S04]  /*13740*/  HMMA.16816.F32 R76, R104.reuse, R116, R76 ;  /* 0x00000074684c723c */ /* 0x040fe8000000184c */
[--C-:B----4-:R-:W-:Y:S02]  /*13750*/  FFMA.FTZ R2, R155, c[0x0][0x2d0], -R145.reuse ;  /* 0x0000b4009b027a23 */ /* 0x110fe40000010891 */
[----:B------:R-:W-:Y:S02]  /*13760*/  LDSM.16.MT88.4 R152, [R187+0x3900] ;  /* 0x00390000bb98783b */ /* 0x000fe40000004200 */
[C---:B------:R-:W-:Y:S01]  /*13770*/  HMMA.16816.F32 R80, R104.reuse, R118, R80 ;  /* 0x000000766850723c */ /* 0x040fe20000001850 */
[----:B------:R4:W2:Y:S05]  /*13780*/  MUFU.EX2 R167, R2 ;  /* 0x0000000200a77308 */ /* 0x0008aa0000000800 */
[----:B------:R-:W3:Y:S02]  /*13790*/  LDSM.16.MT88.4 R116, [R188+0x1100] ;  /* 0x00110000bc74783b */ /* 0x000ee40000004200 */
[C---:B------:R-:W-:Y:S08]  /*137a0*/  HMMA.16816.F32 R84, R104.reuse, R120, R84 ;  /* 0x000000786854723c */ /* 0x040ff00000001854 */
[C---:B------:R-:W-:Y:S01]  /*137b0*/  HMMA.16816.F32 R88, R104.reuse, R122, R88 ;  /* 0x0000007a6858723c */ /* 0x040fe20000001858 */
[----:B------:R-:W3:Y:S07]  /*137c0*/  LDSM.16.MT88.4 R120, [R185+0x3100] ;  /* 0x00310000b978783b */ /* 0x000eee0000004200 */
[C---:B-1----:R-:W-:Y:S04]  /*137d0*/  HMMA.16816.F32 R92, R104.reuse, R112, R92 ;  /* 0x00000070685c723c */ /* 0x042fe8000000185c */
[--C-:B----4-:R-:W-:Y:S04]  /*137e0*/  FFMA.FTZ R2, R161, c[0x0][0x2d0], -R144.reuse ;  /* 0x0000b400a1027a23 */ /* 0x110fe80000010890 */
[----:B------:R-:W-:Y:S01]  /*137f0*/  HMMA.16816.F32 R96, R104, R114, R96 ;  /* 0x000000726860723c */ /* 0x000fe20000001860 */
[----:B------:R-:W-:Y:S01]  /*13800*/  LDSM.16.MT88.4 R112, [R185+0x5100] ;  /* 0x00510000b970783b */ /* 0x000fe20000004200 */
[----:B------:R1:W-:Y:S05]  /*13810*/  MUFU.EX2 R166, R2 ;  /* 0x0000000200a67308 */ /* 0x0003ea0000000800 */
[----:B--2---:R-:W-:Y:S02]  /*13820*/  F2FP.PACK_AB R104, R173, R174 ;  /* 0x000000aead68723e */ /* 0x004fe400000000ff */
[----:B-----5:R-:W-:Y:S03]  /*13830*/  F2FP.PACK_AB R105, R171, R172 ;  /* 0x000000acab69723e */ /* 0x020fe600000000ff */
[----:B------:R-:W-:Y:S02]  /*13840*/  F2FP.PACK_AB R106, R169, R170 ;  /* 0x000000aaa96a723e */ /* 0x000fe400000000ff */
[----:B------:R-:W-:Y:S07]  /*13850*/  F2FP.PACK_AB R107, R167, R168 ;  /* 0x000000a8a76b723e */ /* 0x000fee00000000ff */
[C---:B---3--:R-:W-:Y:S03]  /*13860*/  HMMA.16816.F32 R4, R104.reuse, R108, R4 ;  /* 0x0000006c6804723c */ /* 0x048fe60000001804 */
[--C-:B-1----:R-:W-:Y:S05]  /*13870*/  FFMA.FTZ R2, R160, c[0x0][0x2d0], -R144.reuse ;  /* 0x0000b400a0027a23 */ /* 0x102fea0000010890 */
[C---:B------:R-:W-:Y:S01]  /*13880*/  HMMA.16816.F32 R8, R104.reuse, R110, R8 ;  /* 0x0000006e6808723c */ /* 0x040fe20000001808 */
[----:B------:R-:W1:Y:S01]  /*13890*/  LDSM.16.MT88.4 R108, [R187+0x3100] ;  /* 0x00310000bb6c783b */ /* 0x000e620000004200 */
[----:B------:R2:W3:Y:S06]  /*138a0*/  MUFU.EX2 R165, R2 ;  /* 0x0000000200a57308 */ /* 0x0004ec0000000800 */
[C---:B------:R-:W-:Y:S08]  /*138b0*/  HMMA.16816.F32 R12, R104.reuse, R124, R12 ;  /* 0x0000007c680c723c */ /* 0x040ff0000000180c */
[C---:B------:R-:W-:Y:S01]  /*138c0*/  HMMA.16816.F32 R16, R104.reuse, R126, R16 ;  /* 0x0000007e6810723c */ /* 0x040fe20000001810 */
[----:B------:R-:W-:Y:S07]  /*138d0*/  LDSM.16.MT88.4 R124, [R188+0x1900] ;  /* 0x00190000bc7c783b */ /* 0x000fee0000004200 */
[C---:B------:R-:W-:Y:S04]  /*138e0*/  HMMA.16816.F32 R20, R104.reuse, R116, R20 ;  /* 0x000000746814723c */ /* 0x040fe80000001814 */
[--C-:B--2---:R-:W-:Y:S04]  /*138f0*/  FFMA.FTZ R2, R158, c[0x0][0x2d0], -R145.reuse ;  /* 0x0000b4009e027a23 */ /* 0x104fe80000010891 */
[C---:B------:R-:W-:Y:S01]  /*13900*/  HMMA.16816.F32 R24, R104.reuse, R118, R24 ;  /* 0x000000766818723c */ /* 0x040fe20000001818 */
[----:B------:R-:W2:Y:S01]  /*13910*/  LDSM.16.MT88.4 R116, [R186+0x5100] ;  /* 0x00510000ba74783b */ /* 0x000ea20000004200 */
[----:B------:R4:W-:Y:S06]  /*13920*/  MUFU.EX2 R164, R2 ;  /* 0x0000000200a47308 */ /* 0x0009ec0000000800 */
[C---:B------:R-:W-:Y:S08]  /*13930*/  HMMA.16816.F32 R28, R104.reuse, R128, R28 ;  /* 0x00000080681c723c */ /* 0x040ff0000000181c */
[C---:B------:R-:W-:Y:S08]  /*13940*/  HMMA.16816.F32 R32, R104.reuse, R130, R32 ;  /* 0x000000826820723c */ /* 0x040ff00000001820 */
[C---:B------:R-:W-:Y:S04]  /*13950*/  HMMA.16816.F32 R36, R104.reuse, R120, R36 ;  /* 0x000000786824723c */ /* 0x040fe80000001824 */
[--C-:B----4-:R-:W-:Y:S02]  /*13960*/  FFMA.FTZ R2, R159, c[0x0][0x2d0], -R145.reuse ;  /* 0x0000b4009f027a23 */ /* 0x110fe40000010891 */
[----:B------:R-:W-:Y:S02]  /*13970*/  LDSM.16.MT88.4 R156, [R185+0x5900] ;  /* 0x00590000b99c783b */ /* 0x000fe40000004200 */
[C---:B------:R-:W-:Y:S01]  /*13980*/  HMMA.16816.F32 R40, R104.reuse, R122, R40 ;  /* 0x0000007a6828723c */ /* 0x040fe20000001828 */
[----:B------:R4:W5:Y:S05]  /*13990*/  MUFU.EX2 R163, R2 ;  /* 0x0000000200a37308 */ /* 0x00096a0000000800 */
[----:B------:R-:W2:Y:S02]  /*139a0*/  LDSM.16.MT88.4 R120, [R188+0x5100] ;  /* 0x00510000bc78783b */ /* 0x000ea40000004200 */
[C---:B------:R-:W-:Y:S08]  /*139b0*/  HMMA.16816.F32 R44, R104.reuse, R132, R44 ;  /* 0x00000084682c723c */ /* 0x040ff0000000182c */
[C---:B------:R-:W-:Y:S01]  /*139c0*/  HMMA.16816.F32 R48, R104.reuse, R134, R48 ;  /* 0x000000866830723c */ /* 0x040fe20000001830 */
[----:B------:R-:W-:Y:S07]  /*139d0*/  LDSM.16.MT88.4 R132, [R187+0x1900] ;  /* 0x00190000bb84783b */ /* 0x000fee0000004200 */
[C---:B------:R-:W-:Y:S04]  /*139e0*/  HMMA.16816.F32 R52, R104.reuse, R136, R52 ;  /* 0x000000886834723c */ /* 0x040fe80000001834 */
[--C-:B----4-:R-:W-:Y:S02]  /*139f0*/  FFMA.FTZ R2, R162, c[0x0][0x2d0], -R144.reuse ;  /* 0x0000b400a2027a23 */ /* 0x110fe40000010890 */
[----:B------:R-:W-:Y:S01]  /*13a00*/  FFMA.FTZ R144, R207, c[0x0][0x2d0], -R144 ;  /* 0x0000b400cf907a23 */ /* 0x000fe20000010890 */
[----:B---3--:R-:W-:Y:S01]  /*13a10*/  F2FP.PACK_AB R136, R165, R166 ;  /* 0x000000a6a588723e */ /* 0x008fe200000000ff */
[C---:B------:R-:W-:Y:S01]  /*13a20*/  HMMA.16816.F32 R56, R104.reuse, R138, R56 ;  /* 0x0000008a6838723c */ /* 0x040fe20000001838 */
[----:B------:R3:W-:Y:S03]  /*13a30*/  MUFU.EX2 R162, R2 ;  /* 0x0000000200a27308 */ /* 0x0007e60000000800 */
[----:B-----5:R-:W-:Y:S02]  /*13a40*/  F2FP.PACK_AB R137, R163, R164 ;  /* 0x000000a4a389723e */ /* 0x020fe400000000ff */
[----:B------:R-:W-:Y:S02]  /*13a50*/  IADD3 R207, R208, -0x1, RZ ;  /* 0xffffffffd0cf7810 */ /* 0x000fe40007ffe0ff */
[C---:B-1----:R-:W-:Y:S03]  /*13a60*/  HMMA.16816.F32 R60, R104.reuse, R108, R60 ;  /* 0x0000006c683c723c */ /* 0x042fe6000000183c */
[----:B------:R-:W1:Y:S01]  /*13a70*/  MUFU.EX2 R161, R144 ;  /* 0x0000009000a17308 */ /* 0x000e620000000800 */
[----:B------:R-:W-:Y:S04]  /*13a80*/  MOV R208, R207 ;  /* 0x000000cf00d07202 */ /* 0x000fe80000000f00 */
[C---:B------:R-:W-:Y:S01]  /*13a90*/  HMMA.16816.F32 R64, R104.reuse, R110, R64 ;  /* 0x0000006e6840723c */ /* 0x040fe20000001840 */
[----:B------:R-:W4:Y:S07]  /*13aa0*/  LDSM.16.MT88.4 R108, [R187+0x5100] ;  /* 0x00510000bb6c783b */ /* 0x000f2e0000004200 */
[C---:B------:R-:W-:Y:S04]  /*13ab0*/  HMMA.16816.F32 R68, R104.reuse, R112, R68 ;  /* 0x000000706844723c */ /* 0x040fe80000001844 */
[--C-:B---3--:R-:W-:Y:S02]  /*13ac0*/  FFMA.FTZ R2, R183, c[0x0][0x2d0], -R145.reuse ;  /* 0x0000b400b7027a23 */ /* 0x108fe40000010891 */
[----:B------:R-:W-:Y:S02]  /*13ad0*/  FFMA.FTZ R145, R103, c[0x0][0x2d0], -R145 ;  /* 0x0000b40067917a23 */ /* 0x000fe40000010891 */
[C---:B------:R-:W-:Y:S01]  /*13ae0*/  HMMA.16816.F32 R72, R104.reuse, R114, R72 ;  /* 0x000000726848723c */ /* 0x040fe20000001848 */
[----:B------:R-:W3:Y:S01]  /*13af0*/  LDSM.16.MT88.4 R112, [R185+0x1900] ;  /* 0x00190000b970783b */ /* 0x000ee20000004200 */
[----:B------:R5:W-:Y:S02]  /*13b00*/  MUFU.EX2 R102, R145 ;  /* 0x0000009100667308 */ /* 0x000be40000000800 */
[----:B-1----:R-:W-:Y:S04]  /*13b10*/  F2FP.PACK_AB R138, R161, R162 ;  /* 0x000000a2a18a723e */ /* 0x002fe800000000ff */
[C---:B--2---:R-:W-:Y:S04]  /*13b20*/  HMMA.16816.F32 R76, R104.reuse, R116, R76 ;  /* 0x00000074684c723c */ /* 0x044fe8000000184c */
[----:B------:R-:W1:Y:S04]  /*13b30*/  MUFU.EX2 R160, R2 ;  /* 0x0000000200a07308 */ /* 0x000e680000000800 */
[C---:B------:R-:W-:Y:S01]  /*13b40*/  HMMA.16816.F32 R80, R104.reuse, R118, R80 ;  /* 0x000000766850723c */ /* 0x040fe20000001850 */
[----:B------:R-:W2:Y:S07]  /*13b50*/  LDSM.16.MT88.4 R116, [R186+0x1900] ;  /* 0x00190000ba74783b */ /* 0x000eae0000004200 */
[C---:B------:R-:W-:Y:S01]  /*13b60*/  HMMA.16816.F32 R84, R104.reuse, R120, R84 ;  /* 0x000000786854723c */ /* 0x040fe20000001854 */
[----:B-----5:R-:W5:Y:S07]  /*13b70*/  LDSM.16.MT88.4 R144, [R186+0x3900] ;  /* 0x00390000ba90783b */ /* 0x020f6e0000004200 */
[C---:B------:R-:W-:Y:S04]  /*13b80*/  HMMA.16816.F32 R88, R104.reuse, R122, R88 ;  /* 0x0000007a6858723c */ /* 0x040fe80000001858 */
[----:B-1----:R-:W-:Y:S01]  /*13b90*/  F2FP.PACK_AB R139, R102, R160 ;  /* 0x000000a0668b723e */ /* 0x002fe200000000ff */
[----:B------:R-:W-:Y:S02]  /*13ba0*/  FFMA.FTZ R2, R0, R223, R213 ;  /* 0x000000df00027223 */ /* 0x000fe400000100d5 */
[----:B------:R-:W-:Y:S01]  /*13bb0*/  FADD.FTZ R0, R217, R3 ;  /* 0x00000003d9007221 */ /* 0x000fe20000010000 */
[C---:B----4-:R-:W-:Y:S04]  /*13bc0*/  HMMA.16816.F32 R92, R104.reuse, R108, R92 ;  /* 0x0000006c685c723c */ /* 0x050fe8000000185c */
[----:B------:R-:W-:Y:S02]  /*13bd0*/  FADD.FTZ R2, R212, R2 ;  /* 0x00000002d4027221 */ /* 0x000fe40000010000 */
[----:B------:R-:W-:Y:S02]  /*13be0*/  FADD.FTZ R0, R215, R0 ;  /* 0x00000000d7007221 */ /* 0x000fe40000010000 */
[----:B------:R-:W-:Y:S04]  /*13bf0*/  HMMA.16816.F32 R96, R104, R110, R96 ;  /* 0x0000006e6860723c */ /* 0x000fe80000001860 */
[----:B------:R-:W-:Y:S02]  /*13c00*/  FADD.FTZ R2, R211, R2 ;  /* 0x00000002d3027221 */ /* 0x000fe40000010000 */
[----:B------:R-:W-:Y:S02]  /*13c10*/  FADD.FTZ R0, R214, R0 ;  /* 0x00000000d6007221 */ /* 0x000fe40000010000 */
[C---:B---3--:R-:W-:Y:S01]  /*13c20*/  HMMA.16816.F32 R104, R136.reuse, R112, R4 ;  /* 0x000000708868723c */ /* 0x048fe20000001804 */
[----:B------:R-:W1:Y:S04]  /*13c30*/  LDSM.16.MT88.4 R4, [R186+0x5900] ;  /* 0x00590000ba04783b */ /* 0x000e680000004200 */
[----:B------:R-:W-:Y:S02]  /*13c40*/  FADD.FTZ R2, R210, R2 ;  /* 0x00000002d2027221 */ /* 0x000fe40000010000 */
[----:B------:R-:W-:Y:S01]  /*13c50*/  FADD.FTZ R0, R182, R0 ;  /* 0x00000000b6007221 */ /* 0x000fe20000010000 */
[C---:B------:R-:W-:Y:S01]  /*13c60*/  HMMA.16816.F32 R108, R136.reuse, R114, R8 ;  /* 0x00000072886c723c */ /* 0x040fe20000001808 */
[----:B------:R-:W3:Y:S03]  /*13c70*/  LDSM.16.MT88.4 R8, [R188+0x5900] ;  /* 0x00590000bc08783b */ /* 0x000ee60000004200 */
[----:B------:R-:W-:Y:S02]  /*13c80*/  FADD.FTZ R2, R180, R2 ;  /* 0x00000002b4027221 */ /* 0x000fe40000010000 */
[----:B------:R-:W-:Y:S02]  /*13c90*/  FADD.FTZ R0, R181, R0 ;  /* 0x00000000b5007221 */ /* 0x000fe40000010000 */
[C---:B--2---:R-:W-:Y:S01]  /*13ca0*/  HMMA.16816.F32 R112, R136.reuse, R116, R12 ;  /* 0x000000748870723c */ /* 0x044fe2000000180c */
[----:B------:R-:W2:Y:S03]  /*13cb0*/  LDSM.16.MT88.4 R12, [R187+0x5900] ;  /* 0x00590000bb0c783b */ /* 0x000ea60000004200 */
        /* <DEDUP_REMOVED lines=21> */
[----:B------:R-:W-:Y:S01]  /*13e10*/  FADD.FTZ R0, R164, R3 ;  /* 0x00000003a4007221 */ /* 0x000fe20000010000 */
[----:B------:R-:W-:Y:S01]  /*13e20*/  MOV R3, R101 ;  /* 0x0000006500037202 */ /* 0x000fe20000000f00 */
[----:B------:R-:W-:Y:S02]  /*13e30*/  FADD.FTZ R2, R165, R2 ;  /* 0x00000002a5027221 */ /* 0x000fe40000010000 */
[C---:B-----5:R-:W-:Y:S04]  /*13e40*/  HMMA.16816.F32 R44, R136.reuse, R144, R44 ;  /* 0x00000090882c723c */ /* 0x060fe8000000182c */
[----:B------:R-:W-:Y:S02]  /*13e50*/  FADD.FTZ R0, R163, R0 ;  /* 0x00000000a3007221 */ /* 0x000fe40000010000 */
[----:B------:R-:W-:Y:S02]  /*13e60*/  FADD.FTZ R2, R162, R2 ;  /* 0x00000002a2027221 */ /* 0x000fe40000010000 */
[C---:B------:R-:W-:Y:S04]  /*13e70*/  HMMA.16816.F32 R48, R136.reuse, R146, R48 ;  /* 0x000000928830723c */ /* 0x040fe80000001830 */
[----:B------:R-:W-:Y:S02]  /*13e80*/  FADD.FTZ R0, R160, R0 ;  /* 0x00000000a0007221 */ /* 0x000fe40000010000 */
[----:B------:R-:W-:Y:S02]  /*13e90*/  FADD.FTZ R222, R161, R2 ;  /* 0x00000002a1de7221 */ /* 0x000fe40000010000 */
[C---:B------:R-:W-:Y:S04]  /*13ea0*/  HMMA.16816.F32 R52, R136.reuse, R148, R52 ;  /* 0x000000948834723c */ /* 0x040fe80000001834 */
[----:B------:R-:W-:Y:S01]  /*13eb0*/  FADD.FTZ R223, R102, R0 ;  /* 0x0000000066df7221 */ /* 0x000fe20000010000 */
[----:B------:R-:W-:Y:S03]  /*13ec0*/  MOV R102, R100 ;  /* 0x0000006400667202 */ /* 0x000fe60000000f00 */
[C---:B------:R-:W-:Y:S08]  /*13ed0*/  HMMA.16816.F32 R56, R136.reuse, R150, R56 ;  /* 0x000000968838723c */ /* 0x040ff00000001838 */
[C---:B------:R-:W-:Y:S08]  /*13ee0*/  HMMA.16816.F32 R60, R136.reuse, R152, R60 ;  /* 0x00000098883c723c */ /* 0x040ff0000000183c */
[C---:B------:R-:W-:Y:S08]  /*13ef0*/  HMMA.16816.F32 R64, R136.reuse, R154, R64 ;  /* 0x0000009a8840723c */ /* 0x040ff00000001840 */
[C---:B------:R-:W-:Y:S08]  /*13f00*/  HMMA.16816.F32 R68, R136.reuse, R156, R68 ;  /* 0x0000009c8844723c */ /* 0x040ff00000001844 */
[C---:B------:R-:W-:Y:S08]  /*13f10*/  HMMA.16816.F32 R72, R136.reuse, R158, R72 ;  /* 0x0000009e8848723c */ /* 0x040ff00000001848 */
[C---:B-1----:R-:W-:Y:S08]  /*13f20*/  HMMA.16816.F32 R76, R136.reuse, R4, R76 ;  /* 0x00000004884c723c */ /* 0x042ff0000000184c */
[C---:B------:R-:W-:Y:S08]  /*13f30*/  HMMA.16816.F32 R80, R136.reuse, R6, R80 ;  /* 0x000000068850723c */ /* 0x040ff00000001850 */
[C---:B---3--:R-:W-:Y:S08]  /*13f40*/  HMMA.16816.F32 R84, R136.reuse, R8, R84 ;  /* 0x000000088854723c */ /* 0x048ff00000001854 */
[C---:B------:R-:W-:Y:S08]  /*13f50*/  HMMA.16816.F32 R88, R136.reuse, R10, R88 ;  /* 0x0000000a8858723c */ /* 0x040ff00000001858 */
[C---:B--2---:R-:W-:Y:S08]  /*13f60*/  HMMA.16816.F32 R92, R136.reuse, R12, R92 ;  /* 0x0000000c885c723c */ /* 0x044ff0000000185c */
[----:B------:R-:W-:Y:S01]  /*13f70*/  HMMA.16816.F32 R96, R136, R14, R96 ;  /* 0x0000000e8860723c */ /* 0x000fe20000001860 */
[----:B------:R-:W-:-:S07]  /*13f80*/  @P0 BRA `(.L_x_615) ;  /* 0xffffce3000000947 */ /* 0x000fce000383ffff */
.L_x_614:
[----:B------:R-:W-:-:S13]  /*13f90*/  ISETP.GE.AND P0, PT, R207, RZ, PT ;  /* 0x000000ffcf00720c */ /* 0x000fda0003f06270 */
        /* <DEDUP_REMOVED lines=9> */
[----:B------:R-:W-:Y:S01]  /*14030*/  IADD3 R225, R228, 0x80, RZ ;  /* 0x00000080e4e17810 */ /* 0x000fe20007ffe0ff */
[----:B------:R-:W-:Y:S01]  /*14040*/  IMAD.MOV.U32 R102, RZ, RZ, R101 ;  /* 0x000000ffff667224 */ /* 0x000fe200078e0065 */
[C---:B------:R-:W-:Y:S01]  /*14050*/  IADD3 R218, R236.reuse, 0x40, RZ ;  /* 0x00000040ecda7810 */ /* 0x040fe20007ffe0ff */
[--C-:B------:R-:W-:Y:S01]  /*14060*/  IMAD.X R219, RZ, RZ, R233.reuse, P3 ;  /* 0x000000ffffdb7224 */ /* 0x100fe200018e06e9 */
[----:B------:R-:W-:Y:S01]  /*14070*/  IADD3 R216, R236, 0x80, RZ ;  /* 0x00000080ecd87810 */ /* 0x000fe20007ffe0ff */
[----:B------:R-:W-:Y:S01]  /*14080*/  IMAD.X R217, RZ, RZ, R233, P2 ;  /* 0x000000ffffd97224 */ /* 0x000fe200010e06e9 */
[----:B------:R-:W-:Y:S01]  /*14090*/  IADD3 R224, R228, 0x40, RZ ;  /* 0x00000040e4e07810 */ /* 0x000fe20007ffe0ff */
[--C-:B------:R-:W-:Y:S01]  /*140a0*/  IMAD.X R227, RZ, RZ, R231.reuse, P1 ;  /* 0x000000ffffe37224 */ /* 0x100fe200008e06e7 */
[----:B------:R-:W-:Y:S01]  /*140b0*/  ULDC UR4, c[0x0][0x208] ;  /* 0x0000820000047ab9 */ /* 0x000fe20000000800 */
[----:B------:R-:W-:Y:S01]  /*140c0*/  IMAD.X R226, RZ, RZ, R231, P0 ;  /* 0x000000ffffe27224 */ /* 0x000fe200000e06e7 */
[----:B------:R-:W-:Y:S01]  /*140d0*/  USHF.L.U32 UR4, UR4, 0x6, URZ ;  /* 0x0000000604047899 */ /* 0x000fe2000800063f */
[----:B------:R-:W-:-:S02]  /*140e0*/  IMAD.MOV.U32 R232, RZ, RZ, R236 ;  /* 0x000000ffffe87224 */ /* 0x000fc400078e00ec */
.L_x_617:
[----:B------:R-:W-:Y:S04]  /*140f0*/  DEPBAR.LE SB0, 0x0 ;  /* 0x000080000000791a */ /* 0x000fe80000000000 */
[----:B------:R-:W-:Y:S01]  /*14100*/  BAR.SYNC.DEFER_BLOCKING 0x0 ;  /* 0x0000000000007b1d */ /* 0x000fe20000010000 */
[----:B------:R-:W-:Y:S01]  /*14110*/  SHF.R.S32.HI R2, RZ, 0x1f, R207 ;  /* 0x0000001fff027819 */ /* 0x000fe200000114cf */
[----:B------:R-:W-:Y:S01]  /*14120*/  IMAD R0, R246, R207, RZ ;  /* 0x000000cff6007224 */ /* 0x000fe200078e02ff */
[----:B------:R-:W-:Y:S01]  /*14130*/  MOV R12, UR8 ;  /* 0x00000008000c7c02 */ /* 0x000fe20008000f00 */
[C---:B------:R-:W-:Y:S01]  /*14140*/  IMAD.WIDE.U32 R6, R207.reuse, UR4, R232 ;  /* 0x00000004cf067c25 */ /* 0x040fe2000f8e00e8 */
[----:B------:R-:W-:Y:S02]  /*14150*/  MOV R13, UR5 ;  /* 0x00000005000d7c02 */ /* 0x000fe40008000f00 */
[----:B------:R-:W-:Y:S01]  /*14160*/  ISETP.NE.AND P3, PT, R240, RZ, PT ;  /* 0x000000fff000720c */ /* 0x000fe20003f65270 */
[----:B------:R-:W-:Y:S01]  /*14170*/  IMAD R0, R2, UR4, R0 ;  /* 0x0000000402007c24 */ /* 0x000fe2000f8e0200 */
[----:B------:R-:W-:Y:S01]  /*14180*/  LEA R28, P2, R6, c[0x0][0x1f8], 0x1 ;  /* 0x00007e00061c7a11 */ /* 0x000fe200078408ff */
[----:B------:R-:W-:Y:S03]  /*14190*/  IMAD.WIDE.U32 R4, R207, UR4, R218 ;  /* 0x00000004cf047c25 */ /* 0x000fe6000f8e00da */
[----:B------:R-:W-:Y:S01]  /*141a0*/  IADD3 R7, R7, R0, RZ ;  /* 0x0000000007077210 */ /* 0x000fe20007ffe0ff */
[C---:B------:R-:W-:Y:S01]  /*141b0*/  IMAD.WIDE.U32 R2, R207.reuse, UR4, R216 ;  /* 0x00000004cf027c25 */ /* 0x040fe2000f8e00d8 */
[----:B------:R-:W-:Y:S02]  /*141c0*/  LEA R22, P1, R4, c[0x0][0x1f8], 0x1 ;  /* 0x00007e0004167a11 */ /* 0x000fe400078208ff */
[----:B------:R-:W-:Y:S01]  /*141d0*/  LEA.HI.X R29, R6, c[0x0][0x1fc], R7, 0x1, P2 ;  /* 0x00007f00061d7a11 */ /* 0x000fe200010f0c07 */
[----:B------:R-:W-:Y:S01]  /*141e0*/  IMAD.WIDE.U32 R12, R207, UR4, R12 ;  /* 0x00000004cf0c7c25 */ /* 0x000fe2000f8e000c */
[----:B------:R-:W-:Y:S02]  /*141f0*/  IADD3 R5, R0, R5, RZ ;  /* 0x0000000500057210 */ /* 0x000fe40007ffe0ff */
[----:B------:R-:W-:Y:S02]  /*14200*/  LEA R20, P0, R2, c[0x0][0x1f8], 0x1 ;  /* 0x00007e0002147a11 */ /* 0x000fe400078008ff */
[----:B------:R-:W-:Y:S01]  /*14210*/  LEA.HI.X R23, R4, c[0x0][0x1fc], R5, 0x1, P1 ;  /* 0x00007f0004177a11 */ /* 0x000fe200008f0c05 */
[----:B------:R-:W-:Y:S01]  /*14220*/  LDSM.16.M88.4 R32, [R191+0xc100] ;  /* 0x00c10000bf20783b */ /* 0x000fe20000000200 */
[C---:B------:R-:W-:Y:S02]  /*14230*/  IADD3 R3, R0.reuse, R3, RZ ;  /* 0x0000000300037210 */ /* 0x040fe40007ffe0ff */
[----:B------:R-:W-:Y:S02]  /*14240*/  IADD3 R0, R0, R13, RZ ;  /* 0x0000000d00007210 */ /* 0x000fe40007ffe0ff */
[----:B------:R-:W-:Y:S02]  /*14250*/  LEA.HI.X R21, R2, c[0x0][0x1fc], R3, 0x1, P0 ;  /* 0x00007f0002157a11 */ /* 0x000fe400000f0c03 */
[-C--:B------:R-:W-:Y:S01]  /*14260*/  IADD3 R4, P2, R236, R12.reuse, RZ ;  /* 0x0000000cec047210 */ /* 0x080fe20007f5e0ff */
[----:B------:R-:W1:Y:S01]  /*14270*/  LDSM.16.M88.4 R8, [R184+0x6100] ;  /* 0x00610000b808783b */ /* 0x000e620000000200 */
[-C--:B------:R-:W-:Y:S02]  /*14280*/  IADD3 R5, P1, R218, R12.reuse, RZ ;  /* 0x0000000cda057210 */ /* 0x080fe40007f3e0ff */
[----:B------:R-:W-:Y:S02]  /*14290*/  IADD3.X R6, R0, R233, RZ, P2, !PT ;  /* 0x000000e900067210 */ /* 0x000fe400017fe4ff */
[----:B------:R-:W-:Y:S02]  /*142a0*/  LEA R14, P2, R4, c[0x0][0x1f8], 0x1 ;  /* 0x00007e00040e7a11 */ /* 0x000fe400078408ff */
[----:B------:R-:W-:Y:S01]  /*142b0*/  IADD3 R3, P0, R216, R12, RZ ;  /* 0x0000000cd8037210 */ /* 0x000fe20007f1e0ff */
[----:B------:R-:W2:Y:S01]  /*142c0*/  LDSM.16.M88.4 R16, [R184+0x6900] ;  /* 0x00690000b810783b */ /* 0x000ea20000000200 */
[----:B------:R-:W-:Y:S02]  /*142d0*/  LEA.HI.X R15, R4, c[0x0][0x1fc], R6, 0x1, P2 ;  /* 0x00007f00040f7a11 */ /* 0x000fe400010f0c06 */
[C---:B------:R-:W-:Y:S02]  /*142e0*/  IADD3.X R7, R0.reuse, R219, RZ, P1, !PT ;  /* 0x000000db00077210 */ /* 0x040fe40000ffe4ff */
[C---:B------:R-:W-:Y:S02]  /*142f0*/  LEA R12, P1, R5.reuse, c[0x0][0x1f8], 0x1 ;  /* 0x00007e00050c7a11 */ /* 0x040fe400078208ff */
[----:B------:R-:W-:Y:S01]  /*14300*/  IADD3.X R0, R0, R217, RZ, P0, !PT ;  /* 0x000000d900007210 */ /* 0x000fe200007fe4ff */
[----:B------:R-:W3:Y:S01]  /*14310*/  LDSM.16.M88.4 R24, [R184+0x7100] ;  /* 0x00710000b818783b */ /* 0x000ee20000000200 */
[----:B------:R-:W-:Y:S02]  /*14320*/  LEA.HI.X R13, R5, c[0x0][0x1fc], R7, 0x1, P1 ;  /* 0x00007f00050d7a11 */ /* 0x000fe400008f0c07 */
[C---:B------:R-:W-:Y:S04]  /*14330*/  LEA R2, P0, R3.reuse, c[0x0][0x1f8], 0x1 ;  /* 0x00007e0003027a11 */ /* 0x040fe800078008ff */
[----:B------:R-:W-:Y:S01]  /*14340*/  LEA.HI.X R3, R3, c[0x0][0x1fc], R0, 0x1, P0 ;  /* 0x00007f0003037a11 */ /* 0x000fe200000f0c00 */
[----:B------:R-:W4:Y:S01]  /*14350*/  LDSM.16.M88.4 R136, [R184+0x7900] ;  /* 0x00790000b888783b */ /* 0x000f220000000200 */
[C---:B------:R-:W-:Y:S02]  /*14360*/  ISETP.GT.AND P0, PT, R207.reuse, RZ, PT ;  /* 0x000000ffcf00720c */ /* 0x040fe40003f04270 */
[----:B------:R-:W-:Y:S05]  /*14370*/  IADD3 R207, R207, -0x1, RZ ;  /* 0xffffffffcfcf7810 */ /* 0x000fea0007ffe0ff */
[----:B------:R-:W-:Y:S01]  /*14380*/  LDSM.16.M88.4 R140, [R192+0xc100] ;  /* 0x00c10000c08c783b */ /* 0x000fe20000000200 */
[C---:B-1----:R-:W-:Y:S07]  /*14390*/  HMMA.16816.F32 R4, R32.reuse, R8, RZ ;  /* 0x000000082004723c */ /* 0x042fee00000018ff */
[----:B------:R-:W1:Y:S01]  /*143a0*/  LDSM.16.M88.4 R144, [R195] ;  /* 0x00000000c390783b */ /* 0x000e620000000200 */
[C---:B------:R-:W-:Y:S07]  /*143b0*/  HMMA.16816.F32 R8, R32.reuse, R10, RZ ;  /* 0x0000000a2008723c */ /* 0x040fee00000018ff */
[----:B------:R-:W5:Y:S08]  /*143c0*/  LDSM.16.M88.4 R148, [R206] ;  /* 0x00000000ce94783b */ /* 0x000f700000000200 */
[----:B------:R-:W1:Y:S08]  /*143d0*/  LDSM.16.M88.4 R152, [R205] ;  /* 0x00000000cd98783b */ /* 0x000e700000000200 */
[----:B------:R-:W1:Y:S08]  /*143e0*/  LDSM.16.M88.4 R156, [R204] ;  /* 0x00000000cc9c783b */ /* 0x000e700000000200 */
[----:B------:R-:W-:Y:S01]  /*143f0*/  @!PT LDS RZ, [RZ] ;  /* 0x00000000fffff984 */ /* 0x000fe20000000800 */
[----:B------:R-:W-:Y:S01]  /*14400*/  @!PT LDS RZ, [RZ] ;  /* 0x00000000fffff984 */ /* 0x000fe20000000800 */
[----:B------:R-:W-:Y:S01]  /*14410*/  @!PT LDS RZ, [RZ] ;  /* 0x00000000fffff984 */ /* 0x000fe20000000800 */
[----:B------:R4:W-:Y:S08]  /*14420*/  LDGSTS.E.BYPASS.LTC128B.128 [R209+0x100], [R28.64], !P5 ;  /* 0x001000001cd17fae */ /* 0x0009f0000e901d46 */
[----:B------:R3:W-:Y:S08]  /*14430*/  LDGSTS.E.BYPASS.LTC128B.128 [R209+0x2100], [R22.64], !P6 ;  /* 0x0210000016d17fae */ /* 0x0007f0000f101d46 */
[----:B------:R3:W-:Y:S08]  /*14440*/  LDGSTS.E.BYPASS.LTC128B.128 [R209+0x4100], [R20.64], !P3 ;  /* 0x0410000014d17fae */ /* 0x0007f0000d901d46 */
[----:B------:R2:W-:Y:S08]  /*14450*/  LDGSTS.E.BYPASS.LTC128B.128 [R209+0x1100], [R14.64], !P5 ;  /* 0x011000000ed17fae */ /* 0x0005f0000e901d46 */
[----:B------:R2:W-:Y:S08]  /*14460*/  LDGSTS.E.BYPASS.LTC128B.128 [R209+0x3100], [R12.64], !P6 ;  /* 0x031000000cd17fae */ /* 0x0005f0000f101d46 */
[----:B------:R1:W-:Y:S08]  /*14470*/  LDGSTS.E.BYPASS.LTC128B.128 [R209+0x5100], [R2.64], !P3 ;  /* 0x0510000002d17fae */ /* 0x0003f0000d901d46 */
[----:B------:R-:W-:Y:S08]  /*14480*/  LDSM.16.M88.4 R160, [R194+0xc100] ;  /* 0x00c10000c2a0783b */ /* 0x000ff00000000200 */
[----:B------:R-:W0:Y:S01]  /*14490*/  LDGDEPBAR ;  /* 0x00000000000079af */ /* 0x000e220000000000 */
[C---:B--2---:R-:W-:Y:S07]  /*144a0*/  HMMA.16816.F32 R12, R32.reuse, R16, RZ ;  /* 0x00000010200c723c */ /* 0x044fee00000018ff */
[----:B------:R-:W2:Y:S01]  /*144b0*/  LDSM.16.M88.4 R164, [R190+0x6100] ;  /* 0x00610000bea4783b */ /* 0x000ea20000000200 */
[C---:B------:R-:W-:Y:S07]  /*144c0*/  HMMA.16816.F32 R16, R32.reuse, R18, RZ ;  /* 0x000000122010723c */ /* 0x040fee00000018ff */
[----:B------:R-:W-:Y:S01]  /*144d0*/  LDSM.16.M88.4 R168, [R190+0x7100] ;  /* 0x00710000bea8783b */ /* 0x000fe20000000200 */
[C---:B---3--:R-:W-:Y:S07]  /*144e0*/  HMMA.16816.F32 R20, R32.reuse, R24, RZ ;  /* 0x000000182014723c */ /* 0x048fee00000018ff */
[----:B------:R-:W-:Y:S01]  /*144f0*/  LDSM.16.M88.4 R172, [R190+0x7900] ;  /* 0x00790000beac783b */ /* 0x000fe20000000200 */
[C---:B------:R-:W-:Y:S07]  /*14500*/  HMMA.16816.F32 R24, R32.reuse, R26, RZ ;  /* 0x0000001a2018723c */ /* 0x040fee00000018ff */
[----:B------:R-:W-:Y:S01]  /*14510*/  LDSM.16.M88.4 R176, [R193+0xc100] ;  /* 0x00c10000c1b0783b */ /* 0x000fe20000000200 */
[C---:B----4-:R-:W-:Y:S07]  /*14520*/  HMMA.16816.F32 R28, R32.reuse, R136, RZ ;  /* 0x00000088201c723c */ /* 0x050fee00000018ff */
[----:B------:R-:W-:Y:S01]  /*14530*/  LDSM.16.M88.4 R180, [R189] ;  /* 0x00000000bdb4783b */ /* 0x000fe20000000200 */
[----:B------:R-:W-:Y:S07]  /*14540*/  HMMA.16816.F32 R32, R32, R138, RZ ;  /* 0x0000008a2020723c */ /* 0x000fee00000018ff */
[----:B------:R-:W3:Y:S01]  /*14550*/  LDSM.16.M88.4 R136, [R190+0x6900] ;  /* 0x00690000be88783b */ /* 0x000ee20000000200 */
[C---:B-1----:R-:W-:Y:S08]  /*14560*/  HMMA.16816.F32 R4, R140.reuse, R144, R4 ;  /* 0x000000908c04723c */ /* 0x042ff00000001804 */
[C---:B------:R-:W-:Y:S01]  /*14570*/  HMMA.16816.F32 R8, R140.reuse, R146, R8 ;  /* 0x000000928c08723c */ /* 0x040fe20000001808 */
[----:B------:R-:W-:Y:S07]  /*14580*/  LDSM.16.M88.4 R144, [R189+0x1000] ;  /* 0x00100000bd90783b */ /* 0x000fee0000000200 */
[C---:B-----5:R-:W-:Y:S08]  /*14590*/  HMMA.16816.F32 R12, R140.reuse, R148, R12 ;  /* 0x000000948c0c723c */ /* 0x060ff0000000180c */
        /* <DEDUP_REMOVED lines=8> */
[C---:B--2---:R-:W-:Y:S01]  /*14620*/  HMMA.16816.F32 R4, R160.reuse, R164, R4 ;  /* 0x000000a4a004723c */ /* 0x044fe20000001804 */
[----:B------:R-:W2:Y:S07]  /*14630*/  LDSM.16.M88.4 R156, [R184+0x8100] ;  /* 0x00810000b89c783b */ /* 0x000eae0000000200 */
[C---:B------:R-:W-:Y:S01]  /*14640*/  HMMA.16816.F32 R8, R160.reuse, R166, R8 ;  /* 0x000000a6a008723c */ /* 0x040fe20000001808 */
[----:B------:R-:W-:Y:S07]  /*14650*/  LDSM.16.M88.4 R164, [R184+0x9900] ;  /* 0x00990000b8a4783b */ /* 0x000fee0000000200 */
[C---:B---3--:R-:W-:Y:S08]  /*14660*/  HMMA.16816.F32 R12, R160.reuse, R136, R12 ;  /* 0x00000088a00c723c */ /* 0x048ff0000000180c */
[C---:B------:R-:W-:Y:S01]  /*14670*/  HMMA.16816.F32 R16, R160.reuse, R138, R16 ;  /* 0x0000008aa010723c */ /* 0x040fe20000001810 */
[----:B------:R-:W3:Y:S07]  /*14680*/  LDSM.16.M88.4 R136, [R184+0x8900] ;  /* 0x00890000b888783b */ /* 0x000eee0000000200 */
        /* <DEDUP_REMOVED lines=23> */
[C---:B---3--:R-:W-:Y:S08]  /*14800*/  HMMA.16816.F32 R12, R152.reuse, R136, R12 ;  /* 0x00000088980c723c */ /* 0x048ff0000000180c */
[C---:B------:R-:W-:Y:S01]  /*14810*/  HMMA.16816.F32 R16, R152.reuse, R138, R16 ;  /* 0x0000008a9810723c */ /* 0x040fe20000001810 */
[----:B------:R-:W3:Y:S07]  /*14820*/  LDSM.16.M88.4 R136, [R190+0x8900] ;  /* 0x00890000be88783b */ /* 0x000eee0000000200 */
        /* <DEDUP_REMOVED lines=67> */
[C---:B--2---:R-:W-:Y:S08]  /*14c60*/  HMMA.16816.F32 R4, R160.reuse, R164, R4 ;  /* 0x000000a4a004723c */ /* 0x044ff00000001804 */
[C---:B------:R-:W-:Y:S08]  /*14c70*/  HMMA.16816.F32 R8, R160.reuse, R166, R8 ;  /* 0x000000a6a008723c */ /* 0x040ff00000001808 */
[C---:B---3--:R-:W-:Y:S08]  /*14c80*/  HMMA.16816.F32 R12, R160.reuse, R136, R12 ;  /* 0x00000088a00c723c */ /* 0x048ff0000000180c */
        /* <DEDUP_REMOVED lines=39> */
[----:B------:R2:W5:Y:S01]  /*14f00*/  MUFU.TANH R145, R11 ;  /* 0x0000000b00917308 */ /* 0x0005620000002400 */
[----:B---3--:R-:W-:Y:S09]  /*14f10*/  FMNMX.FTZ R0, R142, R0, !PT ;  /* 0x000000008e007209 */ /* 0x008ff20007810000 */
[----:B------:R-:W-:Y:S01]  /*14f20*/  MUFU.TANH R148, R13 ;  /* 0x0000000d00947308 */ /* 0x000fe20000002400 */
[----:B----4-:R-:W-:Y:S09]  /*14f30*/  FMNMX.FTZ R2, R144, R2, !PT ;  /* 0x0000000290027209 */ /* 0x010ff20007810000 */
[----:B------:R-:W3:Y:S01]  /*14f40*/  MUFU.TANH R150, R14 ;  /* 0x0000000e00967308 */ /* 0x000ee20000002400 */
[C---:B-1----:R-:W-:Y:S01]  /*14f50*/  HMMA.16816.F32 R20, R168.reuse, R4, R20 ;  /* 0x00000004a814723c */ /* 0x042fe20000001814 */
[----:B--2---:R-:W1:Y:S01]  /*14f60*/  LDSM.16.M88.4 R8, [R189+0x5800] ;  /* 0x00580000bd08783b */ /* 0x004e620000000200 */
[----:B------:R-:W-:Y:S07]  /*14f70*/  DEPBAR.LE SB0, 0x0 ;  /* 0x000080000000791a */ /* 0x000fee0000000000 */
[----:B------:R-:W2:Y:S03]  /*14f80*/  MUFU.TANH R138, R12 ;  /* 0x0000000c008a7308 */ /* 0x000ea60000002400 */
[----:B-----5:R-:W-:Y:S01]  /*14f90*/  FMNMX.FTZ R2, R145, R2, !PT ;  /* 0x0000000291027209 */ /* 0x020fe20007810000 */
[C---:B------:R-:W-:Y:S01]  /*14fa0*/  HMMA.16816.F32 R24, R168.reuse, R6, R24 ;  /* 0x00000006a818723c */ /* 0x040fe20000001818 */
[----:B------:R-:W-:Y:S06]  /*14fb0*/  BAR.SYNC.DEFER_BLOCKING 0x0 ;  /* 0x0000000000007b1d */ /* 0x000fec0000010000 */
[----:B------:R-:W-:Y:S01]  /*14fc0*/  @P0 IMAD.WIDE.U32 R6, R207, c[0x0][0x1e0], RZ ;  /* 0x00007800cf060a25 */ /* 0x000fe200078e00ff */
[----:B---3--:R-:W-:Y:S04]  /*14fd0*/  FMNMX.FTZ R2, R150, R2, !PT ;  /* 0x0000000296027209 */ /* 0x008fe80007810000 */
[----:B------:R-:W-:Y:S02]  /*14fe0*/  FMUL.FTZ R20, R20, c[0x0][0x320] ;  /* 0x0000c80014147a20 */ /* 0x000fe40000410000 */
[----:B------:R-:W-:Y:S02]  /*14ff0*/  FMUL.FTZ R21, R21, c[0x0][0x320] ;  /* 0x0000c80015157a20 */ /* 0x000fe40000410000 */
[----:B------:R-:W-:Y:S02]  /*15000*/  FMUL.FTZ R22, R22, c[0x0][0x320] ;  /* 0x0000c80016167a20 */ /* 0x000fe40000410000 */
[----:B------:R-:W-:Y:S01]  /*15010*/  FMUL.FTZ R23, R23, c[0x0][0x320] ;  /* 0x0000c80017177a20 */ /* 0x000fe20000410000 */
[----:B--2---:R-:W-:Y:S05]  /*15020*/  FMNMX.FTZ R0, R138, R0, !PT ;  /* 0x000000008a007209 */ /* 0x004fea0007810000 */
[----:B------:R-:W-:Y:S01]  /*15030*/  FMUL.FTZ R24, R24, c[0x0][0x320] ;  /* 0x0000c80018187a20 */ /* 0x000fe20000410000 */
[----:B------:R-:W2:Y:S01]  /*15040*/  MUFU.TANH R139, R16 ;  /* 0x00000010008b7308 */ /* 0x000ea20000002400 */
[----:B------:R-:W-:Y:S01]  /*15050*/  FMUL.FTZ R25, R25, c[0x0][0x320] ;  /* 0x0000c80019197a20 */ /* 0x000fe20000410000 */
[----:B------:R-:W-:Y:S01]  /*15060*/  FMNMX.FTZ R0, R148, R0, !PT ;  /* 0x0000000094007209 */ /* 0x000fe20007810000 */
[----:B------:R-:W-:Y:S02]  /*15070*/  FMUL.FTZ R26, R26, c[0x0][0x320] ;  /* 0x0000c8001a1a7a20 */ /* 0x000fe40000410000 */
[----:B------:R-:W-:Y:S01]  /*15080*/  FMUL.FTZ R27, R27, c[0x0][0x320] ;  /* 0x0000c8001b1b7a20 */ /* 0x000fe20000410000 */
[C---:B-1----:R-:W-:Y:S04]  /*15090*/  HMMA.16816.F32 R28, R168.reuse, R8, R28 ;  /* 0x00000008a81c723c */ /* 0x042fe8000000181c */
[----:B------:R-:W1:Y:S04]  /*150a0*/  MUFU.TANH R152, R15 ;  /* 0x0000000f00987308 */ /* 0x000e680000002400 */
[----:B------:R-:W-:Y:S06]  /*150b0*/  HMMA.16816.F32 R32, R168, R10, R32 ;  /* 0x0000000aa820723c */ /* 0x000fec0000001820 */
[----:B------:R-:W3:Y:S01]  /*150c0*/  MUFU.TANH R149, R17 ;  /* 0x0000001100957308 */ /* 0x000ee20000002400 */
[----:B--2---:R-:W-:Y:S09]  /*150d0*/  FMNMX.FTZ R0, R139, R0, !PT ;  /* 0x000000008b007209 */ /* 0x004ff20007810000 */
[----:B------:R-:W2:Y:S01]  /*150e0*/  MUFU.TANH R151, R18 ;  /* 0x0000001200977308 */ /* 0x000ea20000002400 */
[----:B------:R-:W-:Y:S01]  /*150f0*/  FMUL.FTZ R28, R28, c[0x0][0x320] ;  /* 0x0000c8001c1c7a20 */ /* 0x000fe20000410000 */
[----:B-1----:R-:W-:Y:S01]  /*15100*/  FMNMX.FTZ R2, R152, R2, !PT ;  /* 0x0000000298027209 */ /* 0x002fe20007810000 */
[----:B------:R-:W-:Y:S02]  /*15110*/  FMUL.FTZ R29, R29, c[0x0][0x320] ;  /* 0x0000c8001d1d7a20 */ /* 0x000fe40000410000 */
[----:B------:R-:W-:Y:S02]  /*15120*/  FMUL.FTZ R30, R30, c[0x0][0x320] ;  /* 0x0000c8001e1e7a20 */ /* 0x000fe40000410000 */
[----:B------:R-:W-:Y:S03]  /*15130*/  FMUL.FTZ R31, R31, c[0x0][0x320] ;  /* 0x0000c8001f1f7a20 */ /* 0x000fe60000410000 */
[----:B------:R-:W1:Y:S01]  /*15140*/  MUFU.TANH R155, R20 ;  /* 0x00000014009b7308 */ /* 0x000e620000002400 */
[----:B------:R-:W-:Y:S02]  /*15150*/  FMUL.FTZ R32, R32, c[0x0][0x320] ;  /* 0x0000c80020207a20 */ /* 0x000fe40000410000 */
[----:B------:R-:W-:Y:S01]  /*15160*/  FMUL.FTZ R33, R33, c[0x0][0x320] ;  /* 0x0000c80021217a20 */ /* 0x000fe20000410000 */
[----:B---3--:R-:W-:Y:S01]  /*15170*/  FMNMX.FTZ R0, R149, R0, !PT ;  /* 0x0000000095007209 */ /* 0x008fe20007810000 */
[----:B------:R-:W-:Y:S05]  /*15180*/  FMUL.FTZ R34, R34, c[0x0][0x320] ;  /* 0x0000c80022227a20 */ /* 0x000fea0000410000 */
[----:B------:R-:W3:Y:S01]  /*15190*/  MUFU.TANH R153, R19 ;  /* 0x0000001300997308 */ /* 0x000ee20000002400 */
[----:B--2---:R-:W-:Y:S09]  /*151a0*/  FMNMX.FTZ R2, R151, R2, !PT ;  /* 0x0000000297027209 */ /* 0x004ff20007810000 */
[----:B------:R-:W2:Y:S01]  /*151b0*/  MUFU.TANH R156, R21 ;  /* 0x00000015009c7308 */ /* 0x000ea20000002400 */
[----:B-1----:R-:W-:Y:S09]  /*151c0*/  FMNMX.FTZ R0, R155, R0, !PT ;  /* 0x000000009b007209 */ /* 0x002ff20007810000 */
[----:B------:R-:W1:Y:S01]  /*151d0*/  MUFU.TANH R154, R24 ;  /* 0x00000018009a7308 */ /* 0x000e620000002400 */
[----:B---3--:R-:W-:Y:S09]  /*151e0*/  FMNMX.FTZ R3, R153, R2, !PT ;  /* 0x0000000299037209 */ /* 0x008ff20007810000 */
[----:B------:R-:W3:Y:S01]  /*151f0*/  MUFU.TANH R159, R22 ;  /* 0x00000016009f7308 */ /* 0x000ee20000002400 */
[----:B--2---:R-:W-:Y:S01]  /*15200*/  FMNMX.FTZ R2, R156, R0, !PT ;  /* 0x000000009c027209 */ /* 0x004fe20007810000 */
[----:B------:R-:W-:Y:S08]  /*15210*/  FMUL.FTZ R0, R35, c[0x0][0x320] ;  /* 0x0000c80023007a20 */ /* 0x000ff00000410000 */
[----:B------:R-:W2:Y:S01]  /*15220*/  MUFU.TANH R157, R25 ;  /* 0x00000019009d7308 */ /* 0x000ea20000002400 */
[----:B-1----:R-:W-:Y:S09]  /*15230*/  FMNMX.FTZ R2, R154, R2, !PT ;  /* 0x000000029a027209 */ /* 0x002ff20007810000 */
[----:B------:R2:W-:Y:S01]  /*15240*/  MUFU.TANH R137, R0 ;  /* 0x0000000000897308 */ /* 0x0005e20000002400 */
[----:B---3--:R-:W-:Y:S09]  /*15250*/  FMNMX.FTZ R3, R159, R3, !PT ;  /* 0x000000039f037209 */ /* 0x008ff20007810000 */
[----:B------:R-:W1:Y:S10]  /*15260*/  MUFU.TANH R160, R23 ;  /* 0x0000001700a07308 */ /* 0x000e740000002400 */
        /* <DEDUP_REMOVED lines=17> */
[----:B---3--:R-:W-:Y:S05]  /*15380*/  FMNMX.FTZ R101, R215, R101, !PT ;  /* 0x00000065d7657209 */ /* 0x008fea0007810000 */
[----:B------:R-:W3:Y:S01]  /*15390*/  SHFL.BFLY PT, R3, R101, 0x2, 0x1f ;  /* 0x0c401f0065037f89 */ /* 0x000ee200000e0000 */
[----:B--2---:R-:W-:Y:S04]  /*153a0*/  FMNMX.FTZ R0, R221, R2, !PT ;  /* 0x00000002dd007209 */ /* 0x004fe80007810000 */
[----:B-1----:R-:W-:Y:S04]  /*153b0*/  FMNMX.FTZ R0, R136, R0, !PT ;  /* 0x0000000088007209 */ /* 0x002fe80007810000 */
[----:B------:R-:W-:Y:S05]  /*153c0*/  FMNMX.FTZ R0, R137, R0, !PT ;  /* 0x0000000089007209 */ /* 0x000fea0007810000 */
[----:B------:R-:W1:Y:S01]  /*153d0*/  SHFL.BFLY PT, R2, R0, 0x2, 0x1f ;  /* 0x0c401f0000027f89 */ /* 0x000e6200000e0000 */
[----:B---3--:R-:W-:Y:S07]  /*153e0*/  FMNMX.FTZ R101, R101, R3, !PT ;  /* 0x0000000365657209 */ /* 0x008fee0007810000 */
[----:B------:R-:W2:Y:S01]  /*153f0*/  SHFL.BFLY PT, R4, R101, 0x1, 0x1f ;  /* 0x0c201f0065047f89 */ /* 0x000ea200000e0000 */
[----:B-1----:R-:W-:Y:S07]  /*15400*/  FMNMX.FTZ R0, R0, R2, !PT ;  /* 0x0000000200007209 */ /* 0x002fee0007810000 */
[----:B------:R-:W1:Y:S01]  /*15410*/  SHFL.BFLY PT, R3, R0, 0x1, 0x1f ;  /* 0x0c201f0000037f89 */ /* 0x000e6200000e0000 */
[----:B--2---:R-:W-:Y:S02]  /*15420*/  FMNMX.FTZ R101, R101, R4, !PT ;  /* 0x0000000465657209 */ /* 0x004fe40007810000 */
[----:B------:R-:W-:Y:S03]  /*15430*/  @P0 SHF.L.U32 R4, R6, 0x6, RZ ;  /* 0x0000000606040819 */ /* 0x000fe600000006ff */
[----:B------:R-:W-:Y:S01]  /*15440*/  FADD.FTZ R2, -R101, R102 ;  /* 0x0000006665027221 */ /* 0x000fe20000010100 */
[----:B-1----:R-:W-:Y:S03]  /*15450*/  FMNMX.FTZ R100, R0, R3, !PT ;  /* 0x0000000300647209 */ /* 0x002fe60007810000 */
[----:B------:R-:W-:Y:S01]  /*15460*/  FMUL.FTZ R0, R2, c[0x0][0x2d0] ;  /* 0x0000b40002007a20 */ /* 0x000fe20000410000 */
[----:B------:R-:W-:Y:S03]  /*15470*/  @P0 SHF.R.S32.HI R3, RZ, 0x1f, R207 ;  /* 0x0000001fff030819 */ /* 0x000fe600000114cf */
[----:B------:R1:W2:Y:S01]  /*15480*/  MUFU.EX2 R2, R0 ;  /* 0x0000000000027308 */ /* 0x0002a20000000800 */
[----:B------:R-:W-:Y:S02]  /*15490*/  FMUL.FTZ R102, R100, c[0x0][0x2d0] ;  /* 0x0000b40064667a20 */ /* 0x000fe40000410000 */
[----:B------:R-:W-:Y:S02]  /*154a0*/  @P0 IMAD R3, R3, c[0x0][0x1e0], RZ ;  /* 0x0000780003030a24 */ /* 0x000fe400078e02ff */
[----:B------:R-:W-:Y:S02]  /*154b0*/  FFMA.FTZ R136, R136, c[0x0][0x2d0], -R102 ;  /* 0x0000b40088887a23 */ /* 0x000fe40000010866 */
[----:B------:R-:W-:Y:S05]  /*154c0*/  @P0 IMAD R3, R207, c[0x0][0x1e4], R3 ;  /* 0x00007900cf030a24 */ /* 0x000fea00078e0203 */
[----:B------:R-:W-:Y:S02]  /*154d0*/  @P0 IADD3 R3, R7, R3, RZ ;  /* 0x0000000307030210 */ /* 0x000fe40007ffe0ff */
[----:B------:R-:W-:Y:S02]  /*154e0*/  @P0 IADD3 R7, P1, R4, R228, RZ ;  /* 0x000000e404070210 */ /* 0x000fe40007f3e0ff */
[----:B------:R-:W-:Y:S02]  /*154f0*/  @P0 SHF.L.U64.HI R3, R6, 0x6, R3 ;  /* 0x0000000606030819 */ /* 0x000fe40000010203 */
[----:B------:R-:W-:Y:S02]  /*15500*/  @P0 LEA R14, P4, R7, c[0x0][0x1c8], 0x1 ;  /* 0x00007200070e0a11 */ /* 0x000fe400078808ff */
[----:B------:R-:W-:Y:S01]  /*15510*/  @P0 IADD3.X R8, R3, R231, RZ, P1, !PT ;  /* 0x000000e703080210 */ /* 0x000fe20000ffe4ff */
[----:B-1----:R-:W-:Y:S03]  /*15520*/  FADD.FTZ R0, -R100, R103 ;  /* 0x0000006764007221 */ /* 0x002fe60000010100 */
[----:B------:R-:W-:Y:S01]  /*15530*/  @P0 LEA.HI.X R15, R7, c[0x0][0x1cc], R8, 0x1, P4 ;  /* 0x00007300070f0a11 */ /* 0x000fe200020f0c08 */
[----:B------:R-:W-:Y:S01]  /*15540*/  FMUL.FTZ R103, R101, c[0x0][0x2d0] ;  /* 0x0000b40065677a20 */ /* 0x000fe20000410000 */
[----:B------:R-:W-:Y:S01]  /*15550*/  ISETP.NE.AND P4, PT, R240, RZ, PT ;  /* 0x000000fff000720c */ /* 0x000fe20003f85270 */
[----:B------:R-:W-:Y:S02]  /*15560*/  FMUL.FTZ R0, R0, c[0x0][0x2d0] ;  /* 0x0000b40000007a20 */ /* 0x000fe40000410000 */
[--C-:B------:R-:W-:Y:S01]  /*15570*/  FFMA.FTZ R5, R140, c[0x0][0x2d0], -R103.reuse ;  /* 0x0000b4008c057a23 */ /* 0x100fe20000010867 */
[----:B------:R1:W-:Y:S01]  /*15580*/  @P0 LDGSTS.E.BYPASS.LTC128B.128 [R209+0x6100], [R14.64], !P5 ;  /* 0x061000000ed10fae */ /* 0x0003e2000e901d46 */
[--C-:B------:R-:W-:Y:S02]  /*15590*/  FFMA.FTZ R6, R141, c[0x0][0x2d0], -R103.reuse ;  /* 0x0000b4008d067a23 */ /* 0x100fe40000010867 */
[----:B------:R3:W-:Y:S01]  /*155a0*/  MUFU.EX2 R214, R5 ;  /* 0x0000000500d67308 */ /* 0x0007e20000000800 */
[----:B------:R-:W-:Y:S02]  /*155b0*/  FFMA.FTZ R7, R143, c[0x0][0x2d0], -R103 ;  /* 0x0000b4008f077a23 */ /* 0x000fe40000010867 */
[C---:B--2---:R-:W-:Y:S02]  /*155c0*/  FMUL.FTZ R24, R2.reuse, R124 ;  /* 0x0000007c02187220 */ /* 0x044fe40000410000 */
[C---:B------:R-:W-:Y:S02]  /*155d0*/  FMUL.FTZ R25, R2.reuse, R125 ;  /* 0x0000007d02197220 */ /* 0x040fe40000410000 */
[C---:B------:R-:W-:Y:S02]  /*155e0*/  FMUL.FTZ R32, R2.reuse, R132 ;  /* 0x0000008402207220 */ /* 0x040fe40000410000 */
[C---:B------:R-:W-:Y:S01]  /*155f0*/  FMUL.FTZ R33, R2.reuse, R133 ;  /* 0x0000008502217220 */ /* 0x040fe20000410000 */
[----:B------:R2:W-:Y:S01]  /*15600*/  MUFU.EX2 R213, R6 ;  /* 0x0000000600d57308 */ /* 0x0005e20000000800 */
[C---:B------:R-:W-:Y:S02]  /*15610*/  FMUL.FTZ R36, R2.reuse, R36 ;  /* 0x0000002402247220 */ /* 0x040fe40000410000 */
[C---:B------:R-:W-:Y:S02]  /*15620*/  FMUL.FTZ R37, R2.reuse, R37 ;  /* 0x0000002502257220 */ /* 0x040fe40000410000 */
[C---:B------:R-:W-:Y:S02]  /*15630*/  FMUL.FTZ R40, R2.reuse, R40 ;  /* 0x0000002802287220 */ /* 0x040fe40000410000 */
[C---:B------:R-:W-:Y:S02]  /*15640*/  FMUL.FTZ R41, R2.reuse, R41 ;  /* 0x0000002902297220 */ /* 0x040fe40000410000 */
[C---:B------:R-:W-:Y:S01]  /*15650*/  FMUL.FTZ R44, R2.reuse, R44 ;  /* 0x0000002c022c7220 */ /* 0x040fe20000410000 */
[----:B------:R4:W-:Y:S01]  /*15660*/  MUFU.EX2 R212, R7 ;  /* 0x0000000700d47308 */ /* 0x0009e20000000800 */
[C---:B------:R-:W-:Y:S02]  /*15670*/  FMUL.FTZ R45, R2.reuse, R45 ;  /* 0x0000002d022d7220 */ /* 0x040fe40000410000 */
[----:B------:R-:W-:Y:S01]  /*15680*/  FMUL.FTZ R48, R2, R48 ;  /* 0x0000003002307220 */ /* 0x000fe20000410000 */
[----:B---3--:R-:W-:Y:S01]  /*15690*/  @P0 IADD3 R5, P2, R4, R224, RZ ;  /* 0x000000e004050210 */ /* 0x008fe20007f5e0ff */
[C---:B------:R-:W-:Y:S02]  /*156a0*/  FMUL.FTZ R49, R2.reuse, R49 ;  /* 0x0000003102317220 */ /* 0x040fe40000410000 */
[C---:B------:R-:W-:Y:S01]  /*156b0*/  FMUL.FTZ R52, R2.reuse, R52 ;  /* 0x0000003402347220 */ /* 0x040fe20000410000 */
[----:B------:R-:W-:Y:S01]  /*156c0*/  @P0 LEA R12, P1, R5, c[0x0][0x1c8], 0x1 ;  /* 0x00007200050c0a11 */ /* 0x000fe200078208ff */
[C---:B------:R-:W-:Y:S01]  /*156d0*/  FMUL.FTZ R53, R2.reuse, R53 ;  /* 0x0000003502357220 */ /* 0x040fe20000410000 */
[----:B------:R-:W-:Y:S01]  /*156e0*/  @P0 IADD3.X R9, R3, R227, RZ, P2, !PT ;  /* 0x000000e303090210 */ /* 0x000fe200017fe4ff */
[----:B------:R-:W3:Y:S01]  /*156f0*/  MUFU.EX2 R0, R0 ;  /* 0x0000000000007308 */ /* 0x000ee20000000800 */
[----:B------:R-:W-:Y:S01]  /*15700*/  FMUL.FTZ R56, R2, R56 ;  /* 0x0000003802387220 */ /* 0x000fe20000410000 */
[----:B--2---:R-:W-:Y:S01]  /*15710*/  @P0 IADD3 R6, P3, R4, R225, RZ ;  /* 0x000000e104060210 */ /* 0x004fe20007f7e0ff */
[C---:B------:R-:W-:Y:S01]  /*15720*/  FMUL.FTZ R57, R2.reuse, R57 ;  /* 0x0000003902397220 */ /* 0x040fe20000410000 */
[----:B------:R-:W-:Y:S01]  /*15730*/  @P0 LEA.HI.X R13, R5, c[0x0][0x1cc], R9, 0x1, P1 ;  /* 0x00007300050d0a11 */ /* 0x000fe200008f0c09 */
[----:B------:R-:W-:Y:S01]  /*15740*/  FMUL.FTZ R60, R2, R60 ;  /* 0x0000003c023c7220 */ /* 0x000fe20000410000 */
[----:B------:R-:W-:Y:S01]  /*15750*/  @P0 LEA R10, P2, R6, c[0x0][0x1c8], 0x1 ;  /* 0x00007200060a0a11 */ /* 0x000fe200078408ff */
[C---:B------:R-:W-:Y:S01]  /*15760*/  FMUL.FTZ R61, R2.reuse, R61 ;  /* 0x0000003d023d7220 */ /* 0x040fe20000410000 */
[----:B------:R-:W-:Y:S01]  /*15770*/  @P0 IADD3 R4, P1, R247, R4, RZ ;  /* 0x00000004f7040210 */ /* 0x000fe20007f3e0ff */
[----:B------:R1:W-:Y:S01]  /*15780*/  @P0 LDGSTS.E.BYPASS.LTC128B.128 [R209+0x8100], [R12.64], !P6 ;  /* 0x081000000cd10fae */ /* 0x0003e2000f101d46 */
[----:B------:R-:W-:Y:S01]  /*15790*/  @P0 IADD3.X R5, R3, R226, RZ, P3, !PT ;  /* 0x000000e203050210 */ /* 0x000fe20001ffe4ff */
[C---:B------:R-:W-:Y:S01]  /*157a0*/  FMUL.FTZ R64, R2.reuse, R64 ;  /* 0x0000004002407220 */ /* 0x040fe20000410000 */
[----:B------:R-:W-:Y:S01]  /*157b0*/  @P0 IADD3.X R3, R245, R3, RZ, P1, !PT ;  /* 0x00000003f5030210 */ /* 0x000fe20000ffe4ff */
[----:B------:R-:W-:Y:S01]  /*157c0*/  FMUL.FTZ R65, R2, R65 ;  /* 0x0000004102417220 */ /* 0x000fe20000410000 */
[----:B------:R-:W-:Y:S01]  /*157d0*/  @P0 LEA.HI.X R11, R6, c[0x0][0x1cc], R5, 0x1, P2 ;  /* 0x00007300060b0a11 */ /* 0x000fe200010f0c05 */
[----:B------:R-:W-:Y:S01]  /*157e0*/  FMUL.FTZ R68, R2, R68 ;  /* 0x0000004402447220 */ /* 0x000fe20000410000 */
[----:B------:R-:W-:Y:S01]  /*157f0*/  @P0 IADD3 R9, P3, R4, R228, RZ ;  /* 0x000000e404090210 */ /* 0x000fe20007f7e0ff */
[----:B------:R-:W-:Y:S01]  /*15800*/  FMUL.FTZ R69, R2, R69 ;  /* 0x0000004502457220 */ /* 0x000fe20000410000 */
[C---:B----4-:R-:W-:Y:S01]  /*15810*/  @P0 IADD3 R7, P2, R4.reuse, R224, RZ ;  /* 0x000000e004070210 */ /* 0x050fe20007f5e0ff */
[----:B------:R2:W-:Y:S01]  /*15820*/  @P0 LDGSTS.E.BYPASS.LTC128B.128 [R209+0xa100], [R10.64], !P4 ;  /* 0x0a1000000ad10fae */ /* 0x0005e2000e101d46 */
[----:B------:R-:W-:Y:S01]  /*15830*/  @P0 IADD3 R5, P1, R4, R225, RZ ;  /* 0x000000e104050210 */ /* 0x000fe20007f3e0ff */
[----:B------:R-:W-:Y:S01]  /*15840*/  FFMA.FTZ R4, R142, c[0x0][0x2d0], -R103 ;  /* 0x0000b4008e047a23 */ /* 0x000fe20000010867 */
[C---:B------:R-:W-:Y:S01]  /*15850*/  @P0 IADD3.X R16, R3.reuse, R231, RZ, P3, !PT ;  /* 0x000000e703100210 */ /* 0x040fe20001ffe4ff */
[C---:B---3--:R-:W-:Y:S01]  /*15860*/  FMUL.FTZ R19, R0.reuse, R119 ;  /* 0x0000007700137220 */ /* 0x048fe20000410000 */
[C---:B------:R-:W-:Y:S01]  /*15870*/  @P0 IADD3.X R18, R3.reuse, R227, RZ, P2, !PT ;  /* 0x000000e303120210 */ /* 0x040fe200017fe4ff */
[----:B------:R3:W4:Y:S01]  /*15880*/  MUFU.EX2 R211, R4 ;  /* 0x0000000400d37308 */ /* 0x0007220000000800 */
[----:B------:R-:W-:Y:S01]  /*15890*/  @P0 IADD3.X R17, R3, R226, RZ, P1, !PT ;  /* 0x000000e203110210 */ /* 0x000fe20000ffe4ff */
[----:B------:R-:W-:Y:S01]  /*158a0*/  FFMA.FTZ R3, R147, c[0x0][0x2d0], -R102 ;  /* 0x0000b40093037a23 */ /* 0x000fe20000010866 */
[----:B------:R-:W-:Y:S01]  /*158b0*/  @P0 LEA R8, P3, R9, c[0x0][0x1c8], 0x1 ;  /* 0x0000720009080a11 */ /* 0x000fe200078608ff */
[C---:B------:R-:W-:Y:S01]  /*158c0*/  FMUL.FTZ R26, R0.reuse, R126 ;  /* 0x0000007e001a7220 */ /* 0x040fe20000410000 */
[----:B------:R-:W-:Y:S01]  /*158d0*/  @P0 LEA R6, P2, R7, c[0x0][0x1c8], 0x1 ;  /* 0x0000720007060a11 */ /* 0x000fe200078408ff */
[----:B------:R-:W-:Y:S01]  /*158e0*/  FMUL.FTZ R27, R0, R127 ;  /* 0x0000007f001b7220 */ /* 0x000fe20000410000 */
[----:B------:R-:W-:Y:S01]  /*158f0*/  @P0 LEA.HI.X R9, R9, c[0x0][0x1cc], R16, 0x1, P3 ;  /* 0x0000730009090a11 */ /* 0x000fe200018f0c10 */
[----:B------:R-:W-:Y:S01]  /*15900*/  FMUL.FTZ R16, R2, R116 ;  /* 0x0000007402107220 */ /* 0x000fe20000410000 */
[----:B------:R-:W-:Y:S01]  /*15910*/  @P0 LEA.HI.X R7, R7, c[0x0][0x1cc], R18, 0x1, P2 ;  /* 0x0000730007070a11 */ /* 0x000fe200010f0c12 */
[----:B------:R5:W-:Y:S01]  /*15920*/  MUFU.EX2 R177, R3 ;  /* 0x0000000300b17308 */ /* 0x000be20000000800 */
[C---:B------:R-:W-:Y:S01]  /*15930*/  FMUL.FTZ R18, R0.reuse, R118 ;  /* 0x0000007600127220 */ /* 0x040fe20000410000 */
[----:B------:R1:W-:Y:S01]  /*15940*/  @P0 LDGSTS.E.BYPASS.LTC128B.128 [R209+0x7100], [R8.64], !P5 ;  /* 0x0710000008d10fae */ /* 0x0003e2000e901d46 */
[C---:B------:R-:W-:Y:S02]  /*15950*/  FMUL.FTZ R34, R0.reuse, R134 ;  /* 0x0000008600227220 */ /* 0x040fe40000410000 */
[C---:B------:R-:W-:Y:S02]  /*15960*/  FMUL.FTZ R35, R0.reuse, R135 ;  /* 0x0000008700237220 */ /* 0x040fe40000410000 */
[C---:B------:R-:W-:Y:S02]  /*15970*/  FMUL.FTZ R38, R0.reuse, R38 ;  /* 0x0000002600267220 */ /* 0x040fe40000410000 */
[C---:B------:R-:W-:Y:S01]  /*15980*/  FMUL.FTZ R39, R0.reuse, R39 ;  /* 0x0000002700277220 */ /* 0x040fe20000410000 */
[----:B------:R4:W-:Y:S01]  /*15990*/  @P0 LDGSTS.E.BYPASS.LTC128B.128 [R209+0x9100], [R6.64], !P6 ;  /* 0x0910000006d10fae */ /* 0x0009e2000f101d46 */
[C---:B--2---:R-:W-:Y:S02]  /*159a0*/  FMUL.FTZ R10, R0.reuse, R110 ;  /* 0x0000006e000a7220 */ /* 0x044fe40000410000 */
[C---:B------:R-:W-:Y:S01]  /*159b0*/  FMUL.FTZ R11, R0.reuse, R111 ;  /* 0x0000006f000b7220 */ /* 0x040fe20000410000 */
[C---:B---3--:R-:W-:Y:S01]  /*159c0*/  @P0 LEA R4, P1, R5.reuse, c[0x0][0x1c8], 0x1 ;  /* 0x0000720005040a11 */ /* 0x048fe200078208ff */
[C---:B------:R-:W-:Y:S02]  /*159d0*/  FMUL.FTZ R42, R0.reuse, R42 ;  /* 0x0000002a002a7220 */ /* 0x040fe40000410000 */
[----:B------:R-:W-:Y:S01]  /*159e0*/  FMUL.FTZ R43, R0, R43 ;  /* 0x0000002b002b7220 */ /* 0x000fe20000410000 */
[----:B------:R-:W-:Y:S01]  /*159f0*/  @P0 LEA.HI.X R5, R5, c[0x0][0x1cc], R17, 0x1, P1 ;  /* 0x0000730005050a11 */ /* 0x000fe200008f0c11 */
[----:B------:R-:W-:Y:S02]  /*15a00*/  FMUL.FTZ R17, R2, R117 ;  /* 0x0000007502117220 */ /* 0x000fe40000410000 */
[----:B------:R-:W-:Y:S02]  /*15a10*/  FMUL.FTZ R46, R0, R46 ;  /* 0x0000002e002e7220 */ /* 0x000fe40000410000 */
[----:B------:R2:W-:Y:S01]  /*15a20*/  @P0 LDGSTS.E.BYPASS.LTC128B.128 [R209+0xb100], [R4.64], !P4 ;  /* 0x0b10000004d10fae */ /* 0x0005e2000e101d46 */
[--C-:B-----5:R-:W-:Y:S02]  /*15a30*/  FFMA.FTZ R3, R146, c[0x0][0x2d0], -R102.reuse ;  /* 0x0000b40092037a23 */ /* 0x120fe40000010866 */
[----:B------:R-:W-:Y:S02]  /*15a40*/  FMUL.FTZ R47, R0, R47 ;  /* 0x0000002f002f7220 */ /* 0x000fe40000410000 */
[----:B------:R3:W5:Y:S01]  /*15a50*/  MUFU.EX2 R176, R3 ;  /* 0x0000000300b07308 */ /* 0x0007620000000800 */
[C---:B-1----:R-:W-:Y:S02]  /*15a60*/  FMUL.FTZ R8, R2.reuse, R108 ;  /* 0x0000006c02087220 */ /* 0x042fe40000410000 */
[----:B------:R-:W1:Y:S01]  /*15a70*/  LDSM.16.MT88.4 R12, [R185+0x100] ;  /* 0x00010000b90c783b */ /* 0x000e620000004200 */
[----:B------:R-:W-:Y:S02]  /*15a80*/  FMUL.FTZ R9, R2, R109 ;  /* 0x0000006d02097220 */ /* 0x000fe40000410000 */
[C---:B------:R-:W-:Y:S02]  /*15a90*/  FMUL.FTZ R50, R0.reuse, R50 ;  /* 0x0000003200327220 */ /* 0x040fe40000410000 */
[C---:B------:R-:W-:Y:S02]  /*15aa0*/  FMUL.FTZ R51, R0.reuse, R51 ;  /* 0x0000003300337220 */ /* 0x040fe40000410000 */
[C---:B----4-:R-:W-:Y:S01]  /*15ab0*/  FMUL.FTZ R6, R0.reuse, R106 ;  /* 0x0000006a00067220 */ /* 0x050fe20000410000 */
[----:B------:R-:W4:Y:S01]  /*15ac0*/  LDSM.16.MT88.4 R20, [R186+0x100] ;  /* 0x00010000ba14783b */ /* 0x000f220000004200 */
[----:B------:R-:W-:Y:S01]  /*15ad0*/  F2FP.PACK_AB R106, R211, R212 ;  /* 0x000000d4d36a723e */ /* 0x000fe200000000ff */
[C---:B------:R-:W-:Y:S02]  /*15ae0*/  FMUL.FTZ R7, R0.reuse, R107 ;  /* 0x0000006b00077220 */ /* 0x040fe40000410000 */
[C---:B------:R-:W-:Y:S02]  /*15af0*/  FMUL.FTZ R54, R0.reuse, R54 ;  /* 0x0000003600367220 */ /* 0x040fe40000410000 */
[C---:B------:R-:W-:Y:S02]  /*15b00*/  FMUL.FTZ R55, R0.reuse, R55 ;  /* 0x0000003700377220 */ /* 0x040fe40000410000 */
[----:B------:R-:W1:Y:S01]  /*15b10*/  LDSM.16.MT88.4 R28, [R188+0x100] ;  /* 0x00010000bc1c783b */ /* 0x000e620000004200 */
[----:B------:R-:W-:Y:S02]  /*15b20*/  FMUL.FTZ R58, R0, R58 ;  /* 0x0000003a003a7220 */ /* 0x000fe40000410000 */
[----:B--2---:R-:W-:Y:S01]  /*15b30*/  FMUL.FTZ R4, R2, R104 ;  /* 0x0000006802047220 */ /* 0x004fe20000410000 */
[----:B------:R-:W-:Y:S01]  /*15b40*/  F2FP.PACK_AB R104, R213, R214 ;  /* 0x000000d6d568723e */ /* 0x000fe200000000ff */
[--C-:B---3--:R-:W-:Y:S02]  /*15b50*/  FFMA.FTZ R3, R144, c[0x0][0x2d0], -R102.reuse ;  /* 0x0000b40090037a23 */ /* 0x108fe40000010866 */
[----:B------:R-:W-:Y:S01]  /*15b60*/  FMUL.FTZ R5, R2, R105 ;  /* 0x0000006902057220 */ /* 0x000fe20000410000 */
[----:B-----5:R-:W-:Y:S01]  /*15b70*/  F2FP.PACK_AB R105, R176, R177 ;  /* 0x000000b1b069723e */ /* 0x020fe200000000ff */
[----:B------:R2:W-:Y:S01]  /*15b80*/  MUFU.EX2 R175, R3 ;  /* 0x0000000300af7308 */ /* 0x0005e20000000800 */
[----:B------:R-:W3:Y:S01]  /*15b90*/  LDSM.16.MT88.4 R108, [R187+0x100] ;  /* 0x00010000bb6c783b */ /* 0x000ee20000004200 */
[C---:B------:R-:W-:Y:S02]  /*15ba0*/  FMUL.FTZ R59, R0.reuse, R59 ;  /* 0x0000003b003b7220 */ /* 0x040fe40000410000 */
[C---:B------:R-:W-:Y:S02]  /*15bb0*/  FMUL.FTZ R62, R0.reuse, R62 ;  /* 0x0000003e003e7220 */ /* 0x040fe40000410000 */
[C---:B------:R-:W-:Y:S02]  /*15bc0*/  FMUL.FTZ R63, R0.reuse, R63 ;  /* 0x0000003f003f7220 */ /* 0x040fe40000410000 */
[C---:B------:R-:W-:Y:S01]  /*15bd0*/  FMUL.FTZ R66, R0.reuse, R66 ;  /* 0x0000004200427220 */ /* 0x040fe20000410000 */
[----:B------:R-:W-:Y:S01]  /*15be0*/  LDSM.16.MT88.4 R116, [R186+0x2100] ;  /* 0x00210000ba74783b */ /* 0x000fe20000004200 */
[C---:B------:R-:W-:Y:S02]  /*15bf0*/  FMUL.FTZ R67, R0.reuse, R67 ;  /* 0x0000004300437220 */ /* 0x040fe40000410000 */
[C---:B------:R-:W-:Y:S02]  /*15c00*/  FMUL.FTZ R70, R0.reuse, R70 ;  /* 0x0000004600467220 */ /* 0x040fe40000410000 */
[----:B------:R-:W-:Y:S02]  /*15c10*/  FMUL.FTZ R71, R0, R71 ;  /* 0x0000004700477220 */ /* 0x000fe40000410000 */
[C---:B------:R-:W-:Y:S01]  /*15c20*/  FMUL.FTZ R72, R2.reuse, R72 ;  /* 0x0000004802487220 */ /* 0x040fe20000410000 */
[----:B------:R-:W-:Y:S01]  /*15c30*/  LDSM.16.MT88.4 R124, [R187+0x900] ;  /* 0x00090000bb7c783b */ /* 0x000fe20000004200 */
[----:B------:R-:W-:Y:S02]  /*15c40*/  FMUL.FTZ R73, R2, R73 ;  /* 0x0000004902497220 */ /* 0x000fe40000410000 */
[C---:B------:R-:W-:Y:S02]  /*15c50*/  FMUL.FTZ R74, R0.reuse, R74 ;  /* 0x0000004a004a7220 */ /* 0x040fe40000410000 */
[----:B------:R-:W-:Y:S02]  /*15c60*/  FMUL.FTZ R75, R0, R75 ;  /* 0x0000004b004b7220 */ /* 0x000fe40000410000 */
[----:B--2---:R-:W-:Y:S01]  /*15c70*/  FFMA.FTZ R3, R145, c[0x0][0x2d0], -R102 ;  /* 0x0000b40091037a23 */ /* 0x004fe20000010866 */
[----:B------:R-:W-:Y:S01]  /*15c80*/  LDSM.16.MT88.4 R132, [R186+0x2900] ;  /* 0x00290000ba84783b */ /* 0x000fe20000004200 */
[C---:B------:R-:W-:Y:S02]  /*15c90*/  FMUL.FTZ R76, R2.reuse, R76 ;  /* 0x0000004c024c7220 */ /* 0x040fe40000410000 */
[----:B------:R2:W5:Y:S01]  /*15ca0*/  MUFU.EX2 R174, R3 ;  /* 0x0000000300ae7308 */ /* 0x0005620000000800 */
[----:B------:R-:W-:Y:S02]  /*15cb0*/  FMUL.FTZ R77, R2, R77 ;  /* 0x0000004d024d7220 */ /* 0x000fe40000410000 */
[C---:B------:R-:W-:Y:S02]  /*15cc0*/  FMUL.FTZ R78, R0.reuse, R78 ;  /* 0x0000004e004e7220 */ /* 0x040fe40000410000 */
[----:B------:R-:W-:Y:S01]  /*15cd0*/  LDSM.16.MT88.4 R140, [R188+0x2900] ;  /* 0x00290000bc8c783b */ /* 0x000fe20000004200 */
[----:B------:R-:W-:Y:S02]  /*15ce0*/  FMUL.FTZ R79, R0, R79 ;  /* 0x0000004f004f7220 */ /* 0x000fe40000410000 */
[C---:B------:R-:W-:Y:S02]  /*15cf0*/  FMUL.FTZ R80, R2.reuse, R80 ;  /* 0x0000005002507220 */ /* 0x040fe40000410000 */
[----:B------:R-:W-:Y:S02]  /*15d00*/  FMUL.FTZ R81, R2, R81 ;  /* 0x0000005102517220 */ /* 0x000fe40000410000 */
[C---:B------:R-:W-:Y:S01]  /*15d10*/  FMUL.FTZ R82, R0.reuse, R82 ;  /* 0x0000005200527220 */ /* 0x040fe20000410000 */
[----:B------:R-:W-:Y:S01]  /*15d20*/  LDSM.16.MT88.4 R144, [R186+0x3900] ;  /* 0x00390000ba90783b */ /* 0x000fe20000004200 */
[----:B------:R-:W-:Y:S02]  /*15d30*/  FMUL.FTZ R83, R0, R83 ;  /* 0x0000005300537220 */ /* 0x000fe40000410000 */
[C---:B------:R-:W-:Y:S02]  /*15d40*/  FMUL.FTZ R84, R2.reuse, R84 ;  /* 0x0000005402547220 */ /* 0x040fe40000410000 */
[----:B------:R-:W-:Y:S02]  /*15d50*/  FMUL.FTZ R85, R2, R85 ;  /* 0x0000005502557220 */ /* 0x000fe40000410000 */
[C---:B------:R-:W-:Y:S01]  /*15d60*/  FMUL.FTZ R86, R0.reuse, R86 ;  /* 0x0000005600567220 */ /* 0x040fe20000410000 */
[----:B------:R-:W0:Y:S01]  /*15d70*/  LDGDEPBAR ;  /* 0x00000000000079af */ /* 0x000e220000000000 */
[----:B------:R-:W-:Y:S02]  /*15d80*/  FMUL.FTZ R87, R0, R87 ;  /* 0x0000005700577220 */ /* 0x000fe40000410000 */
[--C-:B--2---:R-:W-:Y:S01]  /*15d90*/  FFMA.FTZ R3, R138, c[0x0][0x2d0], -R103.reuse ;  /* 0x0000b4008a037a23 */ /* 0x104fe20000010867 */
[----:B-----5:R-:W-:Y:S01]  /*15da0*/  F2FP.PACK_AB R107, R174, R175 ;  /* 0x000000afae6b723e */ /* 0x020fe200000000ff */
[C---:B------:R-:W-:Y:S02]  /*15db0*/  FMUL.FTZ R88, R2.reuse, R88 ;  /* 0x0000005802587220 */ /* 0x040fe40000410000 */
[----:B------:R2:W5:Y:S01]  /*15dc0*/  MUFU.EX2 R210, R3 ;  /* 0x0000000300d27308 */ /* 0x0005620000000800 */
[----:B------:R-:W-:Y:S02]  /*15dd0*/  FMUL.FTZ R89, R2, R89 ;  /* 0x0000005902597220 */ /* 0x000fe40000410000 */
[C---:B------:R-:W-:Y:S01]  /*15de0*/  FMUL.FTZ R90, R0.reuse, R90 ;  /* 0x0000005a005a7220 */ /* 0x040fe20000410000 */
[C---:B-1----:R-:W-:Y:S05]  /*15df0*/  HMMA.16816.F32 R4, R104.reuse, R12, R4 ;  /* 0x0000000c6804723c */ /* 0x042fea0000001804 */
[----:B------:R-:W-:Y:S02]  /*15e00*/  FMUL.FTZ R91, R0, R91 ;  /* 0x0000005b005b7220 */ /* 0x000fe40000410000 */
[C---:B------:R-:W-:Y:S01]  /*15e10*/  FMUL.FTZ R12, R2.reuse, R112 ;  /* 0x00000070020c7220 */ /* 0x040fe20000410000 */
[C---:B------:R-:W-:Y:S04]  /*15e20*/  HMMA.16816.F32 R8, R104.reuse, R14, R8 ;  /* 0x0000000e6808723c */ /* 0x040fe80000001808 */
[C---:B------:R-:W-:Y:S02]  /*15e30*/  FMUL.FTZ R13, R2.reuse, R113 ;  /* 0x00000071020d7220 */ /* 0x040fe40000410000 */
[----:B------:R-:W-:Y:S02]  /*15e40*/  FMUL.FTZ R92, R2, R92 ;  /* 0x0000005c025c7220 */ /* 0x000fe40000410000 */
[----:B------:R-:W-:Y:S04]  /*15e50*/  FMUL.FTZ R14, R0, R114 ;  /* 0x00000072000e7220 */ /* 0x000fe80000410000 */
[--C-:B--2---:R-:W-:Y:S02]  /*15e60*/  FFMA.FTZ R3, R148, c[0x0][0x2d0], -R103.reuse ;  /* 0x0000b40094037a23 */ /* 0x104fe40000010867 */
[----:B------:R-:W-:Y:S02]  /*15e70*/  FMUL.FTZ R15, R0, R115 ;  /* 0x00000073000f7220 */ /* 0x000fe40000410000 */
[----:B------:R1:W2:Y:S01]  /*15e80*/  MUFU.EX2 R208, R3 ;  /* 0x0000000300d07308 */ /* 0x0002a20000000800 */
[----:B------:R-:W2:Y:S01]  /*15e90*/  LDSM.16.MT88.4 R112, [R185+0x2100] ;  /* 0x00210000b970783b */ /* 0x000ea20000004200 */
[----:B------:R-:W-:Y:S02]  /*15ea0*/  FMUL.FTZ R93, R2, R93 ;  /* 0x0000005d025d7220 */ /* 0x000fe40000410000 */
[C---:B------:R-:W-:Y:S01]  /*15eb0*/  FMUL.FTZ R94, R0.reuse, R94 ;  /* 0x0000005e005e7220 */ /* 0x040fe20000410000 */
[C---:B----4-:R-:W-:Y:S03]  /*15ec0*/  HMMA.16816.F32 R12, R104.reuse, R20, R12 ;  /* 0x00000014680c723c */ /* 0x050fe6000000180c */
[----:B------:R-:W-:Y:S02]  /*15ed0*/  FMUL.FTZ R95, R0, R95 ;  /* 0x0000005f005f7220 */ /* 0x000fe40000410000 */
[C---:B------:R-:W-:Y:S02]  /*15ee0*/  FMUL.FTZ R96, R2.reuse, R96 ;  /* 0x0000006002607220 */ /* 0x040fe40000410000 */
[C---:B------:R-:W-:Y:S01]  /*15ef0*/  FMUL.FTZ R20, R2.reuse, R120 ;  /* 0x0000007802147220 */ /* 0x040fe20000410000 */
[C---:B------:R-:W-:Y:S04]  /*15f00*/  HMMA.16816.F32 R16, R104.reuse, R22, R16 ;  /* 0x000000166810723c */ /* 0x040fe80000001810 */
[C---:B------:R-:W-:Y:S02]  /*15f10*/  FMUL.FTZ R21, R2.reuse, R121 ;  /* 0x0000007902157220 */ /* 0x040fe40000410000 */
[----:B------:R-:W-:Y:S02]  /*15f20*/  FMUL.FTZ R97, R2, R97 ;  /* 0x0000006102617220 */ /* 0x000fe40000410000 */
[C---:B------:R-:W-:Y:S04]  /*15f30*/  FMUL.FTZ R22, R0.reuse, R122 ;  /* 0x0000007a00167220 */ /* 0x040fe80000410000 */
[--C-:B-1----:R-:W-:Y:S02]  /*15f40*/  FFMA.FTZ R3, R139, c[0x0][0x2d0], -R103.reuse ;  /* 0x0000b4008b037a23 */ /* 0x102fe40000010867 */
[C---:B------:R-:W-:Y:S02]  /*15f50*/  FMUL.FTZ R23, R0.reuse, R123 ;  /* 0x0000007b00177220 */ /* 0x040fe40000410000 */
[----:B------:R1:W4:Y:S01]  /*15f60*/  MUFU.EX2 R183, R3 ;  /* 0x0000000300b77308 */ /* 0x0003220000000800 */
[----:B------:R-:W-:Y:S01]  /*15f70*/  LDSM.16.MT88.4 R120, [R188+0x900] ;  /* 0x00090000bc78783b */ /* 0x000fe20000004200 */
[C---:B------:R-:W-:Y:S02]  /*15f80*/  FMUL.FTZ R98, R0.reuse, R98 ;  /* 0x0000006200627220 */ /* 0x040fe40000410000 */
[----:B------:R-:W-:Y:S01]  /*15f90*/  FMUL.FTZ R99, R0, R99 ;  /* 0x0000006300637220 */ /* 0x000fe20000410000 */
[C---:B------:R-:W-:Y:S07]  /*15fa0*/  HMMA.16816.F32 R20, R104.reuse, R28, R20 ;  /* 0x0000001c6814723c */ /* 0x040fee0000001814 */
[C---:B------:R-:W-:Y:S01]  /*15fb0*/  FMUL.FTZ R28, R2.reuse, R128 ;  /* 0x00000080021c7220 */ /* 0x040fe20000410000 */
[C---:B------:R-:W-:Y:S04]  /*15fc0*/  HMMA.16816.F32 R24, R104.reuse, R30, R24 ;  /* 0x0000001e6818723c */ /* 0x040fe80000001818 */
[C---:B------:R-:W-:Y:S02]  /*15fd0*/  FMUL.FTZ R29, R2.reuse, R129 ;  /* 0x00000081021d7220 */ /* 0x040fe40000410000 */
[----:B------:R-:W-:Y:S02]  /*15fe0*/  FFMA.FTZ R2, R2, R222, R214 ;  /* 0x000000de02027223 */ /* 0x000fe400000100d6 */
[C---:B------:R-:W-:Y:S04]  /*15ff0*/  FMUL.FTZ R30, R0.reuse, R130 ;  /* 0x00000082001e7220 */ /* 0x040fe80000410000 */
[----:B-1----:R-:W-:Y:S02]  /*16000*/  FFMA.FTZ R3, R149, c[0x0][0x2d0], -R103 ;  /* 0x0000b40095037a23 */ /* 0x002fe40000010867 */
[C---:B------:R-:W-:Y:S02]  /*16010*/  FMUL.FTZ R31, R0.reuse, R131 ;  /* 0x00000083001f7220 */ /* 0x040fe40000410000 */
[----:B------:R1:W1:Y:S01]  /*16020*/  MUFU.EX2 R182, R3 ;  /* 0x0000000300b67308 */ /* 0x0002620000000800 */
[----:B------:R-:W-:Y:S01]  /*16030*/  LDSM.16.MT88.4 R128, [R185+0x2900] ;  /* 0x00290000b980783b */ /* 0x000fe20000004200 */
[----:B------:R-:W-:Y:S02]  /*16040*/  FFMA.FTZ R0, R0, R223, R177 ;  /* 0x000000df00007223 */ /* 0x000fe400000100b1 */
[----:B------:R-:W-:Y:S01]  /*16050*/  FADD.FTZ R2, R213, R2 ;  /* 0x00000002d5027221 */ /* 0x000fe20000010000 */
[C---:B---3--:R-:W-:Y:S03]  /*16060*/  HMMA.16816.F32 R28, R104.reuse, R108, R28 ;  /* 0x0000006c681c723c */ /* 0x048fe6000000181c */
[----:B------:R-:W-:Y:S02]  /*16070*/  FADD.FTZ R0, R176, R0 ;  /* 0x00000000b0007221 */ /* 0x000fe40000010000 */
[----:B------:R-:W-:Y:S02]  /*16080*/  FADD.FTZ R2, R212, R2 ;  /* 0x00000002d4027221 */ /* 0x000fe40000010000 */
[----:B------:R-:W-:Y:S01]  /*16090*/  FADD.FTZ R0, R175, R0 ;  /* 0x00000000af007221 */ /* 0x000fe20000010000 */
[C---:B------:R-:W-:Y:S01]  /*160a0*/  HMMA.16816.F32 R32, R104.reuse, R110, R32 ;  /* 0x0000006e6820723c */ /* 0x040fe20000001820 */
[----:B------:R-:W3:Y:S03]  /*160b0*/  LDSM.16.MT88.4 R108, [R188+0x2100] ;  /* 0x00210000bc6c783b */ /* 0x000ee60000004200 */
[----:B------:R-:W-:Y:S02]  /*160c0*/  FADD.FTZ R2, R211, R2 ;  /* 0x00000002d3027221 */ /* 0x000fe40000010000 */
[----:B------:R-:W-:Y:S02]  /*160d0*/  FADD.FTZ R0, R174, R0 ;  /* 0x00000000ae007221 */ /* 0x000fe40000010000 */
[C---:B--2---:R-:W-:Y:S04]  /*160e0*/  HMMA.16816.F32 R36, R104.reuse, R112, R36 ;  /* 0x000000706824723c */ /* 0x044fe80000001824 */
[----:B-1----:R-:W-:Y:S02]  /*160f0*/  FFMA.FTZ R3, R150, c[0x0][0x2d0], -R102 ;  /* 0x0000b40096037a23 */ /* 0x002fe40000010866 */
[----:B-----5:R-:W-:Y:S02]  /*16100*/  FADD.FTZ R2, R210, R2 ;  /* 0x00000002d2027221 */ /* 0x020fe40000010000 */
[C---:B------:R-:W-:Y:S01]  /*16110*/  HMMA.16816.F32 R40, R104.reuse, R114, R40 ;  /* 0x000000726828723c */ /* 0x040fe20000001828 */
[----:B------:R1:W2:Y:S01]  /*16120*/  MUFU.EX2 R173, R3 ;  /* 0x0000000300ad7308 */ /* 0x0002a20000000800 */
[----:B------:R-:W5:Y:S02]  /*16130*/  LDSM.16.MT88.4 R112, [R187+0x2100] ;  /* 0x00210000bb70783b */ /* 0x000f640000004200 */
[----:B------:R-:W-:Y:S04]  /*16140*/  FADD.FTZ R2, R208, R2 ;  /* 0x00000002d0027221 */ /* 0x000fe80000010000 */
[C---:B------:R-:W-:Y:S04]  /*16150*/  HMMA.16816.F32 R44, R104.reuse, R116, R44 ;  /* 0x00000074682c723c */ /* 0x040fe8000000182c */
[----:B----4-:R-:W-:Y:S04]  /*16160*/  FADD.FTZ R2, R183, R2 ;  /* 0x00000002b7027221 */ /* 0x010fe80000010000 */
[C---:B------:R-:W-:Y:S01]  /*16170*/  HMMA.16816.F32 R48, R104.reuse, R118, R48 ;  /* 0x000000766830723c */ /* 0x040fe20000001830 */
[----:B------:R-:W4:Y:S03]  /*16180*/  LDSM.16.MT88.4 R116, [R185+0x4100] ;  /* 0x00410000b974783b */ /* 0x000f260000004200 */
[----:B------:R-:W-:Y:S04]  /*16190*/  FADD.FTZ R2, R182, R2 ;  /* 0x00000002b6027221 */ /* 0x000fe80000010000 */
[C---:B---3--:R-:W-:Y:S04]  /*161a0*/  HMMA.16816.F32 R52, R104.reuse, R108, R52 ;  /* 0x0000006c6834723c */ /* 0x048fe80000001834 */
[----:B-1----:R-:W-:Y:S02]  /*161b0*/  FFMA.FTZ R3, R152, c[0x0][0x2d0], -R102 ;  /* 0x0000b40098037a23 */ /* 0x002fe40000010866 */
[----:B--2---:R-:W-:Y:S02]  /*161c0*/  FADD.FTZ R0, R173, R0 ;  /* 0x00000000ad007221 */ /* 0x004fe40000010000 */
[----:B------:R1:W2:Y:S01]  /*161d0*/  MUFU.EX2 R172, R3 ;  /* 0x0000000300ac7308 */ /* 0x0002a20000000800 */
[C---:B------:R-:W-:Y:S01]  /*161e0*/  HMMA.16816.F32 R56, R104.reuse, R110, R56 ;  /* 0x0000006e6838723c */ /* 0x040fe20000001838 */
[----:B------:R-:W3:Y:S07]  /*161f0*/  LDSM.16.MT88.4 R108, [R186+0x4100] ;  /* 0x00410000ba6c783b */ /* 0x000eee0000004200 */
[C---:B-----5:R-:W-:Y:S08]  /*16200*/  HMMA.16816.F32 R60, R104.reuse, R112, R60 ;  /* 0x00000070683c723c */ /* 0x060ff0000000183c */
[C---:B------:R-:W-:Y:S01]  /*16210*/  HMMA.16816.F32 R64, R104.reuse, R114, R64 ;  /* 0x000000726840723c */ /* 0x040fe20000001840 */
[----:B------:R-:W5:Y:S03]  /*16220*/  LDSM.16.MT88.4 R112, [R188+0x4100] ;  /* 0x00410000bc70783b */ /* 0x000f660000004200 */
[----:B-1----:R-:W-:Y:S04]  /*16230*/  FFMA.FTZ R3, R151, c[0x0][0x2d0], -R102 ;  /* 0x0000b40097037a23 */ /* 0x002fe80000010866 */
[C---:B----4-:R-:W-:Y:S01]  /*16240*/  HMMA.16816.F32 R68, R104.reuse, R116, R68 ;  /* 0x000000746844723c */ /* 0x050fe20000001844 */
[----:B------:R-:W-:Y:S01]  /*16250*/  LDSM.16.MT88.4 R148, [R188+0x3900] ;  /* 0x00390000bc94783b */ /* 0x000fe20000004200 */
[----:B------:R1:W4:Y:S02]  /*16260*/  MUFU.EX2 R171, R3 ;  /* 0x0000000300ab7308 */ /* 0x0003240000000800 */
[----:B--2---:R-:W-:Y:S04]  /*16270*/  FADD.FTZ R0, R172, R0 ;  /* 0x00000000ac007221 */ /* 0x004fe80000010000 */
[C---:B------:R-:W-:Y:S01]  /*16280*/  HMMA.16816.F32 R72, R104.reuse, R118, R72 ;  /* 0x000000766848723c */ /* 0x040fe20000001848 */
[----:B------:R-:W2:Y:S07]  /*16290*/  LDSM.16.MT88.4 R116, [R187+0x4100] ;  /* 0x00410000bb74783b */ /* 0x000eae0000004200 */
[C---:B---3--:R-:W-:Y:S08]  /*162a0*/  HMMA.16816.F32 R76, R104.reuse, R108, R76 ;  /* 0x0000006c684c723c */ /* 0x048ff0000000184c */
[C---:B------:R-:W-:Y:S01]  /*162b0*/  HMMA.16816.F32 R80, R104.reuse, R110, R80 ;  /* 0x0000006e6850723c */ /* 0x040fe20000001850 */
[----:B------:R-:W3:Y:S03]  /*162c0*/  LDSM.16.MT88.4 R108, [R185+0x900] ;  /* 0x00090000b96c783b */ /* 0x000ee60000004200 */
[----:B-1----:R-:W-:Y:S02]  /*162d0*/  FFMA.FTZ R3, R153, c[0x0][0x2d0], -R102 ;  /* 0x0000b40099037a23 */ /* 0x002fe40000010866 */
[----:B----4-:R-:W-:Y:S02]  /*162e0*/  FADD.FTZ R0, R171, R0 ;  /* 0x00000000ab007221 */ /* 0x010fe40000010000 */
[----:B------:R1:W4:Y:S01]  /*162f0*/  MUFU.EX2 R170, R3 ;  /* 0x0000000300aa7308 */ /* 0x0003220000000800 */
[C---:B-----5:R-:W-:Y:S08]  /*16300*/  HMMA.16816.F32 R84, R104.reuse, R112, R84 ;  /* 0x000000706854723c */ /* 0x060ff00000001854 */
[C---:B------:R-:W-:Y:S01]  /*16310*/  HMMA.16816.F32 R88, R104.reuse, R114, R88 ;  /* 0x000000726858723c */ /* 0x040fe20000001858 */
[----:B------:R-:W5:Y:S07]  /*16320*/  LDSM.16.MT88.4 R112, [R186+0x900] ;  /* 0x00090000ba70783b */ /* 0x000f6e0000004200 */
[C---:B--2---:R-:W-:Y:S04]  /*16330*/  HMMA.16816.F32 R92, R104.reuse, R116, R92 ;  /* 0x00000074685c723c */ /* 0x044fe8000000185c */
[--C-:B-1----:R-:W-:Y:S04]  /*16340*/  FFMA.FTZ R3, R155, c[0x0][0x2d0], -R103.reuse ;  /* 0x0000b4009b037a23 */ /* 0x102fe80000010867 */
[----:B------:R-:W-:Y:S01]  /*16350*/  HMMA.16816.F32 R96, R104, R118, R96 ;  /* 0x000000766860723c */ /* 0x000fe20000001860 */
[----:B------:R-:W1:Y:S01]  /*16360*/  LDSM.16.MT88.4 R116, [R187+0x2900] ;  /* 0x00290000bb74783b */ /* 0x000e620000004200 */
[----:B------:R2:W2:Y:S02]  /*16370*/  MUFU.EX2 R181, R3 ;  /* 0x0000000300b57308 */ /* 0x0004a40000000800 */
[----:B----4-:R-:W-:Y:S03]  /*16380*/  FADD.FTZ R0, R170, R0 ;  /* 0x00000000aa007221 */ /* 0x010fe60000010000 */
[----:B------:R-:W-:Y:S02]  /*16390*/  F2FP.PACK_AB R104, R208, R210 ;  /* 0x000000d2d068723e */ /* 0x000fe400000000ff */
[----:B------:R-:W-:Y:S03]  /*163a0*/  F2FP.PACK_AB R106, R182, R183 ;  /* 0x000000b7b66a723e */ /* 0x000fe600000000ff */
[----:B------:R-:W-:Y:S02]  /*163b0*/  F2FP.PACK_AB R105, R172, R173 ;  /* 0x000000adac69723e */ /* 0x000fe400000000ff */
[----:B------:R-:W-:Y:S07]  /*163c0*/  F2FP.PACK_AB R107, R170, R171 ;  /* 0x000000abaa6b723e */ /* 0x000fee00000000ff */
[C---:B---3--:R-:W-:Y:S03]  /*163d0*/  HMMA.16816.F32 R4, R104.reuse, R108, R4 ;  /* 0x0000006c6804723c */ /* 0x048fe60000001804 */
[--C-:B--2---:R-:W-:Y:S05]  /*163e0*/  FFMA.FTZ R3, R156, c[0x0][0x2d0], -R103.reuse ;  /* 0x0000b4009c037a23 */ /* 0x104fea0000010867 */
[C---:B------:R-:W-:Y:S01]  /*163f0*/  HMMA.16816.F32 R8, R104.reuse, R110, R8 ;  /* 0x0000006e6808723c */ /* 0x040fe20000001808 */
[----:B------:R-:W2:Y:S01]  /*16400*/  LDSM.16.MT88.4 R108, [R185+0x4900] ;  /* 0x00490000b96c783b */ /* 0x000ea20000004200 */
[----:B------:R3:W4:Y:S02]  /*16410*/  MUFU.EX2 R180, R3 ;  /* 0x0000000300b47308 */ /* 0x0007240000000800 */
[----:B------:R-:W-:Y:S04]  /*16420*/  FADD.FTZ R2, R181, R2 ;  /* 0x00000002b5027221 */ /* 0x000fe80000010000 */
[C---:B-----5:R-:W-:Y:S08]  /*16430*/  HMMA.16816.F32 R12, R104.reuse, R112, R12 ;  /* 0x00000070680c723c */ /* 0x060ff0000000180c */
[C---:B------:R-:W-:Y:S01]  /*16440*/  HMMA.16816.F32 R16, R104.reuse, R114, R16 ;  /* 0x000000726810723c */ /* 0x040fe20000001810 */
[----:B------:R-:W5:Y:S07]  /*16450*/  LDSM.16.MT88.4 R112, [R186+0x4900] ;  /* 0x00490000ba70783b */ /* 0x000f6e0000004200 */
[C---:B------:R-:W-:Y:S04]  /*16460*/  HMMA.16816.F32 R20, R104.reuse, R120, R20 ;  /* 0x000000786814723c */ /* 0x040fe80000001814 */
[--C-:B---3--:R-:W-:Y:S02]  /*16470*/  FFMA.FTZ R3, R154, c[0x0][0x2d0], -R103.reuse ;  /* 0x0000b4009a037a23 */ /* 0x108fe40000010867 */
[----:B------:R-:W-:Y:S01]  /*16480*/  LDSM.16.MT88.4 R152, [R187+0x3900] ;  /* 0x00390000bb98783b */ /* 0x000fe20000004200 */
[----:B----4-:R-:W-:Y:S01]  /*16490*/  FADD.FTZ R2, R180, R2 ;  /* 0x00000002b4027221 */ /* 0x010fe20000010000 */
[C---:B------:R-:W-:Y:S01]  /*164a0*/  HMMA.16816.F32 R24, R104.reuse, R122, R24 ;  /* 0x0000007a6818723c */ /* 0x040fe20000001818 */
[----:B------:R3:W4:Y:S05]  /*164b0*/  MUFU.EX2 R179, R3 ;  /* 0x0000000300b37308 */ /* 0x00072a0000000800 */
[----:B------:R-:W-:Y:S02]  /*164c0*/  LDSM.16.MT88.4 R120, [R187+0x4900] ;  /* 0x00490000bb78783b */ /* 0x000fe40000004200 */
[C---:B------:R-:W-:Y:S08]  /*164d0*/  HMMA.16816.F32 R28, R104.reuse, R124, R28 ;  /* 0x0000007c681c723c */ /* 0x040ff0000000181c */
[C---:B------:R-:W-:Y:S01]  /*164e0*/  HMMA.16816.F32 R32, R104.reuse, R126, R32 ;  /* 0x0000007e6820723c */ /* 0x040fe20000001820 */
[----:B------:R-:W-:Y:S07]  /*164f0*/  LDSM.16.MT88.4 R124, [R186+0x1100] ;  /* 0x00110000ba7c783b */ /* 0x000fee0000004200 */
[C---:B------:R-:W-:Y:S04]  /*16500*/  HMMA.16816.F32 R36, R104.reuse, R128, R36 ;  /* 0x000000806824723c */ /* 0x040fe80000001824 */
[--C-:B---3--:R-:W-:Y:S02]  /*16510*/  FFMA.FTZ R3, R157, c[0x0][0x2d0], -R103.reuse ;  /* 0x0000b4009d037a23 */ /* 0x108fe40000010867 */
[----:B----4-:R-:W-:Y:S02]  /*16520*/  FADD.FTZ R2, R179, R2 ;  /* 0x00000002b3027221 */ /* 0x010fe40000010000 */
[C---:B------:R-:W-:Y:S01]  /*16530*/  HMMA.16816.F32 R40, R104.reuse, R130, R40 ;  /* 0x000000826828723c */ /* 0x040fe20000001828 */
[----:B------:R3:W4:Y:S01]  /*16540*/  MUFU.EX2 R178, R3 ;  /* 0x0000000300b27308 */ /* 0x0007220000000800 */
[----:B------:R-:W-:Y:S06]  /*16550*/  LDSM.16.MT88.4 R128, [R187+0x1100] ;  /* 0x00110000bb80783b */ /* 0x000fec0000004200 */
[C---:B------:R-:W-:Y:S08]  /*16560*/  HMMA.16816.F32 R44, R104.reuse, R132, R44 ;  /* 0x00000084682c723c */ /* 0x040ff0000000182c */
[C---:B------:R-:W-:Y:S01]  /*16570*/  HMMA.16816.F32 R48, R104.reuse, R134, R48 ;  /* 0x000000866830723c */ /* 0x040fe20000001830 */
[----:B------:R-:W-:Y:S07]  /*16580*/  LDSM.16.MT88.4 R132, [R187+0x1900] ;  /* 0x00190000bb84783b */ /* 0x000fee0000004200 */
[C---:B------:R-:W-:Y:S04]  /*16590*/  HMMA.16816.F32 R52, R104.reuse, R140, R52 ;  /* 0x0000008c6834723c */ /* 0x040fe80000001834 */
[----:B---3--:R-:W-:Y:S02]  /*165a0*/  FFMA.FTZ R3, R159, c[0x0][0x2d0], -R102 ;  /* 0x0000b4009f037a23 */ /* 0x008fe40000010866 */
[----:B----4-:R-:W-:Y:S02]  /*165b0*/  FADD.FTZ R2, R178, R2 ;  /* 0x00000002b2027221 */ /* 0x010fe40000010000 */
[C---:B------:R-:W-:Y:S01]  /*165c0*/  HMMA.16816.F32 R56, R104.reuse, R142, R56 ;  /* 0x0000008e6838723c */ /* 0x040fe20000001838 */
[----:B------:R3:W4:Y:S01]  /*165d0*/  MUFU.EX2 R165, R3 ;  /* 0x0000000300a57308 */ /* 0x0007220000000800 */
[----:B------:R-:W-:Y:S06]  /*165e0*/  LDSM.16.MT88.4 R140, [R185+0x3900] ;  /* 0x00390000b98c783b */ /* 0x000fec0000004200 */
[C---:B-1----:R-:W-:Y:S08]  /*165f0*/  HMMA.16816.F32 R60, R104.reuse, R116, R60 ;  /* 0x00000074683c723c */ /* 0x042ff0000000183c */
[C---:B------:R-:W-:Y:S01]  /*16600*/  HMMA.16816.F32 R64, R104.reuse, R118, R64 ;  /* 0x000000766840723c */ /* 0x040fe20000001840 */
[----:B------:R-:W1:Y:S07]  /*16610*/  LDSM.16.MT88.4 R116, [R188+0x4900] ;  /* 0x00490000bc74783b */ /* 0x000e6e0000004200 */
[C---:B--2---:R-:W-:Y:S04]  /*16620*/  HMMA.16816.F32 R68, R104.reuse, R108, R68 ;  /* 0x0000006c6844723c */ /* 0x044fe80000001844 */
[----:B---3--:R-:W-:Y:S02]  /*16630*/  FFMA.FTZ R3, R160, c[0x0][0x2d0], -R102 ;  /* 0x0000b400a0037a23 */ /* 0x008fe40000010866 */
[----:B----4-:R-:W-:Y:S02]  /*16640*/  FADD.FTZ R0, R165, R0 ;  /* 0x00000000a5007221 */ /* 0x010fe40000010000 */
[C---:B------:R-:W-:Y:S01]  /*16650*/  HMMA.16816.F32 R72, R104.reuse, R110, R72 ;  /* 0x0000006e6848723c */ /* 0x040fe20000001848 */
[----:B------:R2:W3:Y:S01]  /*16660*/  MUFU.EX2 R164, R3 ;  /* 0x0000000300a47308 */ /* 0x0004e20000000800 */
[----:B------:R-:W4:Y:S06]  /*16670*/  LDSM.16.MT88.4 R108, [R185+0x1100] ;  /* 0x00110000b96c783b */ /* 0x000f2c0000004200 */
[C---:B-----5:R-:W-:Y:S08]  /*16680*/  HMMA.16816.F32 R76, R104.reuse, R112, R76 ;  /* 0x00000070684c723c */ /* 0x060ff0000000184c */
[C---:B------:R-:W-:Y:S01]  /*16690*/  HMMA.16816.F32 R80, R104.reuse, R114, R80 ;  /* 0x000000726850723c */ /* 0x040fe20000001850 */
[----:B------:R-:W5:Y:S07]  /*166a0*/  LDSM.16.MT88.4 R112, [R188+0x1100] ;  /* 0x00110000bc70783b */ /* 0x000f6e0000004200 */
[C---:B-1----:R-:W-:Y:S04]  /*166b0*/  HMMA.16816.F32 R84, R104.reuse, R116, R84 ;  /* 0x000000746854723c */ /* 0x042fe80000001854 */
[----:B--2---:R-:W-:Y:S02]  /*166c0*/  FFMA.FTZ R3, R158, c[0x0][0x2d0], -R102 ;  /* 0x0000b4009e037a23 */ /* 0x004fe40000010866 */
[----:B------:R-:W-:Y:S01]  /*166d0*/  LDSM.16.MT88.4 R156, [R185+0x5900] ;  /* 0x00590000b99c783b */ /* 0x000fe20000004200 */
[----:B---3--:R-:W-:Y:S01]  /*166e0*/  FADD.FTZ R0, R164, R0 ;  /* 0x00000000a4007221 */ /* 0x008fe20000010000 */
[----:B------:R1:W2:Y:S01]  /*166f0*/  MUFU.EX2 R163, R3 ;  /* 0x0000000300a37308 */ /* 0x0002a20000000800 */
[C---:B------:R-:W-:Y:S05]  /*16700*/  HMMA.16816.F32 R88, R104.reuse, R118, R88 ;  /* 0x000000766858723c */ /* 0x040fea0000001858 */
[----:B------:R-:W3:Y:S03]  /*16710*/  LDSM.16.MT88.4 R116, [R185+0x3100] ;  /* 0x00310000b974783b */ /* 0x000ee60000004200 */
[C---:B------:R-:W-:Y:S08]  /*16720*/  HMMA.16816.F32 R92, R104.reuse, R120, R92 ;  /* 0x00000078685c723c */ /* 0x040ff0000000185c */
[----:B------:R-:W-:Y:S01]  /*16730*/  HMMA.16816.F32 R96, R104, R122, R96 ;  /* 0x0000007a6860723c */ /* 0x000fe20000001860 */
[----:B------:R-:W3:Y:S03]  /*16740*/  LDSM.16.MT88.4 R120, [R186+0x3100] ;  /* 0x00310000ba78783b */ /* 0x000ee60000004200 */
[----:B-1----:R-:W-:Y:S03]  /*16750*/  FFMA.FTZ R3, R161, c[0x0][0x2d0], -R102 ;  /* 0x0000b400a1037a23 */ /* 0x002fe60000010866 */
[----:B------:R-:W-:Y:S01]  /*16760*/  F2FP.PACK_AB R104, R180, R181 ;  /* 0x000000b5b468723e */ /* 0x000fe200000000ff */
[----:B--2---:R-:W-:Y:S01]  /*16770*/  FADD.FTZ R0, R163, R0 ;  /* 0x00000000a3007221 */ /* 0x004fe20000010000 */
[----:B------:R-:W1:Y:S03]  /*16780*/  MUFU.EX2 R162, R3 ;  /* 0x0000000300a27308 */ /* 0x000e660000000800 */
[----:B------:R-:W-:Y:S02]  /*16790*/  F2FP.PACK_AB R106, R178, R179 ;  /* 0x000000b3b26a723e */ /* 0x000fe400000000ff */
[----:B------:R-:W-:Y:S02]  /*167a0*/  F2FP.PACK_AB R105, R164, R165 ;  /* 0x000000a5a469723e */ /* 0x000fe400000000ff */
[----:B-1----:R-:W-:Y:S01]  /*167b0*/  F2FP.PACK_AB R107, R162, R163 ;  /* 0x000000a3a26b723e */ /* 0x002fe200000000ff */
[--C-:B------:R-:W-:Y:S04]  /*167c0*/  FFMA.FTZ R3, R166, c[0x0][0x2d0], -R103.reuse ;  /* 0x0000b400a6037a23 */ /* 0x100fe80000010867 */
[----:B------:R1:W-:Y:S02]  /*167d0*/  MUFU.EX2 R169, R3 ;  /* 0x0000000300a97308 */ /* 0x0003e40000000800 */
[C---:B----4-:R-:W-:Y:S08]  /*167e0*/  HMMA.16816.F32 R4, R104.reuse, R108, R4 ;  /* 0x0000006c6804723c */ /* 0x050ff00000001804 */
[C---:B------:R-:W-:Y:S01]  /*167f0*/  HMMA.16816.F32 R8, R104.reuse, R110, R8 ;  /* 0x0000006e6808723c */ /* 0x040fe20000001808 */
[----:B------:R-:W2:Y:S07]  /*16800*/  LDSM.16.MT88.4 R108, [R188+0x3100] ;  /* 0x00310000bc6c783b */ /* 0x000eae0000004200 */
[C---:B------:R-:W-:Y:S04]  /*16810*/  HMMA.16816.F32 R12, R104.reuse, R124, R12 ;  /* 0x0000007c680c723c */ /* 0x040fe8000000180c */
[--C-:B-1----:R-:W-:Y:S04]  /*16820*/  FFMA.FTZ R3, R168, c[0x0][0x2d0], -R103.reuse ;  /* 0x0000b400a8037a23 */ /* 0x102fe80000010867 */
[C---:B------:R-:W-:Y:S01]  /*16830*/  HMMA.16816.F32 R16, R104.reuse, R126, R16 ;  /* 0x0000007e6810723c */ /* 0x040fe20000001810 */
[----:B------:R-:W-:Y:S01]  /*16840*/  LDSM.16.MT88.4 R124, [R188+0x1900] ;  /* 0x00190000bc7c783b */ /* 0x000fe20000004200 */
[----:B------:R1:W4:Y:S06]  /*16850*/  MUFU.EX2 R168, R3 ;  /* 0x0000000300a87308 */ /* 0x00032c0000000800 */
[C---:B-----5:R-:W-:Y:S08]  /*16860*/  HMMA.16816.F32 R20, R104.reuse, R112, R20 ;  /* 0x000000706814723c */ /* 0x060ff00000001814 */
[C---:B------:R-:W-:Y:S01]  /*16870*/  HMMA.16816.F32 R24, R104.reuse, R114, R24 ;  /* 0x000000726818723c */ /* 0x040fe20000001818 */
[----:B------:R-:W5:Y:S07]  /*16880*/  LDSM.16.MT88.4 R112, [R187+0x3100] ;  /* 0x00310000bb70783b */ /* 0x000f6e0000004200 */
[C---:B------:R-:W-:Y:S04]  /*16890*/  HMMA.16816.F32 R28, R104.reuse, R128, R28 ;  /* 0x00000080681c723c */ /* 0x040fe8000000181c */
[--C-:B-1----:R-:W-:Y:S04]  /*168a0*/  FFMA.FTZ R3, R167, c[0x0][0x2d0], -R103.reuse ;  /* 0x0000b400a7037a23 */ /* 0x102fe80000010867 */
[C---:B------:R-:W-:Y:S01]  /*168b0*/  HMMA.16816.F32 R32, R104.reuse, R130, R32 ;  /* 0x000000826820723c */ /* 0x040fe20000001820 */
[----:B------:R1:W-:Y:S07]  /*168c0*/  MUFU.EX2 R167, R3 ;  /* 0x0000000300a77308 */ /* 0x0003ee0000000800 */
[C---:B---3--:R-:W-:Y:S08]  /*168d0*/  HMMA.16816.F32 R36, R104.reuse, R116, R36 ;  /* 0x000000746824723c */ /* 0x048ff00000001824 */
[C---:B------:R-:W-:Y:S01]  /*168e0*/  HMMA.16816.F32 R40, R104.reuse, R118, R40 ;  /* 0x000000766828723c */ /* 0x040fe20000001828 */
[----:B------:R-:W3:Y:S07]  /*168f0*/  LDSM.16.MT88.4 R116, [R185+0x5100] ;  /* 0x00510000b974783b */ /* 0x000eee0000004200 */
[C---:B------:R-:W-:Y:S04]  /*16900*/  HMMA.16816.F32 R44, R104.reuse, R120, R44 ;  /* 0x00000078682c723c */ /* 0x040fe8000000182c */
[----:B-1----:R-:W-:Y:S02]  /*16910*/  FFMA.FTZ R3, R215, c[0x0][0x2d0], -R103 ;  /* 0x0000b400d7037a23 */ /* 0x002fe40000010867 */
[----:B------:R4:W-:Y:S02]  /*16920*/  MUFU.EX2 R103, R136 ;  /* 0x0000008800677308 */ /* 0x0009e40000000800 */
[C---:B------:R-:W-:Y:S01]  /*16930*/  HMMA.16816.F32 R48, R104.reuse, R122, R48 ;  /* 0x0000007a6830723c */ /* 0x040fe20000001830 */
[----:B------:R-:W1:Y:S07]  /*16940*/  LDSM.16.MT88.4 R120, [R186+0x5100] ;  /* 0x00510000ba78783b */ /* 0x000e6e0000004200 */
[C---:B--2---:R-:W-:Y:S01]  /*16950*/  HMMA.16816.F32 R52, R104.reuse, R108, R52 ;  /* 0x0000006c6834723c */ /* 0x044fe20000001834 */
[----:B------:R2:W2:Y:S07]  /*16960*/  MUFU.EX2 R166, R3 ;  /* 0x0000000300a67308 */ /* 0x0004ae0000000800 */
[C---:B------:R-:W-:Y:S01]  /*16970*/  HMMA.16816.F32 R56, R104.reuse, R110, R56 ;  /* 0x0000006e6838723c */ /* 0x040fe20000001838 */
[----:B------:R-:W1:Y:S03]  /*16980*/  LDSM.16.MT88.4 R108, [R188+0x5100] ;  /* 0x00510000bc6c783b */ /* 0x000e660000004200 */
[----:B----4-:R-:W-:Y:S04]  /*16990*/  F2FP.PACK_AB R136, R168, R169 ;  /* 0x000000a9a888723e */ /* 0x010fe800000000ff */
[C---:B-----5:R-:W-:Y:S08]  /*169a0*/  HMMA.16816.F32 R60, R104.reuse, R112, R60 ;  /* 0x00000070683c723c */ /* 0x060ff0000000183c */
[C---:B------:R-:W-:Y:S01]  /*169b0*/  HMMA.16816.F32 R64, R104.reuse, R114, R64 ;  /* 0x000000726840723c */ /* 0x040fe20000001840 */
[----:B------:R-:W4:Y:S03]  /*169c0*/  LDSM.16.MT88.4 R112, [R187+0x5100] ;  /* 0x00510000bb70783b */ /* 0x000f260000004200 */
[--C-:B--2---:R-:W-:Y:S01]  /*169d0*/  FFMA.FTZ R3, R220, c[0x0][0x2d0], -R102.reuse ;  /* 0x0000b400dc037a23 */ /* 0x104fe20000010866 */
[----:B------:R-:W-:Y:S03]  /*169e0*/  F2FP.PACK_AB R138, R166, R167 ;  /* 0x000000a7a68a723e */ /* 0x000fe600000000ff */
[C---:B---3--:R-:W-:Y:S01]  /*169f0*/  HMMA.16816.F32 R68, R104.reuse, R116, R68 ;  /* 0x000000746844723c */ /* 0x048fe20000001844 */
[----:B------:R2:W-:Y:S07]  /*16a00*/  MUFU.EX2 R161, R3 ;  /* 0x0000000300a17308 */ /* 0x0005ee0000000800 */
[C---:B------:R-:W-:Y:S01]  /*16a10*/  HMMA.16816.F32 R72, R104.reuse, R118, R72 ;  /* 0x000000766848723c */ /* 0x040fe20000001848 */
[----:B------:R-:W3:Y:S07]  /*16a20*/  LDSM.16.MT88.4 R116, [R185+0x1900] ;  /* 0x00190000b974783b */ /* 0x000eee0000004200 */
[C---:B-1----:R-:W-:Y:S08]  /*16a30*/  HMMA.16816.F32 R76, R104.reuse, R120, R76 ;  /* 0x00000078684c723c */ /* 0x042ff0000000184c */
[C---:B------:R-:W-:Y:S01]  /*16a40*/  HMMA.16816.F32 R80, R104.reuse, R122, R80 ;  /* 0x0000007a6850723c */ /* 0x040fe20000001850 */
[----:B------:R-:W1:Y:S03]  /*16a50*/  LDSM.16.MT88.4 R120, [R186+0x1900] ;  /* 0x00190000ba78783b */ /* 0x000e660000004200 */
[--C-:B--2---:R-:W-:Y:S02]  /*16a60*/  FFMA.FTZ R3, R221, c[0x0][0x2d0], -R102.reuse ;  /* 0x0000b400dd037a23 */ /* 0x104fe40000010866 */
[----:B------:R-:W-:Y:S02]  /*16a70*/  FFMA.FTZ R102, R137, c[0x0][0x2d0], -R102 ;  /* 0x0000b40089667a23 */ /* 0x000fe40000010866 */
[C---:B------:R-:W-:Y:S01]  /*16a80*/  HMMA.16816.F32 R84, R104.reuse, R108, R84 ;  /* 0x0000006c6854723c */ /* 0x040fe20000001854 */
[----:B------:R-:W2:Y:S07]  /*16a90*/  MUFU.EX2 R160, R3 ;  /* 0x0000000300a07308 */ /* 0x000eae0000000800 */
[C---:B------:R-:W-:Y:S03]  /*16aa0*/  HMMA.16816.F32 R88, R104.reuse, R110, R88 ;  /* 0x0000006e6858723c */ /* 0x040fe60000001858 */
[----:B------:R-:W5:Y:S05]  /*16ab0*/  MUFU.EX2 R102, R102 ;  /* 0x0000006600667308 */ /* 0x000f6a0000000800 */
[C---:B----4-:R-:W-:Y:S08]  /*16ac0*/  HMMA.16816.F32 R92, R104.reuse, R112, R92 ;  /* 0x00000070685c723c */ /* 0x050ff0000000185c */
[----:B------:R-:W-:Y:S04]  /*16ad0*/  HMMA.16816.F32 R96, R104, R114, R96 ;  /* 0x000000726860723c */ /* 0x000fe80000001860 */
[----:B--2---:R-:W-:Y:S01]  /*16ae0*/  F2FP.PACK_AB R137, R160, R161 ;  /* 0x000000a1a089723e */ /* 0x004fe200000000ff */
[----:B------:R-:W-:Y:S02]  /*16af0*/  FADD.FTZ R3, R162, R0 ;  /* 0x00000000a2037221 */ /* 0x000fe40000010000 */
[----:B------:R-:W-:Y:S02]  /*16b00*/  FADD.FTZ R0, R169, R2 ;  /* 0x00000002a9007221 */ /* 0x000fe40000010000 */
[----:B------:R-:W-:Y:S03]  /*16b10*/  FADD.FTZ R3, R161, R3 ;  /* 0x00000003a1037221 */ /* 0x000fe60000010000 */
[----:B-----5:R-:W-:Y:S01]  /*16b20*/  F2FP.PACK_AB R139, R102, R103 ;  /* 0x00000067668b723e */ /* 0x020fe200000000ff */
[----:B------:R-:W-:Y:S02]  /*16b30*/  FADD.FTZ R0, R168, R0 ;  /* 0x00000000a8007221 */ /* 0x000fe40000010000 */
[----:B------:R-:W-:Y:S02]  /*16b40*/  FADD.FTZ R3, R160, R3 ;  /* 0x00000003a0037221 */ /* 0x000fe40000010000 */
[----:B------:R-:W-:Y:S02]  /*16b50*/  FADD.FTZ R2, R167, R0 ;  /* 0x00000000a7027221 */ /* 0x000fe40000010000 */
[C---:B---3--:R-:W-:Y:S01]  /*16b60*/  HMMA.16816.F32 R104, R136.reuse, R116, R4 ;  /* 0x000000748868723c */ /* 0x048fe20000001804 */
[----:B------:R-:W2:Y:S04]  /*16b70*/  LDSM.16.MT88.4 R4, [R186+0x5900] ;  /* 0x00590000ba04783b */ /* 0x000ea80000004200 */
[----:B------:R-:W-:Y:S01]  /*16b80*/  FADD.FTZ R0, R103, R3 ;  /* 0x0000000367007221 */ /* 0x000fe20000010000 */
[----:B------:R-:W-:Y:S01]  /*16b90*/  MOV R103, R100 ;  /* 0x0000006400677202 */ /* 0x000fe20000000f00 */
[----:B------:R-:W-:Y:S01]  /*16ba0*/  FADD.FTZ R222, R166, R2 ;  /* 0x00000002a6de7221 */ /* 0x000fe20000010000 */
[C---:B------:R-:W-:Y:S01]  /*16bb0*/  HMMA.16816.F32 R108, R136.reuse, R118, R8 ;  /* 0x00000076886c723c */ /* 0x040fe20000001808 */
[----:B------:R-:W3:Y:S03]  /*16bc0*/  LDSM.16.MT88.4 R8, [R188+0x5900] ;  /* 0x00590000bc08783b */ /* 0x000ee60000004200 */
[----:B------:R-:W-:Y:S01]  /*16bd0*/  FADD.FTZ R223, R102, R0 ;  /* 0x0000000066df7221 */ /* 0x000fe20000010000 */
[----:B------:R-:W-:Y:S03]  /*16be0*/  MOV R102, R101 ;  /* 0x0000006500667202 */ /* 0x000fe60000000f00 */
        /* <DEDUP_REMOVED lines=24> */
.L_x_616:
[----:B------:R-:W1:Y:S01]  /*16d70*/  SHFL.BFLY PT, R5, R222, 0x2, 0x1f ;  /* 0x0c401f00de057f89 */ /* 0x000e6200000e0000 */
[----:B------:R-:W-:-:S03]  /*16d80*/  PLOP3.LUT P2, PT, PT, PT, PT, 0x8, 0x0 ;  /* 0x000000000000781c */ /* 0x000fc60003f4e170 */
[----:B------:R-:W2:Y:S01]  /*16d90*/  SHFL.BFLY PT, R0, R223, 0x2, 0x1f ;  /* 0x0c401f00df007f89 */ /* 0x000ea200000e0000 */
        /* <DEDUP_REMOVED lines=35> */
[C---:B------:R-:W-:Y:S01]  /*16fd0*/  FMUL.FTZ R30, R2.reuse, R41 ;  /* 0x00000029021e7220 */ /* 0x040fe20000410000 */
[----:B------:R-:W-:Y:S01]  /*16fe0*/  MOV R41, 0xff800000 ;  /* 0xff80000000297802 */ /* 0x000fe20000000f00 */
[C---:B------:R-:W-:Y:S02]  /*16ff0*/  FMUL.FTZ R44, R2.reuse, R44 ;  /* 0x0000002c022c7220 */ /* 0x040fe40000410000 */
[C---:B------:R-:W-:Y:S01]  /*17000*/  FMUL.FTZ R29, R2.reuse, R45 ;  /* 0x0000002d021d7220 */ /* 0x040fe20000410000 */
[----:B------:R-:W-:Y:S01]  /*17010*/  MOV R45, 0xff800000 ;  /* 0xff800000002d7802 */ /* 0x000fe20000000f00 */
        /* <DEDUP_REMOVED lines=80> */
.L_x_563:
[----:B------:R-:W-:Y:S01]  /*17520*/  SHF.R.S32.HI R53, RZ, 0x1f, R251 ;  /* 0x0000001fff357819 */ /* 0x000fe200000114fb */
        /* <DEDUP_REMOVED lines=18> */
[----:B------:R-:W-:Y:S02]  /*17650*/  LEA.HI R37, R39, R49, RZ, 0x5 ;  /* 0x0000003127257211 */ /* 0x000fe400078f28ff */
[--C-:B------:R-:W-:Y:S02]  /*17660*/  SHF.R.S32.HI R4, RZ, 0x2, R2.reuse ;  /* 0x00000002ff047819 */ /* 0x100fe40000011402 */
[----:B------:R-:W-:Y:S02]  /*17670*/  SHF.R.S32.HI R0, RZ, 0x1f, R2 ;  /* 0x0000001fff007819 */ /* 0x000fe40000011402 */
[----:B------:R-:W-:Y:S02]  /*17680*/  SHF.R.S32.HI R36, RZ, 0x5, R37 ;  /* 0x00000005ff247819 */ /* 0x000fe40000011425 */
[----:B------:R-:W-:Y:S02]  /*17690*/  LEA.HI R0, R0, R4, RZ, 0x3 ;  /* 0x0000000400007211 */ /* 0x000fe400078f18ff */
[----:B------:R-:W-:-:S02]  /*176a0*/  F2FP.PACK_AB R126, R127, R126 ;  /* 0x0000007e7f7e723e */ /* 0x000fc400000000ff */
[----:B------:R-:W-:Y:S02]  /*176b0*/  LOP3.LUT R0, R0, 0xfffffff8, RZ, 0xc0, !PT ;  /* 0xfffffff800007812 */ /* 0x000fe400078ec0ff */
[----:B------:R-:W-:Y:S02]  /*176c0*/  F2FP.PACK_AB R33, R33, R128 ;  /* 0x000000802121723e */ /* 0x000fe400000000ff */
[----:B------:R-:W-:Y:S01]  /*176d0*/  F2FP.PACK_AB R130, R131, R130 ;  /* 0x000000828382723e */ /* 0x000fe200000000ff */
[----:B------:R-:W-:Y:S01]  /*176e0*/  IMAD.IADD R4, R4, 0x1, -R0 ;  /* 0x0000000104047824 */ /* 0x000fe200078e0a00 */
[----:B------:R-:W-:Y:S02]  /*176f0*/  LOP3.LUT R0, R2, 0xfffffffc, RZ, 0xc0, !PT ;  /* 0xfffffffc02007812 */ /* 0x000fe400078ec0ff */
[----:B------:R-:W-:Y:S01]  /*17700*/  F2FP.PACK_AB R32, R32, R132 ;  /* 0x000000842020723e */ /* 0x000fe200000000ff */
[C---:B------:R-:W-:Y:S01]  /*17710*/  IMAD.SHL.U32 R2, R4.reuse, 0x40, RZ ;  /* 0x0000004004027824 */ /* 0x040fe200078e00ff */
[----:B------:R-:W-:Y:S01]  /*17720*/  LOP3.LUT R3, R4, 0x1, RZ, 0xc0, !PT ;  /* 0x0000000104037812 */ /* 0x000fe200078ec0ff */
[----:B------:R-:W-:Y:S01]  /*17730*/  IMAD.IADD R23, R49, 0x1, -R0 ;  /* 0x0000000131177824 */ /* 0x000fe200078e0a00 */
[----:B------:R-:W-:-:S02]  /*17740*/  F2FP.PACK_AB R134, R135, R134 ;  /* 0x000000868786723e */ /* 0x000fc400000000ff */
        /* <DEDUP_REMOVED lines=9> */
[----:B------:R-:W-:Y:S01]  /*177e0*/  SEL R4, R4, 0xffffffe0, !P1 ;  /* 0xffffffe004047807 */ /* 0x000fe20004800000 */
[----:B------:R-:W-:Y:S01]  /*177f0*/  IMAD.SHL.U32 R0, R0, 0x2, RZ ;  /* 0x0000000200007824 */ /* 0x000fe200078e00ff */
[----:B------:R-:W-:Y:S02]  /*17800*/  F2FP.PACK_AB R29, R29, R44 ;  /* 0x0000002c1d1d723e */ /* 0x000fe400000000ff */
[----:B------:R-:W-:Y:S02]  /*17810*/  F2FP.PACK_AB R46, R47, R46 ;  /* 0x0000002e2f2e723e */ /* 0x000fe400000000ff */
[C---:B------:R-:W-:Y:S01]  /*17820*/  IADD3 R3, R0.reuse, 0x80, RZ ;  /* 0x0000008000037810 */ /* 0x040fe20007ffe0ff */
[----:B------:R1:W-:Y:S01]  /*17830*/  STS [R0+0x80], R8 ;  /* 0x0000800800007388 */ /* 0x0003e20000000800 */
[C---:B------:R-:W-:Y:S02]  /*17840*/  IADD3 R2, R0.reuse, 0x70, RZ ;  /* 0x0000007000027810 */ /* 0x040fe40007ffe0ff */
[----:B------:R-:W-:Y:S01]  /*17850*/  @P0 IADD3 R2, R3, 0x10, RZ ;  /* 0x0000001003020810 */ /* 0x000fe20007ffe0ff */
[----:B------:R-:W-:Y:S01]  /*17860*/  STS [R0+0x480], R107 ;  /* 0x0004806b00007388 */ /* 0x000fe20000000800 */
[----:B------:R-:W-:Y:S01]  /*17870*/  IMAD.IADD R3, R0, 0x1, R4 ;  /* 0x0000000100037824 */ /* 0x000fe200078e0204 */
[----:B------:R-:W-:-:S02]  /*17880*/  F2FP.PACK_AB R28, R28, R48 ;  /* 0x000000301c1c723e */ /* 0x000fc400000000ff */
[----:B------:R2:W-:Y:S01]  /*17890*/  STS [R2], R6 ;  /* 0x0000000602007388 */ /* 0x0005e20000000800 */
[----:B------:R-:W-:Y:S02]  /*178a0*/  F2FP.PACK_AB R50, R51, R50 ;  /* 0x000000323332723e */ /* 0x000fe400000000ff */
[----:B------:R-:W-:Y:S01]  /*178b0*/  F2FP.PACK_AB R27, R27, R52 ;  /* 0x000000341b1b723e */ /* 0x000fe200000000ff */
[----:B------:R-:W-:Y:S01]  /*178c0*/  STS [R2+0x400], R110 ;  /* 0x0004006e02007388 */ /* 0x000fe20000000800 */
        /* <DEDUP_REMOVED lines=8> */
[----:B-1----:R-:W-:Y:S01]  /*17950*/  IMAD.MOV.U32 R8, RZ, RZ, 0x40 ;  /* 0x00000040ff087424 */ /* 0x002fe200078e00ff */
[----:B------:R-:W-:Y:S02]  /*17960*/  F2FP.PACK_AB R66, R67, R66 ;  /* 0x000000424342723e */ /* 0x000fe400000000ff */
[----:B------:R-:W-:Y:S02]  /*17970*/  F2FP.PACK_AB R22, R22, R68 ;  /* 0x000000441616723e */ /* 0x000fe400000000ff */
[----:B------:R-:W-:Y:S02]  /*17980*/  F2FP.PACK_AB R71, R71, R70 ;  /* 0x000000464747723e */ /* 0x000fe400000000ff */
[----:B------:R-:W-:Y:S02]  /*17990*/  F2FP.PACK_AB R21, R21, R72 ;  /* 0x000000481515723e */ /* 0x000fe400000000ff */
[----:B--2---:R-:W-:Y:S01]  /*179a0*/  SEL R6, R8, 0xffffffc0, !P2 ;  /* 0xffffffc008067807 */ /* 0x004fe20005000000 */
[----:B------:R-:W-:Y:S01]  /*179b0*/  IMAD.IADD R8, R4, 0x1, R2 ;  /* 0x0000000104087824 */ /* 0x000fe200078e0202 */
[----:B------:R-:W-:-:S02]  /*179c0*/  F2FP.PACK_AB R75, R75, R74 ;  /* 0x0000004a4b4b723e */ /* 0x000fc400000000ff */
[----:B------:R-:W-:Y:S01]  /*179d0*/  F2FP.PACK_AB R20, R20, R76 ;  /* 0x0000004c1414723e */ /* 0x000fe200000000ff */
[----:B------:R-:W-:Y:S01]  /*179e0*/  IMAD.IADD R4, R6, 0x1, R3 ;  /* 0x0000000106047824 */ /* 0x000fe200078e0203 */
[----:B------:R1:W-:Y:S01]  /*179f0*/  STS [R8], R7 ;  /* 0x0000000708007388 */ /* 0x0003e20000000800 */
[----:B---3--:R-:W-:Y:S01]  /*17a00*/  IMAD.IADD R5, R0, 0x1, R6 ;  /* 0x0000000100057824 */ /* 0x008fe200078e0206 */
[----:B------:R-:W-:Y:S02]  /*17a10*/  F2FP.PACK_AB R19, R19, R78 ;  /* 0x0000004e1313723e */ /* 0x000fe400000000ff */
        /* <DEDUP_REMOVED lines=8> */
[----:B------:R-:W-:Y:S02]  /*17aa0*/  F2FP.PACK_AB R11, R11, R90 ;  /* 0x0000005a0b0b723e */ /* 0x000fe400000000ff */
[----:B------:R-:W-:Y:S02]  /*17ab0*/  F2FP.PACK_AB R9, R9, R92 ;  /* 0x0000005c0909723e */ /* 0x000fe400000000ff */
[----:B------:R-:W-:Y:S02]  /*17ac0*/  F2FP.PACK_AB R15, R15, R94 ;  /* 0x0000005e0f0f723e */ /* 0x000fe400000000ff */
[----:B------:R-:W-:-:S02]  /*17ad0*/  F2FP.PACK_AB R14, R14, R96 ;  /* 0x000000600e0e723e */ /* 0x000fc400000000ff */
[----:B------:R-:W-:Y:S01]  /*17ae0*/  F2FP.PACK_AB R10, R10, R98 ;  /* 0x000000620a0a723e */ /* 0x000fe200000000ff */
[----:B-1----:R-:W-:Y:S01]  /*17af0*/  IMAD.IADD R7, R6, 0x1, R2 ;  /* 0x0000000106077824 */ /* 0x002fe200078e0202 */
[----:B------:R-:W-:Y:S01]  /*17b00*/  ISETP.NE.U32.AND P0, PT, RZ, c[0x0][0x500], PT ;  /* 0x00014000ff007a0c */ /* 0x000fe20003f05070 */
[----:B------:R-:W-:Y:S01]  /*17b10*/  IMAD.IADD R6, R8, 0x1, R6 ;  /* 0x0000000108067824 */ /* 0x000fe200078e0206 */
[----:B------:R-:W-:Y:S02]  /*17b20*/  ISETP.NE.U32.AND P1, PT, RZ, c[0x0][0x508], PT ;  /* 0x00014200ff007a0c */ /* 0x000fe40003f25070 */
[----:B------:R-:W-:Y:S01]  /*17b30*/  STS [R7], R34 ;  /* 0x0000002207007388 */ /* 0x000fe20000000800 */
[----:B------:R-:W-:Y:S02]  /*17b40*/  ISETP.NE.AND.EX P0, PT, RZ, c[0x0][0x504], PT, P0 ;  /* 0x00014100ff007a0c */ /* 0x000fe40003f05300 */
[----:B------:R-:W-:Y:S01]  /*17b50*/  ISETP.NE.AND.EX P1, PT, RZ, c[0x0][0x50c], PT, P1 ;  /* 0x00014300ff007a0c */ /* 0x000fe20003f25310 */
        /* <DEDUP_REMOVED lines=38> */
[----:B-1----:R-:W-:-:S03]  /*17dc0*/  IMAD.WIDE R8, R243, R2, c[0x0][0x500] ;  /* 0x00014000f3087625 */ /* 0x002fc600078e0202 */
[----:B------:R-:W-:Y:S06]  /*17dd0*/  BAR.SYNC.DEFER_BLOCKING 0x1, 0x100 ;  /* 0x0044000000007b1d */ /* 0x000fec0000010000 */
[----:B------:R-:W3:Y:S01]  /*17de0*/  @P0 LDG.E R0, [R8.64] ;  /* 0x0000000608000981 */ /* 0x000ee2000c1e1900 */
[----:B------:R-:W-:Y:S02]  /*17df0*/  IMAD.MOV.U32 R24, RZ, RZ, c[0x0][0x388] ;  /* 0x0000e200ff187624 */ /* 0x000fe400078e00ff */
[----:B------:R-:W-:-:S05]  /*17e00*/  @P1 IMAD.WIDE R2, R243, R2, c[0x0][0x508] ;  /* 0x00014200f3021625 */ /* 0x000fca00078e0202 */
[----:B------:R1:W5:Y:S02]  /*17e10*/  @P1 LDG.E R24, [R2.64] ;  /* 0x0000000602181981 */ /* 0x000364000c1e1900 */
[----:B-1----:R-:W-:Y:S02]  /*17e20*/  CS2R R2, SRZ ;  /* 0x0000000000027805 */ /* 0x002fe4000001ff00 */
[--C-:B---3--:R-:W-:Y:S01]  /*17e30*/  @P0 SHF.R.S32.HI R3, RZ, 0x1f, R0.reuse ;  /* 0x0000001fff030819 */ /* 0x108fe20000011400 */
[----:B------:R-:W-:Y:S01]  /*17e40*/  @P0 IMAD.MOV.U32 R2, RZ, RZ, R0 ;  /* 0x000000ffff020224 */ /* 0x000fe200078e0000 */
[----:B------:R-:W-:Y:S05]  /*17e50*/  @P1 BRA `(.L_x_619) ;  /* 0x0000004000001947 */ /* 0x000fea0003800000 */
[----:B--2---:R-:W-:Y:S05]  /*17e60*/  @!P0 BRA `(.L_x_619) ;  /* 0x0000003000008947 */ /* 0x004fea0003800000 */
[----:B------:R-:W2:Y:S04]  /*17e70*/  LDG.E R4, [R8.64] ;  /* 0x0000000608047981 */ /* 0x000ea8000c1e1900 */
[----:B------:R-:W2:Y:S02]  /*17e80*/  LDG.E R0, [R8.64+0x4] ;  /* 0x0000040608007981 */ /* 0x000ea4000c1e1900 */
[----:B--2--5:R-:W-:-:S02]  /*17e90*/  IADD3 R24, -R4, R0, RZ ;  /* 0x0000000004187210 */ /* 0x024fc40007ffe1ff */
.L_x_619:
[----:B--2---:R-:W-:Y:S01]  /*17ea0*/  LOP3.LUT R0, R37, 0xffffffe0, RZ, 0xc0, !PT ;  /* 0xffffffe025007812 */ /* 0x004fe200078ec0ff */
[----:B------:R-:W1:Y:S01]  /*17eb0*/  S2R R20, SR_CTAID.X ;  /* 0x0000000000147919 */ /* 0x000e620000002500 */
[----:B------:R-:W-:Y:S01]  /*17ec0*/  SHF.R.S32.HI R4, RZ, 0x1f, R36 ;  /* 0x0000001fff047819 */ /* 0x000fe20000011424 */
[----:B------:R-:W-:Y:S01]  /*17ed0*/  IMAD.MOV.U32 R8, RZ, RZ, c[0x0][0x4e8] ;  /* 0x00013a00ff087624 */ /* 0x000fe200078e00ff */
[----:B------:R-:W-:Y:S01]  /*17ee0*/  LEA.HI R16, R39, R49, RZ, 0x3 ;  /* 0x0000003127107211 */ /* 0x000fe200078f18ff */
[----:B------:R-:W-:Y:S01]  /*17ef0*/  IMAD.IADD R0, R49, 0x1, -R0 ;  /* 0x0000000131007824 */ /* 0x000fe200078e0a00 */
[----:B------:R-:W-:Y:S01]  /*17f00*/  LEA.HI R4, R4, R36, RZ, 0x3 ;  /* 0x0000002404047211 */ /* 0x000fe200078f18ff */
[C---:B------:R-:W-:Y:S01]  /*17f10*/  IMAD R9, R53.reuse, c[0x0][0x3e8], RZ ;  /* 0x0000fa0035097a24 */ /* 0x040fe200078e02ff */
[----:B------:R-:W-:Y:S01]  /*17f20*/  ISETP.NE.AND P1, PT, R8, 0x1, PT ;  /* 0x000000010800780c */ /* 0x000fe20003f25270 */
[----:B------:R-:W-:Y:S01]  /*17f30*/  IMAD R8, R53, c[0x0][0x490], RZ ;  /* 0x0001240035087a24 */ /* 0x000fe200078e02ff */
[----:B------:R-:W-:Y:S01]  /*17f40*/  SHF.R.S32.HI R7, RZ, 0x1f, R0 ;  /* 0x0000001fff077819 */ /* 0x000fe20000011400 */
[C---:B------:R-:W-:Y:S01]  /*17f50*/  IMAD R9, R251.reuse, c[0x0][0x3ec], R9 ;  /* 0x0000fb00fb097a24 */ /* 0x040fe200078e0209 */
[----:B------:R-:W-:Y:S01]  /*17f60*/  LOP3.LUT R5, R4, 0xffffff8, RZ, 0xc0, !PT ;  /* 0x0ffffff804057812 */ /* 0x000fe200078ec0ff */
[----:B------:R-:W-:Y:S01]  /*17f70*/  IMAD R8, R251, c[0x0][0x494], R8 ;  /* 0x00012500fb087a24 */ /* 0x000fe200078e0208 */
[----:B------:R-:W-:Y:S01]  /*17f80*/  LEA.HI R4, R23, R23, RZ, 0x1 ;  /* 0x0000001717047211 */ /* 0x000fe200078f08ff */
[----:B-----5:R-:W-:Y:S01]  /*17f90*/  IMAD R24, R24, c[0x0][0x4e8], RZ ;  /* 0x00013a0018187a24 */ /* 0x020fe200078e02ff */
[----:B------:R-:W-:Y:S01]  /*17fa0*/  LEA.HI R7, R7, R0, RZ, 0x2 ;  /* 0x0000000007077211 */ /* 0x000fe200078f10ff */
[----:B------:R-:W-:Y:S01]  /*17fb0*/  BSSY B0, `(.L_x_620) ;  /* 0x0000076000007945 */ /* 0x000fe20003800000 */
[----:B------:R-:W-:-:S02]  /*17fc0*/  IADD3 R6, -R5, R36, RZ ;  /* 0x0000002405067210 */ /* 0x000fc40007ffe1ff */
[----:B------:R-:W-:Y:S02]  /*17fd0*/  LOP3.LUT R4, R4, 0x1ffffffe, RZ, 0xc0, !PT ;  /* 0x1ffffffe04047812 */ /* 0x000fe400078ec0ff */
[----:B------:R-:W-:Y:S02]  /*17fe0*/  SHF.R.S32.HI R5, RZ, 0x2, R7 ;  /* 0x00000002ff057819 */ /* 0x000fe40000011407 */
[----:B------:R-:W-:Y:S01]  /*17ff0*/  LOP3.LUT P2, RZ, R0, 0x3, RZ, 0xc0, !PT ;  /* 0x0000000300ff7812 */ /* 0x000fe2000784c0ff */
[----:B------:R-:W-:Y:S01]  /*18000*/  IMAD.IADD R7, R23, 0x1, -R4 ;  /* 0x0000000117077824 */ /* 0x000fe200078e0a04 */
[----:B------:R-:W-:Y:S01]  /*18010*/  SEL R15, R243, RZ, !P0 ;  /* 0x000000fff30f7207 */ /* 0x000fe20004000000 */
[----:B------:R-:W-:Y:S01]  /*18020*/  IMAD R17, R6, 0x10, R5 ;  /* 0x0000001006117824 */ /* 0x000fe200078e0205 */
[----:B------:R-:W-:Y:S01]  /*18030*/  LOP3.LUT R12, R16, 0xfffffff8, RZ, 0xc0, !PT ;  /* 0xfffffff8100c7812 */ /* 0x000fe200078ec0ff */
[----:B------:R-:W-:Y:S01]  /*18040*/  IMAD R0, R3, c[0x0][0x3a0], RZ ;  /* 0x0000e80003007a24 */ /* 0x000fe200078e02ff */
[----:B------:R-:W-:Y:S01]  /*18050*/  SHF.R.S32.HI R16, RZ, 0x3, R16 ;  /* 0x00000003ff107819 */ /* 0x000fe20000011410 */
[----:B------:R-:W-:Y:S01]  /*18060*/  IMAD.WIDE.U32 R4, R251, c[0x0][0x490], R2 ;  /* 0x00012400fb047a25 */ /* 0x000fe200078e0002 */
[----:B------:R-:W-:-:S02]  /*18070*/  LEA R6, R7, R17, 0x3 ;  /* 0x0000001107067211 */ /* 0x000fc400078e18ff */
[-C--:B------:R-:W-:Y:S01]  /*18080*/  IADD3 R12, -R12, R49.reuse, RZ ;  /* 0x000000310c0c7210 */ /* 0x080fe20007ffe1ff */
[----:B------:R-:W-:Y:S01]  /*18090*/  IMAD R7, R2, c[0x0][0x3a4], R0 ;  /* 0x0000e90002077a24 */ /* 0x000fe200078e0200 */
[----:B------:R-:W-:Y:S01]  /*180a0*/  SHF.L.U32 R18, R16, 0x6, RZ ;  /* 0x0000000610127819 */ /* 0x000fe200000006ff */
[----:B-1----:R-:W-:Y:S01]  /*180b0*/  IMAD R0, R20, 0x80, R6 ;  /* 0x0000008014007824 */ /* 0x002fe200078e0206 */
[----:B------:R-:W-:Y:S01]  /*180c0*/  LEA.HI R19, R39, R49, RZ, 0x6 ;  /* 0x0000003127137211 */ /* 0x000fe200078f30ff */
[----:B------:R-:W-:-:S04]  /*180d0*/  IMAD.WIDE.U32 R2, R2, c[0x0][0x3a0], RZ ;  /* 0x0000e80002027a25 */ /* 0x000fc800078e00ff */
[----:B------:R-:W-:Y:S02]  /*180e0*/  IMAD.IADD R5, R5, 0x1, R8 ;  /* 0x0000000105057824 */ /* 0x000fe400078e0208 */
[----:B------:R-:W-:-:S04]  /*180f0*/  @P1 IMAD.HI.U32 R8, R0, c[0x0][0x4ec], RZ ;  /* 0x00013b0000081a27 */ /* 0x000fc800078e00ff */
[----:B------:R-:W-:Y:S01]  /*18100*/  IMAD.IADD R3, R3, 0x1, R7 ;  /* 0x0000000103037824 */ /* 0x000fe200078e0207 */
[----:B------:R-:W-:Y:S01]  /*18110*/  SHF.R.S32.HI R7, RZ, 0x1f, R243 ;  /* 0x0000001fff077819 */ /* 0x000fe200000114f3 */
[----:B------:R-:W-:Y:S01]  /*18120*/  IMAD.MOV.U32 R6, RZ, RZ, R0 ;  /* 0x000000ffff067224 */ /* 0x000fe200078e0000 */
[----:B------:R-:W-:Y:S01]  /*18130*/  @P1 SHF.R.U32.HI R6, RZ, c[0x0][0x4f0], R8 ;  /* 0x00013c00ff061a19 */ /* 0x000fe20000011608 */
[----:B------:R-:W-:Y:S01]  /*18140*/  IMAD.WIDE.U32 R4, R15, c[0x0][0x498], R4 ;  /* 0x000126000f047a25 */ /* 0x000fe200078e0004 */
[----:B------:R-:W-:Y:S02]  /*18150*/  SEL R13, R7, RZ, !P0 ;  /* 0x000000ff070d7207 */ /* 0x000fe40004000000 */
[----:B------:R-:W-:Y:S01]  /*18160*/  IADD3 R7, -R6, RZ, RZ ;  /* 0x000000ff06077210 */ /* 0x000fe20007ffe1ff */
[----:B------:R-:W-:Y:S01]  /*18170*/  IMAD R14, R12, 0x20, R16 ;  /* 0x000000200c0e7824 */ /* 0x000fe200078e0210 */
[----:B------:R-:W-:Y:S01]  /*18180*/  IADD3 R4, P0, R6, R4, RZ ;  /* 0x0000000406047210 */ /* 0x000fe20007f1e0ff */
[----:B------:R-:W-:-:S04]  /*18190*/  IMAD.WIDE.U32 R2, R251, c[0x0][0x3e8], R2 ;  /* 0x0000fa00fb027a25 */ /* 0x000fc800078e0002 */
[----:B------:R-:W-:Y:S02]  /*181a0*/  IMAD R8, R7, c[0x0][0x4e8], R0 ;  /* 0x00013a0007087a24 */ /* 0x000fe400078e0200 */
[----:B------:R-:W-:Y:S02]  /*181b0*/  IMAD R0, R13, c[0x0][0x498], RZ ;  /* 0x000126000d007a24 */ /* 0x000fe400078e02ff */
[----:B------:R-:W-:Y:S01]  /*181c0*/  IMAD R14, R20, 0x80, R14 ;  /* 0x00000080140e7824 */ /* 0x000fe200078e020e */
[----:B------:R-:W-:Y:S01]  /*181d0*/  SHF.R.S32.HI R10, RZ, 0x1f, R8 ;  /* 0x0000001fff0a7819 */ /* 0x000fe20000011408 */
[----:B------:R-:W-:Y:S01]  /*181e0*/  IMAD R11, R15, c[0x0][0x49c], R0 ;  /* 0x000127000f0b7a24 */ /* 0x000fe200078e0200 */
[----:B------:R-:W-:Y:S01]  /*181f0*/  SHF.R.S32.HI R0, RZ, 0x1f, R6 ;  /* 0x0000001fff007819 */ /* 0x000fe20000011406 */
[----:B------:R-:W-:Y:S01]  /*18200*/  IMAD.IADD R3, R3, 0x1, R9 ;  /* 0x0000000103037824 */ /* 0x000fe200078e0209 */
[----:B------:R-:W-:Y:S01]  /*18210*/  SHF.L.U32 R6, R12, 0x3, RZ ;  /* 0x000000030c067819 */ /* 0x000fe200000006ff */
[----:B------:R-:W-:Y:S01]  /*18220*/  IMAD R10, R10, c[0x0][0x488], RZ ;  /* 0x000122000a0a7a24 */ /* 0x000fe200078e02ff */
[----:B------:R-:W-:Y:S01]  /*18230*/  IADD3.X R5, R0, R5, R11, P0, !PT ;  /* 0x0000000500057210 */ /* 0x000fe200007fe40b */
[----:B------:R-:W-:Y:S01]  /*18240*/  @P1 IMAD.HI.U32 R9, R14, c[0x0][0x4ec], RZ ;  /* 0x00013b000e091a27 */ /* 0x000fe200078e00ff */
[----:B------:R-:W-:-:S03]  /*18250*/  LOP3.LUT R0, R18, 0x1c0, RZ, 0xc0, !PT ;  /* 0x000001c012007812 */ /* 0x000fc600078ec0ff */
[----:B------:R-:W-:Y:S01]  /*18260*/  IMAD.WIDE.U32 R4, R8, c[0x0][0x488], R4 ;  /* 0x0001220008047a25 */ /* 0x000fe200078e0004 */
[----:B------:R-:W-:Y:S02]  /*18270*/  SHF.R.U32.HI R11, RZ, 0x3, R0 ;  /* 0x00000003ff0b7819 */ /* 0x000fe40000011600 */
[----:B------:R-:W-:Y:S01]  /*18280*/  LOP3.LUT R0, R0, 0x38, R6, 0xf8, !PT ;  /* 0x0000003800007812 */ /* 0x000fe200078ef806 */
[----:B------:R-:W-:Y:S02]  /*18290*/  IMAD R10, R8, c[0x0][0x48c], R10 ;  /* 0x00012300080a7a24 */ /* 0x000fe400078e020a */
[----:B------:R-:W-:Y:S01]  /*182a0*/  IMAD.MOV.U32 R7, RZ, RZ, R14 ;  /* 0x000000ffff077224 */ /* 0x000fe200078e000e */
[----:B------:R-:W-:Y:S01]  /*182b0*/  @P1 SHF.R.U32.HI R7, RZ, c[0x0][0x4f0], R9 ;  /* 0x00013c00ff071a19 */ /* 0x000fe20000011609 */
[----:B------:R-:W-:Y:S01]  /*182c0*/  IMAD R8, R13, c[0x0][0x3f0], RZ ;  /* 0x0000fc000d087a24 */ /* 0x000fe200078e02ff */
[----:B------:R-:W-:Y:S01]  /*182d0*/  LEA R9, P0, R4, c[0x0][0x450], 0x2 ;  /* 0x0001140004097a11 */ /* 0x000fe200078010ff */
[----:B------:R-:W-:Y:S01]  /*182e0*/  IMAD.IADD R10, R5, 0x1, R10 ;  /* 0x00000001050a7824 */ /* 0x000fe200078e020a */
[----:B------:R-:W-:Y:S01]  /*182f0*/  SHF.R.S32.HI R5, RZ, 0x1f, R7 ;  /* 0x0000001fff057819 */ /* 0x000fe20000011407 */
[----:B------:R-:W-:-:S02]  /*18300*/  IMAD R8, R15, c[0x0][0x3f4], R8 ;  /* 0x0000fd000f087a24 */ /* 0x000fc400078e0208 */
[----:B------:R-:W-:Y:S01]  /*18310*/  IMAD.WIDE.U32 R2, R15, c[0x0][0x3f0], R2 ;  /* 0x0000fc000f027a25 */ /* 0x000fe200078e0002 */
[----:B------:R-:W-:Y:S02]  /*18320*/  LEA.HI.X R4, R4, c[0x0][0x454], R10, 0x2, P0 ;  /* 0x0001150004047a11 */ /* 0x000fe400000f140a */
[----:B------:R-:W-:Y:S01]  /*18330*/  LOP3.LUT R15, R0, R11, RZ, 0x3c, !PT ;  /* 0x0000000b000f7212 */ /* 0x000fe200078e3cff */
[----:B------:R-:W-:Y:S01]  /*18340*/  IMAD.MOV R0, RZ, RZ, -R7 ;  /* 0x000000ffff007224 */ /* 0x000fe200078e0a07 */
[----:B------:R-:W-:Y:S01]  /*18350*/  IADD3 R3, R3, R8, RZ ;  /* 0x0000000803037210 */ /* 0x000fe20007ffe0ff */
[----:B------:R-:W-:Y:S01]  /*18360*/  SHFL.IDX PT, R10, R9, RZ, 0x1c1f ;  /* 0x001c1fff090a7589 */ /* 0x000fe200000e0000 */
[----:B------:R-:W-:-:S03]  /*18370*/  IMAD R5, R5, c[0x0][0x3e0], RZ ;  /* 0x0000f80005057a24 */ /* 0x000fc600078e02ff */
[----:B------:R-:W1:Y:S01]  /*18380*/  SHFL.IDX PT, R11, R4, RZ, 0x1c1f ;  /* 0x001c1fff040b7589 */ /* 0x000e6200000e0000 */
[----:B------:R-:W-:Y:S01]  /*18390*/  IMAD R12, R7, c[0x0][0x3e4], R5 ;  /* 0x0000f900070c7a24 */ /* 0x000fe200078e0205 */
[----:B------:R-:W-:Y:S01]  /*183a0*/  SHF.L.U32 R5, R19, 0x3, RZ ;  /* 0x0000000313057819 */ /* 0x000fe200000006ff */
[----:B------:R-:W-:Y:S01]  /*183b0*/  IMAD.WIDE.U32 R2, R7, c[0x0][0x3e0], R2 ;  /* 0x0000f80007027a25 */ /* 0x000fe200078e0002 */
[----:B------:R-:W-:Y:S02]  /*183c0*/  SHFL.IDX PT, R8, R9, 0x1, 0x1c1f ;  /* 0x003c1f0009087f89 */ /* 0x000fe400000e0000 */
[----:B------:R-:W-:Y:S01]  /*183d0*/  LOP3.LUT R7, R15, 0x7ffffe00, R5, 0xf8, !PT ;  /* 0x7ffffe000f077812 */ /* 0x000fe200078ef805 */
[----:B------:R-:W-:Y:S01]  /*183e0*/  IMAD.IADD R3, R3, 0x1, R12 ;  /* 0x0000000103037824 */ /* 0x000fe200078e020c */
[----:B------:R2:W3:Y:S02]  /*183f0*/  SHFL.IDX PT, R9, R4, 0x1, 0x1c1f ;  /* 0x003c1f0004097f89 */ /* 0x0004e400000e0000 */
[----:B--2---:R-:W-:-:S02]  /*18400*/  IMAD R4, R0, c[0x0][0x4e8], R14 ;  /* 0x00013a0000047a24 */ /* 0x004fc400078e020e */
[----:B------:R-:W-:Y:S02]  /*18410*/  IMAD R0, R20, 0x80, R17 ;  /* 0x0000008014007824 */ /* 0x000fe400078e0211 */
[----:B------:R-:W-:-:S03]  /*18420*/  IMAD.WIDE.U32 R2, R4, c[0x0][0x3d8], R2 ;  /* 0x0000f60004027a25 */ /* 0x000fc600078e0002 */
[C---:B------:R-:W-:Y:S02]  /*18430*/  IADD3 R13, R0.reuse, 0x8, RZ ;  /* 0x00000008000d7810 */ /* 0x040fe40007ffe0ff */
[-C--:B------:R-:W-:Y:S02]  /*18440*/  ISETP.GE.OR P1, PT, R0, R24.reuse, P2 ;  /* 0x000000180000720c */ /* 0x080fe40001726670 */
[----:B------:R-:W-:Y:S02]  /*18450*/  SHF.R.S32.HI R0, RZ, 0x1f, R4 ;  /* 0x0000001fff007819 */ /* 0x000fe40000011404 */
[----:B------:R-:W-:-:S03]  /*18460*/  ISETP.GE.OR P0, PT, R13, R24, P2 ;  /* 0x000000180d00720c */ /* 0x000fc60001706670 */
[----:B------:R-:W-:-:S04]  /*18470*/  IMAD R0, R0, c[0x0][0x3d8], RZ ;  /* 0x0000f60000007a24 */ /* 0x000fc800078e02ff */
[----:B------:R-:W-:Y:S01]  /*18480*/  IMAD R5, R4, c[0x0][0x3dc], R0 ;  /* 0x0000f70004057a24 */ /* 0x000fe200078e0200 */
[----:B------:R-:W-:Y:S01]  /*18490*/  SHF.L.U32 R0, R7, 0x1, RZ ;  /* 0x0000000107007819 */ /* 0x000fe200000006ff */
[----:B-1----:R1:W-:Y:S02]  /*184a0*/  @!P1 ST.E [R10.64], R41 ;  /* 0x000000290a009985 */ /* 0x0023e4000c101906 */
[----:B------:R-:W-:Y:S02]  /*184b0*/  IMAD.IADD R3, R3, 0x1, R5 ;  /* 0x0000000103037824 */ /* 0x000fe400078e0205 */
[----:B---3--:R2:W-:Y:S01]  /*184c0*/  @!P0 ST.E [R8.64], R45 ;  /* 0x0000002d08008985 */ /* 0x0085e2000c101906 */
[----:B------:R-:W-:-:S03]  /*184d0*/  LEA R25, P0, R2, c[0x0][0x380], 0x1 ;  /* 0x0000e00002197a11 */ /* 0x000fc600078008ff */
        /* <DEDUP_REMOVED lines=35> */
.L_x_621:
[----:B---3--:R-:W-:Y:S05]  /*18710*/  BSYNC B0 ;  /* 0x0000000000007941 */ /* 0x008fea0003800000 */
.L_x_620:
        /* <DEDUP_REMOVED lines=23> */
.L_x_623:
[----:B------:R-:W-:Y:S05]  /*18890*/  BSYNC B0 ;  /* 0x0000000000007941 */ /* 0x000fea0003800000 */
.L_x_622:
        /* <DEDUP_REMOVED lines=23> */
.L_x_625:
[----:B------:R-:W-:Y:S05]  /*18a10*/  BSYNC B0 ;  /* 0x0000000000007941 */ /* 0x000fea0003800000 */
.L_x_624:
        /* <DEDUP_REMOVED lines=24> */
.L_x_618:
        /* <DEDUP_REMOVED lines=18> */
.L_x_626:
        /* <DEDUP_REMOVED lines=12> */
[----:B------:R-:W-:Y:S01]  /*18d80*/  MOV R0, c[0x0][0x4e8] ;  /* 0x00013a0000007a02 */ /* 0x000fe20000000f00 */
[----:B------:R-:W-:Y:S01]  /*18d90*/  IMAD R6, R53, c[0x0][0x490], RZ ;  /* 0x0001240035067a24 */ /* 0x000fe200078e02ff */
[----:B------:R-:W-:Y:S01]  /*18da0*/  MOV R2, R4 ;  /* 0x0000000400027202 */ /* 0x000fe20000000f00 */
[----:B------:R-:W-:Y:S01]  /*18db0*/  IMAD.MOV.U32 R3, RZ, RZ, R5 ;  /* 0x000000ffff037224 */ /* 0x000fe200078e0005 */
[----:B------:R-:W-:Y:S01]  /*18dc0*/  ISETP.NE.AND P0, PT, R0, 0x1, PT ;  /* 0x000000010000780c */ /* 0x000fe20003f05270 */
[C---:B------:R-:W-:Y:S01]  /*18dd0*/  IMAD R6, R251.reuse, c[0x0][0x494], R6 ;  /* 0x00012500fb067a24 */ /* 0x040fe200078e0206 */
[----:B------:R-:W-:Y:S01]  /*18de0*/  MOV R0, R8 ;  /* 0x0000000800007202 */ /* 0x000fe20000000f00 */
[----:B------:R-:W-:-:S05]  /*18df0*/  IMAD.WIDE.U32 R2, R251, c[0x0][0x490], R2 ;  /* 0x00012400fb027a25 */ /* 0x000fca00078e0002 */
[----:B------:R-:W-:-:S05]  /*18e00*/  IADD3 R3, R6, R3, RZ ;  /* 0x0000000306037210 */ /* 0x000fca0007ffe0ff */
[----:B------:R-:W-:-:S04]  /*18e10*/  @P0 IMAD.HI.U32 R7, R8, c[0x0][0x4ec], RZ ;  /* 0x00013b0008070a27 */ /* 0x000fc800078e00ff */
[----:B------:R-:W-:Y:S01]  /*18e20*/  IMAD.WIDE.U32 R2, R9, c[0x0][0x498], R2 ;  /* 0x0001260009027a25 */ /* 0x000fe200078e0002 */
[----:B------:R-:W-:-:S03]  /*18e30*/  @P0 SHF.R.U32.HI R0, RZ, c[0x0][0x4f0], R7 ;  /* 0x00013c00ff000a19 */ /* 0x000fc60000011607 */
[----:B------:R-:W-:Y:S01]  /*18e40*/  IMAD R7, R10, c[0x0][0x498], RZ ;  /* 0x000126000a077a24 */ /* 0x000fe200078e02ff */
[----:B------:R-:W-:Y:S01]  /*18e50*/  IADD3 R2, P0, R0, R2, RZ ;  /* 0x0000000200027210 */ /* 0x000fe20007f1e0ff */
[----:B------:R-:W-:Y:S02]  /*18e60*/  IMAD.MOV R6, RZ, RZ, -R0 ;  /* 0x000000ffff067224 */ /* 0x000fe400078e0a00 */
[----:B------:R-:W-:Y:S02]  /*18e70*/  IMAD R7, R9, c[0x0][0x49c], R7 ;  /* 0x0001270009077a24 */ /* 0x000fe400078e0207 */
[----:B------:R-:W-:Y:S01]  /*18e80*/  IMAD R6, R6, c[0x0][0x4e8], R8 ;  /* 0x00013a0006067a24 */ /* 0x000fe200078e0208 */
[----:B------:R-:W-:-:S04]  /*18e90*/  SHF.R.S32.HI R8, RZ, 0x1f, R0 ;  /* 0x0000001fff087819 */ /* 0x000fc80000011400 */
[----:B------:R-:W-:Y:S02]  /*18ea0*/  SHF.R.S32.HI R0, RZ, 0x1f, R6 ;  /* 0x0000001fff007819 */ /* 0x000fe40000011406 */
[----:B------:R-:W-:-:S03]  /*18eb0*/  IADD3.X R3, R8, R3, R7, P0, !PT ;  /* 0x0000000308037210 */ /* 0x000fc600007fe407 */
[----:B------:R-:W-:Y:S02]  /*18ec0*/  IMAD R0, R0, c[0x0][0x488], RZ ;  /* 0x0001220000007a24 */ /* 0x000fe400078e02ff */
[----:B------:R-:W-:-:S04]  /*18ed0*/  IMAD.WIDE.U32 R2, R6, c[0x0][0x488], R2 ;  /* 0x0001220006027a25 */ /* 0x000fc800078e0002 */
[----:B------:R-:W-:Y:S01]  /*18ee0*/  IMAD R0, R6, c[0x0][0x48c], R0 ;  /* 0x0001230006007a24 */ /* 0x000fe200078e0200 */
[----:B------:R-:W-:-:S04]  /*18ef0*/  LEA R6, P0, R2, c[0x0][0x450], 0x2 ;  /* 0x0001140002067a11 */ /* 0x000fc800078010ff */
[----:B------:R-:W-:-:S04]  /*18f00*/  IADD3 R0, R3, R0, RZ ;  /* 0x0000000003007210 */ /* 0x000fc80007ffe0ff */
[----:B------:R-:W-:Y:S02]  /*18f10*/  LEA.HI.X R7, R2, c[0x0][0x454], R0, 0x2, P0 ;  /* 0x0001150002077a11 */ /* 0x000fe400000f1400 */
[----:B------:R-:W-:-:S05]  /*18f20*/  MOV R0, 0xff800000 ;  /* 0xff80000000007802 */ /* 0x000fca0000000f00 */
[----:B------:R1:W-:Y:S02]  /*18f30*/  STG.E [R6.64], R0 ;  /* 0x0000000006007986 */ /* 0x0003e4000c101906 */
.L_x_628:
[----:B------:R-:W-:Y:S05]  /*18f40*/  BSYNC B0 ;  /* 0x0000000000007941 */ /* 0x000fea0003800000 */
.L_x_627:
[----:B------:R-:W2:Y:S01]  /*18f50*/  S2R R15, SR_CTAID.X ;  /* 0x00000000000f7919 */ /* 0x000ea20000002500 */
[----:B-1----:R-:W-:Y:S01]  /*18f60*/  IMAD R0, R5, c[0x0][0x3a0], RZ ;  /* 0x0000e80005007a24 */ /* 0x002fe200078e02ff */
[----:B------:R-:W-:Y:S01]  /*18f70*/  SHF.R.S32.HI R5, RZ, 0x1f, R11 ;  /* 0x0000001fff057819 */ /* 0x000fe2000001140b */
[C---:B------:R-:W-:Y:S01]  /*18f80*/  IMAD.WIDE.U32 R2, R4.reuse, c[0x0][0x3a0], RZ ;  /* 0x0000e80004027a25 */ /* 0x040fe200078e00ff */
[----:B------:R-:W-:Y:S01]  /*18f90*/  MOV R6, c[0x0][0x4e8] ;  /* 0x00013a0000067a02 */ /* 0x000fe20000000f00 */
[----:B------:R-:W-:Y:S01]  /*18fa0*/  BSSY B0, `(.L_x_629) ;  /* 0x000003b000007945 */ /* 0x000fe20003800000 */
[----:B------:R-:W-:Y:S01]  /*18fb0*/  LEA.HI R5, R5, R11, RZ, 0x3 ;  /* 0x0000000b05057211 */ /* 0x000fe200078f18ff */
[----:B------:R-:W-:Y:S01]  /*18fc0*/  IMAD R0, R4, c[0x0][0x3a4], R0 ;  /* 0x0000e90004007a24 */ /* 0x000fe200078e0200 */
[----:B------:R-:W-:Y:S01]  /*18fd0*/  ISETP.NE.AND P0, PT, R6, 0x1, PT ;  /* 0x000000010600780c */ /* 0x000fe20003f05270 */
[----:B------:R-:W-:Y:S01]  /*18fe0*/  IMAD R6, R10, c[0x0][0x3f0], RZ ;  /* 0x0000fc000a067a24 */ /* 0x000fe200078e02ff */
[----:B------:R-:W-:Y:S01]  /*18ff0*/  LOP3.LUT R4, R5, 0xfffffff8, RZ, 0xc0, !PT ;  /* 0xfffffff805047812 */ /* 0x000fe200078ec0ff */
[----:B-----5:R-:W-:Y:S01]  /*19000*/  IMAD R13, R13, c[0x0][0x4e8], RZ ;  /* 0x00013a000d0d7a24 */ /* 0x020fe200078e02ff */
[----:B------:R-:W-:Y:S01]  /*19010*/  IADD3 R3, R3, R0, RZ ;  /* 0x0000000003037210 */ /* 0x000fe20007ffe0ff */
[----:B------:R-:W-:-:S02]  /*19020*/  IMAD R0, R53, c[0x0][0x3e8], RZ ;  /* 0x0000fa0035007a24 */ /* 0x000fc400078e02ff */
[----:B------:R-:W-:Y:S01]  /*19030*/  IMAD.IADD R8, R11, 0x1, -R4 ;  /* 0x000000010b087824 */ /* 0x000fe200078e0a04 */
[----:B------:R-:W-:Y:S01]  /*19040*/  SHF.R.S32.HI R11, RZ, 0x3, R5 ;  /* 0x00000003ff0b7819 */ /* 0x000fe20000011405 */
[C---:B------:R-:W-:Y:S02]  /*19050*/  IMAD R0, R251.reuse, c[0x0][0x3ec], R0 ;  /* 0x0000fb00fb007a24 */ /* 0x040fe400078e0200 */
[----:B------:R-:W-:Y:S01]  /*19060*/  IMAD.WIDE.U32 R2, R251, c[0x0][0x3e8], R2 ;  /* 0x0000fa00fb027a25 */ /* 0x000fe200078e0002 */
[----:B------:R-:W-:-:S03]  /*19070*/  LEA R4, R8, R11, 0x5 ;  /* 0x0000000b08047211 */ /* 0x000fc600078e28ff */
[----:B------:R-:W-:Y:S01]  /*19080*/  IMAD R7, R9, c[0x0][0x3f4], R6 ;  /* 0x0000fd0009077a24 */ /* 0x000fe200078e0206 */
[----:B------:R-:W-:Y:S01]  /*19090*/  IADD3 R3, R0, R3, RZ ;  /* 0x0000000300037210 */ /* 0x000fe20007ffe0ff */
[C---:B--2---:R-:W-:Y:S01]  /*190a0*/  IMAD R4, R15.reuse, 0x80, R4 ;  /* 0x000000800f047824 */ /* 0x044fe200078e0204 */
[----:B------:R-:W-:-:S03]  /*190b0*/  LEA R11, R15, R11, 0x7 ;  /* 0x0000000b0f0b7211 */ /* 0x000fc600078e38ff */
        /* <DEDUP_REMOVED lines=41> */
.L_x_630:
[----:B------:R-:W-:Y:S05]  /*19350*/  BSYNC B0 ;  /* 0x0000000000007941 */ /* 0x000fea0003800000 */
.L_x_629:
        /* <DEDUP_REMOVED lines=21> */
.L_x_632:
[----:B------:R-:W-:Y:S05]  /*194b0*/  BSYNC B0 ;  /* 0x0000000000007941 */ /* 0x000fea0003800000 */
.L_x_631:
        /* <DEDUP_REMOVED lines=21> */
.L_x_634:
[----:B------:R-:W-:Y:S05]  /*19610*/  BSYNC B0 ;  /* 0x0000000000007941 */ /* 0x000fea0003800000 */
.L_x_633:
        /* <DEDUP_REMOVED lines=22> */
.L_x_635:
        /* <DEDUP_REMOVED lines=16> */
.L_x_2576:


//--------------------- .text._ZN7cutlass13device_kernelIN5flash19enable_sm80_to_sm89INS1_16FlashAttnFwdSm80INS1_25CollectiveMainloopFwdSm80ILi8ELi2ELb1EN4cute5tupleIJNS5_1CILi128EEENS7_ILi96EEENS7_ILi192EEEEEELi192ENS_6half_tEfNS_4arch4Sm80ELb0ELb0ELb1ELb0ELb0ELb0ELb1ELb0EEENS1_21CollectiveEpilogueFwdINS6_IJS8_SA_S9_EEENS6_IJNS7_ILi1EEESI_SI_EEESC_SE_Li256ELb0ELb1ELb0ELb0EEENS1_19SingleTileSchedulerILb0ELb0ELb1ELi128EEEEEEEEEvNT_6ParamsE --------------------------
	.section	.text._ZN7cutlass13device_kernelIN5flash19enable_sm80_to_sm89INS1_16FlashAttnFwdSm80INS1_25CollectiveMainloopFwdSm80ILi8ELi2ELb1EN4cute5tupleIJNS5_1CILi128EEENS7_ILi96EEENS7_ILi192EEEEEELi192ENS_6half_tEfNS_4arch4Sm80ELb0ELb0ELb1ELb0ELb0ELb0ELb1ELb0EEENS1_21CollectiveEpilogueFwdINS6_IJS8_SA_S9_EEENS6_IJNS7_ILi1EEESI_SI_EEESC_SE_Li256ELb0ELb1ELb0ELb0EEENS1_19SingleTileSchedulerILb0ELb0ELb1ELi128EEEEEEEEEvNT_6ParamsE,"ax",@progbits
	.sectioninfo	@"SHI_REGISTERS=255"
	.align	128
.text._ZN7cutlass13device_kernelIN5flash19enable_sm80_to_sm89INS1_16FlashAttnFwdSm80INS1_25CollectiveMainloopFwdSm80ILi8ELi2ELb1EN4cute5tupleIJNS5_1CILi128EEENS7_ILi96EEENS7_ILi192EEEEEELi192ENS_6half_tEfNS_4arch4Sm80ELb0ELb0ELb1ELb0ELb0ELb0ELb1ELb0EEENS1_21CollectiveEpilogueFwdINS6_IJS8_SA_S9_EEENS6_IJNS7_ILi1EEESI_SI_EEESC_SE_Li256ELb0ELb1ELb0ELb0EEENS1_19SingleTileSchedulerILb0ELb0ELb1ELi128EEEEEEEEEvNT_6ParamsE:
        .type           _ZN7cutlass13device_kernelIN5flash19enable_sm80_to_sm89INS1_16FlashAttnFwdSm80INS1_25CollectiveMainloopFwdSm80ILi8ELi2ELb1EN4cute5tupleIJNS5_1CILi128EEENS7_ILi96EEENS7_ILi192EEEEEELi192ENS_6half_tEfNS_4arch4Sm80ELb0ELb0ELb1ELb0ELb0ELb0ELb1ELb0EEENS1_21CollectiveEpilogueFwdINS6_IJS8_SA_S9_EEENS6_IJNS7_ILi1EEESI_SI_EEESC_SE_Li256ELb0ELb1ELb0ELb0EEENS1_19SingleTileSchedulerILb0ELb0ELb1ELi128EEEEEEEEEvNT_6ParamsE,@function
        .size           _ZN7cutlass13device_kernelIN5flash19enable_sm80_to_sm89INS1_16FlashAttnFwdSm80INS1_25CollectiveMainloopFwdSm80ILi8ELi2ELb1EN4cute5tupleIJNS5_1CILi128EEENS7_ILi96EEENS7_ILi192EEEEEELi192ENS_6half_tEfNS_4arch4Sm80ELb0ELb0ELb1ELb0ELb0ELb0ELb1ELb0EEENS1_21CollectiveEpilogueFwdINS6_IJS8_SA_S9_EEENS6_IJNS7_ILi1EEESI_SI_EEESC_SE_Li256ELb0ELb1ELb0ELb0EEENS1_19SingleTileSchedulerILb0ELb0ELb1ELi128EEEEEEEEEvNT_6ParamsE,(.L_x_2577 - _ZN7cutlass13device_kernelIN5flash19enable_sm80_to_sm89INS1_16FlashAttnFwdSm80INS1_25CollectiveMainloopFwdSm80ILi8ELi2ELb1EN4cute5tupleIJNS5_1CILi128EEENS7_ILi96EEENS7_ILi192EEEEEELi192ENS_6half_tEfNS_4arch4Sm80ELb0ELb0ELb1ELb0ELb0ELb0ELb1ELb0EEENS1_21CollectiveEpilogueFwdINS6_IJS8_SA_S9_EEENS6_IJNS7_ILi1EEESI_SI_EEESC_SE_Li256ELb0ELb1ELb0ELb0EEENS1_19SingleTileSchedulerILb0ELb0ELb1ELi128EEEEEEEEEvNT_6ParamsE)
        .other          _ZN7cutlass13device_kernelIN5flash19enable_sm80_to_sm89INS1_16FlashAttnFwdSm80INS1_25CollectiveMainloopFwdSm80ILi8ELi2ELb1EN4cute5tupleIJNS5_1CILi128EEENS7_ILi96EEENS7_ILi192EEEEEELi192ENS_6half_tEfNS_4arch4Sm80ELb0ELb0ELb1ELb0ELb0ELb0ELb1ELb0EEENS1_21CollectiveEpilogueFwdINS6_IJS8_SA_S9_EEENS6_IJNS7_ILi1EEESI_SI_EEESC_SE_Li256ELb0ELb1ELb0ELb0EEENS1_19SingleTileSchedulerILb0ELb0ELb1ELi128EEEEEEEEEvNT_6ParamsE,@"STO_CUDA_ENTRY STV_DEFAULT"
_ZN7cutlass13device_kernelIN5flash19enable_sm80_to_sm89INS1_16FlashAttnFwdSm80INS1_25CollectiveMainloopFwdSm80ILi8ELi2ELb1EN4cute5tupleIJNS5_1CILi128EEENS7_ILi96EEENS7_ILi192EEEEEELi192ENS_6half_tEfNS_4arch4Sm80ELb0ELb0ELb1ELb0ELb0ELb0ELb1ELb0EEENS1_21CollectiveEpilogueFwdINS6_IJS8_SA_S9_EEENS6_IJNS7_ILi1EEESI_SI_EEESC_SE_Li256ELb0ELb1ELb0ELb0EEENS1_19SingleTileSchedulerILb0ELb0ELb1ELi128EEEEEEEEEvNT_6ParamsE:
[----:B------:R-:W-:-:S03]  /*0000*/  MOV R1, c[0x0][0x28] ;  /* 0x00000a0000017a02 */ /* 0x000fc60000000f00 */
[----:B------:R-:W1:Y:S01]  /*0010*/  S2R R17, SR_CTAID.Z ;  /* 0x0000000000117919 */ /* 0x000e620000002700 */
[----:B------:R-:W-:Y:S02]  /*0020*/  IADD3 R1, R1, -0x50, RZ ;  /* 0xffffffb001017810 */ /* 0x000fe40007ffe0ff */
[----:B-1----:R-:W-:-:S13]  /*0030*/  ISETP.GE.AND P0, PT, R17, RZ, PT ;  /* 0x000000ff1100720c */ /* 0x002fda0003f06270 */
[----:B------:R-:W-:Y:S05]  /*0040*/  @!P0 EXIT ;  /* 0x000000000000894d */ /* 0x000fea0003800000 */
[----:B------:R-:W-:Y:S01]  /*0050*/  ISETP.NE.U32.AND P4, PT, RZ, c[0x0][0x340], PT ;  /* 0x0000d000ff007a0c */ /* 0x000fe20003f85070 */
[----:B------:R-:W-:Y:S01]  /*0060*/  ULDC.64 UR20, c[0x0][0x118] ;  /* 0x0000460000147ab9 */ /* 0x000fe20000000a00 */
[----:B------:R-:W1:Y:S04]  /*0070*/  S2R R33, SR_TID.X ;  /* 0x0000000000217919 */ /* 0x000e680000002100 */
[----:B------:R-:W2:Y:S01]  /*0080*/  S2R R24, SR_CTAID.Y ;  /* 0x0000000000187919 */ /* 0x000ea20000002600 */
[----:B------:R-:W-:-:S03]  /*0090*/  ISETP.NE.AND.EX P4, PT, RZ, c[0x0][0x344], PT, P4 ;  /* 0x0000d100ff007a0c */ /* 0x000fc60003f85340 */
[----:B------:R-:W3:Y:S01]  /*00a0*/  S2R R8, SR_CTAID.X ;  /* 0x0000000000087919 */ /* 0x000ee20000002500 */
[----:B------:R-:W-:Y:S01]  /*00b0*/  IMAD.MOV.U32 R9, RZ, RZ, c[0x0][0x2c4] ;  /* 0x0000b100ff097624 */ /* 0x000fe200078e00ff */
[----:B------:R-:W-:Y:S02]  /*00c0*/  UMOV UR6, 0x60 ;  /* 0x0000006000067882 */ /* 0x000fe40000000000 */
[----:B------:R-:W-:Y:S01]  /*00d0*/  ULDC.64 UR4, c[0x0][0x1e0] ;  /* 0x0000780000047ab9 */ /* 0x000fe20000000a00 */
[----:B------:R-:W-:Y:S01]  /*00e0*/  SHF.R.S32.HI R18, RZ, 0x1f, R17 ;  /* 0x0000001fff127819 */ /* 0x000fe20000011411 */
[----:B------:R-:W-:Y:S01]  /*00f0*/  IMAD.MOV.U32 R36, RZ, RZ, c[0x0][0x1e0] ;  /* 0x00007800ff247624 */ /* 0x000fe200078e00ff */
[----:B------:R-:W-:-:S03]  /*0100*/  ULDC.64 UR10, c[0x0][0x208] ;  /* 0x00008200000a7ab9 */ /* 0x000fc60000000a00 */
[----:B------:R-:W-:-:S04]  /*0110*/  @P4 IMAD.MOV.U32 R2, RZ, RZ, 0x4 ;  /* 0x00000004ff024424 */ /* 0x000fc800078e00ff */
[----:B------:R-:W-:-:S05]  /*0120*/  @P4 IMAD.WIDE R2, R17, R2, c[0x0][0x340] ;  /* 0x0000d00011024625 */ /* 0x000fca00078e0202 */
[----:B------:R4:W5:Y:S01]  /*0130*/  @P4 LDG.E R16, [R2.64] ;  /* 0x0000001402104981 */ /* 0x000962000c1e1900 */
[----:B-1----:R-:W-:Y:S01]  /*0140*/  SHF.R.S32.HI R32, RZ, 0x1f, R33 ;  /* 0x0000001fff207819 */ /* 0x002fe20000011421 */
[----:B------:R-:W-:Y:S01]  /*0150*/  UIMAD.WIDE.U32 UR18, UR6, UR4, URZ ;  /* 0x00000004061272a5 */ /* 0x000fe2000f8e003f */
[----:B------:R-:W-:Y:S01]  /*0160*/  ISETP.NE.AND P0, PT, R9, 0x1, PT ;  /* 0x000000010900780c */ /* 0x000fe20003f05270 */
[----:B--2---:R-:W-:Y:S01]  /*0170*/  IMAD.WIDE.U32 R6, R24, c[0x0][0x1b8], RZ ;  /* 0x00006e0018067a25 */ /* 0x004fe200078e00ff */
[CC--:B------:R-:W-:Y:S01]  /*0180*/  LEA.HI R31, R32.reuse, R33.reuse, RZ, 0x3 ;  /* 0x00000021201f7211 */ /* 0x0c0fe200078f18ff */
[----:B------:R-:W-:Y:S01]  /*0190*/  ULDC UR4, c[0x0][0x1d0] ;  /* 0x0000740000047ab9 */ /* 0x000fe20000000800 */
[----:B------:R-:W-:Y:S01]  /*01a0*/  SHF.R.S32.HI R27, RZ, 0x1f, R24 ;  /* 0x0000001fff1b7819 */ /* 0x000fe20000011418 */
[----:B------:R-:W-:Y:S01]  /*01b0*/  IMAD.U32 R4, RZ, RZ, UR18 ;  /* 0x00000012ff047e24 */ /* 0x000fe2000f8e00ff */
[----:B------:R-:W-:Y:S01]  /*01c0*/  LOP3.LUT R0, R31, 0xfffffff8, RZ, 0xc0, !PT ;  /* 0xfffffff81f007812 */ /* 0x000fe200078ec0ff */
[----:B------:R-:W-:Y:S01]  /*01d0*/  IMAD.U32 R5, RZ, RZ, UR19 ;  /* 0x00000013ff057e24 */ /* 0x000fe2000f8e00ff */
[----:B------:R-:W-:Y:S01]  /*01e0*/  SHF.R.S32.HI R22, RZ, 0x3, R31 ;  /* 0x00000003ff167819 */ /* 0x000fe2000001141f */
[----:B------:R-:W-:Y:S01]  /*01f0*/  IMAD.MOV.U32 R30, RZ, RZ, R4 ;  /* 0x000000ffff1e7224 */ /* 0x000fe200078e0004 */
[----:B------:R-:W-:Y:S01]  /*0200*/  LEA.HI R12, R32, R33, RZ, 0x4 ;  /* 0x00000021200c7211 */ /* 0x000fe200078f20ff */
[----:B------:R-:W-:Y:S01]  /*0210*/  IMAD.IADD R26, R33, 0x1, -R0 ;  /* 0x00000001211a7824 */ /* 0x000fe200078e0a00 */
[----:B------:R-:W-:Y:S01]  /*0220*/  UIADD3 UR7, UR4, 0x5f, URZ ;  /* 0x0000005f04077890 */ /* 0x000fe2000fffe03f */
[----:B------:R-:W-:Y:S01]  /*0230*/  IMAD R4, R18, c[0x0][0x1c0], RZ ;  /* 0x0000700012047a24 */ /* 0x000fe200078e02ff */
[----:B------:R-:W-:Y:S01]  /*0240*/  SHF.R.S32.HI R11, RZ, 0x4, R12 ;  /* 0x00000004ff0b7819 */ /* 0x000fe2000001140c */
[----:B------:R-:W-:Y:S01]  /*0250*/  IMAD R0, R26, 0x20, R22 ;  /* 0x000000201a007824 */ /* 0x000fe200078e0216 */
[----:B------:R-:W-:Y:S01]  /*0260*/  UIMAD.WIDE UR8, UR7, 0x2aaaaaab, URZ ;  /* 0x2aaaaaab070878a5 */ /* 0x000fe2000f8e023f */
[----:B------:R-:W-:Y:S01]  /*0270*/  IMAD R4, R17, c[0x0][0x1c4], R4 ;  /* 0x0000710011047a24 */ /* 0x000fe200078e0204 */
[----:B------:R-:W-:Y:S01]  /*0280*/  UIMAD UR5, UR6, UR5, URZ ;  /* 0x00000005060572a4 */ /* 0x000fe2000f8e023f */
[C---:B---3--:R-:W-:Y:S01]  /*0290*/  IMAD R13, R8.reuse, 0x80, R0 ;  /* 0x00000080080d7824 */ /* 0x048fe200078e0200 */
[----:B------:R-:W-:Y:S01]  /*02a0*/  UIMAD.WIDE.U32 UR14, UR6, UR10, URZ ;  /* 0x0000000a060e72a5 */ /* 0x000fe2000f8e003f */
[----:B------:R-:W-:Y:S01]  /*02b0*/  IMAD R10, R8, 0x80, R22 ;  /* 0x00000080080a7824 */ /* 0x000fe200078e0216 */
[----:B------:R-:W-:Y:S01]  /*02c0*/  UIADD3 UR5, UR19, UR5, URZ ;  /* 0x0000000513057290 */ /* 0x000fe2000fffe03f */
[----:B----4-:R-:W-:Y:S01]  /*02d0*/  IMAD R2, R27, c[0x0][0x1b8], RZ ;  /* 0x00006e001b027a24 */ /* 0x010fe200078e02ff */
[----:B------:R-:W-:Y:S01]  /*02e0*/  STL [R1+0x40], R13 ;  /* 0x0000400d01007387 */ /* 0x000fe20000100800 */
[----:B------:R-:W-:Y:S01]  /*02f0*/  @P0 IMAD.HI.U32 R5, R13, c[0x0][0x2c8], RZ ;  /* 0x0000b2000d050a27 */ /* 0x000fe200078e00ff */
[----:B------:R-:W-:-:S02]  /*0300*/  UMOV UR7, UR9 ;  /* 0x0000000900077c82 */ /* 0x000fc40008000000 */
[----:B------:R1:W-:Y:S01]  /*0310*/  STL [R1+0x44], R10 ;  /* 0x0000440a01007387 */ /* 0x0003e20000100800 */
[----:B------:R-:W-:Y:S01]  /*0320*/  IMAD R2, R24, c[0x0][0x1bc], R2 ;  /* 0x00006f0018027a24 */ /* 0x000fe200078e0202 */
[----:B------:R-:W-:Y:S01]  /*0330*/  USHF.R.U32.HI UR16, URZ, 0x1f, UR7 ;  /* 0x0000001f3f107899 */ /* 0x000fe20008011607 */
[----:B------:R-:W-:Y:S01]  /*0340*/  IMAD.MOV.U32 R0, RZ, RZ, R13 ;  /* 0x000000ffff007224 */ /* 0x000fe200078e000d */
[----:B------:R-:W-:Y:S01]  /*0350*/  @P0 SHF.R.U32.HI R0, RZ, c[0x0][0x2cc], R5 ;  /* 0x0000b300ff000a19 */ /* 0x000fe20000011605 */
[----:B------:R-:W-:Y:S01]  /*0360*/  IMAD.IADD R3, R7, 0x1, R2 ;  /* 0x0000000107037824 */ /* 0x000fe200078e0202 */
[C---:B------:R-:W-:Y:S01]  /*0370*/  IADD3 R7, R10.reuse, 0x20, RZ ;  /* 0x000000200a077810 */ /* 0x040fe20007ffe0ff */
[----:B------:R-:W-:Y:S01]  /*0380*/  IMAD.MOV.U32 R2, RZ, RZ, R6 ;  /* 0x000000ffff027224 */ /* 0x000fe200078e0006 */
[----:B------:R-:W-:Y:S01]  /*0390*/  SHF.R.S32.HI R5, RZ, 0x1f, R0 ;  /* 0x0000001fff057819 */ /* 0x000fe20000011400 */
[----:B------:R-:W-:Y:S01]  /*03a0*/  IMAD R8, R9, c[0x0][0x168], RZ ;  /* 0x00005a0009087a24 */ /* 0x000fe200078e02ff */
[----:B------:R-:W-:Y:S01]  /*03b0*/  IADD3 R6, R10, 0x40, RZ ;  /* 0x000000400a067810 */ /* 0x000fe20007ffe0ff */
[----:B------:R-:W-:Y:S01]  /*03c0*/  IMAD.WIDE.U32 R2, R17, c[0x0][0x1c0], R2 ;  /* 0x0000700011027a25 */ /* 0x000fe200078e0002 */
[----:B------:R-:W-:-:S02]  /*03d0*/  ULEA.HI.SX32 UR16, UR7, UR16, 0x1c ;  /* 0x0000001007107291 */ /* 0x000fc4000f8fe23f */
[-C--:B------:R-:W-:Y:S01]  /*03e0*/  ISETP.GE.AND P1, PT, R6, R8.reuse, PT ;  /* 0x000000080600720c */ /* 0x080fe20003f26270 */
[----:B------:R-:W-:Y:S01]  /*03f0*/  IMAD.IADD R3, R3, 0x1, R4 ;  /* 0x0000000103037824 */ /* 0x000fe200078e0204 */
[-C--:B------:R-:W-:Y:S01]  /*0400*/  ISETP.GE.AND P5, PT, R7, R8.reuse, PT ;  /* 0x000000080700720c */ /* 0x080fe20003fa6270 */
[----:B------:R-:W-:Y:S01]  /*0410*/  IMAD.SHL.U32 R4, R22, 0x40, RZ ;  /* 0x0000004016047824 */ /* 0x000fe200078e00ff */
[C---:B------:R-:W-:Y:S01]  /*0420*/  IADD3 R7, R10.reuse, 0x60, RZ ;  /* 0x000000600a077810 */ /* 0x040fe20007ffe0ff */
[----:B------:R-:W-:Y:S01]  /*0430*/  IMAD R5, R5, c[0x0][0x1b0], RZ ;  /* 0x00006c0005057a24 */ /* 0x000fe200078e02ff */
[-C--:B------:R-:W-:Y:S01]  /*0440*/  ISETP.GE.AND P0, PT, R10, R8.reuse, PT ;  /* 0x000000080a00720c */ /* 0x080fe20003f06270 */
[----:B------:R-:W-:Y:S01]  /*0450*/  IMAD.SHL.U32 R42, R26, 0x8, RZ ;  /* 0x000000081a2a7824 */ /* 0x000fe200078e00ff */
[----:B------:R-:W-:Y:S01]  /*0460*/  LOP3.LUT R4, R4, 0x1c0, RZ, 0xc0, !PT ;  /* 0x000001c004047812 */ /* 0x000fe200078ec0ff */
[----:B------:R-:W-:Y:S01]  /*0470*/  IMAD.WIDE.U32 R2, R0, c[0x0][0x1b0], R2 ;  /* 0x00006c0000027a25 */ /* 0x000fe200078e0002 */
[----:B------:R-:W-:Y:S01]  /*0480*/  ISETP.GE.AND P2, PT, R7, R8, PT ;  /* 0x000000080700720c */ /* 0x000fe20003f46270 */
[----:B------:R-:W-:Y:S01]  /*0490*/  UIMAD UR7, UR16, -0x60, UR6 ;  /* 0xffffffa0100778a4 */ /* 0x000fe2000f8e0206 */
[----:B------:R-:W-:Y:S01]  /*04a0*/  LOP3.LUT R6, R4, 0x38, R42, 0xf8, !PT ;  /* 0x0000003804067812 */ /* 0x000fe200078ef82a */
[----:B------:R-:W-:Y:S01]  /*04b0*/  IMAD R5, R0, c[0x0][0x1b4], R5 ;  /* 0x00006d0000057a24 */ /* 0x000fe200078e0205 */
[----:B------:R-:W-:Y:S01]  /*04c0*/  SHF.R.U32.HI R4, RZ, 0x3, R4 ;  /* 0x00000003ff047819 */ /* 0x000fe20000011604 */
[----:B------:R-:W-:Y:S01]  /*04d0*/  IMAD.MOV R0, RZ, RZ, -R0 ;  /* 0x000000ffff007224 */ /* 0x000fe200078e0a00 */
[----:B------:R-:W-:Y:S01]  /*04e0*/  SHF.R.S32.HI R43, RZ, 0x1f, R42 ;  /* 0x0000001fff2b7819 */ /* 0x000fe2000001142a */
[----:B------:R-:W-:Y:S01]  /*04f0*/  IMAD.IADD R3, R3, 0x1, R5 ;  /* 0x0000000103037824 */ /* 0x000fe200078e0205 */
[----:B-1----:R-:W-:Y:S01]  /*0500*/  LOP3.LUT R10, R6, R4, RZ, 0x3c, !PT ;  /* 0x00000004060a7212 */ /* 0x002fe200078e3cff */
[----:B------:R-:W-:Y:S01]  /*0510*/  IMAD R0, R0, c[0x0][0x2c4], R13 ;  /* 0x0000b10000007a24 */ /* 0x000fe200078e020d */
[----:B------:R-:W-:Y:S01]  /*0520*/  LEA.HI R6, R32, R33, RZ, 0x6 ;  /* 0x0000002120067211 */ /* 0x000fe200078f30ff */
[----:B------:R-:W-:Y:S01]  /*0530*/  STL.64 [R1+0x10], R42 ;  /* 0x0000102a01007387 */ /* 0x000fe20000100a00 */
[----:B------:R-:W-:Y:S01]  /*0540*/  LEA.HI R5, R12, R11, RZ, 0x1 ;  /* 0x0000000b0c057211 */ /* 0x000fe200078f08ff */
[----:B------:R-:W-:Y:S01]  /*0550*/  IMAD.WIDE.U32 R2, R0, c[0x0][0x1a8], R2 ;  /* 0x00006a0000027a25 */ /* 0x000fe200078e0002 */
[----:B------:R-:W-:Y:S01]  /*0560*/  SHF.R.S32.HI R4, RZ, 0x1f, R0 ;  /* 0x0000001fff047819 */ /* 0x000fe20000011400 */
[----:B------:R-:W-:Y:S01]  /*0570*/  UIADD3 UR9, UR16, -0x1, URZ ;  /* 0xffffffff10097890 */ /* 0x000fe2000fffe03f */
[----:B------:R-:W-:Y:S01]  /*0580*/  LOP3.LUT R8, R5, 0xfffffffe, RZ, 0xc0, !PT ;  /* 0xfffffffe05087812 */ /* 0x000fe200078ec0ff */
[----:B------:R-:W-:Y:S01]  /*0590*/  IMAD.SHL.U32 R9, R6, 0x8, RZ ;  /* 0x0000000806097824 */ /* 0x000fe200078e00ff */
[----:B------:R-:W-:Y:S01]  /*05a0*/  LEA R14, P3, R2, c[0x0][0x160], 0x1 ;  /* 0x00005800020e7a11 */ /* 0x000fe200078608ff */
[----:B------:R-:W-:Y:S01]  /*05b0*/  IMAD R6, R4, c[0x0][0x1a8], RZ ;  /* 0x00006a0004067a24 */ /* 0x000fe200078e02ff */
[----:B------:R-:W-:Y:S01]  /*05c0*/  SHF.R.S32.HI R13, RZ, 0x1f, R22 ;  /* 0x0000001fff0d7819 */ /* 0x000fe20000011416 */
[----:B------:R-:W-:Y:S01]  /*05d0*/  IMAD.IADD R29, R11, 0x1, -R8 ;  /* 0x000000010b1d7824 */ /* 0x000fe200078e0a08 */
[----:B------:R-:W-:Y:S01]  /*05e0*/  LOP3.LUT R19, R10, 0xfffffe00, R9, 0xf8, !PT ;  /* 0xfffffe000a137812 */ /* 0x000fe200078ef809 */
[----:B------:R-:W-:Y:S01]  /*05f0*/  IMAD R6, R0, c[0x0][0x1ac], R6 ;  /* 0x00006b0000067a24 */ /* 0x000fe200078e0206 */
[----:B------:R-:W-:Y:S01]  /*0600*/  LOP3.LUT R10, R12, 0xfffffff0, RZ, 0xc0, !PT ;  /* 0xfffffff00c0a7812 */ /* 0x000fe200078ec0ff */
[----:B------:R-:W1:Y:S01]  /*0610*/  SHFL.IDX PT, R8, R14, RZ, 0x181f ;  /* 0x00181fff0e087589 */ /* 0x000e6200000e0000 */
[----:B------:R-:W-:Y:S01]  /*0620*/  IMAD R7, R13, c[0x0][0x1e0], RZ ;  /* 0x000078000d077a24 */ /* 0x000fe200078e02ff */
[C---:B------:R-:W-:Y:S01]  /*0630*/  IADD3 R41, R42.reuse, 0x40, RZ ;  /* 0x000000402a297810 */ /* 0x040fe20007ffe0ff */
[----:B------:R-:W-:Y:S01]  /*0640*/  IMAD.IADD R0, R3, 0x1, R6 ;  /* 0x0000000103007824 */ /* 0x000fe200078e0206 */
[C---:B------:R-:W-:Y:S01]  /*0650*/  IADD3 R40, R42.reuse, 0x80, RZ ;  /* 0x000000802a287810 */ /* 0x040fe20007ffe0ff */
[----:B------:R-:W-:Y:S01]  /*0660*/  IMAD.IADD R10, R33, 0x1, -R10 ;  /* 0x00000001210a7824 */ /* 0x000fe200078e0a0a */
[----:B------:R-:W-:Y:S01]  /*0670*/  ISETP.GE.AND P6, PT, R42, c[0x0][0x198], PT ;  /* 0x000066002a007a0c */ /* 0x000fe20003fc6270 */
[----:B------:R-:W-:Y:S01]  /*0680*/  IMAD R7, R22, c[0x0][0x1e4], R7 ;  /* 0x0000790016077a24 */ /* 0x000fe200078e0207 */
[----:B------:R-:W-:Y:S01]  /*0690*/  LEA.HI.X R15, R2, c[0x0][0x164], R0, 0x1, P3 ;  /* 0x00005900020f7a11 */ /* 0x000fe200018f0c00 */
[----:B------:R-:W-:Y:S01]  /*06a0*/  IMAD.WIDE.U32 R4, R22, c[0x0][0x1e0], R42 ;  /* 0x0000780016047a25 */ /* 0x000fe200078e002a */
[----:B------:R-:W-:Y:S01]  /*06b0*/  SHF.R.S32.HI R2, RZ, 0x1f, R10 ;  /* 0x0000001fff027819 */ /* 0x000fe2000001140a */
[----:B------:R-:W-:Y:S01]  /*06c0*/  STL [R1+0x24], R19 ;  /* 0x0000241301007387 */ /* 0x000fe20000100800 */
[----:B------:R-:W-:Y:S01]  /*06d0*/  USHF.R.S32.HI UR12, URZ, 0x1f, UR9 ;  /* 0x0000001f3f0c7899 */ /* 0x000fe20008011409 */
[----:B------:R-:W-:Y:S01]  /*06e0*/  IMAD R3, R27, c[0x0][0x1e8], RZ ;  /* 0x00007a001b037a24 */ /* 0x000fe200078e02ff */
[----:B------:R-:W-:Y:S01]  /*06f0*/  LEA.HI R28, R2, R10, RZ, 0x3 ;  /* 0x0000000a021c7211 */ /* 0x000fe200078f18ff */
[----:B------:R-:W2:Y:S01]  /*0700*/  SHFL.IDX PT, R9, R15, RZ, 0x181f ;  /* 0x00181fff0f097589 */ /* 0x000ea200000e0000 */
[----:B------:R-:W-:Y:S01]  /*0710*/  IMAD R0, R13, c[0x0][0x208], RZ ;  /* 0x000082000d007a24 */ /* 0x000fe200078e02ff */
[----:B------:R-:W-:Y:S01]  /*0720*/  UIMAD UR8, UR5, UR9, URZ ;  /* 0x00000009050872a4 */ /* 0x000fe2000f8e023f */
[----:B------:R-:W-:Y:S01]  /*0730*/  IMAD.IADD R5, R5, 0x1, R7 ;  /* 0x0000000105057824 */ /* 0x000fe200078e0207 */
[----:B------:R-:W-:Y:S01]  /*0740*/  LOP3.LUT R12, R28, 0xfffffff8, RZ, 0xc0, !PT ;  /* 0xfffffff81c0c7812 */ /* 0x000fe200078ec0ff */
[----:B------:R-:W-:Y:S01]  /*0750*/  IMAD R13, R24, c[0x0][0x1ec], R3 ;  /* 0x00007b00180d7a24 */ /* 0x000fe200078e0203 */
[----:B------:R-:W-:Y:S01]  /*0760*/  UIMAD UR8, UR12, UR18, UR8 ;  /* 0x000000120c0872a4 */ /* 0x000fe2000f8e0208 */
[C---:B------:R-:W-:Y:S01]  /*0770*/  IMAD R0, R22.reuse, c[0x0][0x20c], R0 ;  /* 0x0000830016007a24 */ /* 0x040fe200078e0200 */
[----:B------:R-:W-:Y:S01]  /*0780*/  UIMAD UR6, UR6, UR11, URZ ;  /* 0x0000000b060672a4 */ /* 0x000fe2000f8e023f */
[----:B------:R-:W-:Y:S01]  /*0790*/  IMAD.WIDE.U32 R2, R22, c[0x0][0x208], R42 ;  /* 0x0000820016027a25 */ /* 0x000fe200078e002a */
[----:B------:R-:W-:Y:S01]  /*07a0*/  STL [R1+0x20], R41 ;  /* 0x0000202901007387 */ /* 0x000fe20000100800 */
[----:B------:R-:W-:-:S02]  /*07b0*/  UISETP.GE.AND UP1, UPT, UR4, 0x61, UPT ;  /* 0x000000610400788c */ /* 0x000fc4000bf26270 */
[C---:B------:R-:W-:Y:S01]  /*07c0*/  IMAD.WIDE.U32 R6, R24.reuse, c[0x0][0x1e8], R4 ;  /* 0x00007a0018067a25 */ /* 0x040fe200078e0004 */
[----:B------:R-:W-:Y:S01]  /*07d0*/  UIADD3 UR6, UR15, UR6, URZ ;  /* 0x000000060f067290 */ /* 0x000fe2000fffe03f */
[----:B------:R-:W-:Y:S02]  /*07e0*/  STL [R1+0x8], R40 ;  /* 0x0000082801007387 */ /* 0x000fe40000100800 */
[----:B------:R-:W-:Y:S02]  /*07f0*/  IMAD R27, R27, c[0x0][0x210], RZ ;  /* 0x000084001b1b7a24 */ /* 0x000fe400078e02ff */
[----:B------:R-:W-:Y:S01]  /*0800*/  IMAD.IADD R5, R3, 0x1, R0 ;  /* 0x0000000103057824 */ /* 0x000fe200078e0200 */
[----:B------:R-:W-:Y:S01]  /*0810*/  @!P0 SHF.R.S32.HI R0, RZ, 0x1f, R40 ;  /* 0x0000001fff008819 */ /* 0x000fe20000011428 */
[----:B------:R-:W-:Y:S02]  /*0820*/  IMAD.MOV.U32 R4, RZ, RZ, R2 ;  /* 0x000000ffff047224 */ /* 0x000fe400078e0002 */
[----:B------:R-:W-:Y:S01]  /*0830*/  IMAD R27, R24, c[0x0][0x214], R27 ;  /* 0x00008500181b7a24 */ /* 0x000fe200078e021b */
[----:B------:R-:W-:Y:S01]  /*0840*/  @!P0 LEA.HI R0, R0, R40, RZ, 0x3 ;  /* 0x0000002800008211 */ /* 0x000fe200078f18ff */
[----:B------:R-:W-:-:S02]  /*0850*/  IMAD.U32 R11, RZ, RZ, UR7 ;  /* 0x00000007ff0b7e24 */ /* 0x000fc4000f8e00ff */
[----:B------:R-:W-:Y:S01]  /*0860*/  IMAD.WIDE.U32 R24, R24, c[0x0][0x210], R4 ;  /* 0x0000840018187a25 */ /* 0x000fe200078e0004 */
[----:B------:R-:W-:Y:S01]  /*0870*/  @!P0 SHF.R.S32.HI R4, RZ, 0x1f, R41 ;  /* 0x0000001fff048819 */ /* 0x000fe20000011429 */
[----:B------:R-:W-:Y:S01]  /*0880*/  SHFL.IDX PT, R5, R15, 0x2, 0x181f ;  /* 0x00581f000f057f89 */ /* 0x000fe200000e0000 */
[----:B------:R-:W-:Y:S01]  /*0890*/  IADD3 R22, R11, c[0x0][0x1d0], -R22 ;  /* 0x000074000b167a10 */ /* 0x000fe20007ffe816 */
[----:B------:R-:W-:Y:S01]  /*08a0*/  IMAD.IADD R23, R10, 0x1, -R12 ;  /* 0x000000010a177824 */ /* 0x000fe200078e0a0c */
[----:B-1----:R-:W-:Y:S01]  /*08b0*/  @!P0 LEA R10, P3, R42, R8, 0x1 ;  /* 0x000000082a0a8211 */ /* 0x002fe200078608ff */
[----:B------:R-:W-:Y:S01]  /*08c0*/  IMAD.IADD R21, R7, 0x1, R13 ;  /* 0x0000000107157824 */ /* 0x000fe200078e020d */
[----:B------:R-:W-:Y:S01]  /*08d0*/  @!P0 LEA.HI R4, R4, R41, RZ, 0x3 ;  /* 0x0000002904048211 */ /* 0x000fe200078f18ff */
[----:B------:R-:W-:Y:S01]  /*08e0*/  IMAD.SHL.U32 R243, R19, 0x2, RZ ;  /* 0x0000000213f37824 */ /* 0x000fe200078e00ff */
[----:B--2---:R-:W-:Y:S01]  /*08f0*/  @!P0 LEA.HI.X R11, R42, R9, R43, 0x1, P3 ;  /* 0x000000092a0b8211 */ /* 0x004fe200018f0c2b */
[----:B------:R-:W-:Y:S01]  /*0900*/  BAR.SYNC.DEFER_BLOCKING 0x0 ;  /* 0x0000000000007b1d */ /* 0x000fe20000010000 */
[----:B------:R-:W-:Y:S01]  /*0910*/  ISETP.GE.AND P3, PT, R40, c[0x0][0x198], PT ;  /* 0x0000660028007a0c */ /* 0x000fe20003f66270 */
[----:B------:R-:W-:Y:S01]  /*0920*/  IMAD.MOV.U32 R20, RZ, RZ, R6 ;  /* 0x000000ffff147224 */ /* 0x000fe200078e0006 */
[----:B------:R-:W-:Y:S01]  /*0930*/  @!P0 LOP3.LUT R4, R4, 0xfffffff8, RZ, 0xc0, !PT ;  /* 0xfffffff804048812 */ /* 0x000fe200078ec0ff */
[----:B------:R-:W-:Y:S01]  /*0940*/  IMAD.MOV.U32 R37, RZ, RZ, c[0x0][0x1e4] ;  /* 0x00007900ff257624 */ /* 0x000fe200078e00ff */
[----:B------:R-:W-:Y:S01]  /*0950*/  @!P0 LOP3.LUT R0, R0, 0xfffffff8, RZ, 0xc0, !PT ;  /* 0xfffffff800008812 */ /* 0x000fe200078ec0ff */
[----:B------:R-:W-:Y:S01]  /*0960*/  SHFL.IDX PT, R6, R14, 0x1, 0x181f ;  /* 0x00381f000e067f89 */ /* 0x000fe200000e0000 */
[----:B------:R-:W-:-:S02]  /*0970*/  IMAD.MOV.U32 R237, RZ, RZ, 0x20 ;  /* 0x00000020ffed7424 */ /* 0x000fc400078e00ff */
[--C-:B------:R-:W-:Y:S01]  /*0980*/  @!P0 IMAD.WIDE R12, R4, 0x2, R8.reuse ;  /* 0x00000002040c8825 */ /* 0x100fe200078e0208 */
[----:B------:R-:W1:Y:S03]  /*0990*/  SHFL.IDX PT, R7, R15, 0x1, 0x181f ;  /* 0x00381f000f077f89 */ /* 0x000e6600000e0000 */
[----:B------:R-:W-:Y:S01]  /*09a0*/  @!P0 IMAD.WIDE R8, R0, 0x2, R8 ;  /* 0x0000000200088825 */ /* 0x000fe200078e0208 */
[----:B------:R-:W2:Y:S01]  /*09b0*/  SHFL.IDX PT, R4, R14, 0x2, 0x181f ;  /* 0x00581f000e047f89 */ /* 0x000ea200000e0000 */
[----:B------:R-:W-:-:S04]  /*09c0*/  @!P1 SHF.R.S32.HI R0, RZ, 0x1f, R40 ;  /* 0x0000001fff009819 */ /* 0x000fc80000011428 */
[----:B------:R-:W-:Y:S01]  /*09d0*/  @!P1 LEA.HI R0, R0, R40, RZ, 0x3 ;  /* 0x0000002800009211 */ /* 0x000fe200078f18ff */
[----:B------:R3:W-:Y:S02]  /*09e0*/  @!P0 LDGSTS.E.BYPASS.LTC128B.128 [R243+0x100], [R10.64], !P6 ;  /* 0x001000000af38fae */ /* 0x0007e4000f101d54 */
[----:B---3--:R-:W-:-:S04]  /*09f0*/  @!P5 SHF.R.S32.HI R10, RZ, 0x1f, R41 ;  /* 0x0000001fff0ad819 */ /* 0x008fc80000011429 */
[----:B------:R-:W-:Y:S02]  /*0a00*/  @!P5 LEA.HI R10, R10, R41, RZ, 0x3 ;  /* 0x000000290a0ad211 */ /* 0x000fe400078f18ff */
[--C-:B-----5:R-:W-:Y:S01]  /*0a10*/  @P4 SHF.R.S32.HI R3, RZ, 0x1f, R16.reuse ;  /* 0x0000001fff034819 */ /* 0x120fe20000011410 */
[----:B------:R-:W-:Y:S01]  /*0a20*/  @P4 IMAD.MOV.U32 R2, RZ, RZ, R16 ;  /* 0x000000ffff024224 */ /* 0x000fe200078e0010 */
[----:B------:R-:W-:Y:S01]  /*0a30*/  @!P5 LOP3.LUT R16, R10, 0xfffffff8, RZ, 0xc0, !PT ;  /* 0xfffffff80a10d812 */ /* 0x000fe200078ec0ff */
[----:B------:R-:W-:Y:S02]  /*0a40*/  @!P4 IMAD.MOV.U32 R2, RZ, RZ, R17 ;  /* 0x000000ffff02c224 */ /* 0x000fe400078e0011 */
[----:B------:R-:W-:Y:S01]  /*0a50*/  @!P4 IMAD.MOV.U32 R3, RZ, RZ, R18 ;  /* 0x000000ffff03c224 */ /* 0x000fe200078e0012 */
[----:B------:R-:W-:Y:S01]  /*0a60*/  ISETP.GE.AND P4, PT, R41, c[0x0][0x198], PT ;  /* 0x0000660029007a0c */ /* 0x000fe20003f86270 */
[----:B-1----:R-:W-:Y:S01]  /*0a70*/  @!P5 IMAD.WIDE R16, R16, 0x2, R6 ;  /* 0x000000021010d825 */ /* 0x002fe200078e0206 */
[----:B------:R-:W-:-:S03]  /*0a80*/  @!P1 LOP3.LUT R18, R0, 0xfffffff8, RZ, 0xc0, !PT ;  /* 0xfffffff800129812 */ /* 0x000fc600078ec0ff */
[----:B------:R-:W-:Y:S02]  /*0a90*/  IMAD R0, R3, c[0x0][0x1f0], RZ ;  /* 0x00007c0003007a24 */ /* 0x000fe400078e02ff */
[----:B--2---:R-:W-:-:S04]  /*0aa0*/  @!P1 IMAD.WIDE R18, R18, 0x2, R4 ;  /* 0x0000000212129825 */ /* 0x004fc800078e0204 */
[C---:B------:R-:W-:Y:S02]  /*0ab0*/  IMAD R0, R2.reuse, c[0x0][0x1f4], R0 ;  /* 0x00007d0002007a24 */ /* 0x040fe400078e0200 */
[----:B------:R1:W-:Y:S01]  /*0ac0*/  @!P0 LDGSTS.E.BYPASS.LTC128B.128 [R243+0x4100], [R12.64], !P4 ;  /* 0x041000000cf38fae */ /* 0x0003e2000e101d54 */
[----:B------:R-:W-:-:S03]  /*0ad0*/  IMAD.WIDE.U32 R20, R2, c[0x0][0x1f0], R20 ;  /* 0x00007c0002147a25 */ /* 0x000fc600078e0014 */
[----:B------:R2:W-:Y:S01]  /*0ae0*/  @!P0 LDGSTS.E.BYPASS.LTC128B.128 [R243+0x8100], [R8.64], !P3 ;  /* 0x0810000008f38fae */ /* 0x0005e2000d901d54 */
[C---:B------:R-:W-:Y:S01]  /*0af0*/  @!P5 LEA R10, P0, R42.reuse, R6, 0x1 ;  /* 0x000000062a0ad211 */ /* 0x040fe200078008ff */
[----:B------:R-:W-:Y:S02]  /*0b00*/  IMAD.IADD R39, R21, 0x1, R0 ;  /* 0x0000000115277824 */ /* 0x000fe400078e0200 */
[----:B------:R-:W-:Y:S01]  /*0b10*/  IMAD.MOV.U32 R38, RZ, RZ, R20 ;  /* 0x000000ffff267224 */ /* 0x000fe200078e0014 */
[----:B------:R-:W-:Y:S01]  /*0b20*/  @!P5 LEA.HI.X R11, R42, R7, R43, 0x1, P0 ;  /* 0x000000072a0bd211 */ /* 0x000fe200000f0c2b */
[----:B------:R-:W-:Y:S01]  /*0b30*/  IMAD R3, R3, c[0x0][0x218], RZ ;  /* 0x0000860003037a24 */ /* 0x000fe200078e02ff */
[----:B------:R-:W-:Y:S04]  /*0b40*/  STL.64 [R1+0x38], R20 ;  /* 0x0000381401007387 */ /* 0x000fe80000100a00 */
[----:B------:R3:W-:Y:S04]  /*0b50*/  @!P5 LDGSTS.E.BYPASS.LTC128B.128 [R243+0x1100], [R10.64], !P6 ;  /* 0x011000000af3dfae */ /* 0x0007e8000f101d54 */
[----:B------:R4:W-:Y:S04]  /*0b60*/  @!P5 LDGSTS.E.BYPASS.LTC128B.128 [R243+0x5100], [R16.64], !P4 ;  /* 0x0510000010f3dfae */ /* 0x0009e8000e101d54 */
[----:B------:R-:W-:Y:S01]  /*0b70*/  STL.64 [R1+0x18], R38 ;  /* 0x0000182601007387 */ /* 0x000fe20000100a00 */
[----:B--2---:R-:W-:-:S02]  /*0b80*/  @!P5 SHF.R.S32.HI R9, RZ, 0x1f, R40 ;  /* 0x0000001fff09d819 */ /* 0x004fc40000011428 */
[----:B------:R-:W-:Y:S02]  /*0b90*/  @!P1 SHF.R.S32.HI R8, RZ, 0x1f, R41 ;  /* 0x0000001fff089819 */ /* 0x000fe40000011429 */
[----:B------:R-:W-:Y:S02]  /*0ba0*/  @!P5 LEA.HI R9, R9, R40, RZ, 0x3 ;  /* 0x000000280909d211 */ /* 0x000fe400078f18ff */
[----:B-1----:R-:W-:Y:S02]  /*0bb0*/  @!P1 LEA.HI R12, R8, R41, RZ, 0x3 ;  /* 0x00000029080c9211 */ /* 0x002fe400078f18ff */
[----:B------:R1:W2:Y:S02]  /*0bc0*/  SHFL.IDX PT, R8, R14, 0x3, 0x181f ;  /* 0x00781f000e087f89 */ /* 0x0002a400000e0000 */
[----:B------:R-:W-:-:S05]  /*0bd0*/  @!P1 LOP3.LUT R12, R12, 0xfffffff8, RZ, 0xc0, !PT ;  /* 0xfffffff80c0c9812 */ /* 0x000fca00078ec0ff */
[----:B------:R-:W-:-:S04]  /*0be0*/  @!P1 IMAD.WIDE R12, R12, 0x2, R4 ;  /* 0x000000020c0c9825 */ /* 0x000fc800078e0204 */
[----:B----4-:R-:W-:Y:S01]  /*0bf0*/  IMAD.WIDE.U32 R16, R36, 0x40, RZ ;  /* 0x0000004024107825 */ /* 0x010fe200078e00ff */
[----:B-1----:R-:W-:Y:S02]  /*0c00*/  @!P5 LOP3.LUT R14, R9, 0xfffffff8, RZ, 0xc0, !PT ;  /* 0xfffffff8090ed812 */ /* 0x002fe400078ec0ff */
[----:B------:R1:W4:Y:S03]  /*0c10*/  SHFL.IDX PT, R9, R15, 0x3, 0x181f ;  /* 0x00781f000f097f89 */ /* 0x00032600000e0000 */
[----:B-1----:R-:W-:Y:S01]  /*0c20*/  @!P5 IMAD.WIDE R14, R14, 0x2, R6 ;  /* 0x000000020e0ed825 */ /* 0x002fe200078e0206 */
[----:B------:R-:W-:-:S04]  /*0c30*/  @!P1 LEA R6, P0, R42, R4, 0x1 ;  /* 0x000000042a069211 */ /* 0x000fc800078008ff */
[C-C-:B------:R-:W-:Y:S01]  /*0c40*/  @!P1 LEA.HI.X R7, R42.reuse, R5, R43.reuse, 0x1, P0 ;  /* 0x000000052a079211 */ /* 0x140fe200000f0c2b */
[----:B------:R1:W-:Y:S01]  /*0c50*/  @!P5 LDGSTS.E.BYPASS.LTC128B.128 [R243+0x9100], [R14.64], !P3 ;  /* 0x091000000ef3dfae */ /* 0x0003e2000d901d54 */
[----:B--2---:R-:W-:Y:S02]  /*0c60*/  @!P2 LEA R4, P0, R42, R8, 0x1 ;  /* 0x000000082a04a211 */ /* 0x004fe400078008ff */
[----:B------:R-:W-:Y:S01]  /*0c70*/  ISETP.GE.AND P5, PT, R22, 0x21, PT ;  /* 0x000000211600780c */ /* 0x000fe20003fa6270 */
[----:B------:R2:W-:Y:S01]  /*0c80*/  @!P1 LDGSTS.E.BYPASS.LTC128B.128 [R243+0x2100], [R6.64], !P6 ;  /* 0x0210000006f39fae */ /* 0x0005e2000f101d54 */
[----:B----4-:R-:W-:-:S03]  /*0c90*/  @!P2 LEA.HI.X R5, R42, R9, R43, 0x1, P0 ;  /* 0x000000092a05a211 */ /* 0x010fc600000f0c2b */
[----:B------:R4:W-:Y:S04]  /*0ca0*/  @!P1 LDGSTS.E.BYPASS.LTC128B.128 [R243+0x6100], [R12.64], !P4 ;  /* 0x061000000cf39fae */ /* 0x0009e8000e101d54 */
[----:B------:R5:W-:Y:S01]  /*0cb0*/  @!P1 LDGSTS.E.BYPASS.LTC128B.128 [R243+0xa100], [R18.64], !P3 ;  /* 0x0a10000012f39fae */ /* 0x000be2000d901d54 */
[----:B------:R-:W-:-:S03]  /*0cc0*/  ISETP.GE.AND P1, PT, R22, 0x41, PT ;  /* 0x000000411600780c */ /* 0x000fc60003f26270 */
[----:B------:R1:W-:Y:S01]  /*0cd0*/  @!P2 LDGSTS.E.BYPASS.LTC128B.128 [R243+0x3100], [R4.64], !P6 ;  /* 0x0310000004f3afae */ /* 0x0003e2000f101d54 */
[----:B------:R-:W-:Y:S02]  /*0ce0*/  ISETP.GE.AND P6, PT, R22, 0x1, PT ;  /* 0x000000011600780c */ /* 0x000fe40003fc6270 */
[----:B--2---:R-:W-:Y:S02]  /*0cf0*/  @!P2 SHF.R.S32.HI R7, RZ, 0x1f, R41 ;  /* 0x0000001fff07a819 */ /* 0x004fe40000011429 */
[----:B------:R-:W-:Y:S01]  /*0d00*/  @!P2 SHF.R.S32.HI R6, RZ, 0x1f, R40 ;  /* 0x0000001fff06a819 */ /* 0x000fe20000011428 */
[----:B----4-:R-:W-:-:S03]  /*0d10*/  IMAD.IADD R13, R25, 0x1, R27 ;  /* 0x00000001190d7824 */ /* 0x010fc600078e021b */
[----:B------:R-:W-:Y:S01]  /*0d20*/  @!P2 LEA.HI R6, R6, R40, RZ, 0x3 ;  /* 0x000000280606a211 */ /* 0x000fe200078f18ff */
[----:B------:R-:W-:-:S03]  /*0d30*/  IMAD.MOV.U32 R12, RZ, RZ, R24 ;  /* 0x000000ffff0c7224 */ /* 0x000fc600078e0018 */
[----:B------:R-:W-:Y:S01]  /*0d40*/  @!P2 LOP3.LUT R6, R6, 0xfffffff8, RZ, 0xc0, !PT ;  /* 0xfffffff80606a812 */ /* 0x000fe200078ec0ff */
[----:B-----5:R-:W-:-:S04]  /*0d50*/  IMAD.WIDE.U32 R18, R2, c[0x0][0x218], R12 ;  /* 0x0000860002127a25 */ /* 0x020fc800078e000c */
[----:B-1----:R-:W-:Y:S01]  /*0d60*/  IMAD.WIDE.U32 R4, R30, UR9, R38 ;  /* 0x000000091e047c25 */ /* 0x002fe2000f8e0026 */
[----:B------:R1:W-:Y:S03]  /*0d70*/  STL.64 [R1+0x30], R18 ;  /* 0x0000301201007387 */ /* 0x0003e60000100a00 */
[----:B------:R-:W-:Y:S01]  /*0d80*/  IMAD.MOV.U32 R34, RZ, RZ, R18 ;  /* 0x000000ffff227224 */ /* 0x000fe200078e0012 */
[----:B------:R-:W-:Y:S01]  /*0d90*/  IADD3 R0, R5, UR8, RZ ;  /* 0x0000000805007c10 */ /* 0x000fe2000fffe0ff */
[----:B------:R-:W-:Y:S01]  /*0da0*/  UIMAD UR8, UR6, UR9, URZ ;  /* 0x00000009060872a4 */ /* 0x000fe2000f8e023f */
[C---:B---3--:R-:W-:Y:S02]  /*0db0*/  @P6 LEA R10, P0, R4.reuse, c[0x0][0x1c8], 0x1 ;  /* 0x00007200040a6a11 */ /* 0x048fe400078008ff */
[----:B------:R-:W-:Y:S01]  /*0dc0*/  @!P2 LEA.HI R5, R7, R41, RZ, 0x3 ;  /* 0x000000290705a211 */ /* 0x000fe200078f18ff */
[----:B------:R-:W-:Y:S01]  /*0dd0*/  UIMAD UR8, UR12, UR14, UR8 ;  /* 0x0000000e0c0872a4 */ /* 0x000fe2000f8e0208 */
[----:B------:R-:W-:Y:S01]  /*0de0*/  @P6 LEA.HI.X R11, R4, c[0x0][0x1cc], R0, 0x1, P0 ;  /* 0x00007300040b6a11 */ /* 0x000fe200000f0c00 */
[----:B------:R-:W-:Y:S01]  /*0df0*/  USHF.L.U32 UR12, UR10, 0x6, URZ ;  /* 0x000000060a0c7899 */ /* 0x000fe2000800063f */
[----:B------:R-:W-:-:S02]  /*0e00*/  @P5 LEA R7, P0, R36, R4, 0x5 ;  /* 0x0000000424075211 */ /* 0x000fc400078028ff */
[----:B------:R-:W-:Y:S02]  /*0e10*/  @!P2 LOP3.LUT R5, R5, 0xfffffff8, RZ, 0xc0, !PT ;  /* 0xfffffff80505a812 */ /* 0x000fe400078ec0ff */
[----:B------:R-:W-:Y:S02]  /*0e20*/  @P5 LEA.HI.X R15, R36, R0, R37, 0x5, P0 ;  /* 0x00000000240f5211 */ /* 0x000fe400000f2c25 */
[----:B------:R-:W-:Y:S01]  /*0e30*/  @P1 IADD3 R14, P0, R4, R16, RZ ;  /* 0x00000010040e1210 */ /* 0x000fe20007f1e0ff */
[----:B------:R-:W-:-:S04]  /*0e40*/  @!P2 IMAD.WIDE R4, R5, 0x2, R8 ;  /* 0x000000020504a825 */ /* 0x000fc800078e0208 */
[----:B------:R-:W-:Y:S01]  /*0e50*/  @!P2 IMAD.WIDE R8, R6, 0x2, R8 ;  /* 0x000000020608a825 */ /* 0x000fe200078e0208 */
[----:B------:R2:W-:Y:S01]  /*0e60*/  @!P2 LDGSTS.E.BYPASS.LTC128B.128 [R243+0x7100], [R4.64], !P4 ;  /* 0x0710000004f3afae */ /* 0x0005e2000e101d54 */
[----:B------:R-:W-:Y:S02]  /*0e70*/  ISETP.GE.AND P4, PT, R42, c[0x0][0x1d4], PT ;  /* 0x000075002a007a0c */ /* 0x000fe40003f86270 */
[----:B------:R-:W-:Y:S01]  /*0e80*/  IMAD.SHL.U32 R16, R37, 0x40, RZ ;  /* 0x0000004025107824 */ /* 0x000fe200078e00ff */
[----:B------:R3:W-:Y:S01]  /*0e90*/  @!P2 LDGSTS.E.BYPASS.LTC128B.128 [R243+0xb100], [R8.64], !P3 ;  /* 0x0b10000008f3afae */ /* 0x0007e2000d901d54 */
[----:B------:R-:W-:Y:S02]  /*0ea0*/  ISETP.GE.AND P3, PT, R41, c[0x0][0x1d4], PT ;  /* 0x0000750029007a0c */ /* 0x000fe40003f66270 */
[----:B------:R-:W-:Y:S01]  /*0eb0*/  ISETP.GE.AND P2, PT, R40, c[0x0][0x1d4], PT ;  /* 0x0000750028007a0c */ /* 0x000fe20003f46270 */
[----:B------:R-:W0:Y:S01]  /*0ec0*/  LDGDEPBAR ;  /* 0x00000000000079af */ /* 0x000e220000000000 */
[----:B------:R-:W-:Y:S01]  /*0ed0*/  @P1 IADD3.X R17, R0, R17, R16, P0, !PT ;  /* 0x0000001100111210 */ /* 0x000fe200007fe410 */
[----:B------:R-:W-:Y:S01]  /*0ee0*/  IMAD.SHL.U32 R0, R23, 0x40, RZ ;  /* 0x0000004017007824 */ /* 0x000fe200078e00ff */
[----:B------:R-:W-:Y:S01]  /*0ef0*/  @P5 LEA R6, P0, R7, c[0x0][0x1c8], 0x1 ;  /* 0x0000720007065a11 */ /* 0x000fe200078008ff */
[----:B------:R-:W-:-:S02]  /*0f00*/  IMAD R16, R2, c[0x0][0x21c], R3 ;  /* 0x0000870002107a24 */ /* 0x000fc400078e0203 */
[----:B------:R4:W-:Y:S01]  /*0f10*/  @P6 LDGSTS.E.BYPASS.LTC128B.128 [R243+0x12100], [R10.64], !P4 ;  /* 0x121000000af36fae */ /* 0x0009e2000e101d54 */
[----:B------:R-:W-:Y:S01]  /*0f20*/  @P5 LEA.HI.X R7, R7, c[0x0][0x1cc], R15, 0x1, P0 ;  /* 0x0000730007075a11 */ /* 0x000fe200000f0c0f */
[----:B------:R-:W-:Y:S01]  /*0f30*/  IMAD.SHL.U32 R2, R29, 0x8, RZ ;  /* 0x000000081d027824 */ /* 0x000fe200078e00ff */
[----:B------:R-:W-:Y:S01]  /*0f40*/  LOP3.LUT R0, R0, 0x1c0, RZ, 0xc0, !PT ;  /* 0x000001c000007812 */ /* 0x000fe200078ec0ff */
[----:B------:R4:W-:Y:S01]  /*0f50*/  @P6 LDGSTS.E.BYPASS.LTC128B.128 [R243+0x15100], [R10.64+0x80], !P3 ;  /* 0x151000800af36fae */ /* 0x0009e2000d901d54 */
[----:B------:R-:W-:Y:S02]  /*0f60*/  IMAD.IADD R35, R19, 0x1, R16 ;  /* 0x0000000113237824 */ /* 0x000fe400078e0210 */
[----:B------:R-:W-:Y:S01]  /*0f70*/  LOP3.LUT R2, R0, 0x8, R2, 0xf8, !PT ;  /* 0x0000000800027812 */ /* 0x000fe200078ef802 */
[----:B------:R4:W-:Y:S01]  /*0f80*/  @P6 LDGSTS.E.BYPASS.LTC128B.128 [R243+0x18100], [R10.64+0x100], !P2 ;  /* 0x181001000af36fae */ /* 0x0009e2000d101d54 */
[----:B------:R-:W-:Y:S02]  /*0f90*/  SHF.R.U32.HI R0, RZ, 0x3, R0 ;  /* 0x00000003ff007819 */ /* 0x000fe40000011600 */
[----:B------:R-:W-:Y:S01]  /*0fa0*/  LOP3.LUT P6, RZ, R23, 0x4, RZ, 0xc0, !PT ;  /* 0x0000000417ff7812 */ /* 0x000fe200078cc0ff */
[----:B------:R5:W-:Y:S01]  /*0fb0*/  @P5 LDGSTS.E.BYPASS.LTC128B.128 [R243+0x13100], [R6.64], !P4 ;  /* 0x1310000006f35fae */ /* 0x000be2000e101d54 */
[----:B--2---:R-:W-:-:S02]  /*0fc0*/  @P1 LEA R4, P0, R14, c[0x0][0x1c8], 0x1 ;  /* 0x000072000e041a11 */ /* 0x004fc400078008ff */
[----:B------:R-:W-:Y:S01]  /*0fd0*/  LOP3.LUT R3, R2, R0, RZ, 0x3c, !PT ;  /* 0x0000000002037212 */ /* 0x000fe200078e3cff */
[----:B------:R5:W-:Y:S01]  /*0fe0*/  @P5 LDGSTS.E.BYPASS.LTC128B.128 [R243+0x16100], [R6.64+0x80], !P3 ;  /* 0x1610008006f35fae */ /* 0x000be2000d901d54 */
[----:B------:R-:W-:Y:S01]  /*0ff0*/  @P1 LEA.HI.X R5, R14, c[0x0][0x1cc], R17, 0x1, P0 ;  /* 0x000073000e051a11 */ /* 0x000fe200000f0c11 */
[----:B---3--:R-:W-:Y:S01]  /*1000*/  IMAD.U32 R8, RZ, RZ, UR14 ;  /* 0x0000000eff087e24 */ /* 0x008fe2000f8e00ff */
[----:B------:R-:W-:Y:S01]  /*1010*/  LEA.HI R14, R32, R33, RZ, 0x5 ;  /* 0x00000021200e7211 */ /* 0x000fe200078f28ff */
[----:B------:R5:W-:Y:S01]  /*1020*/  @P5 LDGSTS.E.BYPASS.LTC128B.128 [R243+0x19100], [R6.64+0x100], !P2 ;  /* 0x1910010006f35fae */ /* 0x000be2000d101d54 */
[----:B------:R-:W-:Y:S01]  /*1030*/  IMAD.U32 R9, RZ, RZ, UR15 ;  /* 0x0000000fff097e24 */ /* 0x000fe2000f8e00ff */
[----:B------:R-:W-:Y:S01]  /*1040*/  LOP3.LUT P5, RZ, R23, 0x2, RZ, 0xc0, !PT ;  /* 0x0000000217ff7812 */ /* 0x000fe200078ac0ff */
[----:B------:R-:W-:Y:S01]  /*1050*/  IMAD.MOV.U32 R15, RZ, RZ, R8 ;  /* 0x000000ffff0f7224 */ /* 0x000fe200078e0008 */
[----:B------:R2:W-:Y:S01]  /*1060*/  @P1 LDGSTS.E.BYPASS.LTC128B.128 [R243+0x14100], [R4.64], !P4 ;  /* 0x1410000004f31fae */ /* 0x0005e2000e101d54 */
[----:B------:R-:W-:Y:S01]  /*1070*/  IMAD.SHL.U32 R2, R28, 0x40, RZ ;  /* 0x000000401c027824 */ /* 0x000fe200078e00ff */
[----:B------:R-:W-:Y:S01]  /*1080*/  SHF.R.S32.HI R212, RZ, 0x5, R14 ;  /* 0x00000005ffd47819 */ /* 0x000fe2000001140e */
[----:B------:R-:W-:Y:S01]  /*1090*/  IMAD.WIDE.U32 R8, R15, UR9, R34 ;  /* 0x000000090f087c25 */ /* 0x000fe2000f8e0022 */
[----:B------:R2:W-:Y:S02]  /*10a0*/  @P1 LDGSTS.E.BYPASS.LTC128B.128 [R243+0x17100], [R4.64+0x80], !P3 ;  /* 0x1710008004f31fae */ /* 0x0005e4000d901d54 */
[----:B------:R-:W-:Y:S01]  /*10b0*/  LOP3.LUT R2, R3, 0xfffffe00, R2, 0xf8, !PT ;  /* 0xfffffe0003027812 */ /* 0x000fe200078ef802 */
[----:B------:R-:W-:Y:S01]  /*10c0*/  IMAD.MOV.U32 R3, RZ, RZ, 0x10 ;  /* 0x00000010ff037424 */ /* 0x000fe200078e00ff */
[----:B------:R2:W-:Y:S01]  /*10d0*/  @P1 LDGSTS.E.BYPASS.LTC128B.128 [R243+0x1a100], [R4.64+0x100], !P2 ;  /* 0x1a10010004f31fae */ /* 0x0005e2000d101d54 */
[----:B------:R-:W-:Y:S01]  /*10e0*/  IADD3 R0, R9, UR8, RZ ;  /* 0x0000000809007c10 */ /* 0x000fe2000fffe0ff */
[----:B------:R-:W-:Y:S01]  /*10f0*/  UMOV UR8, 0x6 ;  /* 0x0000000600087882 */ /* 0x000fe20000000000 */
[----:B------:R-:W-:Y:S01]  /*1100*/  IMAD R212, R212, 0x400, R2 ;  /* 0x00000400d4d47824 */ /* 0x000fe200078e0202 */
[----:B------:R-:W0:Y:S01]  /*1110*/  LDGDEPBAR ;  /* 0x00000000000079af */ /* 0x000e220000000000 */
[----:B------:R-:W-:-:S03]  /*1120*/  USHF.L.U64.HI UR11, UR10, UR8, UR11 ;  /* 0x000000080a0b7299 */ /* 0x000fc6000801020b */
[C---:B------:R-:W-:Y:S01]  /*1130*/  LEA R220, R212.reuse, 0x100, 0x1 ;  /* 0x00000100d4dc7811 */ /* 0x040fe200078e08ff */
[----:B------:R-:W-:Y:S01]  /*1140*/  IMAD.SHL.U32 R212, R212, 0x2, RZ ;  /* 0x00000002d4d47824 */ /* 0x000fe200078e00ff */
[----:B------:R1:W-:Y:S01]  /*1150*/  STL.64 [R1+0x28], R34 ;  /* 0x0000282201007387 */ /* 0x0003e20000100a00 */
[----:B-----5:R-:W-:-:S04]  /*1160*/  LEA R6, P0, R8, c[0x0][0x1f8], 0x1 ;  /* 0x00007e0008067a11 */ /* 0x020fc800078008ff */
[----:B------:R-:W-:Y:S01]  /*1170*/  LEA.HI.X R7, R8, c[0x0][0x1fc], R0, 0x1, P0 ;  /* 0x00007f0008077a11 */ /* 0x000fe200000f0c00 */
[----:B------:R-:W-:-:S05]  /*1180*/  IMAD.U32 R0, RZ, RZ, UR12 ;  /* 0x0000000cff007e24 */ /* 0x000fca000f8e00ff */
[----:B------:R-:W-:Y:S01]  /*1190*/  IADD3 R12, P1, P0, R0, 0x80, R6 ;  /* 0x00000080000c7810 */ /* 0x000fe2000783e006 */
[----:B------:R-:W-:-:S04]  /*11a0*/  DEPBAR.LE SB0, 0x1 ;  /* 0x000080400000791a */ /* 0x000fc80000000000 */
[----:B------:R-:W-:Y:S01]  /*11b0*/  IADD3.X R13, RZ, UR11, R7, P1, P0 ;  /* 0x0000000bff0d7c10 */ /* 0x000fe20008fe0407 */
[----:B------:R-:W-:Y:S01]  /*11c0*/  BAR.SYNC.DEFER_BLOCKING 0x0 ;  /* 0x0000000000007b1d */ /* 0x000fe20000010000 */
[----:B------:R-:W-:-:S04]  /*11d0*/  IADD3 R8, P0, R6, UR12, RZ ;  /* 0x0000000c06087c10 */ /* 0x000fc8000ff1e0ff */
[----:B------:R-:W-:Y:S02]  /*11e0*/  IADD3.X R9, R7, UR11, RZ, P0, !PT ;  /* 0x0000000b07097c10 */ /* 0x000fe400087fe4ff */
[----:B----4-:R-:W-:Y:S02]  /*11f0*/  IADD3 R10, P1, P0, R0, 0x100, R6 ;  /* 0x00000100000a7810 */ /* 0x010fe4000783e006 */
[----:B------:R-:W-:Y:S01]  /*1200*/  SEL R0, R3, 0xfffffff0, !P5 ;  /* 0xfffffff003007807 */ /* 0x000fe20006800000 */
[----:B------:R-:W-:Y:S01]  /*1210*/  IMAD.SHL.U32 R3, R26, 0x40, RZ ;  /* 0x000000401a037824 */ /* 0x000fe200078e00ff */
[----:B------:R-:W-:Y:S02]  /*1220*/  IADD3.X R11, RZ, UR11, R7, P1, P0 ;  /* 0x0000000bff0b7c10 */ /* 0x000fe40008fe0407 */
[----:B--2---:R-:W-:Y:S01]  /*1230*/  IADD3 R4, P0, R8, UR12, RZ ;  /* 0x0000000c08047c10 */ /* 0x004fe2000ff1e0ff */
[----:B------:R-:W-:Y:S01]  /*1240*/  IMAD.SHL.U32 R235, R0, 0x2, RZ ;  /* 0x0000000200eb7824 */ /* 0x000fe200078e00ff */
[----:B------:R-:W-:-:S02]  /*1250*/  SEL R0, R237, 0xffffffe0, !P6 ;  /* 0xffffffe0ed007807 */ /* 0x000fc40007000000 */
[----:B------:R-:W-:Y:S01]  /*1260*/  ISETP.GE.AND P5, PT, R42, c[0x0][0x1d4], PT ;  /* 0x000075002a007a0c */ /* 0x000fe20003fa6270 */
[----:B------:R-:W-:Y:S01]  /*1270*/  IMAD.IADD R216, R220, 0x1, R235 ;  /* 0x00000001dcd87824 */ /* 0x000fe200078e02eb */
[----:B------:R-:W-:Y:S01]  /*1280*/  IADD3.X R5, R9, UR11, RZ, P0, !PT ;  /* 0x0000000b09057c10 */ /* 0x000fe200087fe4ff */
[C---:B------:R-:W-:Y:S01]  /*1290*/  IMAD R220, R0.reuse, 0x2, R220 ;  /* 0x0000000200dc7824 */ /* 0x040fe200078e02dc */
[----:B------:R-:W-:Y:S01]  /*12a0*/  ISETP.GE.AND P1, PT, R41, c[0x0][0x1d4], PT ;  /* 0x0000750029007a0c */ /* 0x000fe20003f26270 */
[----:B------:R-:W-:Y:S01]  /*12b0*/  IMAD R224, R0, 0x2, R216 ;  /* 0x0000000200e07824 */ /* 0x000fe200078e02d8 */
[C---:B------:R-:W-:Y:S01]  /*12c0*/  ISETP.LT.OR P0, PT, R22.reuse, 0x1, P5 ;  /* 0x000000011600780c */ /* 0x040fe20002f01670 */
[----:B------:R1:W2:Y:S01]  /*12d0*/  LDSM.16.M88.4 R152, [R212+0x100] ;  /* 0x00010000d498783b */ /* 0x0002a20000000200 */
[----:B------:R-:W-:Y:S02]  /*12e0*/  ISETP.LT.OR P6, PT, R22, 0x1, P1 ;  /* 0x000000011600780c */ /* 0x000fe40000fc1670 */
[----:B------:R-:W-:Y:S01]  /*12f0*/  LOP3.LUT R3, R3, 0x1c0, RZ, 0xc0, !PT ;  /* 0x000001c003037812 */ /* 0x000fe200078ec0ff */
[----:B------:R1:W3:Y:S03]  /*1300*/  LDSM.16.M88.4 R196, [R212+0x4100] ;  /* 0x00410000d4c4783b */ /* 0x0002e60000000200 */
[----:B------:R-:W-:Y:S01]  /*1310*/  SHF.R.U32.HI R232, RZ, 0x3, R3 ;  /* 0x00000003ffe87819 */ /* 0x000fe20000011603 */
[----:B------:R1:W4:Y:S04]  /*1320*/  LDSM.16.M88.4 R156, [R216] ;  /* 0x00000000d89c783b */ /* 0x0003280000000200 */
[----:B------:R1:W1:Y:S04]  /*1330*/  LDSM.16.M88.4 R200, [R216+0x4000] ;  /* 0x00400000d8c8783b */ /* 0x0002680000000200 */
[----:B------:R1:W1:Y:S04]  /*1340*/  LDSM.16.M88.4 R184, [R220] ;  /* 0x00000000dcb8783b */ /* 0x0002680000000200 */
[----:B------:R1:W1:Y:S04]  /*1350*/  LDSM.16.M88.4 R204, [R220+0x4000] ;  /* 0x00400000dccc783b */ /* 0x0002680000000200 */
[----:B------:R1:W1:Y:S04]  /*1360*/  LDSM.16.M88.4 R192, [R224] ;  /* 0x00000000e0c0783b */ /* 0x0002680000000200 */
[----:B------:R1:W1:Y:S04]  /*1370*/  LDSM.16.M88.4 R208, [R224+0x4000] ;  /* 0x00400000e0d0783b */ /* 0x0002680000000200 */
[----:B------:R-:W1:Y:S04]  /*1380*/  LDSM.16.M88.4 R212, [R212+0x8100] ;  /* 0x00810000d4d4783b */ /* 0x000e680000000200 */
[----:B------:R-:W1:Y:S04]  /*1390*/  LDSM.16.M88.4 R216, [R216+0x8000] ;  /* 0x00800000d8d8783b */ /* 0x000e680000000200 */
[----:B------:R-:W1:Y:S04]  /*13a0*/  LDSM.16.M88.4 R220, [R220+0x8000] ;  /* 0x00800000dcdc783b */ /* 0x000e680000000200 */
[----:B------:R-:W1:Y:S04]  /*13b0*/  LDSM.16.M88.4 R224, [R224+0x8000] ;  /* 0x00800000e0e0783b */ /* 0x000e680000000200 */
[----:B------:R-:W-:Y:S06]  /*13c0*/  BAR.SYNC.DEFER_BLOCKING 0x0 ;  /* 0x0000000000007b1d */ /* 0x000fec0000010000 */
[----:B------:R-:W-:Y:S01]  /*13d0*/  @!PT LDS RZ, [RZ] ;  /* 0x00000000fffff984 */ /* 0x000fe20000000800 */
[----:B------:R-:W-:Y:S01]  /*13e0*/  @!PT LDS RZ, [RZ] ;  /* 0x00000000fffff984 */ /* 0x000fe20000000800 */
[----:B------:R-:W-:Y:S01]  /*13f0*/  @!PT LDS RZ, [RZ] ;  /* 0x00000000fffff984 */ /* 0x000fe20000000800 */
[----:B------:R1:W-:Y:S01]  /*1400*/  LDGSTS.E.BYPASS.LTC128B.128 [R243+0x100], [R6.64], !P0 ;  /* 0x0010000006f37fae */ /* 0x0003e2000c101d54 */
[----:B------:R-:W-:-:S03]  /*1410*/  ISETP.GE.AND P0, PT, R40, c[0x0][0x1d4], PT ;  /* 0x0000750028007a0c */ /* 0x000fc60003f06270 */
[----:B------:R1:W-:Y:S01]  /*1420*/  LDGSTS.E.BYPASS.LTC128B.128 [R243+0x3100], [R6.64+0x80], !P6 ;  /* 0x0310008006f37fae */ /* 0x0003e2000f101d54 */
[----:B------:R-:W-:-:S13]  /*1430*/  ISETP.LT.OR P6, PT, R22, 0x1, P0 ;  /* 0x000000011600780c */ /* 0x000fda00007c1670 */
[----:B------:R1:W-:Y:S01]  /*1440*/  LDGSTS.E.BYPASS.LTC128B.128 [R243+0x6100], [R6.64+0x100], !P6 ;  /* 0x0610010006f37fae */ /* 0x0003e2000f101d54 */
[C---:B------:R-:W-:Y:S02]  /*1450*/  ISETP.LT.OR P6, PT, R22.reuse, 0x21, P5 ;  /* 0x000000211600780c */ /* 0x040fe40002fc1670 */
[----:B------:R-:W-:-:S11]  /*1460*/  ISETP.LT.OR P5, PT, R22, 0x41, P5 ;  /* 0x000000411600780c */ /* 0x000fd60002fa1670 */
[----:B------:R1:W-:Y:S01]  /*1470*/  LDGSTS.E.BYPASS.LTC128B.128 [R243+0x1100], [R8.64], !P6 ;  /* 0x0110000008f37fae */ /* 0x0003e2000f101d54 */
[C---:B------:R-:W-:Y:S02]  /*1480*/  ISETP.LT.OR P6, PT, R22.reuse, 0x21, P1 ;  /* 0x000000211600780c */ /* 0x040fe40000fc1670 */
[----:B------:R-:W-:-:S11]  /*1490*/  ISETP.LT.OR P1, PT, R22, 0x41, P1 ;  /* 0x000000411600780c */ /* 0x000fd60000f21670 */
[----:B------:R1:W-:Y:S01]  /*14a0*/  LDGSTS.E.BYPASS.LTC128B.128 [R243+0x4100], [R12.64], !P6 ;  /* 0x041000000cf37fae */ /* 0x0003e2000f101d54 */
[C---:B------:R-:W-:Y:S02]  /*14b0*/  ISETP.LT.OR P6, PT, R22.reuse, 0x21, P0 ;  /* 0x000000211600780c */ /* 0x040fe400007c1670 */
[----:B------:R-:W-:-:S11]  /*14c0*/  ISETP.LT.OR P0, PT, R22, 0x41, P0 ;  /* 0x000000411600780c */ /* 0x000fd60000701670 */
[----:B------:R1:W-:Y:S04]  /*14d0*/  LDGSTS.E.BYPASS.LTC128B.128 [R243+0x7100], [R10.64], !P6 ;  /* 0x071000000af37fae */ /* 0x0003e8000f101d54 */
[----:B------:R5:W-:Y:S01]  /*14e0*/  LDGSTS.E.BYPASS.LTC128B.128 [R243+0x2100], [R4.64], !P5 ;  /* 0x0210000004f37fae */ /* 0x000be2000e901d54 */
[----:B------:R-:W-:-:S03]  /*14f0*/  PLOP3.LUT P5, PT, PT, PT, UP1, 0x40, 0x0 ;  /* 0x000000000000781c */ /* 0x000fc60003fae818 */
[----:B------:R5:W-:Y:S01]  /*1500*/  LDGSTS.E.BYPASS.LTC128B.128 [R243+0x5100], [R4.64+0x80], !P1 ;  /* 0x0510008004f37fae */ /* 0x000be2000c901d54 */
[----:B------:R-:W-:-:S03]  /*1510*/  LOP3.LUT P1, RZ, R26, 0x4, RZ, 0xc0, !PT ;  /* 0x000000041aff7812 */ /* 0x000fc6000782c0ff */
[----:B------:R5:W-:Y:S01]  /*1520*/  LDGSTS.E.BYPASS.LTC128B.128 [R243+0x8100], [R4.64+0x100], !P0 ;  /* 0x0810010004f37fae */ /* 0x000be2000c101d54 */
[----:B------:R-:W-:-:S03]  /*1530*/  LOP3.LUT P0, RZ, R26, 0x2, RZ, 0xc0, !PT ;  /* 0x000000021aff7812 */ /* 0x000fc6000780c0ff */
[----:B------:R-:W0:Y:S01]  /*1540*/  LDGDEPBAR ;  /* 0x00000000000079af */ /* 0x000e220000000000 */
[----:B-----5:R-:W-:Y:S02]  /*1550*/  LOP3.LUT R4, R3, 0x8, R31, 0xf8, !PT ;  /* 0x0000000803047812 */ /* 0x020fe400078ef81f */
[----:B------:R-:W-:Y:S02]  /*1560*/  LOP3.LUT R3, R14, 0xffffffe0, RZ, 0xc0, !PT ;  /* 0xffffffe00e037812 */ /* 0x000fe400078ec0ff */
[----:B------:R-:W-:-:S03]  /*1570*/  LOP3.LUT R232, R4, R232, RZ, 0x3c, !PT ;  /* 0x000000e804e87212 */ /* 0x000fc600078e3cff */
[----:B------:R-:W-:Y:S02]  /*1580*/  IMAD.IADD R124, R33, 0x1, -R3 ;  /* 0x00000001217c7824 */ /* 0x000fe400078e0a03 */
[----:B------:R-:W-:Y:S01]  /*1590*/  IMAD R232, R29, 0x200, R232 ;  /* 0x000002001de87824 */ /* 0x000fe200078e02e8 */
[----:B------:R-:W-:Y:S05]  /*15a0*/  @P5 BRA `(.L_x_636) ;  /* 0x000001b000005947 */ /* 0x000fea0003800000 */
[----:B-1234-:R-:W-:Y:S01]  /*15b0*/  UIADD3 UR9, UR16, -0x2, URZ ;  /* 0xfffffffe10097890 */ /* 0x01efe2000fffe03f */
[C---:B------:R-:W-:Y:S01]  /*15c0*/  IMAD.SHL.U32 R8, R36.reuse, 0x40, RZ ;  /* 0x0000004024087824 */ /* 0x040fe200078e00ff */
[----:B------:R-:W-:Y:S02]  /*15d0*/  SHF.L.U64.HI R9, R36, 0x6, R37 ;  /* 0x0000000624097819 */ /* 0x000fe40000010225 */
[----:B------:R-:W-:Y:S02]  /*15e0*/  USHF.R.S32.HI UR8, URZ, 0x1f, UR9 ;  /* 0x0000001f3f087899 */ /* 0x000fe40008011409 */
[----:B------:R-:W-:Y:S01]  /*15f0*/  UIMAD UR5, UR5, UR9, URZ ;  /* 0x00000009050572a4 */ /* 0x000fe2000f8e023f */
[----:B------:R-:W-:-:S03]  /*1600*/  IMAD.WIDE.U32 R6, R30, UR9, R38 ;  /* 0x000000091e067c25 */ /* 0x000fc6000f8e0026 */
[----:B------:R-:W-:Y:S02]  /*1610*/  UIMAD UR5, UR8, UR18, UR5 ;  /* 0x00000012080572a4 */ /* 0x000fe4000f8e0205 */
[----:B------:R-:W-:-:S04]  /*1620*/  LEA R4, P5, R6, c[0x0][0x1c8], 0x1 ;  /* 0x0000720006047a11 */ /* 0x000fc800078a08ff */
[----:B------:R-:W-:-:S04]  /*1630*/  IADD3 R3, R7, UR5, RZ ;  /* 0x0000000507037c10 */ /* 0x000fc8000fffe0ff */
[----:B------:R-:W-:Y:S02]  /*1640*/  LEA.HI.X R5, R6, c[0x0][0x1cc], R3, 0x1, P5 ;  /* 0x0000730006057a11 */ /* 0x000fe400028f0c03 */
[----:B------:R-:W-:-:S03]  /*1650*/  IADD3 R12, P6, P5, R8, 0x80, R4 ;  /* 0x00000080080c7810 */ /* 0x000fc60007dde004 */
[----:B------:R1:W-:Y:S01]  /*1660*/  LDGSTS.E.BYPASS.LTC128B.128 [R243+0x1b100], [R4.64], !P4 ;  /* 0x1b10000004f37fae */ /* 0x0003e2000e101d54 */
[C-C-:B------:R-:W-:Y:S02]  /*1670*/  IADD3.X R13, R9.reuse, RZ, R5.reuse, P6, P5 ;  /* 0x000000ff090d7210 */ /* 0x140fe400037ea405 */
[C---:B------:R-:W-:Y:S01]  /*1680*/  IADD3 R10, P6, P5, R8.reuse, 0x100, R4 ;  /* 0x00000100080a7810 */ /* 0x040fe20007dde004 */
[----:B------:R1:W-:Y:S03]  /*1690*/  LDGSTS.E.BYPASS.LTC128B.128 [R243+0x1e100], [R4.64+0x80], !P3 ;  /* 0x1e10008004f37fae */ /* 0x0003e6000d901d54 */
[----:B------:R-:W-:Y:S01]  /*16a0*/  IADD3.X R11, R9, RZ, R5, P6, P5 ;  /* 0x000000ff090b7210 */ /* 0x000fe200037ea405 */
[----:B------:R1:W-:Y:S01]  /*16b0*/  LDGSTS.E.BYPASS.LTC128B.128 [R243+0x21100], [R4.64+0x100], !P2 ;  /* 0x2110010004f37fae */ /* 0x0003e2000d101d54 */
[----:B------:R-:W-:-:S04]  /*16c0*/  IADD3 R6, P6, R8, R4, RZ ;  /* 0x0000000408067210 */ /* 0x000fc80007fde0ff */
[----:B------:R-:W-:Y:S01]  /*16d0*/  IADD3 R8, P5, R6, R8, RZ ;  /* 0x0000000806087210 */ /* 0x000fe20007fbe0ff */
[----:B------:R-:W-:-:S04]  /*16e0*/  IMAD.X R7, R9, 0x1, R5, P6 ;  /* 0x0000000109077824 */ /* 0x000fc800030e0605 */
[----:B------:R-:W-:Y:S01]  /*16f0*/  IMAD.X R9, R7, 0x1, R9, P5 ;  /* 0x0000000107097824 */ /* 0x000fe200028e0609 */
[----:B------:R1:W-:Y:S04]  /*1700*/  LDGSTS.E.BYPASS.LTC128B.128 [R243+0x1c100], [R6.64], !P4 ;  /* 0x1c10000006f37fae */ /* 0x0003e8000e101d54 */
[----:B------:R1:W-:Y:S04]  /*1710*/  LDGSTS.E.BYPASS.LTC128B.128 [R243+0x1f100], [R12.64], !P3 ;  /* 0x1f1000000cf37fae */ /* 0x0003e8000d901d54 */
[----:B------:R1:W-:Y:S04]  /*1720*/  LDGSTS.E.BYPASS.LTC128B.128 [R243+0x22100], [R10.64], !P2 ;  /* 0x221000000af37fae */ /* 0x0003e8000d101d54 */
[----:B------:R1:W-:Y:S04]  /*1730*/  LDGSTS.E.BYPASS.LTC128B.128 [R243+0x1d100], [R8.64], !P4 ;  /* 0x1d10000008f37fae */ /* 0x0003e8000e101d54 */
[----:B------:R1:W-:Y:S04]  /*1740*/  LDGSTS.E.BYPASS.LTC128B.128 [R243+0x20100], [R8.64+0x80], !P3 ;  /* 0x2010008008f37fae */ /* 0x0003e8000d901d54 */
[----:B------:R1:W-:Y:S02]  /*1750*/  LDGSTS.E.BYPASS.LTC128B.128 [R243+0x23100], [R8.64+0x100], !P2 ;  /* 0x2310010008f37fae */ /* 0x0003e4000d101d54 */
.L_x_636:
[----:B-1234-:R-:W0:Y:S01]  /*1760*/  LDGDEPBAR ;  /* 0x00000000000079af */ /* 0x01ee220000000000 */
[----:B------:R-:W-:Y:S01]  /*1770*/  PLOP3.LUT P5, PT, PT, PT, UP1, 0x40, 0x0 ;  /* 0x000000000000781c */ /* 0x000fe20003fae818 */
[----:B------:R-:W-:Y:S01]  /*1780*/  IMAD.SHL.U32 R232, R232, 0x2, RZ ;  /* 0x00000002e8e87824 */ /* 0x000fe200078e00ff */
[----:B------:R-:W-:-:S05]  /*1790*/  SEL R4, R237, 0xffffffe0, !P0 ;  /* 0xffffffe0ed047807 */ /* 0x000fca0004000000 */
[----:B------:R-:W-:Y:S01]  /*17a0*/  IMAD.IADD R4, R232, 0x1, R4 ;  /* 0x00000001e8047824 */ /* 0x000fe200078e0204 */
[----:B------:R-:W-:-:S04]  /*17b0*/  DEPBAR.LE SB0, 0x2 ;  /* 0x000080800000791a */ /* 0x000fc80000000000 */
[----:B------:R-:W-:Y:S06]  /*17c0*/  BAR.SYNC.DEFER_BLOCKING 0x0 ;  /* 0x0000000000007b1d */ /* 0x000fec0000010000 */
[----:B------:R1:W2:Y:S04]  /*17d0*/  LDSM.16.M88.4 R20, [R232+0x12100] ;  /* 0x01210000e814783b */ /* 0x0002a80000000200 */
[----:B------:R1:W3:Y:S04]  /*17e0*/  LDSM.16.M88.4 R16, [R232+0x12900] ;  /* 0x01290000e810783b */ /* 0x0002e80000000200 */
[----:B------:R1:W4:Y:S04]  /*17f0*/  LDSM.16.M88.4 R40, [R232+0x13100] ;  /* 0x01310000e828783b */ /* 0x0003280000000200 */
[----:B------:R1:W1:Y:S04]  /*1800*/  LDSM.16.M88.4 R44, [R232+0x13900] ;  /* 0x01390000e82c783b */ /* 0x0002680000000200 */
[----:B------:R1:W1:Y:S04]  /*1810*/  LDSM.16.M88.4 R76, [R232+0x14100] ;  /* 0x01410000e84c783b */ /* 0x0002680000000200 */
[----:B------:R1:W1:Y:S04]  /*1820*/  LDSM.16.M88.4 R88, [R232+0x14900] ;  /* 0x01490000e858783b */ /* 0x0002680000000200 */
[----:B------:R1:W1:Y:S04]  /*1830*/  LDSM.16.M88.4 R60, [R4+0x12100] ;  /* 0x01210000043c783b */ /* 0x0002680000000200 */
[----:B------:R1:W1:Y:S04]  /*1840*/  LDSM.16.M88.4 R56, [R4+0x12900] ;  /* 0x012900000438783b */ /* 0x0002680000000200 */
[----:B------:R1:W1:Y:S04]  /*1850*/  LDSM.16.M88.4 R52, [R4+0x13100] ;  /* 0x013100000434783b */ /* 0x0002680000000200 */
[----:B------:R1:W1:Y:S04]  /*1860*/  LDSM.16.M88.4 R48, [R4+0x13900] ;  /* 0x013900000430783b */ /* 0x0002680000000200 */
[----:B------:R1:W1:Y:S04]  /*1870*/  LDSM.16.M88.4 R112, [R4+0x14100] ;  /* 0x014100000470783b */ /* 0x0002680000000200 */
[----:B------:R1:W1:Y:S01]  /*1880*/  LDSM.16.M88.4 R120, [R4+0x14900] ;  /* 0x014900000478783b */ /* 0x0002620000000200 */
[----:B------:R-:W-:Y:S05]  /*1890*/  @P5 BRA `(.L_x_637) ;  /* 0x000001e000005947 */ /* 0x000fea0003800000 */
[----:B--23--:R-:W-:Y:S01]  /*18a0*/  UIADD3 UR8, UR16, -0x2, URZ ;  /* 0xfffffffe10087890 */ /* 0x00cfe2000fffe03f */
[----:B------:R-:W-:-:S03]  /*18b0*/  IMAD.U32 R5, RZ, RZ, UR12 ;  /* 0x0000000cff057e24 */ /* 0x000fc6000f8e00ff */
[----:B------:R-:W-:Y:S02]  /*18c0*/  USHF.R.S32.HI UR5, URZ, 0x1f, UR8 ;  /* 0x0000001f3f057899 */ /* 0x000fe40008011408 */
[----:B------:R-:W-:Y:S01]  /*18d0*/  UIMAD UR6, UR6, UR8, URZ ;  /* 0x00000008060672a4 */ /* 0x000fe2000f8e023f */
[----:B------:R-:W-:-:S03]  /*18e0*/  IMAD.WIDE.U32 R8, R15, UR8, R34 ;  /* 0x000000080f087c25 */ /* 0x000fc6000f8e0022 */
[----:B------:R-:W-:Y:S02]  /*18f0*/  UIMAD UR5, UR5, UR14, UR6 ;  /* 0x0000000e050572a4 */ /* 0x000fe4000f8e0206 */
[----:B------:R-:W-:-:S04]  /*1900*/  LEA R6, P5, R8, c[0x0][0x1f8], 0x1 ;  /* 0x00007e0008067a11 */ /* 0x000fc800078a08ff */
[----:B------:R-:W-:-:S04]  /*1910*/  IADD3 R3, R9, UR5, RZ ;  /* 0x0000000509037c10 */ /* 0x000fc8000fffe0ff */
[----:B------:R-:W-:Y:S01]  /*1920*/  LEA.HI.X R7, R8, c[0x0][0x1fc], R3, 0x1, P5 ;  /* 0x00007f0008077a11 */ /* 0x000fe200028f0c03 */
[----:B------:R-:W-:Y:S01]  /*1930*/  IMAD.U32 R3, RZ, RZ, UR12 ;  /* 0x0000000cff037e24 */ /* 0x000fe2000f8e00ff */
[----:B------:R-:W-:-:S03]  /*1940*/  IADD3 R14, P6, P5, R5, 0x80, R6 ;  /* 0x00000080050e7810 */ /* 0x000fc60007dde006 */
[----:B------:R-:W-:Y:S01]  /*1950*/  @!PT LDS RZ, [RZ] ;  /* 0x00000000fffff984 */ /* 0x000fe20000000800 */
[----:B------:R-:W-:Y:S01]  /*1960*/  @!PT LDS RZ, [RZ] ;  /* 0x00000000fffff984 */ /* 0x000fe20000000800 */
[----:B------:R-:W-:Y:S01]  /*1970*/  @!PT LDS RZ, [RZ] ;  /* 0x00000000fffff984 */ /* 0x000fe20000000800 */
[----:B------:R2:W-:Y:S01]  /*1980*/  LDGSTS.E.BYPASS.LTC128B.128 [R243+0x9100], [R6.64], !P4 ;  /* 0x0910000006f37fae */ /* 0x0005e2000e101d54 */
[--C-:B------:R-:W-:Y:S02]  /*1990*/  IADD3.X R15, RZ, UR11, R7.reuse, P6, P5 ;  /* 0x0000000bff0f7c10 */ /* 0x100fe4000b7ea407 */
[----:B------:R-:W-:Y:S01]  /*19a0*/  IADD3 R12, P6, P5, R3, 0x100, R6 ;  /* 0x00000100030c7810 */ /* 0x000fe20007dde006 */
[----:B------:R2:W-:Y:S03]  /*19b0*/  LDGSTS.E.BYPASS.LTC128B.128 [R243+0xc100], [R6.64+0x80], !P3 ;  /* 0x0c10008006f37fae */ /* 0x0005e6000d901d54 */
[----:B------:R-:W-:Y:S01]  /*19c0*/  IADD3.X R13, RZ, UR11, R7, P6, P5 ;  /* 0x0000000bff0d7c10 */ /* 0x000fe2000b7ea407 */
[----:B------:R2:W-:Y:S01]  /*19d0*/  LDGSTS.E.BYPASS.LTC128B.128 [R243+0xf100], [R6.64+0x100], !P2 ;  /* 0x0f10010006f37fae */ /* 0x0005e2000d101d54 */
[----:B------:R-:W-:-:S04]  /*19e0*/  IADD3 R8, P6, R6, UR12, RZ ;  /* 0x0000000c06087c10 */ /* 0x000fc8000ffde0ff */
[----:B------:R-:W-:Y:S02]  /*19f0*/  IADD3 R10, P5, R8, UR12, RZ ;  /* 0x0000000c080a7c10 */ /* 0x000fe4000ffbe0ff */
[----:B------:R-:W-:-:S04]  /*1a00*/  IADD3.X R9, R7, UR11, RZ, P6, !PT ;  /* 0x0000000b07097c10 */ /* 0x000fc8000b7fe4ff */
[----:B------:R-:W-:Y:S01]  /*1a10*/  IADD3.X R11, R9, UR11, RZ, P5, !PT ;  /* 0x0000000b090b7c10 */ /* 0x000fe2000affe4ff */
[----:B------:R2:W-:Y:S04]  /*1a20*/  LDGSTS.E.BYPASS.LTC128B.128 [R243+0xa100], [R8.64], !P4 ;  /* 0x0a10000008f37fae */ /* 0x0005e8000e101d54 */
[----:B------:R2:W-:Y:S04]  /*1a30*/  LDGSTS.E.BYPASS.LTC128B.128 [R243+0xd100], [R14.64], !P3 ;  /* 0x0d1000000ef37fae */ /* 0x0005e8000d901d54 */
[----:B------:R2:W-:Y:S04]  /*1a40*/  LDGSTS.E.BYPASS.LTC128B.128 [R243+0x10100], [R12.64], !P2 ;  /* 0x101000000cf37fae */ /* 0x0005e8000d101d54 */
[----:B------:R2:W-:Y:S04]  /*1a50*/  LDGSTS.E.BYPASS.LTC128B.128 [R243+0xb100], [R10.64], !P4 ;  /* 0x0b1000000af37fae */ /* 0x0005e8000e101d54 */
[----:B------:R2:W-:Y:S04]  /*1a60*/  LDGSTS.E.BYPASS.LTC128B.128 [R243+0xe100], [R10.64+0x80], !P3 ;  /* 0x0e1000800af37fae */ /* 0x0005e8000d901d54 */
[----:B------:R2:W-:Y:S02]  /*1a70*/  LDGSTS.E.BYPASS.LTC128B.128 [R243+0x11100], [R10.64+0x100], !P2 ;  /* 0x111001000af37fae */ /* 0x0005e4000d101d54 */
.L_x_637:
[----:B-123--:R-:W-:Y:S01]  /*1a80*/  HMMA.16816.F32 R8, R152, R46, RZ ;  /* 0x0000002e9808723c */ /* 0x00efe200000018ff */
[----:B------:R-:W-:Y:S01]  /*1a90*/  IMAD.MOV.U32 R3, RZ, RZ, 0x40 ;  /* 0x00000040ff037424 */ /* 0x000fe200078e00ff */
[----:B------:R-:W-:Y:S01]  /*1aa0*/  ULDC UR5, c[0x0][0x1d0] ;  /* 0x0000740000057ab9 */ /* 0x000fe20000000800 */
[----:B------:R-:W0:Y:S01]  /*1ab0*/  LDGDEPBAR ;  /* 0x00000000000079af */ /* 0x000e220000000000 */
[----:B------:R-:W-:-:S02]  /*1ac0*/  UIADD3 UR5, UR7, UR5, URZ ;  /* 0x0000000507057290 */ /* 0x000fc4000fffe03f */
[----:B------:R-:W-:Y:S01]  /*1ad0*/  SEL R234, R3, 0xffffffc0, !P1 ;  /* 0xffffffc003ea7807 */ /* 0x000fe20004800000 */
[----:B------:R-:W-:Y:S01]  /*1ae0*/  UISETP.GE.AND UP0, UPT, UR4, 0xc1, UPT ;  /* 0x000000c10400788c */ /* 0x000fe2000bf06270 */
[----:B------:R-:W-:Y:S02]  /*1af0*/  HMMA.16816.F32 R36, R152, R20, RZ ;  /* 0x000000149824723c */ /* 0x000fe400000018ff */
[----:B------:R-:W-:Y:S01]  /*1b00*/  IADD3 R3, R234, R4, RZ ;  /* 0x00000004ea037210 */ /* 0x000fe20007ffe0ff */
[----:B------:R-:W-:-:S04]  /*1b10*/  IMAD.IADD R5, R232, 0x1, R234 ;  /* 0x00000001e8057824 */ /* 0x000fc800078e02ea */
[----:B------:R-:W-:Y:S01]  /*1b20*/  LDSM.16.M88.4 R104, [R3+0x12100] ;  /* 0x012100000368783b */ /* 0x000fe20000000200 */
[C---:B------:R-:W-:Y:S03]  /*1b30*/  HMMA.16816.F32 R28, R152.reuse, R16, RZ ;  /* 0x00000010981c723c */ /* 0x040fe600000018ff */
[----:B------:R-:W-:Y:S04]  /*1b40*/  LDSM.16.M88.4 R108, [R3+0x12900] ;  /* 0x01290000036c783b */ /* 0x000fe80000000200 */
[----:B------:R-:W-:Y:S01]  /*1b50*/  LDSM.16.M88.4 R116, [R3+0x13100] ;  /* 0x013100000374783b */ /* 0x000fe20000000200 */
[C---:B------:R-:W-:Y:S08]  /*1b60*/  HMMA.16816.F32 R24, R152.reuse, R18, RZ ;  /* 0x000000129818723c */ /* 0x040ff000000018ff */
[C---:B------:R-:W-:Y:S08]  /*1b70*/  HMMA.16816.F32 R32, R152.reuse, R22, RZ ;  /* 0x000000169820723c */ /* 0x040ff000000018ff */
[C---:B----4-:R-:W-:Y:S08]  /*1b80*/  HMMA.16816.F32 R20, R152.reuse, R40, RZ ;  /* 0x000000289814723c */ /* 0x050ff000000018ff */
[C---:B------:R-:W-:Y:S08]  /*1b90*/  HMMA.16816.F32 R16, R152.reuse, R42, RZ ;  /* 0x0000002a9810723c */ /* 0x040ff000000018ff */
[----:B------:R-:W-:Y:S01]  /*1ba0*/  HMMA.16816.F32 R12, R152, R44, RZ ;  /* 0x0000002c980c723c */ /* 0x000fe200000018ff */
[----:B------:R-:W-:Y:S07]  /*1bb0*/  LDSM.16.M88.4 R44, [R5+0x13100] ;  /* 0x01310000052c783b */ /* 0x000fee0000000200 */
[C---:B------:R-:W-:Y:S01]  /*1bc0*/  HMMA.16816.F32 R64, R156.reuse, R50, R8 ;  /* 0x000000329c40723c */ /* 0x040fe20000001808 */
[----:B------:R-:W1:Y:S07]  /*1bd0*/  LDSM.16.M88.4 R8, [R5+0x12100] ;  /* 0x012100000508783b */ /* 0x000e6e0000000200 */
[C---:B------:R-:W-:Y:S01]  /*1be0*/  HMMA.16816.F32 R100, R156.reuse, R60, R36 ;  /* 0x0000003c9c64723c */ /* 0x040fe20000001824 */
[----:B------:R-:W2:Y:S07]  /*1bf0*/  LDSM.16.M88.4 R36, [R5+0x12900] ;  /* 0x012900000524783b */ /* 0x000eae0000000200 */
[C---:B------:R-:W-:Y:S08]  /*1c00*/  HMMA.16816.F32 R92, R156.reuse, R56, R28 ;  /* 0x000000389c5c723c */ /* 0x040ff0000000181c */
[C---:B------:R-:W-:Y:S01]  /*1c10*/  HMMA.16816.F32 R84, R156.reuse, R58, R24 ;  /* 0x0000003a9c54723c */ /* 0x040fe20000001818 */
[----:B------:R-:W3:Y:S07]  /*1c20*/  LDSM.16.M88.4 R56, [R5+0x13900] ;  /* 0x013900000538783b */ /* 0x000eee0000000200 */
[C---:B------:R-:W-:Y:S08]  /*1c30*/  HMMA.16816.F32 R80, R156.reuse, R52, R20 ;  /* 0x000000349c50723c */ /* 0x040ff00000001814 */
[C---:B------:R-:W-:Y:S08]  /*1c40*/  HMMA.16816.F32 R72, R156.reuse, R54, R16 ;  /* 0x000000369c48723c */ /* 0x040ff00000001810 */
[----:B------:R-:W-:Y:S08]  /*1c50*/  HMMA.16816.F32 R68, R156, R48, R12 ;  /* 0x000000309c44723c */ /* 0x000ff0000000180c */
[C---:B------:R-:W-:Y:S08]  /*1c60*/  HMMA.16816.F32 R24, R152.reuse, R76, RZ ;  /* 0x0000004c9818723c */ /* 0x040ff000000018ff */
[C---:B------:R-:W-:Y:S01]  /*1c70*/  HMMA.16816.F32 R20, R152.reuse, R78, RZ ;  /* 0x0000004e9814723c */ /* 0x040fe200000018ff */
[----:B------:R-:W4:Y:S07]  /*1c80*/  LDSM.16.M88.4 R76, [R5+0x14100] ;  /* 0x01410000054c783b */ /* 0x000f2e0000000200 */
[C---:B------:R-:W-:Y:S08]  /*1c90*/  HMMA.16816.F32 R16, R152.reuse, R88, RZ ;  /* 0x000000589810723c */ /* 0x040ff000000018ff */
[----:B------:R-:W-:Y:S01]  /*1ca0*/  HMMA.16816.F32 R12, R152, R90, RZ ;  /* 0x0000005a980c723c */ /* 0x000fe200000018ff */
[----:B------:R-:W5:Y:S07]  /*1cb0*/  LDSM.16.M88.4 R88, [R5+0x14900] ;  /* 0x014900000558783b */ /* 0x000f6e0000000200 */
[C---:B------:R-:W-:Y:S08]  /*1cc0*/  HMMA.16816.F32 R96, R156.reuse, R62, R32 ;  /* 0x0000003e9c60723c */ /* 0x040ff00000001820 */
[C---:B------:R-:W-:Y:S08]  /*1cd0*/  HMMA.16816.F32 R60, R156.reuse, R112, R24 ;  /* 0x000000709c3c723c */ /* 0x040ff00000001818 */
[C---:B------:R-:W-:Y:S01]  /*1ce0*/  HMMA.16816.F32 R52, R156.reuse, R114, R20 ;  /* 0x000000729c34723c */ /* 0x040fe20000001814 */
[----:B------:R-:W3:Y:S07]  /*1cf0*/  LDSM.16.M88.4 R112, [R3+0x13900] ;  /* 0x013900000370783b */ /* 0x000eee0000000200 */
[C---:B------:R-:W-:Y:S08]  /*1d00*/  HMMA.16816.F32 R48, R156.reuse, R120, R16 ;  /* 0x000000789c30723c */ /* 0x040ff00000001810 */
[----:B------:R-:W-:Y:S08]  /*1d10*/  HMMA.16816.F32 R40, R156, R122, R12 ;  /* 0x0000007a9c28723c */ /* 0x000ff0000000180c */
[C---:B-1----:R-:W-:Y:S01]  /*1d20*/  HMMA.16816.F32 R32, R184.reuse, R8, R100 ;  /* 0x00000008b820723c */ /* 0x042fe20000001864 */
[----:B------:R-:W-:Y:S07]  /*1d30*/  LDSM.16.M88.4 R100, [R5+0x16100] ;  /* 0x016100000564783b */ /* 0x000fee0000000200 */
[C---:B------:R-:W-:Y:S01]  /*1d40*/  HMMA.16816.F32 R28, R184.reuse, R10, R96 ;  /* 0x0000000ab81c723c */ /* 0x040fe20000001860 */
[----:B------:R-:W-:Y:S07]  /*1d50*/  LDSM.16.M88.4 R96, [R4+0x16100] ;  /* 0x016100000460783b */ /* 0x000fee0000000200 */
[C---:B--2---:R-:W-:Y:S01]  /*1d60*/  HMMA.16816.F32 R24, R184.reuse, R36, R92 ;  /* 0x00000024b818723c */ /* 0x044fe2000000185c */
[----:B------:R-:W-:Y:S07]  /*1d70*/  LDSM.16.M88.4 R92, [R5+0x15900] ;  /* 0x01590000055c783b */ /* 0x000fee0000000200 */
[C---:B------:R-:W-:Y:S01]  /*1d80*/  HMMA.16816.F32 R20, R184.reuse, R38, R84 ;  /* 0x00000026b814723c */ /* 0x040fe20000001854 */
[----:B------:R-:W-:Y:S07]  /*1d90*/  LDSM.16.M88.4 R84, [R3+0x14900] ;  /* 0x014900000354783b */ /* 0x000fee0000000200 */
[C---:B---3--:R-:W-:Y:S08]  /*1da0*/  HMMA.16816.F32 R8, R184.reuse, R56, R68 ;  /* 0x00000038b808723c */ /* 0x048ff00000001844 */
[C---:B------:R-:W-:Y:S01]  /*1db0*/  HMMA.16816.F32 R36, R184.reuse, R58, R64 ;  /* 0x0000003ab824723c */ /* 0x040fe20000001840 */
[----:B------:R-:W1:Y:S07]  /*1dc0*/  LDSM.16.M88.4 R56, [R3+0x14100] ;  /* 0x014100000338783b */ /* 0x000e6e0000000200 */
[C---:B------:R-:W-:Y:S08]  /*1dd0*/  HMMA.16816.F32 R16, R184.reuse, R44, R80 ;  /* 0x0000002cb810723c */ /* 0x040ff00000001850 */
[C---:B------:R-:W-:Y:S08]  /*1de0*/  HMMA.16816.F32 R12, R184.reuse, R46, R72 ;  /* 0x0000002eb80c723c */ /* 0x040ff00000001848 */
[C---:B----4-:R-:W-:Y:S08]  /*1df0*/  HMMA.16816.F32 R44, R184.reuse, R76, R60 ;  /* 0x0000004cb82c723c */ /* 0x050ff0000000183c */
[C---:B------:R-:W-:Y:S08]  /*1e00*/  HMMA.16816.F32 R52, R184.reuse, R78, R52 ;  /* 0x0000004eb834723c */ /* 0x040ff00000001834 */
[C---:B-----5:R-:W-:Y:S08]  /*1e10*/  HMMA.16816.F32 R72, R184.reuse, R88, R48 ;  /* 0x00000058b848723c */ /* 0x060ff00000001830 */
[----:B------:R-:W-:Y:S08]  /*1e20*/  HMMA.16816.F32 R88, R184, R90, R40 ;  /* 0x0000005ab858723c */ /* 0x000ff00000001828 */
[C---:B------:R-:W-:Y:S01]  /*1e30*/  HMMA.16816.F32 R80, R192.reuse, R104, R32 ;  /* 0x00000068c050723c */ /* 0x040fe20000001820 */
[----:B------:R-:W2:Y:S07]  /*1e40*/  LDSM.16.M88.4 R32, [R232+0x15100] ;  /* 0x01510000e820783b */ /* 0x000eae0000000200 */
[C---:B------:R-:W-:Y:S01]  /*1e50*/  HMMA.16816.F32 R76, R192.reuse, R106, R28 ;  /* 0x0000006ac04c723c */ /* 0x040fe2000000181c */
[----:B------:R-:W3:Y:S04]  /*1e60*/  LDSM.16.M88.4 R28, [R232+0x15900] ;  /* 0x01590000e81c783b */ /* 0x000ee80000000200 */
[----:B------:R-:W-:Y:S03]  /*1e70*/  LDSM.16.M88.4 R104, [R4+0x16900] ;  /* 0x016900000468783b */ /* 0x000fe60000000200 */
[C---:B------:R-:W-:Y:S01]  /*1e80*/  HMMA.16816.F32 R68, R192.reuse, R108, R24 ;  /* 0x0000006cc044723c */ /* 0x040fe20000001818 */
[----:B------:R-:W4:Y:S07]  /*1e90*/  LDSM.16.M88.4 R24, [R232+0x16100] ;  /* 0x01610000e818783b */ /* 0x000f2e0000000200 */
[C---:B------:R-:W-:Y:S08]  /*1ea0*/  HMMA.16816.F32 R60, R192.reuse, R116, R16 ;  /* 0x00000074c03c723c */ /* 0x040ff00000001810 */
[C---:B------:R-:W-:Y:S01]  /*1eb0*/  HMMA.16816.F32 R48, R192.reuse, R118, R12 ;  /* 0x00000076c030723c */ /* 0x040fe2000000180c */
[----:B------:R-:W-:Y:S07]  /*1ec0*/  LDSM.16.M88.4 R116, [R4+0x17900] ;  /* 0x017900000474783b */ /* 0x000fee0000000200 */
[C---:B------:R-:W-:Y:S08]  /*1ed0*/  HMMA.16816.F32 R16, R192.reuse, R112, R8 ;  /* 0x00000070c010723c */ /* 0x040ff00000001808 */
[C---:B------:R-:W-:Y:S01]  /*1ee0*/  HMMA.16816.F32 R64, R192.reuse, R110, R20 ;  /* 0x0000006ec040723c */ /* 0x040fe20000001814 */
[----:B------:R-:W5:Y:S04]  /*1ef0*/  LDSM.16.M88.4 R20, [R232+0x16900] ;  /* 0x01690000e814783b */ /* 0x000f680000000200 */
[----:B------:R-:W-:Y:S03]  /*1f00*/  LDSM.16.M88.4 R108, [R5+0x16900] ;  /* 0x01690000056c783b */ /* 0x000fe60000000200 */
[C---:B------:R-:W-:Y:S01]  /*1f10*/  HMMA.16816.F32 R12, R192.reuse, R114, R36 ;  /* 0x00000072c00c723c */ /* 0x040fe20000001824 */
[----:B------:R-:W3:Y:S04]  /*1f20*/  LDSM.16.M88.4 R36, [R232+0x17100] ;  /* 0x01710000e824783b */ /* 0x000ee80000000200 */
[----:B------:R-:W-:Y:S03]  /*1f30*/  LDSM.16.M88.4 R112, [R4+0x17100] ;  /* 0x017100000470783b */ /* 0x000fe60000000200 */
[C---:B-1----:R-:W-:Y:S08]  /*1f40*/  HMMA.16816.F32 R8, R192.reuse, R56, R44 ;  /* 0x00000038c008723c */ /* 0x042ff0000000182c */
[C---:B------:R-:W-:Y:S01]  /*1f50*/  HMMA.16816.F32 R40, R192.reuse, R58, R52 ;  /* 0x0000003ac028723c */ /* 0x040fe20000001834 */
[----:B------:R-:W-:Y:S07]  /*1f60*/  LDSM.16.M88.4 R52, [R232+0x17900] ;  /* 0x01790000e834783b */ /* 0x000fee0000000200 */
[C---:B------:R-:W-:Y:S01]  /*1f70*/  HMMA.16816.F32 R56, R192.reuse, R86, R88 ;  /* 0x00000056c038723c */ /* 0x040fe20000001858 */
[----:B------:R-:W1:Y:S07]  /*1f80*/  LDSM.16.M88.4 R88, [R4+0x15100] ;  /* 0x015100000458783b */ /* 0x000e6e0000000200 */
[----:B------:R-:W-:Y:S01]  /*1f90*/  HMMA.16816.F32 R44, R192, R84, R72 ;  /* 0x00000054c02c723c */ /* 0x000fe20000001848 */
[----:B------:R-:W1:Y:S07]  /*1fa0*/  LDSM.16.M88.4 R84, [R4+0x15900] ;  /* 0x015900000454783b */ /* 0x000e6e0000000200 */
[C---:B--2---:R-:W-:Y:S08]  /*1fb0*/  HMMA.16816.F32 R80, R196.reuse, R32, R80 ;  /* 0x00000020c450723c */ /* 0x044ff00000001850 */
[C---:B------:R-:W-:Y:S08]  /*1fc0*/  HMMA.16816.F32 R32, R196.reuse, R34, R76 ;  /* 0x00000022c420723c */ /* 0x040ff0000000184c */
[C---:B---3--:R-:W-:Y:S08]  /*1fd0*/  HMMA.16816.F32 R76, R196.reuse, R28, R68 ;  /* 0x0000001cc44c723c */ /* 0x048ff00000001844 */
[C---:B----4-:R-:W-:Y:S08]  /*1fe0*/  HMMA.16816.F32 R68, R196.reuse, R24, R60 ;  /* 0x00000018c444723c */ /* 0x050ff0000000183c */
[C---:B------:R-:W-:Y:S01]  /*1ff0*/  HMMA.16816.F32 R72, R196.reuse, R30, R64 ;  /* 0x0000001ec448723c */ /* 0x040fe20000001840 */
[----:B------:R-:W2:Y:S07]  /*2000*/  LDSM.16.M88.4 R28, [R5+0x15100] ;  /* 0x01510000051c783b */ /* 0x000eae0000000200 */
[C---:B------:R-:W-:Y:S08]  /*2010*/  HMMA.16816.F32 R48, R196.reuse, R26, R48 ;  /* 0x0000001ac430723c */ /* 0x040ff00000001830 */
[C---:B-----5:R-:W-:Y:S08]  /*2020*/  HMMA.16816.F32 R64, R196.reuse, R20, R16 ;  /* 0x00000014c440723c */ /* 0x060ff00000001810 */
[C---:B------:R-:W-:Y:S08]  /*2030*/  HMMA.16816.F32 R60, R196.reuse, R22, R12 ;  /* 0x00000016c43c723c */ /* 0x040ff0000000180c */
[C---:B------:R-:W-:Y:S08]  /*2040*/  HMMA.16816.F32 R24, R196.reuse, R36, R8 ;  /* 0x00000024c418723c */ /* 0x040ff00000001808 */
[----:B------:R-:W-:Y:S08]  /*2050*/  HMMA.16816.F32 R20, R196, R38, R40 ;  /* 0x00000026c414723c */ /* 0x000ff00000001828 */
[C---:B-1----:R-:W-:Y:S01]  /*2060*/  HMMA.16816.F32 R8, R200.reuse, R88, R80 ;  /* 0x00000058c808723c */ /* 0x042fe20000001850 */
[----:B------:R-:W-:Y:S07]  /*2070*/  LDSM.16.M88.4 R80, [R5+0x17900] ;  /* 0x017900000550783b */ /* 0x000fee0000000200 */
[----:B------:R-:W-:Y:S01]  /*2080*/  HMMA.16816.F32 R32, R200, R90, R32 ;  /* 0x0000005ac820723c */ /* 0x000fe20000001820 */
[----:B------:R-:W-:Y:S07]  /*2090*/  LDSM.16.M88.4 R88, [R3+0x15900] ;  /* 0x015900000358783b */ /* 0x000fee0000000200 */
[----:B------:R-:W-:Y:S08]  /*20a0*/  HMMA.16816.F32 R16, R196, R52, R44 ;  /* 0x00000034c410723c */ /* 0x000ff0000000182c */
[C---:B------:R-:W-:Y:S08]  /*20b0*/  HMMA.16816.F32 R44, R200.reuse, R96, R68 ;  /* 0x00000060c82c723c */ /* 0x040ff00000001844 */
[C---:B------:R-:W-:Y:S08]  /*20c0*/  HMMA.16816.F32 R36, R200.reuse, R84, R76 ;  /* 0x00000054c824723c */ /* 0x040ff0000000184c */
[C---:B------:R-:W-:Y:S01]  /*20d0*/  HMMA.16816.F32 R40, R200.reuse, R86, R72 ;  /* 0x00000056c828723c */ /* 0x040fe20000001848 */
[----:B------:R-:W1:Y:S07]  /*20e0*/  LDSM.16.M88.4 R84, [R3+0x15100] ;  /* 0x015100000354783b */ /* 0x000e6e0000000200 */
[----:B------:R-:W-:Y:S01]  /*20f0*/  HMMA.16816.F32 R48, R200, R98, R48 ;  /* 0x00000062c830723c */ /* 0x000fe20000001830 */
[----:B------:R-:W3:Y:S07]  /*2100*/  LDSM.16.M88.4 R96, [R3+0x16100] ;  /* 0x016100000360783b */ /* 0x000eee0000000200 */
[----:B------:R-:W-:Y:S08]  /*2110*/  HMMA.16816.F32 R12, R196, R54, R56 ;  /* 0x00000036c40c723c */ /* 0x000ff00000001838 */
[C---:B------:R-:W-:Y:S08]  /*2120*/  HMMA.16816.F32 R56, R200.reuse, R112, R24 ;  /* 0x00000070c838723c */ /* 0x040ff00000001818 */
[----:B------:R-:W-:Y:S08]  /*2130*/  HMMA.16816.F32 R76, R200, R114, R20 ;  /* 0x00000072c84c723c */ /* 0x000ff00000001814 */
[C---:B--2---:R-:W-:Y:S08]  /*2140*/  HMMA.16816.F32 R24, R204.reuse, R28, R8 ;  /* 0x0000001ccc18723c */ /* 0x044ff00000001808 */
[----:B------:R-:W-:Y:S08]  /*2150*/  HMMA.16816.F32 R20, R204, R30, R32 ;  /* 0x0000001ecc14723c */ /* 0x000ff00000001820 */
[----:B------:R-:W-:Y:S01]  /*2160*/  HMMA.16816.F32 R52, R200, R104, R64 ;  /* 0x00000068c834723c */ /* 0x000fe20000001840 */
[----:B------:R-:W2:Y:S07]  /*2170*/  LDSM.16.M88.4 R64, [R5+0x17100] ;  /* 0x017100000540783b */ /* 0x000eae0000000200 */
[C---:B------:R-:W-:Y:S01]  /*2180*/  HMMA.16816.F32 R8, R204.reuse, R100, R44 ;  /* 0x00000064cc08723c */ /* 0x040fe2000000182c */
[----:B------:R-:W-:Y:S07]  /*2190*/  LDSM.16.M88.4 R44, [R3+0x16900] ;  /* 0x01690000032c783b */ /* 0x000fee0000000200 */
[----:B------:R-:W-:Y:S01]  /*21a0*/  HMMA.16816.F32 R28, R204, R102, R48 ;  /* 0x00000066cc1c723c */ /* 0x000fe20000001830 */
[----:B------:R-:W4:Y:S07]  /*21b0*/  LDSM.16.M88.4 R48, [R232+0x18100] ;  /* 0x01810000e830783b */ /* 0x000f2e0000000200 */
[C---:B------:R-:W-:Y:S08]  /*21c0*/  HMMA.16816.F32 R72, R200.reuse, R116, R16 ;  /* 0x00000074c848723c */ /* 0x040ff00000001810 */
[----:B------:R-:W-:Y:S08]  /*21d0*/  HMMA.16816.F32 R68, R200, R118, R12 ;  /* 0x00000076c844723c */ /* 0x000ff0000000180c */
[C---:B------:R-:W-:Y:S08]  /*21e0*/  HMMA.16816.F32 R16, R204.reuse, R92, R36 ;  /* 0x0000005ccc10723c */ /* 0x040ff00000001824 */
[----:B------:R-:W-:Y:S08]  /*21f0*/  HMMA.16816.F32 R12, R204, R94, R40 ;  /* 0x0000005ecc0c723c */ /* 0x000ff00000001828 */
[C---:B-1----:R-:W-:Y:S01]  /*2200*/  HMMA.16816.F32 R32, R208.reuse, R84, R24 ;  /* 0x00000054d020723c */ /* 0x042fe20000001818 */
[----:B------:R-:W-:Y:S07]  /*2210*/  LDSM.16.M88.4 R24, [R3+0x17900] ;  /* 0x017900000318783b */ /* 0x000fee0000000200 */
[C---:B------:R-:W-:Y:S01]  /*2220*/  HMMA.16816.F32 R40, R208.reuse, R86, R20 ;  /* 0x00000056d028723c */ /* 0x040fe20000001814 */
[----:B------:R-:W-:Y:S07]  /*2230*/  LDSM.16.M88.4 R20, [R4+0x18100] ;  /* 0x018100000414783b */ /* 0x000fee0000000200 */
[----:B---3--:R-:W-:Y:S01]  /*2240*/  HMMA.16816.F32 R84, R208, R96, R8 ;  /* 0x00000060d054723c */ /* 0x008fe20000001808 */
[----:B------:R-:W1:Y:S07]  /*2250*/  LDSM.16.M88.4 R8, [R3+0x17100] ;  /* 0x017100000308783b */ /* 0x000e6e0000000200 */
[----:B------:R-:W-:Y:S08]  /*2260*/  HMMA.16816.F32 R36, R204, R108, R52 ;  /* 0x0000006ccc24723c */ /* 0x000ff00000001834 */
[----:B------:R-:W-:Y:S08]  /*2270*/  HMMA.16816.F32 R60, R200, R106, R60 ;  /* 0x0000006ac83c723c */ /* 0x000ff0000000183c */
[C---:B--2---:R-:W-:Y:S08]  /*2280*/  HMMA.16816.F32 R56, R204.reuse, R64, R56 ;  /* 0x00000040cc38723c */ /* 0x044ff00000001838 */
[C---:B------:R-:W-:Y:S08]  /*2290*/  HMMA.16816.F32 R52, R204.reuse, R66, R76 ;  /* 0x00000042cc34723c */ /* 0x040ff0000000184c */
[----:B------:R-:W-:Y:S08]  /*22a0*/  HMMA.16816.F32 R100, R204, R80, R72 ;  /* 0x00000050cc64723c */ /* 0x000ff00000001848 */
[C---:B------:R-:W-:Y:S08]  /*22b0*/  HMMA.16816.F32 R64, R208.reuse, R88, R16 ;  /* 0x00000058d040723c */ /* 0x040ff00000001810 */
[----:B------:R-:W-:Y:S08]  /*22c0*/  HMMA.16816.F32 R72, R208, R90, R12 ;  /* 0x0000005ad048723c */ /* 0x000ff0000000180c */
[----:B----4-:R-:W-:Y:S01]  /*22d0*/  HMMA.16816.F32 R16, R212, R48, R32 ;  /* 0x00000030d410723c */ /* 0x010fe20000001820 */
[----:B------:R-:W-:Y:S07]  /*22e0*/  LDSM.16.M88.4 R32, [R232+0x19100] ;  /* 0x01910000e820783b */ /* 0x000fee0000000200 */
[----:B------:R-:W-:Y:S08]  /*22f0*/  HMMA.16816.F32 R92, R204, R82, R68 ;  /* 0x00000052cc5c723c */ /* 0x000ff00000001844 */
[----:B------:R-:W-:Y:S01]  /*2300*/  HMMA.16816.F32 R12, R212, R50, R40 ;  /* 0x00000032d40c723c */ /* 0x000fe20000001828 */
[----:B------:R-:W-:Y:S04]  /*2310*/  LDSM.16.M88.4 R40, [R4+0x18900] ;  /* 0x018900000428783b */ /* 0x000fe80000000200 */
[----:B------:R-:W-:Y:S03]  /*2320*/  LDSM.16.M88.4 R48, [R5+0x18900] ;  /* 0x018900000530783b */ /* 0x000fe60000000200 */
[C---:B------:R-:W-:Y:S01]  /*2330*/  HMMA.16816.F32 R80, R208.reuse, R98, R28 ;  /* 0x00000062d050723c */ /* 0x040fe2000000181c */
[----:B------:R-:W2:Y:S07]  /*2340*/  LDSM.16.M88.4 R28, [R232+0x18900] ;  /* 0x01890000e81c783b */ /* 0x000eae0000000200 */
[----:B------:R-:W-:Y:S01]  /*2350*/  HMMA.16816.F32 R68, R208, R44, R36 ;  /* 0x0000002cd044723c */ /* 0x000fe20000001824 */
[----:B------:R-:W3:Y:S07]  /*2360*/  LDSM.16.M88.4 R36, [R5+0x18100] ;  /* 0x018100000524783b */ /* 0x000eee0000000200 */
[----:B------:R-:W-:Y:S08]  /*2370*/  HMMA.16816.F32 R60, R204, R110, R60 ;  /* 0x0000006ecc3c723c */ /* 0x000ff0000000183c */
[C---:B-1----:R-:W-:Y:S01]  /*2380*/  HMMA.16816.F32 R76, R208.reuse, R8, R56 ;  /* 0x00000008d04c723c */ /* 0x042fe20000001838 */
[----:B------:R-:W-:Y:S07]  /*2390*/  LDSM.16.M88.4 R56, [R3+0x18900] ;  /* 0x018900000338783b */ /* 0x000fee0000000200 */
[----:B------:R-:W-:Y:S01]  /*23a0*/  HMMA.16816.F32 R96, R208, R10, R52 ;  /* 0x0000000ad060723c */ /* 0x000fe20000001834 */
[----:B------:R-:W-:Y:S07]  /*23b0*/  LDSM.16.M88.4 R52, [R232+0x1a100] ;  /* 0x01a10000e834783b */ /* 0x000fee0000000200 */
[C---:B------:R-:W-:Y:S08]  /*23c0*/  HMMA.16816.F32 R8, R216.reuse, R20, R16 ;  /* 0x00000014d808723c */ /* 0x040ff00000001810 */
[----:B------:R-:W-:Y:S08]  /*23d0*/  HMMA.16816.F32 R16, R216, R22, R12 ;  /* 0x00000016d810723c */ /* 0x000ff0000000180c */
[----:B--2---:R-:W-:Y:S08]  /*23e0*/  HMMA.16816.F32 R12, R212, R30, R72 ;  /* 0x0000001ed40c723c */ /* 0x004ff00000001848 */
[C---:B------:R-:W-:Y:S01]  /*23f0*/  HMMA.16816.F32 R88, R208.reuse, R46, R60 ;  /* 0x0000002ed058723c */ /* 0x040fe2000000183c */
[----:B------:R-:W1:Y:S04]  /*2400*/  LDSM.16.M88.4 R60, [R3+0x18100] ;  /* 0x01810000033c783b */ /* 0x000e680000000200 */
[----:B------:R-:W-:Y:S03]  /*2410*/  LDSM.16.M88.4 R44, [R232+0x19900] ;  /* 0x01990000e82c783b */ /* 0x000fe60000000200 */
[C---:B------:R-:W-:Y:S08]  /*2420*/  HMMA.16816.F32 R100, R208.reuse, R24, R100 ;  /* 0x00000018d064723c */ /* 0x040ff00000001864 */
[----:B------:R-:W-:Y:S08]  /*2430*/  HMMA.16816.F32 R92, R208, R26, R92 ;  /* 0x0000001ad05c723c */ /* 0x000ff0000000185c */
[----:B------:R-:W-:Y:S01]  /*2440*/  HMMA.16816.F32 R24, R212, R28, R64 ;  /* 0x0000001cd418723c */ /* 0x000fe20000001840 */
[----:B------:R-:W-:Y:S07]  /*2450*/  LDSM.16.M88.4 R64, [R232+0x1a900] ;  /* 0x01a90000e840783b */ /* 0x000fee0000000200 */
[C---:B---3--:R-:W-:Y:S08]  /*2460*/  HMMA.16816.F32 R8, R220.reuse, R36, R8 ;  /* 0x00000024dc08723c */ /* 0x048ff00000001808 */
[----:B------:R-:W-:Y:S01]  /*2470*/  HMMA.16816.F32 R16, R220, R38, R16 ;  /* 0x00000026dc10723c */ /* 0x000fe20000001810 */
[----:B------:R-:W2:Y:S07]  /*2480*/  LDSM.16.M88.4 R36, [R4+0x19100] ;  /* 0x019100000424783b */ /* 0x000eae0000000200 */
[----:B------:R-:W-:Y:S08]  /*2490*/  HMMA.16816.F32 R28, R212, R32, R84 ;  /* 0x00000020d41c723c */ /* 0x000ff00000001854 */
[C---:B------:R-:W-:Y:S08]  /*24a0*/  HMMA.16816.F32 R12, R216.reuse, R42, R12 ;  /* 0x0000002ad80c723c */ /* 0x040ff0000000180c */
[----:B------:R-:W-:Y:S01]  /*24b0*/  HMMA.16816.F32 R20, R216, R40, R24 ;  /* 0x00000028d814723c */ /* 0x000fe20000001818 */
[----:B------:R-:W3:Y:S07]  /*24c0*/  LDSM.16.M88.4 R40, [R5+0x19100] ;  /* 0x019100000528783b */ /* 0x000eee0000000200 */
[----:B------:R-:W-:Y:S08]  /*24d0*/  HMMA.16816.F32 R72, R212, R34, R80 ;  /* 0x00000022d448723c */ /* 0x000ff00000001850 */
[----:B-1----:R-:W-:Y:S08]  /*24e0*/  HMMA.16816.F32 R32, R224, R60, R8 ;  /* 0x0000003ce020723c */ /* 0x002ff00000001808 */
[----:B--2---:R-:W-:Y:S08]  /*24f0*/  HMMA.16816.F32 R28, R216, R36, R28 ;  /* 0x00000024d81c723c */ /* 0x004ff0000000181c */
[C---:B------:R-:W-:Y:S08]  /*2500*/  HMMA.16816.F32 R24, R220.reuse, R50, R12 ;  /* 0x00000032dc18723c */ /* 0x040ff0000000180c */
[----:B------:R-:W-:Y:S01]  /*2510*/  HMMA.16816.F32 R8, R220, R48, R20 ;  /* 0x00000030dc08723c */ /* 0x000fe20000001814 */
[----:B------:R-:W-:Y:S01]  /*2520*/  FMUL.FTZ R6, R32, c[0x0][0x320] ;  /* 0x0000c80020067a20 */ /* 0x000fe20000410000 */
[----:B------:R-:W-:Y:S03]  /*2530*/  LDSM.16.M88.4 R48, [R4+0x1a900] ;  /* 0x01a900000430783b */ /* 0x000fe60000000200 */
[----:B------:R1:W2:Y:S03]  /*2540*/  MUFU.TANH R105, R6 ;  /* 0x0000000600697308 */ /* 0x0002a60000002400 */
[----:B------:R-:W-:Y:S08]  /*2550*/  HMMA.16816.F32 R20, R224, R62, R16 ;  /* 0x0000003ee014723c */ /* 0x000ff00000001810 */
[----:B---3--:R-:W-:Y:S01]  /*2560*/  HMMA.16816.F32 R12, R220, R40, R28 ;  /* 0x00000028dc0c723c */ /* 0x008fe2000000181c */
[----:B-1----:R-:W-:-:S07]  /*2570*/  FMUL.FTZ R6, R33, c[0x0][0x320] ;  /* 0x0000c80021067a20 */ /* 0x002fce0000410000 */
[----:B------:R-:W-:Y:S01]  /*2580*/  HMMA.16816.F32 R28, R224, R58, R24 ;  /* 0x0000003ae01c723c */ /* 0x000fe20000001818 */
[----:B------:R1:W3:Y:S07]  /*2590*/  MUFU.TANH R104, R6 ;  /* 0x0000000600687308 */ /* 0x0002ee0000002400 */
[C---:B------:R-:W-:Y:S08]  /*25a0*/  HMMA.16816.F32 R80, R212.reuse, R44, R68 ;  /* 0x0000002cd450723c */ /* 0x040ff00000001844 */
[C---:B------:R-:W-:Y:S01]  /*25b0*/  HMMA.16816.F32 R88, R212.reuse, R46, R88 ;  /* 0x0000002ed458723c */ /* 0x040fe20000001858 */
[----:B-1----:R-:W-:Y:S01]  /*25c0*/  FMUL.FTZ R6, R34, c[0x0][0x320] ;  /* 0x0000c80022067a20 */ /* 0x002fe20000410000 */
[----:B------:R-:W1:Y:S06]  /*25d0*/  LDSM.16.M88.4 R44, [R4+0x19900] ;  /* 0x01990000042c783b */ /* 0x000e6c0000000200 */
[----:B------:R-:W-:Y:S01]  /*25e0*/  HMMA.16816.F32 R68, R212, R54, R96 ;  /* 0x00000036d444723c */ /* 0x000fe20000001860 */
[----:B------:R4:W-:Y:S07]  /*25f0*/  MUFU.TANH R99, R6 ;  /* 0x0000000600637308 */ /* 0x0009ee0000002400 */
[----:B------:R-:W-:Y:S01]  /*2600*/  HMMA.16816.F32 R16, R216, R38, R72 ;  /* 0x00000026d810723c */ /* 0x000fe20000001848 */
[----:B------:R5:W2:Y:S07]  /*2610*/  LDSM.16.M88.4 R36, [R4+0x1a100] ;  /* 0x01a100000424783b */ /* 0x000aae0000000200 */
[----:B------:R-:W-:Y:S01]  /*2620*/  HMMA.16816.F32 R76, R212, R52, R76 ;  /* 0x00000034d44c723c */ /* 0x000fe2000000184c */
[----:B----4-:R-:W-:Y:S01]  /*2630*/  FMUL.FTZ R6, R35, c[0x0][0x320] ;  /* 0x0000c80023067a20 */ /* 0x010fe20000410000 */
[----:B------:R-:W4:Y:S03]  /*2640*/  LDSM.16.M88.4 R52, [R3+0x19100] ;  /* 0x019100000334783b */ /* 0x000f260000000200 */
[----:B------:R1:W-:Y:S01]  /*2650*/  MUFU.TANH R98, R6 ;  /* 0x0000000600627308 */ /* 0x0003e20000002400 */
[----:B------:R-:W2:Y:S02]  /*2660*/  LDSM.16.M88.4 R32, [R5+0x19900] ;  /* 0x019900000520783b */ /* 0x000ea40000000200 */
[----:B------:R-:W-:Y:S02]  /*2670*/  HMMA.16816.F32 R8, R224, R56, R8 ;  /* 0x00000038e008723c */ /* 0x000fe40000001808 */
[----:B------:R-:W2:Y:S01]  /*2680*/  LDSM.16.M88.4 R56, [R3+0x19900] ;  /* 0x019900000338783b */ /* 0x000ea20000000200 */
[----:B-----5:R-:W-:-:S05]  /*2690*/  FMUL.FTZ R4, R28, c[0x0][0x320] ;  /* 0x0000c8001c047a20 */ /* 0x020fca0000410000 */
[----:B------:R-:W-:Y:S01]  /*26a0*/  HMMA.16816.F32 R60, R212, R64, R100 ;  /* 0x00000040d43c723c */ /* 0x000fe20000001864 */
[----:B------:R5:W-:Y:S01]  /*26b0*/  MUFU.TANH R75, R4 ;  /* 0x00000004004b7308 */ /* 0x000be20000002400 */
[----:B-1----:R-:W-:-:S05]  /*26c0*/  FMUL.FTZ R6, R20, c[0x0][0x320] ;  /* 0x0000c80014067a20 */ /* 0x002fca0000410000 */
[----:B------:R-:W-:Y:S01]  /*26d0*/  SHF.L.U32 R103, R2, 0x1, RZ ;  /* 0x0000000102677819 */ /* 0x000fe200000006ff */
[----:B------:R-:W-:Y:S01]  /*26e0*/  HMMA.16816.F32 R24, R216, R44, R80 ;  /* 0x0000002cd818723c */ /* 0x000fe20000001850 */
[----:B------:R1:W-:Y:S03]  /*26f0*/  MUFU.TANH R97, R6 ;  /* 0x0000000600617308 */ /* 0x0003e60000002400 */
[--C-:B------:R-:W-:Y:S02]  /*2700*/  IMAD.IADD R2, R235, 0x1, R103.reuse ;  /* 0x00000001eb027824 */ /* 0x100fe400078e0267 */
[----:B------:R-:W-:Y:S02]  /*2710*/  IMAD R233, R0, 0x2, R103 ;  /* 0x0000000200e97824 */ /* 0x000fe400078e0267 */
[----:B------:R-:W-:Y:S01]  /*2720*/  HMMA.16816.F32 R64, R212, R66, R92 ;  /* 0x00000042d440723c */ /* 0x000fe2000000185c */
[----:B-----5:R-:W-:-:S02]  /*2730*/  FMUL.FTZ R4, R29, c[0x0][0x320] ;  /* 0x0000c8001d047a20 */ /* 0x020fc40000410000 */
[----:B------:R-:W-:Y:S02]  /*2740*/  IADD3 R0, R235, R233, RZ ;  /* 0x000000e9eb007210 */ /* 0x000fe40007ffe0ff */
[----:B------:R5:W-:Y:S01]  /*2750*/  MUFU.TANH R74, R4 ;  /* 0x00000004004a7308 */ /* 0x000be20000002400 */
[----:B-1----:R-:W-:-:S07]  /*2760*/  FMUL.FTZ R6, R21, c[0x0][0x320] ;  /* 0x0000c80015067a20 */ /* 0x002fce0000410000 */
[----:B------:R1:W-:Y:S01]  /*2770*/  MUFU.TANH R96, R6 ;  /* 0x0000000600607308 */ /* 0x0003e20000002400 */
[----:B-----5:R-:W-:-:S07]  /*2780*/  FMUL.FTZ R4, R30, c[0x0][0x320] ;  /* 0x0000c8001e047a20 */ /* 0x020fce0000410000 */
[----:B------:R5:W-:Y:S01]  /*2790*/  MUFU.TANH R73, R4 ;  /* 0x0000000400497308 */ /* 0x000be20000002400 */
[----:B-1----:R-:W-:-:S07]  /*27a0*/  FMUL.FTZ R6, R22, c[0x0][0x320] ;  /* 0x0000c80016067a20 */ /* 0x002fce0000410000 */
[----:B------:R1:W1:Y:S01]  /*27b0*/  MUFU.TANH R87, R6 ;  /* 0x0000000600577308 */ /* 0x0002620000002400 */
[----:B-----5:R-:W-:Y:S02]  /*27c0*/  FMUL.FTZ R4, R31, c[0x0][0x320] ;  /* 0x0000c8001f047a20 */ /* 0x020fe40000410000 */
[----:B------:R-:W5:Y:S05]  /*27d0*/  LDSM.16.M88.4 R28, [R5+0x1a100] ;  /* 0x01a10000051c783b */ /* 0x000f6a0000000200 */
[----:B------:R-:W-:Y:S01]  /*27e0*/  MUFU.TANH R72, R4 ;  /* 0x0000000400487308 */ /* 0x000fe20000002400 */
[----:B-1----:R-:W-:Y:S02]  /*27f0*/  FMUL.FTZ R6, R23, c[0x0][0x320] ;  /* 0x0000c80017067a20 */ /* 0x002fe40000410000 */
[----:B------:R-:W-:Y:S05]  /*2800*/  HMMA.16816.F32 R20, R220, R42, R16 ;  /* 0x0000002adc14723c */ /* 0x000fea0000001810 */
[----:B------:R1:W-:Y:S03]  /*2810*/  MUFU.TANH R86, R6 ;  /* 0x0000000600567308 */ /* 0x0003e60000002400 */
[C---:B------:R-:W-:Y:S08]  /*2820*/  HMMA.16816.F32 R16, R216.reuse, R46, R88 ;  /* 0x0000002ed810723c */ /* 0x040ff00000001858 */
[----:B--2---:R-:W-:Y:S01]  /*2830*/  HMMA.16816.F32 R44, R216, R36, R76 ;  /* 0x00000024d82c723c */ /* 0x004fe2000000184c */
[----:B-1----:R-:W-:-:S04]  /*2840*/  FMUL.FTZ R6, R8, c[0x0][0x320] ;  /* 0x0000c80008067a20 */ /* 0x002fc80000410000 */
[----:B------:R1:W2:Y:S03]  /*2850*/  MUFU.TANH R85, R6 ;  /* 0x0000000600557308 */ /* 0x0002a60000002400 */
[----:B----4-:R-:W-:Y:S08]  /*2860*/  HMMA.16816.F32 R20, R224, R54, R20 ;  /* 0x00000036e014723c */ /* 0x010ff00000001814 */
[----:B------:R-:W-:Y:S01]  /*2870*/  HMMA.16816.F32 R40, R216, R48, R60 ;  /* 0x00000030d828723c */ /* 0x000fe2000000183c */
[----:B-1----:R-:W-:-:S07]  /*2880*/  FMUL.FTZ R6, R9, c[0x0][0x320] ;  /* 0x0000c80009067a20 */ /* 0x002fce0000410000 */
[----:B------:R-:W-:Y:S01]  /*2890*/  HMMA.16816.F32 R16, R220, R34, R16 ;  /* 0x00000022dc10723c */ /* 0x000fe20000001810 */
[----:B------:R1:W4:Y:S07]  /*28a0*/  MUFU.TANH R84, R6 ;  /* 0x0000000600547308 */ /* 0x00032e0000002400 */
[----:B------:R-:W-:Y:S02]  /*28b0*/  FMUL.FTZ R20, R20, c[0x0][0x320] ;  /* 0x0000c80014147a20 */ /* 0x000fe40000410000 */
[----:B------:R-:W-:-:S02]  /*28c0*/  FMUL.FTZ R21, R21, c[0x0][0x320] ;  /* 0x0000c80015157a20 */ /* 0x000fc40000410000 */
[----:B------:R-:W-:Y:S01]  /*28d0*/  FMUL.FTZ R22, R22, c[0x0][0x320] ;  /* 0x0000c80016167a20 */ /* 0x000fe20000410000 */
[----:B------:R-:W-:Y:S01]  /*28e0*/  MUFU.TANH R145, R20 ;  /* 0x0000001400917308 */ /* 0x000fe20000002400 */
[----:B------:R-:W-:Y:S02]  /*28f0*/  FMUL.FTZ R23, R23, c[0x0][0x320] ;  /* 0x0000c80017177a20 */ /* 0x000fe40000410000 */
[----:B-1----:R-:W-:-:S05]  /*2900*/  FMUL.FTZ R6, R10, c[0x0][0x320] ;  /* 0x0000c8000a067a20 */ /* 0x002fca0000410000 */
[----:B------:R-:W-:Y:S08]  /*2910*/  MUFU.TANH R101, R21 ;  /* 0x0000001500657308 */ /* 0x000ff00000002400 */
[----:B------:R1:W1:Y:S08]  /*2920*/  MUFU.TANH R81, R6 ;  /* 0x0000000600517308 */ /* 0x0002700000002400 */
[----:B------:R-:W-:Y:S01]  /*2930*/  MUFU.TANH R49, R23 ;  /* 0x0000001700317308 */ /* 0x000fe20000002400 */
[----:B-1----:R-:W-:-:S02]  /*2940*/  FMUL.FTZ R6, R11, c[0x0][0x320] ;  /* 0x0000c8000b067a20 */ /* 0x002fc40000410000 */
[----:B------:R-:W-:Y:S01]  /*2950*/  HMMA.16816.F32 R8, R224, R52, R12 ;  /* 0x00000034e008723c */ /* 0x000fe2000000180c */
[----:B------:R1:W-:Y:S04]  /*2960*/  LDSM.16.M88.4 R52, [R5+0x1a900] ;  /* 0x01a900000534783b */ /* 0x0003e80000000200 */
[----:B------:R-:W1:Y:S03]  /*2970*/  MUFU.TANH R80, R6 ;  /* 0x0000000600507308 */ /* 0x000e660000002400 */
[----:B------:R-:W-:Y:S08]  /*2980*/  HMMA.16816.F32 R12, R220, R32, R24 ;  /* 0x00000020dc0c723c */ /* 0x000ff00000001818 */
[----:B------:R-:W-:Y:S01]  /*2990*/  HMMA.16816.F32 R24, R216, R38, R68 ;  /* 0x00000026d818723c */ /* 0x000fe20000001844 */
[----:B------:R-:W1:Y:S07]  /*29a0*/  LDSM.16.M88.4 R36, [R3+0x1a100] ;  /* 0x01a100000324783b */ /* 0x000e6e0000000200 */
[----:B------:R-:W-:Y:S01]  /*29b0*/  FMUL.FTZ R9, R9, c[0x0][0x320] ;  /* 0x0000c80009097a20 */ /* 0x000fe20000410000 */
[----:B------:R-:W-:Y:S01]  /*29c0*/  HMMA.16816.F32 R32, R224, R58, R16 ;  /* 0x0000003ae020723c */ /* 0x000fe20000001810 */
[----:B------:R-:W-:-:S02]  /*29d0*/  FMUL.FTZ R10, R10, c[0x0][0x320] ;  /* 0x0000c8000a0a7a20 */ /* 0x000fc40000410000 */
[----:B------:R-:W-:Y:S01]  /*29e0*/  FMUL.FTZ R11, R11, c[0x0][0x320] ;  /* 0x0000c8000b0b7a20 */ /* 0x000fe20000410000 */
[----:B------:R-:W-:Y:S01]  /*29f0*/  MUFU.TANH R102, R9 ;  /* 0x0000000900667308 */ /* 0x000fe20000002400 */
[----:B------:R-:W-:-:S07]  /*2a00*/  FMUL.FTZ R4, R8, c[0x0][0x320] ;  /* 0x0000c80008047a20 */ /* 0x000fce0000410000 */
[----:B------:R-:W-:Y:S03]  /*2a10*/  MUFU.TANH R146, R10 ;  /* 0x0000000a00927308 */ /* 0x000fe60000002400 */
[----:B-----5:R-:W-:Y:S05]  /*2a20*/  HMMA.16816.F32 R24, R220, R30, R24 ;  /* 0x0000001edc18723c */ /* 0x020fea0000001818 */
[----:B------:R5:W-:Y:S04]  /*2a30*/  MUFU.TANH R168, R11 ;  /* 0x0000000b00a87308 */ /* 0x000be80000002400 */
[----:B------:R-:W-:-:S02]  /*2a40*/  FMUL.FTZ R32, R32, c[0x0][0x320] ;  /* 0x0000c80020207a20 */ /* 0x000fc40000410000 */
[----:B------:R-:W-:Y:S02]  /*2a50*/  FMUL.FTZ R33, R33, c[0x0][0x320] ;  /* 0x0000c80021217a20 */ /* 0x000fe40000410000 */
[----:B------:R1:W1:Y:S01]  /*2a60*/  MUFU.TANH R144, R4 ;  /* 0x0000000400907308 */ /* 0x0002620000002400 */
[----:B------:R-:W-:Y:S02]  /*2a70*/  FMUL.FTZ R34, R34, c[0x0][0x320] ;  /* 0x0000c80022227a20 */ /* 0x000fe40000410000 */
[----:B------:R-:W-:Y:S01]  /*2a80*/  FMUL.FTZ R35, R35, c[0x0][0x320] ;  /* 0x0000c80023237a20 */ /* 0x000fe20000410000 */
[----:B-----5:R-:W-:Y:S01]  /*2a90*/  HMMA.16816.F32 R8, R220, R28, R44 ;  /* 0x0000001cdc08723c */ /* 0x020fe2000000182c */
[----:B------:R5:W2:Y:S03]  /*2aa0*/  LDSM.16.M88.4 R44, [R3+0x1a900] ;  /* 0x01a90000032c783b */ /* 0x000aa60000000200 */
[----:B------:R-:W-:Y:S01]  /*2ab0*/  MUFU.TANH R32, R32 ;  /* 0x0000002000207308 */ /* 0x000fe20000002400 */
[----:B------:R-:W-:-:S04]  /*2ac0*/  DEPBAR.LE SB0, 0x2 ;  /* 0x000080800000791a */ /* 0x000fc80000000000 */
[----:B-1----:R-:W-:Y:S03]  /*2ad0*/  HMMA.16816.F32 R4, R224, R56, R12 ;  /* 0x00000038e004723c */ /* 0x002fe6000000180c */
[----:B------:R-:W-:Y:S05]  /*2ae0*/  MUFU.TANH R33, R33 ;  /* 0x0000002100217308 */ /* 0x000fea0000002400 */
[----:B------:R-:W-:Y:S03]  /*2af0*/  HMMA.16816.F32 R12, R216, R50, R64 ;  /* 0x00000032d80c723c */ /* 0x000fe60000001840 */
[----:B------:R1:W1:Y:S01]  /*2b00*/  MUFU.TANH R50, R22 ;  /* 0x0000001600327308 */ /* 0x0002620000002400 */
[----:B-----5:R-:W-:-:S04]  /*2b10*/  SHF.R.S32.HI R3, RZ, 0x1f, R124 ;  /* 0x0000001fff037819 */ /* 0x020fc8000001147c */
[----:B------:R-:W-:Y:S03]  /*2b20*/  HMMA.16816.F32 R16, R224, R36, R8 ;  /* 0x00000024e010723c */ /* 0x000fe60000001808 */
[----:B------:R-:W-:Y:S01]  /*2b30*/  MUFU.TANH R34, R34 ;  /* 0x0000002200227308 */ /* 0x000fe20000002400 */
[----:B------:R-:W-:-:S04]  /*2b40*/  LEA.HI R125, R3, R124, RZ, 0x2 ;  /* 0x0000007c037d7211 */ /* 0x000fc800078f10ff */
[----:B------:R-:W-:Y:S01]  /*2b50*/  FMUL.FTZ R4, R4, c[0x0][0x320] ;  /* 0x0000c80004047a20 */ /* 0x000fe20000410000 */
[----:B------:R-:W-:Y:S01]  /*2b60*/  LOP3.LUT R3, R125, 0x7ffffffc, RZ, 0xc0, !PT ;  /* 0x7ffffffc7d037812 */ /* 0x000fe200078ec0ff */
[----:B-1----:R-:W-:Y:S01]  /*2b70*/  HMMA.16816.F32 R20, R220, R52, R40 ;  /* 0x00000034dc14723c */ /* 0x002fe20000001828 */
[----:B------:R-:W-:Y:S01]  /*2b80*/  FMUL.FTZ R6, R6, c[0x0][0x320] ;  /* 0x0000c80006067a20 */ /* 0x000fe20000410000 */
[----:B------:R1:W5:Y:S01]  /*2b90*/  MUFU.TANH R48, R4 ;  /* 0x0000000400307308 */ /* 0x0003620000002400 */
[----:B------:R-:W-:Y:S01]  /*2ba0*/  FMUL.FTZ R7, R7, c[0x0][0x320] ;  /* 0x0000c80007077a20 */ /* 0x000fe20000410000 */
[----:B------:R-:W-:Y:S01]  /*2bb0*/  STL [R1+0x48], R125 ;  /* 0x0000487d01007387 */ /* 0x000fe20000100800 */
[----:B------:R-:W-:-:S03]  /*2bc0*/  FMUL.FTZ R5, R5, c[0x0][0x320] ;  /* 0x0000c80005057a20 */ /* 0x000fc60000410000 */
[----:B------:R-:W-:Y:S02]  /*2bd0*/  HMMA.16816.F32 R28, R220, R54, R12 ;  /* 0x00000036dc1c723c */ /* 0x000fe4000000180c */
[----:B------:R3:W-:Y:S04]  /*2be0*/  MUFU.TANH R40, R6 ;  /* 0x0000000600287308 */ /* 0x0007e80000002400 */
[----:B------:R-:W-:Y:S02]  /*2bf0*/  FMUL.FTZ R16, R16, c[0x0][0x320] ;  /* 0x0000c80010107a20 */ /* 0x000fe40000410000 */
[----:B------:R-:W-:Y:S01]  /*2c00*/  HMMA.16816.F32 R12, R224, R38, R24 ;  /* 0x00000026e00c723c */ /* 0x000fe20000001818 */
[----:B------:R-:W-:Y:S01]  /*2c10*/  FMUL.FTZ R17, R17, c[0x0][0x320] ;  /* 0x0000c80011117a20 */ /* 0x000fe20000410000 */
[----:B------:R3:W-:Y:S01]  /*2c20*/  MUFU.TANH R36, R7 ;  /* 0x0000000700247308 */ /* 0x0007e20000002400 */
[----:B-1----:R-:W-:-:S02]  /*2c30*/  IMAD.IADD R4, R124, 0x1, -R3 ;  /* 0x000000017c047824 */ /* 0x002fc400078e0a03 */
[----:B------:R-:W-:Y:S02]  /*2c40*/  IMAD.U32 R3, RZ, RZ, UR5 ;  /* 0x00000005ff037e24 */ /* 0x000fe4000f8e00ff */
[----:B------:R-:W-:Y:S01]  /*2c50*/  FMUL.FTZ R18, R18, c[0x0][0x320] ;  /* 0x0000c80012127a20 */ /* 0x000fe20000410000 */
[----:B--2---:R-:W-:Y:S01]  /*2c60*/  HMMA.16816.F32 R8, R224, R44, R20 ;  /* 0x0000002ce008723c */ /* 0x004fe20000001814 */
[----:B------:R-:W-:Y:S01]  /*2c70*/  IMAD R3, R4, -0x2, R3 ;  /* 0xfffffffe04037824 */ /* 0x000fe200078e0203 */
[----:B------:R1:W2:Y:S01]  /*2c80*/  MUFU.TANH R41, R5 ;  /* 0x0000000500297308 */ /* 0x0002a20000002400 */
[----:B------:R-:W-:-:S03]  /*2c90*/  FMUL.FTZ R19, R19, c[0x0][0x320] ;  /* 0x0000c80013137a20 */ /* 0x000fc60000410000 */
[C---:B------:R-:W-:Y:S02]  /*2ca0*/  ISETP.GT.AND P6, PT, R3.reuse, RZ, PT ;  /* 0x000000ff0300720c */ /* 0x040fe40003fc4270 */
[C---:B------:R-:W-:Y:S01]  /*2cb0*/  ISETP.GT.AND P5, PT, R3.reuse, 0x1, PT ;  /* 0x000000010300780c */ /* 0x040fe20003fa4270 */
[----:B------:R-:W-:Y:S01]  /*2cc0*/  HMMA.16816.F32 R28, R224, R46, R28 ;  /* 0x0000002ee01c723c */ /* 0x000fe2000000181c */
[----:B------:R-:W-:Y:S01]  /*2cd0*/  ISETP.GT.AND P1, PT, R3, 0x8, PT ;  /* 0x000000080300780c */ /* 0x000fe20003f24270 */
[----:B------:R-:W2:Y:S01]  /*2ce0*/  MUFU.TANH R16, R16 ;  /* 0x0000001000107308 */ /* 0x000ea20000002400 */
[----:B---3--:R-:W-:Y:S02]  /*2cf0*/  FSEL R6, R105, -INF , P6 ;  /* 0xff80000069067808 */ /* 0x008fe40003000000 */
[----:B------:R-:W-:Y:S02]  /*2d00*/  FSEL R7, R104, -INF , P5 ;  /* 0xff80000068077808 */ /* 0x000fe40002800000 */
[----:B------:R-:W-:-:S02]  /*2d10*/  FMUL.FTZ R20, R15, c[0x0][0x320] ;  /* 0x0000c8000f147a20 */ /* 0x000fc40000410000 */
[----:B------:R-:W-:Y:S01]  /*2d20*/  FMNMX.FTZ R4, R6, R7, !PT ;  /* 0x0000000706047209 */ /* 0x000fe20007810000 */
[----:B-1----:R-:W-:Y:S01]  /*2d30*/  FMUL.FTZ R5, R14, c[0x0][0x320] ;  /* 0x0000c8000e057a20 */ /* 0x002fe20000410000 */
[----:B------:R-:W-:Y:S01]  /*2d40*/  FSEL R14, R87, -INF , P1 ;  /* 0xff800000570e7808 */ /* 0x000fe20000800000 */
[----:B------:R-:W-:Y:S01]  /*2d50*/  FMUL.FTZ R13, R13, c[0x0][0x320] ;  /* 0x0000c8000d0d7a20 */ /* 0x000fe20000410000 */
[----:B------:R-:W1:Y:S01]  /*2d60*/  MUFU.TANH R35, R35 ;  /* 0x0000002300237308 */ /* 0x000e620000002400 */
[----:B------:R-:W-:Y:S02]  /*2d70*/  FMUL.FTZ R12, R12, c[0x0][0x320] ;  /* 0x0000c8000c0c7a20 */ /* 0x000fe40000410000 */
[----:B------:R-:W-:Y:S01]  /*2d80*/  FMUL.FTZ R25, R10, c[0x0][0x320] ;  /* 0x0000c8000a197a20 */ /* 0x000fe20000410000 */
[----:B------:R-:W-:Y:S01]  /*2d90*/  FSEL R10, R99, -INF , P6 ;  /* 0xff800000630a7808 */ /* 0x000fe20003000000 */
[----:B------:R-:W-:Y:S01]  /*2da0*/  FMUL.FTZ R22, R8, c[0x0][0x320] ;  /* 0x0000c80008167a20 */ /* 0x000fe20000410000 */
[----:B------:R-:W-:Y:S01]  /*2db0*/  ISETP.GT.AND P6, PT, R3, 0x9, PT ;  /* 0x000000090300780c */ /* 0x000fe20003fc4270 */
[----:B------:R-:W-:Y:S01]  /*2dc0*/  FMUL.FTZ R26, R11, c[0x0][0x320] ;  /* 0x0000c8000b1a7a20 */ /* 0x000fe20000410000 */
[----:B------:R-:W-:Y:S01]  /*2dd0*/  FSEL R8, R97, -INF , P1 ;  /* 0xff80000061087808 */ /* 0x000fe20000800000 */
[----:B------:R-:W-:Y:S01]  /*2de0*/  FMUL.FTZ R23, R9, c[0x0][0x320] ;  /* 0x0000c80009177a20 */ /* 0x000fe20000410000 */
[----:B------:R-:W-:Y:S01]  /*2df0*/  FSEL R11, R98, -INF , P5 ;  /* 0xff800000620b7808 */ /* 0x000fe20002800000 */
[----:B------:R-:W-:Y:S01]  /*2e00*/  MUFU.TANH R24, R13 ;  /* 0x0000000d00187308 */ /* 0x000fe20000002400 */
[----:B------:R-:W-:Y:S01]  /*2e10*/  ISETP.GT.AND P5, PT, R3, 0x10, PT ;  /* 0x000000100300780c */ /* 0x000fe20003fa4270 */
[----:B------:R-:W-:Y:S01]  /*2e20*/  FMUL.FTZ R28, R28, c[0x0][0x320] ;  /* 0x0000c8001c1c7a20 */ /* 0x000fe20000410000 */
[----:B------:R-:W-:Y:S01]  /*2e30*/  FSEL R9, R96, -INF , P6 ;  /* 0xff80000060097808 */ /* 0x000fe20003000000 */
[----:B------:R-:W-:Y:S01]  /*2e40*/  FMUL.FTZ R29, R29, c[0x0][0x320] ;  /* 0x0000c8001d1d7a20 */ /* 0x000fe20000410000 */
[----:B------:R-:W-:Y:S01]  /*2e50*/  FMNMX.FTZ R4, R8, R4, !PT ;  /* 0x0000000408047209 */ /* 0x000fe20007810000 */
[----:B------:R-:W-:Y:S01]  /*2e60*/  FMUL.FTZ R30, R30, c[0x0][0x320] ;  /* 0x0000c8001e1e7a20 */ /* 0x000fe20000410000 */
[----:B------:R-:W-:Y:S01]  /*2e70*/  ISETP.GT.AND P1, PT, R3, 0x11, PT ;  /* 0x000000110300780c */ /* 0x000fe20003f24270 */
[----:B------:R3:W-:Y:S01]  /*2e80*/  MUFU.TANH R13, R5 ;  /* 0x00000005000d7308 */ /* 0x0007e20000002400 */
[----:B------:R-:W-:-:S02]  /*2e90*/  FSEL R44, R85, -INF , P5 ;  /* 0xff800000552c7808 */ /* 0x000fc40002800000 */
[----:B------:R-:W-:Y:S02]  /*2ea0*/  FMNMX.FTZ R4, R9, R4, !PT ;  /* 0x0000000409047209 */ /* 0x000fe40007810000 */
[----:B------:R-:W-:Y:S02]  /*2eb0*/  FSEL R15, R86, -INF , P6 ;  /* 0xff800000560f7808 */ /* 0x000fe40003000000 */
[----:B------:R-:W-:Y:S01]  /*2ec0*/  ISETP.GT.AND P6, PT, R3, 0x18, PT ;  /* 0x000000180300780c */ /* 0x000fe20003fc4270 */
[----:B------:R-:W1:Y:S01]  /*2ed0*/  MUFU.TANH R17, R17 ;  /* 0x0000001100117308 */ /* 0x000e620000002400 */
[----:B----4-:R-:W-:Y:S02]  /*2ee0*/  FSEL R45, R84, -INF , P1 ;  /* 0xff800000542d7808 */ /* 0x010fe40000800000 */
[----:B------:R-:W-:Y:S02]  /*2ef0*/  FMNMX.FTZ R4, R44, R4, !PT ;  /* 0x000000042c047209 */ /* 0x000fe40007810000 */
[----:B------:R-:W-:-:S02]  /*2f00*/  FSEL R64, R81, -INF , P5 ;  /* 0xff80000051407808 */ /* 0x000fc40002800000 */
[----:B------:R-:W-:Y:S01]  /*2f10*/  ISETP.GT.AND P5, PT, R3, 0x19, PT ;  /* 0x000000190300780c */ /* 0x000fe20003fa4270 */
[----:B------:R-:W4:Y:S01]  /*2f20*/  MUFU.TANH R18, R18 ;  /* 0x0000001200127308 */ /* 0x000f220000002400 */
[----:B------:R-:W-:Y:S02]  /*2f30*/  FSEL R46, R75, -INF , P6 ;  /* 0xff8000004b2e7808 */ /* 0x000fe40003000000 */
[----:B------:R-:W-:Y:S02]  /*2f40*/  FMNMX.FTZ R4, R45, R4, !PT ;  /* 0x000000042d047209 */ /* 0x000fe40007810000 */
[----:B------:R-:W-:Y:S02]  /*2f50*/  FSEL R66, R80, -INF , P1 ;  /* 0xff80000050427808 */ /* 0x000fe40000800000 */
[----:B------:R-:W-:Y:S01]  /*2f60*/  ISETP.GT.AND P1, PT, R3, 0x20, PT ;  /* 0x000000200300780c */ /* 0x000fe20003f24270 */
[----:B------:R-:W1:Y:S01]  /*2f70*/  MUFU.TANH R21, R12 ;  /* 0x0000000c00157308 */ /* 0x000e620000002400 */
[----:B------:R-:W-:-:S02]  /*2f80*/  FSEL R47, R74, -INF , P5 ;  /* 0xff8000004a2f7808 */ /* 0x000fc40002800000 */
[----:B------:R-:W-:Y:S02]  /*2f90*/  FMNMX.FTZ R4, R46, R4, !PT ;  /* 0x000000042e047209 */ /* 0x000fe40007810000 */
[----:B------:R-:W-:Y:S02]  /*2fa0*/  FSEL R65, R73, -INF , P6 ;  /* 0xff80000049417808 */ /* 0x000fe40003000000 */
[----:B------:R-:W-:Y:S01]  /*2fb0*/  ISETP.GT.AND P6, PT, R3, 0x21, PT ;  /* 0x000000210300780c */ /* 0x000fe20003fc4270 */
[----:B------:R-:W1:Y:S01]  /*2fc0*/  MUFU.TANH R19, R19 ;  /* 0x0000001300137308 */ /* 0x000e620000002400 */
[----:B------:R-:W-:Y:S02]  /*2fd0*/  FSEL R144, R144, -INF , P1 ;  /* 0xff80000090907808 */ /* 0x000fe40000800000 */
[----:B------:R-:W-:Y:S02]  /*2fe0*/  FMNMX.FTZ R4, R47, R4, !PT ;  /* 0x000000042f047209 */ /* 0x000fe40007810000 */
[----:B---3--:R-:W-:-:S02]  /*2ff0*/  FMNMX.FTZ R5, R10, R11, !PT ;  /* 0x0000000b0a057209 */ /* 0x008fc40007810000 */
[----:B------:R-:W-:Y:S01]  /*3000*/  FSEL R67, R72, -INF , P5 ;  /* 0xff80000048437808 */ /* 0x000fe20002800000 */
[----:B------:R-:W3:Y:S01]  /*3010*/  MUFU.TANH R20, R20 ;  /* 0x0000001400147308 */ /* 0x000ee20000002400 */
[----:B------:R-:W-:Y:S02]  /*3020*/  ISETP.GT.AND P5, PT, R3, 0x28, PT ;  /* 0x000000280300780c */ /* 0x000fe40003fa4270 */
[----:B------:R-:W-:Y:S02]  /*3030*/  FSEL R102, R102, -INF , P6 ;  /* 0xff80000066667808 */ /* 0x000fe40003000000 */
[----:B------:R-:W-:Y:S02]  /*3040*/  FMNMX.FTZ R4, R144, R4, !PT ;  /* 0x0000000490047209 */ /* 0x000fe40007810000 */
[----:B------:R-:W-:Y:S01]  /*3050*/  FMNMX.FTZ R5, R14, R5, !PT ;  /* 0x000000050e057209 */ /* 0x000fe20007810000 */
[----:B------:R-:W-:Y:S01]  /*3060*/  MUFU.TANH R22, R22 ;  /* 0x0000001600167308 */ /* 0x000fe20000002400 */
[----:B------:R-:W-:-:S02]  /*3070*/  FSEL R146, R146, -INF , P1 ;  /* 0xff80000092927808 */ /* 0x000fc40000800000 */
[----:B------:R-:W-:Y:S02]  /*3080*/  ISETP.GT.AND P1, PT, R3, 0x29, PT ;  /* 0x000000290300780c */ /* 0x000fe40003f24270 */
[----:B------:R-:W-:Y:S02]  /*3090*/  FSEL R145, R145, -INF , P5 ;  /* 0xff80000091917808 */ /* 0x000fe40002800000 */
[----:B------:R-:W-:Y:S01]  /*30a0*/  FMNMX.FTZ R4, R102, R4, !PT ;  /* 0x0000000466047209 */ /* 0x000fe20007810000 */
[----:B------:R-:W1:Y:S01]  /*30b0*/  MUFU.TANH R12, R25 ;  /* 0x00000019000c7308 */ /* 0x000e620000002400 */
[----:B------:R-:W-:Y:S02]  /*30c0*/  FMNMX.FTZ R5, R15, R5, !PT ;  /* 0x000000050f057209 */ /* 0x000fe40007810000 */
[----:B------:R-:W-:Y:S02]  /*30d0*/  FSEL R168, R168, -INF , P6 ;  /* 0xff800000a8a87808 */ /* 0x000fe40003000000 */
[----:B------:R-:W-:-:S02]  /*30e0*/  ISETP.GT.AND P6, PT, R3, 0x30, PT ;  /* 0x000000300300780c */ /* 0x000fc40003fc4270 */
[----:B------:R-:W-:Y:S01]  /*30f0*/  FSEL R101, R101, -INF , P1 ;  /* 0xff80000065657808 */ /* 0x000fe20000800000 */
[----:B------:R-:W-:Y:S01]  /*3100*/  MUFU.TANH R28, R28 ;  /* 0x0000001c001c7308 */ /* 0x000fe20000002400 */
[----:B------:R-:W-:Y:S02]  /*3110*/  FMNMX.FTZ R4, R145, R4, !PT ;  /* 0x0000000491047209 */ /* 0x000fe40007810000 */
[----:B------:R-:W-:Y:S02]  /*3120*/  FMNMX.FTZ R5, R64, R5, !PT ;  /* 0x0000000540057209 */ /* 0x000fe40007810000 */
[----:B------:R-:W-:Y:S01]  /*3130*/  FSEL R147, R50, -INF , P5 ;  /* 0xff80000032937808 */ /* 0x000fe20002800000 */
[----:B------:R-:W-:Y:S01]  /*3140*/  BAR.SYNC.DEFER_BLOCKING 0x0 ;  /* 0x0000000000007b1d */ /* 0x000fe20000010000 */
[----:B------:R-:W-:Y:S02]  /*3150*/  ISETP.GT.AND P5, PT, R3, 0x31, PT ;  /* 0x000000310300780c */ /* 0x000fe40003fa4270 */
[----:B-----5:R-:W-:-:S02]  /*3160*/  FSEL R191, R48, -INF , P6 ;  /* 0xff80000030bf7808 */ /* 0x020fc40003000000 */
[----:B------:R-:W-:Y:S01]  /*3170*/  FMNMX.FTZ R4, R101, R4, !PT ;  /* 0x0000000465047209 */ /* 0x000fe20007810000 */
[----:B------:R-:W-:Y:S01]  /*3180*/  MUFU.TANH R30, R30 ;  /* 0x0000001e001e7308 */ /* 0x000fe20000002400 */
[----:B------:R-:W-:Y:S02]  /*3190*/  FMNMX.FTZ R5, R66, R5, !PT ;  /* 0x0000000542057209 */ /* 0x000fe40007810000 */
[----:B------:R-:W-:Y:S02]  /*31a0*/  FSEL R169, R49, -INF , P1 ;  /* 0xff80000031a97808 */ /* 0x000fe40000800000 */
[----:B------:R-:W-:Y:S02]  /*31b0*/  ISETP.GT.AND P1, PT, R3, 0x38, PT ;  /* 0x000000380300780c */ /* 0x000fe40003f24270 */
[----:B--2---:R-:W-:Y:S02]  /*31c0*/  FSEL R188, R41, -INF , P5 ;  /* 0xff80000029bc7808 */ /* 0x004fe40002800000 */
[----:B------:R-:W-:-:S02]  /*31d0*/  FMNMX.FTZ R4, R191, R4, !PT ;  /* 0x00000004bf047209 */ /* 0x000fc40007810000 */
[----:B------:R-:W-:Y:S02]  /*31e0*/  FMNMX.FTZ R5, R65, R5, !PT ;  /* 0x0000000541057209 */ /* 0x000fe40007810000 */
[----:B------:R-:W-:Y:S02]  /*31f0*/  FSEL R229, R40, -INF , P6 ;  /* 0xff80000028e57808 */ /* 0x000fe40003000000 */
[----:B------:R-:W-:Y:S02]  /*3200*/  ISETP.GT.AND P6, PT, R3, 0x39, PT ;  /* 0x000000390300780c */ /* 0x000fe40003fc4270 */
[----:B------:R-:W-:Y:S01]  /*3210*/  FSEL R190, R32, -INF , P1 ;  /* 0xff80000020be7808 */ /* 0x000fe20000800000 */
[----:B------:R-:W-:Y:S01]  /*3220*/  LDSM.16.MT88.4 R40, [R233+0x3100] ;  /* 0x00310000e928783b */ /* 0x000fe20000004200 */
        /* <DEDUP_REMOVED lines=11> */
[----:B------:R-:W-:Y:S01]  /*32e0*/  FMNMX.FTZ R100, R189, R4, !PT ;  /* 0x00000004bd647209 */ /* 0x000fe20007810000 */
[----:B------:R2:W5:Y:S01]  /*32f0*/  MUFU.TANH R16, R23 ;  /* 0x0000001700107308 */ /* 0x0005620000002400 */
[----:B------:R-:W-:Y:S02]  /*3300*/  FMNMX.FTZ R5, R168, R5, !PT ;  /* 0x00000005a8057209 */ /* 0x000fe40007810000 */
[----:B-1----:R-:W-:Y:S02]  /*3310*/  FSEL R230, R35, -INF , P6 ;  /* 0xff80000023e67808 */ /* 0x002fe40003000000 */
[----:B------:R-:W-:Y:S01]  /*3320*/  ISETP.GT.AND P6, PT, R3, 0x48, PT ;  /* 0x000000480300780c */ /* 0x000fe20003fc4270 */
[----:B------:R-:W-:Y:S01]  /*3330*/  LDSM.16.MT88.4 R32, [R103+0x3100] ;  /* 0x003100006720783b */ /* 0x000fe20000004200 */
[----:B------:R-:W-:-:S02]  /*3340*/  FSEL R244, R17, -INF , P1 ;  /* 0xff80000011f47808 */ /* 0x000fc40000800000 */
[----:B------:R-:W-:Y:S02]  /*3350*/  FMNMX.FTZ R100, R246, R100, !PT ;  /* 0x00000064f6647209 */ /* 0x000fe40007810000 */
[----:B------:R-:W-:Y:S02]  /*3360*/  FMNMX.FTZ R4, R147, R5, !PT ;  /* 0x0000000593047209 */ /* 0x000fe40007810000 */
[----:B----4-:R-:W-:Y:S01]  /*3370*/  FSEL R249, R18, -INF , P5 ;  /* 0xff80000012f97808 */ /* 0x010fe20002800000 */
[----:B------:R-:W1:Y:S01]  /*3380*/  MUFU.TANH R5, R29 ;  /* 0x0000001d00057308 */ /* 0x000e620000002400 */
        /* <DEDUP_REMOVED lines=10> */
[----:B---3--:R-:W-:Y:S02]  /*3430*/  FSEL R245, R20, -INF , P5 ;  /* 0xff80000014f57808 */ /* 0x008fe40002800000 */
[----:B------:R-:W-:Y:S02]  /*3440*/  FSEL R161, R12, -INF , P1 ;  /* 0xff8000000ca17808 */ /* 0x000fe40000800000 */
[----:B------:R-:W-:Y:S01]  /*3450*/  FSEL R240, R22, -INF , P1 ;  /* 0xff80000016f07808 */ /* 0x000fe20000800000 */
[----:B------:R3:W4:Y:S01]  /*3460*/  MUFU.TANH R12, R26 ;  /* 0x0000001a000c7308 */ /* 0x0007220000002400 */
[C---:B------:R-:W-:Y:S01]  /*3470*/  ISETP.GT.AND P6, PT, R3.reuse, 0x51, PT ;  /* 0x000000510300780c */ /* 0x040fe20003fc4270 */
[----:B--2---:R-:W-:Y:S01]  /*3480*/  LDSM.16.MT88.4 R20, [R2+0x100] ;  /* 0x000100000214783b */ /* 0x004fe20000004200 */
[----:B------:R-:W-:-:S02]  /*3490*/  ISETP.GT.AND P5, PT, R3, 0x58, PT ;  /* 0x000000580300780c */ /* 0x000fc40003fa4270 */
[----:B------:R-:W-:Y:S02]  /*34a0*/  ISETP.GT.AND P1, PT, R3, 0x59, PT ;  /* 0x000000590300780c */ /* 0x000fe40003f24270 */
[----:B------:R-:W-:Y:S02]  /*34b0*/  FMNMX.FTZ R100, R241, R100, !PT ;  /* 0x00000064f1647209 */ /* 0x000fe40007810000 */
[----:B------:R-:W-:Y:S02]  /*34c0*/  FMNMX.FTZ R3, R228, R4, !PT ;  /* 0x00000004e4037209 */ /* 0x000fe40007810000 */
[----:B-----5:R-:W-:Y:S02]  /*34d0*/  FSEL R162, R16, -INF , P6 ;  /* 0xff80000010a27808 */ /* 0x020fe40003000000 */
[----:B------:R-:W-:Y:S01]  /*34e0*/  FMNMX.FTZ R100, R240, R100, !PT ;  /* 0x00000064f0647209 */ /* 0x000fe20007810000 */
[----:B------:R-:W-:Y:S01]  /*34f0*/  LDSM.16.MT88.4 R16, [R2+0x3100] ;  /* 0x003100000210783b */ /* 0x000fe20000004200 */
[----:B------:R-:W-:-:S02]  /*3500*/  FMNMX.FTZ R3, R231, R3, !PT ;  /* 0x00000003e7037209 */ /* 0x000fc40007810000 */
[----:B------:R-:W-:Y:S01]  /*3510*/  FSEL R178, R28, -INF , P5 ;  /* 0xff8000001cb27808 */ /* 0x000fe20002800000 */
[----:B---3--:R-:W-:Y:S01]  /*3520*/  LDSM.16.MT88.4 R24, [R0+0x100] ;  /* 0x000100000018783b */ /* 0x008fe20000004200 */
[----:B------:R-:W-:Y:S02]  /*3530*/  FMNMX.FTZ R100, R162, R100, !PT ;  /* 0x00000064a2647209 */ /* 0x000fe40007810000 */
[----:B------:R-:W-:Y:S02]  /*3540*/  FMNMX.FTZ R3, R230, R3, !PT ;  /* 0x00000003e6037209 */ /* 0x000fe40007810000 */
[----:B-1----:R-:W-:Y:S01]  /*3550*/  FSEL R236, R5, -INF , P1 ;  /* 0xff80000005ec7808 */ /* 0x002fe20000800000 */
[----:B------:R-:W-:Y:S01]  /*3560*/  FMUL.FTZ R5, R31, c[0x0][0x320] ;  /* 0x0000c8001f057a20 */ /* 0x000fe20000410000 */
[----:B------:R-:W-:Y:S02]  /*3570*/  FMNMX.FTZ R100, R178, R100, !PT ;  /* 0x00000064b2647209 */ /* 0x000fe40007810000 */
[----:B------:R-:W-:-:S02]  /*3580*/  FMNMX.FTZ R3, R249, R3, !PT ;  /* 0x00000003f9037209 */ /* 0x000fc40007810000 */
[----:B------:R-:W-:Y:S01]  /*3590*/  FMNMX.FTZ R100, R236, R100, !PT ;  /* 0x00000064ec647209 */ /* 0x000fe20007810000 */
[----:B------:R-:W1:Y:S01]  /*35a0*/  MUFU.TANH R5, R5 ;  /* 0x0000000500057308 */ /* 0x000e620000002400 */
[----:B------:R-:W-:Y:S02]  /*35b0*/  FMNMX.FTZ R3, R248, R3, !PT ;  /* 0x00000003f8037209 */ /* 0x000fe40007810000 */
[----:B----4-:R-:W-:Y:S01]  /*35c0*/  FSEL R179, R12, -INF , P6 ;  /* 0xff8000000cb37808 */ /* 0x010fe20003000000 */
[----:B------:R-:W2:Y:S01]  /*35d0*/  SHFL.BFLY PT, R4, R100, 0x2, 0x1f ;  /* 0x0c401f0064047f89 */ /* 0x000ea200000e0000 */
[----:B------:R-:W-:Y:S02]  /*35e0*/  FMNMX.FTZ R3, R247, R3, !PT ;  /* 0x00000003f7037209 */ /* 0x000fe40007810000 */
[----:B------:R-:W-:Y:S02]  /*35f0*/  FSEL R170, R30, -INF , P5 ;  /* 0xff8000001eaa7808 */ /* 0x000fe40002800000 */
[----:B------:R-:W-:Y:S01]  /*3600*/  FMNMX.FTZ R3, R245, R3, !PT ;  /* 0x00000003f5037209 */ /* 0x000fe20007810000 */
[----:B------:R-:W-:Y:S03]  /*3610*/  LDSM.16.MT88.4 R28, [R233+0x100] ;  /* 0x00010000e91c783b */ /* 0x000fe60000004200 */
[----:B------:R-:W-:-:S02]  /*3620*/  FMNMX.FTZ R3, R161, R3, !PT ;  /* 0x00000003a1037209 */ /* 0x000fc40007810000 */
[----:B-1----:R-:W-:Y:S02]  /*3630*/  FSEL R252, R5, -INF , P1 ;  /* 0xff80000005fc7808 */ /* 0x002fe40000800000 */
[----:B------:R-:W-:-:S04]  /*3640*/  FMNMX.FTZ R3, R179, R3, !PT ;  /* 0x00000003b3037209 */ /* 0x000fc80007810000 */
[----:B------:R-:W-:-:S04]  /*3650*/  FMNMX.FTZ R3, R170, R3, !PT ;  /* 0x00000003aa037209 */ /* 0x000fc80007810000 */
[----:B------:R-:W-:Y:S02]  /*3660*/  FMNMX.FTZ R3, R252, R3, !PT ;  /* 0x00000003fc037209 */ /* 0x000fe40007810000 */
[----:B--2---:R-:W-:-:S03]  /*3670*/  FMNMX.FTZ R100, R100, R4, !PT ;  /* 0x0000000464647209 */ /* 0x004fc60007810000 */
        /* <DEDUP_REMOVED lines=16> */
[----:B------:R1:W-:Y:S02]  /*3780*/  MUFU.EX2 R171, R4 ;  /* 0x0000000400ab7308 */ /* 0x0003e40000000800 */
[----:B-1----:R-:W-:-:S06]  /*3790*/  FFMA.FTZ R4, R8, c[0x0][0x2d0], -R13 ;  /* 0x0000b40008047a23 */ /* 0x002fcc000001080d */
[----:B------:R1:W-:Y:S02]  /*37a0*/  MUFU.EX2 R176, R4 ;  /* 0x0000000400b07308 */ /* 0x0003e40000000800 */
[----:B-1----:R-:W-:-:S06]  /*37b0*/  FFMA.FTZ R4, R9, c[0x0][0x2d0], -R13 ;  /* 0x0000b40009047a23 */ /* 0x002fcc000001080d */
[----:B------:R1:W2:Y:S02]  /*37c0*/  MUFU.EX2 R239, R4 ;  /* 0x0000000400ef7308 */ /* 0x0002a40000000800 */
[----:B-1----:R-:W-:Y:S01]  /*37d0*/  FFMA.FTZ R4, R10, c[0x0][0x2d0], -R12 ;  /* 0x0000b4000a047a23 */ /* 0x002fe2000001080c */
[----:B--2---:R-:W-:-:S05]  /*37e0*/  F2FP.PACK_AB R6, R239, R176 ;  /* 0x000000b0ef06723e */ /* 0x004fca00000000ff */
[----:B------:R1:W-:Y:S02]  /*37f0*/  MUFU.EX2 R163, R4 ;  /* 0x0000000400a37308 */ /* 0x0003e40000000800 */
[--C-:B-1----:R-:W-:Y:S02]  /*3800*/  FFMA.FTZ R4, R11, c[0x0][0x2d0], -R12.reuse ;  /* 0x0000b4000b047a23 */ /* 0x102fe4000001080c */
[----:B------:R-:W1:Y:S04]  /*3810*/  LDSM.16.MT88.4 R8, [R2+0x6100] ;  /* 0x006100000208783b */ /* 0x000e680000004200 */
[----:B------:R2:W3:Y:S02]  /*3820*/  MUFU.EX2 R177, R4 ;  /* 0x0000000400b17308 */ /* 0x0004e40000000800 */
[----:B--2---:R-:W-:Y:S01]  /*3830*/  FFMA.FTZ R4, R14, c[0x0][0x2d0], -R12 ;  /* 0x0000b4000e047a23 */ /* 0x004fe2000001080c */
[----:B---3--:R-:W-:-:S05]  /*3840*/  F2FP.PACK_AB R5, R177, R163 ;  /* 0x000000a3b105723e */ /* 0x008fca00000000ff */
[----:B------:R2:W-:Y:S02]  /*3850*/  MUFU.EX2 R172, R4 ;  /* 0x0000000400ac7308 */ /* 0x0005e40000000800 */
[----:B--2---:R-:W-:-:S06]  /*3860*/  FFMA.FTZ R4, R15, c[0x0][0x2d0], -R12 ;  /* 0x0000b4000f047a23 */ /* 0x004fcc000001080c */
[----:B------:R2:W3:Y:S02]  /*3870*/  MUFU.EX2 R14, R4 ;  /* 0x00000004000e7308 */ /* 0x0004e40000000800 */
[----:B--2---:R-:W-:Y:S02]  /*3880*/  F2FP.PACK_AB R4, R171, R238 ;  /* 0x000000eeab04723e */ /* 0x004fe400000000ff */
[----:B---3--:R-:W-:-:S07]  /*3890*/  F2FP.PACK_AB R7, R14, R172 ;  /* 0x000000ac0e07723e */ /* 0x008fce00000000ff */
[C---:B------:R-:W-:Y:S08]  /*38a0*/  HMMA.16816.F32 R92, R4.reuse, R16, RZ ;  /* 0x00000010045c723c */ /* 0x040ff000000018ff */
[C---:B------:R-:W-:Y:S01]  /*38b0*/  HMMA.16816.F32 R76, R4.reuse, R18, RZ ;  /* 0x00000012044c723c */ /* 0x040fe200000018ff */
[----:B------:R-:W2:Y:S07]  /*38c0*/  LDSM.16.MT88.4 R16, [R0+0x3100] ;  /* 0x003100000010783b */ /* 0x000eae0000004200 */
[C---:B-1----:R-:W-:Y:S07]  /*38d0*/  HMMA.16816.F32 R56, R4.reuse, R8, RZ ;  /* 0x000000080438723c */ /* 0x042fee00000018ff */
[--C-:B------:R-:W-:Y:S01]  /*38e0*/  FFMA.FTZ R8, R44, c[0x0][0x2d0], -R13.reuse ;  /* 0x0000b4002c087a23 */ /* 0x100fe2000001080d */
[C---:B------:R-:W-:Y:S03]  /*38f0*/  HMMA.16816.F32 R104, R4.reuse, R28, RZ ;  /* 0x0000001c0468723c */ /* 0x040fe600000018ff */
[----:B------:R1:W-:Y:S05]  /*3900*/  MUFU.EX2 R15, R8 ;  /* 0x00000008000f7308 */ /* 0x0003ea0000000800 */
[C---:B------:R-:W-:Y:S01]  /*3910*/  HMMA.16816.F32 R80, R4.reuse, R30, RZ ;  /* 0x0000001e0450723c */ /* 0x040fe200000018ff */
[----:B------:R-:W3:Y:S07]  /*3920*/  LDSM.16.MT88.4 R28, [R233+0x6100] ;  /* 0x00610000e91c783b */ /* 0x000eee0000004200 */
[----:B------:R-:W-:Y:S01]  /*3930*/  HMMA.16816.F32 R96, R4, R32, RZ ;  /* 0x000000200460723c */ /* 0x000fe200000018ff */
[----:B-1----:R-:W-:-:S04]  /*3940*/  FFMA.FTZ R8, R45, c[0x0][0x2d0], -R13 ;  /* 0x0000b4002d087a23 */ /* 0x002fc8000001080d */
[----:B------:R1:W4:Y:S03]  /*3950*/  MUFU.EX2 R160, R8 ;  /* 0x0000000800a07308 */ /* 0x0003260000000800 */
[C---:B------:R-:W-:Y:S01]  /*3960*/  HMMA.16816.F32 R68, R4.reuse, R34, RZ ;  /* 0x000000220444723c */ /* 0x040fe200000018ff */
[----:B------:R-:W5:Y:S07]  /*3970*/  LDSM.16.MT88.4 R32, [R0+0x6100] ;  /* 0x006100000020783b */ /* 0x000f6e0000004200 */
[----:B------:R-:W-:Y:S01]  /*3980*/  HMMA.16816.F32 R108, R4, R20, RZ ;  /* 0x00000014046c723c */ /* 0x000fe200000018ff */
[----:B-1----:R-:W-:-:S07]  /*3990*/  FFMA.FTZ R8, R46, c[0x0][0x2d0], -R13 ;  /* 0x0000b4002e087a23 */ /* 0x002fce000001080d */
[C---:B------:R-:W-:Y:S01]  /*39a0*/  HMMA.16816.F32 R84, R4.reuse, R22, RZ ;  /* 0x000000160454723c */ /* 0x040fe200000018ff */
[----:B------:R-:W1:Y:S01]  /*39b0*/  LDSM.16.MT88.4 R20, [R103+0x6100] ;  /* 0x006100006714783b */ /* 0x000e620000004200 */
[----:B------:R2:W-:Y:S06]  /*39c0*/  MUFU.EX2 R174, R8 ;  /* 0x0000000800ae7308 */ /* 0x0005ec0000000800 */
[C---:B------:R-:W-:Y:S08]  /*39d0*/  HMMA.16816.F32 R112, R4.reuse, R36, RZ ;  /* 0x000000240470723c */ /* 0x040ff000000018ff */
[----:B------:R-:W-:Y:S01]  /*39e0*/  HMMA.16816.F32 R88, R4, R38, RZ ;  /* 0x000000260458723c */ /* 0x000fe200000018ff */
[----:B--2---:R-:W-:-:S04]  /*39f0*/  FFMA.FTZ R8, R47, c[0x0][0x2d0], -R13 ;  /* 0x0000b4002f087a23 */ /* 0x004fc8000001080d */
[----:B------:R2:W-:Y:S03]  /*3a00*/  MUFU.EX2 R180, R8 ;  /* 0x0000000800b47308 */ /* 0x0005e60000000800 */
[C---:B------:R-:W-:Y:S08]  /*3a10*/  HMMA.16816.F32 R36, R4.reuse, R16, RZ ;  /* 0x000000100424723c */ /* 0x040ff000000018ff */
[----:B------:R-:W-:Y:S01]  /*3a20*/  HMMA.16816.F32 R120, R4, R18, RZ ;  /* 0x000000120478723c */ /* 0x000fe200000018ff */
[----:B------:R-:W1:Y:S01]  /*3a30*/  LDSM.16.MT88.4 R16, [R2+0x3900] ;  /* 0x003900000210783b */ /* 0x000e620000004200 */
[----:B--2---:R-:W-:-:S06]  /*3a40*/  FFMA.FTZ R8, R64, c[0x0][0x2d0], -R12 ;  /* 0x0000b40040087a23 */ /* 0x004fcc000001080c */
[C---:B------:R-:W-:Y:S01]  /*3a50*/  HMMA.16816.F32 R72, R4.reuse, R24, RZ ;  /* 0x000000180448723c */ /* 0x040fe200000018ff */
[----:B------:R2:W-:Y:S07]  /*3a60*/  MUFU.EX2 R251, R8 ;  /* 0x0000000800fb7308 */ /* 0x0005ee0000000800 */
[C---:B------:R-:W-:Y:S01]  /*3a70*/  HMMA.16816.F32 R52, R4.reuse, R26, RZ ;  /* 0x0000001a0434723c */ /* 0x040fe200000018ff */
[----:B------:R-:W1:Y:S07]  /*3a80*/  LDSM.16.MT88.4 R24, [R2+0x900] ;  /* 0x000900000218783b */ /* 0x000e6e0000004200 */
[----:B------:R-:W-:Y:S01]  /*3a90*/  HMMA.16816.F32 R48, R4, R10, RZ ;  /* 0x0000000a0430723c */ /* 0x000fe200000018ff */
[----:B--2---:R-:W-:-:S04]  /*3aa0*/  FFMA.FTZ R8, R66, c[0x0][0x2d0], -R12 ;  /* 0x0000b40042087a23 */ /* 0x004fc8000001080c */
[----:B------:R2:W1:Y:S03]  /*3ab0*/  MUFU.EX2 R173, R8 ;  /* 0x0000000800ad7308 */ /* 0x0004660000000800 */
[C---:B------:R-:W-:Y:S08]  /*3ac0*/  HMMA.16816.F32 R60, R4.reuse, R40, RZ ;  /* 0x00000028043c723c */ /* 0x040ff000000018ff */
[----:B---3--:R-:W-:Y:S01]  /*3ad0*/  HMMA.16816.F32 R124, R4, R28, RZ ;  /* 0x0000001c047c723c */ /* 0x008fe200000018ff */
[----:B--2---:R-:W-:-:S07]  /*3ae0*/  FFMA.FTZ R8, R65, c[0x0][0x2d0], -R12 ;  /* 0x0000b40041087a23 */ /* 0x004fce000001080c */
[C---:B-----5:R-:W-:Y:S01]  /*3af0*/  HMMA.16816.F32 R128, R4.reuse, R32, RZ ;  /* 0x000000200480723c */ /* 0x060fe200000018ff */
[----:B------:R2:W-:Y:S07]  /*3b00*/  MUFU.EX2 R175, R8 ;  /* 0x0000000800af7308 */ /* 0x0005ee0000000800 */
[C---:B------:R-:W-:Y:S08]  /*3b10*/  HMMA.16816.F32 R40, R4.reuse, R42, RZ ;  /* 0x0000002a0428723c */ /* 0x040ff000000018ff */
[----:B-1----:R-:W-:Y:S01]  /*3b20*/  HMMA.16816.F32 R116, R4, R20, RZ ;  /* 0x000000140474723c */ /* 0x002fe200000018ff */
[----:B--2---:R-:W-:-:S04]  /*3b30*/  FFMA.FTZ R8, R67, c[0x0][0x2d0], -R12 ;  /* 0x0000b40043087a23 */ /* 0x004fc8000001080c */
[----:B------:R1:W2:Y:S03]  /*3b40*/  MUFU.EX2 R250, R8 ;  /* 0x0000000800fa7308 */ /* 0x0002a60000000800 */
[C---:B------:R-:W-:Y:S01]  /*3b50*/  HMMA.16816.F32 R44, R4.reuse, R22, RZ ;  /* 0x00000016042c723c */ /* 0x040fe200000018ff */
[----:B------:R-:W-:Y:S07]  /*3b60*/  LDSM.16.MT88.4 R20, [R103+0x900] ;  /* 0x000900006714783b */ /* 0x000fee0000004200 */
[C---:B------:R-:W-:Y:S01]  /*3b70*/  HMMA.16816.F32 R28, R4.reuse, R30, RZ ;  /* 0x0000001e041c723c */ /* 0x040fe200000018ff */
[----:B-1----:R-:W1:Y:S07]  /*3b80*/  LDSM.16.MT88.4 R8, [R2+0x6900] ;  /* 0x006900000208783b */ /* 0x002e6e0000004200 */
[----:B------:R-:W-:Y:S07]  /*3b90*/  HMMA.16816.F32 R32, R4, R34, RZ ;  /* 0x000000220420723c */ /* 0x000fee00000018ff */
[----:B----4-:R-:W-:-:S02]  /*3ba0*/  F2FP.PACK_AB R4, R160, R15 ;  /* 0x0000000fa004723e */ /* 0x010fc400000000ff */
[----:B------:R-:W-:Y:S02]  /*3bb0*/  F2FP.PACK_AB R5, R173, R251 ;  /* 0x000000fbad05723e */ /* 0x000fe400000000ff */
[----:B------:R-:W-:Y:S02]  /*3bc0*/  F2FP.PACK_AB R6, R180, R174 ;  /* 0x000000aeb406723e */ /* 0x000fe400000000ff */
[----:B--2---:R-:W-:-:S07]  /*3bd0*/  F2FP.PACK_AB R7, R250, R175 ;  /* 0x000000affa07723e */ /* 0x004fce00000000ff */
[C---:B------:R-:W-:Y:S08]  /*3be0*/  HMMA.16816.F32 R148, R4.reuse, R16, R92 ;  /* 0x000000100494723c */ /* 0x040ff0000000185c */
[C---:B------:R-:W-:Y:S01]  /*3bf0*/  HMMA.16816.F32 R136, R4.reuse, R18, R76 ;  /* 0x000000120488723c */ /* 0x040fe2000000184c */
[----:B------:R-:W2:Y:S07]  /*3c00*/  LDSM.16.MT88.4 R16, [R233+0x900] ;  /* 0x00090000e910783b */ /* 0x000eae0000004200 */
[C---:B------:R-:W-:Y:S08]  /*3c10*/  HMMA.16816.F32 R164, R4.reuse, R24, R108 ;  /* 0x0000001804a4723c */ /* 0x040ff0000000186c */
[C---:B-1----:R-:W-:Y:S07]  /*3c20*/  HMMA.16816.F32 R132, R4.reuse, R8, R56 ;  /* 0x000000080484723c */ /* 0x042fee0000001838 */
[----:B------:R-:W-:Y:S01]  /*3c30*/  IMAD.MOV.U32 R59, RZ, RZ, R179 ;  /* 0x000000ffff3b7224 */ /* 0x000fe200078e00b3 */
[----:B------:R-:W-:Y:S01]  /*3c40*/  HMMA.16816.F32 R108, R4, R10, R48 ;  /* 0x0000000a046c723c */ /* 0x000fe20000001830 */
[----:B------:R-:W1:Y:S01]  /*3c50*/  LDSM.16.MT88.4 R8, [R0+0x900] ;  /* 0x000900000008783b */ /* 0x000e620000004200 */
[----:B------:R-:W-:Y:S01]  /*3c60*/  IMAD.MOV.U32 R58, RZ, RZ, R178 ;  /* 0x000000ffff3a7224 */ /* 0x000fe200078e00b2 */
[----:B------:R-:W-:Y:S01]  /*3c70*/  MOV R56, R177 ;  /* 0x000000b100387202 */ /* 0x000fe20000000f00 */
[----:B------:R-:W-:-:S04]  /*3c80*/  IMAD.MOV.U32 R57, RZ, RZ, R176 ;  /* 0x000000ffff397224 */ /* 0x000fc800078e00b0 */
[C---:B------:R-:W-:Y:S07]  /*3c90*/  HMMA.16816.F32 R176, R4.reuse, R20, R112 ;  /* 0x0000001404b0723c */ /* 0x040fee0000001870 */
[----:B------:R-:W-:Y:S01]  /*3ca0*/  IMAD.MOV.U32 R115, RZ, RZ, R180 ;  /* 0x000000ffff737224 */ /* 0x000fe200078e00b4 */
[----:B------:R-:W-:Y:S01]  /*3cb0*/  MOV R114, R175 ;  /* 0x000000af00727202 */ /* 0x000fe20000000f00 */
[----:B------:R-:W-:Y:S01]  /*3cc0*/  HMMA.16816.F32 R180, R4, R22, R88 ;  /* 0x0000001604b4723c */ /* 0x000fe20000001858 */
[----:B------:R-:W3:Y:S01]  /*3cd0*/  LDSM.16.MT88.4 R20, [R233+0x3900] ;  /* 0x00390000e914783b */ /* 0x000ee20000004200 */
[----:B------:R-:W-:-:S02]  /*3ce0*/  IMAD.MOV.U32 R113, RZ, RZ, R174 ;  /* 0x000000ffff717224 */ /* 0x000fc400078e00ae */
[----:B------:R-:W-:-:S03]  /*3cf0*/  IMAD.MOV.U32 R112, RZ, RZ, R173 ;  /* 0x000000ffff707224 */ /* 0x000fc600078e00ad */
[----:B------:R-:W-:Y:S01]  /*3d00*/  MOV R91, R172 ;  /* 0x000000ac005b7202 */ /* 0x000fe20000000f00 */
[C---:B------:R-:W-:Y:S01]  /*3d10*/  HMMA.16816.F32 R140, R4.reuse, R26, R84 ;  /* 0x0000001a048c723c */ /* 0x040fe20000001854 */
[----:B------:R-:W-:Y:S01]  /*3d20*/  IMAD.MOV.U32 R90, RZ, RZ, R163 ;  /* 0x000000ffff5a7224 */ /* 0x000fe200078e00a3 */
[----:B------:R-:W-:Y:S01]  /*3d30*/  MOV R88, R161 ;  /* 0x000000a100587202 */ /* 0x000fe20000000f00 */
[----:B------:R-:W-:Y:S01]  /*3d40*/  IMAD.MOV.U32 R89, RZ, RZ, R162 ;  /* 0x000000ffff597224 */ /* 0x000fe200078e00a2 */
[----:B------:R-:W4:Y:S04]  /*3d50*/  LDSM.16.MT88.4 R24, [R103+0x3900] ;  /* 0x003900006718783b */ /* 0x000f280000004200 */
[C---:B--2---:R-:W-:Y:S08]  /*3d60*/  HMMA.16816.F32 R172, R4.reuse, R16, R104 ;  /* 0x0000001004ac723c */ /* 0x044ff00000001868 */
[C---:B------:R-:W-:Y:S01]  /*3d70*/  HMMA.16816.F32 R104, R4.reuse, R18, R80 ;  /* 0x000000120468723c */ /* 0x040fe20000001850 */
[----:B------:R-:W2:Y:S06]  /*3d80*/  LDSM.16.MT88.4 R16, [R0+0x3900] ;  /* 0x003900000010783b */ /* 0x000eac0000004200 */
[----:B------:R-:W-:Y:S01]  /*3d90*/  IMAD.MOV.U32 R83, RZ, RZ, R160 ;  /* 0x000000ffff537224 */ /* 0x000fe200078e00a0 */
[----:B-1----:R-:W-:Y:S01]  /*3da0*/  HMMA.16816.F32 R92, R4, R10, R52 ;  /* 0x0000000a045c723c */ /* 0x002fe20000001834 */
[----:B------:R-:W-:Y:S01]  /*3db0*/  MOV R82, R91 ;  /* 0x0000005b00527202 */ /* 0x000fe20000000f00 */
[----:B------:R-:W-:Y:S01]  /*3dc0*/  IMAD.MOV.U32 R91, RZ, RZ, R252 ;  /* 0x000000ffff5b7224 */ /* 0x000fe200078e00fc */
[----:B------:R-:W-:Y:S01]  /*3dd0*/  MOV R80, R89 ;  /* 0x0000005900507202 */ /* 0x000fe20000000f00 */
[----:B------:R-:W-:Y:S01]  /*3de0*/  IMAD.MOV.U32 R81, RZ, RZ, R90 ;  /* 0x000000ffff517224 */ /* 0x000fe200078e005a */
[----:B------:R-:W-:Y:S01]  /*3df0*/  MOV R90, R115 ;  /* 0x00000073005a7202 */ /* 0x000fe20000000f00 */
[----:B------:R-:W-:-:S02]  /*3e00*/  IMAD.MOV.U32 R89, RZ, RZ, R114 ;  /* 0x000000ffff597224 */ /* 0x000fc400078e0072 */
[C---:B------:R-:W-:Y:S01]  /*3e10*/  HMMA.16816.F32 R160, R4.reuse, R8, R72 ;  /* 0x0000000804a0723c */ /* 0x040fe20000001848 */
[----:B------:R-:W1:Y:S07]  /*3e20*/  LDSM.16.MT88.4 R8, [R103+0x6900] ;  /* 0x006900006708783b */ /* 0x000e6e0000004200 */
[C---:B---3--:R-:W-:Y:S08]  /*3e30*/  HMMA.16816.F32 R76, R4.reuse, R20, R60 ;  /* 0x00000014044c723c */ /* 0x048ff0000000183c */
[C---:B------:R-:W-:Y:S01]  /*3e40*/  HMMA.16816.F32 R64, R4.reuse, R22, R40 ;  /* 0x000000160440723c */ /* 0x040fe20000001828 */
[----:B------:R-:W3:Y:S07]  /*3e50*/  LDSM.16.MT88.4 R20, [R233+0x6900] ;  /* 0x00690000e914783b */ /* 0x000eee0000004200 */
[C---:B----4-:R-:W-:Y:S08]  /*3e60*/  HMMA.16816.F32 R84, R4.reuse, R26, R68 ;  /* 0x0000001a0454723c */ /* 0x050ff00000001844 */
[C---:B--2---:R-:W-:Y:S07]  /*3e70*/  HMMA.16816.F32 R60, R4.reuse, R18, R120 ;  /* 0x00000012043c723c */ /* 0x044fee0000001878 */
[----:B------:R-:W-:Y:S01]  /*3e80*/  MOV R120, R56 ;  /* 0x0000003800787202 */ /* 0x000fe20000000f00 */
[C---:B------:R-:W-:Y:S01]  /*3e90*/  HMMA.16816.F32 R52, R4.reuse, R16, R36 ;  /* 0x000000100434723c */ /* 0x040fe20000001824 */
[----:B------:R-:W2:Y:S07]  /*3ea0*/  LDSM.16.MT88.4 R16, [R0+0x6900] ;  /* 0x006900000010783b */ /* 0x000eae0000004200 */
[C---:B-1----:R-:W-:Y:S07]  /*3eb0*/  HMMA.16816.F32 R68, R4.reuse, R8, R116 ;  /* 0x000000080444723c */ /* 0x042fee0000001874 */
[----:B------:R-:W-:Y:S01]  /*3ec0*/  FFMA.FTZ R8, R144, c[0x0][0x2d0], -R13 ;  /* 0x0000b40090087a23 */ /* 0x000fe2000001080d */
[----:B------:R-:W-:Y:S01]  /*3ed0*/  MOV R116, R171 ;  /* 0x000000ab00747202 */ /* 0x000fe20000000f00 */
[----:B------:R-:W-:Y:S01]  /*3ee0*/  IMAD.MOV.U32 R119, RZ, RZ, R57 ;  /* 0x000000ffff777224 */ /* 0x000fe200078e0039 */
[----:B------:R-:W-:Y:S01]  /*3ef0*/  MOV R118, R58 ;  /* 0x0000003a00767202 */ /* 0x000fe20000000f00 */
[----:B------:R1:W4:Y:S01]  /*3f00*/  MUFU.EX2 R9, R8 ;  /* 0x0000000800097308 */ /* 0x0003220000000800 */
[----:B------:R-:W-:Y:S01]  /*3f10*/  IMAD.MOV.U32 R117, RZ, RZ, R59 ;  /* 0x000000ffff757224 */ /* 0x000fe200078e003b */
[C---:B---3--:R-:W-:Y:S08]  /*3f20*/  HMMA.16816.F32 R48, R4.reuse, R20, R124 ;  /* 0x000000140430723c */ /* 0x048ff0000000187c */
[----:B------:R-:W-:Y:S01]  /*3f30*/  HMMA.16816.F32 R56, R4, R10, R44 ;  /* 0x0000000a0438723c */ /* 0x000fe2000000182c */
[----:B-1----:R-:W-:-:S07]  /*3f40*/  FFMA.FTZ R8, R102, c[0x0][0x2d0], -R13 ;  /* 0x0000b40066087a23 */ /* 0x002fce000001080d */
[----:B------:R-:W-:Y:S01]  /*3f50*/  HMMA.16816.F32 R44, R4, R22, R28 ;  /* 0x00000016042c723c */ /* 0x000fe2000000181c */
[----:B------:R-:W1:Y:S01]  /*3f60*/  LDSM.16.MT88.4 R20, [R2+0x1100] ;  /* 0x001100000214783b */ /* 0x000e620000004200 */
[----:B------:R3:W5:Y:S01]  /*3f70*/  MUFU.EX2 R123, R8 ;  /* 0x00000008007b7308 */ /* 0x0007620000000800 */
[----:B------:R-:W-:-:S04]  /*3f80*/  IMAD.MOV.U32 R102, RZ, RZ, R91 ;  /* 0x000000ffff667224 */ /* 0x000fc800078e005b */
[----:B------:R-:W-:Y:S01]  /*3f90*/  MOV R31, R251 ;  /* 0x000000fb001f7202 */ /* 0x000fe20000000f00 */
[----:B------:R-:W-:Y:S01]  /*3fa0*/  IMAD.MOV.U32 R30, RZ, RZ, R250 ;  /* 0x000000ffff1e7224 */ /* 0x000fe200078e00fa */
[----:B--2---:R-:W-:Y:S01]  /*3fb0*/  HMMA.16816.F32 R40, R4, R16, R128 ;  /* 0x000000100428723c */ /* 0x004fe20000001880 */
[----:B----4-:R-:W-:-:S07]  /*3fc0*/  IMAD.MOV.U32 R29, RZ, RZ, R9 ;  /* 0x000000ffff1d7224 */ /* 0x010fce00078e0009 */
[C---:B------:R-:W-:Y:S01]  /*3fd0*/  HMMA.16816.F32 R36, R4.reuse, R18, R32 ;  /* 0x000000120424723c */ /* 0x040fe20000001820 */
[----:B---3--:R-:W-:Y:S01]  /*3fe0*/  FFMA.FTZ R8, R145, c[0x0][0x2d0], -R13 ;  /* 0x0000b40091087a23 */ /* 0x008fe2000001080d */
[----:B------:R-:W2:Y:S03]  /*3ff0*/  LDSM.16.MT88.4 R16, [R2+0x4100] ;  /* 0x004100000210783b */ /* 0x000ea60000004200 */
[----:B------:R3:W-:Y:S01]  /*4000*/  MUFU.EX2 R122, R8 ;  /* 0x00000008007a7308 */ /* 0x0007e20000000800 */
[----:B------:R-:W-:Y:S02]  /*4010*/  LDSM.16.MT88.4 R32, [R103+0x1100] ;  /* 0x001100006720783b */ /* 0x000fe40000004200 */
[----:B------:R-:W-:Y:S07]  /*4020*/  HMMA.16816.F32 R96, R4, R24, R96 ;  /* 0x000000180460723c */ /* 0x000fee0000001860 */
[----:B-----5:R-:W-:Y:S01]  /*4030*/  F2FP.PACK_AB R4, R123, R29 ;  /* 0x0000001d7b04723e */ /* 0x020fe200000000ff */
[----:B------:R-:W-:Y:S01]  /*4040*/  IMAD.MOV.U32 R25, RZ, RZ, R88 ;  /* 0x000000ffff197224 */ /* 0x000fe200078e0058 */
[----:B------:R-:W-:-:S02]  /*4050*/  MOV R88, R113 ;  /* 0x0000007100587202 */ /* 0x000fc40000000f00 */
[----:B------:R-:W-:Y:S01]  /*4060*/  MOV R24, R83 ;  /* 0x0000005300187202 */ /* 0x000fe20000000f00 */
[----:B------:R-:W-:Y:S02]  /*4070*/  IMAD.MOV.U32 R83, RZ, RZ, R112 ;  /* 0x000000ffff537224 */ /* 0x000fe400078e0070 */
[----:B---3--:R-:W-:Y:S01]  /*4080*/  FFMA.FTZ R8, R101, c[0x0][0x2d0], -R13 ;  /* 0x0000b40065087a23 */ /* 0x008fe2000001080d */
[----:B------:R-:W-:-:S03]  /*4090*/  MOV R101, R80 ;  /* 0x0000005000657202 */ /* 0x000fc60000000f00 */
[----:B------:R3:W4:Y:S02]  /*40a0*/  MUFU.EX2 R121, R8 ;  /* 0x0000000800797308 */ /* 0x0007240000000800 */
[----:B---3--:R-:W-:Y:S01]  /*40b0*/  FFMA.FTZ R8, R146, c[0x0][0x2d0], -R12 ;  /* 0x0000b40092087a23 */ /* 0x008fe2000001080c */
[----:B----4-:R-:W-:-:S05]  /*40c0*/  F2FP.PACK_AB R6, R121, R122 ;  /* 0x0000007a7906723e */ /* 0x010fca00000000ff */
[----:B------:R3:W-:Y:S02]  /*40d0*/  MUFU.EX2 R171, R8 ;  /* 0x0000000800ab7308 */ /* 0x0007e40000000800 */
[----:B---3--:R-:W-:-:S06]  /*40e0*/  FFMA.FTZ R8, R168, c[0x0][0x2d0], -R12 ;  /* 0x0000b400a8087a23 */ /* 0x008fcc000001080c */
[----:B------:R3:W4:Y:S02]  /*40f0*/  MUFU.EX2 R252, R8 ;  /* 0x0000000800fc7308 */ /* 0x0007240000000800 */
[----:B---3--:R-:W-:Y:S01]  /*4100*/  FFMA.FTZ R8, R147, c[0x0][0x2d0], -R12 ;  /* 0x0000b40093087a23 */ /* 0x008fe2000001080c */
[----:B----4-:R-:W-:-:S05]  /*4110*/  F2FP.PACK_AB R5, R252, R171 ;  /* 0x000000abfc05723e */ /* 0x010fca00000000ff */
[----:B------:R3:W-:Y:S02]  /*4120*/  MUFU.EX2 R251, R8 ;  /* 0x0000000800fb7308 */ /* 0x0007e40000000800 */
[----:B---3--:R-:W-:-:S06]  /*4130*/  FFMA.FTZ R8, R169, c[0x0][0x2d0], -R12 ;  /* 0x0000b400a9087a23 */ /* 0x008fcc000001080c */
[----:B------:R3:W4:Y:S02]  /*4140*/  MUFU.EX2 R250, R8 ;  /* 0x0000000800fa7308 */ /* 0x0007240000000800 */
[----:B---3--:R-:W3:Y:S01]  /*4150*/  LDSM.16.MT88.4 R8, [R2+0x7100] ;  /* 0x007100000208783b */ /* 0x008ee20000004200 */
[----:B----4-:R-:W-:-:S07]  /*4160*/  F2FP.PACK_AB R7, R250, R251 ;  /* 0x000000fbfa07723e */ /* 0x010fce00000000ff */
[C---:B-1----:R-:W-:Y:S07]  /*4170*/  HMMA.16816.F32 R112, R4.reuse, R20, R164 ;  /* 0x000000140470723c */ /* 0x042fee00000018a4 */
[----:B------:R-:W-:Y:S01]  /*4180*/  MOV R166, R88 ;  /* 0x0000005800a67202 */ /* 0x000fe20000000f00 */
[----:B------:R-:W-:Y:S01]  /*4190*/  IMAD.MOV.U32 R165, RZ, RZ, R89 ;  /* 0x000000ffffa57224 */ /* 0x000fe200078e0059 */
[----:B------:R-:W-:Y:S01]  /*41a0*/  MOV R164, R90 ;  /* 0x0000005a00a47202 */ /* 0x000fe20000000f00 */
[----:B--2---:R-:W-:Y:S01]  /*41b0*/  HMMA.16816.F32 R144, R4, R16, R148 ;  /* 0x000000100490723c */ /* 0x004fe20000001894 */
[----:B------:R-:W-:-:S06]  /*41c0*/  IMAD.MOV.U32 R167, RZ, RZ, R83 ;  /* 0x000000ffffa77224 */ /* 0x000fcc00078e0053 */
[----:B------:R-:W-:Y:S01]  /*41d0*/  IMAD.MOV.U32 R149, RZ, RZ, R81 ;  /* 0x000000ffff957224 */ /* 0x000fe200078e0051 */
[----:B------:R-:W-:Y:S01]  /*41e0*/  MOV R148, R82 ;  /* 0x0000005200947202 */ /* 0x000fe20000000f00 */
[C---:B------:R-:W-:Y:S01]  /*41f0*/  HMMA.16816.F32 R72, R4.reuse, R22, R140 ;  /* 0x000000160448723c */ /* 0x040fe2000000188c */
[----:B------:R-:W-:Y:S01]  /*4200*/  LDSM.16.MT88.4 R20, [R0+0x1100] ;  /* 0x001100000014783b */ /* 0x000fe20000004200 */
[----:B------:R-:W-:Y:S01]  /*4210*/  MOV R151, R24 ;  /* 0x0000001800977202 */ /* 0x000fe20000000f00 */
[----:B------:R-:W-:Y:S02]  /*4220*/  IMAD.MOV.U32 R150, RZ, RZ, R25 ;  /* 0x000000ffff967224 */ /* 0x000fe400078e0019 */
[----:B------:R-:W-:Y:S03]  /*4230*/  LDSM.16.MT88.4 R24, [R233+0x1100] ;  /* 0x00110000e918783b */ /* 0x000fe60000004200 */
[C---:B------:R-:W-:Y:S01]  /*4240*/  HMMA.16816.F32 R80, R4.reuse, R18, R136 ;  /* 0x000000120450723c */ /* 0x040fe20000001888 */
[----:B------:R-:W1:Y:S07]  /*4250*/  LDSM.16.MT88.4 R16, [R103+0x4100] ;  /* 0x004100006710783b */ /* 0x000e6e0000004200 */
[C---:B---3--:R-:W-:Y:S08]  /*4260*/  HMMA.16816.F32 R88, R4.reuse, R8, R132 ;  /* 0x000000080458723c */ /* 0x048ff00000001884 */
[C---:B------:R-:W-:Y:S01]  /*4270*/  HMMA.16816.F32 R108, R4.reuse, R10, R108 ;  /* 0x0000000a046c723c */ /* 0x040fe2000000186c */
[----:B------:R-:W2:Y:S07]  /*4280*/  LDSM.16.MT88.4 R8, [R233+0x4100] ;  /* 0x00410000e908783b */ /* 0x000eae0000004200 */
[C---:B------:R-:W-:Y:S07]  /*4290*/  HMMA.16816.F32 R124, R4.reuse, R32, R176 ;  /* 0x00000020047c723c */ /* 0x040fee00000018b0 */
[----:B------:R-:W-:Y:S01]  /*42a0*/  MOV R32, R29 ;  /* 0x0000001d00207202 */ /* 0x000fe20000000f00 */
[C---:B------:R-:W-:Y:S01]  /*42b0*/  HMMA.16816.F32 R128, R4.reuse, R34, R180 ;  /* 0x000000220480723c */ /* 0x040fe200000018b4 */
[----:B------:R-:W-:Y:S01]  /*42c0*/  IMAD.MOV.U32 R33, RZ, RZ, R30 ;  /* 0x000000ffff217224 */ /* 0x000fe200078e001e */
[----:B------:R-:W-:Y:S01]  /*42d0*/  MOV R178, R117 ;  /* 0x0000007500b27202 */ /* 0x000fe20000000f00 */
[----:B------:R-:W-:Y:S01]  /*42e0*/  IMAD.MOV.U32 R177, RZ, RZ, R116 ;  /* 0x000000ffffb17224 */ /* 0x000fe200078e0074 */
[----:B------:R-:W-:Y:S01]  /*42f0*/  MOV R176, R31 ;  /* 0x0000001f00b07202 */ /* 0x000fe20000000f00 */
[----:B------:R-:W-:Y:S01]  /*4300*/  IMAD.MOV.U32 R179, RZ, RZ, R118 ;  /* 0x000000ffffb37224 */ /* 0x000fe200078e0076 */
[----:B------:R-:W3:Y:S01]  /*4310*/  LDSM.16.MT88.4 R28, [R0+0x4100] ;  /* 0x00410000001c783b */ /* 0x000ee20000004200 */
[----:B------:R-:W-:Y:S01]  /*4320*/  MOV R34, R119 ;  /* 0x0000007700227202 */ /* 0x000fe20000000f00 */
[----:B------:R-:W-:Y:S01]  /*4330*/  IMAD.MOV.U32 R35, RZ, RZ, R171 ;  /* 0x000000ffff237224 */ /* 0x000fe200078e00ab */
[----:B------:R-:W-:Y:S01]  /*4340*/  MOV R182, R121 ;  /* 0x0000007900b67202 */ /* 0x000fe20000000f00 */
[----:B------:R-:W-:Y:S01]  /*4350*/  IMAD.MOV.U32 R183, RZ, RZ, R120 ;  /* 0x000000ffffb77224 */ /* 0x000fe200078e0078 */
[----:B------:R-:W-:Y:S01]  /*4360*/  MOV R180, R123 ;  /* 0x0000007b00b47202 */ /* 0x000fe20000000f00 */
[----:B------:R-:W-:Y:S01]  /*4370*/  IMAD.MOV.U32 R181, RZ, RZ, R122 ;  /* 0x000000ffffb57224 */ /* 0x000fe200078e007a */
[C---:B-1----:R-:W-:Y:S08]  /*4380*/  HMMA.16816.F32 R132, R4.reuse, R16, R96 ;  /* 0x000000100484723c */ /* 0x042ff00000001860 */
[C---:B------:R-:W-:Y:S01]  /*4390*/  HMMA.16816.F32 R120, R4.reuse, R18, R84 ;  /* 0x000000120478723c */ /* 0x040fe20000001854 */
[----:B------:R-:W-:Y:S07]  /*43a0*/  LDSM.16.MT88.4 R16, [R233+0x7100] ;  /* 0x00710000e910783b */ /* 0x000fee0000004200 */
[C---:B--2---:R-:W-:Y:S07]  /*43b0*/  HMMA.16816.F32 R116, R4.reuse, R8, R76 ;  /* 0x000000080474723c */ /* 0x044fee000000184c */
[----:B------:R-:W-:Y:S01]  /*43c0*/  IMAD.MOV.U32 R79, RZ, RZ, R34 ;  /* 0x000000ffff4f7224 */ /* 0x000fe200078e0022 */
[----:B------:R-:W-:Y:S01]  /*43d0*/  MOV R78, R35 ;  /* 0x00000023004e7202 */ /* 0x000fe20000000f00 */
[----:B------:R-:W-:Y:S01]  /*43e0*/  IMAD.MOV.U32 R77, RZ, RZ, R32 ;  /* 0x000000ffff4d7224 */ /* 0x000fe200078e0020 */
[----:B------:R-:W-:Y:S01]  /*43f0*/  MOV R76, R33 ;  /* 0x00000021004c7202 */ /* 0x000fe20000000f00 */
[C---:B------:R-:W-:Y:S08]  /*4400*/  HMMA.16816.F32 R160, R4.reuse, R20, R160 ;  /* 0x0000001404a0723c */ /* 0x040ff000000018a0 */
[C---:B------:R-:W-:Y:S01]  /*4410*/  HMMA.16816.F32 R32, R4.reuse, R10, R64 ;  /* 0x0000000a0420723c */ /* 0x040fe20000001840 */
[----:B------:R-:W1:Y:S06]  /*4420*/  LDSM.16.MT88.4 R8, [R103+0x7100] ;  /* 0x007100006708783b */ /* 0x000e6c0000004200 */
[----:B------:R-:W-:Y:S01]  /*4430*/  IMAD.MOV.U32 R67, RZ, RZ, R164 ;  /* 0x000000ffff437224 */ /* 0x000fe200078e00a4 */
[----:B------:R-:W-:Y:S01]  /*4440*/  HMMA.16816.F32 R140, R4, R22, R92 ;  /* 0x00000016048c723c */ /* 0x000fe2000000185c */
[----:B------:R-:W2:Y:S01]  /*4450*/  LDSM.16.MT88.4 R20, [R0+0x7100] ;  /* 0x007100000014783b */ /* 0x000ea20000004200 */
[----:B------:R-:W-:Y:S01]  /*4460*/  MOV R66, R165 ;  /* 0x000000a500427202 */ /* 0x000fe20000000f00 */
[----:B------:R-:W-:Y:S01]  /*4470*/  IMAD.MOV.U32 R65, RZ, RZ, R166 ;  /* 0x000000ffff417224 */ /* 0x000fe200078e00a6 */
[----:B------:R-:W-:-:S04]  /*4480*/  MOV R64, R167 ;  /* 0x000000a700407202 */ /* 0x000fc80000000f00 */
[C---:B------:R-:W-:Y:S07]  /*4490*/  HMMA.16816.F32 R136, R4.reuse, R24, R172 ;  /* 0x000000180488723c */ /* 0x040fee00000018ac */
[----:B------:R-:W-:Y:S01]  /*44a0*/  MOV R175, R170 ;  /* 0x000000aa00af7202 */ /* 0x000fe20000000f00 */
[----:B---3--:R-:W-:Y:S01]  /*44b0*/  HMMA.16816.F32 R164, R4, R28, R52 ;  /* 0x0000001c04a4723c */ /* 0x008fe20000001834 */
[----:B------:R-:W-:Y:S01]  /*44c0*/  IMAD.MOV.U32 R24, RZ, RZ, R149 ;  /* 0x000000ffff187224 */ /* 0x000fe200078e0095 */
[----:B------:R-:W-:-:S05]  /*44d0*/  MOV R25, R150 ;  /* 0x0000009600197202 */ /* 0x000fca0000000f00 */
[----:B------:R-:W-:Y:S01]  /*44e0*/  IMAD.MOV.U32 R55, RZ, RZ, R175 ;  /* 0x000000ffff377224 */ /* 0x000fe200078e00af */
[----:B------:R-:W-:Y:S01]  /*44f0*/  HMMA.16816.F32 R168, R4, R26, R104 ;  /* 0x0000001a04a8723c */ /* 0x000fe20000001868 */
[----:B------:R-:W-:Y:S01]  /*4500*/  MOV R54, R176 ;  /* 0x000000b000367202 */ /* 0x000fe20000000f00 */
[----:B------:R-:W-:Y:S01]  /*4510*/  IMAD.MOV.U32 R53, RZ, RZ, R177 ;  /* 0x000000ffff357224 */ /* 0x000fe200078e00b1 */
[----:B------:R-:W-:-:S04]  /*4520*/  MOV R52, R178 ;  /* 0x000000b200347202 */ /* 0x000fc80000000f00 */
[----:B------:R-:W-:Y:S01]  /*4530*/  MOV R27, R148 ;  /* 0x00000094001b7202 */ /* 0x000fe20000000f00 */
[----:B------:R-:W-:Y:S01]  /*4540*/  HMMA.16816.F32 R104, R4, R30, R60 ;  /* 0x0000001e0468723c */ /* 0x000fe2000000183c */
[----:B------:R-:W3:Y:S01]  /*4550*/  LDSM.16.MT88.4 R28, [R2+0x1900] ;  /* 0x00190000021c783b */ /* 0x000ee20000004200 */
[----:B------:R-:W-:-:S05]  /*4560*/  IMAD.MOV.U32 R26, RZ, RZ, R179 ;  /* 0x000000ffff1a7224 */ /* 0x000fca00078e00b3 */
[----:B------:R-:W-:Y:S01]  /*4570*/  MOV R61, R239 ;  /* 0x000000ef003d7202 */ /* 0x000fe20000000f00 */
[----:B-1----:R-:W-:Y:S01]  /*4580*/  HMMA.16816.F32 R96, R4, R8, R68 ;  /* 0x000000080460723c */ /* 0x002fe20000001844 */
[----:B------:R-:W-:Y:S01]  /*4590*/  MOV R63, R238 ;  /* 0x000000ee003f7202 */ /* 0x000fe20000000f00 */
[----:B------:R-:W-:-:S05]  /*45a0*/  IMAD.MOV.U32 R62, RZ, RZ, R151 ;  /* 0x000000ffff3e7224 */ /* 0x000fca00078e0097 */
[--C-:B------:R-:W-:Y:S01]  /*45b0*/  FFMA.FTZ R8, R191, c[0x0][0x2d0], -R13.reuse ;  /* 0x0000b400bf087a23 */ /* 0x100fe2000001080d */
[C---:B------:R-:W-:Y:S03]  /*45c0*/  HMMA.16816.F32 R172, R4.reuse, R16, R48 ;  /* 0x0000001004ac723c */ /* 0x040fe60000001830 */
[----:B------:R1:W-:Y:S05]  /*45d0*/  MUFU.EX2 R239, R8 ;  /* 0x0000000800ef7308 */ /* 0x0003ea0000000800 */
[C---:B------:R-:W-:Y:S01]  /*45e0*/  HMMA.16816.F32 R148, R4.reuse, R18, R44 ;  /* 0x000000120494723c */ /* 0x040fe2000000182c */
[----:B------:R-:W4:Y:S07]  /*45f0*/  LDSM.16.MT88.4 R16, [R2+0x4900] ;  /* 0x004900000210783b */ /* 0x000f2e0000004200 */
[----:B------:R-:W-:Y:S01]  /*4600*/  HMMA.16816.F32 R176, R4, R10, R56 ;  /* 0x0000000a04b0723c */ /* 0x000fe20000001838 */
[----:B-1----:R-:W-:-:S02]  /*4610*/  FFMA.FTZ R8, R188, c[0x0][0x2d0], -R13 ;  /* 0x0000b400bc087a23 */ /* 0x002fc4000001080d */
[----:B------:R-:W-:Y:S02]  /*4620*/  IMAD.MOV.U32 R188, RZ, RZ, R240 ;  /* 0x000000ffffbc7224 */ /* 0x000fe400078e00f0 */
[----:B------:R1:W-:Y:S03]  /*4630*/  MUFU.EX2 R240, R8 ;  /* 0x0000000800f07308 */ /* 0x0003e60000000800 */
[C---:B--2---:R-:W-:Y:S08]  /*4640*/  HMMA.16816.F32 R92, R4.reuse, R20, R40 ;  /* 0x00000014045c723c */ /* 0x044ff00000001828 */
[----:B------:R-:W-:Y:S01]  /*4650*/  HMMA.16816.F32 R84, R4, R22, R36 ;  /* 0x000000160454723c */ /* 0x000fe20000001824 */
[----:B------:R-:W-:Y:S01]  /*4660*/  LDSM.16.MT88.4 R20, [R233+0x1900] ;  /* 0x00190000e914783b */ /* 0x000fe20000004200 */
[----:B-1----:R-:W-:-:S05]  /*4670*/  FFMA.FTZ R8, R190, c[0x0][0x2d0], -R13 ;  /* 0x0000b400be087a23 */ /* 0x002fca000001080d */
[----:B------:R-:W-:Y:S01]  /*4680*/  MOV R38, R26 ;  /* 0x0000001a00267202 */ /* 0x000fe20000000f00 */
[----:B------:R-:W-:Y:S01]  /*4690*/  FFMA.FTZ R4, R231, c[0x0][0x2d0], -R12 ;  /* 0x0000b400e7047a23 */ /* 0x000fe2000001080c */
[----:B------:R-:W-:Y:S01]  /*46a0*/  MOV R37, R24 ;  /* 0x0000001800257202 */ /* 0x000fe20000000f00 */
[----:B------:R1:W-:Y:S01]  /*46b0*/  MUFU.EX2 R238, R8 ;  /* 0x0000000800ee7308 */ /* 0x0003e20000000800 */
[----:B------:R-:W-:Y:S01]  /*46c0*/  IMAD.MOV.U32 R36, RZ, RZ, R27 ;  /* 0x000000ffff247224 */ /* 0x000fe200078e001b */
[----:B------:R-:W-:Y:S01]  /*46d0*/  MOV R231, R61 ;  /* 0x0000003d00e77202 */ /* 0x000fe20000000f00 */
[----:B------:R-:W-:Y:S02]  /*46e0*/  IMAD.MOV.U32 R39, RZ, RZ, R25 ;  /* 0x000000ffff277224 */ /* 0x000fe400078e0019 */
[----:B------:R-:W2:Y:S03]  /*46f0*/  LDSM.16.MT88.4 R24, [R2+0x7900] ;  /* 0x007900000218783b */ /* 0x000ea60000004200 */
[----:B------:R5:W-:Y:S01]  /*4700*/  MUFU.EX2 R191, R4 ;  /* 0x0000000400bf7308 */ /* 0x000be20000000800 */
[----:B-1----:R-:W-:-:S02]  /*4710*/  FFMA.FTZ R8, R189, c[0x0][0x2d0], -R13 ;  /* 0x0000b400bd087a23 */ /* 0x002fc4000001080d */
[----:B------:R-:W-:-:S05]  /*4720*/  IMAD.MOV.U32 R189, RZ, RZ, R236 ;  /* 0x000000ffffbd7224 */ /* 0x000fca00078e00ec */
[----:B------:R1:W1:Y:S01]  /*4730*/  MUFU.EX2 R236, R8 ;  /* 0x0000000800ec7308 */ /* 0x0002620000000800 */
[----:B-----5:R-:W-:Y:S02]  /*4740*/  FFMA.FTZ R4, R230, c[0x0][0x2d0], -R12 ;  /* 0x0000b400e6047a23 */ /* 0x020fe4000001080c */
[----:B------:R-:W-:Y:S02]  /*4750*/  IMAD.MOV.U32 R230, RZ, RZ, R62 ;  /* 0x000000ffffe67224 */ /* 0x000fe400078e003e */
[----:B-1----:R-:W-:Y:S01]  /*4760*/  FFMA.FTZ R8, R229, c[0x0][0x2d0], -R12 ;  /* 0x0000b400e5087a23 */ /* 0x002fe2000001080c */
[----:B------:R-:W-:-:S03]  /*4770*/  F2FP.PACK_AB R6, R236, R238 ;  /* 0x000000eeec06723e */ /* 0x000fc600000000ff */
[----:B------:R1:W-:Y:S02]  /*4780*/  MUFU.EX2 R229, R8 ;  /* 0x0000000800e57308 */ /* 0x0003e40000000800 */
[----:B-1----:R-:W-:-:S06]  /*4790*/  FFMA.FTZ R8, R228, c[0x0][0x2d0], -R12 ;  /* 0x0000b400e4087a23 */ /* 0x002fcc000001080c */
[----:B------:R1:W5:Y:S08]  /*47a0*/  MUFU.EX2 R228, R4 ;  /* 0x0000000400e47308 */ /* 0x0003700000000800 */
[----:B------:R-:W2:Y:S01]  /*47b0*/  MUFU.EX2 R190, R8 ;  /* 0x0000000800be7308 */ /* 0x000ea20000000800 */
[----:B-1----:R-:W-:Y:S02]  /*47c0*/  F2FP.PACK_AB R4, R240, R239 ;  /* 0x000000eff004723e */ /* 0x002fe400000000ff */
[----:B-----5:R-:W-:-:S02]  /*47d0*/  F2FP.PACK_AB R7, R228, R191 ;  /* 0x000000bfe407723e */ /* 0x020fc400000000ff */
[----:B--2---:R-:W-:Y:S01]  /*47e0*/  F2FP.PACK_AB R5, R190, R229 ;  /* 0x000000e5be05723e */ /* 0x004fe200000000ff */
[----:B------:R-:W-:Y:S06]  /*47f0*/  LDSM.16.MT88.4 R8, [R103+0x4900] ;  /* 0x004900006708783b */ /* 0x000fec0000004200 */
[C---:B---3--:R-:W-:Y:S08]  /*4800*/  HMMA.16816.F32 R112, R4.reuse, R28, R112 ;  /* 0x0000001c0470723c */ /* 0x048ff00000001870 */
[C---:B------:R-:W-:Y:S01]  /*4810*/  HMMA.16816.F32 R40, R4.reuse, R30, R72 ;  /* 0x0000001e0428723c */ /* 0x040fe20000001848 */
[----:B------:R-:W1:Y:S06]  /*4820*/  LDSM.16.MT88.4 R28, [R103+0x1900] ;  /* 0x00190000671c783b */ /* 0x000e6c0000004200 */
[----:B------:R-:W-:Y:S01]  /*4830*/  MOV R75, R63 ;  /* 0x0000003f004b7202 */ /* 0x000fe20000000f00 */
[C---:B----4-:R-:W-:Y:S08]  /*4840*/  HMMA.16816.F32 R144, R4.reuse, R16, R144 ;  /* 0x000000100490723c */ /* 0x050ff00000001890 */
[C---:B------:R-:W-:Y:S01]  /*4850*/  HMMA.16816.F32 R44, R4.reuse, R18, R80 ;  /* 0x00000012042c723c */ /* 0x040fe20000001850 */
[----:B------:R-:W2:Y:S07]  /*4860*/  LDSM.16.MT88.4 R16, [R0+0x1900] ;  /* 0x001900000010783b */ /* 0x000eae0000004200 */
[C---:B------:R-:W-:Y:S07]  /*4870*/  HMMA.16816.F32 R48, R4.reuse, R24, R88 ;  /* 0x000000180430723c */ /* 0x040fee0000001858 */
[----:B------:R-:W-:Y:S01]  /*4880*/  IMAD.MOV.U32 R88, RZ, RZ, R55 ;  /* 0x000000ffff587224 */ /* 0x000fe200078e0037 */
[----:B------:R-:W-:Y:S01]  /*4890*/  HMMA.16816.F32 R56, R4, R26, R108 ;  /* 0x0000001a0438723c */ /* 0x000fe2000000186c */
[----:B------:R-:W3:Y:S01]  /*48a0*/  LDSM.16.MT88.4 R24, [R233+0x4900] ;  /* 0x00490000e918783b */ /* 0x000ee20000004200 */
[----:B------:R-:W-:Y:S01]  /*48b0*/  MOV R89, R64 ;  /* 0x0000004000597202 */ /* 0x000fe20000000f00 */
[----:B------:R-:W-:Y:S01]  /*48c0*/  IMAD.MOV.U32 R90, RZ, RZ, R65 ;  /* 0x000000ffff5a7224 */ /* 0x000fe200078e0041 */
[----:B------:R-:W-:-:S03]  /*48d0*/  MOV R91, R66 ;  /* 0x00000042005b7202 */ /* 0x000fc60000000f00 */
[----:B------:R-:W-:Y:S01]  /*48e0*/  IMAD.MOV.U32 R108, RZ, RZ, R37 ;  /* 0x000000ffff6c7224 */ /* 0x000fe200078e0025 */
[----:B------:R-:W-:Y:S01]  /*48f0*/  MOV R111, R52 ;  /* 0x00000034006f7202 */ /* 0x000fe20000000f00 */
[C---:B-1----:R-:W-:Y:S01]  /*4900*/  HMMA.16816.F32 R60, R4.reuse, R30, R128 ;  /* 0x0000001e043c723c */ /* 0x042fe20000001880 */
[----:B------:R-:W-:Y:S01]  /*4910*/  IMAD.MOV.U32 R110, RZ, RZ, R53 ;  /* 0x000000ffff6e7224 */ /* 0x000fe200078e0035 */
[----:B------:R-:W-:Y:S02]  /*4920*/  MOV R109, R54 ;  /* 0x00000036006d7202 */ /* 0x000fe40000000f00 */
[----:B------:R-:W-:Y:S01]  /*4930*/  MOV R37, R189 ;  /* 0x000000bd00257202 */ /* 0x000fe20000000f00 */
[----:B------:R-:W-:Y:S02]  /*4940*/  IMAD.MOV.U32 R189, RZ, RZ, R77 ;  /* 0x000000ffffbd7224 */ /* 0x000fe400078e004d */
[----:B------:R-:W-:Y:S01]  /*4950*/  MOV R128, R36 ;  /* 0x0000002400807202 */ /* 0x000fe20000000f00 */
[----:B------:R-:W-:Y:S01]  /*4960*/  IMAD.MOV.U32 R129, RZ, RZ, R231 ;  /* 0x000000ffff817224 */ /* 0x000fe200078e00e7 */
[----:B------:R-:W-:Y:S01]  /*4970*/  HMMA.16816.F32 R52, R4, R20, R136 ;  /* 0x000000140434723c */ /* 0x000fe20000001888 */
[----:B------:R-:W-:Y:S01]  /*4980*/  IMAD.MOV.U32 R36, RZ, RZ, R188 ;  /* 0x000000ffff247224 */ /* 0x000fe200078e00bc */
[----:B------:R-:W-:Y:S01]  /*4990*/  MOV R231, R76 ;  /* 0x0000004c00e77202 */ /* 0x000fe20000000f00 */
[----:B------:R-:W-:Y:S01]  /*49a0*/  IMAD.MOV.U32 R131, RZ, RZ, R75 ;  /* 0x000000ffff837224 */ /* 0x000fe200078e004b */
[----:B------:R-:W-:-:S02]  /*49b0*/  MOV R188, R78 ;  /* 0x0000004e00bc7202 */ /* 0x000fc40000000f00 */
[----:B------:R-:W-:Y:S01]  /*49c0*/  MOV R30, R91 ;  /* 0x0000005b001e7202 */ /* 0x000fe20000000f00 */
[----:B------:R-:W-:Y:S01]  /*49d0*/  IMAD.MOV.U32 R136, RZ, RZ, R79 ;  /* 0x000000ffff887224 */ /* 0x000fe200078e004f */
[----:B--2---:R-:W-:Y:S01]  /*49e0*/  HMMA.16816.F32 R72, R4, R18, R140 ;  /* 0x000000120448723c */ /* 0x004fe2000000188c */
[----:B------:R-:W-:Y:S01]  /*49f0*/  MOV R138, R89 ;  /* 0x00000059008a7202 */ /* 0x000fe20000000f00 */
[----:B------:R-:W-:Y:S01]  /*4a00*/  IMAD.MOV.U32 R139, RZ, RZ, R90 ;  /* 0x000000ffff8b7224 */ /* 0x000fe200078e005a */
[----:B------:R-:W-:Y:S01]  /*4a10*/  MOV R130, R230 ;  /* 0x000000e600827202 */ /* 0x000fe20000000f00 */
[----:B------:R-:W-:-:S04]  /*4a20*/  IMAD.MOV.U32 R230, RZ, RZ, R67 ;  /* 0x000000ffffe67224 */ /* 0x000fc800078e0043 */
[----:B------:R-:W-:Y:S01]  /*4a30*/  HMMA.16816.F32 R76, R4, R16, R160 ;  /* 0x00000010044c723c */ /* 0x000fe200000018a0 */
[----:B------:R-:W1:Y:S01]  /*4a40*/  LDSM.16.MT88.4 R16, [R0+0x4900] ;  /* 0x004900000010783b */ /* 0x000e620000004200 */
[----:B------:R-:W-:Y:S01]  /*4a50*/  IMAD.MOV.U32 R31, RZ, RZ, R230 ;  /* 0x000000ffff1f7224 */ /* 0x000fe200078e00e6 */
[----:B------:R-:W-:-:S05]  /*4a60*/  MOV R230, R181 ;  /* 0x000000b500e67202 */ /* 0x000fca0000000f00 */
[C---:B---3--:R-:W-:Y:S07]  /*4a70*/  HMMA.16816.F32 R80, R4.reuse, R24, R116 ;  /* 0x000000180450723c */ /* 0x048fee0000001874 */
[----:B------:R-:W-:Y:S01]  /*4a80*/  MOV R116, R108 ;  /* 0x0000006c00747202 */ /* 0x000fe20000000f00 */
[----:B------:R-:W-:Y:S01]  /*4a90*/  IMAD.MOV.U32 R108, RZ, RZ, R88 ;  /* 0x000000ffff6c7224 */ /* 0x000fe200078e0058 */
[----:B------:R-:W-:Y:S01]  /*4aa0*/  HMMA.16816.F32 R132, R4, R8, R132 ;  /* 0x000000080484723c */ /* 0x000fe20000001884 */
[----:B------:R-:W-:-:S02]  /*4ab0*/  IMAD.MOV.U32 R119, RZ, RZ, R111 ;  /* 0x000000ffff777224 */ /* 0x000fc400078e006f */
[----:B------:R-:W-:Y:S02]  /*4ac0*/  IMAD.MOV.U32 R117, RZ, RZ, R37 ;  /* 0x000000ffff757224 */ /* 0x000fe400078e0025 */
[----:B------:R-:W-:Y:S02]  /*4ad0*/  IMAD.MOV.U32 R118, RZ, RZ, R39 ;  /* 0x000000ffff767224 */ /* 0x000fe400078e0027 */
[----:B------:R-:W-:Y:S01]  /*4ae0*/  FFMA.FTZ R8, R246, c[0x0][0x2d0], -R13 ;  /* 0x0000b400f6087a23 */ /* 0x000fe2000001080d */
[C---:B------:R-:W-:Y:S01]  /*4af0*/  HMMA.16816.F32 R88, R4.reuse, R26, R32 ;  /* 0x0000001a0458723c */ /* 0x040fe20000001820 */
[----:B------:R-:W2:Y:S04]  /*4b00*/  LDSM.16.MT88.4 R32, [R103+0x7900] ;  /* 0x007900006720783b */ /* 0x000ea80000004200 */
[----:B------:R-:W-:Y:S03]  /*4b10*/  LDSM.16.MT88.4 R24, [R233+0x7900] ;  /* 0x00790000e918783b */ /* 0x000fe60000004200 */
[C---:B------:R-:W-:Y:S07]  /*4b20*/  HMMA.16816.F32 R68, R4.reuse, R28, R124 ;  /* 0x0000001c0444723c */ /* 0x040fee000000187c */
[----:B------:R-:W-:Y:S01]  /*4b30*/  MOV R28, R231 ;  /* 0x000000e7001c7202 */ /* 0x000fe20000000f00 */
[----:B------:R-:W-:Y:S01]  /*4b40*/  IMAD.MOV.U32 R231, RZ, RZ, R182 ;  /* 0x000000ffffe77224 */ /* 0x000fe200078e00b6 */
[----:B------:R-:W-:Y:S01]  /*4b50*/  MOV R127, R183 ;  /* 0x000000b7007f7202 */ /* 0x000fe20000000f00 */
[----:B------:R3:W-:Y:S01]  /*4b60*/  MUFU.EX2 R182, R8 ;  /* 0x0000000800b67308 */ /* 0x0007e20000000800 */
[----:B------:R-:W-:Y:S01]  /*4b70*/  MOV R124, R188 ;  /* 0x000000bc007c7202 */ /* 0x000fe20000000f00 */
[----:B------:R-:W-:Y:S01]  /*4b80*/  IMAD.MOV.U32 R29, RZ, RZ, R189 ;  /* 0x000000ffff1d7224 */ /* 0x000fe200078e00bd */
[----:B------:R-:W-:Y:S01]  /*4b90*/  HMMA.16816.F32 R64, R4, R22, R168 ;  /* 0x000000160440723c */ /* 0x000fe200000018a8 */
[----:B------:R-:W4:Y:S01]  /*4ba0*/  LDSM.16.MT88.4 R20, [R0+0x7900] ;  /* 0x007900000014783b */ /* 0x000f220000004200 */
[----:B------:R-:W-:-:S02]  /*4bb0*/  IMAD.MOV.U32 R125, RZ, RZ, R180 ;  /* 0x000000ffff7d7224 */ /* 0x000fc400078e00b4 */
[----:B------:R-:W-:Y:S02]  /*4bc0*/  IMAD.MOV.U32 R126, RZ, RZ, R102 ;  /* 0x000000ffff7e7224 */ /* 0x000fe400078e0066 */
[----:B------:R-:W-:Y:S02]  /*4bd0*/  IMAD.MOV.U32 R246, RZ, RZ, R125 ;  /* 0x000000fffff67224 */ /* 0x000fe400078e007d */
[----:B-1----:R-:W-:Y:S01]  /*4be0*/  HMMA.16816.F32 R168, R4, R16, R164 ;  /* 0x0000001004a8723c */ /* 0x002fe200000018a4 */
[----:B------:R-:W-:Y:S02]  /*4bf0*/  IMAD.MOV.U32 R137, RZ, RZ, R127 ;  /* 0x000000ffff897224 */ /* 0x000fe400078e007f */
[----:B---3--:R-:W-:Y:S01]  /*4c00*/  FFMA.FTZ R8, R244, c[0x0][0x2d0], -R13 ;  /* 0x0000b400f4087a23 */ /* 0x008fe2000001080d */
[----:B------:R-:W-:-:S04]  /*4c10*/  MOV R244, R124 ;  /* 0x0000007c00f47202 */ /* 0x000fc80000000f00 */
[C---:B------:R-:W-:Y:S01]  /*4c20*/  HMMA.16816.F32 R164, R4.reuse, R18, R104 ;  /* 0x0000001204a4723c */ /* 0x040fe20000001868 */
[----:B------:R1:W-:Y:S01]  /*4c30*/  MUFU.EX2 R183, R8 ;  /* 0x0000000800b77308 */ /* 0x0003e20000000800 */
[----:B------:R-:W3:Y:S06]  /*4c40*/  LDSM.16.MT88.4 R16, [R2+0x5100] ;  /* 0x005100000210783b */ /* 0x000eec0000004200 */
[C---:B--2---:R-:W-:Y:S07]  /*4c50*/  HMMA.16816.F32 R140, R4.reuse, R32, R96 ;  /* 0x00000020048c723c */ /* 0x044fee0000001860 */
[----:B------:R-:W-:Y:S01]  /*4c60*/  MOV R96, R101 ;  /* 0x0000006500607202 */ /* 0x000fe20000000f00 */
[----:B------:R-:W-:Y:S01]  /*4c70*/  HMMA.16816.F32 R120, R4, R10, R120 ;  /* 0x0000000a0478723c */ /* 0x000fe20000001878 */
[----:B-1----:R-:W-:Y:S01]  /*4c80*/  FFMA.FTZ R8, R242, c[0x0][0x2d0], -R13 ;  /* 0x0000b400f2087a23 */ /* 0x002fe2000001080d */
[----:B------:R-:W-:Y:S01]  /*4c90*/  MOV R99, R126 ;  /* 0x0000007e00637202 */ /* 0x000fe20000000f00 */
[----:B------:R-:W-:Y:S01]  /*4ca0*/  IMAD.MOV.U32 R242, RZ, RZ, R29 ;  /* 0x000000fffff27224 */ /* 0x000fe200078e001d */
[----:B------:R-:W-:Y:S01]  /*4cb0*/  MOV R98, R108 ;  /* 0x0000006c00627202 */ /* 0x000fe20000000f00 */
[----:B------:R1:W-:Y:S01]  /*4cc0*/  MUFU.EX2 R188, R8 ;  /* 0x0000000800bc7308 */ /* 0x0003e20000000800 */
[----:B------:R-:W-:-:S02]  /*4cd0*/  MOV R33, R36 ;  /* 0x0000002400217202 */ /* 0x000fc40000000f00 */
[C---:B------:R-:W-:Y:S01]  /*4ce0*/  HMMA.16816.F32 R176, R4.reuse, R34, R176 ;  /* 0x0000002204b0723c */ /* 0x040fe200000018b0 */
[----:B------:R-:W-:Y:S02]  /*4cf0*/  MOV R97, R38 ;  /* 0x0000002600617202 */ /* 0x000fe40000000f00 */
[----:B------:R-:W-:Y:S05]  /*4d00*/  LDSM.16.MT88.4 R36, [R2+0x8100] ;  /* 0x008100000224783b */ /* 0x000fea0000004200 */
[----:B----4-:R-:W-:Y:S01]  /*4d10*/  HMMA.16816.F32 R104, R4, R22, R84 ;  /* 0x000000160468723c */ /* 0x010fe20000001854 */
[----:B-1----:R-:W-:Y:S01]  /*4d20*/  FFMA.FTZ R8, R241, c[0x0][0x2d0], -R13 ;  /* 0x0000b400f1087a23 */ /* 0x002fe2000001080d */
[----:B------:R-:W-:-:S06]  /*4d30*/  MOV R241, R28 ;  /* 0x0000001c00f17202 */ /* 0x000fcc0000000f00 */
[C---:B------:R-:W-:Y:S01]  /*4d40*/  HMMA.16816.F32 R160, R4.reuse, R24, R172 ;  /* 0x0000001804a0723c */ /* 0x040fe200000018ac */
[----:B------:R1:W2:Y:S06]  /*4d50*/  MUFU.EX2 R189, R8 ;  /* 0x0000000800bd7308 */ /* 0x0002ac0000000800 */
[----:B------:R-:W-:Y:S01]  /*4d60*/  IMAD.MOV.U32 R173, RZ, RZ, R98 ;  /* 0x000000ffffad7224 */ /* 0x000fe200078e0062 */
[----:B------:R-:W-:Y:S01]  /*4d70*/  HMMA.16816.F32 R124, R4, R26, R148 ;  /* 0x0000001a047c723c */ /* 0x000fe20000001894 */
[----:B------:R-:W-:Y:S01]  /*4d80*/  MOV R174, R99 ;  /* 0x0000006300ae7202 */ /* 0x000fe20000000f00 */
[----:B------:R-:W-:Y:S01]  /*4d90*/  IMAD.MOV.U32 R175, RZ, RZ, R116 ;  /* 0x000000ffffaf7224 */ /* 0x000fe200078e0074 */
[----:B------:R-:W-:Y:S01]  /*4da0*/  MOV R98, R129 ;  /* 0x0000008100627202 */ /* 0x000fe20000000f00 */
[----:B------:R-:W-:Y:S01]  /*4db0*/  IMAD.MOV.U32 R172, RZ, RZ, R14 ;  /* 0x000000ffffac7224 */ /* 0x000fe200078e000e */
[----:B------:R-:W-:Y:S01]  /*4dc0*/  LDSM.16.MT88.4 R24, [R103+0x5100] ;  /* 0x005100006718783b */ /* 0x000fe20000004200 */
[----:B------:R-:W-:-:S02]  /*4dd0*/  IMAD.MOV.U32 R99, RZ, RZ, R130 ;  /* 0x000000ffff637224 */ /* 0x000fc400078e0082 */
[--C-:B-1----:R-:W-:Y:S01]  /*4de0*/  FFMA.FTZ R8, R249, c[0x0][0x2d0], -R12.reuse ;  /* 0x0000b400f9087a23 */ /* 0x102fe2000001080c */
[----:B--2---:R-:W-:Y:S01]  /*4df0*/  F2FP.PACK_AB R10, R189, R188 ;  /* 0x000000bcbd0a723e */ /* 0x004fe200000000ff */
[----:B------:R-:W-:Y:S01]  /*4e00*/  IMAD.MOV.U32 R249, RZ, RZ, R31 ;  /* 0x000000fffff97224 */ /* 0x000fe200078e001f */
[----:B------:R-:W-:Y:S01]  /*4e10*/  LDSM.16.MT88.4 R148, [R2+0x5900] ;  /* 0x005900000294783b */ /* 0x000fe20000004200 */
[----:B------:R1:W-:Y:S02]  /*4e20*/  MUFU.EX2 R181, R8 ;  /* 0x0000000800b57308 */ /* 0x0003e40000000800 */
[--C-:B-1----:R-:W-:Y:S01]  /*4e30*/  FFMA.FTZ R8, R248, c[0x0][0x2d0], -R12.reuse ;  /* 0x0000b400f8087a23 */ /* 0x102fe2000001080c */
[----:B------:R-:W-:Y:S02]  /*4e40*/  MOV R248, R30 ;  /* 0x0000001e00f87202 */ /* 0x000fe40000000f00 */
[----:B------:R-:W1:Y:S03]  /*4e50*/  LDSM.16.MT88.4 R28, [R2+0x2100] ;  /* 0x00210000021c783b */ /* 0x000e660000004200 */
[----:B------:R2:W4:Y:S02]  /*4e60*/  MUFU.EX2 R180, R8 ;  /* 0x0000000800b47308 */ /* 0x0005240000000800 */
[----:B--2---:R-:W-:Y:S01]  /*4e70*/  FFMA.FTZ R8, R247, c[0x0][0x2d0], -R12 ;  /* 0x0000b400f7087a23 */ /* 0x004fe2000001080c */
[----:B----4-:R-:W-:Y:S01]  /*4e80*/  F2FP.PACK_AB R9, R180, R181 ;  /* 0x000000b5b409723e */ /* 0x010fe200000000ff */
[----:B------:R-:W-:Y:S01]  /*4e90*/  IMAD.MOV.U32 R247, RZ, RZ, R139 ;  /* 0x000000fffff77224 */ /* 0x000fe200078e008b */
[----:B------:R-:W-:-:S03]  /*4ea0*/  MOV R139, R110 ;  /* 0x0000006e008b7202 */ /* 0x000fc60000000f00 */
[----:B------:R2:W-:Y:S02]  /*4eb0*/  MUFU.EX2 R102, R8 ;  /* 0x0000000800667308 */ /* 0x0005e40000000800 */
[----:B--2---:R-:W-:Y:S01]  /*4ec0*/  FFMA.FTZ R8, R245, c[0x0][0x2d0], -R12 ;  /* 0x0000b400f5087a23 */ /* 0x004fe2000001080c */
[----:B------:R-:W-:Y:S01]  /*4ed0*/  MOV R245, R138 ;  /* 0x0000008a00f57202 */ /* 0x000fe20000000f00 */
[----:B------:R-:W-:-:S04]  /*4ee0*/  IMAD.MOV.U32 R138, RZ, RZ, R109 ;  /* 0x000000ffff8a7224 */ /* 0x000fc800078e006d */
[----:B------:R2:W4:Y:S01]  /*4ef0*/  MUFU.EX2 R101, R8 ;  /* 0x0000000800657308 */ /* 0x0005220000000800 */
[----:B------:R-:W-:Y:S01]  /*4f00*/  HMMA.16816.F32 R108, R4, R20, R92 ;  /* 0x00000014046c723c */ /* 0x000fe2000000185c */
[----:B------:R-:W5:Y:S04]  /*4f10*/  LDSM.16.MT88.4 R4, [R103+0x2100] ;  /* 0x002100006704783b */ /* 0x000f680000004200 */
[----:B------:R-:W-:Y:S01]  /*4f20*/  LDSM.16.MT88.4 R20, [R0+0x2100] ;  /* 0x002100000014783b */ /* 0x000fe20000004200 */
[----:B--2---:R-:W-:Y:S02]  /*4f30*/  F2FP.PACK_AB R8, R183, R182 ;  /* 0x000000b6b708723e */ /* 0x004fe400000000ff */
[----:B----4-:R-:W-:-:S07]  /*4f40*/  F2FP.PACK_AB R11, R101, R102 ;  /* 0x00000066650b723e */ /* 0x010fce00000000ff */
[C---:B---3--:R-:W-:Y:S08]  /*4f50*/  HMMA.16816.F32 R144, R8.reuse, R16, R144 ;  /* 0x000000100890723c */ /* 0x048ff00000001890 */
[C---:B------:R-:W-:Y:S01]  /*4f60*/  HMMA.16816.F32 R84, R8.reuse, R18, R44 ;  /* 0x000000120854723c */ /* 0x040fe2000000182c */
[----:B------:R-:W2:Y:S07]  /*4f70*/  LDSM.16.MT88.4 R16, [R233+0x2100] ;  /* 0x00210000e910783b */ /* 0x000eae0000004200 */
[C---:B-1----:R-:W-:Y:S08]  /*4f80*/  HMMA.16816.F32 R112, R8.reuse, R28, R112 ;  /* 0x0000001c0870723c */ /* 0x042ff00000001870 */
[C---:B-----5:R-:W-:Y:S07]  /*4f90*/  HMMA.16816.F32 R68, R8.reuse, R4, R68 ;  /* 0x000000040844723c */ /* 0x060fee0000001844 */
[--C-:B------:R-:W-:Y:S01]  /*4fa0*/  FFMA.FTZ R4, R33, c[0x0][0x2d0], -R13.reuse ;  /* 0x0000b40021047a23 */ /* 0x100fe2000001080d */
[C---:B------:R-:W-:Y:S03]  /*4fb0*/  HMMA.16816.F32 R28, R8.reuse, R30, R40 ;  /* 0x0000001e081c723c */ /* 0x040fe60000001828 */
[----:B------:R1:W-:Y:S05]  /*4fc0*/  MUFU.EX2 R43, R4 ;  /* 0x00000004002b7308 */ /* 0x0003ea0000000800 */
[C---:B------:R-:W-:Y:S08]  /*4fd0*/  HMMA.16816.F32 R48, R8.reuse, R36, R48 ;  /* 0x000000240830723c */ /* 0x040ff00000001830 */
[----:B------:R-:W-:Y:S01]  /*4fe0*/  HMMA.16816.F32 R56, R8, R38, R56 ;  /* 0x000000260838723c */ /* 0x000fe20000001838 */
[----:B-1----:R-:W-:Y:S01]  /*4ff0*/  FFMA.FTZ R4, R96, c[0x0][0x2d0], -R13 ;  /* 0x0000b40060047a23 */ /* 0x002fe2000001080d */
[----:B------:R-:W-:-:S02]  /*5000*/  MOV R96, R136 ;  /* 0x0000008800607202 */ /* 0x000fc40000000f00 */
[----:B------:R-:W-:Y:S01]  /*5010*/  MOV R136, R131 ;  /* 0x0000008300887202 */ /* 0x000fe20000000f00 */
[----:B------:R1:W3:Y:S03]  /*5020*/  MUFU.EX2 R42, R4 ;  /* 0x00000004002a7308 */ /* 0x0002e60000000800 */
[C---:B--2---:R-:W-:Y:S08]  /*5030*/  HMMA.16816.F32 R52, R8.reuse, R16, R52 ;  /* 0x000000100834723c */ /* 0x044ff00000001834 */
[----:B------:R-:W-:Y:S01]  /*5040*/  HMMA.16816.F32 R64, R8, R18, R64 ;  /* 0x000000120840723c */ /* 0x000fe20000001840 */
[----:B------:R-:W2:Y:S01]  /*5050*/  LDSM.16.MT88.4 R16, [R233+0x5100] ;  /* 0x00510000e910783b */ /* 0x000ea20000004200 */
[----:B-1----:R-:W-:-:S06]  /*5060*/  FFMA.FTZ R4, R97, c[0x0][0x2d0], -R13 ;  /* 0x0000b40061047a23 */ /* 0x002fcc000001080d */
[C---:B------:R-:W-:Y:S01]  /*5070*/  HMMA.16816.F32 R60, R8.reuse, R6, R60 ;  /* 0x00000006083c723c */ /* 0x040fe2000000183c */
[----:B------:R-:W-:Y:S01]  /*5080*/  IMAD.MOV.U32 R97, RZ, RZ, R128 ;  /* 0x000000ffff617224 */ /* 0x000fe200078e0080 */
[----:B------:R1:W-:Y:S06]  /*5090*/  MUFU.EX2 R41, R4 ;  /* 0x0000000400297308 */ /* 0x0003ec0000000800 */
[C---:B------:R-:W-:Y:S07]  /*50a0*/  HMMA.16816.F32 R32, R8.reuse, R22, R72 ;  /* 0x000000160820723c */ /* 0x040fee0000001848 */
[----:B------:R-:W-:Y:S01]  /*50b0*/  IMAD.MOV.U32 R73, RZ, RZ, R175 ;  /* 0x000000ffff497224 */ /* 0x000fe200078e00af */
[C---:B------:R-:W-:Y:S01]  /*50c0*/  HMMA.16816.F32 R128, R8.reuse, R20, R76 ;  /* 0x000000140880723c */ /* 0x040fe2000000184c */
[----:B------:R-:W-:Y:S01]  /*50d0*/  MOV R74, R96 ;  /* 0x00000060004a7202 */ /* 0x000fe20000000f00 */
[----:B------:R-:W-:Y:S01]  /*50e0*/  IMAD.MOV.U32 R75, RZ, RZ, R97 ;  /* 0x000000ffff4b7224 */ /* 0x000fe200078e0061 */
[----:B---3--:R-:W-:Y:S01]  /*50f0*/  F2FP.PACK_AB R96, R42, R43 ;  /* 0x0000002b2a60723e */ /* 0x008fe200000000ff */
[----:B-1----:R-:W-:Y:S01]  /*5100*/  FFMA.FTZ R4, R117, c[0x0][0x2d0], -R13 ;  /* 0x0000b40075047a23 */ /* 0x002fe2000001080d */
[----:B------:R-:W-:Y:S01]  /*5110*/  LDSM.16.MT88.4 R20, [R0+0x8100] ;  /* 0x008100000014783b */ /* 0x000fe20000004200 */
[----:B------:R-:W-:Y:S01]  /*5120*/  IMAD.MOV.U32 R175, RZ, RZ, R99 ;  /* 0x000000ffffaf7224 */ /* 0x000fe200078e0063 */
[----:B------:R-:W-:Y:S01]  /*5130*/  MOV R76, R98 ;  /* 0x00000062004c7202 */ /* 0x000fe20000000f00 */
[----:B------:R1:W3:Y:S01]  /*5140*/  MUFU.EX2 R40, R4 ;  /* 0x0000000400287308 */ /* 0x0002e20000000800 */
[----:B------:R-:W-:Y:S01]  /*5150*/  IMAD.MOV.U32 R79, RZ, RZ, R139 ;  /* 0x000000ffff4f7224 */ /* 0x000fe200078e008b */
[----:B------:R-:W-:Y:S01]  /*5160*/  MOV R77, R136 ;  /* 0x00000088004d7202 */ /* 0x000fe20000000f00 */
[----:B------:R-:W-:Y:S01]  /*5170*/  IMAD.MOV.U32 R78, RZ, RZ, R137 ;  /* 0x000000ffff4e7224 */ /* 0x000fe200078e0089 */
[----:B--2---:R-:W-:Y:S01]  /*5180*/  HMMA.16816.F32 R44, R8, R16, R80 ;  /* 0x00000010082c723c */ /* 0x004fe20000001850 */
[----:B------:R-:W-:Y:S01]  /*5190*/  LDSM.16.MT88.4 R80, [R2+0x8900] ;  /* 0x008900000250783b */ /* 0x000fe20000004200 */
[----:B-1----:R-:W-:-:S06]  /*51a0*/  FFMA.FTZ R4, R118, c[0x0][0x2d0], -R12 ;  /* 0x0000b40076047a23 */ /* 0x002fcc000001080c */
[----:B------:R-:W-:Y:S01]  /*51b0*/  HMMA.16816.F32 R88, R8, R18, R88 ;  /* 0x000000120858723c */ /* 0x000fe20000001858 */
[----:B------:R-:W-:Y:S01]  /*51c0*/  LDSM.16.MT88.4 R16, [R0+0x5100] ;  /* 0x005100000010783b */ /* 0x000fe20000004200 */
[----:B---3--:R-:W-:Y:S01]  /*51d0*/  F2FP.PACK_AB R98, R40, R41 ;  /* 0x000000292862723e */ /* 0x008fe200000000ff */
[----:B------:R1:W-:Y:S02]  /*51e0*/  MUFU.EX2 R37, R4 ;  /* 0x0000000400257308 */ /* 0x0003e40000000800 */
[--C-:B-1----:R-:W-:Y:S02]  /*51f0*/  FFMA.FTZ R4, R119, c[0x0][0x2d0], -R12.reuse ;  /* 0x0000b40077047a23 */ /* 0x102fe4000001080c */
[----:B------:R-:W1:Y:S04]  /*5200*/  LDSM.16.MT88.4 R116, [R2+0x2900] ;  /* 0x002900000274783b */ /* 0x000e680000004200 */
[----:B------:R2:W3:Y:S02]  /*5210*/  MUFU.EX2 R38, R4 ;  /* 0x0000000400267308 */ /* 0x0004e40000000800 */
[----:B--2---:R-:W-:Y:S01]  /*5220*/  FFMA.FTZ R4, R173, c[0x0][0x2d0], -R12 ;  /* 0x0000b400ad047a23 */ /* 0x004fe2000001080c */
[----:B------:R-:W-:-:S02]  /*5230*/  MOV R173, R15 ;  /* 0x0000000f00ad7202 */ /* 0x000fc40000000f00 */
[----:B---3--:R-:W-:-:S03]  /*5240*/  F2FP.PACK_AB R97, R38, R37 ;  /* 0x000000252661723e */ /* 0x008fc600000000ff */
[----:B------:R2:W-:Y:S02]  /*5250*/  MUFU.EX2 R39, R4 ;  /* 0x0000000400277308 */ /* 0x0005e40000000800 */
[----:B--2---:R-:W-:Y:S01]  /*5260*/  FFMA.FTZ R4, R174, c[0x0][0x2d0], -R12 ;  /* 0x0000b400ae047a23 */ /* 0x004fe2000001080c */
[----:B------:R-:W-:Y:S01]  /*5270*/  MOV R174, R138 ;  /* 0x0000008a00ae7202 */ /* 0x000fe20000000f00 */
[----:B------:R-:W-:Y:S01]  /*5280*/  LDSM.16.MT88.4 R12, [R103+0x8100] ;  /* 0x00810000670c783b */ /* 0x000fe20000004200 */
[C---:B------:R-:W-:Y:S03]  /*5290*/  HMMA.16816.F32 R136, R8.reuse, R24, R132 ;  /* 0x000000180888723c */ /* 0x040fe60000001884 */
[----:B------:R2:W3:Y:S01]  /*52a0*/  MUFU.EX2 R36, R4 ;  /* 0x0000000400247308 */ /* 0x0004e20000000800 */
[----:B------:R-:W-:Y:S04]  /*52b0*/  LDSM.16.MT88.4 R132, [R0+0x2900] ;  /* 0x002900000084783b */ /* 0x000fe80000004200 */
[----:B------:R-:W-:Y:S01]  /*52c0*/  HMMA.16816.F32 R24, R8, R26, R120 ;  /* 0x0000001a0818723c */ /* 0x000fe20000001878 */
[----:B--2---:R-:W2:Y:S01]  /*52d0*/  LDSM.16.MT88.4 R4, [R233+0x8100] ;  /* 0x00810000e904783b */ /* 0x004ea20000004200 */
[----:B---3--:R-:W-:-:S07]  /*52e0*/  F2FP.PACK_AB R99, R36, R39 ;  /* 0x000000272463723e */ /* 0x008fce00000000ff */
[C---:B-1----:R-:W-:Y:S08]  /*52f0*/  HMMA.16816.F32 R112, R96.reuse, R116, R112 ;  /* 0x000000746070723c */ /* 0x042ff00000001870 */
[----:B------:R-:W-:Y:S08]  /*5300*/  HMMA.16816.F32 R116, R96, R118, R28 ;  /* 0x000000766074723c */ /* 0x000ff0000000181c */
[C---:B------:R-:W-:Y:S08]  /*5310*/  HMMA.16816.F32 R28, R8.reuse, R16, R168 ;  /* 0x00000010081c723c */ /* 0x040ff000000018a8 */
[C---:B------:R-:W-:Y:S08]  /*5320*/  HMMA.16816.F32 R16, R8.reuse, R18, R164 ;  /* 0x000000120810723c */ /* 0x040ff000000018a4 */
[C---:B--2---:R-:W-:Y:S01]  /*5330*/  HMMA.16816.F32 R164, R8.reuse, R6, R124 ;  /* 0x0000000608a4723c */ /* 0x044fe2000000187c */
[----:B------:R-:W1:Y:S06]  /*5340*/  LDSM.16.MT88.4 R124, [R233+0x2900] ;  /* 0x00290000e97c783b */ /* 0x000e6c0000004200 */
[----:B------:R-:W-:Y:S01]  /*5350*/  MOV R7, R79 ;  /* 0x0000004f00077202 */ /* 0x000fe20000000f00 */
[C---:B------:R-:W-:Y:S01]  /*5360*/  HMMA.16816.F32 R92, R8.reuse, R12, R140 ;  /* 0x0000000c085c723c */ /* 0x040fe2000000188c */
[----:B------:R-:W-:Y:S07]  /*5370*/  LDSM.16.MT88.4 R140, [R103+0x5900] ;  /* 0x00590000678c783b */ /* 0x000fee0000004200 */
[C---:B------:R-:W-:Y:S07]  /*5380*/  HMMA.16816.F32 R160, R8.reuse, R4, R160 ;  /* 0x0000000408a0723c */ /* 0x040fee00000018a0 */
[----:B------:R-:W-:Y:S01]  /*5390*/  MOV R4, R77 ;  /* 0x0000004d00047202 */ /* 0x000fe20000000f00 */
[----:B------:R-:W-:Y:S01]  /*53a0*/  HMMA.16816.F32 R12, R8, R14, R176 ;  /* 0x0000000e080c723c */ /* 0x000fe200000018b0 */
[----:B------:R-:W-:-:S03]  /*53b0*/  IMAD.MOV.U32 R5, RZ, RZ, R78 ;  /* 0x000000ffff057224 */ /* 0x000fc600078e004e */
[----:B------:R-:W-:-:S03]  /*53c0*/  FADD.FTZ R4, R4, R7 ;  /* 0x0000000704047221 */ /* 0x000fc60000010000 */
[----:B------:R-:W-:Y:S01]  /*53d0*/  MOV R176, R73 ;  /* 0x0000004900b07202 */ /* 0x000fe20000000f00 */
[----:B------:R-:W-:Y:S01]  /*53e0*/  IMAD.MOV.U32 R177, RZ, RZ, R74 ;  /* 0x000000ffffb17224 */ /* 0x000fe200078e004a */
[----:B------:R-:W-:Y:S01]  /*53f0*/  MOV R178, R75 ;  /* 0x0000004b00b27202 */ /* 0x000fe20000000f00 */
[----:B------:R-:W-:Y:S01]  /*5400*/  IMAD.MOV.U32 R179, RZ, RZ, R76 ;  /* 0x000000ffffb37224 */ /* 0x000fe200078e004c */
[----:B------:R-:W-:Y:S01]  /*5410*/  HMMA.16816.F32 R168, R8, R20, R108 ;  /* 0x0000001408a8723c */ /* 0x000fe2000000186c */
[----:B------:R-:W-:Y:S01]  /*5420*/  FADD.FTZ R2, R176, R5 ;  /* 0x00000005b0027221 */ /* 0x000fe20000010000 */
[----:B------:R-:W2:Y:S01]  /*5430*/  LDSM.16.MT88.4 R108, [R103+0x2900] ;  /* 0x00290000676c783b */ /* 0x000ea20000004200 */
[----:B------:R-:W-:Y:S02]  /*5440*/  FADD.FTZ R4, R177, R4 ;  /* 0x00000004b1047221 */ /* 0x000fe40000010000 */
[----:B------:R-:W-:Y:S01]  /*5450*/  FADD.FTZ R2, R178, R2 ;  /* 0x00000002b2027221 */ /* 0x000fe20000010000 */
[----:B------:R-:W-:Y:S01]  /*5460*/  LDSM.16.MT88.4 R72, [R103+0x8900] ;  /* 0x008900006748783b */ /* 0x000fe20000004200 */
[----:B------:R-:W-:Y:S01]  /*5470*/  FADD.FTZ R4, R179, R4 ;  /* 0x00000004b3047221 */ /* 0x000fe20000010000 */
[----:B-1----:R-:W-:Y:S01]  /*5480*/  HMMA.16816.F32 R120, R96, R124, R52 ;  /* 0x0000007c6078723c */ /* 0x002fe20000001834 */
[----:B------:R-:W-:-:S02]  /*5490*/  FADD.FTZ R2, R172, R2 ;  /* 0x00000002ac027221 */ /* 0x000fc40000010000 */
[----:B------:R-:W-:Y:S02]  /*54a0*/  FADD.FTZ R4, R173, R4 ;  /* 0x00000004ad047221 */ /* 0x000fe40000010000 */
[----:B------:R-:W-:Y:S02]  /*54b0*/  FADD.FTZ R2, R174, R2 ;  /* 0x00000002ae027221 */ /* 0x000fe40000010000 */
[----:B------:R-:W-:Y:S01]  /*54c0*/  FADD.FTZ R4, R175, R4 ;  /* 0x00000004af047221 */ /* 0x000fe20000010000 */
[----:B------:R-:W-:Y:S01]  /*54d0*/  HMMA.16816.F32 R20, R8, R22, R104 ;  /* 0x000000160814723c */ /* 0x000fe20000001868 */
[----:B------:R-:W-:Y:S01]  /*54e0*/  FADD.FTZ R2, R245, R2 ;  /* 0x00000002f5027221 */ /* 0x000fe20000010000 */
[----:B------:R-:W-:Y:S01]  /*54f0*/  LDSM.16.MT88.4 R8, [R0+0x8900] ;  /* 0x008900000008783b */ /* 0x000fe20000004200 */
[----:B------:R-:W-:Y:S02]  /*5500*/  FADD.FTZ R5, R247, R4 ;  /* 0x00000004f7057221 */ /* 0x000fe40000010000 */
[----:B------:R-:W-:-:S02]  /*5510*/  FADD.FTZ R4, R248, R2 ;  /* 0x00000002f8047221 */ /* 0x000fc40000010000 */
[----:B------:R-:W-:Y:S01]  /*5520*/  FADD.FTZ R2, R249, R5 ;  /* 0x00000005f9027221 */ /* 0x000fe20000010000 */
[----:B------:R-:W-:Y:S01]  /*5530*/  HMMA.16816.F32 R124, R96, R126, R64 ;  /* 0x0000007e607c723c */ /* 0x000fe20000001840 */
[----:B------:R1:W-:Y:S02]  /*5540*/  LDSM.16.MT88.4 R64, [R0+0x5900] ;  /* 0x005900000040783b */ /* 0x0003e40000004200 */
[----:B------:R-:W-:-:S04]  /*5550*/  FADD.FTZ R2, R242, R2 ;  /* 0x00000002f2027221 */ /* 0x000fc80000010000 */
[----:B------:R-:W-:Y:S01]  /*5560*/  FADD.FTZ R2, R246, R2 ;  /* 0x00000002f6027221 */ /* 0x000fe20000010000 */
[----:B------:R-:W-:Y:S03]  /*5570*/  HMMA.16816.F32 R76, R96, R80, R48 ;  /* 0x00000050604c723c */ /* 0x000fe60000001830 */
[----:B------:R-:W-:-:S04]  /*5580*/  FADD.FTZ R2, R230, R2 ;  /* 0x00000002e6027221 */ /* 0x000fc80000010000 */
[----:B------:R-:W-:Y:S01]  /*5590*/  FADD.FTZ R2, R231, R2 ;  /* 0x00000002e7027221 */ /* 0x000fe20000010000 */
[----:B------:R-:W-:Y:S01]  /*55a0*/  HMMA.16816.F32 R80, R96, R82, R56 ;  /* 0x000000526050723c */ /* 0x000fe20000001838 */
[----:B------:R-:W3:Y:S02]  /*55b0*/  LDSM.16.MT88.4 R56, [R233+0x5900] ;  /* 0x00590000e938783b */ /* 0x000ee40000004200 */
[----:B------:R-:W-:-:S04]  /*55c0*/  FADD.FTZ R2, R239, R2 ;  /* 0x00000002ef027221 */ /* 0x000fc80000010000 */
[----:B------:R-:W-:Y:S01]  /*55d0*/  FADD.FTZ R2, R240, R2 ;  /* 0x00000002f0027221 */ /* 0x000fe20000010000 */
[C---:B------:R-:W-:Y:S01]  /*55e0*/  HMMA.16816.F32 R144, R96.reuse, R148, R144 ;  /* 0x000000946090723c */ /* 0x040fe20000001890 */
[----:B-1----:R-:W-:Y:S02]  /*55f0*/  FADD.FTZ R0, R241, R4 ;  /* 0x00000004f1007221 */ /* 0x002fe40000010000 */
[----:B------:R-:W-:Y:S02]  /*5600*/  FADD.FTZ R2, R238, R2 ;  /* 0x00000002ee027221 */ /* 0x000fe40000010000 */
[----:B------:R-:W-:Y:S02]  /*5610*/  FADD.FTZ R0, R244, R0 ;  /* 0x00000000f4007221 */ /* 0x000fe40000010000 */
[----:B------:R-:W-:Y:S01]  /*5620*/  FADD.FTZ R2, R236, R2 ;  /* 0x00000002ec027221 */ /* 0x000fe20000010000 */
[----:B--2---:R-:W-:Y:S01]  /*5630*/  HMMA.16816.F32 R104, R96, R108, R68 ;  /* 0x0000006c6068723c */ /* 0x004fe20000001844 */
[----:B------:R-:W-:-:S02]  /*5640*/  FADD.FTZ R0, R252, R0 ;  /* 0x00000000fc007221 */ /* 0x000fc40000010000 */
[----:B------:R-:W-:Y:S02]  /*5650*/  FADD.FTZ R2, R182, R2 ;  /* 0x00000002b6027221 */ /* 0x000fe40000010000 */
[----:B------:R-:W-:Y:S02]  /*5660*/  FADD.FTZ R0, R251, R0 ;  /* 0x00000000fb007221 */ /* 0x000fe40000010000 */
[----:B------:R-:W-:Y:S01]  /*5670*/  FADD.FTZ R2, R183, R2 ;  /* 0x00000002b7027221 */ /* 0x000fe20000010000 */
[----:B------:R-:W-:Y:S01]  /*5680*/  HMMA.16816.F32 R148, R96, R150, R84 ;  /* 0x000000966094723c */ /* 0x000fe20000001854 */
[----:B------:R-:W-:Y:S02]  /*5690*/  FADD.FTZ R0, R250, R0 ;  /* 0x00000000fa007221 */ /* 0x000fe40000010000 */
[----:B------:R-:W-:Y:S02]  /*56a0*/  FADD.FTZ R4, R188, R2 ;  /* 0x00000002bc047221 */ /* 0x000fe40000010000 */
[----:B------:R-:W-:-:S03]  /*56b0*/  FADD.FTZ R0, R229, R0 ;  /* 0x00000000e5007221 */ /* 0x000fc60000010000 */
[----:B------:R-:W-:Y:S01]  /*56c0*/  HMMA.16816.F32 R108, R96, R110, R60 ;  /* 0x0000006e606c723c */ /* 0x000fe2000000183c */
[----:B------:R-:W-:-:S04]  /*56d0*/  FADD.FTZ R0, R190, R0 ;  /* 0x00000000be007221 */ /* 0x000fc80000010000 */
[----:B------:R-:W-:-:S03]  /*56e0*/  FADD.FTZ R0, R191, R0 ;  /* 0x00000000bf007221 */ /* 0x000fc60000010000 */
[----:B------:R-:W-:Y:S01]  /*56f0*/  HMMA.16816.F32 R128, R96, R132, R128 ;  /* 0x000000846080723c */ /* 0x000fe20000001880 */
[----:B------:R-:W-:-:S04]  /*5700*/  FADD.FTZ R0, R228, R0 ;  /* 0x00000000e4007221 */ /* 0x000fc80000010000 */
[----:B------:R-:W-:-:S03]  /*5710*/  FADD.FTZ R0, R181, R0 ;  /* 0x00000000b5007221 */ /* 0x000fc60000010000 */
[----:B---3--:R-:W-:Y:S01]  /*5720*/  HMMA.16816.F32 R52, R96, R56, R44 ;  /* 0x000000386034723c */ /* 0x008fe2000000182c */
[----:B------:R-:W-:-:S04]  /*5730*/  FADD.FTZ R0, R180, R0 ;  /* 0x00000000b4007221 */ /* 0x000fc80000010000 */
[----:B------:R-:W-:Y:S02]  /*5740*/  FADD.FTZ R2, R102, R0 ;  /* 0x0000000066027221 */ /* 0x000fe40000010000 */
[----:B------:R-:W-:Y:S01]  /*5750*/  FADD.FTZ R0, R189, R4 ;  /* 0x00000004bd007221 */ /* 0x000fe20000010000 */
[C---:B------:R-:W-:Y:S01]  /*5760*/  HMMA.16816.F32 R56, R96.reuse, R58, R88 ;  /* 0x0000003a6038723c */ /* 0x040fe20000001858 */
[----:B------:R-:W1:Y:S01]  /*5770*/  LDSM.16.MT88.4 R88, [R233+0x8900] ;  /* 0x00890000e958783b */ /* 0x000e620000004200 */
        /* <DEDUP_REMOVED lines=9> */
[----:B------:R-:W-:Y:S01]  /*5810*/  HMMA.16816.F32 R60, R96, R64, R28 ;  /* 0x00000040603c723c */ /* 0x000fe2000000181c */
[----:B------:R-:W-:-:S05]  /*5820*/  FADD.FTZ R0, R36, R2 ;  /* 0x0000000224007221 */ /* 0x000fca0000010000 */
[----:B------:R2:W-:Y:S02]  /*5830*/  STL [R1+0x4], R0 ;  /* 0x0000040001007387 */ /* 0x0005e40000100800 */
[C---:B------:R-:W-:Y:S02]  /*5840*/  HMMA.16816.F32 R68, R96.reuse, R72, R92 ;  /* 0x000000486044723c */ /* 0x040fe4000000185c */
[----:B------:R2:W-:Y:S06]  /*5850*/  STL [R1], R4 ;  /* 0x0000000401007387 */ /* 0x0005ec0000100800 */
[C---:B------:R-:W-:Y:S08]  /*5860*/  HMMA.16816.F32 R132, R96.reuse, R134, R32 ;  /* 0x000000866084723c */ /* 0x040ff00000001820 */
[C---:B-1----:R-:W-:Y:S08]  /*5870*/  HMMA.16816.F32 R84, R96.reuse, R88, R160 ;  /* 0x000000586054723c */ /* 0x042ff000000018a0 */
[C---:B------:R-:W-:Y:S08]  /*5880*/  HMMA.16816.F32 R140, R96.reuse, R142, R24 ;  /* 0x0000008e608c723c */ /* 0x040ff00000001818 */
[C---:B------:R-:W-:Y:S08]  /*5890*/  HMMA.16816.F32 R64, R96.reuse, R66, R16 ;  /* 0x000000426040723c */ /* 0x040ff00000001810 */
[C---:B------:R-:W-:Y:S08]  /*58a0*/  HMMA.16816.F32 R72, R96.reuse, R74, R12 ;  /* 0x0000004a6048723c */ /* 0x040ff0000000180c */
[C---:B------:R-:W-:Y:S08]  /*58b0*/  HMMA.16816.F32 R88, R96.reuse, R90, R164 ;  /* 0x0000005a6058723c */ /* 0x040ff000000018a4 */
[C---:B------:R-:W-:Y:S08]  /*58c0*/  HMMA.16816.F32 R92, R96.reuse, R8, R168 ;  /* 0x00000008605c723c */ /* 0x040ff000000018a8 */
[----:B------:R-:W-:Y:S01]  /*58d0*/  HMMA.16816.F32 R96, R96, R10, R20 ;  /* 0x0000000a6060723c */ /* 0x000fe20000001814 */
[----:B------:R-:W-:Y:S07]  /*58e0*/  @!P1 BRA `(.L_x_638) ;  /* 0x0000024000009947 */ /* 0x000fee0003800000 */
[----:B--2---:R-:W2:Y:S01]  /*58f0*/  LDL.64 R248, [R1+0x18] ;  /* 0x0000180001f87983 */ /* 0x004ea20000100a00 */
[----:B------:R-:W-:Y:S01]  /*5900*/  IMAD.MOV.U32 R230, RZ, RZ, c[0x0][0x1e4] ;  /* 0x00007900ffe67624 */ /* 0x000fe200078e00ff */
[----:B------:R-:W-:Y:S01]  /*5910*/  UIADD3 UR5, UR16, -0x3, URZ ;  /* 0xfffffffd10057890 */ /* 0x000fe2000fffe03f */
[----:B------:R-:W-:-:S02]  /*5920*/  IMAD.MOV.U32 R231, RZ, RZ, c[0x0][0x1e0] ;  /* 0x00007800ffe77624 */ /* 0x000fc400078e00ff */
[----:B------:R-:W-:Y:S01]  /*5930*/  IMAD R0, R230, 0x60, RZ ;  /* 0x00000060e6007824 */ /* 0x000fe200078e02ff */
[----:B------:R-:W-:Y:S01]  /*5940*/  USHF.R.S32.HI UR4, URZ, 0x1f, UR5 ;  /* 0x0000001f3f047899 */ /* 0x000fe20008011405 */
[C---:B------:R-:W-:Y:S01]  /*5950*/  IMAD.WIDE.U32 R4, R231.reuse, 0x60, RZ ;  /* 0x00000060e7047825 */ /* 0x040fe200078e00ff */
[----:B------:R-:W-:-:S03]  /*5960*/  SHF.L.U64.HI R2, R231, 0x6, R230 ;  /* 0x00000006e7027819 */ /* 0x000fc600000102e6 */
[----:B------:R-:W-:Y:S01]  /*5970*/  IMAD.SHL.U32 R8, R231, 0x40, RZ ;  /* 0x00000040e7087824 */ /* 0x000fe200078e00ff */
[----:B------:R-:W-:-:S05]  /*5980*/  IADD3 R0, R5, R0, RZ ;  /* 0x0000000005007210 */ /* 0x000fca0007ffe0ff */
[----:B------:R-:W-:-:S04]  /*5990*/  IMAD R0, R0, UR5, RZ ;  /* 0x0000000500007c24 */ /* 0x000fc8000f8e02ff */
[C---:B------:R-:W-:Y:S02]  /*59a0*/  IMAD R0, R4.reuse, UR4, R0 ;  /* 0x0000000404007c24 */ /* 0x040fe4000f8e0200 */
[----:B--2---:R-:W-:-:S05]  /*59b0*/  IMAD.WIDE.U32 R6, R4, UR5, R248 ;  /* 0x0000000504067c25 */ /* 0x004fca000f8e00f8 */
[----:B------:R-:W-:Y:S02]  /*59c0*/  LEA R4, P1, R6, c[0x0][0x1c8], 0x1 ;  /* 0x0000720006047a11 */ /* 0x000fe400078208ff */
[----:B------:R-:W-:Y:S02]  /*59d0*/  IADD3 R0, R7, R0, RZ ;  /* 0x0000000007007210 */ /* 0x000fe40007ffe0ff */
[----:B------:R-:W-:Y:S02]  /*59e0*/  IADD3 R12, P6, P5, R8, 0x80, R4 ;  /* 0x00000080080c7810 */ /* 0x000fe40007dde004 */
[----:B------:R-:W-:Y:S02]  /*59f0*/  LEA.HI.X R5, R6, c[0x0][0x1cc], R0, 0x1, P1 ;  /* 0x0000730006057a11 */ /* 0x000fe400008f0c00 */
[-C--:B------:R-:W-:Y:S02]  /*5a00*/  IADD3 R6, P1, R4, R8.reuse, RZ ;  /* 0x0000000804067210 */ /* 0x080fe40007f3e0ff */
[--C-:B------:R-:W-:Y:S01]  /*5a10*/  IADD3.X R13, R2, RZ, R5.reuse, P6, P5 ;  /* 0x000000ff020d7210 */ /* 0x100fe200037ea405 */
[----:B------:R-:W-:Y:S01]  /*5a20*/  @!PT LDS RZ, [RZ] ;  /* 0x00000000fffff984 */ /* 0x000fe20000000800 */
[----:B------:R-:W-:Y:S01]  /*5a30*/  @!PT LDS RZ, [RZ] ;  /* 0x00000000fffff984 */ /* 0x000fe20000000800 */
[----:B------:R-:W-:Y:S01]  /*5a40*/  @!PT LDS RZ, [RZ] ;  /* 0x00000000fffff984 */ /* 0x000fe20000000800 */
[----:B------:R1:W-:Y:S01]  /*5a50*/  LDGSTS.E.BYPASS.LTC128B.128 [R243+0x12100], [R4.64], !P4 ;  /* 0x1210000004f37fae */ /* 0x0003e2000e101d54 */
[----:B------:R-:W-:Y:S01]  /*5a60*/  IADD3 R10, P6, P5, R8, 0x100, R4 ;  /* 0x00000100080a7810 */ /* 0x000fe20007dde004 */
[----:B------:R-:W-:Y:S01]  /*5a70*/  IMAD.X R7, R5, 0x1, R2, P1 ;  /* 0x0000000105077824 */ /* 0x000fe200008e0602 */
[----:B------:R-:W-:Y:S01]  /*5a80*/  IADD3 R8, P1, R6, R8, RZ ;  /* 0x0000000806087210 */ /* 0x000fe20007f3e0ff */
[----:B------:R1:W-:Y:S01]  /*5a90*/  LDGSTS.E.BYPASS.LTC128B.128 [R243+0x15100], [R4.64+0x80], !P3 ;  /* 0x1510008004f37fae */ /* 0x0003e2000d901d54 */
[----:B------:R-:W-:-:S02]  /*5aa0*/  IADD3.X R11, R2, RZ, R5, P6, P5 ;  /* 0x000000ff020b7210 */ /* 0x000fc400037ea405 */
[----:B------:R-:W-:Y:S01]  /*5ab0*/  IADD3.X R9, R7, R2, RZ, P1, !PT ;  /* 0x0000000207097210 */ /* 0x000fe20000ffe4ff */
[----:B------:R1:W-:Y:S04]  /*5ac0*/  LDGSTS.E.BYPASS.LTC128B.128 [R243+0x18100], [R4.64+0x100], !P2 ;  /* 0x1810010004f37fae */ /* 0x0003e8000d101d54 */
[----:B------:R1:W-:Y:S04]  /*5ad0*/  LDGSTS.E.BYPASS.LTC128B.128 [R243+0x13100], [R6.64], !P4 ;  /* 0x1310000006f37fae */ /* 0x0003e8000e101d54 */
[----:B------:R1:W-:Y:S04]  /*5ae0*/  LDGSTS.E.BYPASS.LTC128B.128 [R243+0x16100], [R12.64], !P3 ;  /* 0x161000000cf37fae */ /* 0x0003e8000d901d54 */
[----:B------:R1:W-:Y:S04]  /*5af0*/  LDGSTS.E.BYPASS.LTC128B.128 [R243+0x19100], [R10.64], !P2 ;  /* 0x191000000af37fae */ /* 0x0003e8000d101d54 */
[----:B------:R1:W-:Y:S04]  /*5b00*/  LDGSTS.E.BYPASS.LTC128B.128 [R243+0x14100], [R8.64], !P4 ;  /* 0x1410000008f37fae */ /* 0x0003e8000e101d54 */
[----:B------:R1:W-:Y:S04]  /*5b10*/  LDGSTS.E.BYPASS.LTC128B.128 [R243+0x17100], [R8.64+0x80], !P3 ;  /* 0x1710008008f37fae */ /* 0x0003e8000d901d54 */
[----:B------:R1:W-:Y:S02]  /*5b20*/  LDGSTS.E.BYPASS.LTC128B.128 [R243+0x1a100], [R8.64+0x100], !P2 ;  /* 0x1a10010008f37fae */ /* 0x0003e4000d101d54 */
.L_x_638:
[----:B--2---:R-:W-:Y:S01]  /*5b30*/  PLOP3.LUT P1, PT, PT, PT, UP1, 0x40, 0x0 ;  /* 0x000000000000781c */ /* 0x004fe20003f2e818 */
[----:B------:R-:W0:-:S12]  /*5b40*/  LDGDEPBAR ;  /* 0x00000000000079af */ /* 0x000e180000000000 */
[----:B------:R-:W-:Y:S05]  /*5b50*/  @P1 BRA `(.L_x_639) ;  /* 0x0000407000001947 */ /* 0x000fea0003800000 */
[----:B------:R-:W-:Y:S01]  /*5b60*/  IMAD.MOV.U32 R101, RZ, RZ, R3 ;  /* 0x000000ffff657224 */ /* 0x000fe200078e0003 */
[----:B------:R-:W-:Y:S01]  /*5b70*/  MOV R0, R100 ;  /* 0x0000006400007202 */ /* 0x000fe20000000f00 */
[----:B------:R-:W-:Y:S01]  /*5b80*/  UIADD3 UR16, UR16, -0x2, URZ ;  /* 0xfffffffe10107890 */ /* 0x000fe2000fffe03f */
[----:B------:R-:W-:Y:S01]  /*5b90*/  SEL R236, R237, 0xffffffe0, !P0 ;  /* 0xffffffe0edec7807 */ /* 0x000fe20004000000 */
[----:B------:R-:W-:Y:S02]  /*5ba0*/  UMOV UR15, URZ ;  /* 0x0000003f000f7c82 */ /* 0x000fe40008000000 */
[----:B------:R-:W-:Y:S02]  /*5bb0*/  UMOV UR5, 0x1 ;  /* 0x0000000100057882 */ /* 0x000fe40000000000 */
[----:B------:R-:W-:Y:S02]  /*5bc0*/  ULDC.64 UR8, c[0x0][0x208] ;  /* 0x0000820000087ab9 */ /* 0x000fe40000000a00 */
[----:B------:R-:W-:-:S02]  /*5bd0*/  ULDC.64 UR6, c[0x0][0x1e0] ;  /* 0x0000780000067ab9 */ /* 0x000fc40000000a00 */
.L_x_640:
[----:B------:R-:W2:Y:S01]  /*5be0*/  LDL.64 R30, [R1+0x28] ;  /* 0x00002800011e7983 */ /* 0x000ea20000100a00 */
[----:B------:R-:W-:Y:S04]  /*5bf0*/  DEPBAR.LE SB0, 0x2 ;  /* 0x000080800000791a */ /* 0x000fe80000000000 */
[----:B------:R-:W-:Y:S01]  /*5c00*/  UIMAD UR4, UR5, 0x9000, URZ ;  /* 0x00009000050478a4 */ /* 0x000fe2000f8e023f */
[----:B------:R-:W3:Y:S01]  /*5c10*/  LDL.64 R28, [R1+0x30] ;  /* 0x00003000011c7983 */ /* 0x000ee20000100a00 */
[----:B------:R-:W-:Y:S01]  /*5c20*/  UISETP.NE.AND UP0, UPT, UR16, URZ, UPT ;  /* 0x0000003f1000728c */ /* 0x000fe2000bf05270 */
[----:B------:R-:W-:Y:S01]  /*5c30*/  MOV R102, UR15 ;  /* 0x0000000f00667c02 */ /* 0x000fe20008000f00 */
[----:B------:R-:W-:Y:S02]  /*5c40*/  UIADD3 UR14, UR16, -0x1, URZ ;  /* 0xffffffff100e7890 */ /* 0x000fe4000fffe03f */
[----:B------:R-:W-:Y:S01]  /*5c50*/  IADD3 R100, R232, UR4, RZ ;  /* 0x00000004e8647c10 */ /* 0x000fe2000fffe0ff */
[----:B------:R-:W-:Y:S01]  /*5c60*/  BAR.SYNC.DEFER_BLOCKING 0x0 ;  /* 0x0000000000007b1d */ /* 0x000fe20000010000 */
[----:B------:R-:W-:Y:S01]  /*5c70*/  PLOP3.LUT P0, PT, PT, PT, UP0, 0x80, 0x0 ;  /* 0x000000000000781c */ /* 0x000fe20003f0f008 */
[----:B------:R-:W-:Y:S04]  /*5c80*/  UISETP.GE.AND UP1, UPT, UR15, 0x1, UPT ;  /* 0x000000010f00788c */ /* 0x000fe8000bf26270 */
[----:B------:R-:W-:Y:S02]  /*5c90*/  @UP0 USHF.R.S32.HI UR10, URZ, 0x1f, UR14 ;  /* 0x0000001f3f0a0899 */ /* 0x000fe4000801140e */
[----:B------:R-:W-:Y:S02]  /*5ca0*/  @UP0 UIMAD.WIDE.U32 UR18, UR14, UR8, URZ ;  /* 0x000000080e1202a5 */ /* 0x000fe4000f8e003f */
[----:B------:R-:W-:Y:S04]  /*5cb0*/  @UP0 UIMAD UR10, UR10, UR8, URZ ;  /* 0x000000080a0a02a4 */ /* 0x000fe8000f8e023f */
[----:B------:R-:W-:Y:S01]  /*5cc0*/  @UP0 UIMAD UR10, UR14, UR9, UR10 ;  /* 0x000000090e0a02a4 */ /* 0x000fe2000f8e020a */
[----:B-1----:R-:W-:Y:S01]  /*5cd0*/  MOV R2, UR18 ;  /* 0x0000001200027c02 */ /* 0x002fe20008000f00 */
[----:B------:R-:W-:Y:S02]  /*5ce0*/  @P0 IMAD R102, R102, 0x9000, R243 ;  /* 0x0000900066660824 */ /* 0x000fe400078e02f3 */
[----:B------:R-:W-:Y:S04]  /*5cf0*/  @UP0 UIADD3 UR10, UR19, UR10, URZ ;  /* 0x0000000a130a0290 */ /* 0x000fe8000fffe03f */
[----:B------:R-:W-:Y:S01]  /*5d00*/  @UP0 UIMAD UR10, UR10, 0x60, URZ ;  /* 0x000000600a0a08a4 */ /* 0x000fe2000f8e023f */
[----:B-1----:R-:W1:Y:S01]  /*5d10*/  LDSM.16.M88.4 R8, [R232+UR4+0x12100] ;  /* 0x01210004e808783b */ /* 0x002e620008000200 */
[----:B------:R-:W-:Y:S07]  /*5d20*/  UISETP.GE.AND UP0, UPT, UR16, 0x2, UPT ;  /* 0x000000021000788c */ /* 0x000fee000bf06270 */
[----:B------:R-:W4:Y:S04]  /*5d30*/  LDSM.16.M88.4 R16, [R232+UR4+0x12900] ;  /* 0x01290004e810783b */ /* 0x000f280008000200 */
[----:B------:R-:W-:Y:S04]  /*5d40*/  @UP0 UIADD3 UR13, UR16, -0x2, URZ ;  /* 0xfffffffe100d0890 */ /* 0x000fe8000fffe03f */
[----:B------:R-:W5:Y:S01]  /*5d50*/  LDSM.16.M88.4 R24, [R232+UR4+0x13100] ;  /* 0x01310004e818783b */ /* 0x000f620008000200 */
[----:B------:R-:W-:Y:S07]  /*5d60*/  @UP0 UIMAD.WIDE.U32 UR18, UR13, UR6, URZ ;  /* 0x000000060d1202a5 */ /* 0x000fee000f8e003f */
[----:B------:R-:W2:Y:S08]  /*5d70*/  LDSM.16.M88.4 R32, [R232+UR4+0x13900] ;  /* 0x01390004e820783b */ /* 0x000eb00008000200 */
[----:B------:R-:W2:Y:S01]  /*5d80*/  LDSM.16.M88.4 R40, [R232+UR4+0x14100] ;  /* 0x01410004e828783b */ /* 0x000ea20008000200 */
[C---:B-1----:R-:W-:Y:S07]  /*5d90*/  HMMA.16816.F32 R4, R152.reuse, R8, RZ ;  /* 0x000000089804723c */ /* 0x042fee00000018ff */
[----:B------:R-:W1:Y:S01]  /*5da0*/  LDSM.16.M88.4 R48, [R232+UR4+0x14900] ;  /* 0x01490004e830783b */ /* 0x000e620008000200 */
[C---:B------:R-:W-:Y:S08]  /*5db0*/  HMMA.16816.F32 R8, R152.reuse, R10, RZ ;  /* 0x0000000a9808723c */ /* 0x040ff000000018ff */
[C---:B----4-:R-:W-:Y:S08]  /*5dc0*/  HMMA.16816.F32 R12, R152.reuse, R16, RZ ;  /* 0x00000010980c723c */ /* 0x050ff000000018ff */
[C---:B------:R-:W-:Y:S08]  /*5dd0*/  HMMA.16816.F32 R16, R152.reuse, R18, RZ ;  /* 0x000000129810723c */ /* 0x040ff000000018ff */
[C---:B-----5:R-:W-:Y:S08]  /*5de0*/  HMMA.16816.F32 R20, R152.reuse, R24, RZ ;  /* 0x000000189814723c */ /* 0x060ff000000018ff */
[C---:B------:R-:W-:Y:S01]  /*5df0*/  HMMA.16816.F32 R24, R152.reuse, R26, RZ ;  /* 0x0000001a9818723c */ /* 0x040fe200000018ff */
[----:B--2---:R-:W-:Y:S03]  /*5e00*/  @P0 MOV R37, R31 ;  /* 0x0000001f00250202 */ /* 0x004fe60000000f00 */
[----:B---3--:R-:W-:Y:S04]  /*5e10*/  @P0 MOV R36, R28 ;  /* 0x0000001c00240202 */ /* 0x008fe80000000f00 */
[C---:B------:R-:W-:Y:S01]  /*5e20*/  HMMA.16816.F32 R28, R152.reuse, R32, RZ ;  /* 0x00000020981c723c */ /* 0x040fe200000018ff */
[----:B------:R-:W-:Y:S03]  /*5e30*/  @P0 IMAD.WIDE.U32 R36, R2, 0x60, R36 ;  /* 0x0000006002240825 */ /* 0x000fe600078e0024 */
[-C--:B------:R-:W-:Y:S04]  /*5e40*/  IADD3 R2, R236, R100.reuse, RZ ;  /* 0x00000064ec027210 */ /* 0x080fe80007ffe0ff */
[C---:B------:R-:W-:Y:S01]  /*5e50*/  HMMA.16816.F32 R32, R152.reuse, R34, RZ ;  /* 0x000000229820723c */ /* 0x040fe200000018ff */
[----:B------:R-:W-:Y:S01]  /*5e60*/  @P0 IADD3 R46, R37, UR10, RZ ;  /* 0x0000000a252e0c10 */ /* 0x000fe2000fffe0ff */
[----:B------:R-:W2:Y:S01]  /*5e70*/  LDSM.16.M88.4 R160, [R2+0x12100] ;  /* 0x0121000002a0783b */ /* 0x000ea20000000200 */
[----:B------:R-:W-:Y:S01]  /*5e80*/  @UP0 USHF.R.S32.HI UR10, URZ, 0x1f, UR13 ;  /* 0x0000001f3f0a0899 */ /* 0x000fe2000801140d */
[C---:B------:R-:W-:Y:S02]  /*5e90*/  @P0 SHF.L.U32 R3, R36.reuse, 0x1, RZ ;  /* 0x0000000124030819 */ /* 0x040fe400000006ff */
[----:B------:R-:W-:Y:S01]  /*5ea0*/  @P0 SHF.L.U64.HI R46, R36, 0x1, R46 ;  /* 0x00000001242e0819 */ /* 0x000fe2000001022e */
[----:B------:R-:W-:Y:S01]  /*5eb0*/  @UP0 UIMAD UR10, UR10, UR6, URZ ;  /* 0x000000060a0a02a4 */ /* 0x000fe2000f8e023f */
[C---:B------:R-:W-:Y:S01]  /*5ec0*/  HMMA.16816.F32 R36, R152.reuse, R40, RZ ;  /* 0x000000289824723c */ /* 0x040fe200000018ff */
[C---:B------:R-:W-:Y:S01]  /*5ed0*/  @P0 IADD3 R44, P1, R3.reuse, c[0x0][0x1f8], RZ ;  /* 0x00007e00032c0a10 */ /* 0x040fe20007f3e0ff */
[----:B------:R-:W3:Y:S01]  /*5ee0*/  LDSM.16.M88.4 R164, [R2+0x12900] ;  /* 0x0129000002a4783b */ /* 0x000ee20000000200 */
[----:B------:R-:W-:Y:S01]  /*5ef0*/  @UP0 UIMAD UR10, UR13, UR7, UR10 ;  /* 0x000000070d0a02a4 */ /* 0x000fe2000f8e020a */
[C---:B------:R-:W-:Y:S01]  /*5f00*/  @P0 IADD3 R190, P5, R3.reuse, 0x80, RZ ;  /* 0x0000008003be0810 */ /* 0x040fe20007fbe0ff */
[----:B------:R-:W-:Y:S01]  /*5f10*/  UIADD3 UR13, UR15, 0x1, URZ ;  /* 0x000000010f0d7890 */ /* 0x000fe2000fffe03f */
[----:B------:R-:W-:Y:S01]  /*5f20*/  @P0 IADD3.X R45, R46, c[0x0][0x1fc], RZ, P1, !PT ;  /* 0x00007f002e2d0a10 */ /* 0x000fe20000ffe4ff */
[----:B------:R-:W-:Y:S01]  /*5f30*/  @UP0 UIADD3 UR10, UR19, UR10, URZ ;  /* 0x0000000a130a0290 */ /* 0x000fe2000fffe03f */
[C---:B------:R-:W-:Y:S01]  /*5f40*/  HMMA.16816.F32 R40, R152.reuse, R42, RZ ;  /* 0x0000002a9828723c */ /* 0x040fe200000018ff */
[----:B------:R-:W-:Y:S01]  /*5f50*/  @P0 IADD3 R190, P1, R190, c[0x0][0x1f8], RZ ;  /* 0x00007e00bebe0a10 */ /* 0x000fe20007f3e0ff */
[----:B------:R-:W4:Y:S01]  /*5f60*/  LDSM.16.M88.4 R168, [R2+0x13100] ;  /* 0x0131000002a8783b */ /* 0x000f220000000200 */
[----:B------:R-:W-:Y:S01]  /*5f70*/  @UP0 UIMAD UR10, UR10, 0x60, URZ ;  /* 0x000000600a0a08a4 */ /* 0x000fe2000f8e023f */
[----:B------:R-:W-:Y:S01]  /*5f80*/  @P0 IADD3 R3, P6, R3, 0x100, RZ ;  /* 0x0000010003030810 */ /* 0x000fe20007fde0ff */
[----:B------:R-:W-:Y:S01]  /*5f90*/  USEL UR15, UR13, URZ, !UP1 ;  /* 0x0000003f0d0f7287 */ /* 0x000fe2000c800000 */
[--C-:B------:R-:W-:Y:S02]  /*5fa0*/  @P0 IADD3.X R191, RZ, c[0x0][0x1fc], R46.reuse, P1, P5 ;  /* 0x00007f00ffbf0a10 */ /* 0x100fe40000fea42e */
[----:B------:R-:W-:Y:S01]  /*5fb0*/  @P0 IADD3 R228, P5, R3, c[0x0][0x1f8], RZ ;  /* 0x00007e0003e40a10 */ /* 0x000fe20007fbe0ff */
[----:B------:R-:W-:Y:S01]  /*5fc0*/  @UP0 UMOV UR13, 0x6 ;  /* 0x00000006000d0882 */ /* 0x000fe20000000000 */
[----:B------:R-:W5:Y:S01]  /*5fd0*/  LDSM.16.M88.4 R172, [R2+0x13900] ;  /* 0x0139000002ac783b */ /* 0x000f620000000200 */
[----:B------:R-:W-:Y:S01]  /*5fe0*/  @UP0 USHF.L.U64.HI UR13, UR6, UR13, UR7 ;  /* 0x0000000d060d0299 */ /* 0x000fe20008010207 */
[----:B------:R-:W-:Y:S02]  /*5ff0*/  @P0 IADD3.X R229, RZ, c[0x0][0x1fc], R46, P5, P6 ;  /* 0x00007f00ffe50a10 */ /* 0x000fe40002fec42e */
[----:B------:R-:W-:Y:S02]  /*6000*/  @P0 IADD3 R188, P1, R44, UR12, RZ ;  /* 0x0000000c2cbc0c10 */ /* 0x000fe4000ff3e0ff */
[-C--:B------:R-:W-:Y:S02]  /*6010*/  IADD3 R3, R234, R100.reuse, RZ ;  /* 0x00000064ea037210 */ /* 0x080fe40007ffe0ff */
[----:B------:R-:W1:Y:S01]  /*6020*/  LDSM.16.M88.4 R176, [R2+0x14100] ;  /* 0x0141000002b0783b */ /* 0x000e620000000200 */
[----:B------:R-:W-:Y:S02]  /*6030*/  @P0 IADD3.X R189, R45, UR11, RZ, P1, !PT ;  /* 0x0000000b2dbd0c10 */ /* 0x000fe40008ffe4ff */
[----:B------:R-:W-:Y:S05]  /*6040*/  IADD3 R100, R236, R100, R234 ;  /* 0x00000064ec647210 */ /* 0x000fea0007ffe0ea */
[----:B------:R-:W2:Y:S08]  /*6050*/  LDSM.16.M88.4 R180, [R2+0x14900] ;  /* 0x0149000002b4783b */ /* 0x000eb00000000200 */
[----:B------:R-:W-:Y:S01]  /*6060*/  @!PT LDS RZ, [RZ] ;  /* 0x00000000fffff984 */ /* 0x000fe20000000800 */
[----:B------:R-:W-:Y:S01]  /*6070*/  @!PT LDS RZ, [RZ] ;  /* 0x00000000fffff984 */ /* 0x000fe20000000800 */
[----:B------:R-:W-:Y:S01]  /*6080*/  @!PT LDS RZ, [RZ] ;  /* 0x00000000fffff984 */ /* 0x000fe20000000800 */
[----:B------:R1:W-:Y:S08]  /*6090*/  @P0 LDGSTS.E.BYPASS.LTC128B.128 [R102+0x100], [R44.64], !P4 ;  /* 0x001000002c660fae */ /* 0x0003f0000e101d54 */
[----:B------:R2:W-:Y:S08]  /*60a0*/  @P0 LDGSTS.E.BYPASS.LTC128B.128 [R102+0x3100], [R190.64], !P3 ;  /* 0x03100000be660fae */ /* 0x0005f0000d901d54 */
[----:B------:R3:W-:Y:S08]  /*60b0*/  @P0 LDGSTS.E.BYPASS.LTC128B.128 [R102+0x6100], [R228.64], !P2 ;  /* 0x06100000e4660fae */ /* 0x0007f0000d101d54 */
[----:B------:R4:W-:Y:S01]  /*60c0*/  @P0 LDGSTS.E.BYPASS.LTC128B.128 [R102+0x1100], [R188.64], !P4 ;  /* 0x01100000bc660fae */ /* 0x0009e2000e101d54 */
[C---:B-1----:R-:W-:Y:S07]  /*60d0*/  HMMA.16816.F32 R44, R152.reuse, R48, RZ ;  /* 0x00000030982c723c */ /* 0x042fee00000018ff */
[----:B------:R1:W-:Y:S01]  /*60e0*/  @P0 LDGSTS.E.BYPASS.LTC128B.128 [R102+0x4100], [R188.64+0x80], !P3 ;  /* 0x04100080bc660fae */ /* 0x0003e2000d901d54 */
[----:B------:R-:W-:Y:S01]  /*60f0*/  HMMA.16816.F32 R48, R152, R50, RZ ;  /* 0x000000329830723c */ /* 0x000fe200000018ff */
[----:B--2---:R-:W-:Y:S06]  /*6100*/  @P0 IADD3 R190, P1, R188, UR12, RZ ;  /* 0x0000000cbcbe0c10 */ /* 0x004fec000ff3e0ff */
[----:B------:R1:W-:Y:S01]  /*6110*/  @P0 LDGSTS.E.BYPASS.LTC128B.128 [R102+0x7100], [R188.64+0x100], !P2 ;  /* 0x07100100bc660fae */ /* 0x0003e2000d101d54 */
[----:B------:R-:W-:Y:S01]  /*6120*/  @P0 IADD3.X R191, R189, UR11, RZ, P1, !PT ;  /* 0x0000000bbdbf0c10 */ /* 0x000fe20008ffe4ff */
[C---:B------:R-:W-:Y:S06]  /*6130*/  HMMA.16816.F32 R4, R156.reuse, R160, R4 ;  /* 0x000000a09c04723c */ /* 0x040fec0000001804 */
[----:B------:R1:W-:Y:S01]  /*6140*/  @P0 LDGSTS.E.BYPASS.LTC128B.128 [R102+0x2100], [R190.64], !P4 ;  /* 0x02100000be660fae */ /* 0x0003e2000e101d54 */
[----:B---3--:R-:W-:Y:S01]  /*6150*/  IADD3 R228, R234, R2, RZ ;  /* 0x00000002eae47210 */ /* 0x008fe20007ffe0ff */
[C---:B------:R-:W-:Y:S06]  /*6160*/  HMMA.16816.F32 R8, R156.reuse, R162, R8 ;  /* 0x000000a29c08723c */ /* 0x040fec0000001808 */
[----:B------:R1:W-:Y:S02]  /*6170*/  @P0 LDGSTS.E.BYPASS.LTC128B.128 [R102+0x5100], [R190.64+0x80], !P3 ;  /* 0x05100080be660fae */ /* 0x0003e4000d901d54 */
[C---:B------:R-:W-:Y:S06]  /*6180*/  HMMA.16816.F32 R12, R156.reuse, R164, R12 ;  /* 0x000000a49c0c723c */ /* 0x040fec000000180c */
[----:B------:R1:W-:Y:S01]  /*6190*/  @P0 LDGSTS.E.BYPASS.LTC128B.128 [R102+0x8100], [R190.64+0x100], !P2 ;  /* 0x08100100be660fae */ /* 0x0003e2000d101d54 */
[----:B------:R-:W-:Y:S01]  /*61a0*/  PLOP3.LUT P0, PT, PT, PT, UP0, 0x80, 0x0 ;  /* 0x000000000000781c */ /* 0x000fe20003f0f008 */
[C---:B------:R-:W-:Y:S06]  /*61b0*/  HMMA.16816.F32 R16, R156.reuse, R166, R16 ;  /* 0x000000a69c10723c */ /* 0x040fec0000001810 */
[----:B------:R-:W-:Y:S02]  /*61c0*/  LDSM.16.M88.4 R160, [R3+0x12900] ;  /* 0x0129000003a0783b */ /* 0x000fe40000000200 */
[C---:B----4-:R-:W-:Y:S06]  /*61d0*/  HMMA.16816.F32 R20, R156.reuse, R168, R20 ;  /* 0x000000a89c14723c */ /* 0x050fec0000001814 */
[----:B------:R-:W0:Y:S02]  /*61e0*/  LDGDEPBAR ;  /* 0x00000000000079af */ /* 0x000e240000000000 */
[C---:B------:R-:W-:Y:S06]  /*61f0*/  HMMA.16816.F32 R24, R156.reuse, R170, R24 ;  /* 0x000000aa9c18723c */ /* 0x040fec0000001818 */
[----:B------:R-:W-:Y:S02]  /*6200*/  LDSM.16.M88.4 R164, [R3+0x13100] ;  /* 0x0131000003a4783b */ /* 0x000fe40000000200 */
[C---:B-----5:R-:W-:Y:S06]  /*6210*/  HMMA.16816.F32 R28, R156.reuse, R172, R28 ;  /* 0x000000ac9c1c723c */ /* 0x060fec000000181c */
[----:B-1----:R-:W1:Y:S02]  /*6220*/  LDSM.16.M88.4 R188, [R3+0x12100] ;  /* 0x0121000003bc783b */ /* 0x002e640000000200 */
[C---:B------:R-:W-:Y:S06]  /*6230*/  HMMA.16816.F32 R32, R156.reuse, R174, R32 ;  /* 0x000000ae9c20723c */ /* 0x040fec0000001820 */
[----:B------:R-:W2:Y:S02]  /*6240*/  LDSM.16.M88.4 R168, [R3+0x13900] ;  /* 0x0139000003a8783b */ /* 0x000ea40000000200 */
[C---:B------:R-:W-:Y:S06]  /*6250*/  HMMA.16816.F32 R36, R156.reuse, R176, R36 ;  /* 0x000000b09c24723c */ /* 0x040fec0000001824 */
[----:B------:R-:W3:Y:S02]  /*6260*/  LDSM.16.M88.4 R172, [R3+0x14100] ;  /* 0x0141000003ac783b */ /* 0x000ee40000000200 */
[C---:B------:R-:W-:Y:S06]  /*6270*/  HMMA.16816.F32 R40, R156.reuse, R178, R40 ;  /* 0x000000b29c28723c */ /* 0x040fec0000001828 */
[----:B------:R-:W4:Y:S02]  /*6280*/  LDSM.16.M88.4 R176, [R3+0x14900] ;  /* 0x0149000003b0783b */ /* 0x000f240000000200 */
[C---:B------:R-:W-:Y:S08]  /*6290*/  HMMA.16816.F32 R44, R156.reuse, R180, R44 ;  /* 0x000000b49c2c723c */ /* 0x040ff0000000182c */
[----:B------:R-:W-:Y:S01]  /*62a0*/  HMMA.16816.F32 R48, R156, R182, R48 ;  /* 0x000000b69c30723c */ /* 0x000fe20000001830 */
[----:B------:R-:W5:Y:S07]  /*62b0*/  LDSM.16.M88.4 R180, [R228+0x12100] ;  /* 0x01210000e4b4783b */ /* 0x000f6e0000000200 */
        /* <DEDUP_REMOVED lines=17> */
[----:B------:R-:W4:Y:S07]  /*63d0*/  LDSM.16.M88.4 R176, [R232+UR4+0x15100] ;  /* 0x01510004e8b0783b */ /* 0x000f2e0008000200 */
[C---:B-----5:R-:W-:Y:S08]  /*63e0*/  HMMA.16816.F32 R4, R192.reuse, R180, R4 ;  /* 0x000000b4c004723c */ /* 0x060ff00000001804 */
[C---:B------:R-:W-:Y:S01]  /*63f0*/  HMMA.16816.F32 R8, R192.reuse, R182, R8 ;  /* 0x000000b6c008723c */ /* 0x040fe20000001808 */
[----:B------:R-:W5:Y:S07]  /*6400*/  LDSM.16.M88.4 R180, [R232+UR4+0x15900] ;  /* 0x01590004e8b4783b */ /* 0x000f6e0008000200 */
[C---:B-1----:R-:W-:Y:S08]  /*6410*/  HMMA.16816.F32 R12, R192.reuse, R188, R12 ;  /* 0x000000bcc00c723c */ /* 0x042ff0000000180c */
[C---:B------:R-:W-:Y:S01]  /*6420*/  HMMA.16816.F32 R16, R192.reuse, R190, R16 ;  /* 0x000000bec010723c */ /* 0x040fe20000001810 */
[----:B------:R-:W1:Y:S07]  /*6430*/  LDSM.16.M88.4 R188, [R232+UR4+0x16100] ;  /* 0x01610004e8bc783b */ /* 0x000e6e0008000200 */
[C---:B------:R-:W-:Y:S08]  /*6440*/  HMMA.16816.F32 R20, R192.reuse, R160, R20 ;  /* 0x000000a0c014723c */ /* 0x040ff00000001814 */
[C---:B------:R-:W-:Y:S01]  /*6450*/  HMMA.16816.F32 R24, R192.reuse, R162, R24 ;  /* 0x000000a2c018723c */ /* 0x040fe20000001818 */
[----:B------:R-:W1:Y:S07]  /*6460*/  LDSM.16.M88.4 R160, [R232+UR4+0x16900] ;  /* 0x01690004e8a0783b */ /* 0x000e6e0008000200 */
[C---:B------:R-:W-:Y:S08]  /*6470*/  HMMA.16816.F32 R28, R192.reuse, R164, R28 ;  /* 0x000000a4c01c723c */ /* 0x040ff0000000181c */
[C---:B------:R-:W-:Y:S01]  /*6480*/  HMMA.16816.F32 R32, R192.reuse, R166, R32 ;  /* 0x000000a6c020723c */ /* 0x040fe20000001820 */
[----:B------:R-:W1:Y:S07]  /*6490*/  LDSM.16.M88.4 R164, [R232+UR4+0x17100] ;  /* 0x01710004e8a4783b */ /* 0x000e6e0008000200 */
[C---:B--2---:R-:W-:Y:S08]  /*64a0*/  HMMA.16816.F32 R36, R192.reuse, R168, R36 ;  /* 0x000000a8c024723c */ /* 0x044ff00000001824 */
[C---:B------:R-:W-:Y:S01]  /*64b0*/  HMMA.16816.F32 R40, R192.reuse, R170, R40 ;  /* 0x000000aac028723c */ /* 0x040fe20000001828 */
[----:B------:R-:W2:Y:S07]  /*64c0*/  LDSM.16.M88.4 R168, [R232+UR4+0x17900] ;  /* 0x01790004e8a8783b */ /* 0x000eae0008000200 */
[C---:B---3--:R-:W-:Y:S08]  /*64d0*/  HMMA.16816.F32 R44, R192.reuse, R172, R44 ;  /* 0x000000acc02c723c */ /* 0x048ff0000000182c */
[----:B------:R-:W-:Y:S01]  /*64e0*/  HMMA.16816.F32 R48, R192, R174, R48 ;  /* 0x000000aec030723c */ /* 0x000fe20000001830 */
[----:B------:R-:W3:Y:S07]  /*64f0*/  LDSM.16.M88.4 R172, [R2+0x15100] ;  /* 0x0151000002ac783b */ /* 0x000eee0000000200 */
[C---:B----4-:R-:W-:Y:S08]  /*6500*/  HMMA.16816.F32 R4, R196.reuse, R176, R4 ;  /* 0x000000b0c404723c */ /* 0x050ff00000001804 */
[C---:B------:R-:W-:Y:S01]  /*6510*/  HMMA.16816.F32 R8, R196.reuse, R178, R8 ;  /* 0x000000b2c408723c */ /* 0x040fe20000001808 */
[----:B------:R-:W4:Y:S07]  /*6520*/  LDSM.16.M88.4 R176, [R2+0x15900] ;  /* 0x0159000002b0783b */ /* 0x000f2e0000000200 */
[C---:B-----5:R-:W-:Y:S08]  /*6530*/  HMMA.16816.F32 R12, R196.reuse, R180, R12 ;  /* 0x000000b4c40c723c */ /* 0x060ff0000000180c */
[C---:B------:R-:W-:Y:S01]  /*6540*/  HMMA.16816.F32 R16, R196.reuse, R182, R16 ;  /* 0x000000b6c410723c */ /* 0x040fe20000001810 */
        /* <DEDUP_REMOVED lines=24> */
[----:B------:R-:W-:Y:S07]  /*66d0*/  LDSM.16.M88.4 R188, [R228+0x15100] ;  /* 0x01510000e4bc783b */ /* 0x000fee0000000200 */
[C---:B------:R-:W-:Y:S01]  /*66e0*/  HMMA.16816.F32 R36, R200.reuse, R160, R36 ;  /* 0x000000a0c824723c */ /* 0x040fe20000001824 */
[----:B------:R-:W-:Y:S07]  /*66f0*/  LDSM.16.M88.4 R228, [R228+0x18100] ;  /* 0x01810000e4e4783b */ /* 0x000fee0000000200 */
[C---:B------:R-:W-:Y:S01]  /*6700*/  HMMA.16816.F32 R40, R200.reuse, R162, R40 ;  /* 0x000000a2c828723c */ /* 0x040fe20000001828 */
[----:B------:R-:W1:Y:S07]  /*6710*/  LDSM.16.M88.4 R160, [R3+0x17100] ;  /* 0x0171000003a0783b */ /* 0x000e6e0000000200 */
[C---:B------:R-:W-:Y:S08]  /*6720*/  HMMA.16816.F32 R44, R200.reuse, R164, R44 ;  /* 0x000000a4c82c723c */ /* 0x040ff0000000182c */
[----:B------:R-:W-:Y:S01]  /*6730*/  HMMA.16816.F32 R48, R200, R166, R48 ;  /* 0x000000a6c830723c */ /* 0x000fe20000001830 */
        /* <DEDUP_REMOVED lines=9> */
[----:B------:R-:W-:Y:S07]  /*67d0*/  LDSM.16.M88.4 R176, [R100+0x17900] ;  /* 0x0179000064b0783b */ /* 0x000fee0000000200 */
[C---:B-----5:R-:W-:Y:S08]  /*67e0*/  HMMA.16816.F32 R28, R204.reuse, R180, R28 ;  /* 0x000000b4cc1c723c */ /* 0x060ff0000000181c */
[C---:B------:R-:W-:Y:S01]  /*67f0*/  HMMA.16816.F32 R32, R204.reuse, R182, R32 ;  /* 0x000000b6cc20723c */ /* 0x040fe20000001820 */
[----:B------:R-:W-:Y:S07]  /*6800*/  LDSM.16.M88.4 R180, [R232+UR4+0x18100] ;  /* 0x01810004e8b4783b */ /* 0x000fee0008000200 */
[C---:B-1----:R-:W-:Y:S08]  /*6810*/  HMMA.16816.F32 R36, R204.reuse, R160, R36 ;  /* 0x000000a0cc24723c */ /* 0x042ff00000001824 */
[C---:B------:R-:W-:Y:S01]  /*6820*/  HMMA.16816.F32 R40, R204.reuse, R162, R40 ;  /* 0x000000a2cc28723c */ /* 0x040fe20000001828 */
[----:B------:R-:W1:Y:S07]  /*6830*/  LDSM.16.M88.4 R160, [R100+0x16900] ;  /* 0x0169000064a0783b */ /* 0x000e6e0000000200 */
[C---:B------:R-:W-:Y:S08]  /*6840*/  HMMA.16816.F32 R44, R204.reuse, R164, R44 ;  /* 0x000000a4cc2c723c */ /* 0x040ff0000000182c */
[----:B------:R-:W-:Y:S01]  /*6850*/  HMMA.16816.F32 R48, R204, R166, R48 ;  /* 0x000000a6cc30723c */ /* 0x000fe20000001830 */
[----:B------:R-:W4:Y:S07]  /*6860*/  LDSM.16.M88.4 R164, [R100+0x17100] ;  /* 0x0171000064a4783b */ /* 0x000f2e0000000200 */
[C---:B------:R-:W-:Y:S08]  /*6870*/  HMMA.16816.F32 R4, R208.reuse, R188, R4 ;  /* 0x000000bcd004723c */ /* 0x040ff00000001804 */
[C---:B------:R-:W-:Y:S01]  /*6880*/  HMMA.16816.F32 R8, R208.reuse, R190, R8 ;  /* 0x000000bed008723c */ /* 0x040fe20000001808 */
[----:B------:R-:W5:Y:S07]  /*6890*/  LDSM.16.M88.4 R188, [R232+UR4+0x18900] ;  /* 0x01890004e8bc783b */ /* 0x000f6e0008000200 */
[C---:B--2---:R-:W-:Y:S08]  /*68a0*/  HMMA.16816.F32 R12, R208.reuse, R168, R12 ;  /* 0x000000a8d00c723c */ /* 0x044ff0000000180c */
[C---:B------:R-:W-:Y:S01]  /*68b0*/  HMMA.16816.F32 R16, R208.reuse, R170, R16 ;  /* 0x000000aad010723c */ /* 0x040fe20000001810 */
[----:B------:R-:W2:Y:S07]  /*68c0*/  LDSM.16.M88.4 R168, [R232+UR4+0x19100] ;  /* 0x01910004e8a8783b */ /* 0x000eae0008000200 */
[C---:B---3--:R-:W-:Y:S08]  /*68d0*/  HMMA.16816.F32 R20, R208.reuse, R172, R20 ;  /* 0x000000acd014723c */ /* 0x048ff00000001814 */
[C---:B------:R-:W-:Y:S01]  /*68e0*/  HMMA.16816.F32 R24, R208.reuse, R174, R24 ;  /* 0x000000aed018723c */ /* 0x040fe20000001818 */
[----:B------:R-:W3:Y:S07]  /*68f0*/  LDSM.16.M88.4 R172, [R232+UR4+0x19900] ;  /* 0x01990004e8ac783b */ /* 0x000eee0008000200 */
[C---:B-1----:R-:W-:Y:S08]  /*6900*/  HMMA.16816.F32 R28, R208.reuse, R160, R28 ;  /* 0x000000a0d01c723c */ /* 0x042ff0000000181c */
[C---:B------:R-:W-:Y:S01]  /*6910*/  HMMA.16816.F32 R32, R208.reuse, R162, R32 ;  /* 0x000000a2d020723c */ /* 0x040fe20000001820 */
[----:B------:R-:W1:Y:S07]  /*6920*/  LDSM.16.M88.4 R160, [R232+UR4+0x1a100] ;  /* 0x01a10004e8a0783b */ /* 0x000e6e0008000200 */
[C---:B----4-:R-:W-:Y:S08]  /*6930*/  HMMA.16816.F32 R36, R208.reuse, R164, R36 ;  /* 0x000000a4d024723c */ /* 0x050ff00000001824 */
[C---:B------:R-:W-:Y:S01]  /*6940*/  HMMA.16816.F32 R40, R208.reuse, R166, R40 ;  /* 0x000000a6d028723c */ /* 0x040fe20000001828 */
[----:B------:R-:W4:Y:S07]  /*6950*/  LDSM.16.M88.4 R164, [R232+UR4+0x1a900] ;  /* 0x01a90004e8a4783b */ /* 0x000f2e0008000200 */
[C---:B------:R-:W-:Y:S08]  /*6960*/  HMMA.16816.F32 R44, R208.reuse, R176, R44 ;  /* 0x000000b0d02c723c */ /* 0x040ff0000000182c */
[----:B------:R-:W-:Y:S01]  /*6970*/  HMMA.16816.F32 R48, R208, R178, R48 ;  /* 0x000000b2d030723c */ /* 0x000fe20000001830 */
[----:B------:R-:W1:Y:S07]  /*6980*/  LDSM.16.M88.4 R176, [R2+0x18100] ;  /* 0x0181000002b0783b */ /* 0x000e6e0000000200 */
[C---:B------:R-:W-:Y:S08]  /*6990*/  HMMA.16816.F32 R4, R212.reuse, R180, R4 ;  /* 0x000000b4d404723c */ /* 0x040ff00000001804 */
[C---:B------:R-:W-:Y:S01]  /*69a0*/  HMMA.16816.F32 R8, R212.reuse, R182, R8 ;  /* 0x000000b6d408723c */ /* 0x040fe20000001808 */
[----:B------:R-:W1:Y:S07]  /*69b0*/  LDSM.16.M88.4 R180, [R2+0x18900] ;  /* 0x0189000002b4783b */ /* 0x000e6e0000000200 */
[C---:B-----5:R-:W-:Y:S08]  /*69c0*/  HMMA.16816.F32 R12, R212.reuse, R188, R12 ;  /* 0x000000bcd40c723c */ /* 0x060ff0000000180c */
[C---:B------:R-:W-:Y:S01]  /*69d0*/  HMMA.16816.F32 R16, R212.reuse, R190, R16 ;  /* 0x000000bed410723c */ /* 0x040fe20000001810 */
[----:B------:R-:W-:Y:S07]  /*69e0*/  LDSM.16.M88.4 R188, [R2+0x19900] ;  /* 0x0199000002bc783b */ /* 0x000fee0000000200 */
[C---:B--2---:R-:W-:Y:S08]  /*69f0*/  HMMA.16816.F32 R20, R212.reuse, R168, R20 ;  /* 0x000000a8d414723c */ /* 0x044ff00000001814 */
[C---:B------:R-:W-:Y:S01]  /*6a00*/  HMMA.16816.F32 R24, R212.reuse, R170, R24 ;  /* 0x000000aad418723c */ /* 0x040fe20000001818 */
[----:B------:R-:W2:Y:S07]  /*6a10*/  LDSM.16.M88.4 R168, [R2+0x19100] ;  /* 0x0191000002a8783b */ /* 0x000eae0000000200 */
[C---:B---3--:R-:W-:Y:S08]  /*6a20*/  HMMA.16816.F32 R28, R212.reuse, R172, R28 ;  /* 0x000000acd41c723c */ /* 0x048ff0000000181c */
[C---:B------:R-:W-:Y:S01]  /*6a30*/  HMMA.16816.F32 R32, R212.reuse, R174, R32 ;  /* 0x000000aed420723c */ /* 0x040fe20000001820 */
[----:B------:R-:W3:Y:S07]  /*6a40*/  LDSM.16.M88.4 R172, [R2+0x1a100] ;  /* 0x01a1000002ac783b */ /* 0x000eee0000000200 */
[C---:B-1----:R-:W-:Y:S08]  /*6a50*/  HMMA.16816.F32 R36, R212.reuse, R160, R36 ;  /* 0x000000a0d424723c */ /* 0x042ff00000001824 */
[C---:B------:R-:W-:Y:S01]  /*6a60*/  HMMA.16816.F32 R40, R212.reuse, R162, R40 ;  /* 0x000000a2d428723c */ /* 0x040fe20000001828 */
[----:B------:R-:W1:Y:S07]  /*6a70*/  LDSM.16.M88.4 R160, [R2+0x1a900] ;  /* 0x01a9000002a0783b */ /* 0x000e6e0000000200 */
[C---:B----4-:R-:W-:Y:S08]  /*6a80*/  HMMA.16816.F32 R44, R212.reuse, R164, R44 ;  /* 0x000000a4d42c723c */ /* 0x050ff0000000182c */
[----:B------:R-:W-:Y:S01]  /*6a90*/  HMMA.16816.F32 R48, R212, R166, R48 ;  /* 0x000000a6d430723c */ /* 0x000fe20000001830 */
[----:B------:R-:W4:Y:S07]  /*6aa0*/  LDSM.16.M88.4 R164, [R3+0x18100] ;  /* 0x0181000003a4783b */ /* 0x000f2e0000000200 */
[C---:B------:R-:W-:Y:S08]  /*6ab0*/  HMMA.16816.F32 R4, R216.reuse, R176, R4 ;  /* 0x000000b0d804723c */ /* 0x040ff00000001804 */
[C---:B------:R-:W-:Y:S01]  /*6ac0*/  HMMA.16816.F32 R8, R216.reuse, R178, R8 ;  /* 0x000000b2d808723c */ /* 0x040fe20000001808 */
[----:B------:R-:W-:Y:S07]  /*6ad0*/  LDSM.16.M88.4 R176, [R3+0x19900] ;  /* 0x0199000003b0783b */ /* 0x000fee0000000200 */
        /* <DEDUP_REMOVED lines=9> */
[C---:B---3--:R-:W-:Y:S08]  /*6b70*/  HMMA.16816.F32 R36, R216.reuse, R172, R36 ;  /* 0x000000acd824723c */ /* 0x048ff00000001824 */
[C---:B------:R-:W-:Y:S01]  /*6b80*/  HMMA.16816.F32 R40, R216.reuse, R174, R40 ;  /* 0x000000aed828723c */ /* 0x040fe20000001828 */
[----:B------:R-:W3:Y:S07]  /*6b90*/  LDSM.16.M88.4 R172, [R3+0x19100] ;  /* 0x0191000003ac783b */ /* 0x000eee0000000200 */
[C---:B-1----:R-:W-:Y:S08]  /*6ba0*/  HMMA.16816.F32 R44, R216.reuse, R160, R44 ;  /* 0x000000a0d82c723c */ /* 0x042ff0000000182c */
[----:B------:R-:W-:Y:S01]  /*6bb0*/  HMMA.16816.F32 R48, R216, R162, R48 ;  /* 0x000000a2d830723c */ /* 0x000fe20000001830 */
[----:B------:R-:W1:Y:S07]  /*6bc0*/  LDSM.16.M88.4 R160, [R100+0x18900] ;  /* 0x0189000064a0783b */ /* 0x000e6e0000000200 */
[C---:B----4-:R-:W-:Y:S08]  /*6bd0*/  HMMA.16816.F32 R4, R220.reuse, R164, R4 ;  /* 0x000000a4dc04723c */ /* 0x050ff00000001804 */
[C---:B------:R-:W-:Y:S08]  /*6be0*/  HMMA.16816.F32 R8, R220.reuse, R166, R8 ;  /* 0x000000a6dc08723c */ /* 0x040ff00000001808 */
[C---:B--2---:R-:W-:Y:S08]  /*6bf0*/  HMMA.16816.F32 R12, R220.reuse, R168, R12 ;  /* 0x000000a8dc0c723c */ /* 0x044ff0000000180c */
[C---:B------:R-:W-:Y:S08]  /*6c00*/  HMMA.16816.F32 R16, R220.reuse, R170, R16 ;  /* 0x000000aadc10723c */ /* 0x040ff00000001810 */
[C---:B---3--:R-:W-:Y:S08]  /*6c10*/  HMMA.16816.F32 R20, R220.reuse, R172, R20 ;  /* 0x000000acdc14723c */ /* 0x048ff00000001814 */
[C---:B------:R-:W-:Y:S08]  /*6c20*/  HMMA.16816.F32 R24, R220.reuse, R174, R24 ;  /* 0x000000aedc18723c */ /* 0x040ff00000001818 */
[C---:B------:R-:W-:Y:S08]  /*6c30*/  HMMA.16816.F32 R28, R220.reuse, R176, R28 ;  /* 0x000000b0dc1c723c */ /* 0x040ff0000000181c */
[C---:B------:R-:W-:Y:S08]  /*6c40*/  HMMA.16816.F32 R32, R220.reuse, R178, R32 ;  /* 0x000000b2dc20723c */ /* 0x040ff00000001820 */
[C---:B------:R-:W-:Y:S08]  /*6c50*/  HMMA.16816.F32 R36, R220.reuse, R180, R36 ;  /* 0x000000b4dc24723c */ /* 0x040ff00000001824 */
        /* <DEDUP_REMOVED lines=34> */
[----:B------:R-:W-:Y:S01]  /*6e80*/  MUFU.TANH R164, R10 ;  /* 0x0000000a00a47308 */ /* 0x000fe20000002400 */
[----:B--2---:R-:W-:Y:S09]  /*6e90*/  FMNMX.FTZ R2, R166, R2, !PT ;  /* 0x00000002a6027209 */ /* 0x004ff20007810000 */
[----:B------:R2:W-:Y:S10]  /*6ea0*/  MUFU.TANH R165, R11 ;  /* 0x0000000b00a57308 */ /* 0x0005f40000002400 */
[----:B------:R-:W4:Y:S10]  /*6eb0*/  MUFU.TANH R162, R12 ;  /* 0x0000000c00a27308 */ /* 0x000f340000002400 */
[----:B------:R-:W5:Y:S01]  /*6ec0*/  MUFU.TANH R163, R13 ;  /* 0x0000000d00a37308 */ /* 0x000f620000002400 */
[C---:B-1----:R-:W-:Y:S01]  /*6ed0*/  HMMA.16816.F32 R20, R224.reuse, R4, R20 ;  /* 0x00000004e014723c */ /* 0x042fe20000001814 */
[----:B--2---:R-:W1:Y:S08]  /*6ee0*/  LDSM.16.M88.4 R8, [R100+0x19900] ;  /* 0x019900006408783b */ /* 0x004e700000000200 */
[----:B------:R-:W2:Y:S01]  /*6ef0*/  MUFU.TANH R171, R16 ;  /* 0x0000001000ab7308 */ /* 0x000ea20000002400 */
[C---:B------:R-:W-:Y:S01]  /*6f00*/  HMMA.16816.F32 R24, R224.reuse, R6, R24 ;  /* 0x00000006e018723c */ /* 0x040fe20000001818 */
[----:B------:R-:W2:Y:S08]  /*6f10*/  LDSM.16.M88.4 R4, [R100+0x1a100] ;  /* 0x01a100006404783b */ /* 0x000eb00000000200 */
[----:B------:R-:W1:Y:S05]  /*6f20*/  MUFU.TANH R172, R17 ;  /* 0x0000001100ac7308 */ /* 0x000e6a0000002400 */
[----:B------:R-:W-:Y:S02]  /*6f30*/  FMUL.FTZ R20, R20, c[0x0][0x320] ;  /* 0x0000c80014147a20 */ /* 0x000fe40000410000 */
[----:B------:R-:W-:Y:S03]  /*6f40*/  FMUL.FTZ R21, R21, c[0x0][0x320] ;  /* 0x0000c80015157a20 */ /* 0x000fe60000410000 */
[----:B------:R-:W-:Y:S01]  /*6f50*/  MUFU.TANH R175, R15 ;  /* 0x0000000f00af7308 */ /* 0x000fe20000002400 */
        /* <DEDUP_REMOVED lines=10> */
[----:B------:R3:W1:Y:S01]  /*7000*/  LDSM.16.M88.4 R8, [R100+0x1a900] ;  /* 0x01a900006408783b */ /* 0x0006620000000200 */
[----:B------:R-:W-:Y:S06]  /*7010*/  DEPBAR.LE SB0, 0x2 ;  /* 0x000080800000791a */ /* 0x000fec0000000000 */
[C---:B--2---:R-:W-:Y:S01]  /*7020*/  HMMA.16816.F32 R36, R224.reuse, R4, R36 ;  /* 0x00000004e024723c */ /* 0x044fe20000001824 */
[----:B------:R-:W2:Y:S01]  /*7030*/  MUFU.TANH R179, R24 ;  /* 0x0000001800b37308 */ /* 0x000ea20000002400 */
[----:B------:R-:W-:Y:S06]  /*7040*/  BAR.SYNC.DEFER_BLOCKING 0x0 ;  /* 0x0000000000007b1d */ /* 0x000fec0000010000 */
[C---:B------:R-:W-:Y:S04]  /*7050*/  HMMA.16816.F32 R40, R224.reuse, R6, R40 ;  /* 0x00000006e028723c */ /* 0x040fe80000001828 */
[----:B------:R-:W-:Y:S02]  /*7060*/  FMUL.FTZ R28, R28, c[0x0][0x320] ;  /* 0x0000c8001c1c7a20 */ /* 0x000fe40000410000 */
[----:B------:R-:W-:Y:S01]  /*7070*/  FMUL.FTZ R29, R29, c[0x0][0x320] ;  /* 0x0000c8001d1d7a20 */ /* 0x000fe20000410000 */
[----:B---3--:R-:W-:Y:S01]  /*7080*/  FMNMX.FTZ R100, R102, R2, !PT ;  /* 0x0000000266647209 */ /* 0x008fe20007810000 */
[----:B------:R-:W-:Y:S04]  /*7090*/  FMUL.FTZ R30, R30, c[0x0][0x320] ;  /* 0x0000c8001e1e7a20 */ /* 0x000fe80000410000 */
[----:B----4-:R-:W-:Y:S01]  /*70a0*/  FMNMX.FTZ R100, R162, R100, !PT ;  /* 0x00000064a2647209 */ /* 0x010fe20007810000 */
[----:B------:R-:W-:Y:S01]  /*70b0*/  FMUL.FTZ R31, R31, c[0x0][0x320] ;  /* 0x0000c8001f1f7a20 */ /* 0x000fe20000410000 */
[----:B------:R-:W-:Y:S01]  /*70c0*/  FMNMX.FTZ R2, R164, R3, !PT ;  /* 0x00000003a4027209 */ /* 0x000fe20007810000 */
[----:B------:R-:W-:Y:S01]  /*70d0*/  FMUL.FTZ R32, R32, c[0x0][0x320] ;  /* 0x0000c80020207a20 */ /* 0x000fe20000410000 */
[----:B-----5:R-:W-:Y:S01]  /*70e0*/  FMNMX.FTZ R100, R163, R100, !PT ;  /* 0x00000064a3647209 */ /* 0x020fe20007810000 */
[----:B------:R-:W-:Y:S01]  /*70f0*/  FMUL.FTZ R36, R36, c[0x0][0x320] ;  /* 0x0000c80024247a20 */ /* 0x000fe20000410000 */
[----:B------:R-:W3:Y:S01]  /*7100*/  MUFU.TANH R178, R25 ;  /* 0x0000001900b27308 */ /* 0x000ee20000002400 */
[----:B------:R-:W-:Y:S01]  /*7110*/  FMUL.FTZ R37, R37, c[0x0][0x320] ;  /* 0x0000c80025257a20 */ /* 0x000fe20000410000 */
[----:B------:R-:W-:Y:S01]  /*7120*/  FMNMX.FTZ R100, R171, R100, !PT ;  /* 0x00000064ab647209 */ /* 0x000fe20007810000 */
[----:B------:R-:W-:Y:S01]  /*7130*/  FMUL.FTZ R38, R38, c[0x0][0x320] ;  /* 0x0000c80026267a20 */ /* 0x000fe20000410000 */
[----:B------:R-:W-:Y:S01]  /*7140*/  FMNMX.FTZ R2, R165, R2, !PT ;  /* 0x00000002a5027209 */ /* 0x000fe20007810000 */
[----:B------:R-:W-:Y:S01]  /*7150*/  FMUL.FTZ R39, R39, c[0x0][0x320] ;  /* 0x0000c80027277a20 */ /* 0x000fe20000410000 */
[----:B------:R-:W-:Y:S01]  /*7160*/  FMNMX.FTZ R100, R172, R100, !PT ;  /* 0x00000064ac647209 */ /* 0x000fe20007810000 */
[C---:B-1----:R-:W-:Y:S03]  /*7170*/  HMMA.16816.F32 R44, R224.reuse, R8, R44 ;  /* 0x00000008e02c723c */ /* 0x042fe6000000182c */
[----:B------:R-:W1:Y:S01]  /*7180*/  MUFU.TANH R189, R28 ;  /* 0x0000001c00bd7308 */ /* 0x000e620000002400 */
[----:B------:R-:W-:Y:S01]  /*7190*/  FMNMX.FTZ R100, R177, R100, !PT ;  /* 0x00000064b1647209 */ /* 0x000fe20007810000 */
[----:B------:R-:W-:Y:S02]  /*71a0*/  FMUL.FTZ R33, R33, c[0x0][0x320] ;  /* 0x0000c80021217a20 */ /* 0x000fe40000410000 */
[----:B------:R-:W-:Y:S01]  /*71b0*/  FMUL.FTZ R40, R40, c[0x0][0x320] ;  /* 0x0000c80028287a20 */ /* 0x000fe20000410000 */
[----:B------:R-:W-:Y:S04]  /*71c0*/  HMMA.16816.F32 R48, R224, R10, R48 ;  /* 0x0000000ae030723c */ /* 0x000fe80000001830 */
[----:B------:R-:W-:Y:S01]  /*71d0*/  FMNMX.FTZ R100, R180, R100, !PT ;  /* 0x00000064b4647209 */ /* 0x000fe20007810000 */
[----:B------:R-:W4:Y:S01]  /*71e0*/  MUFU.TANH R191, R29 ;  /* 0x0000001d00bf7308 */ /* 0x000f220000002400 */
[----:B------:R-:W-:Y:S02]  /*71f0*/  FMUL.FTZ R41, R41, c[0x0][0x320] ;  /* 0x0000c80029297a20 */ /* 0x000fe40000410000 */
[----:B--2---:R-:W-:Y:S01]  /*7200*/  FMNMX.FTZ R100, R179, R100, !PT ;  /* 0x00000064b3647209 */ /* 0x004fe20007810000 */
[----:B------:R-:W-:Y:S03]  /*7210*/  FMUL.FTZ R34, R34, c[0x0][0x320] ;  /* 0x0000c80022227a20 */ /* 0x000fe60000410000 */
[----:B---3--:R-:W-:Y:S01]  /*7220*/  FMNMX.FTZ R100, R178, R100, !PT ;  /* 0x00000064b2647209 */ /* 0x008fe20007810000 */
[----:B------:R-:W-:Y:S02]  /*7230*/  FMUL.FTZ R35, R35, c[0x0][0x320] ;  /* 0x0000c80023237a20 */ /* 0x000fe40000410000 */
[----:B------:R-:W2:Y:S01]  /*7240*/  MUFU.TANH R190, R32 ;  /* 0x0000002000be7308 */ /* 0x000ea20000002400 */
[----:B------:R-:W-:Y:S02]  /*7250*/  FMUL.FTZ R44, R44, c[0x0][0x320] ;  /* 0x0000c8002c2c7a20 */ /* 0x000fe40000410000 */
[----:B------:R-:W-:Y:S01]  /*7260*/  FMUL.FTZ R45, R45, c[0x0][0x320] ;  /* 0x0000c8002d2d7a20 */ /* 0x000fe20000410000 */
[----:B-1----:R-:W-:Y:S01]  /*7270*/  FMNMX.FTZ R100, R189, R100, !PT ;  /* 0x00000064bd647209 */ /* 0x002fe20007810000 */
[----:B------:R-:W-:Y:S02]  /*7280*/  FMUL.FTZ R42, R42, c[0x0][0x320] ;  /* 0x0000c8002a2a7a20 */ /* 0x000fe40000410000 */
[----:B------:R-:W-:Y:S02]  /*7290*/  FMUL.FTZ R43, R43, c[0x0][0x320] ;  /* 0x0000c8002b2b7a20 */ /* 0x000fe40000410000 */
[----:B------:R-:W-:Y:S01]  /*72a0*/  FMUL.FTZ R48, R48, c[0x0][0x320] ;  /* 0x0000c80030307a20 */ /* 0x000fe20000410000 */
[----:B------:R-:W1:Y:S01]  /*72b0*/  MUFU.TANH R238, R33 ;  /* 0x0000002100ee7308 */ /* 0x000e620000002400 */
[----:B------:R-:W-:Y:S02]  /*72c0*/  FMUL.FTZ R49, R49, c[0x0][0x320] ;  /* 0x0000c80031317a20 */ /* 0x000fe40000410000 */
[----:B------:R-:W-:Y:S01]  /*72d0*/  FMUL.FTZ R46, R46, c[0x0][0x320] ;  /* 0x0000c8002e2e7a20 */ /* 0x000fe20000410000 */
[----:B----4-:R-:W-:Y:S01]  /*72e0*/  FMNMX.FTZ R100, R191, R100, !PT ;  /* 0x00000064bf647209 */ /* 0x010fe20007810000 */
[----:B------:R-:W-:Y:S02]  /*72f0*/  FMUL.FTZ R47, R47, c[0x0][0x320] ;  /* 0x0000c8002f2f7a20 */ /* 0x000fe40000410000 */
[----:B------:R-:W-:Y:S02]  /*7300*/  FMUL.FTZ R50, R50, c[0x0][0x320] ;  /* 0x0000c80032327a20 */ /* 0x000fe40000410000 */
[----:B------:R-:W-:Y:S01]  /*7310*/  FMUL.FTZ R51, R51, c[0x0][0x320] ;  /* 0x0000c80033337a20 */ /* 0x000fe20000410000 */
        /* <DEDUP_REMOVED lines=9> */
[----:B-1----:R-:W-:Y:S04]  /*73b0*/  FMNMX.FTZ R2, R173, R2, !PT ;  /* 0x00000002ad027209 */ /* 0x002fe80007810000 */
[----:B------:R-:W-:Y:S05]  /*73c0*/  FMNMX.FTZ R2, R175, R2, !PT ;  /* 0x00000002af027209 */ /* 0x000fea0007810000 */
        /* <DEDUP_REMOVED lines=11> */
[----:B-1----:R-:W-:Y:S05]  /*7480*/  FMNMX.FTZ R100, R248, R100, !PT ;  /* 0x00000064f8647209 */ /* 0x002fea0007810000 */
[----:B------:R-:W1:Y:S04]  /*7490*/  SHFL.BFLY PT, R4, R100, 0x2, 0x1f ;  /* 0x0c401f0064047f89 */ /* 0x000e6800000e0000 */
[----:B------:R-:W4:Y:S01]  /*74a0*/  MUFU.TANH R182, R22 ;  /* 0x0000001600b67308 */ /* 0x000f220000002400 */
[----:B---3--:R-:W-:Y:S09]  /*74b0*/  FMNMX.FTZ R2, R174, R2, !PT ;  /* 0x00000002ae027209 */ /* 0x008ff20007810000 */
[----:B------:R-:W3:Y:S01]  /*74c0*/  MUFU.TANH R183, R23 ;  /* 0x0000001700b77308 */ /* 0x000ee20000002400 */
[----:B--2---:R-:W-:Y:S09]  /*74d0*/  FMNMX.FTZ R2, R176, R2, !PT ;  /* 0x00000002b0027209 */ /* 0x004ff20007810000 */
[----:B------:R-:W2:Y:S01]  /*74e0*/  MUFU.TANH R181, R26 ;  /* 0x0000001a00b57308 */ /* 0x000ea20000002400 */
[----:B-1----:R-:W-:Y:S02]  /*74f0*/  FMNMX.FTZ R100, R100, R4, !PT ;  /* 0x0000000464647209 */ /* 0x002fe40007810000 */
[----:B----4-:R-:W-:Y:S03]  /*7500*/  FMNMX.FTZ R2, R182, R2, !PT ;  /* 0x00000002b6027209 */ /* 0x010fe60007810000 */
        /* <DEDUP_REMOVED lines=8> */
[C---:B------:R-:W-:Y:S02]  /*7590*/  FMUL.FTZ R160, R100.reuse, c[0x0][0x2d0] ;  /* 0x0000b40064a07a20 */ /* 0x040fe40000410000 */
[----:B------:R-:W-:Y:S02]  /*75a0*/  FADD.FTZ R0, -R100, R0 ;  /* 0x0000000064007221 */ /* 0x000fe40000010100 */
[----:B------:R-:W1:Y:S01]  /*75b0*/  MUFU.TANH R249, R34 ;  /* 0x0000002200f97308 */ /* 0x000e620000002400 */
[--C-:B------:R-:W-:Y:S01]  /*75c0*/  FFMA.FTZ R4, R169, c[0x0][0x2d0], -R160.reuse ;  /* 0x0000b400a9047a23 */ /* 0x100fe200000108a0 */
[----:B------:R-:W-:Y:S01]  /*75d0*/  MOV R169, R14 ;  /* 0x0000000e00a97202 */ /* 0x000fe20000000f00 */
[----:B------:R-:W-:Y:S01]  /*75e0*/  FMUL.FTZ R0, R0, c[0x0][0x2d0] ;  /* 0x0000b40000007a20 */ /* 0x000fe20000410000 */
[----:B---3--:R-:W-:Y:S06]  /*75f0*/  FMNMX.FTZ R2, R25, R2, !PT ;  /* 0x0000000219027209 */ /* 0x008fec0007810000 */
[----:B------:R-:W3:Y:S01]  /*7600*/  MUFU.TANH R241, R35 ;  /* 0x0000002300f17308 */ /* 0x000ee20000002400 */
[----:B--2---:R-:W-:Y:S01]  /*7610*/  FMNMX.FTZ R2, R24, R2, !PT ;  /* 0x0000000218027209 */ /* 0x004fe20007810000 */
[----:B------:R-:W-:Y:S08]  /*7620*/  LDSM.16.MT88.4 R28, [R233+UR4+0x100] ;  /* 0x00010004e91c783b */ /* 0x000ff00008004200 */
[----:B------:R-:W2:Y:S01]  /*7630*/  MUFU.TANH R251, R38 ;  /* 0x0000002600fb7308 */ /* 0x000ea20000002400 */
[----:B-1----:R-:W-:Y:S04]  /*7640*/  MOV R49, R249 ;  /* 0x000000f900317202 */ /* 0x002fe80000000f00 */
[----:B------:R-:W-:Y:S05]  /*7650*/  FMNMX.FTZ R2, R49, R2, !PT ;  /* 0x0000000231027209 */ /* 0x000fea0007810000 */
[----:B------:R-:W1:Y:S01]  /*7660*/  MUFU.TANH R242, R39 ;  /* 0x0000002700f27308 */ /* 0x000e620000002400 */
[----:B---3--:R-:W-:Y:S09]  /*7670*/  FMNMX.FTZ R2, R241, R2, !PT ;  /* 0x00000002f1027209 */ /* 0x008ff20007810000 */
[----:B------:R-:W3:Y:S01]  /*7680*/  MUFU.TANH R240, R42 ;  /* 0x0000002a00f07308 */ /* 0x000ee20000002400 */
[----:B--2---:R-:W-:Y:S09]  /*7690*/  FMNMX.FTZ R2, R251, R2, !PT ;  /* 0x00000002fb027209 */ /* 0x004ff20007810000 */
[----:B------:R2:W-:Y:S01]  /*76a0*/  MUFU.EX2 R5, R4 ;  /* 0x0000000400057308 */ /* 0x0005e20000000800 */
[----:B-1----:R-:W-:Y:S09]  /*76b0*/  FMNMX.FTZ R2, R242, R2, !PT ;  /* 0x00000002f2027209 */ /* 0x002ff20007810000 */
[----:B------:R-:W1:Y:S01]  /*76c0*/  MUFU.TANH R230, R43 ;  /* 0x0000002b00e67308 */ /* 0x000e620000002400 */
[----:B---3--:R-:W-:Y:S09]  /*76d0*/  FMNMX.FTZ R2, R240, R2, !PT ;  /* 0x00000002f0027209 */ /* 0x008ff20007810000 */
[----:B------:R-:W3:Y:S01]  /*76e0*/  MUFU.TANH R245, R46 ;  /* 0x0000002e00f57308 */ /* 0x000ee20000002400 */
[--C-:B--2---:R-:W-:Y:S01]  /*76f0*/  FFMA.FTZ R4, R167, c[0x0][0x2d0], -R160.reuse ;  /* 0x0000b400a7047a23 */ /* 0x104fe200000108a0 */
[----:B------:R-:W-:Y:S08]  /*7700*/  MOV R167, R13 ;  /* 0x0000000d00a77202 */ /* 0x000ff00000000f00 */
[----:B------:R-:W2:Y:S01]  /*7710*/  MUFU.TANH R246, R47 ;  /* 0x0000002f00f67308 */ /* 0x000ea20000002400 */
[----:B-1----:R-:W-:Y:S09]  /*7720*/  FMNMX.FTZ R2, R230, R2, !PT ;  /* 0x00000002e6027209 */ /* 0x002ff20007810000 */
[----:B------:R-:W1:Y:S01]  /*7730*/  MUFU.TANH R229, R50 ;  /* 0x0000003200e57308 */ /* 0x000e620000002400 */
[----:B---3--:R-:W-:Y:S09]  /*7740*/  FMNMX.FTZ R2, R245, R2, !PT ;  /* 0x00000002f5027209 */ /* 0x008ff20007810000 */
[----:B------:R-:W3:Y:S01]  /*7750*/  MUFU.TANH R228, R51 ;  /* 0x0000003300e47308 */ /* 0x000ee20000002400 */
[----:B--2---:R-:W-:Y:S01]  /*7760*/  FMNMX.FTZ R2, R246, R2, !PT ;  /* 0x00000002f6027209 */ /* 0x004fe20007810000 */
[----:B------:R-:W-:Y:S08]  /*7770*/  LDSM.16.MT88.4 R44, [R103+UR4+0x3100] ;  /* 0x00310004672c783b */ /* 0x000ff00008004200 */
[----:B------:R2:W-:Y:S01]  /*7780*/  MUFU.EX2 R250, R4 ;  /* 0x0000000400fa7308 */ /* 0x0005e20000000800 */
[----:B-1----:R-:W-:Y:S02]  /*7790*/  FMNMX.FTZ R2, R229, R2, !PT ;  /* 0x00000002e5027209 */ /* 0x002fe40007810000 */
[----:B------:R-:W-:Y:S02]  /*77a0*/  MOV R50, R24 ;  /* 0x0000001800327202 */ /* 0x000fe40000000f00 */
[----:B---3--:R-:W-:Y:S02]  /*77b0*/  FMNMX.FTZ R2, R228, R2, !PT ;  /* 0x00000002e4027209 */ /* 0x008fe40007810000 */
[----:B------:R-:W-:Y:S03]  /*77c0*/  MOV R51, R15 ;  /* 0x0000000f00337202 */ /* 0x000fe60000000f00 */
[----:B------:R-:W1:Y:S01]  /*77d0*/  SHFL.BFLY PT, R3, R2, 0x2, 0x1f ;  /* 0x0c401f0002037f89 */ /* 0x000e6200000e0000 */
[--C-:B--2---:R-:W-:Y:S04]  /*77e0*/  FFMA.FTZ R4, R166, c[0x0][0x2d0], -R160.reuse ;  /* 0x0000b400a6047a23 */ /* 0x104fe800000108a0 */
[----:B------:R2:W-:Y:S01]  /*77f0*/  MUFU.EX2 R166, R4 ;  /* 0x0000000400a67308 */ /* 0x0005e20000000800 */
[----:B-1----:R-:W-:Y:S05]  /*7800*/  FMNMX.FTZ R2, R2, R3, !PT ;  /* 0x0000000302027209 */ /* 0x002fea0007810000 */
[----:B------:R-:W1:Y:S01]  /*7810*/  SHFL.BFLY PT, R3, R2, 0x1, 0x1f ;  /* 0x0c201f0002037f89 */ /* 0x000e6200000e0000 */
[--C-:B--2---:R-:W-:Y:S01]  /*7820*/  FFMA.FTZ R4, R102, c[0x0][0x2d0], -R160.reuse ;  /* 0x0000b40066047a23 */ /* 0x104fe200000108a0 */
[----:B------:R-:W-:Y:S03]  /*7830*/  IADD3 R102, R103, UR4, RZ ;  /* 0x0000000467667c10 */ /* 0x000fe6000fffe0ff */
[----:B------:R2:W-:Y:S01]  /*7840*/  MUFU.EX2 R249, R4 ;  /* 0x0000000400f97308 */ /* 0x0005e20000000800 */
[----:B------:R-:W-:Y:S05]  /*7850*/  IADD3 R102, R235, R102, RZ ;  /* 0x00000066eb667210 */ /* 0x000fea0007ffe0ff */
[----:B------:R-:W-:Y:S01]  /*7860*/  LDSM.16.MT88.4 R20, [R102+0x100] ;  /* 0x000100006614783b */ /* 0x000fe20000004200 */
[----:B-1----:R-:W-:Y:S03]  /*7870*/  FMNMX.FTZ R3, R2, R3, !PT ;  /* 0x0000000302037209 */ /* 0x002fe60007810000 */
[----:B------:R1:W3:Y:S02]  /*7880*/  MUFU.EX2 R2, R0 ;  /* 0x0000000000027308 */ /* 0x0002e40000000800 */
[C---:B------:R-:W-:Y:S04]  /*7890*/  FMUL.FTZ R161, R3.reuse, c[0x0][0x2d0] ;  /* 0x0000b40003a17a20 */ /* 0x040fe80000410000 */
[----:B--2---:R-:W-:Y:S01]  /*78a0*/  FFMA.FTZ R4, R170, c[0x0][0x2d0], -R161 ;  /* 0x0000b400aa047a23 */ /* 0x004fe200000108a1 */
[----:B------:R-:W-:Y:S02]  /*78b0*/  MOV R170, R12 ;  /* 0x0000000c00aa7202 */ /* 0x000fe40000000f00 */
[----:B------:R-:W2:Y:S01]  /*78c0*/  LDSM.16.MT88.4 R12, [R103+UR4+0x100] ;  /* 0x00010004670c783b */ /* 0x000ea20008004200 */
[----:B------:R4:W5:Y:S01]  /*78d0*/  MUFU.EX2 R231, R4 ;  /* 0x0000000400e77308 */ /* 0x0009620000000800 */
[----:B-1----:R-:W-:Y:S01]  /*78e0*/  FADD.FTZ R0, -R3, R101 ;  /* 0x0000006503007221 */ /* 0x002fe20000010100 */
[----:B------:R-:W-:Y:S01]  /*78f0*/  IADD3 R101, R233, UR4, RZ ;  /* 0x00000004e9657c10 */ /* 0x000fe2000fffe0ff */
[----:B---3--:R-:W-:Y:S02]  /*7900*/  FMUL.FTZ R8, R2, R108 ;  /* 0x0000006c02087220 */ /* 0x008fe40000410000 */
[----:B------:R-:W-:Y:S01]  /*7910*/  FMUL.FTZ R0, R0, c[0x0][0x2d0] ;  /* 0x0000b40000007a20 */ /* 0x000fe20000410000 */
[----:B------:R-:W-:Y:S01]  /*7920*/  IADD3 R101, R235, R101, RZ ;  /* 0x00000065eb657210 */ /* 0x000fe20007ffe0ff */
[C---:B------:R-:W-:Y:S02]  /*7930*/  FMUL.FTZ R9, R2.reuse, R109 ;  /* 0x0000006d02097220 */ /* 0x040fe40000410000 */
[----:B------:R-:W-:Y:S02]  /*7940*/  FMUL.FTZ R16, R2, R116 ;  /* 0x0000007402107220 */ /* 0x000fe40000410000 */
[----:B------:R-:W1:Y:S01]  /*7950*/  MUFU.EX2 R0, R0 ;  /* 0x0000000000007308 */ /* 0x000e620000000800 */
[--C-:B----4-:R-:W-:Y:S01]  /*7960*/  FFMA.FTZ R4, R168, c[0x0][0x2d0], -R161.reuse ;  /* 0x0000b400a8047a23 */ /* 0x110fe200000108a1 */
[----:B------:R-:W-:Y:S01]  /*7970*/  MOV R168, R251 ;  /* 0x000000fb00a87202 */ /* 0x000fe20000000f00 */
[C---:B------:R-:W-:Y:S01]  /*7980*/  FMUL.FTZ R17, R2.reuse, R117 ;  /* 0x0000007502117220 */ /* 0x040fe20000410000 */
[----:B------:R-:W3:Y:S01]  /*7990*/  LDSM.16.MT88.4 R36, [R101+0x100] ;  /* 0x000100006524783b */ /* 0x000ee20000004200 */
[C---:B------:R-:W-:Y:S02]  /*79a0*/  FMUL.FTZ R24, R2.reuse, R124 ;  /* 0x0000007c02187220 */ /* 0x040fe40000410000 */
[C---:B------:R-:W-:Y:S01]  /*79b0*/  FMUL.FTZ R32, R2.reuse, R132 ;  /* 0x0000008402207220 */ /* 0x040fe20000410000 */
[----:B-----5:R-:W-:Y:S01]  /*79c0*/  MOV R132, R231 ;  /* 0x000000e700847202 */ /* 0x020fe20000000f00 */
[C---:B------:R-:W-:Y:S01]  /*79d0*/  FMUL.FTZ R33, R2.reuse, R133 ;  /* 0x0000008502217220 */ /* 0x040fe20000410000 */
[----:B------:R4:W5:Y:S01]  /*79e0*/  MUFU.EX2 R252, R4 ;  /* 0x0000000400fc7308 */ /* 0x0009620000000800 */
        /* <DEDUP_REMOVED lines=12> */
[----:B------:R-:W-:Y:S02]  /*7ab0*/  FMUL.FTZ R56, R2, R56 ;  /* 0x0000003802387220 */ /* 0x000fe40000410000 */
[C---:B-1----:R-:W-:Y:S01]  /*7ac0*/  FMUL.FTZ R6, R0.reuse, R106 ;  /* 0x0000006a00067220 */ /* 0x042fe20000410000 */
[----:B------:R-:W-:Y:S01]  /*7ad0*/  F2FP.PACK_AB R106, R249, R166 ;  /* 0x000000a6f96a723e */ /* 0x000fe200000000ff */
[C---:B------:R-:W-:Y:S02]  /*7ae0*/  FMUL.FTZ R7, R0.reuse, R107 ;  /* 0x0000006b00077220 */ /* 0x040fe40000410000 */
[C---:B------:R-:W-:Y:S02]  /*7af0*/  FMUL.FTZ R10, R0.reuse, R110 ;  /* 0x0000006e000a7220 */ /* 0x040fe40000410000 */
[C---:B------:R-:W-:Y:S02]  /*7b00*/  FMUL.FTZ R11, R0.reuse, R111 ;  /* 0x0000006f000b7220 */ /* 0x040fe40000410000 */
[----:B------:R-:W-:Y:S01]  /*7b10*/  FMUL.FTZ R18, R0, R118 ;  /* 0x0000007600127220 */ /* 0x000fe20000410000 */
[----:B------:R-:W1:Y:S01]  /*7b20*/  LDSM.16.MT88.4 R108, [R102+0x3100] ;  /* 0x00310000666c783b */ /* 0x000e620000004200 */
[--C-:B----4-:R-:W-:Y:S01]  /*7b30*/  FFMA.FTZ R4, R164, c[0x0][0x2d0], -R161.reuse ;  /* 0x0000b400a4047a23 */ /* 0x110fe200000108a1 */
[----:B------:R-:W-:Y:S01]  /*7b40*/  MOV R164, R5 ;  /* 0x0000000500a47202 */ /* 0x000fe20000000f00 */
[----:B------:R-:W-:Y:S01]  /*7b50*/  FMUL.FTZ R5, R2, R105 ;  /* 0x0000006902057220 */ /* 0x000fe20000410000 */
[----:B-----5:R-:W-:Y:S01]  /*7b60*/  F2FP.PACK_AB R105, R252, R231 ;  /* 0x000000e7fc69723e */ /* 0x020fe200000000ff */
[----:B------:R4:W-:Y:S01]  /*7b70*/  MUFU.EX2 R251, R4 ;  /* 0x0000000400fb7308 */ /* 0x0009e20000000800 */
[C---:B------:R-:W-:Y:S02]  /*7b80*/  FMUL.FTZ R19, R0.reuse, R119 ;  /* 0x0000007700137220 */ /* 0x040fe40000410000 */
[C---:B------:R-:W-:Y:S01]  /*7b90*/  FMUL.FTZ R26, R0.reuse, R126 ;  /* 0x0000007e001a7220 */ /* 0x040fe20000410000 */
[----:B------:R-:W-:Y:S01]  /*7ba0*/  LDSM.16.MT88.4 R116, [R101+0x3100] ;  /* 0x003100006574783b */ /* 0x000fe20000004200 */
[C---:B------:R-:W-:Y:S02]  /*7bb0*/  FMUL.FTZ R27, R0.reuse, R127 ;  /* 0x0000007f001b7220 */ /* 0x040fe40000410000 */
        /* <DEDUP_REMOVED lines=11> */
[----:B------:R-:W-:Y:S02]  /*7c70*/  FMUL.FTZ R55, R0, R55 ;  /* 0x0000003700377220 */ /* 0x000fe40000410000 */
[----:B------:R-:W-:Y:S02]  /*7c80*/  FMUL.FTZ R57, R2, R57 ;  /* 0x0000003902397220 */ /* 0x000fe40000410000 */
[C---:B------:R-:W-:Y:S02]  /*7c90*/  FMUL.FTZ R58, R0.reuse, R58 ;  /* 0x0000003a003a7220 */ /* 0x040fe40000410000 */
[--C-:B----4-:R-:W-:Y:S02]  /*7ca0*/  FFMA.FTZ R4, R165, c[0x0][0x2d0], -R161.reuse ;  /* 0x0000b400a5047a23 */ /* 0x110fe400000108a1 */
[----:B------:R-:W-:Y:S02]  /*7cb0*/  FMUL.FTZ R59, R0, R59 ;  /* 0x0000003b003b7220 */ /* 0x000fe40000410000 */
[----:B------:R-:W4:Y:S01]  /*7cc0*/  MUFU.EX2 R165, R4 ;  /* 0x0000000400a57308 */ /* 0x000f220000000800 */
[C---:B------:R-:W-:Y:S02]  /*7cd0*/  FMUL.FTZ R60, R2.reuse, R60 ;  /* 0x0000003c023c7220 */ /* 0x040fe40000410000 */
[----:B------:R-:W-:Y:S02]  /*7ce0*/  FMUL.FTZ R61, R2, R61 ;  /* 0x0000003d023d7220 */ /* 0x000fe40000410000 */
        /* <DEDUP_REMOVED lines=9> */
[----:B------:R-:W-:Y:S01]  /*7d80*/  FMUL.FTZ R71, R0, R71 ;  /* 0x0000004700477220 */ /* 0x000fe20000410000 */
[----:B----4-:R-:W-:Y:S01]  /*7d90*/  F2FP.PACK_AB R107, R165, R251 ;  /* 0x000000fba56b723e */ /* 0x010fe200000000ff */
[----:B------:R-:W-:Y:S01]  /*7da0*/  FMUL.FTZ R4, R2, R104 ;  /* 0x0000006802047220 */ /* 0x000fe20000410000 */
[----:B------:R-:W-:Y:S01]  /*7db0*/  F2FP.PACK_AB R104, R250, R164 ;  /* 0x000000a4fa68723e */ /* 0x000fe200000000ff */
[C---:B------:R-:W-:Y:S02]  /*7dc0*/  FMUL.FTZ R72, R2.reuse, R72 ;  /* 0x0000004802487220 */ /* 0x040fe40000410000 */
[----:B------:R-:W-:Y:S02]  /*7dd0*/  FMUL.FTZ R73, R2, R73 ;  /* 0x0000004902497220 */ /* 0x000fe40000410000 */
[C---:B------:R-:W-:Y:S02]  /*7de0*/  FMUL.FTZ R74, R0.reuse, R74 ;  /* 0x0000004a004a7220 */ /* 0x040fe40000410000 */
[C---:B--2---:R-:W-:Y:S05]  /*7df0*/  HMMA.16816.F32 R4, R104.reuse, R12, R4 ;  /* 0x0000000c6804723c */ /* 0x044fea0000001804 */
[----:B------:R-:W-:Y:S02]  /*7e00*/  FMUL.FTZ R75, R0, R75 ;  /* 0x0000004b004b7220 */ /* 0x000fe40000410000 */
[C---:B------:R-:W-:Y:S01]  /*7e10*/  FMUL.FTZ R12, R2.reuse, R112 ;  /* 0x00000070020c7220 */ /* 0x040fe20000410000 */
[C---:B------:R-:W-:Y:S04]  /*7e20*/  HMMA.16816.F32 R8, R104.reuse, R14, R8 ;  /* 0x0000000e6808723c */ /* 0x040fe80000001808 */
[C---:B------:R-:W-:Y:S02]  /*7e30*/  FMUL.FTZ R13, R2.reuse, R113 ;  /* 0x00000071020d7220 */ /* 0x040fe40000410000 */
[----:B------:R-:W-:Y:S02]  /*7e40*/  FMUL.FTZ R76, R2, R76 ;  /* 0x0000004c024c7220 */ /* 0x000fe40000410000 */
[C---:B------:R-:W-:Y:S04]  /*7e50*/  FMUL.FTZ R14, R0.reuse, R114 ;  /* 0x00000072000e7220 */ /* 0x040fe80000410000 */
[----:B------:R-:W-:Y:S02]  /*7e60*/  FMUL.FTZ R15, R0, R115 ;  /* 0x00000073000f7220 */ /* 0x000fe40000410000 */
[----:B------:R-:W2:Y:S01]  /*7e70*/  LDSM.16.MT88.4 R112, [R233+UR4+0x3100] ;  /* 0x00310004e970783b */ /* 0x000ea20008004200 */
[----:B------:R-:W-:Y:S02]  /*7e80*/  FMUL.FTZ R77, R2, R77 ;  /* 0x0000004d024d7220 */ /* 0x000fe40000410000 */
[C---:B------:R-:W-:Y:S02]  /*7e90*/  FMUL.FTZ R78, R0.reuse, R78 ;  /* 0x0000004e004e7220 */ /* 0x040fe40000410000 */
[C---:B------:R-:W-:Y:S03]  /*7ea0*/  HMMA.16816.F32 R12, R104.reuse, R20, R12 ;  /* 0x00000014680c723c */ /* 0x040fe6000000180c */
[----:B------:R-:W-:Y:S02]  /*7eb0*/  FMUL.FTZ R79, R0, R79 ;  /* 0x0000004f004f7220 */ /* 0x000fe40000410000 */
[C---:B------:R-:W-:Y:S02]  /*7ec0*/  FMUL.FTZ R80, R2.reuse, R80 ;  /* 0x0000005002507220 */ /* 0x040fe40000410000 */
[C---:B------:R-:W-:Y:S01]  /*7ed0*/  FMUL.FTZ R21, R2.reuse, R121 ;  /* 0x0000007902157220 */ /* 0x040fe20000410000 */
[C---:B------:R-:W-:Y:S04]  /*7ee0*/  HMMA.16816.F32 R16, R104.reuse, R22, R16 ;  /* 0x000000166810723c */ /* 0x040fe80000001810 */
[C---:B------:R-:W-:Y:S01]  /*7ef0*/  FMUL.FTZ R20, R2.reuse, R120 ;  /* 0x0000007802147220 */ /* 0x040fe20000410000 */
[----:B------:R-:W-:Y:S01]  /*7f00*/  MOV R120, R25 ;  /* 0x0000001900787202 */ /* 0x000fe20000000f00 */
[----:B------:R-:W-:Y:S02]  /*7f10*/  FMUL.FTZ R25, R2, R125 ;  /* 0x0000007d02197220 */ /* 0x000fe40000410000 */
[C---:B------:R-:W-:Y:S01]  /*7f20*/  FMUL.FTZ R22, R0.reuse, R122 ;  /* 0x0000007a00167220 */ /* 0x040fe20000410000 */
[----:B------:R-:W-:Y:S01]  /*7f30*/  MOV R150, R120 ;  /* 0x0000007800967202 */ /* 0x000fe20000000f00 */
[----:B------:R-:W-:Y:S02]  /*7f40*/  LDSM.16.MT88.4 R124, [R101+0x900] ;  /* 0x00090000657c783b */ /* 0x000fe40000004200 */
[----:B------:R-:W-:Y:S02]  /*7f50*/  FMUL.FTZ R23, R0, R123 ;  /* 0x0000007b00177220 */ /* 0x000fe40000410000 */
[----:B------:R-:W-:Y:S02]  /*7f60*/  FMUL.FTZ R81, R2, R81 ;  /* 0x0000005102517220 */ /* 0x000fe40000410000 */
[C---:B------:R-:W-:Y:S02]  /*7f70*/  FMUL.FTZ R82, R0.reuse, R82 ;  /* 0x0000005200527220 */ /* 0x040fe40000410000 */
[----:B------:R-:W-:Y:S01]  /*7f80*/  LDSM.16.MT88.4 R120, [R102+0x900] ;  /* 0x000900006678783b */ /* 0x000fe20000004200 */
[C---:B------:R-:W-:Y:S03]  /*7f90*/  HMMA.16816.F32 R20, R104.reuse, R28, R20 ;  /* 0x0000001c6814723c */ /* 0x040fe60000001814 */
[----:B------:R-:W-:Y:S02]  /*7fa0*/  FMUL.FTZ R83, R0, R83 ;  /* 0x0000005300537220 */ /* 0x000fe40000410000 */
[C---:B------:R-:W-:Y:S02]  /*7fb0*/  FMUL.FTZ R84, R2.reuse, R84 ;  /* 0x0000005402547220 */ /* 0x040fe40000410000 */
[C---:B------:R-:W-:Y:S01]  /*7fc0*/  FMUL.FTZ R28, R2.reuse, R128 ;  /* 0x00000080021c7220 */ /* 0x040fe20000410000 */
[C---:B------:R-:W-:Y:S04]  /*7fd0*/  HMMA.16816.F32 R24, R104.reuse, R30, R24 ;  /* 0x0000001e6818723c */ /* 0x040fe80000001818 */
[C---:B------:R-:W-:Y:S02]  /*7fe0*/  FMUL.FTZ R29, R2.reuse, R129 ;  /* 0x00000081021d7220 */ /* 0x040fe40000410000 */
[----:B------:R-:W-:Y:S02]  /*7ff0*/  FMUL.FTZ R85, R2, R85 ;  /* 0x0000005502557220 */ /* 0x000fe40000410000 */
[C---:B------:R-:W-:Y:S04]  /*8000*/  FMUL.FTZ R30, R0.reuse, R130 ;  /* 0x00000082001e7220 */ /* 0x040fe80000410000 */
[C---:B------:R-:W-:Y:S02]  /*8010*/  FMUL.FTZ R31, R0.reuse, R131 ;  /* 0x00000083001f7220 */ /* 0x040fe40000410000 */
[----:B------:R-:W-:Y:S01]  /*8020*/  LDSM.16.MT88.4 R128, [R103+UR4+0x3900] ;  /* 0x003900046780783b */ /* 0x000fe20008004200 */
[C---:B------:R-:W-:Y:S02]  /*8030*/  FMUL.FTZ R86, R0.reuse, R86 ;  /* 0x0000005600567220 */ /* 0x040fe40000410000 */
[----:B------:R-:W-:Y:S02]  /*8040*/  FMUL.FTZ R87, R0, R87 ;  /* 0x0000005700577220 */ /* 0x000fe40000410000 */
[C---:B---3--:R-:W-:Y:S03]  /*8050*/  HMMA.16816.F32 R28, R104.reuse, R36, R28 ;  /* 0x00000024681c723c */ /* 0x048fe6000000181c */
[C---:B------:R-:W-:Y:S02]  /*8060*/  FMUL.FTZ R88, R2.reuse, R88 ;  /* 0x0000005802587220 */ /* 0x040fe40000410000 */
[----:B------:R-:W-:Y:S02]  /*8070*/  FMUL.FTZ R89, R2, R89 ;  /* 0x0000005902597220 */ /* 0x000fe40000410000 */
[----:B------:R-:W-:Y:S01]  /*8080*/  FMUL.FTZ R90, R0, R90 ;  /* 0x0000005a005a7220 */ /* 0x000fe20000410000 */
[C---:B------:R-:W-:Y:S04]  /*8090*/  HMMA.16816.F32 R32, R104.reuse, R38, R32 ;  /* 0x000000266820723c */ /* 0x040fe80000001820 */
[C---:B------:R-:W-:Y:S01]  /*80a0*/  FMUL.FTZ R36, R2.reuse, R136 ;  /* 0x0000008802247220 */ /* 0x040fe20000410000 */
[----:B------:R-:W-:Y:S01]  /*80b0*/  MOV R136, R249 ;  /* 0x000000f900887202 */ /* 0x000fe20000000f00 */
[----:B------:R-:W-:Y:S01]  /*80c0*/  FMUL.FTZ R37, R2, R137 ;  /* 0x0000008902257220 */ /* 0x000fe20000410000 */
[----:B------:R-:W-:Y:S01]  /*80d0*/  MOV R137, R248 ;  /* 0x000000f800897202 */ /* 0x000fe20000000f00 */
[C---:B------:R-:W-:Y:S01]  /*80e0*/  FMUL.FTZ R38, R0.reuse, R138 ;  /* 0x0000008a00267220 */ /* 0x040fe20000410000 */
[----:B------:R-:W-:Y:S03]  /*80f0*/  MOV R138, R170 ;  /* 0x000000aa008a7202 */ /* 0x000fe60000000f00 */
[C---:B------:R-:W-:Y:S01]  /*8100*/  FMUL.FTZ R39, R0.reuse, R139 ;  /* 0x0000008b00277220 */ /* 0x040fe20000410000 */
[----:B------:R-:W-:Y:S01]  /*8110*/  MOV R170, R244 ;  /* 0x000000f400aa7202 */ /* 0x000fe20000000f00 */
[----:B------:R-:W-:Y:S01]  /*8120*/  FMUL.FTZ R91, R0, R91 ;  /* 0x0000005b005b7220 */ /* 0x000fe20000410000 */
[----:B------:R-:W-:Y:S01]  /*8130*/  MOV R139, R230 ;  /* 0x000000e6008b7202 */ /* 0x000fe20000000f00 */
[C---:B------:R-:W-:Y:S02]  /*8140*/  FMUL.FTZ R92, R2.reuse, R92 ;  /* 0x0000005c025c7220 */ /* 0x040fe40000410000 */
[----:B------:R-:W-:Y:S01]  /*8150*/  FMUL.FTZ R93, R2, R93 ;  /* 0x0000005d025d7220 */ /* 0x000fe20000410000 */
[C---:B------:R-:W-:Y:S03]  /*8160*/  HMMA.16816.F32 R36, R104.reuse, R44, R36 ;  /* 0x0000002c6824723c */ /* 0x040fe60000001824 */
[C---:B------:R-:W-:Y:S02]  /*8170*/  FMUL.FTZ R94, R0.reuse, R94 ;  /* 0x0000005e005e7220 */ /* 0x040fe40000410000 */
[----:B------:R-:W-:Y:S02]  /*8180*/  FMUL.FTZ R95, R0, R95 ;  /* 0x0000005f005f7220 */ /* 0x000fe40000410000 */
        /* <DEDUP_REMOVED lines=12> */
[----:B------:R-:W-:Y:S01]  /*8250*/  FMUL.FTZ R97, R2, R97 ;  /* 0x0000006102617220 */ /* 0x000fe20000410000 */
[----:B------:R-:W-:Y:S01]  /*8260*/  MOV R145, R239 ;  /* 0x000000ef00917202 */ /* 0x000fe20000000f00 */
[C---:B------:R-:W-:Y:S01]  /*8270*/  FMUL.FTZ R98, R0.reuse, R98 ;  /* 0x0000006200627220 */ /* 0x040fe20000410000 */
[C---:B-1----:R-:W-:Y:S03]  /*8280*/  HMMA.16816.F32 R44, R104.reuse, R108, R44 ;  /* 0x0000006c682c723c */ /* 0x042fe6000000182c */
[----:B------:R-:W-:Y:S05]  /*8290*/  FMUL.FTZ R99, R0, R99 ;  /* 0x0000006300637220 */ /* 0x000fea0000410000 */
[C---:B------:R-:W-:Y:S01]  /*82a0*/  HMMA.16816.F32 R48, R104.reuse, R110, R48 ;  /* 0x0000006e6830723c */ /* 0x040fe20000001830 */
[----:B------:R-:W1:Y:S07]  /*82b0*/  LDSM.16.MT88.4 R108, [R103+UR4+0x6100] ;  /* 0x00610004676c783b */ /* 0x000e6e0008004200 */
[C---:B--2---:R-:W-:Y:S07]  /*82c0*/  HMMA.16816.F32 R52, R104.reuse, R112, R52 ;  /* 0x000000706834723c */ /* 0x044fee0000001834 */
[--C-:B------:R-:W-:Y:S01]  /*82d0*/  FFMA.FTZ R112, R162, c[0x0][0x2d0], -R160.reuse ;  /* 0x0000b400a2707a23 */ /* 0x100fe200000108a0 */
[C---:B------:R-:W-:Y:S03]  /*82e0*/  HMMA.16816.F32 R56, R104.reuse, R114, R56 ;  /* 0x000000726838723c */ /* 0x040fe60000001838 */
[----:B------:R2:W-:Y:S05]  /*82f0*/  MUFU.EX2 R250, R112 ;  /* 0x0000007000fa7308 */ /* 0x0005ea0000000800 */
[C---:B------:R-:W-:Y:S07]  /*8300*/  HMMA.16816.F32 R60, R104.reuse, R116, R60 ;  /* 0x00000074683c723c */ /* 0x040fee000000183c */
[--C-:B------:R-:W-:Y:S01]  /*8310*/  FFMA.FTZ R116, R163, c[0x0][0x2d0], -R160.reuse ;  /* 0x0000b400a3747a23 */ /* 0x100fe200000108a0 */
[C---:B------:R-:W-:Y:S03]  /*8320*/  HMMA.16816.F32 R64, R104.reuse, R118, R64 ;  /* 0x000000766840723c */ /* 0x040fe60000001840 */
[----:B------:R3:W4:Y:S05]  /*8330*/  MUFU.EX2 R249, R116 ;  /* 0x0000007400f97308 */ /* 0x00072a0000000800 */
[C---:B-1----:R-:W-:Y:S01]  /*8340*/  HMMA.16816.F32 R68, R104.reuse, R108, R68 ;  /* 0x0000006c6844723c */ /* 0x042fe20000001844 */
[----:B--2---:R-:W1:Y:S06]  /*8350*/  LDSM.16.MT88.4 R112, [R102+0x6100] ;  /* 0x006100006670783b */ /* 0x004e6c0000004200 */
[--C-:B------:R-:W-:Y:S01]  /*8360*/  FFMA.FTZ R108, R172, c[0x0][0x2d0], -R160.reuse ;  /* 0x0000b400ac6c7a23 */ /* 0x100fe200000108a0 */
[C---:B------:R-:W-:Y:S03]  /*8370*/  HMMA.16816.F32 R72, R104.reuse, R110, R72 ;  /* 0x0000006e6848723c */ /* 0x040fe60000001848 */
[----:B------:R2:W-:Y:S01]  /*8380*/  MUFU.EX2 R247, R108 ;  /* 0x0000006c00f77308 */ /* 0x0005e20000000800 */
[--C-:B---3--:R-:W-:Y:S09]  /*8390*/  FFMA.FTZ R116, R171, c[0x0][0x2d0], -R160.reuse ;  /* 0x0000b400ab747a23 */ /* 0x108ff200000108a0 */
[----:B------:R3:W5:Y:S01]  /*83a0*/  MUFU.EX2 R248, R116 ;  /* 0x0000007400f87308 */ /* 0x0007620000000800 */
[--C-:B--2---:R-:W-:Y:S09]  /*83b0*/  FFMA.FTZ R108, R173, c[0x0][0x2d0], -R161.reuse ;  /* 0x0000b400ad6c7a23 */ /* 0x104ff200000108a1 */
[----:B------:R2:W-:Y:S01]  /*83c0*/  MUFU.EX2 R246, R108 ;  /* 0x0000006c00f67308 */ /* 0x0005e20000000800 */
[C---:B-1----:R-:W-:Y:S01]  /*83d0*/  HMMA.16816.F32 R76, R104.reuse, R112, R76 ;  /* 0x00000070684c723c */ /* 0x042fe2000000184c */
[----:B---3--:R-:W1:Y:S06]  /*83e0*/  LDSM.16.MT88.4 R116, [R233+UR4+0x6100] ;  /* 0x00610004e974783b */ /* 0x008e6c0008004200 */
[--C-:B------:R-:W-:Y:S01]  /*83f0*/  FFMA.FTZ R112, R175, c[0x0][0x2d0], -R161.reuse ;  /* 0x0000b400af707a23 */ /* 0x100fe200000108a1 */
[C---:B------:R-:W-:Y:S03]  /*8400*/  HMMA.16816.F32 R80, R104.reuse, R114, R80 ;  /* 0x000000726850723c */ /* 0x040fe60000001850 */
[----:B------:R3:W1:Y:S01]  /*8410*/  MUFU.EX2 R245, R112 ;  /* 0x0000007000f57308 */ /* 0x0006620000000800 */
[----:B--2---:R-:W2:Y:S01]  /*8420*/  LDSM.16.MT88.4 R108, [R101+0x6100] ;  /* 0x00610000656c783b */ /* 0x004ea20000004200 */
[--C-:B---3--:R-:W-:Y:S08]  /*8430*/  FFMA.FTZ R112, R174, c[0x0][0x2d0], -R161.reuse ;  /* 0x0000b400ae707a23 */ /* 0x108ff000000108a1 */
[----:B------:R3:W-:Y:S01]  /*8440*/  MUFU.EX2 R244, R112 ;  /* 0x0000007000f47308 */ /* 0x0007e20000000800 */
[C---:B-1----:R-:W-:Y:S07]  /*8450*/  HMMA.16816.F32 R84, R104.reuse, R116, R84 ;  /* 0x000000746854723c */ /* 0x042fee0000001854 */
[--C-:B------:R-:W-:Y:S01]  /*8460*/  FFMA.FTZ R116, R176, c[0x0][0x2d0], -R161.reuse ;  /* 0x0000b400b0747a23 */ /* 0x100fe200000108a1 */
[C---:B------:R-:W-:Y:S03]  /*8470*/  HMMA.16816.F32 R88, R104.reuse, R118, R88 ;  /* 0x000000766858723c */ /* 0x040fe60000001858 */
[----:B------:R1:W1:Y:S05]  /*8480*/  MUFU.EX2 R242, R116 ;  /* 0x0000007400f27308 */ /* 0x00026a0000000800 */
[C---:B--2---:R-:W-:Y:S01]  /*8490*/  HMMA.16816.F32 R92, R104.reuse, R108, R92 ;  /* 0x0000006c685c723c */ /* 0x044fe2000000185c */
[----:B---3--:R-:W2:Y:S07]  /*84a0*/  LDSM.16.MT88.4 R112, [R103+UR4+0x900] ;  /* 0x000900046770783b */ /* 0x008eae0008004200 */
[----:B------:R-:W-:Y:S01]  /*84b0*/  HMMA.16816.F32 R96, R104, R110, R96 ;  /* 0x0000006e6860723c */ /* 0x000fe20000001860 */
[----:B------:R-:W-:Y:S06]  /*84c0*/  LDSM.16.MT88.4 R108, [R102+0x3900] ;  /* 0x00390000666c783b */ /* 0x000fec0000004200 */
[----:B----4-:R-:W-:Y:S02]  /*84d0*/  F2FP.PACK_AB R104, R249, R250 ;  /* 0x000000faf968723e */ /* 0x010fe400000000ff */
[----:B-----5:R-:W-:Y:S01]  /*84e0*/  F2FP.PACK_AB R106, R247, R248 ;  /* 0x000000f8f76a723e */ /* 0x020fe200000000ff */
[----:B-1----:R-:W1:Y:S02]  /*84f0*/  LDSM.16.MT88.4 R116, [R233+UR4+0x900] ;  /* 0x00090004e974783b */ /* 0x002e640008004200 */
[----:B------:R-:W-:Y:S02]  /*8500*/  F2FP.PACK_AB R105, R245, R246 ;  /* 0x000000f6f569723e */ /* 0x000fe400000000ff */
[----:B------:R-:W-:Y:S07]  /*8510*/  F2FP.PACK_AB R107, R242, R244 ;  /* 0x000000f4f26b723e */ /* 0x000fee00000000ff */
[C---:B--2---:R-:W-:Y:S08]  /*8520*/  HMMA.16816.F32 R4, R104.reuse, R112, R4 ;  /* 0x000000706804723c */ /* 0x044ff00000001804 */
[C---:B------:R-:W-:Y:S01]  /*8530*/  HMMA.16816.F32 R8, R104.reuse, R114, R8 ;  /* 0x000000726808723c */ /* 0x040fe20000001808 */
[----:B------:R-:W2:Y:S07]  /*8540*/  LDSM.16.MT88.4 R112, [R233+UR4+0x3900] ;  /* 0x00390004e970783b */ /* 0x000eae0008004200 */
[C---:B------:R-:W-:Y:S08]  /*8550*/  HMMA.16816.F32 R12, R104.reuse, R120, R12 ;  /* 0x00000078680c723c */ /* 0x040ff0000000180c */
[C---:B------:R-:W-:Y:S01]  /*8560*/  HMMA.16816.F32 R16, R104.reuse, R122, R16 ;  /* 0x0000007a6810723c */ /* 0x040fe20000001810 */
[----:B------:R-:W3:Y:S07]  /*8570*/  LDSM.16.MT88.4 R120, [R101+0x3900] ;  /* 0x003900006578783b */ /* 0x000eee0000004200 */
[C---:B-1----:R-:W-:Y:S08]  /*8580*/  HMMA.16816.F32 R20, R104.reuse, R116, R20 ;  /* 0x000000746814723c */ /* 0x042ff00000001814 */
[C---:B------:R-:W-:Y:S01]  /*8590*/  HMMA.16816.F32 R24, R104.reuse, R118, R24 ;  /* 0x000000766818723c */ /* 0x040fe20000001818 */
[----:B------:R-:W1:Y:S07]  /*85a0*/  LDSM.16.MT88.4 R116, [R103+UR4+0x6900] ;  /* 0x006900046774783b */ /* 0x000e6e0008004200 */
[C---:B------:R-:W-:Y:S08]  /*85b0*/  HMMA.16816.F32 R28, R104.reuse, R124, R28 ;  /* 0x0000007c681c723c */ /* 0x040ff0000000181c */
[C---:B------:R-:W-:Y:S01]  /*85c0*/  HMMA.16816.F32 R32, R104.reuse, R126, R32 ;  /* 0x0000007e6820723c */ /* 0x040fe20000001820 */
[----:B------:R-:W-:Y:S07]  /*85d0*/  LDSM.16.MT88.4 R124, [R101+0x6900] ;  /* 0x00690000657c783b */ /* 0x000fee0000004200 */
[C---:B------:R-:W-:Y:S08]  /*85e0*/  HMMA.16816.F32 R36, R104.reuse, R128, R36 ;  /* 0x000000806824723c */ /* 0x040ff00000001824 */
[C---:B------:R-:W-:Y:S01]  /*85f0*/  HMMA.16816.F32 R40, R104.reuse, R130, R40 ;  /* 0x000000826828723c */ /* 0x040fe20000001828 */
[----:B------:R-:W-:Y:S07]  /*8600*/  LDSM.16.MT88.4 R128, [R233+UR4+0x4100] ;  /* 0x00410004e980783b */ /* 0x000fee0008004200 */
[C---:B------:R-:W-:Y:S07]  /*8610*/  HMMA.16816.F32 R44, R104.reuse, R108, R44 ;  /* 0x0000006c682c723c */ /* 0x040fee000000182c */
[--C-:B------:R-:W-:Y:S01]  /*8620*/  FFMA.FTZ R108, R177, c[0x0][0x2d0], -R160.reuse ;  /* 0x0000b400b16c7a23 */ /* 0x100fe200000108a0 */
[C---:B------:R-:W-:Y:S03]  /*8630*/  HMMA.16816.F32 R48, R104.reuse, R110, R48 ;  /* 0x0000006e6830723c */ /* 0x040fe60000001830 */
[----:B------:R4:W-:Y:S05]  /*8640*/  MUFU.EX2 R241, R108 ;  /* 0x0000006c00f17308 */ /* 0x0009ea0000000800 */
[C---:B--2---:R-:W-:Y:S07]  /*8650*/  HMMA.16816.F32 R52, R104.reuse, R112, R52 ;  /* 0x000000706834723c */ /* 0x044fee0000001834 */
[--C-:B------:R-:W-:Y:S01]  /*8660*/  FFMA.FTZ R112, R180, c[0x0][0x2d0], -R160.reuse ;  /* 0x0000b400b4707a23 */ /* 0x100fe200000108a0 */
[C---:B------:R-:W-:Y:S03]  /*8670*/  HMMA.16816.F32 R56, R104.reuse, R114, R56 ;  /* 0x000000726838723c */ /* 0x040fe60000001838 */
[----:B------:R2:W5:Y:S05]  /*8680*/  MUFU.EX2 R240, R112 ;  /* 0x0000007000f07308 */ /* 0x00056a0000000800 */
[C---:B---3--:R-:W-:Y:S01]  /*8690*/  HMMA.16816.F32 R60, R104.reuse, R120, R60 ;  /* 0x00000078683c723c */ /* 0x048fe2000000183c */
[----:B----4-:R-:W3:Y:S06]  /*86a0*/  LDSM.16.MT88.4 R108, [R102+0x6900] ;  /* 0x00690000666c783b */ /* 0x010eec0000004200 */
[--C-:B------:R-:W-:Y:S01]  /*86b0*/  FFMA.FTZ R120, R178, c[0x0][0x2d0], -R160.reuse ;  /* 0x0000b400b2787a23 */ /* 0x100fe200000108a0 */
[C---:B------:R-:W-:Y:S03]  /*86c0*/  HMMA.16816.F32 R64, R104.reuse, R122, R64 ;  /* 0x0000007a6840723c */ /* 0x040fe60000001840 */
[----:B------:R4:W-:Y:S05]  /*86d0*/  MUFU.EX2 R238, R120 ;  /* 0x0000007800ee7308 */ /* 0x0009ea0000000800 */
[C---:B-1----:R-:W-:Y:S04]  /*86e0*/  HMMA.16816.F32 R68, R104.reuse, R116, R68 ;  /* 0x000000746844723c */ /* 0x042fe80000001844 */
[--C-:B--2---:R-:W-:Y:S03]  /*86f0*/  FFMA.FTZ R112, R179, c[0x0][0x2d0], -R160.reuse ;  /* 0x0000b400b3707a23 */ /* 0x104fe600000108a0 */
[--C-:B------:R-:W-:Y:S01]  /*8700*/  FFMA.FTZ R116, R183, c[0x0][0x2d0], -R161.reuse ;  /* 0x0000b400b7747a23 */ /* 0x100fe200000108a1 */
[C---:B------:R-:W-:Y:S01]  /*8710*/  HMMA.16816.F32 R72, R104.reuse, R118, R72 ;  /* 0x000000766848723c */ /* 0x040fe20000001848 */
[----:B------:R1:W2:Y:S10]  /*8720*/  MUFU.EX2 R239, R112 ;  /* 0x0000007000ef7308 */ /* 0x0002b40000000800 */
[----:B------:R2:W-:Y:S01]  /*8730*/  MUFU.EX2 R230, R116 ;  /* 0x0000007400e67308 */ /* 0x0005e20000000800 */
[--C-:B----4-:R-:W-:Y:S01]  /*8740*/  FFMA.FTZ R120, R182, c[0x0][0x2d0], -R161.reuse ;  /* 0x0000b400b6787a23 */ /* 0x110fe200000108a1 */
[C---:B---3--:R-:W-:Y:S08]  /*8750*/  HMMA.16816.F32 R76, R104.reuse, R108, R76 ;  /* 0x0000006c684c723c */ /* 0x048ff0000000184c */
[----:B------:R3:W4:Y:S01]  /*8760*/  MUFU.EX2 R231, R120 ;  /* 0x0000007800e77308 */ /* 0x0007220000000800 */
[----:B-1----:R-:W1:Y:S03]  /*8770*/  LDSM.16.MT88.4 R112, [R233+UR4+0x6900] ;  /* 0x00690004e970783b */ /* 0x002e660008004200 */
[--C-:B------:R-:W-:Y:S01]  /*8780*/  FFMA.FTZ R108, R188, c[0x0][0x2d0], -R161.reuse ;  /* 0x0000b400bc6c7a23 */ /* 0x100fe200000108a1 */
[C---:B------:R-:W-:Y:S05]  /*8790*/  HMMA.16816.F32 R80, R104.reuse, R110, R80 ;  /* 0x0000006e6850723c */ /* 0x040fea0000001850 */
[----:B------:R4:W-:Y:S01]  /*87a0*/  MUFU.EX2 R229, R108 ;  /* 0x0000006c00e57308 */ /* 0x0009e20000000800 */
[--C-:B--2---:R-:W-:Y:S09]  /*87b0*/  FFMA.FTZ R116, R181, c[0x0][0x2d0], -R161.reuse ;  /* 0x0000b400b5747a23 */ /* 0x104ff200000108a1 */
[----:B------:R2:W1:Y:S01]  /*87c0*/  MUFU.EX2 R228, R116 ;  /* 0x0000007400e47308 */ /* 0x0004620000000800 */
[----:B---3--:R-:W-:Y:S08]  /*87d0*/  LDSM.16.MT88.4 R120, [R102+0x1100] ;  /* 0x001100006678783b */ /* 0x008ff00000004200 */
[----:B----4-:R-:W-:Y:S01]  /*87e0*/  LDSM.16.MT88.4 R108, [R233+UR4+0x1100] ;  /* 0x00110004e96c783b */ /* 0x010fe20008004200 */
[C---:B-1----:R-:W-:Y:S07]  /*87f0*/  HMMA.16816.F32 R84, R104.reuse, R112, R84 ;  /* 0x000000706854723c */ /* 0x042fee0000001854 */
[----:B--2---:R-:W1:Y:S01]  /*8800*/  LDSM.16.MT88.4 R116, [R103+UR4+0x1100] ;  /* 0x001100046774783b */ /* 0x004e620008004200 */
[C---:B------:R-:W-:Y:S07]  /*8810*/  HMMA.16816.F32 R88, R104.reuse, R114, R88 ;  /* 0x000000726858723c */ /* 0x040fee0000001858 */
[----:B------:R-:W2:Y:S01]  /*8820*/  LDSM.16.MT88.4 R112, [R101+0x1100] ;  /* 0x001100006570783b */ /* 0x000ea20000004200 */
[C---:B------:R-:W-:Y:S08]  /*8830*/  HMMA.16816.F32 R92, R104.reuse, R124, R92 ;  /* 0x0000007c685c723c */ /* 0x040ff0000000185c */
[----:B------:R-:W-:Y:S01]  /*8840*/  HMMA.16816.F32 R96, R104, R126, R96 ;  /* 0x0000007e6860723c */ /* 0x000fe20000001860 */
[----:B------:R-:W-:Y:S06]  /*8850*/  LDSM.16.MT88.4 R124, [R102+0x4100] ;  /* 0x00410000667c783b */ /* 0x000fec0000004200 */
[----:B-----5:R-:W-:Y:S02]  /*8860*/  F2FP.PACK_AB R104, R240, R241 ;  /* 0x000000f1f068723e */ /* 0x020fe400000000ff */
[----:B------:R-:W-:Y:S03]  /*8870*/  F2FP.PACK_AB R106, R238, R239 ;  /* 0x000000efee6a723e */ /* 0x000fe600000000ff */
[----:B------:R-:W-:Y:S02]  /*8880*/  F2FP.PACK_AB R105, R230, R231 ;  /* 0x000000e7e669723e */ /* 0x000fe400000000ff */
[----:B------:R-:W-:Y:S07]  /*8890*/  F2FP.PACK_AB R107, R229, R228 ;  /* 0x000000e4e56b723e */ /* 0x000fee00000000ff */
[C---:B-1----:R-:W-:Y:S08]  /*88a0*/  HMMA.16816.F32 R4, R104.reuse, R116, R4 ;  /* 0x000000746804723c */ /* 0x042ff00000001804 */
[C---:B------:R-:W-:Y:S01]  /*88b0*/  HMMA.16816.F32 R8, R104.reuse, R118, R8 ;  /* 0x000000766808723c */ /* 0x040fe20000001808 */
[----:B------:R-:W1:Y:S07]  /*88c0*/  LDSM.16.MT88.4 R116, [R103+UR4+0x4100] ;  /* 0x004100046774783b */ /* 0x000e6e0008004200 */
[C---:B------:R-:W-:Y:S08]  /*88d0*/  HMMA.16816.F32 R12, R104.reuse, R120, R12 ;  /* 0x00000078680c723c */ /* 0x040ff0000000180c */
[C---:B------:R-:W-:Y:S01]  /*88e0*/  HMMA.16816.F32 R16, R104.reuse, R122, R16 ;  /* 0x0000007a6810723c */ /* 0x040fe20000001810 */
[----:B------:R-:W3:Y:S07]  /*88f0*/  LDSM.16.MT88.4 R120, [R101+0x4100] ;  /* 0x004100006578783b */ /* 0x000eee0000004200 */
[C---:B------:R-:W-:Y:S08]  /*8900*/  HMMA.16816.F32 R20, R104.reuse, R108, R20 ;  /* 0x0000006c6814723c */ /* 0x040ff00000001814 */
[C---:B------:R-:W-:Y:S01]  /*8910*/  HMMA.16816.F32 R24, R104.reuse, R110, R24 ;  /* 0x0000006e6818723c */ /* 0x040fe20000001818 */
[----:B------:R-:W4:Y:S07]  /*8920*/  LDSM.16.MT88.4 R108, [R103+UR4+0x7100] ;  /* 0x00710004676c783b */ /* 0x000f2e0008004200 */
[C---:B--2---:R-:W-:Y:S08]  /*8930*/  HMMA.16816.F32 R28, R104.reuse, R112, R28 ;  /* 0x00000070681c723c */ /* 0x044ff0000000181c */
[C---:B------:R-:W-:Y:S01]  /*8940*/  HMMA.16816.F32 R32, R104.reuse, R114, R32 ;  /* 0x000000726820723c */ /* 0x040fe20000001820 */
[----:B------:R-:W2:Y:S07]  /*8950*/  LDSM.16.MT88.4 R112, [R102+0x7100] ;  /* 0x007100006670783b */ /* 0x000eae0000004200 */
[C---:B-1----:R-:W-:Y:S07]  /*8960*/  HMMA.16816.F32 R36, R104.reuse, R116, R36 ;  /* 0x000000746824723c */ /* 0x042fee0000001824 */
[--C-:B------:R-:W-:Y:S01]  /*8970*/  FFMA.FTZ R116, R189, c[0x0][0x2d0], -R160.reuse ;  /* 0x0000b400bd747a23 */ /* 0x100fe200000108a0 */
[C---:B------:R-:W-:Y:S03]  /*8980*/  HMMA.16816.F32 R40, R104.reuse, R118, R40 ;  /* 0x000000766828723c */ /* 0x040fe60000001828 */
[----:B------:R1:W-:Y:S05]  /*8990*/  MUFU.EX2 R188, R116 ;  /* 0x0000007400bc7308 */ /* 0x0003ea0000000800 */
[C---:B------:R-:W-:Y:S08]  /*89a0*/  HMMA.16816.F32 R44, R104.reuse, R124, R44 ;  /* 0x0000007c682c723c */ /* 0x040ff0000000182c */
[C---:B------:R-:W-:Y:S01]  /*89b0*/  HMMA.16816.F32 R48, R104.reuse, R126, R48 ;  /* 0x0000007e6830723c */ /* 0x040fe20000001830 */
[----:B------:R-:W-:Y:S07]  /*89c0*/  LDSM.16.MT88.4 R124, [R101+0x1900] ;  /* 0x00190000657c783b */ /* 0x000fee0000004200 */
[C---:B------:R-:W-:Y:S01]  /*89d0*/  HMMA.16816.F32 R52, R104.reuse, R128, R52 ;  /* 0x000000806834723c */ /* 0x040fe20000001834 */
[----:B-1----:R-:W1:Y:S07]  /*89e0*/  LDSM.16.MT88.4 R116, [R233+UR4+0x7100] ;  /* 0x00710004e974783b */ /* 0x002e6e0008004200 */
[C---:B------:R-:W-:Y:S01]  /*89f0*/  HMMA.16816.F32 R56, R104.reuse, R130, R56 ;  /* 0x000000826838723c */ /* 0x040fe20000001838 */
[----:B------:R-:W-:Y:S07]  /*8a00*/  LDSM.16.MT88.4 R128, [R103+UR4+0x4900] ;  /* 0x004900046780783b */ /* 0x000fee0008004200 */
[C---:B---3--:R-:W-:Y:S07]  /*8a10*/  HMMA.16816.F32 R60, R104.reuse, R120, R60 ;  /* 0x00000078683c723c */ /* 0x048fee000000183c */
[--C-:B------:R-:W-:Y:S01]  /*8a20*/  FFMA.FTZ R120, R191, c[0x0][0x2d0], -R160.reuse ;  /* 0x0000b400bf787a23 */ /* 0x100fe200000108a0 */
[C---:B------:R-:W-:Y:S03]  /*8a30*/  HMMA.16816.F32 R64, R104.reuse, R122, R64 ;  /* 0x0000007a6840723c */ /* 0x040fe60000001840 */
[----:B------:R3:W5:Y:S05]  /*8a40*/  MUFU.EX2 R191, R120 ;  /* 0x0000007800bf7308 */ /* 0x00076a0000000800 */
[C---:B----4-:R-:W-:Y:S07]  /*8a50*/  HMMA.16816.F32 R68, R104.reuse, R108, R68 ;  /* 0x0000006c6844723c */ /* 0x050fee0000001844 */
[--C-:B------:R-:W-:Y:S01]  /*8a60*/  FFMA.FTZ R108, R151, c[0x0][0x2d0], -R160.reuse ;  /* 0x0000b400976c7a23 */ /* 0x100fe200000108a0 */
[C---:B------:R-:W-:Y:S03]  /*8a70*/  HMMA.16816.F32 R72, R104.reuse, R110, R72 ;  /* 0x0000006e6848723c */ /* 0x040fe60000001848 */
[----:B------:R4:W-:Y:S05]  /*8a80*/  MUFU.EX2 R189, R108 ;  /* 0x0000006c00bd7308 */ /* 0x0009ea0000000800 */
[C---:B--2---:R-:W-:Y:S04]  /*8a90*/  HMMA.16816.F32 R76, R104.reuse, R112, R76 ;  /* 0x00000070684c723c */ /* 0x044fe8000000184c */
[--C-:B---3--:R-:W-:Y:S04]  /*8aa0*/  FFMA.FTZ R120, R190, c[0x0][0x2d0], -R160.reuse ;  /* 0x0000b400be787a23 */ /* 0x108fe800000108a0 */
[C---:B------:R-:W-:Y:S01]  /*8ab0*/  HMMA.16816.F32 R80, R104.reuse, R114, R80 ;  /* 0x000000726850723c */ /* 0x040fe20000001850 */
[----:B------:R2:W3:Y:S01]  /*8ac0*/  MUFU.EX2 R190, R120 ;  /* 0x0000007800be7308 */ /* 0x0004e20000000800 */
[----:B------:R-:W-:Y:S06]  /*8ad0*/  LDSM.16.MT88.4 R112, [R102+0x1900] ;  /* 0x001900006670783b */ /* 0x000fec0000004200 */
[C---:B-1----:R-:W-:Y:S04]  /*8ae0*/  HMMA.16816.F32 R84, R104.reuse, R116, R84 ;  /* 0x000000746854723c */ /* 0x042fe80000001854 */
[--C-:B----4-:R-:W-:Y:S03]  /*8af0*/  FFMA.FTZ R108, R150, c[0x0][0x2d0], -R161.reuse ;  /* 0x0000b400966c7a23 */ /* 0x110fe600000108a1 */
[--C-:B------:R-:W-:Y:S01]  /*8b00*/  FFMA.FTZ R116, R147, c[0x0][0x2d0], -R161.reuse ;  /* 0x0000b40093747a23 */ /* 0x100fe200000108a1 */
[C---:B------:R-:W-:Y:S01]  /*8b10*/  HMMA.16816.F32 R88, R104.reuse, R118, R88 ;  /* 0x000000766858723c */ /* 0x040fe20000001858 */
[----:B------:R1:W-:Y:S03]  /*8b20*/  MUFU.EX2 R183, R108 ;  /* 0x0000006c00b77308 */ /* 0x0003e60000000800 */
[----:B------:R-:W-:Y:S01]  /*8b30*/  MOV R147, R164 ;  /* 0x000000a400937202 */ /* 0x000fe20000000f00 */
[----:B--2---:R-:W2:Y:S06]  /*8b40*/  LDSM.16.MT88.4 R120, [R101+0x7100] ;  /* 0x007100006578783b */ /* 0x004eac0000004200 */
[----:B------:R4:W-:Y:S01]  /*8b50*/  MUFU.EX2 R181, R116 ;  /* 0x0000007400b57308 */ /* 0x0009e20000000800 */
[--C-:B-1----:R-:W-:Y:S09]  /*8b60*/  FFMA.FTZ R108, R149, c[0x0][0x2d0], -R161.reuse ;  /* 0x0000b400956c7a23 */ /* 0x102ff200000108a1 */
[----:B------:R1:W1:Y:S01]  /*8b70*/  MUFU.EX2 R182, R108 ;  /* 0x0000006c00b67308 */ /* 0x0002620000000800 */
[----:B----4-:R-:W-:Y:S01]  /*8b80*/  LDSM.16.MT88.4 R116, [R233+UR4+0x1900] ;  /* 0x00190004e974783b */ /* 0x010fe20008004200 */
[C---:B--2---:R-:W-:Y:S03]  /*8b90*/  HMMA.16816.F32 R92, R104.reuse, R120, R92 ;  /* 0x00000078685c723c */ /* 0x044fe6000000185c */
[--C-:B-1----:R-:W-:Y:S04]  /*8ba0*/  FFMA.FTZ R108, R148, c[0x0][0x2d0], -R161.reuse ;  /* 0x0000b400946c7a23 */ /* 0x102fe800000108a1 */
[----:B------:R-:W-:Y:S01]  /*8bb0*/  LDSM.16.MT88.4 R148, [R102+0x5900] ;  /* 0x005900006694783b */ /* 0x000fe20000004200 */
[----:B------:R-:W-:Y:S01]  /*8bc0*/  HMMA.16816.F32 R96, R104, R122, R96 ;  /* 0x0000007a6860723c */ /* 0x000fe20000001860 */
[----:B------:R1:W2:Y:S06]  /*8bd0*/  MUFU.EX2 R180, R108 ;  /* 0x0000006c00b47308 */ /* 0x0002ac0000000800 */
[----:B------:R-:W-:Y:S01]  /*8be0*/  LDSM.16.MT88.4 R120, [R102+0x4900] ;  /* 0x004900006678783b */ /* 0x000fe20000004200 */
[----:B-----5:R-:W-:Y:S04]  /*8bf0*/  F2FP.PACK_AB R104, R191, R188 ;  /* 0x000000bcbf68723e */ /* 0x020fe800000000ff */
[----:B---3--:R-:W-:Y:S02]  /*8c00*/  F2FP.PACK_AB R106, R189, R190 ;  /* 0x000000bebd6a723e */ /* 0x008fe400000000ff */
[----:B------:R-:W-:Y:S01]  /*8c10*/  F2FP.PACK_AB R105, R182, R183 ;  /* 0x000000b7b669723e */ /* 0x000fe200000000ff */
[----:B-1----:R-:W1:Y:S01]  /*8c20*/  LDSM.16.MT88.4 R108, [R103+UR4+0x1900] ;  /* 0x00190004676c783b */ /* 0x002e620008004200 */
[----:B--2---:R-:W-:Y:S07]  /*8c30*/  F2FP.PACK_AB R107, R181, R180 ;  /* 0x000000b4b56b723e */ /* 0x004fee00000000ff */
[C---:B-1----:R-:W-:Y:S08]  /*8c40*/  HMMA.16816.F32 R4, R104.reuse, R108, R4 ;  /* 0x0000006c6804723c */ /* 0x042ff00000001804 */
[C---:B------:R-:W-:Y:S01]  /*8c50*/  HMMA.16816.F32 R8, R104.reuse, R110, R8 ;  /* 0x0000006e6808723c */ /* 0x040fe20000001808 */
[----:B------:R-:W1:Y:S07]  /*8c60*/  LDSM.16.MT88.4 R108, [R233+UR4+0x4900] ;  /* 0x00490004e96c783b */ /* 0x000e6e0008004200 */
[C---:B------:R-:W-:Y:S08]  /*8c70*/  HMMA.16816.F32 R12, R104.reuse, R112, R12 ;  /* 0x00000070680c723c */ /* 0x040ff0000000180c */
[C---:B------:R-:W-:Y:S01]  /*8c80*/  HMMA.16816.F32 R16, R104.reuse, R114, R16 ;  /* 0x000000726810723c */ /* 0x040fe20000001810 */
[----:B------:R-:W2:Y:S07]  /*8c90*/  LDSM.16.MT88.4 R112, [R101+0x4900] ;  /* 0x004900006570783b */ /* 0x000eae0000004200 */
[C---:B------:R-:W-:Y:S07]  /*8ca0*/  HMMA.16816.F32 R20, R104.reuse, R116, R20 ;  /* 0x000000746814723c */ /* 0x040fee0000001814 */
[--C-:B------:R-:W-:Y:S01]  /*8cb0*/  FFMA.FTZ R116, R146, c[0x0][0x2d0], -R160.reuse ;  /* 0x0000b40092747a23 */ /* 0x100fe200000108a0 */
[C---:B------:R-:W-:Y:S01]  /*8cc0*/  HMMA.16816.F32 R24, R104.reuse, R118, R24 ;  /* 0x000000766818723c */ /* 0x040fe20000001818 */
[----:B------:R-:W3:Y:S02]  /*8cd0*/  LDL.LU R146, [R1] ;  /* 0x0000000001927983 */ /* 0x000ee40000300800 */
[----:B------:R4:W-:Y:S05]  /*8ce0*/  MUFU.EX2 R178, R116 ;  /* 0x0000007400b27308 */ /* 0x0009ea0000000800 */
[C---:B------:R-:W-:Y:S08]  /*8cf0*/  HMMA.16816.F32 R28, R104.reuse, R124, R28 ;  /* 0x0000007c681c723c */ /* 0x040ff0000000181c */
[C---:B------:R-:W-:Y:S01]  /*8d00*/  HMMA.16816.F32 R32, R104.reuse, R126, R32 ;  /* 0x0000007e6820723c */ /* 0x040fe20000001820 */
[----:B------:R-:W-:Y:S07]  /*8d10*/  LDSM.16.MT88.4 R124, [R101+0x7900] ;  /* 0x00790000657c783b */ /* 0x000fee0000004200 */
[C---:B------:R-:W-:Y:S01]  /*8d20*/  HMMA.16816.F32 R36, R104.reuse, R128, R36 ;  /* 0x000000806824723c */ /* 0x040fe20000001824 */
[----:B----4-:R-:W4:Y:S06]  /*8d30*/  LDSM.16.MT88.4 R116, [R103+UR4+0x7900] ;  /* 0x007900046774783b */ /* 0x010f2c0008004200 */
[--C-:B------:R-:W-:Y:S01]  /*8d40*/  FFMA.FTZ R128, R139, c[0x0][0x2d0], -R161.reuse ;  /* 0x0000b4008b807a23 */ /* 0x100fe200000108a1 */
[C---:B------:R-:W-:Y:S03]  /*8d50*/  HMMA.16816.F32 R40, R104.reuse, R130, R40 ;  /* 0x000000826828723c */ /* 0x040fe60000001828 */
[----:B------:R5:W-:Y:S01]  /*8d60*/  MUFU.EX2 R172, R128 ;  /* 0x0000008000ac7308 */ /* 0x000be20000000800 */
[----:B------:R-:W-:Y:S04]  /*8d70*/  MOV R139, R135 ;  /* 0x00000087008b7202 */ /* 0x000fe80000000f00 */
[C---:B------:R-:W-:Y:S07]  /*8d80*/  HMMA.16816.F32 R44, R104.reuse, R120, R44 ;  /* 0x00000078682c723c */ /* 0x040fee000000182c */
[--C-:B------:R-:W-:Y:S01]  /*8d90*/  FFMA.FTZ R120, R145, c[0x0][0x2d0], -R160.reuse ;  /* 0x0000b40091787a23 */ /* 0x100fe200000108a0 */
[C---:B------:R-:W-:Y:S03]  /*8da0*/  HMMA.16816.F32 R48, R104.reuse, R122, R48 ;  /* 0x0000007a6830723c */ /* 0x040fe60000001830 */
[----:B------:R4:W4:Y:S01]  /*8db0*/  MUFU.EX2 R179, R120 ;  /* 0x0000007800b37308 */ /* 0x0009220000000800 */
[----:B------:R-:W-:Y:S04]  /*8dc0*/  MOV R145, R132 ;  /* 0x0000008400917202 */ /* 0x000fe80000000f00 */
[C---:B-1----:R-:W-:Y:S01]  /*8dd0*/  HMMA.16816.F32 R52, R104.reuse, R108, R52 ;  /* 0x0000006c6834723c */ /* 0x042fe20000001834 */
[----:B-----5:R-:W-:Y:S06]  /*8de0*/  LDSM.16.MT88.4 R128, [R233+UR4+0x5100] ;  /* 0x00510004e980783b */ /* 0x020fec0008004200 */
[--C-:B------:R-:W-:Y:S01]  /*8df0*/  FFMA.FTZ R108, R143, c[0x0][0x2d0], -R161.reuse ;  /* 0x0000b4008f6c7a23 */ /* 0x100fe200000108a1 */
[C---:B------:R-:W-:Y:S03]  /*8e00*/  HMMA.16816.F32 R56, R104.reuse, R110, R56 ;  /* 0x0000006e6838723c */ /* 0x040fe60000001838 */
[----:B------:R1:W-:Y:S05]  /*8e10*/  MUFU.EX2 R177, R108 ;  /* 0x0000006c00b17308 */ /* 0x0003ea0000000800 */
[C---:B--2---:R-:W-:Y:S04]  /*8e20*/  HMMA.16816.F32 R60, R104.reuse, R112, R60 ;  /* 0x00000070683c723c */ /* 0x044fe8000000183c */
[--C-:B----4-:R-:W-:Y:S02]  /*8e30*/  FFMA.FTZ R120, R144, c[0x0][0x2d0], -R161.reuse ;  /* 0x0000b40090787a23 */ /* 0x110fe400000108a1 */
[----:B------:R-:W2:Y:S01]  /*8e40*/  LDL.LU R144, [R1+0x4] ;  /* 0x0000040001907983 */ /* 0x000ea20000300800 */
[--C-:B------:R-:W-:Y:S01]  /*8e50*/  FFMA.FTZ R112, R142, c[0x0][0x2d0], -R160.reuse ;  /* 0x0000b4008e707a23 */ /* 0x100fe200000108a0 */
[C---:B------:R-:W-:Y:S01]  /*8e60*/  HMMA.16816.F32 R64, R104.reuse, R114, R64 ;  /* 0x000000726840723c */ /* 0x040fe20000001840 */
[----:B------:R4:W5:Y:S07]  /*8e70*/  MUFU.EX2 R176, R120 ;  /* 0x0000007800b07308 */ /* 0x00096e0000000800 */
[C---:B------:R-:W-:Y:S03]  /*8e80*/  HMMA.16816.F32 R68, R104.reuse, R116, R68 ;  /* 0x000000746844723c */ /* 0x040fe60000001844 */
[----:B------:R5:W-:Y:S01]  /*8e90*/  MUFU.EX2 R175, R112 ;  /* 0x0000007000af7308 */ /* 0x000be20000000800 */
[----:B-1----:R-:W-:Y:S04]  /*8ea0*/  LDSM.16.MT88.4 R108, [R233+UR4+0x7900] ;  /* 0x00790004e96c783b */ /* 0x002fe80008004200 */
[C---:B------:R-:W-:Y:S04]  /*8eb0*/  HMMA.16816.F32 R72, R104.reuse, R118, R72 ;  /* 0x000000766848723c */ /* 0x040fe80000001848 */
[----:B------:R-:W-:Y:S08]  /*8ec0*/  LDSM.16.MT88.4 R116, [R102+0x2100] ;  /* 0x002100006674783b */ /* 0x000ff00000004200 */
[----:B----4-:R-:W1:Y:S01]  /*8ed0*/  LDSM.16.MT88.4 R120, [R102+0x7900] ;  /* 0x007900006678783b */ /* 0x010e620000004200 */
[--C-:B-----5:R-:W-:Y:S04]  /*8ee0*/  FFMA.FTZ R112, R141, c[0x0][0x2d0], -R160.reuse ;  /* 0x0000b4008d707a23 */ /* 0x120fe800000108a0 */
[----:B------:R4:W5:Y:S02]  /*8ef0*/  MUFU.EX2 R174, R112 ;  /* 0x0000007000ae7308 */ /* 0x0009640000000800 */
[----:B----4-:R-:W-:Y:S02]  /*8f00*/  FFMA.FTZ R112, R140, c[0x0][0x2d0], -R161 ;  /* 0x0000b4008c707a23 */ /* 0x010fe400000108a1 */
[----:B------:R-:W-:Y:S06]  /*8f10*/  LDSM.16.MT88.4 R140, [R103+UR4+0x5900] ;  /* 0x00590004678c783b */ /* 0x000fec0008004200 */
[----:B------:R4:W4:Y:S01]  /*8f20*/  MUFU.EX2 R173, R112 ;  /* 0x0000007000ad7308 */ /* 0x0009220000000800 */
[C---:B-1----:R-:W-:Y:S08]  /*8f30*/  HMMA.16816.F32 R76, R104.reuse, R120, R76 ;  /* 0x00000078684c723c */ /* 0x042ff0000000184c */
[C---:B------:R-:W-:Y:S01]  /*8f40*/  HMMA.16816.F32 R80, R104.reuse, R122, R80 ;  /* 0x0000007a6850723c */ /* 0x040fe20000001850 */
[----:B------:R-:W-:Y:S07]  /*8f50*/  LDSM.16.MT88.4 R120, [R101+0x2100] ;  /* 0x002100006578783b */ /* 0x000fee0000004200 */
[C---:B------:R-:W-:Y:S01]  /*8f60*/  HMMA.16816.F32 R84, R104.reuse, R108, R84 ;  /* 0x0000006c6854723c */ /* 0x040fe20000001854 */
[----:B----4-:R-:W1:Y:S07]  /*8f70*/  LDSM.16.MT88.4 R112, [R103+UR4+0x2100] ;  /* 0x002100046770783b */ /* 0x010e6e0008004200 */
[C---:B------:R-:W-:Y:S01]  /*8f80*/  HMMA.16816.F32 R88, R104.reuse, R110, R88 ;  /* 0x0000006e6858723c */ /* 0x040fe20000001858 */
[----:B------:R-:W4:Y:S07]  /*8f90*/  LDSM.16.MT88.4 R108, [R233+UR4+0x2100] ;  /* 0x00210004e96c783b */ /* 0x000f2e0008004200 */
[C---:B------:R-:W-:Y:S08]  /*8fa0*/  HMMA.16816.F32 R92, R104.reuse, R124, R92 ;  /* 0x0000007c685c723c */ /* 0x040ff0000000185c */
[----:B------:R-:W-:Y:S01]  /*8fb0*/  HMMA.16816.F32 R96, R104, R126, R96 ;  /* 0x0000007e6860723c */ /* 0x000fe20000001860 */
[----:B------:R-:W-:Y:S06]  /*8fc0*/  LDSM.16.MT88.4 R124, [R102+0x5100] ;  /* 0x00510000667c783b */ /* 0x000fec0000004200 */
[----:B------:R-:W-:Y:S02]  /*8fd0*/  F2FP.PACK_AB R104, R179, R178 ;  /* 0x000000b2b368723e */ /* 0x000fe400000000ff */
[----:B------:R-:W-:Y:S03]  /*8fe0*/  F2FP.PACK_AB R105, R177, R176 ;  /* 0x000000b0b169723e */ /* 0x000fe600000000ff */
[----:B-----5:R-:W-:Y:S02]  /*8ff0*/  F2FP.PACK_AB R106, R174, R175 ;  /* 0x000000afae6a723e */ /* 0x020fe400000000ff */
[----:B------:R-:W-:Y:S07]  /*9000*/  F2FP.PACK_AB R107, R172, R173 ;  /* 0x000000adac6b723e */ /* 0x000fee00000000ff */
[C---:B-1----:R-:W-:Y:S08]  /*9010*/  HMMA.16816.F32 R4, R104.reuse, R112, R4 ;  /* 0x000000706804723c */ /* 0x042ff00000001804 */
[C---:B------:R-:W-:Y:S01]  /*9020*/  HMMA.16816.F32 R8, R104.reuse, R114, R8 ;  /* 0x000000726808723c */ /* 0x040fe20000001808 */
[----:B------:R-:W1:Y:S07]  /*9030*/  LDSM.16.MT88.4 R112, [R103+UR4+0x5100] ;  /* 0x005100046770783b */ /* 0x000e6e0008004200 */
[C---:B------:R-:W-:Y:S08]  /*9040*/  HMMA.16816.F32 R12, R104.reuse, R116, R12 ;  /* 0x00000074680c723c */ /* 0x040ff0000000180c */
[C---:B------:R-:W-:Y:S01]  /*9050*/  HMMA.16816.F32 R16, R104.reuse, R118, R16 ;  /* 0x000000766810723c */ /* 0x040fe20000001810 */
[----:B------:R-:W5:Y:S07]  /*9060*/  LDSM.16.MT88.4 R116, [R101+0x5100] ;  /* 0x005100006574783b */ /* 0x000f6e0000004200 */
[C---:B----4-:R-:W-:Y:S08]  /*9070*/  HMMA.16816.F32 R20, R104.reuse, R108, R20 ;  /* 0x0000006c6814723c */ /* 0x050ff00000001814 */
[C---:B------:R-:W-:Y:S01]  /*9080*/  HMMA.16816.F32 R24, R104.reuse, R110, R24 ;  /* 0x0000006e6818723c */ /* 0x040fe20000001818 */
[----:B------:R-:W4:Y:S07]  /*9090*/  LDSM.16.MT88.4 R108, [R103+UR4+0x8100] ;  /* 0x00810004676c783b */ /* 0x000f2e0008004200 */
[C---:B------:R-:W-:Y:S08]  /*90a0*/  HMMA.16816.F32 R28, R104.reuse, R120, R28 ;  /* 0x00000078681c723c */ /* 0x040ff0000000181c */
[C---:B------:R-:W-:Y:S01]  /*90b0*/  HMMA.16816.F32 R32, R104.reuse, R122, R32 ;  /* 0x0000007a6820723c */ /* 0x040fe20000001820 */
[----:B------:R-:W-:Y:S07]  /*90c0*/  LDSM.16.MT88.4 R120, [R233+UR4+0x8100] ;  /* 0x00810004e978783b */ /* 0x000fee0008004200 */
[C---:B-1----:R-:W-:Y:S08]  /*90d0*/  HMMA.16816.F32 R36, R104.reuse, R112, R36 ;  /* 0x000000706824723c */ /* 0x042ff00000001824 */
[C---:B------:R-:W-:Y:S01]  /*90e0*/  HMMA.16816.F32 R40, R104.reuse, R114, R40 ;  /* 0x000000726828723c */ /* 0x040fe20000001828 */
[----:B------:R-:W1:Y:S07]  /*90f0*/  LDSM.16.MT88.4 R112, [R102+0x8100] ;  /* 0x008100006670783b */ /* 0x000e6e0000004200 */
[C---:B------:R-:W-:Y:S07]  /*9100*/  HMMA.16816.F32 R44, R104.reuse, R124, R44 ;  /* 0x0000007c682c723c */ /* 0x040fee000000182c */
[--C-:B------:R-:W-:Y:S01]  /*9110*/  FFMA.FTZ R124, R138, c[0x0][0x2d0], -R160.reuse ;  /* 0x0000b4008a7c7a23 */ /* 0x100fe200000108a0 */
[C---:B------:R-:W-:Y:S03]  /*9120*/  HMMA.16816.F32 R48, R104.reuse, R126, R48 ;  /* 0x0000007e6830723c */ /* 0x040fe60000001830 */
[----:B------:R1:W-:Y:S01]  /*9130*/  MUFU.EX2 R171, R124 ;  /* 0x0000007c00ab7308 */ /* 0x0003e20000000800 */
[----:B------:R-:W-:Y:S01]  /*9140*/  MOV R138, R166 ;  /* 0x000000a6008a7202 */ /* 0x000fe20000000f00 */
[----:B---3--:R-:W-:Y:S03]  /*9150*/  FFMA.FTZ R2, R2, R146, R147 ;  /* 0x0000009202027223 */ /* 0x008fe60000010093 */
[C---:B------:R-:W-:Y:S08]  /*9160*/  HMMA.16816.F32 R52, R104.reuse, R128, R52 ;  /* 0x000000806834723c */ /* 0x040ff00000001834 */
[C---:B------:R-:W-:Y:S08]  /*9170*/  HMMA.16816.F32 R56, R104.reuse, R130, R56 ;  /* 0x000000826838723c */ /* 0x040ff00000001838 */
[C---:B-----5:R-:W-:Y:S01]  /*9180*/  HMMA.16816.F32 R60, R104.reuse, R116, R60 ;  /* 0x00000074683c723c */ /* 0x060fe2000000183c */
[----:B-1----:R-:W-:Y:S06]  /*9190*/  LDSM.16.MT88.4 R124, [R233+UR4+0x2900] ;  /* 0x00290004e97c783b */ /* 0x002fec0008004200 */
[--C-:B------:R-:W-:Y:S01]  /*91a0*/  FFMA.FTZ R116, R170, c[0x0][0x2d0], -R160.reuse ;  /* 0x0000b400aa747a23 */ /* 0x100fe200000108a0 */
[C---:B------:R-:W-:Y:S03]  /*91b0*/  HMMA.16816.F32 R64, R104.reuse, R118, R64 ;  /* 0x000000766840723c */ /* 0x040fe60000001840 */
[----:B------:R1:W3:Y:S05]  /*91c0*/  MUFU.EX2 R170, R116 ;  /* 0x0000007400aa7308 */ /* 0x0002ea0000000800 */
[C---:B----4-:R-:W-:Y:S07]  /*91d0*/  HMMA.16816.F32 R68, R104.reuse, R108, R68 ;  /* 0x0000006c6844723c */ /* 0x050fee0000001844 */
[--C-:B------:R-:W-:Y:S01]  /*91e0*/  FFMA.FTZ R108, R168, c[0x0][0x2d0], -R161.reuse ;  /* 0x0000b400a86c7a23 */ /* 0x100fe200000108a1 */
[C---:B------:R-:W-:Y:S03]  /*91f0*/  HMMA.16816.F32 R72, R104.reuse, R110, R72 ;  /* 0x0000006e6848723c */ /* 0x040fe60000001848 */
[----:B------:R4:W-:Y:S05]  /*9200*/  MUFU.EX2 R168, R108 ;  /* 0x0000006c00a87308 */ /* 0x0009ea0000000800 */
[C---:B------:R-:W-:Y:S04]  /*9210*/  HMMA.16816.F32 R76, R104.reuse, R112, R76 ;  /* 0x00000070684c723c */ /* 0x040fe8000000184c */
[--C-:B-1----:R-:W-:Y:S03]  /*9220*/  FFMA.FTZ R116, R169, c[0x0][0x2d0], -R161.reuse ;  /* 0x0000b400a9747a23 */ /* 0x102fe600000108a1 */
[----:B------:R-:W-:Y:S01]  /*9230*/  FFMA.FTZ R112, R133, c[0x0][0x2d0], -R161 ;  /* 0x0000b40085707a23 */ /* 0x000fe200000108a1 */
[C---:B------:R-:W-:Y:S01]  /*9240*/  HMMA.16816.F32 R80, R104.reuse, R114, R80 ;  /* 0x000000726850723c */ /* 0x040fe20000001850 */
[----:B------:R1:W5:Y:S07]  /*9250*/  MUFU.EX2 R169, R116 ;  /* 0x0000007400a97308 */ /* 0x00036e0000000800 */
[C---:B------:R-:W-:Y:S03]  /*9260*/  HMMA.16816.F32 R84, R104.reuse, R120, R84 ;  /* 0x000000786854723c */ /* 0x040fe60000001854 */
[----:B------:R-:W-:Y:S01]  /*9270*/  MUFU.EX2 R164, R112 ;  /* 0x0000007000a47308 */ /* 0x000fe20000000800 */
[--C-:B----4-:R-:W-:Y:S02]  /*9280*/  FFMA.FTZ R108, R167, c[0x0][0x2d0], -R160.reuse ;  /* 0x0000b400a76c7a23 */ /* 0x110fe400000108a0 */
[----:B--2---:R-:W-:Y:S02]  /*9290*/  FFMA.FTZ R0, R0, R144, R145 ;  /* 0x0000009000007223 */ /* 0x004fe40000010091 */
[C---:B------:R-:W-:Y:S01]  /*92a0*/  HMMA.16816.F32 R88, R104.reuse, R122, R88 ;  /* 0x0000007a6858723c */ /* 0x040fe20000001858 */
[----:B------:R-:W-:Y:S04]  /*92b0*/  LDSM.16.MT88.4 R120, [R102+0x2900] ;  /* 0x002900006678783b */ /* 0x000fe80000004200 */
[----:B------:R2:W-:Y:S04]  /*92c0*/  MUFU.EX2 R167, R108 ;  /* 0x0000006c00a77308 */ /* 0x0005e80000000800 */
[----:B-1----:R-:W1:Y:S03]  /*92d0*/  LDSM.16.MT88.4 R116, [R101+0x8100] ;  /* 0x008100006574783b */ /* 0x002e660000004200 */
[----:B--2---:R-:W-:Y:S01]  /*92e0*/  FFMA.FTZ R108, R137, c[0x0][0x2d0], -R160 ;  /* 0x0000b400896c7a23 */ /* 0x004fe200000108a0 */
[----:B------:R-:W-:Y:S02]  /*92f0*/  MOV R137, R136 ;  /* 0x0000008800897202 */ /* 0x000fe40000000f00 */
[----:B------:R-:W-:Y:S01]  /*9300*/  MOV R136, R165 ;  /* 0x000000a500887202 */ /* 0x000fe20000000f00 */
[----:B------:R2:W4:Y:S01]  /*9310*/  MUFU.EX2 R166, R108 ;  /* 0x0000006c00a67308 */ /* 0x0005220000000800 */
[----:B---3--:R-:W-:Y:S01]  /*9320*/  F2FP.PACK_AB R160, R170, R171 ;  /* 0x000000abaaa0723e */ /* 0x008fe200000000ff */
[C---:B-1----:R-:W-:Y:S08]  /*9330*/  HMMA.16816.F32 R92, R104.reuse, R116, R92 ;  /* 0x00000074685c723c */ /* 0x042ff0000000185c */
[----:B------:R-:W-:Y:S04]  /*9340*/  HMMA.16816.F32 R96, R104, R118, R96 ;  /* 0x000000766860723c */ /* 0x000fe80000001860 */
[----:B--2---:R-:W-:Y:S01]  /*9350*/  FFMA.FTZ R108, R134, c[0x0][0x2d0], -R161 ;  /* 0x0000b400866c7a23 */ /* 0x004fe200000108a1 */
[----:B-----5:R-:W-:Y:S01]  /*9360*/  F2FP.PACK_AB R161, R168, R169 ;  /* 0x000000a9a8a1723e */ /* 0x020fe200000000ff */
[----:B------:R-:W-:Y:S01]  /*9370*/  LDSM.16.MT88.4 R132, [R101+0x2900] ;  /* 0x002900006584783b */ /* 0x000fe20000004200 */
[----:B----4-:R-:W-:Y:S01]  /*9380*/  F2FP.PACK_AB R162, R166, R167 ;  /* 0x000000a7a6a2723e */ /* 0x010fe200000000ff */
[----:B------:R1:W2:Y:S06]  /*9390*/  MUFU.EX2 R165, R108 ;  /* 0x0000006c00a57308 */ /* 0x0002ac0000000800 */
[----:B-1----:R-:W1:Y:S01]  /*93a0*/  LDSM.16.MT88.4 R108, [R103+UR4+0x2900] ;  /* 0x00290004676c783b */ /* 0x002e620008004200 */
[----:B--2---:R-:W-:Y:S07]  /*93b0*/  F2FP.PACK_AB R163, R164, R165 ;  /* 0x000000a5a4a3723e */ /* 0x004fee00000000ff */
[C---:B-1----:R-:W-:Y:S01]  /*93c0*/  HMMA.16816.F32 R104, R160.reuse, R108, R4 ;  /* 0x0000006ca068723c */ /* 0x042fe20000001804 */
[----:B------:R-:W1:Y:S07]  /*93d0*/  LDSM.16.MT88.4 R4, [R233+UR4+0x5900] ;  /* 0x00590004e904783b */ /* 0x000e6e0008004200 */
[C---:B------:R-:W-:Y:S01]  /*93e0*/  HMMA.16816.F32 R108, R160.reuse, R110, R8 ;  /* 0x0000006ea06c723c */ /* 0x040fe20000001808 */
[----:B------:R-:W2:Y:S07]  /*93f0*/  LDSM.16.MT88.4 R8, [R101+0x5900] ;  /* 0x005900006508783b */ /* 0x000eae0000004200 */
[C---:B------:R-:W-:Y:S07]  /*9400*/  HMMA.16816.F32 R112, R160.reuse, R120, R12 ;  /* 0x00000078a070723c */ /* 0x040fee000000180c */
[----:B------:R-:W-:Y:S01]  /*9410*/  MOV R13, R139 ;  /* 0x0000008b000d7202 */ /* 0x000fe20000000f00 */
[C---:B------:R-:W-:Y:S01]  /*9420*/  HMMA.16816.F32 R116, R160.reuse, R122, R16 ;  /* 0x0000007aa074723c */ /* 0x040fe20000001810 */
[----:B------:R-:W3:Y:S03]  /*9430*/  LDL.64 R16, [R1+0x18] ;  /* 0x0000180001107983 */ /* 0x000ee60000100a00 */
[----:B------:R-:W-:Y:S01]  /*9440*/  MOV R14, R138 ;  /* 0x0000008a000e7202 */ /* 0x000fe20000000f00 */
[----:B------:R-:W-:Y:S01]  /*9450*/  FADD.FTZ R12, R13, R2 ;  /* 0x000000020d0c7221 */ /* 0x000fe20000010000 */
[----:B------:R-:W-:Y:S01]  /*9460*/  MOV R15, R137 ;  /* 0x00000089000f7202 */ /* 0x000fe20000000f00 */
[----:B------:R-:W4:Y:S01]  /*9470*/  LDL.64 R18, [R1+0x38] ;  /* 0x0000380001127983 */ /* 0x000f220000100a00 */
[C---:B------:R-:W-:Y:S04]  /*9480*/  HMMA.16816.F32 R120, R160.reuse, R124, R20 ;  /* 0x0000007ca078723c */ /* 0x040fe80000001814 */
[----:B------:R-:W-:Y:S01]  /*9490*/  FADD.FTZ R2, R252, R0 ;  /* 0x00000000fc027221 */ /* 0x000fe20000010000 */
[----:B------:R-:W5:Y:S01]  /*94a0*/  LDL R21, [R1+0x24] ;  /* 0x0000240001157983 */ /* 0x000f620000100800 */
[----:B------:R-:W-:Y:S01]  /*94b0*/  FADD.FTZ R0, R14, R12 ;  /* 0x0000000c0e007221 */ /* 0x000fe20000010000 */
[----:B------:R-:W-:Y:S01]  /*94c0*/  MOV R23, R136 ;  /* 0x0000008800177202 */ /* 0x000fe20000000f00 */
[C---:B------:R-:W-:Y:S04]  /*94d0*/  HMMA.16816.F32 R124, R160.reuse, R126, R24 ;  /* 0x0000007ea07c723c */ /* 0x040fe80000001818 */
[----:B------:R-:W-:Y:S02]  /*94e0*/  FADD.FTZ R0, R15, R0 ;  /* 0x000000000f007221 */ /* 0x000fe40000010000 */
[----:B------:R-:W1:Y:S01]  /*94f0*/  LDSM.16.MT88.4 R12, [R103+UR4+0x8900] ;  /* 0x00890004670c783b */ /* 0x000e620008004200 */
        /* <DEDUP_REMOVED lines=13> */
[C---:B------:R-:W-:Y:S08]  /*95d0*/  HMMA.16816.F32 R144, R160.reuse, R148, R44 ;  /* 0x00000094a090723c */ /* 0x040ff0000000182c */
[C---:B------:R-:W-:Y:S08]  /*95e0*/  HMMA.16816.F32 R148, R160.reuse, R150, R48 ;  /* 0x00000096a094723c */ /* 0x040ff00000001830 */
[C---:B-1----:R-:W-:Y:S07]  /*95f0*/  HMMA.16816.F32 R52, R160.reuse, R4, R52 ;  /* 0x00000004a034723c */ /* 0x042fee0000001834 */
[----:B------:R-:W-:Y:S01]  /*9600*/  MOV R4, UR18 ;  /* 0x0000001200047c02 */ /* 0x000fe20008000f00 */
[C---:B------:R-:W-:Y:S01]  /*9610*/  HMMA.16816.F32 R56, R160.reuse, R6, R56 ;  /* 0x00000006a038723c */ /* 0x040fe20000001838 */
[----:B------:R-:W-:Y:S07]  /*9620*/  MOV R5, UR19 ;  /* 0x0000001300057c02 */ /* 0x000fee0008000f00 */
[C---:B--2---:R-:W-:Y:S08]  /*9630*/  HMMA.16816.F32 R60, R160.reuse, R8, R60 ;  /* 0x00000008a03c723c */ /* 0x044ff0000000183c */
[C---:B------:R-:W-:Y:S01]  /*9640*/  HMMA.16816.F32 R64, R160.reuse, R10, R64 ;  /* 0x0000000aa040723c */ /* 0x040fe20000001840 */
[----:B------:R-:W-:Y:S07]  /*9650*/  LDSM.16.MT88.4 R8, [R233+UR4+0x8900] ;  /* 0x00890004e908783b */ /* 0x000fee0008004200 */
[C---:B------:R-:W-:Y:S08]  /*9660*/  HMMA.16816.F32 R68, R160.reuse, R12, R68 ;  /* 0x0000000ca044723c */ /* 0x040ff00000001844 */
[C---:B------:R-:W-:Y:S01]  /*9670*/  HMMA.16816.F32 R72, R160.reuse, R14, R72 ;  /* 0x0000000ea048723c */ /* 0x040fe20000001848 */
[----:B------:R1:W-:Y:S03]  /*9680*/  LDSM.16.MT88.4 R12, [R101+0x8900] ;  /* 0x00890000650c783b */ /* 0x0003e60000004200 */
[----:B-1----:R-:W-:Y:S01]  /*9690*/  MOV R101, R3 ;  /* 0x0000000300657202 */ /* 0x002fe20000000f00 */
[----:B---3--:R-:W-:Y:S02]  /*96a0*/  FADD.FTZ R16, R242, R2 ;  /* 0x00000002f2107221 */ /* 0x008fe40000010000 */
[----:B------:R-:W-:Y:S02]  /*96b0*/  FADD.FTZ R2, R241, R0 ;  /* 0x00000000f1027221 */ /* 0x000fe40000010000 */
[----:B------:R-:W-:Y:S03]  /*96c0*/  FADD.FTZ R0, R231, R16 ;  /* 0x00000010e7007221 */ /* 0x000fe60000010000 */
[----:B----4-:R-:W-:Y:S01]  /*96d0*/  @P0 MOV R19, R17 ;  /* 0x0000001100130202 */ /* 0x010fe20000000f00 */
[----:B------:R-:W-:Y:S02]  /*96e0*/  FADD.FTZ R2, R240, R2 ;  /* 0x00000002f0027221 */ /* 0x000fe40000010000 */
[----:B------:R-:W-:Y:S02]  /*96f0*/  FADD.FTZ R16, R230, R0 ;  /* 0x00000000e6107221 */ /* 0x000fe40000010000 */
[----:B------:R-:W-:Y:S02]  /*9700*/  @P0 IMAD.WIDE.U32 R18, R4, 0x60, R18 ;  /* 0x0000006004120825 */ /* 0x000fe400078e0012 */
[----:B------:R-:W1:Y:S02]  /*9710*/  LDSM.16.MT88.4 R4, [R102+0x8900] ;  /* 0x008900006604783b */ /* 0x000e640000004200 */
[----:B------:R-:W-:Y:S01]  /*9720*/  FADD.FTZ R0, R239, R2 ;  /* 0x00000002ef007221 */ /* 0x000fe20000010000 */
[----:B------:R-:W-:Y:S01]  /*9730*/  @P0 SHF.L.U32 R2, R18, 0x1, RZ ;  /* 0x0000000112020819 */ /* 0x000fe200000006ff */
[----:B------:R-:W-:Y:S01]  /*9740*/  FADD.FTZ R20, R228, R16 ;  /* 0x00000010e4147221 */ /* 0x000fe20000010000 */
[----:B------:R-:W-:Y:S01]  /*9750*/  @P0 IADD3 R16, R19, UR10, RZ ;  /* 0x0000000a13100c10 */ /* 0x000fe2000fffe0ff */
[----:B------:R-:W-:Y:S01]  /*9760*/  FADD.FTZ R17, R238, R0 ;  /* 0x00000000ee117221 */ /* 0x000fe20000010000 */
[----:B------:R-:W-:Y:S01]  /*9770*/  MOV R0, UR15 ;  /* 0x0000000f00007c02 */ /* 0x000fe20008000f00 */
[----:B------:R-:W-:Y:S01]  /*9780*/  FADD.FTZ R19, R229, R20 ;  /* 0x00000014e5137221 */ /* 0x000fe20000010000 */
[----:B------:R-:W-:Y:S01]  /*9790*/  @P0 SHF.L.U64.HI R18, R18, 0x1, R16 ;  /* 0x0000000112120819 */ /* 0x000fe20000010210 */
[----:B------:R-:W-:Y:S01]  /*97a0*/  FADD.FTZ R22, R188, R17 ;  /* 0x00000011bc167221 */ /* 0x000fe20000010000 */
[----:B------:R-:W-:Y:S01]  /*97b0*/  @P0 IADD3 R16, P6, R2, c[0x0][0x1c8], RZ ;  /* 0x0000720002100a10 */ /* 0x000fe20007fde0ff */
[----:B-----5:R-:W-:Y:S01]  /*97c0*/  @P0 IMAD R0, R0, 0x4800, R21 ;  /* 0x0000480000000824 */ /* 0x020fe200078e0215 */
[----:B------:R-:W-:Y:S01]  /*97d0*/  @P0 IADD3 R20, P5, R2, 0x80, RZ ;  /* 0x0000008002140810 */ /* 0x000fe20007fbe0ff */
[----:B------:R-:W-:Y:S01]  /*97e0*/  FADD.FTZ R22, R191, R22 ;  /* 0x00000016bf167221 */ /* 0x000fe20000010000 */
[----:B------:R-:W-:Y:S01]  /*97f0*/  @P0 IADD3.X R17, R18, c[0x0][0x1cc], RZ, P6, !PT ;  /* 0x0000730012110a10 */ /* 0x000fe200037fe4ff */
[----:B------:R-:W-:Y:S01]  /*9800*/  FADD.FTZ R19, R183, R19 ;  /* 0x00000013b7137221 */ /* 0x000fe20000010000 */
[----:B------:R-:W-:Y:S01]  /*9810*/  @P0 SHF.L.U32 R0, R0, 0x1, RZ ;  /* 0x0000000100000819 */ /* 0x000fe200000006ff */
[----:B------:R-:W-:Y:S01]  /*9820*/  @UP0 USHF.L.U32 UR10, UR6, 0x6, URZ ;  /* 0x00000006060a0899 */ /* 0x000fe2000800063f */
[----:B------:R-:W-:Y:S01]  /*9830*/  @P0 IADD3 R20, P1, R20, c[0x0][0x1c8], RZ ;  /* 0x0000720014140a10 */ /* 0x000fe20007f3e0ff */
[----:B------:R-:W-:Y:S02]  /*9840*/  UISETP.GE.AND UP0, UPT, UR5, 0x1, UPT ;  /* 0x000000010500788c */ /* 0x000fe4000bf06270 */
[----:B------:R-:W-:Y:S01]  /*9850*/  @!PT LDS RZ, [RZ] ;  /* 0x00000000fffff984 */ /* 0x000fe20000000800 */
[----:B------:R-:W-:Y:S01]  /*9860*/  @!PT LDS RZ, [RZ] ;  /* 0x00000000fffff984 */ /* 0x000fe20000000800 */
[----:B------:R-:W-:Y:S01]  /*9870*/  @!PT LDS RZ, [RZ] ;  /* 0x00000000fffff984 */ /* 0x000fe20000000800 */
[----:B------:R2:W-:Y:S01]  /*9880*/  @P0 LDGSTS.E.BYPASS.LTC128B.128 [R0+0x12100], [R16.64], !P4 ;  /* 0x1210000010000fae */ /* 0x0005e2000e101d54 */
[----:B------:R-:W-:Y:S02]  /*9890*/  @P0 IADD3.X R21, RZ, c[0x0][0x1cc], R18, P1, P5 ;  /* 0x00007300ff150a10 */ /* 0x000fe40000fea412 */
[----:B------:R-:W-:Y:S05]  /*98a0*/  @P0 IADD3 R2, P5, R2, 0x100, RZ ;  /* 0x0000010002020810 */ /* 0x000fea0007fbe0ff */
[----:B------:R2:W-:Y:S01]  /*98b0*/  @P0 LDGSTS.E.BYPASS.LTC128B.128 [R0+0x15100], [R20.64], !P3 ;  /* 0x1510000014000fae */ /* 0x0005e2000d901d54 */
[C---:B-1----:R-:W-:Y:S07]  /*98c0*/  HMMA.16816.F32 R76, R160.reuse, R4, R76 ;  /* 0x00000004a04c723c */ /* 0x042fee000000184c */
[----:B------:R-:W-:Y:S01]  /*98d0*/  FADD.FTZ R4, R190, R22 ;  /* 0x00000016be047221 */ /* 0x000fe20000010000 */
[C---:B------:R-:W-:Y:S04]  /*98e0*/  HMMA.16816.F32 R80, R160.reuse, R6, R80 ;  /* 0x00000006a050723c */ /* 0x040fe80000001850 */
[----:B------:R-:W-:Y:S02]  /*98f0*/  FADD.FTZ R4, R189, R4 ;  /* 0x00000004bd047221 */ /* 0x000fe40000010000 */
[----:B------:R-:W-:Y:S01]  /*9900*/  FADD.FTZ R5, R182, R19 ;  /* 0x00000013b6057221 */ /* 0x000fe20000010000 */
[----:B------:R-:W-:Y:S01]  /*9910*/  @P0 IADD3 R6, P1, R2, c[0x0][0x1c8], RZ ;  /* 0x0000720002060a10 */ /* 0x000fe20007f3e0ff */
[C---:B------:R-:W-:Y:S04]  /*9920*/  HMMA.16816.F32 R84, R160.reuse, R8, R84 ;  /* 0x00000008a054723c */ /* 0x040fe80000001854 */
[----:B------:R-:W-:Y:S01]  /*9930*/  @P0 IADD3.X R7, RZ, c[0x0][0x1cc], R18, P1, P5 ;  /* 0x00007300ff070a10 */ /* 0x000fe20000fea412 */
[----:B------:R-:W-:Y:S02]  /*9940*/  FADD.FTZ R5, R180, R5 ;  /* 0x00000005b4057221 */ /* 0x000fe40000010000 */
[----:B------:R-:W-:Y:S01]  /*9950*/  FADD.FTZ R18, R178, R4 ;  /* 0x00000004b2127221 */ /* 0x000fe20000010000 */
[----:B------:R-:W-:Y:S01]  /*9960*/  @P0 IADD3 R4, P1, R16, UR10, RZ ;  /* 0x0000000a10040c10 */ /* 0x000fe2000ff3e0ff */
[----:B------:R1:W-:Y:S01]  /*9970*/  @P0 LDGSTS.E.BYPASS.LTC128B.128 [R0+0x18100], [R6.64], !P2 ;  /* 0x1810000006000fae */ /* 0x0003e2000d101d54 */
[C---:B------:R-:W-:Y:S03]  /*9980*/  HMMA.16816.F32 R88, R160.reuse, R10, R88 ;  /* 0x0000000aa058723c */ /* 0x040fe60000001858 */
[----:B------:R-:W-:Y:S01]  /*9990*/  FADD.FTZ R2, R181, R5 ;  /* 0x00000005b5027221 */ /* 0x000fe20000010000 */
[----:B------:R-:W-:Y:S01]  /*99a0*/  @P0 IADD3.X R5, R17, UR13, RZ, P1, !PT ;  /* 0x0000000d11050c10 */ /* 0x000fe20008ffe4ff */
[----:B------:R-:W-:Y:S02]  /*99b0*/  FADD.FTZ R8, R179, R18 ;  /* 0x00000012b3087221 */ /* 0x000fe40000010000 */
[----:B------:R-:W-:Y:S01]  /*99c0*/  FADD.FTZ R2, R176, R2 ;  /* 0x00000002b0027221 */ /* 0x000fe20000010000 */
[C---:B------:R-:W-:Y:S01]  /*99d0*/  HMMA.16816.F32 R92, R160.reuse, R12, R92 ;  /* 0x0000000ca05c723c */ /* 0x040fe2000000185c */
[----:B------:R3:W-:Y:S03]  /*99e0*/  @P0 LDGSTS.E.BYPASS.LTC128B.128 [R0+0x13100], [R4.64], !P4 ;  /* 0x1310000004000fae */ /* 0x0007e6000e101d54 */
[----:B------:R-:W-:Y:S04]  /*99f0*/  FADD.FTZ R2, R177, R2 ;  /* 0x00000002b1027221 */ /* 0x000fe80000010000 */
[----:B------:R-:W-:Y:S01]  /*9a00*/  FADD.FTZ R2, R173, R2 ;  /* 0x00000002ad027221 */ /* 0x000fe20000010000 */
[----:B------:R3:W-:Y:S01]  /*9a10*/  @P0 LDGSTS.E.BYPASS.LTC128B.128 [R0+0x16100], [R4.64+0x80], !P3 ;  /* 0x1610008004000fae */ /* 0x0007e2000d901d54 */
[----:B------:R-:W-:Y:S03]  /*9a20*/  HMMA.16816.F32 R96, R160, R14, R96 ;  /* 0x0000000ea060723c */ /* 0x000fe60000001860 */
[----:B------:R-:W-:Y:S04]  /*9a30*/  FADD.FTZ R2, R172, R2 ;  /* 0x00000002ac027221 */ /* 0x000fe80000010000 */
[----:B------:R3:W-:Y:S01]  /*9a40*/  @P0 LDGSTS.E.BYPASS.LTC128B.128 [R0+0x19100], [R4.64+0x100], !P2 ;  /* 0x1910010004000fae */ /* 0x0007e2000d101d54 */
[----:B-1----:R-:W-:Y:S01]  /*9a50*/  @P0 IADD3 R6, P1, R4, UR10, RZ ;  /* 0x0000000a04060c10 */ /* 0x002fe2000ff3e0ff */
[----:B------:R-:W-:Y:S03]  /*9a60*/  UIADD3 UR10, UR5, 0x1, URZ ;  /* 0x00000001050a7890 */ /* 0x000fe6000fffe03f */
[----:B------:R-:W-:Y:S01]  /*9a70*/  @P0 IADD3.X R7, R5, UR13, RZ, P1, !PT ;  /* 0x0000000d05070c10 */ /* 0x000fe20008ffe4ff */
[----:B------:R-:W-:Y:S04]  /*9a80*/  USEL UR5, UR10, URZ, !UP0 ;  /* 0x0000003f0a057287 */ /* 0x000fe8000c000000 */
[----:B------:R2:W-:Y:S08]  /*9a90*/  @P0 LDGSTS.E.BYPASS.LTC128B.128 [R0+0x14100], [R6.64], !P4 ;  /* 0x1410000006000fae */ /* 0x0005f0000e101d54 */
[----:B------:R2:W-:Y:S08]  /*9aa0*/  @P0 LDGSTS.E.BYPASS.LTC128B.128 [R0+0x17100], [R6.64+0x80], !P3 ;  /* 0x1710008006000fae */ /* 0x0005f0000d901d54 */
[----:B------:R2:W-:Y:S01]  /*9ab0*/  @P0 LDGSTS.E.BYPASS.LTC128B.128 [R0+0x1a100], [R6.64+0x100], !P2 ;  /* 0x1a10010006000fae */ /* 0x0005e2000d101d54 */
[----:B---3--:R-:W-:Y:S01]  /*9ac0*/  FADD.FTZ R4, R175, R8 ;  /* 0x00000008af047221 */ /* 0x008fe20000010000 */
[----:B------:R-:W-:Y:S01]  /*9ad0*/  ISETP.LT.AND P0, PT, RZ, UR16, PT ;  /* 0x00000010ff007c0c */ /* 0x000fe2000bf01270 */
[----:B------:R-:W-:Y:S05]  /*9ae0*/  UMOV UR16, UR14 ;  /* 0x0000000e00107c82 */ /* 0x000fea0008000000 */
[----:B------:R-:W0:Y:S01]  /*9af0*/  LDGDEPBAR ;  /* 0x00000000000079af */ /* 0x000e220000000000 */
[----:B--2---:R-:W-:Y:S02]  /*9b00*/  FADD.FTZ R0, R174, R4 ;  /* 0x00000004ae007221 */ /* 0x004fe40000010000 */
[----:B------:R-:W-:Y:S02]  /*9b10*/  FADD.FTZ R4, R169, R2 ;  /* 0x00000002a9047221 */ /* 0x000fe40000010000 */
[----:B------:R-:W-:Y:S02]  /*9b20*/  FADD.FTZ R0, R171, R0 ;  /* 0x00000000ab007221 */ /* 0x000fe40000010000 */
[----:B------:R-:W-:Y:S02]  /*9b30*/  FADD.FTZ R4, R168, R4 ;  /* 0x00000004a8047221 */ /* 0x000fe40000010000 */
[----:B------:R-:W-:Y:S04]  /*9b40*/  FADD.FTZ R0, R170, R0 ;  /* 0x00000000aa007221 */ /* 0x000fe80000010000 */
[----:B------:R-:W-:Y:S02]  /*9b50*/  FADD.FTZ R2, R167, R0 ;  /* 0x00000000a7027221 */ /* 0x000fe40000010000 */
[----:B------:R-:W-:Y:S02]  /*9b60*/  FADD.FTZ R0, R165, R4 ;  /* 0x00000004a5007221 */ /* 0x000fe40000010000 */
[----:B------:R-:W-:Y:S02]  /*9b70*/  FADD.FTZ R4, R166, R2 ;  /* 0x00000002a6047221 */ /* 0x000fe40000010000 */
[----:B------:R-:W-:Y:S01]  /*9b80*/  FADD.FTZ R2, R164, R0 ;  /* 0x00000000a4027221 */ /* 0x000fe20000010000 */
[----:B------:R-:W-:Y:S02]  /*9b90*/  MOV R0, R100 ;  /* 0x0000006400007202 */ /* 0x000fe40000000f00 */
[----:B------:R1:W-:Y:S04]  /*9ba0*/  STL [R1], R4 ;  /* 0x0000000401007387 */ /* 0x0003e80000100800 */
[----:B------:R1:W-:Y:S01]  /*9bb0*/  STL [R1+0x4], R2 ;  /* 0x0000040201007387 */ /* 0x0003e20000100800 */
[----:B------:R-:W-:-:S05]  /*9bc0*/  @P0 BRA `(.L_x_640) ;  /* 0xffffc01000000947 */ /* 0x000fca000383ffff */
.L_x_639:
[----:B-1----:R-:W2:Y:S04]  /*9bd0*/  LDL.LU R4, [R1] ;  /* 0x0000000001047983 */ /* 0x002ea80000300800 */
[----:B------:R-:W3:Y:S04]  /*9be0*/  LDL.LU R2, [R1+0x4] ;  /* 0x0000040001027983 */ /* 0x000ee80000300800 */
[----:B------:R-:W4:Y:S01]  /*9bf0*/  LDL.LU R18, [R1+0x40] ;  /* 0x0000400001127983 */ /* 0x000f220000300800 */
[----:B------:R-:W-:-:S03]  /*9c00*/  MOV R153, c[0x0][0x4e8] ;  /* 0x00013a0000997a02 */ /* 0x000fc60000000f00 */
[----:B------:R-:W4:Y:S04]  /*9c10*/  LDL.LU R154, [R1+0x48] ;  /* 0x00004800019a7983 */ /* 0x000f280000300800 */
[----:B------:R-:W-:Y:S01]  /*9c20*/  BAR.SYNC.DEFER_BLOCKING 0x1, 0x100 ;  /* 0x0044000000007b1d */ /* 0x000fe20000010000 */
[----:B------:R-:W-:-:S05]  /*9c30*/  ISETP.NE.AND P0, PT, R153, 0x1, PT ;  /* 0x000000019900780c */ /* 0x000fca0003f05270 */
[----:B------:R-:W1:Y:S02]  /*9c40*/  S2R R5, SR_TID.X ;  /* 0x0000000000057919 */ /* 0x000e640000002100 */
[----:B-1----:R-:W-:Y:S02]  /*9c50*/  SHF.R.S32.HI R152, RZ, 0x1f, R5 ;  /* 0x0000001fff987819 */ /* 0x002fe40000011405 */
[----:B--2---:R-:W1:Y:S04]  /*9c60*/  SHFL.BFLY PT, R6, R4, 0x2, 0x1f ;  /* 0x0c401f0004067f89 */ /* 0x004e6800000e0000 */
[----:B---3--:R-:W2:Y:S01]  /*9c70*/  SHFL.BFLY PT, R7, R2, 0x2, 0x1f ;  /* 0x0c401f0002077f89 */ /* 0x008ea200000e0000 */
[----:B----4-:R-:W-:Y:S01]  /*9c80*/  MOV R23, R18 ;  /* 0x0000001200177202 */ /* 0x010fe20000000f00 */
[----:B-1----:R-:W-:-:S02]  /*9c90*/  FADD.FTZ R6, R6, R4 ;  /* 0x0000000406067221 */ /* 0x002fc40000010000 */
[----:B------:R-:W1:Y:S01]  /*9ca0*/  S2R R4, SR_CTAID.Y ;  /* 0x0000000000047919 */ /* 0x000e620000002600 */
[----:B--2---:R-:W-:-:S03]  /*9cb0*/  FADD.FTZ R7, R7, R2 ;  /* 0x0000000207077221 */ /* 0x004fc60000010000 */
[----:B------:R-:W2:Y:S04]  /*9cc0*/  SHFL.BFLY PT, R0, R6, 0x1, 0x1f ;  /* 0x0c201f0006007f89 */ /* 0x000ea800000e0000 */
[----:B------:R-:W3:Y:S01]  /*9cd0*/  SHFL.BFLY PT, R2, R7, 0x1, 0x1f ;  /* 0x0c201f0007027f89 */ /* 0x000ee200000e0000 */
[----:B-1----:R-:W-:-:S04]  /*9ce0*/  IMAD.WIDE.U32 R12, R4, c[0x0][0x490], RZ ;  /* 0x00012400040c7a25 */ /* 0x002fc800078e00ff */
[----:B--2---:R-:W-:Y:S01]  /*9cf0*/  FADD.FTZ R6, R6, R0 ;  /* 0x0000000006067221 */ /* 0x004fe20000010000 */
[----:B------:R-:W-:Y:S01]  /*9d00*/  SHF.R.S32.HI R0, RZ, 0x1f, R4 ;  /* 0x0000001fff007819 */ /* 0x000fe20000011404 */
[----:B------:R-:W-:-:S03]  /*9d10*/  IMAD.WIDE.U32 R16, R4, c[0x0][0x3e8], RZ ;  /* 0x0000fa0004107a25 */ /* 0x000fc600078e00ff */
[----:B------:R-:W-:Y:S01]  /*9d20*/  FSETP.NE.FTZ.AND P2, PT, R6, RZ, PT ;  /* 0x000000ff0600720b */ /* 0x000fe20003f55000 */
[----:B---3--:R-:W-:Y:S01]  /*9d30*/  FADD.FTZ R7, R7, R2 ;  /* 0x0000000207077221 */ /* 0x008fe20000010000 */
[----:B------:R-:W-:Y:S01]  /*9d40*/  MOV R2, RZ ;  /* 0x000000ff00027202 */ /* 0x000fe20000000f00 */
[C---:B------:R-:W-:Y:S02]  /*9d50*/  IMAD R14, R0.reuse, c[0x0][0x490], RZ ;  /* 0x00012400000e7a24 */ /* 0x040fe400078e02ff */
[----:B------:R-:W-:Y:S01]  /*9d60*/  IMAD R8, R0, c[0x0][0x3e8], RZ ;  /* 0x0000fa0000087a24 */ /* 0x000fe200078e02ff */
[----:B------:R-:W-:Y:S01]  /*9d70*/  FSETP.NE.FTZ.AND P1, PT, R7, RZ, PT ;  /* 0x000000ff0700720b */ /* 0x000fe20003f35000 */
[----:B------:R-:W-:-:S04]  /*9d80*/  @P0 IMAD.HI.U32 R0, R18, c[0x0][0x4ec], RZ ;  /* 0x00013b0012000a27 */ /* 0x000fc800078e00ff */
[C---:B------:R-:W-:Y:S01]  /*9d90*/  IMAD R14, R4.reuse, c[0x0][0x494], R14 ;  /* 0x00012500040e7a24 */ /* 0x040fe200078e020e */
[----:B------:R-:W-:Y:S01]  /*9da0*/  @P0 SHF.R.U32.HI R23, RZ, c[0x0][0x4f0], R0 ;  /* 0x00013c00ff170a19 */ /* 0x000fe20000011600 */
[----:B------:R-:W-:Y:S01]  /*9db0*/  IMAD R8, R4, c[0x0][0x3ec], R8 ;  /* 0x0000fb0004087a24 */ /* 0x000fe200078e0208 */
[----:B------:R-:W-:Y:S01]  /*9dc0*/  MOV R0, RZ ;  /* 0x000000ff00007202 */ /* 0x000fe20000000f00 */
[----:B------:R-:W1:Y:S01]  /*9dd0*/  @P2 MUFU.RCP R2, R6 ;  /* 0x0000000600022308 */ /* 0x000e620000001000 */
[CC--:B------:R-:W-:Y:S02]  /*9de0*/  LEA.HI R4, R152.reuse, R5.reuse, RZ, 0x2 ;  /* 0x0000000598047211 */ /* 0x0c0fe400078f10ff */
[-C--:B------:R-:W-:Y:S02]  /*9df0*/  LEA.HI R152, R152, R5.reuse, RZ, 0x5 ;  /* 0x0000000598987211 */ /* 0x080fe400078f28ff */
[----:B------:R-:W-:Y:S02]  /*9e00*/  LOP3.LUT R10, R4, 0xfffffffc, RZ, 0xc0, !PT ;  /* 0xfffffffc040a7812 */ /* 0x000fe400078ec0ff */
[----:B------:R-:W-:Y:S01]  /*9e10*/  LOP3.LUT R11, R152, 0xffffffe0, RZ, 0xc0, !PT ;  /* 0xffffffe0980b7812 */ /* 0x000fe200078ec0ff */
[----:B------:R-:W2:Y:S01]  /*9e20*/  @P1 MUFU.RCP R0, R7 ;  /* 0x0000000700001308 */ /* 0x000ea20000001000 */
[----:B------:R-:W-:-:S02]  /*9e30*/  IADD3 R10, -R10, R5, RZ ;  /* 0x000000050a0a7210 */ /* 0x000fc40007ffe1ff */
[----:B------:R-:W-:Y:S02]  /*9e40*/  IADD3 R11, -R11, R5, RZ ;  /* 0x000000050b0b7210 */ /* 0x000fe40007ffe1ff */
[----:B------:R-:W-:Y:S02]  /*9e50*/  IADD3 R5, -R23, RZ, RZ ;  /* 0x000000ff17057210 */ /* 0x000fe40007ffe1ff */
[----:B------:R-:W-:Y:S01]  /*9e60*/  IADD3 R9, R17, R8, RZ ;  /* 0x0000000811097210 */ /* 0x000fe20007ffe0ff */
[----:B-1----:R-:W-:Y:S01]  /*9e70*/  FMUL.FTZ R30, R2, R52 ;  /* 0x00000034021e7220 */ /* 0x002fe20000410000 */
[----:B------:R-:W-:Y:S01]  /*9e80*/  LOP3.LUT P4, RZ, R11, 0x3, RZ, 0xc0, !PT ;  /* 0x000000030bff7812 */ /* 0x000fe2000788c0ff */
[----:B------:R-:W-:Y:S01]  /*9e90*/  IMAD R101, R5, c[0x0][0x4e8], R18 ;  /* 0x00013a0005657a24 */ /* 0x000fe200078e0212 */
[----:B------:R-:W-:Y:S02]  /*9ea0*/  MOV R8, R16 ;  /* 0x0000001000087202 */ /* 0x000fe40000000f00 */
[----:B------:R-:W-:Y:S01]  /*9eb0*/  IADD3 R15, R13, R14, RZ ;  /* 0x0000000e0d0f7210 */ /* 0x000fe20007ffe0ff */
[----:B--2---:R-:W-:-:S02]  /*9ec0*/  FMUL.FTZ R29, R0, R54 ;  /* 0x00000036001d7220 */ /* 0x004fc40000410000 */
[C---:B------:R-:W-:Y:S01]  /*9ed0*/  FMUL.FTZ R28, R2.reuse, R56 ;  /* 0x00000038021c7220 */ /* 0x040fe20000410000 */
[----:B------:R-:W1:Y:S01]  /*9ee0*/  S2R R54, SR_CTAID.Z ;  /* 0x0000000000367919 */ /* 0x000e620000002700 */
[C---:B------:R-:W-:Y:S01]  /*9ef0*/  FMUL.FTZ R105, R2.reuse, R105 ;  /* 0x0000006902697220 */ /* 0x040fe20000410000 */
[----:B------:R-:W-:Y:S01]  /*9f00*/  SHF.R.S32.HI R5, RZ, 0x2, R4 ;  /* 0x00000002ff057819 */ /* 0x000fe20000011404 */
[C---:B------:R-:W-:Y:S01]  /*9f10*/  FMUL.FTZ R11, R2.reuse, R104 ;  /* 0x00000068020b7220 */ /* 0x040fe20000410000 */
[----:B------:R-:W-:Y:S01]  /*9f20*/  MOV R14, R12 ;  /* 0x0000000c000e7202 */ /* 0x000fe20000000f00 */
        /* <DEDUP_REMOVED lines=45> */
[----:B------:R-:W-:Y:S02]  /*a200*/  SHF.R.S32.HI R2, RZ, 0x1f, R4 ;  /* 0x0000001fff027819 */ /* 0x000fe40000011404 */
[----:B-1----:R-:W-:Y:S01]  /*a210*/  SHF.R.S32.HI R4, RZ, 0x1f, R54 ;  /* 0x0000001fff047819 */ /* 0x002fe20000011436 */
[----:B------:R-:W-:-:S04]  /*a220*/  FMUL.FTZ R57, R0, R62 ;  /* 0x0000003e00397220 */ /* 0x000fc80000410000 */
[C---:B------:R-:W-:Y:S02]  /*a230*/  IMAD R62, R4.reuse, c[0x0][0x498], RZ ;  /* 0x00012600043e7a24 */ /* 0x040fe400078e02ff */
[----:B------:R-:W-:Y:S02]  /*a240*/  IMAD R61, R4, c[0x0][0x3f0], RZ ;  /* 0x0000fc00043d7a24 */ /* 0x000fe400078e02ff */
[C---:B------:R-:W-:Y:S02]  /*a250*/  IMAD R62, R54.reuse, c[0x0][0x49c], R62 ;  /* 0x00012700363e7a24 */ /* 0x040fe400078e023e */
[C---:B------:R-:W-:Y:S02]  /*a260*/  IMAD R61, R54.reuse, c[0x0][0x3f4], R61 ;  /* 0x0000fd00363d7a24 */ /* 0x040fe400078e023d */
[----:B------:R-:W-:-:S04]  /*a270*/  IMAD.WIDE.U32 R14, R54, c[0x0][0x498], R14 ;  /* 0x00012600360e7a25 */ /* 0x000fc800078e000e */
[----:B------:R-:W-:Y:S01]  /*a280*/  IMAD.WIDE.U32 R8, R54, c[0x0][0x3f0], R8 ;  /* 0x0000fc0036087a25 */ /* 0x000fe200078e0008 */
[----:B------:R-:W-:Y:S02]  /*a290*/  F2FP.PACK_AB R54, R69, R68 ;  /* 0x000000444536723e */ /* 0x000fe400000000ff */
[----:B------:R-:W3:Y:S01]  /*a2a0*/  LDL R68, [R1+0x44] ;  /* 0x0000440001447983 */ /* 0x000ee20000100800 */
[C---:B------:R-:W-:Y:S02]  /*a2b0*/  FMUL.FTZ R26, R0.reuse, R55 ;  /* 0x00000037001a7220 */ /* 0x040fe40000410000 */
[C---:B------:R-:W-:Y:S02]  /*a2c0*/  FMUL.FTZ R67, R0.reuse, R67 ;  /* 0x0000004300437220 */ /* 0x040fe40000410000 */
[----:B------:R-:W-:Y:S01]  /*a2d0*/  FMUL.FTZ R55, R0, R66 ;  /* 0x0000004200377220 */ /* 0x000fe20000410000 */
[----:B------:R-:W-:Y:S02]  /*a2e0*/  F2FP.PACK_AB R56, R65, R56 ;  /* 0x000000384138723e */ /* 0x000fe400000000ff */
[----:B------:R2:W5:Y:S02]  /*a2f0*/  LDL R65, [R1+0x20] ;  /* 0x0000200001417983 */ /* 0x0005640000100800 */
[----:B------:R-:W-:-:S02]  /*a300*/  F2FP.PACK_AB R55, R67, R55 ;  /* 0x000000374337723e */ /* 0x000fc400000000ff */
[----:B------:R2:W5:Y:S01]  /*a310*/  LDL.64 R66, [R1+0x10] ;  /* 0x0000100001427983 */ /* 0x0005620000100a00 */
[----:B------:R-:W1:Y:S01]  /*a320*/  @P1 MUFU.LG2 R7, R7 ;  /* 0x0000000700071308 */ /* 0x000e620000000c00 */
[----:B------:R-:W-:-:S04]  /*a330*/  LEA.HI R2, R2, R5, RZ, 0x3 ;  /* 0x0000000502027211 */ /* 0x000fc800078f18ff */
[----:B------:R-:W-:Y:S01]  /*a340*/  LOP3.LUT R2, R2, 0xfffffff8, RZ, 0xc0, !PT ;  /* 0xfffffff802027812 */ /* 0x000fe200078ec0ff */
[C---:B------:R-:W-:Y:S02]  /*a350*/  FMUL.FTZ R107, R0.reuse, R107 ;  /* 0x0000006b006b7220 */ /* 0x040fe40000410000 */
[C---:B------:R-:W-:Y:S01]  /*a360*/  FMUL.FTZ R13, R0.reuse, R106 ;  /* 0x0000006a000d7220 */ /* 0x040fe20000410000 */
[----:B------:R-:W-:Y:S01]  /*a370*/  IADD3 R5, R5, -R2, RZ ;  /* 0x8000000205057210 */ /* 0x000fe20007ffe0ff */
[C---:B------:R-:W-:Y:S01]  /*a380*/  FMUL.FTZ R111, R0.reuse, R111 ;  /* 0x0000006f006f7220 */ /* 0x040fe20000410000 */
[----:B------:R-:W-:Y:S01]  /*a390*/  @P2 MOV R2, 0x3f317218 ;  /* 0x3f31721800022802 */ /* 0x000fe20000000f00 */
        /* <DEDUP_REMOVED lines=39> */
[----:B------:R-:W-:Y:S01]  /*a610*/  FMUL.FTZ R98, R0, R98 ;  /* 0x0000006200627220 */ /* 0x000fe20000410000 */
[----:B------:R-:W-:Y:S01]  /*a620*/  @P1 MOV R0, 0x3f317218 ;  /* 0x3f31721800001802 */ /* 0x000fe20000000f00 */
[----:B------:R-:W-:Y:S02]  /*a630*/  @P2 FMUL.FTZ R4, R2, c[0x0][0x2d0] ;  /* 0x0000b40002042a20 */ /* 0x000fe40000410000 */
[----:B-1----:R-:W-:Y:S02]  /*a640*/  @P1 FMUL.FTZ R2, R7, 0.69314718246459960938 ;  /* 0x3f31721807021820 */ /* 0x002fe40000410000 */
[----:B------:R-:W-:Y:S01]  /*a650*/  @P1 FMUL.FTZ R0, R0, c[0x0][0x2d0] ;  /* 0x0000b40000001a20 */ /* 0x000fe20000410000 */
[----:B------:R-:W1:Y:S01]  /*a660*/  @P2 MUFU.LG2 R6, R6 ;  /* 0x0000000600062308 */ /* 0x000e620000000c00 */
[----:B------:R-:W-:Y:S02]  /*a670*/  MOV R59, 0xff800000 ;  /* 0xff800000003b7802 */ /* 0x000fe40000000f00 */
[----:B------:R-:W-:Y:S01]  /*a680*/  @P1 FFMA.FTZ R59, R0, R3, R2 ;  /* 0x00000003003b1223 */ /* 0x000fe20000010002 */
[----:B------:R-:W-:-:S02]  /*a690*/  SHF.R.S32.HI R0, RZ, 0x5, R152 ;  /* 0x00000005ff007819 */ /* 0x000fc40000011498 */
[----:B------:R-:W-:Y:S02]  /*a6a0*/  F2FP.PACK_AB R57, R63, R57 ;  /* 0x000000393f39723e */ /* 0x000fe400000000ff */
[----:B------:R-:W-:Y:S01]  /*a6b0*/  SHF.R.S32.HI R3, RZ, 0x1f, R0 ;  /* 0x0000001fff037819 */ /* 0x000fe20000011400 */
[----:B------:R-:W4:Y:S01]  /*a6c0*/  S2R R63, SR_CTAID.X ;  /* 0x00000000003f7919 */ /* 0x000f220000002500 */
[----:B------:R-:W-:Y:S02]  /*a6d0*/  LEA.HI R2, R10, R10, RZ, 0x1 ;  /* 0x0000000a0a027211 */ /* 0x000fe400078f08ff */
[----:B------:R-:W-:Y:S02]  /*a6e0*/  LEA.HI R3, R3, R0, RZ, 0x3 ;  /* 0x0000000003037211 */ /* 0x000fe400078f18ff */
[----:B------:R-:W-:Y:S02]  /*a6f0*/  LOP3.LUT R2, R2, 0x1ffffffe, RZ, 0xc0, !PT ;  /* 0x1ffffffe02027812 */ /* 0x000fe400078ec0ff */
[----:B------:R-:W-:Y:S01]  /*a700*/  LOP3.LUT R3, R3, 0xffffff8, RZ, 0xc0, !PT ;  /* 0x0ffffff803037812 */ /* 0x000fe200078ec0ff */
[----:B-1----:R-:W-:Y:S01]  /*a710*/  @P2 FMUL.FTZ R6, R6, 0.69314718246459960938 ;  /* 0x3f31721806062820 */ /* 0x002fe20000410000 */
[----:B------:R-:W-:-:S02]  /*a720*/  F2FP.PACK_AB R44, R12, R44 ;  /* 0x0000002c0c2c723e */ /* 0x000fc400000000ff */
[C---:B------:R-:W-:Y:S02]  /*a730*/  IADD3 R7, R0.reuse, -R3, RZ ;  /* 0x8000000300077210 */ /* 0x040fe40007ffe0ff */
[----:B------:R-:W-:Y:S02]  /*a740*/  LEA R12, R0, R10, 0x9 ;  /* 0x0000000a000c7211 */ /* 0x000fe400078e48ff */
[----:B------:R-:W-:Y:S01]  /*a750*/  MOV R60, 0xff800000 ;  /* 0xff800000003c7802 */ /* 0x000fe20000000f00 */
[----:B------:R-:W-:Y:S01]  /*a760*/  @P2 FFMA.FTZ R60, R4, R100, R6 ;  /* 0x00000064043c2223 */ /* 0x000fe20000010006 */
[----:B------:R-:W-:Y:S02]  /*a770*/  SHF.R.S32.HI R0, RZ, 0x1f, R23 ;  /* 0x0000001fff007819 */ /* 0x000fe40000011417 */
[----:B------:R-:W-:Y:S02]  /*a780*/  IADD3 R10, R10, -R2, RZ ;  /* 0x800000020a0a7210 */ /* 0x000fe40007ffe0ff */
[----:B------:R-:W-:-:S02]  /*a790*/  SHF.R.S32.HI R6, RZ, 0x2, R154 ;  /* 0x00000002ff067819 */ /* 0x000fc4000001149a */
[C---:B------:R-:W-:Y:S02]  /*a7a0*/  LOP3.LUT R2, R5.reuse, 0x1, RZ, 0xc0, !PT ;  /* 0x0000000105027812 */ /* 0x040fe400078ec0ff */
[C---:B------:R-:W-:Y:S01]  /*a7b0*/  R2P PR, R5.reuse, 0x6 ;  /* 0x0000000605007804 */ /* 0x040fe20000000000 */
[----:B------:R-:W-:Y:S02]  /*a7c0*/  IMAD.SHL.U32 R5, R5, 0x40, RZ ;  /* 0x0000004005057824 */ /* 0x000fe400078e00ff */
[----:B------:R-:W-:Y:S01]  /*a7d0*/  IMAD R4, R0, c[0x0][0x3e0], RZ ;  /* 0x0000f80000047a24 */ /* 0x000fe200078e02ff */
[----:B------:R-:W-:Y:S02]  /*a7e0*/  LEA R0, R7, R6, 0x4 ;  /* 0x0000000607007211 */ /* 0x000fe400078e20ff */
[----:B------:R-:W-:Y:S02]  /*a7f0*/  ISETP.NE.U32.AND P3, PT, R2, 0x1, PT ;  /* 0x000000010200780c */ /* 0x000fe40003f65070 */
[----:B------:R-:W-:-:S02]  /*a800*/  IADD3 R3, R9, R61, RZ ;  /* 0x0000003d09037210 */ /* 0x000fc40007ffe0ff */
[----:B------:R-:W-:Y:S02]  /*a810*/  LOP3.LUT R5, R5, 0x1c0, RZ, 0xc0, !PT ;  /* 0x000001c005057812 */ /* 0x000fe400078ec0ff */
[----:B------:R-:W-:Y:S02]  /*a820*/  MOV R2, R8 ;  /* 0x0000000800027202 */ /* 0x000fe40000000f00 */
[----:B------:R-:W-:Y:S01]  /*a830*/  LEA R10, R10, R0, 0x3 ;  /* 0x000000000a0a7211 */ /* 0x000fe200078e18ff */
[----:B------:R-:W-:Y:S01]  /*a840*/  IMAD R7, R23, c[0x0][0x3e4], R4 ;  /* 0x0000f90017077a24 */ /* 0x000fe200078e0204 */
[----:B------:R-:W-:Y:S01]  /*a850*/  LEA.HI R6, R5, R5, RZ, 0x1d ;  /* 0x0000000505067211 */ /* 0x000fe200078fe8ff */
[----:B------:R-:W-:Y:S01]  /*a860*/  IMAD.WIDE.U32 R4, R23, c[0x0][0x3e0], R2 ;  /* 0x0000f80017047a25 */ /* 0x000fe200078e0002 */
[----:B----4-:R-:W-:Y:S02]  /*a870*/  LEA R10, R63, R10, 0x7 ;  /* 0x0000000a3f0a7211 */ /* 0x010fe400078e38ff */
[----:B------:R-:W-:Y:S01]  /*a880*/  LEA R2, R12, R6, 0x1 ;  /* 0x000000060c027211 */ /* 0x000fe200078e08ff */
[----:B------:R-:W-:Y:S01]  /*a890*/  IMAD R61, R153, c[0x0][0x388], RZ ;  /* 0x0000e200993d7a24 */ /* 0x000fe200078e02ff */
[----:B------:R-:W-:-:S02]  /*a8a0*/  LEA R0, R63, R0, 0x7 ;  /* 0x000000003f007211 */ /* 0x000fc400078e38ff */
[----:B------:R-:W-:Y:S01]  /*a8b0*/  IADD3 R5, R5, R7, RZ ;  /* 0x0000000705057210 */ /* 0x000fe20007ffe0ff */
[----:B------:R-:W-:Y:S01]  /*a8c0*/  @P0 IMAD.HI.U32 R7, R10, c[0x0][0x4ec], RZ ;  /* 0x00013b000a070a27 */ /* 0x000fe200078e00ff */
[----:B------:R-:W-:Y:S02]  /*a8d0*/  F2FP.PACK_AB R13, R107, R13 ;  /* 0x0000000d6b0d723e */ /* 0x000fe400000000ff */
[----:B------:R-:W-:Y:S02]  /*a8e0*/  SHF.L.U32 R2, R2, 0x1, RZ ;  /* 0x0000000102027819 */ /* 0x000fe400000006ff */
[C---:B------:R-:W-:Y:S02]  /*a8f0*/  IADD3 R3, R0.reuse, 0x8, RZ ;  /* 0x0000000800037810 */ /* 0x040fe40007ffe0ff */
[----:B------:R-:W-:Y:S01]  /*a900*/  ISETP.GE.OR P5, PT, R0, R61, P4 ;  /* 0x0000003d0000720c */ /* 0x000fe200027a6670 */
[----:B------:R-:W-:Y:S01]  /*a910*/  IMAD.MOV.U32 R0, RZ, RZ, R10 ;  /* 0x000000ffff007224 */ /* 0x000fe200078e000a */
[----:B------:R-:W-:-:S02]  /*a920*/  SHF.R.S32.HI R6, RZ, 0x1f, R101 ;  /* 0x0000001fff067819 */ /* 0x000fc40000011465 */
[----:B------:R-:W-:Y:S01]  /*a930*/  @P0 SHF.R.U32.HI R0, RZ, c[0x0][0x4f0], R7 ;  /* 0x00013c00ff000a19 */ /* 0x000fe20000011607 */
[----:B------:R1:W-:Y:S01]  /*a940*/  STS [R2+0x480], R13 ;  /* 0x0004800d02007388 */ /* 0x0003e20000000800 */
[----:B------:R-:W-:Y:S01]  /*a950*/  IADD3 R8, R2, 0x80, RZ ;  /* 0x0000008002087810 */ /* 0x000fe20007ffe0ff */
[----:B------:R-:W-:Y:S01]  /*a960*/  IMAD R6, R6, c[0x0][0x3d8], RZ ;  /* 0x0000f60006067a24 */ /* 0x000fe200078e02ff */
[----:B------:R-:W-:Y:S02]  /*a970*/  ISETP.GE.OR P4, PT, R3, R61, P4 ;  /* 0x0000003d0300720c */ /* 0x000fe40002786670 */
[----:B------:R-:W-:Y:S01]  /*a980*/  IADD3 R3, R2, 0x70, RZ ;  /* 0x0000007002037810 */ /* 0x000fe20007ffe0ff */
[----:B------:R-:W-:Y:S01]  /*a990*/  IMAD R23, R101, c[0x0][0x3dc], R6 ;  /* 0x0000f70065177a24 */ /* 0x000fe200078e0206 */
[----:B------:R-:W-:Y:S02]  /*a9a0*/  @P3 IADD3 R3, R8, 0x10, RZ ;  /* 0x0000001008033810 */ /* 0x000fe40007ffe0ff */
[----:B------:R-:W-:-:S02]  /*a9b0*/  SHF.R.S32.HI R6, RZ, 0x1f, R0 ;  /* 0x0000001fff067819 */ /* 0x000fc40000011400 */
[C---:B------:R-:W-:Y:S01]  /*a9c0*/  IADD3 R8, P0, R0.reuse, R14, RZ ;  /* 0x0000000e00087210 */ /* 0x040fe20007f1e0ff */
[----:B-1----:R-:W-:Y:S01]  /*a9d0*/  IMAD.WIDE.U32 R12, R101, c[0x0][0x3d8], R4 ;  /* 0x0000f600650c7a25 */ /* 0x002fe200078e0004 */
[----:B------:R-:W-:-:S05]  /*a9e0*/  IADD3 R4, -R0, RZ, RZ ;  /* 0x000000ff00047210 */ /* 0x000fca0007ffe1ff */
[----:B------:R-:W-:Y:S01]  /*a9f0*/  IMAD R4, R4, c[0x0][0x4e8], R10 ;  /* 0x00013a0004047a24 */ /* 0x000fe200078e020a */
[----:B------:R-:W-:Y:S02]  /*aa00*/  IADD3.X R9, R6, R15, R62, P0, !PT ;  /* 0x0000000f06097210 */ /* 0x000fe400007fe43e */
[----:B------:R-:W-:Y:S02]  /*aa10*/  MOV R6, 0x40 ;  /* 0x0000004000067802 */ /* 0x000fe40000000f00 */
[----:B------:R-:W-:Y:S02]  /*aa20*/  SHF.R.S32.HI R7, RZ, 0x1f, R4 ;  /* 0x0000001fff077819 */ /* 0x000fe40000011404 */
[----:B------:R-:W-:Y:S02]  /*aa30*/  SEL R237, R237, 0xffffffe0, !P1 ;  /* 0xffffffe0eded7807 */ /* 0x000fe40004800000 */
[----:B------:R-:W-:Y:S01]  /*aa40*/  F2FP.PACK_AB R11, R105, R11 ;  /* 0x0000000b690b723e */ /* 0x000fe200000000ff */
[----:B------:R-:W-:Y:S01]  /*aa50*/  IMAD R7, R7, c[0x0][0x488], RZ ;  /* 0x0001220007077a24 */ /* 0x000fe200078e02ff */
[----:B------:R-:W-:-:S02]  /*aa60*/  SEL R6, R6, 0xffffffc0, !P2 ;  /* 0xffffffc006067807 */ /* 0x000fc40005000000 */
[----:B------:R-:W-:Y:S02]  /*aa70*/  F2FP.PACK_AB R16, R109, R16 ;  /* 0x000000106d10723e */ /* 0x000fe400000000ff */
[----:B------:R-:W-:Y:S02]  /*aa80*/  F2FP.PACK_AB R17, R111, R17 ;  /* 0x000000116f11723e */ /* 0x000fe400000000ff */
[----:B------:R-:W-:Y:S02]  /*aa90*/  F2FP.PACK_AB R18, R113, R18 ;  /* 0x000000127112723e */ /* 0x000fe400000000ff */
[----:B------:R-:W-:Y:S02]  /*aaa0*/  F2FP.PACK_AB R21, R115, R21 ;  /* 0x000000157315723e */ /* 0x000fe400000000ff */
[----:B------:R-:W-:Y:S01]  /*aab0*/  IADD3 R0, R2, R237, RZ ;  /* 0x000000ed02007210 */ /* 0x000fe20007ffe0ff */
[----:B------:R-:W-:Y:S01]  /*aac0*/  IMAD R10, R4, c[0x0][0x48c], R7 ;  /* 0x00012300040a7a24 */ /* 0x000fe200078e0207 */
[----:B------:R-:W-:-:S02]  /*aad0*/  F2FP.PACK_AB R20, R117, R20 ;  /* 0x000000147514723e */ /* 0x000fc400000000ff */
[----:B------:R-:W-:Y:S02]  /*aae0*/  F2FP.PACK_AB R19, R119, R19 ;  /* 0x000000137713723e */ /* 0x000fe400000000ff */
[----:B------:R-:W-:Y:S01]  /*aaf0*/  IADD3 R237, R237, R3, RZ ;  /* 0x00000003eded7210 */ /* 0x000fe20007ffe0ff */
[----:B------:R-:W-:Y:S01]  /*ab00*/  STS [R2+0x80], R11 ;  /* 0x0000800b02007388 */ /* 0x000fe20000000800 */
[----:B------:R-:W-:Y:S01]  /*ab10*/  F2FP.PACK_AB R22, R121, R22 ;  /* 0x000000167916723e */ /* 0x000fe200000000ff */
[----:B------:R-:W-:Y:S01]  /*ab20*/  IMAD.WIDE.U32 R8, R4, c[0x0][0x488], R8 ;  /* 0x0001220004087a25 */ /* 0x000fe200078e0008 */
[----:B------:R-:W-:Y:S02]  /*ab30*/  F2FP.PACK_AB R24, R123, R24 ;  /* 0x000000187b18723e */ /* 0x000fe400000000ff */
[----:B------:R-:W-:Y:S01]  /*ab40*/  IADD3 R5, R2, R6, RZ ;  /* 0x0000000602057210 */ /* 0x000fe20007ffe0ff */
[----:B------:R-:W-:Y:S01]  /*ab50*/  STS [R3], R16 ;  /* 0x0000001003007388 */ /* 0x000fe20000000800 */
[----:B------:R-:W-:-:S02]  /*ab60*/  F2FP.PACK_AB R25, R125, R25 ;  /* 0x000000197d19723e */ /* 0x000fc400000000ff */
[----:B------:R-:W-:Y:S01]  /*ab70*/  F2FP.PACK_AB R27, R127, R27 ;  /* 0x0000001b7f1b723e */ /* 0x000fe200000000ff */
[----:B------:R-:W-:Y:S01]  /*ab80*/  STS [R3+0x400], R17 ;  /* 0x0004001103007388 */ /* 0x000fe20000000800 */
[C---:B------:R-:W-:Y:S02]  /*ab90*/  IADD3 R7, R6.reuse, R3, RZ ;  /* 0x0000000306077210 */ /* 0x040fe40007ffe0ff */
[----:B------:R-:W-:Y:S01]  /*aba0*/  F2FP.PACK_AB R42, R129, R42 ;  /* 0x0000002a812a723e */ /* 0x000fe200000000ff */
[----:B------:R-:W-:Y:S01]  /*abb0*/  STS [R0+0x80], R18 ;  /* 0x0000801200007388 */ /* 0x000fe20000000800 */
[----:B------:R-:W-:Y:S02]  /*abc0*/  F2FP.PACK_AB R41, R131, R41 ;  /* 0x000000298329723e */ /* 0x000fe400000000ff */
[----:B------:R-:W-:Y:S01]  /*abd0*/  IADD3 R4, R6, R0, RZ ;  /* 0x0000000006047210 */ /* 0x000fe20007ffe0ff */
[----:B------:R-:W-:Y:S01]  /*abe0*/  STS [R0+0x480], R21 ;  /* 0x0004801500007388 */ /* 0x000fe20000000800 */
[----:B------:R-:W-:-:S02]  /*abf0*/  F2FP.PACK_AB R40, R133, R40 ;  /* 0x000000288528723e */ /* 0x000fc400000000ff */
[----:B------:R-:W-:Y:S01]  /*ac00*/  F2FP.PACK_AB R39, R135, R39 ;  /* 0x000000278727723e */ /* 0x000fe200000000ff */
[----:B------:R-:W-:Y:S01]  /*ac10*/  STS [R237], R20 ;  /* 0x00000014ed007388 */ /* 0x000fe20000000800 */
[----:B------:R-:W-:Y:S02]  /*ac20*/  IADD3 R6, R237, R6, RZ ;  /* 0x00000006ed067210 */ /* 0x000fe40007ffe0ff */
        /* <DEDUP_REMOVED lines=11> */
[----:B------:R-:W-:-:S03]  /*ace0*/  F2FP.PACK_AB R31, R151, R31 ;  /* 0x0000001f971f723e */ /* 0x000fc600000000ff */
[----:B------:R-:W-:Y:S01]  /*acf0*/  STS [R7+0x400], R27 ;  /* 0x0004001b07007388 */ /* 0x000fe20000000800 */
[----:B------:R-:W-:Y:S02]  /*ad00*/  F2FP.PACK_AB R30, R103, R30 ;  /* 0x0000001e671e723e */ /* 0x000fe400000000ff */
[----:B------:R-:W-:Y:S01]  /*ad10*/  F2FP.PACK_AB R29, R26, R29 ;  /* 0x0000001d1a1d723e */ /* 0x000fe200000000ff */
[----:B------:R-:W-:Y:S01]  /*ad20*/  STS [R4+0x80], R42 ;  /* 0x0000802a04007388 */ /* 0x000fe20000000800 */
[----:B------:R-:W-:-:S03]  /*ad30*/  F2FP.PACK_AB R28, R102, R28 ;  /* 0x0000001c661c723e */ /* 0x000fc600000000ff */
[----:B------:R-:W-:Y:S01]  /*ad40*/  STS [R4+0x480], R41 ;  /* 0x0004802904007388 */ /* 0x000fe20000000800 */
[----:B------:R-:W-:-:S03]  /*ad50*/  F2FP.PACK_AB R58, R45, R43 ;  /* 0x0000002b2d3a723e */ /* 0x000fc600000000ff */
[----:B------:R-:W-:Y:S04]  /*ad60*/  STS [R6], R40 ;  /* 0x0000002806007388 */ /* 0x000fe80000000800 */
[----:B------:R-:W-:Y:S01]  /*ad70*/  STS [R6+0x400], R39 ;  /* 0x0004002706007388 */ /* 0x000fe20000000800 */
[----:B------:R-:W-:-:S03]  /*ad80*/  F2FP.PACK_AB R53, R71, R53 ;  /* 0x000000354735723e */ /* 0x000fc600000000ff */
        /* <DEDUP_REMOVED lines=53> */
[----:B------:R-:W4:Y:S04]  /*b0e0*/  SHFL.IDX PT, R9, R9, 0x1, 0x1c1f ;  /* 0x003c1f0009097f89 */ /* 0x000f2800000e0000 */
[----:B-1----:R2:W-:Y:S04]  /*b0f0*/  @!P5 ST.E [R10.64], R60 ;  /* 0x0000003c0a00d985 */ /* 0x0025e8000c101914 */
[----:B----4-:R2:W-:Y:S04]  /*b100*/  @!P4 ST.E [R8.64], R59 ;  /* 0x0000003b0800c985 */ /* 0x0105e8000c101914 */
[----:B------:R2:W1:Y:S04]  /*b110*/  LDS.128 R32, [R243+0x1080] ;  /* 0x00108000f3207984 */ /* 0x0004680000000c00 */
        /* <DEDUP_REMOVED lines=12> */
[----:B------:R2:W3:Y:S01]  /*b1e0*/  SHFL.IDX PT, R2, R21, RZ, 0x181f ;  /* 0x00181fff15027589 */ /* 0x0004e200000e0000 */
[----:B------:R-:W-:Y:S03]  /*b1f0*/  BSSY B0, `(.L_x_641) ;  /* 0x0000015000007945 */ /* 0x000fe60003800000 */
[----:B------:R2:W1:Y:S08]  /*b200*/  SHFL.IDX PT, R3, R20, RZ, 0x181f ;  /* 0x00181fff14037589 */ /* 0x00047000000e0000 */
[----:B------:R-:W-:Y:S05]  /*b210*/  @P0 BRA `(.L_x_642) ;  /* 0x0000012000000947 */ /* 0x000fea0003800000 */
[----:B----4-:R-:W4:Y:S01]  /*b220*/  LDS.128 R16, [R243+0x80] ;  /* 0x00008000f3107984 */ /* 0x010f220000000c00 */
[----:B-----5:R-:W-:-:S02]  /*b230*/  ISETP.GE.AND P1, PT, R65, c[0x0][0x3c8], PT ;  /* 0x0000f20041007a0c */ /* 0x020fc40003f26270 */
[----:B------:R-:W-:Y:S01]  /*b240*/  ISETP.GE.AND P0, PT, R64, c[0x0][0x3c8], PT ;  /* 0x0000f20040007a0c */ /* 0x000fe20003f06270 */
[----:B------:R-:W2:Y:S01]  /*b250*/  LDS.128 R12, [R243+0x4080] ;  /* 0x00408000f30c7984 */ /* 0x000ea20000000c00 */
[----:B------:R-:W-:-:S03]  /*b260*/  ISETP.GE.AND P2, PT, R66, c[0x0][0x3c8], PT ;  /* 0x0000f20042007a0c */ /* 0x000fc60003f46270 */
[----:B--2---:R-:W2:Y:S06]  /*b270*/  LDS.128 R8, [R243+0x8080] ;  /* 0x00808000f3087984 */ /* 0x004eac0000000c00 */
[----:B------:R-:W-:Y:S02]  /*b280*/  @!P1 SHF.R.S32.HI R4, RZ, 0x1f, R65 ;  /* 0x0000001fff049819 */ /* 0x000fe40000011441 */
[----:B------:R-:W-:Y:S02]  /*b290*/  @!P0 SHF.R.S32.HI R0, RZ, 0x1f, R64 ;  /* 0x0000001fff008819 */ /* 0x000fe40000011440 */
[----:B------:R-:W-:Y:S01]  /*b2a0*/  @!P1 LEA.HI R4, R4, R65, RZ, 0x3 ;  /* 0x0000004104049211 */ /* 0x000fe200078f18ff */
[----:B-1-3--:R-:W-:Y:S01]  /*b2b0*/  @!P2 IMAD.WIDE R6, R66, 0x2, R2 ;  /* 0x000000024206a825 */ /* 0x00afe200078e0202 */
[----:B------:R-:W-:-:S02]  /*b2c0*/  @!P0 LEA.HI R0, R0, R64, RZ, 0x3 ;  /* 0x0000004000008211 */ /* 0x000fc400078f18ff */
[----:B------:R-:W-:Y:S02]  /*b2d0*/  @!P1 LOP3.LUT R4, R4, 0xfffffff8, RZ, 0xc0, !PT ;  /* 0xfffffff804049812 */ /* 0x000fe400078ec0ff */
[----:B------:R-:W-:-:S03]  /*b2e0*/  @!P0 LOP3.LUT R0, R0, 0xfffffff8, RZ, 0xc0, !PT ;  /* 0xfffffff800008812 */ /* 0x000fc600078ec0ff */
[----:B------:R-:W-:-:S04]  /*b2f0*/  @!P1 IMAD.WIDE R4, R4, 0x2, R2 ;  /* 0x0000000204049825 */ /* 0x000fc800078e0202 */
[----:B------:R-:W-:Y:S01]  /*b300*/  @!P0 IMAD.WIDE R2, R0, 0x2, R2 ;  /* 0x0000000200028825 */ /* 0x000fe200078e0202 */
[----:B----4-:R1:W-:Y:S04]  /*b310*/  @!P2 ST.E.128 [R6.64], R16 ;  /* 0x000000100600a985 */ /* 0x0103e8000c101d14 */
[----:B------:R1:W-:Y:S04]  /*b320*/  @!P1 ST.E.128 [R4.64], R12 ;  /* 0x0000000c04009985 */ /* 0x0003e8000c101d14 */
[----:B--2---:R1:W-:Y:S02]  /*b330*/  @!P0 ST.E.128 [R2.64], R8 ;  /* 0x0000000802008985 */ /* 0x0043e4000c101d14 */
.L_x_642:
[----:B----4-:R-:W-:Y:S05]  /*b340*/  BSYNC B0 ;  /* 0x0000000000007941 */ /* 0x010fea0003800000 */
.L_x_641:
[----:B------:R-:W-:Y:S01]  /*b350*/  IADD3 R0, R68, 0x20, RZ ;  /* 0x0000002044007810 */ /* 0x000fe20007ffe0ff */
[----:B-1----:R1:W4:Y:S01]  /*b360*/  SHFL.IDX PT, R3, R20, 0x1, 0x181f ;  /* 0x00381f0014037f89 */ /* 0x00232200000e0000 */
[----:B------:R-:W-:Y:S02]  /*b370*/  BSSY B0, `(.L_x_643) ;  /* 0x0000013000007945 */ /* 0x000fe40003800000 */
[----:B------:R-:W-:Y:S01]  /*b380*/  ISETP.GE.AND P0, PT, R0, R61, PT ;  /* 0x0000003d0000720c */ /* 0x000fe20003f06270 */
[----:B---3--:R1:W3:-:S12]  /*b390*/  SHFL.IDX PT, R2, R21, 0x1, 0x181f ;  /* 0x00381f0015027f89 */ /* 0x0082d800000e0000 */
[----:B------:R-:W-:Y:S05]  /*b3a0*/  @P0 BRA `(.L_x_644) ;  /* 0x000000f000000947 */ /* 0x000fea0003800000 */
[----:B-----5:R-:W-:Y:S02]  /*b3b0*/  ISETP.GE.AND P1, PT, R65, c[0x0][0x3c8], PT ;  /* 0x0000f20041007a0c */ /* 0x020fe40003f26270 */
        /* <DEDUP_REMOVED lines=14> */
.L_x_644:
[----:B------:R-:W-:Y:S05]  /*b4a0*/  BSYNC B0 ;  /* 0x0000000000007941 */ /* 0x000fea0003800000 */
.L_x_643:
[----:B------:R-:W-:Y:S01]  /*b4b0*/  IADD3 R0, R68, 0x40, RZ ;  /* 0x0000004044007810 */ /* 0x000fe20007ffe0ff */
[----:B---34-:R3:W4:Y:S01]  /*b4c0*/  SHFL.IDX PT, R3, R20, 0x2, 0x181f ;  /* 0x00581f0014037f89 */ /* 0x01872200000e0000 */
[----:B------:R-:W-:Y:S02]  /*b4d0*/  BSSY B0, `(.L_x_645) ;  /* 0x0000013000007945 */ /* 0x000fe40003800000 */
[----:B------:R-:W-:Y:S01]  /*b4e0*/  ISETP.GE.AND P0, PT, R0, R61, PT ;  /* 0x0000003d0000720c */ /* 0x000fe20003f06270 */
[----:B------:R3:W1:-:S12]  /*b4f0*/  SHFL.IDX PT, R2, R21, 0x2, 0x181f ;  /* 0x00581f0015027f89 */ /* 0x00065800000e0000 */
        /* <DEDUP_REMOVED lines=16> */
.L_x_646:
[----:B------:R-:W-:Y:S05]  /*b600*/  BSYNC B0 ;  /* 0x0000000000007941 */ /* 0x000fea0003800000 */
.L_x_645:
        /* <DEDUP_REMOVED lines=22> */
.L_x_647:
        /* <DEDUP_REMOVED lines=9> */
.L_x_2577:


//--------------------- .text._ZN7cutlass13device_kernelIN5flash19enable_sm80_to_sm89INS1_16FlashAttnFwdSm80INS1_25CollectiveMainloopFwdSm80ILi8ELi2ELb1EN4cute5tupleIJNS5_1CILi128EEENS7_ILi96EEENS7_ILi192EEEEEELi192ENS_6half_tEfNS_4arch4Sm80ELb0ELb0ELb1ELb1ELb0ELb0ELb1ELb0EEENS1_21CollectiveEpilogueFwdINS6_IJS8_SA_S9_EEENS6_IJNS7_ILi1EEESI_SI_EEESC_SE_Li256ELb1ELb1ELb0ELb0EEENS1_19SingleTileSchedulerILb1ELb0ELb1ELi128EEEEEEEEEvNT_6ParamsE --------------------------
	.section	.text._ZN7cutlass13device_kernelIN5flash19enable_sm80_to_sm89INS1_16FlashAttnFwdSm80INS1_25CollectiveMainloopFwdSm80ILi8ELi2ELb1EN4cute5tupleIJNS5_1CILi128EEENS7_ILi96EEENS7_ILi192EEEEEELi192ENS_6half_tEfNS_4arch4Sm80ELb0ELb0ELb1ELb1ELb0ELb0ELb1ELb0EEENS1_21CollectiveEpilogueFwdINS6_IJS8_SA_S9_EEENS6_IJNS7_ILi1EEESI_SI_EEESC_SE_Li256ELb1ELb1ELb0ELb0EEENS1_19SingleTileSchedulerILb1ELb0ELb1ELi128EEEEEEEEEvNT_6ParamsE,"ax",@progbits
	.sectioninfo	@"SHI_REGISTERS=255"
	.align	128
.text._ZN7cutlass13device_kernelIN5flash19enable_sm80_to_sm89INS1_16FlashAttnFwdSm80INS1_25CollectiveMainloopFwdSm80ILi8ELi2ELb1EN4cute5tupleIJNS5_1CILi128EEENS7_ILi96EEENS7_ILi192EEEEEELi192ENS_6half_tEfNS_4arch4Sm80ELb0ELb0ELb1ELb1ELb0ELb0ELb1ELb0EEENS1_21CollectiveEpilogueFwdINS6_IJS8_SA_S9_EEENS6_IJNS7_ILi1EEESI_SI_EEESC_SE_Li256ELb1ELb1ELb0ELb0EEENS1_19SingleTileSchedulerILb1ELb0ELb1ELi128EEEEEEEEEvNT_6ParamsE:
        .type           _ZN7cutlass13device_kernelIN5flash19enable_sm80_to_sm89INS1_16FlashAttnFwdSm80INS1_25CollectiveMainloopFwdSm80ILi8ELi2ELb1EN4cute5tupleIJNS5_1CILi128EEENS7_ILi96EEENS7_ILi192EEEEEELi192ENS_6half_tEfNS_4arch4Sm80ELb0ELb0ELb1ELb1ELb0ELb0ELb1ELb0EEENS1_21CollectiveEpilogueFwdINS6_IJS8_SA_S9_EEENS6_IJNS7_ILi1EEESI_SI_EEESC_SE_Li256ELb1ELb1ELb0ELb0EEENS1_19SingleTileSchedulerILb1ELb0ELb1ELi128EEEEEEEEEvNT_6ParamsE,@function
        .size           _ZN7cutlass13device_kernelIN5flash19enable_sm80_to_sm89INS1_16FlashAttnFwdSm80INS1_25CollectiveMainloopFwdSm80ILi8ELi2ELb1EN4cute5tupleIJNS5_1CILi128EEENS7_ILi96EEENS7_ILi192EEEEEELi192ENS_6half_tEfNS_4arch4Sm80ELb0ELb0ELb1ELb1ELb0ELb0ELb1ELb0EEENS1_21CollectiveEpilogueFwdINS6_IJS8_SA_S9_EEENS6_IJNS7_ILi1EEESI_SI_EEESC_SE_Li256ELb1ELb1ELb0ELb0EEENS1_19SingleTileSchedulerILb1ELb0ELb1ELi128EEEEEEEEEvNT_6ParamsE,(.L_x_2578 - _ZN7cutlass13device_kernelIN5flash19enable_sm80_to_sm89INS1_16FlashAttnFwdSm80INS1_25CollectiveMainloopFwdSm80ILi8ELi2ELb1EN4cute5tupleIJNS5_1CILi128EEENS7_ILi96EEENS7_ILi192EEEEEELi192ENS_6half_tEfNS_4arch4Sm80ELb0ELb0ELb1ELb1ELb0ELb0ELb1ELb0EEENS1_21CollectiveEpilogueFwdINS6_IJS8_SA_S9_EEENS6_IJNS7_ILi1EEESI_SI_EEESC_SE_Li256ELb1ELb1ELb0ELb0EEENS1_19SingleTileSchedulerILb1ELb0ELb1ELi128EEEEEEEEEvNT_6ParamsE)
        .other          _ZN7cutlass13device_kernelIN5flash19enable_sm80_to_sm89INS1_16FlashAttnFwdSm80INS1_25CollectiveMainloopFwdSm80ILi8ELi2ELb1EN4cute5tupleIJNS5_1CILi128EEENS7_ILi96EEENS7_ILi192EEEEEELi192ENS_6half_tEfNS_4arch4Sm80ELb0ELb0ELb1ELb1ELb0ELb0ELb1ELb0EEENS1_21CollectiveEpilogueFwdINS6_IJS8_SA_S9_EEENS6_IJNS7_ILi1EEESI_SI_EEESC_SE_Li256ELb1ELb1ELb0ELb0EEENS1_19SingleTileSchedulerILb1ELb0ELb1ELi128EEEEEEEEEvNT_6ParamsE,@"STO_CUDA_ENTRY STV_DEFAULT"
_ZN7cutlass13device_kernelIN5flash19enable_sm80_to_sm89INS1_16FlashAttnFwdSm80INS1_25CollectiveMainloopFwdSm80ILi8ELi2ELb1EN4cute5tupleIJNS5_1CILi128EEENS7_ILi96EEENS7_ILi192EEEEEELi192ENS_6half_tEfNS_4arch4Sm80ELb0ELb0ELb1ELb1ELb0ELb0ELb1ELb0EEENS1_21CollectiveEpilogueFwdINS6_IJS8_SA_S9_EEENS6_IJNS7_ILi1EEESI_SI_EEESC_SE_Li256ELb1ELb1ELb0ELb0EEENS1_19SingleTileSchedulerILb1ELb0ELb1ELi128EEEEEEEEEvNT_6ParamsE:
        /* <DEDUP_REMOVED lines=17> */
.L_x_649:
        /* <DEDUP_REMOVED lines=8> */
.L_x_651:
[----:B------:R-:W-:-:S05]  /*0190*/  MOV R0, c[0x0][0x54c] ;  /* 0x0001530000007a02 */ /* 0x000fca0000000f00 */
.L_x_650:
[----:B-----5:R-:W-:Y:S01]  /*01a0*/  IMAD R0, R0, c[0x0][0x548], RZ ;  /* 0x0001520000007a24 */ /* 0x020fe200078e02ff */
[----:B-1----:R-:W-:-:S04]  /*01b0*/  SHF.L.U32 R2, R40, 0x7, RZ ;  /* 0x0000000728027819 */ /* 0x002fc800000006ff */
[----:B------:R-:W-:-:S04]  /*01c0*/  ISETP.GE.AND P0, PT, R2, R0, PT ;  /* 0x000000000200720c */ /* 0x000fc80003f06270 */
[----:B------:R-:W-:-:S05]  /*01d0*/  SEL R0, R5, 0xffffffff, !P0 ;  /* 0xffffffff05007807 */ /* 0x000fca0004000000 */
[----:B------:R1:W-:Y:S01]  /*01e0*/  STL [R1+0xc], R0 ;  /* 0x00000c0001007387 */ /* 0x0003e20000100800 */
[----:B------:R-:W-:Y:S05]  /*01f0*/  BRA `(.L_x_652) ;  /* 0x0000013000007947 */ /* 0x000fea0003800000 */
.L_x_648:
[----:B---3--:R-:W-:-:S04]  /*0200*/  ISETP.NE.U32.AND P0, PT, RZ, c[0x0][0x568], PT ;  /* 0x00015a00ff007a0c */ /* 0x008fc80003f05070 */
[----:B------:R-:W-:-:S13]  /*0210*/  ISETP.NE.AND.EX P0, PT, RZ, c[0x0][0x56c], PT, P0 ;  /* 0x00015b00ff007a0c */ /* 0x000fda0003f05300 */
[----:B------:R-:W-:Y:S05]  /*0220*/  @!P0 BRA `(.L_x_653) ;  /* 0x0000002000008947 */ /* 0x000fea0003800000 */
[----:B------:R1:W5:Y:S01]  /*0230*/  LDG.E R0, [R2.64] ;  /* 0x0000001402007981 */ /* 0x000362000c1e1900 */
[----:B------:R-:W-:Y:S05]  /*0240*/  BRA `(.L_x_654) ;  /* 0x0000009000007947 */ /* 0x000fea0003800000 */
.L_x_653:
        /* <DEDUP_REMOVED lines=8> */
.L_x_655:
[----:B------:R-:W-:-:S05]  /*02d0*/  MOV R0, c[0x0][0x54c] ;  /* 0x0001530000007a02 */ /* 0x000fca0000000f00 */
.L_x_654:
[----:B-----5:R-:W-:Y:S01]  /*02e0*/  IMAD R0, R0, c[0x0][0x548], RZ ;  /* 0x0001520000007a24 */ /* 0x020fe200078e02ff */
[----:B-1----:R-:W-:-:S04]  /*02f0*/  SHF.L.U32 R2, R40, 0x7, RZ ;  /* 0x0000000728027819 */ /* 0x002fc800000006ff */
[----:B------:R-:W-:-:S04]  /*0300*/  ISETP.GE.AND P0, PT, R2, R0, PT ;  /* 0x000000000200720c */ /* 0x000fc80003f06270 */
[----:B------:R-:W-:-:S05]  /*0310*/  SEL R0, R5, 0xffffffff, !P0 ;  /* 0xffffffff05007807 */ /* 0x000fca0004000000 */
[----:B------:R1:W-:Y:S04]  /*0320*/  STL [R1+0xc], R0 ;  /* 0x00000c0001007387 */ /* 0x0003e80000100800 */
.L_x_652:
[----:B------:R-:W2:Y:S02]  /*0330*/  LDL R41, [R1+0xc] ;  /* 0x00000c0001297983 */ /* 0x000ea40000100800 */
[----:B--2---:R-:W-:-:S13]  /*0340*/  ISETP.GE.AND P0, PT, R41, RZ, PT ;  /* 0x000000ff2900720c */ /* 0x004fda0003f06270 */
        /* <DEDUP_REMOVED lines=9> */
[----:B------:R-:W-:Y:S01]  /*03e0*/  @P2 IMAD.WIDE R2, R41, R27, c[0x0][0x370] ;  /* 0x0000dc0029022625 */ /* 0x000fe200078e021b */
[----:B------:R-:W-:-:S03]  /*03f0*/  CS2R R8, SRZ ;  /* 0x0000000000087805 */ /* 0x000fc6000001ff00 */
[----:B------:R-:W-:Y:S01]  /*0400*/  IMAD.MOV.U32 R10, RZ, RZ, c[0x0][0x168] ;  /* 0x00005a00ff0a7624 */ /* 0x000fe200078e00ff */
[----:B-1----:R1:W2:Y:S01]  /*0410*/  @P2 LDG.E R0, [R2.64] ;  /* 0x0000001402002981 */ /* 0x0022a2000c1e1900 */
[----:B------:R-:W-:-:S04]  /*0420*/  @P1 IMAD.WIDE R6, R41, R27, c[0x0][0x360] ;  /* 0x0000d80029061625 */ /* 0x000fc800078e021b */
[CC--:B------:R-:W-:Y:S01]  /*0430*/  IMAD.WIDE R4, R41.reuse, R27.reuse, c[0x0][0x348] ;  /* 0x0000d20029047625 */ /* 0x0c0fe200078e021b */
[----:B------:R3:W5:Y:S04]  /*0440*/  @P1 LDG.E R10, [R6.64] ;  /* 0x00000014060a1981 */ /* 0x000768000c1e1900 */
[----:B------:R3:W5:Y:S01]  /*0450*/  @P0 LDG.E R8, [R4.64] ;  /* 0x0000001404080981 */ /* 0x000762000c1e1900 */
[----:B-1----:R-:W-:-:S05]  /*0460*/  IMAD.WIDE R2, R41, R27, c[0x0][0x350] ;  /* 0x0000d40029027625 */ /* 0x002fca00078e021b */
[----:B------:R3:W5:Y:S01]  /*0470*/  @P6 LDG.E R9, [R2.64] ;  /* 0x0000001402096981 */ /* 0x000762000c1e1900 */
[----:B------:R-:W-:Y:S02]  /*0480*/  UMOV UR4, URZ ;  /* 0x0000003f00047c82 */ /* 0x000fe40008000000 */
[----:B------:R-:W-:Y:S02]  /*0490*/  ULDC UR6, c[0x0][0x1d0] ;  /* 0x0000740000067ab9 */ /* 0x000fe40000000800 */
[----:B--2---:R3:W1:Y:S02]  /*04a0*/  @P2 R2UR UR4, R0 ;  /* 0x00000000000423c2 */ /* 0x00466400000e0000 */
[----:B-1-3--:R-:W-:Y:S05]  /*04b0*/  @P1 BRA `(.L_x_656) ;  /* 0x0000004000001947 */ /* 0x00afea0003800000 */
[----:B------:R-:W-:Y:S05]  /*04c0*/  @!P0 BRA `(.L_x_656) ;  /* 0x0000003000008947 */ /* 0x000fea0003800000 */
[----:B------:R1:W2:Y:S04]  /*04d0*/  LDG.E R0, [R4.64] ;  /* 0x0000001404007981 */ /* 0x0002a8000c1e1900 */
[----:B-1----:R-:W2:Y:S02]  /*04e0*/  LDG.E R4, [R4.64+0x4] ;  /* 0x0000041404047981 */ /* 0x002ea4000c1e1900 */
[----:B--2--5:R-:W-:-:S02]  /*04f0*/  IADD3 R10, -R0, R4, RZ ;  /* 0x00000004000a7210 */ /* 0x024fc40007ffe1ff */
.L_x_656:
[----:B------:R-:W-:-:S04]  /*0500*/  ISETP.NE.U32.AND P1, PT, RZ, c[0x0][0x368], PT ;  /* 0x0000da00ff007a0c */ /* 0x000fc80003f25070 */
[----:B------:R-:W-:-:S13]  /*0510*/  ISETP.NE.AND.EX P1, PT, RZ, c[0x0][0x36c], PT, P1 ;  /* 0x0000db00ff007a0c */ /* 0x000fda0003f25310 */
[----:B------:R-:W-:Y:S05]  /*0520*/  @!P1 BRA `(.L_x_657) ;  /* 0x0000004000009947 */ /* 0x000fea0003800000 */
[----:B------:R-:W-:-:S05]  /*0530*/  IMAD.WIDE R2, R41, R27, c[0x0][0x368] ;  /* 0x0000da0029027625 */ /* 0x000fca00078e021b */
[----:B------:R-:W2:Y:S02]  /*0540*/  LDG.E R0, [R2.64] ;  /* 0x0000001402007981 */ /* 0x000ea4000c1e1900 */
[----:B--2---:R1:W2:Y:S02]  /*0550*/  R2UR UR6, R0 ;  /* 0x00000000000673c2 */ /* 0x0042a400000e0000 */
[----:B-12---:R-:W-:Y:S05]  /*0560*/  BRA `(.L_x_658) ;  /* 0x0000006000007947 */ /* 0x006fea0003800000 */
.L_x_657:
[----:B------:R-:W-:Y:S05]  /*0570*/  @!P6 BRA `(.L_x_658) ;  /* 0x000000500000e947 */ /* 0x000fea0003800000 */
[----:B------:R1:W2:Y:S04]  /*0580*/  LDG.E R0, [R2.64] ;  /* 0x0000001402007981 */ /* 0x0002a8000c1e1900 */
[----:B-1----:R-:W3:Y:S01]  /*0590*/  LDG.E R2, [R2.64+0x4] ;  /* 0x0000041402027981 */ /* 0x002ee2000c1e1900 */
[----:B--2---:R-:W1:Y:S08]  /*05a0*/  R2UR UR5, R0 ;  /* 0x00000000000573c2 */ /* 0x004e7000000e0000 */
[----:B---3--:R-:W1:Y:S02]  /*05b0*/  R2UR UR6, R2 ;  /* 0x00000000020673c2 */ /* 0x008e6400000e0000 */
[----:B-1----:R-:W-:-:S06]  /*05c0*/  UIADD3 UR6, -UR5, UR6, URZ ;  /* 0x0000000605067290 */ /* 0x002fcc000fffe13f */
.L_x_658:
[----:B------:R-:W-:Y:S01]  /*05d0*/  UIADD3 UR6, -UR4, UR6, URZ ;  /* 0x0000000604067290 */ /* 0x000fe2000fffe13f */
[----:B-----5:R-:W-:Y:S01]  /*05e0*/  IADD3 R11, R9, UR4, RZ ;  /* 0x00000004090b7c10 */ /* 0x020fe2000fffe0ff */
[----:B------:R-:W-:Y:S01]  /*05f0*/  CS2R R98, SRZ ;  /* 0x0000000000627805 */ /* 0x000fe2000001ff00 */
[----:B------:R-:W-:Y:S01]  /*0600*/  PLOP3.LUT P2, PT, PT, PT, PT, 0x80, 0x0 ;  /* 0x000000000000781c */ /* 0x000fe20003f4f070 */
[----:B------:R-:W-:Y:S01]  /*0610*/  UISETP.GE.AND UP0, UPT, UR6, 0x1, UPT ;  /* 0x000000010600788c */ /* 0x000fe2000bf06270 */
[----:B------:R-:W-:Y:S01]  /*0620*/  CS2R R14, SRZ ;  /* 0x00000000000e7805 */ /* 0x000fe2000001ff00 */
[----:B------:R-:W-:Y:S01]  /*0630*/  UIADD3 UR4, UR6, 0x5f, URZ ;  /* 0x0000005f06047890 */ /* 0x000fe2000fffe03f */
[----:B------:R-:W-:Y:S01]  /*0640*/  IMAD.MOV.U32 R96, RZ, RZ, RZ ;  /* 0x000000ffff607224 */ /* 0x000fe200078e00ff */
[----:B------:R-:W-:Y:S01]  /*0650*/  MOV R9, RZ ;  /* 0x000000ff00097202 */ /* 0x000fe20000000f00 */
[----:B------:R-:W-:Y:S01]  /*0660*/  IMAD.MOV.U32 R94, RZ, RZ, RZ ;  /* 0x000000ffff5e7224 */ /* 0x000fe200078e00ff */
[----:B------:R-:W-:Y:S01]  /*0670*/  PLOP3.LUT P1, PT, PT, PT, UP0, 0x80, 0x0 ;  /* 0x000000000000781c */ /* 0x000fe20003f2f008 */
[----:B------:R-:W-:Y:S01]  /*0680*/  UIMAD.WIDE UR4, UR4, 0x2aaaaaab, URZ ;  /* 0x2aaaaaab040478a5 */ /* 0x000fe2000f8e023f */
[----:B------:R-:W-:Y:S01]  /*0690*/  IMAD.MOV.U32 R92, RZ, RZ, RZ ;  /* 0x000000ffff5c7224 */ /* 0x000fe200078e00ff */
[----:B------:R-:W-:Y:S01]  /*06a0*/  CS2R R90, SRZ ;  /* 0x00000000005a7805 */ /* 0x000fe2000001ff00 */
[----:B------:R-:W-:Y:S01]  /*06b0*/  CS2R R12, SRZ ;  /* 0x00000000000c7805 */ /* 0x000fe2000001ff00 */
[----:B------:R-:W-:Y:S01]  /*06c0*/  USHF.R.U32.HI UR16, URZ, 0x1f, UR5 ;  /* 0x0000001f3f107899 */ /* 0x000fe20008011605 */
[----:B------:R-:W-:Y:S01]  /*06d0*/  MOV R88, RZ ;  /* 0x000000ff00587202 */ /* 0x000fe20000000f00 */
[----:B------:R-:W-:Y:S01]  /*06e0*/  IMAD.MOV.U32 R86, RZ, RZ, RZ ;  /* 0x000000ffff567224 */ /* 0x000fe200078e00ff */
[----:B------:R-:W-:Y:S01]  /*06f0*/  CS2R R16, SRZ ;  /* 0x0000000000107805 */ /* 0x000fe2000001ff00 */
[----:B------:R-:W-:Y:S01]  /*0700*/  ULEA.HI.SX32 UR16, UR5, UR16, 0x1c ;  /* 0x0000001005107291 */ /* 0x000fe2000f8fe23f */
[----:B------:R-:W-:Y:S01]  /*0710*/  MOV R84, RZ ;  /* 0x000000ff00547202 */ /* 0x000fe20000000f00 */
        /* <DEDUP_REMOVED lines=44> */
[----:B------:R-:W-:Y:S01]  /*09e0*/  CS2R R116, SRZ ;  /* 0x0000000000747805 */ /* 0x000fe2000001ff00 */
[----:B------:R-:W-:Y:S01]  /*09f0*/  CS2R R114, SRZ ;  /* 0x0000000000727805 */ /* 0x000fe2000001ff00 */
[----:B------:R-:W-:Y:S01]  /*0a00*/  IMAD.MOV.U32 R112, RZ, RZ, RZ ;  /* 0x000000ffff707224 */ /* 0x000fe200078e00ff */
[----:B------:R-:W-:Y:S01]  /*0a10*/  CS2R R110, SRZ ;  /* 0x00000000006e7805 */ /* 0x000fe2000001ff00 */
[----:B------:R-:W-:Y:S01]  /*0a20*/  CS2R R108, SRZ ;  /* 0x00000000006c7805 */ /* 0x000fe2000001ff00 */
[----:B------:R-:W-:Y:S01]  /*0a30*/  CS2R R106, SRZ ;  /* 0x00000000006a7805 */ /* 0x000fe2000001ff00 */
[----:B------:R-:W-:Y:S01]  /*0a40*/  CS2R R104, SRZ ;  /* 0x0000000000687805 */ /* 0x000fe2000001ff00 */
[----:B------:R-:W-:Y:S01]  /*0a50*/  CS2R R42, SRZ ;  /* 0x00000000002a7805 */ /* 0x000fe2000001ff00 */
[----:B------:R-:W-:Y:S05]  /*0a60*/  @!P1 BRA `(.L_x_659) ;  /* 0x0000a3c000009947 */ /* 0x000fea0003800000 */
[----:B------:R-:W-:Y:S01]  /*0a70*/  ISETP.NE.U32.AND P4, PT, RZ, c[0x0][0x340], PT ;  /* 0x0000d000ff007a0c */ /* 0x000fe20003f85070 */
[----:B------:R-:W1:Y:S01]  /*0a80*/  S2R R24, SR_CTAID.Y ;  /* 0x0000000000187919 */ /* 0x000e620000002600 */
[----:B------:R-:W-:-:S02]  /*0a90*/  SHF.R.S32.HI R0, RZ, 0x1f, R8 ;  /* 0x0000001fff007819 */ /* 0x000fc40000011408 */
[----:B------:R-:W-:Y:S01]  /*0aa0*/  SHF.R.S32.HI R37, RZ, 0x1f, R113 ;  /* 0x0000001fff257819 */ /* 0x000fe20000011471 */
[----:B------:R-:W-:Y:S01]  /*0ab0*/  IMAD.MOV.U32 R4, RZ, RZ, c[0x0][0x2c4] ;  /* 0x0000b100ff047624 */ /* 0x000fe200078e00ff */
[----:B------:R-:W-:Y:S01]  /*0ac0*/  ISETP.NE.AND.EX P4, PT, RZ, c[0x0][0x344], PT, P4 ;  /* 0x0000d100ff007a0c */ /* 0x000fe20003f85340 */
[----:B------:R-:W-:Y:S02]  /*0ad0*/  UMOV UR7, 0x60 ;  /* 0x0000006000077882 */ /* 0x000fe40000000000 */
[----:B------:R-:W-:Y:S01]  /*0ae0*/  ULDC.64 UR4, c[0x0][0x1e0] ;  /* 0x0000780000047ab9 */ /* 0x000fe20000000a00 */
[----:B------:R-:W-:Y:S01]  /*0af0*/  SHF.R.S32.HI R17, RZ, 0x1f, R41 ;  /* 0x0000001fff117819 */ /* 0x000fe20000011429 */
[----:B------:R-:W-:-:S08]  /*0b00*/  ULDC.64 UR10, c[0x0][0x208] ;  /* 0x00008200000a7ab9 */ /* 0x000fd00000000a00 */
[----:B------:R-:W-:-:S05]  /*0b10*/  @P4 IMAD.WIDE R2, R41, R27, c[0x0][0x340] ;  /* 0x0000d00029024625 */ /* 0x000fca00078e021b */
[----:B------:R2:W3:Y:S01]  /*0b20*/  @P4 LDG.E R18, [R2.64] ;  /* 0x0000001402124981 */ /* 0x0004e2000c1e1900 */
[----:B------:R-:W-:Y:S01]  /*0b30*/  IMAD R0, R0, c[0x0][0x178], RZ ;  /* 0x00005e0000007a24 */ /* 0x000fe200078e02ff */
[-C--:B------:R-:W-:Y:S01]  /*0b40*/  LEA.HI R35, R37, R113.reuse, RZ, 0x3 ;  /* 0x0000007125237211 */ /* 0x080fe200078f18ff */
[----:B------:R-:W-:Y:S01]  /*0b50*/  UIMAD.WIDE.U32 UR18, UR7, UR4, URZ ;  /* 0x00000004071272a5 */ /* 0x000fe2000f8e003f */
[----:B------:R-:W-:Y:S01]  /*0b60*/  ISETP.NE.AND P1, PT, R4, 0x1, PT ;  /* 0x000000010400780c */ /* 0x000fe20003f25270 */
[----:B------:R-:W-:Y:S01]  /*0b70*/  IMAD R0, R8, c[0x0][0x17c], R0 ;  /* 0x00005f0008007a24 */ /* 0x000fe200078e0200 */
[----:B------:R-:W-:Y:S01]  /*0b80*/  SHF.R.S32.HI R14, RZ, 0x3, R35 ;  /* 0x00000003ff0e7819 */ /* 0x000fe20000011423 */
[----:B------:R-:W-:Y:S01]  /*0b90*/  UIMAD.WIDE.U32 UR14, UR7, UR10, URZ ;  /* 0x0000000a070e72a5 */ /* 0x000fe2000f8e003f */
[----:B-1----:R-:W-:Y:S01]  /*0ba0*/  SHF.R.S32.HI R29, RZ, 0x1f, R24 ;  /* 0x0000001fff1d7819 */ /* 0x002fe20000011418 */
[----:B------:R-:W-:Y:S01]  /*0bb0*/  IMAD.U32 R4, RZ, RZ, UR18 ;  /* 0x00000012ff047e24 */ /* 0x000fe2000f8e00ff */
[----:B------:R-:W-:Y:S01]  /*0bc0*/  UIMAD UR4, UR16, -0x60, UR7 ;  /* 0xffffffa0100478a4 */ /* 0x000fe2000f8e0207 */
[----:B------:R-:W-:Y:S01]  /*0bd0*/  IMAD.U32 R5, RZ, RZ, UR19 ;  /* 0x00000013ff057e24 */ /* 0x000fe2000f8e00ff */
[----:B------:R-:W-:Y:S01]  /*0be0*/  SEL R5, R17, RZ, !P0 ;  /* 0x000000ff11057207 */ /* 0x000fe20004000000 */
[----:B------:R-:W-:Y:S01]  /*0bf0*/  IMAD.MOV.U32 R34, RZ, RZ, R4 ;  /* 0x000000ffff227224 */ /* 0x000fe200078e0004 */
[----:B------:R-:W-:Y:S01]  /*0c00*/  SEL R4, R41, RZ, !P0 ;  /* 0x000000ff29047207 */ /* 0x000fe20004000000 */
[----:B------:R-:W-:Y:S01]  /*0c10*/  IMAD.U32 R9, RZ, RZ, UR15 ;  /* 0x0000000fff097e24 */ /* 0x000fe2000f8e00ff */
[-C--:B------:R-:W-:Y:S01]  /*0c20*/  LEA.HI R15, R37, R113.reuse, RZ, 0x4 ;  /* 0x00000071250f7211 */ /* 0x080fe200078f20ff */
[----:B------:R-:W-:Y:S01]  /*0c30*/  IMAD R5, R5, c[0x0][0x1c0], RZ ;  /* 0x0000700005057a24 */ /* 0x000fe200078e02ff */
[----:B------:R-:W-:Y:S01]  /*0c40*/  UIMAD UR5, UR7, UR5, URZ ;  /* 0x00000005070572a4 */ /* 0x000fe2000f8e023f */
[----:B------:R-:W-:Y:S01]  /*0c50*/  IMAD R9, R40, 0x80, R14 ;  /* 0x0000008028097824 */ /* 0x000fe200078e020e */
[----:B------:R-:W-:Y:S01]  /*0c60*/  SHF.R.S32.HI R13, RZ, 0x4, R15 ;  /* 0x00000004ff0d7819 */ /* 0x000fe2000001140f */
[----:B------:R-:W-:Y:S01]  /*0c70*/  UIADD3 UR8, UR16, -0x1, URZ ;  /* 0xffffffff10087890 */ /* 0x000fe2000fffe03f */
[----:B------:R-:W-:Y:S01]  /*0c80*/  IMAD.MOV.U32 R39, RZ, RZ, c[0x0][0x1e0] ;  /* 0x00007800ff277624 */ /* 0x000fe200078e00ff */
[----:B------:R-:W-:Y:S01]  /*0c90*/  UIADD3 UR5, UR19, UR5, URZ ;  /* 0x0000000513057290 */ /* 0x000fe2000fffe03f */
[----:B------:R-:W-:Y:S01]  /*0ca0*/  IMAD.MOV.U32 R42, RZ, RZ, c[0x0][0x1e4] ;  /* 0x00007900ff2a7624 */ /* 0x000fe200078e00ff */
[----:B------:R-:W-:Y:S01]  /*0cb0*/  USHF.R.S32.HI UR9, URZ, 0x1f, UR8 ;  /* 0x0000001f3f097899 */ /* 0x000fe20008011408 */
[----:B--2---:R-:W-:Y:S01]  /*0cc0*/  IMAD.WIDE.U32 R2, R8, c[0x0][0x178], RZ ;  /* 0x00005e0008027a25 */ /* 0x004fe200078e00ff */
[----:B------:R-:W-:Y:S01]  /*0cd0*/  UIMAD UR12, UR5, UR8, URZ ;  /* 0x00000008050c72a4 */ /* 0x000fe2000f8e023f */
[----:B------:R-:W-:Y:S01]  /*0ce0*/  LEA.HI R112, R37, R113, RZ, 0x5 ;  /* 0x0000007125707211 */ /* 0x000fe200078f28ff */
[----:B------:R-:W-:Y:S01]  /*0cf0*/  UIMAD UR7, UR7, UR11, URZ ;  /* 0x0000000b070772a4 */ /* 0x000fe2000f8e023f */
[----:B------:R-:W-:Y:S01]  /*0d00*/  IMAD.IADD R3, R3, 0x1, R0 ;  /* 0x0000000103037824 */ /* 0x000fe200078e0200 */
[----:B------:R-:W-:Y:S01]  /*0d10*/  LOP3.LUT R0, R35, 0xfffffff8, RZ, 0xc0, !PT ;  /* 0xfffffff823007812 */ /* 0x000fe200078ec0ff */
[----:B------:R-:W-:Y:S01]  /*0d20*/  IMAD.U32 R8, RZ, RZ, UR14 ;  /* 0x0000000eff087e24 */ /* 0x000fe2000f8e00ff */
[----:B------:R-:W-:Y:S01]  /*0d30*/  UIMAD UR12, UR9, UR18, UR12 ;  /* 0x00000012090c72a4 */ /* 0x000fe2000f8e020c */
[----:B------:R-:W-:Y:S01]  /*0d40*/  IMAD.WIDE.U32 R2, R24, c[0x0][0x1b8], R2 ;  /* 0x00006e0018027a25 */ /* 0x000fe200078e0002 */
[----:B------:R-:W-:-:S02]  /*0d50*/  UIADD3 UR7, UR15, UR7, URZ ;  /* 0x000000070f077290 */ /* 0x000fc4000fffe03f */
[----:B------:R-:W-:Y:S01]  /*0d60*/  UISETP.GE.AND UP0, UPT, UR6, 0x61, UPT ;  /* 0x000000610600788c */ /* 0x000fe2000bf06270 */
[----:B------:R-:W-:Y:S02]  /*0d70*/  IMAD.IADD R28, R113, 0x1, -R0 ;  /* 0x00000001711c7824 */ /* 0x000fe400078e0a00 */
[----:B------:R-:W-:Y:S02]  /*0d80*/  IMAD R0, R29, c[0x0][0x1b8], RZ ;  /* 0x00006e001d007a24 */ /* 0x000fe400078e02ff */
[----:B------:R-:W-:Y:S02]  /*0d90*/  IMAD R7, R28, 0x20, R14 ;  /* 0x000000201c077824 */ /* 0x000fe400078e020e */
[----:B------:R-:W-:Y:S02]  /*0da0*/  IMAD R0, R24, c[0x0][0x1bc], R0 ;  /* 0x00006f0018007a24 */ /* 0x000fe400078e0200 */
[----:B------:R-:W-:Y:S02]  /*0db0*/  IMAD R7, R40, 0x80, R7 ;  /* 0x0000008028077824 */ /* 0x000fe400078e0207 */
[----:B------:R-:W-:-:S02]  /*0dc0*/  IMAD.IADD R3, R3, 0x1, R0 ;  /* 0x0000000103037824 */ /* 0x000fc400078e0200 */
[----:B------:R-:W-:-:S04]  /*0dd0*/  @P1 IMAD.HI.U32 R6, R7, c[0x0][0x2c8], RZ ;  /* 0x0000b20007061a27 */ /* 0x000fc800078e00ff */
[----:B------:R-:W-:Y:S01]  /*0de0*/  IMAD.MOV.U32 R0, RZ, RZ, R7 ;  /* 0x000000ffff007224 */ /* 0x000fe200078e0007 */
[----:B------:R-:W-:Y:S01]  /*0df0*/  @P1 SHF.R.U32.HI R0, RZ, c[0x0][0x2cc], R6 ;  /* 0x0000b300ff001a19 */ /* 0x000fe20000011606 */
[----:B------:R-:W-:Y:S02]  /*0e00*/  IMAD R6, R4, c[0x0][0x1c4], R5 ;  /* 0x0000710004067a24 */ /* 0x000fe400078e0205 */
[----:B------:R-:W-:Y:S01]  /*0e10*/  IMAD R5, R10, c[0x0][0x2c4], RZ ;  /* 0x0000b1000a057a24 */ /* 0x000fe200078e02ff */
[----:B------:R-:W-:Y:S01]  /*0e20*/  IADD3 R10, R9, 0x20, RZ ;  /* 0x00000020090a7810 */ /* 0x000fe20007ffe0ff */
[----:B------:R-:W-:Y:S01]  /*0e30*/  IMAD.WIDE.U32 R2, R4, c[0x0][0x1c0], R2 ;  /* 0x0000700004027a25 */ /* 0x000fe200078e0002 */
[----:B------:R-:W-:Y:S02]  /*0e40*/  BAR.SYNC.DEFER_BLOCKING 0x0 ;  /* 0x0000000000007b1d */ /* 0x000fe40000010000 */
[----:B------:R-:W-:Y:S01]  /*0e50*/  ISETP.GE.AND P5, PT, R10, R5, PT ;  /* 0x000000050a00720c */ /* 0x000fe20003fa6270 */
[----:B------:R-:W-:-:S02]  /*0e60*/  IMAD.MOV R4, RZ, RZ, -R0 ;  /* 0x000000ffff047224 */ /* 0x000fc400078e0a00 */
[----:B------:R-:W-:Y:S02]  /*0e70*/  IMAD.IADD R3, R3, 0x1, R6 ;  /* 0x0000000103037824 */ /* 0x000fe400078e0206 */
[----:B------:R-:W-:Y:S01]  /*0e80*/  IMAD R10, R4, c[0x0][0x2c4], R7 ;  /* 0x0000b100040a7a24 */ /* 0x000fe200078e0207 */
[----:B------:R-:W-:Y:S01]  /*0e90*/  SHF.R.S32.HI R4, RZ, 0x1f, R0 ;  /* 0x0000001fff047819 */ /* 0x000fe20000011400 */
[----:B------:R-:W-:Y:S01]  /*0ea0*/  IMAD.U32 R6, RZ, RZ, UR4 ;  /* 0x00000004ff067e24 */ /* 0x000fe2000f8e00ff */
[----:B------:R-:W-:Y:S01]  /*0eb0*/  SHF.R.S32.HI R7, RZ, 0x1f, R11 ;  /* 0x0000001fff077819 */ /* 0x000fe2000001140b */
[----:B------:R-:W-:Y:S01]  /*0ec0*/  IMAD.MOV.U32 R36, RZ, RZ, R8 ;  /* 0x000000ffff247224 */ /* 0x000fe200078e0008 */
[----:B------:R-:W-:Y:S01]  /*0ed0*/  IADD3 R8, R9, 0x40, RZ ;  /* 0x0000004009087810 */ /* 0x000fe20007ffe0ff */
[----:B------:R-:W-:Y:S01]  /*0ee0*/  IMAD R4, R4, c[0x0][0x1b0], RZ ;  /* 0x00006c0004047a24 */ /* 0x000fe200078e02ff */
[----:B------:R-:W-:Y:S01]  /*0ef0*/  IADD3 R22, R6, UR6, -R14 ;  /* 0x0000000606167c10 */ /* 0x000fe2000fffe80e */
[----:B------:R-:W-:Y:S01]  /*0f00*/  IMAD.SHL.U32 R6, R14, 0x40, RZ ;  /* 0x000000400e067824 */ /* 0x000fe200078e00ff */
[----:B------:R-:W-:Y:S01]  /*0f10*/  ISETP.GE.AND P1, PT, R8, R5, PT ;  /* 0x000000050800720c */ /* 0x000fe20003f26270 */
[----:B------:R-:W-:Y:S01]  /*0f20*/  IMAD.WIDE.U32 R2, R0, c[0x0][0x1b0], R2 ;  /* 0x00006c0000027a25 */ /* 0x000fe200078e0002 */
[----:B------:R-:W-:-:S03]  /*0f30*/  IADD3 R8, P0, R11, R14, RZ ;  /* 0x0000000e0b087210 */ /* 0x000fc60007f1e0ff */
[----:B------:R-:W-:Y:S01]  /*0f40*/  IMAD R11, R0, c[0x0][0x1b4], R4 ;  /* 0x00006d00000b7a24 */ /* 0x000fe200078e0204 */
[----:B------:R-:W-:Y:S01]  /*0f50*/  LOP3.LUT R0, R6, 0x1c0, RZ, 0xc0, !PT ;  /* 0x000001c006007812 */ /* 0x000fe200078ec0ff */
[----:B------:R-:W-:Y:S01]  /*0f60*/  IMAD.SHL.U32 R4, R28, 0x8, RZ ;  /* 0x000000081c047824 */ /* 0x000fe200078e00ff */
[----:B------:R-:W-:Y:S01]  /*0f70*/  LEA.HI.X.SX32 R12, R14, R7, 0x1, P0 ;  /* 0x000000070e0c7211 */ /* 0x000fe200000f0eff */
[----:B------:R-:W-:Y:S01]  /*0f80*/  IMAD.IADD R3, R3, 0x1, R11 ;  /* 0x0000000103037824 */ /* 0x000fe200078e020b */
[C---:B------:R-:W-:Y:S02]  /*0f90*/  ISETP.GE.AND P0, PT, R9.reuse, R5, PT ;  /* 0x000000050900720c */ /* 0x040fe40003f06270 */
[----:B------:R-:W-:Y:S01]  /*0fa0*/  IADD3 R6, R9, 0x60, RZ ;  /* 0x0000006009067810 */ /* 0x000fe20007ffe0ff */
[----:B------:R-:W-:Y:S01]  /*0fb0*/  IMAD.WIDE.U32 R2, R10, c[0x0][0x1a8], R2 ;  /* 0x00006a000a027a25 */ /* 0x000fe200078e0002 */
[----:B------:R-:W-:Y:S02]  /*0fc0*/  LOP3.LUT R9, R0, 0x38, R4, 0xf8, !PT ;  /* 0x0000003800097812 */ /* 0x000fe400078ef804 */
[----:B------:R-:W-:-:S02]  /*0fd0*/  SHF.R.U32.HI R0, RZ, 0x3, R0 ;  /* 0x00000003ff007819 */ /* 0x000fc40000011600 */
[----:B------:R-:W-:Y:S02]  /*0fe0*/  LEA.HI R7, R15, R13, RZ, 0x1 ;  /* 0x0000000d0f077211 */ /* 0x000fe400078f08ff */
[----:B------:R-:W-:Y:S02]  /*0ff0*/  LOP3.LUT R16, R9, R0, RZ, 0x3c, !PT ;  /* 0x0000000009107212 */ /* 0x000fe400078e3cff */
[----:B------:R-:W-:Y:S02]  /*1000*/  SHF.R.S32.HI R0, RZ, 0x1f, R10 ;  /* 0x0000001fff007819 */ /* 0x000fe4000001140a */
[----:B------:R-:W-:Y:S02]  /*1010*/  LOP3.LUT R7, R7, 0xfffffffe, RZ, 0xc0, !PT ;  /* 0xfffffffe07077812 */ /* 0x000fe400078ec0ff */
[----:B------:R-:W-:Y:S01]  /*1020*/  ISETP.GE.AND P2, PT, R6, R5, PT ;  /* 0x000000050600720c */ /* 0x000fe20003f46270 */
[----:B------:R-:W-:Y:S01]  /*1030*/  IMAD R0, R0, c[0x0][0x1a8], RZ ;  /* 0x00006a0000007a24 */ /* 0x000fe200078e02ff */
[----:B------:R-:W-:Y:S01]  /*1040*/  SHF.R.S32.HI R5, RZ, 0x1f, R4 ;  /* 0x0000001fff057819 */ /* 0x000fe20000011404 */
[----:B------:R-:W-:Y:S01]  /*1050*/  IMAD R6, R12, c[0x0][0x1e0], RZ ;  /* 0x000078000c067a24 */ /* 0x000fe200078e02ff */
[----:B------:R-:W-:Y:S01]  /*1060*/  IADD3 R31, R4, 0x40, RZ ;  /* 0x00000040041f7810 */ /* 0x000fe20007ffe0ff */
[----:B------:R-:W-:Y:S01]  /*1070*/  IMAD R11, R10, c[0x0][0x1ac], R0 ;  /* 0x00006b000a0b7a24 */ /* 0x000fe200078e0200 */
[----:B------:R-:W-:Y:S01]  /*1080*/  LOP3.LUT R0, R15, 0xfffffff0, RZ, 0xc0, !PT ;  /* 0xfffffff00f007812 */ /* 0x000fe200078ec0ff */
[----:B------:R-:W-:Y:S01]  /*1090*/  IMAD.IADD R33, R13, 0x1, -R7 ;  /* 0x000000010d217824 */ /* 0x000fe200078e0a07 */
[----:B------:R-:W-:Y:S01]  /*10a0*/  LEA R15, P3, R2, c[0x0][0x160], 0x1 ;  /* 0x00005800020f7a11 */ /* 0x000fe200078608ff */
[----:B------:R-:W-:Y:S01]  /*10b0*/  IMAD.IADD R3, R3, 0x1, R11 ;  /* 0x0000000103037824 */ /* 0x000fe200078e020b */
[----:B------:R-:W-:Y:S01]  /*10c0*/  LEA.HI R11, R37, R113, RZ, 0x6 ;  /* 0x00000071250b7211 */ /* 0x000fe200078f30ff */
[----:B------:R-:W-:Y:S01]  /*10d0*/  IMAD.IADD R0, R113, 0x1, -R0 ;  /* 0x0000000171007824 */ /* 0x000fe200078e0a00 */
[----:B------:R-:W-:Y:S01]  /*10e0*/  IADD3 R32, R4, 0x80, RZ ;  /* 0x0000008004207810 */ /* 0x000fe20007ffe0ff */
[----:B------:R-:W-:Y:S01]  /*10f0*/  IMAD R9, R8, c[0x0][0x1e4], R6 ;  /* 0x0000790008097a24 */ /* 0x000fe200078e0206 */
[----:B------:R-:W-:Y:S01]  /*1100*/  LEA.HI.X R14, R2, c[0x0][0x164], R3, 0x1, P3 ;  /* 0x00005900020e7a11 */ /* 0x000fe200018f0c03 */
[----:B------:R-:W-:Y:S01]  /*1110*/  IMAD R3, R29, c[0x0][0x1e8], RZ ;  /* 0x00007a001d037a24 */ /* 0x000fe200078e02ff */
[----:B------:R-:W-:Y:S01]  /*1120*/  SHF.R.S32.HI R10, RZ, 0x1f, R0 ;  /* 0x0000001fff0a7819 */ /* 0x000fe20000011400 */
[----:B------:R-:W-:Y:S01]  /*1130*/  IMAD.WIDE.U32 R6, R8, c[0x0][0x1e0], R4 ;  /* 0x0000780008067a25 */ /* 0x000fe200078e0004 */
[----:B------:R-:W-:Y:S01]  /*1140*/  SHFL.IDX PT, R2, R15, RZ, 0x181f ;  /* 0x00181fff0f027589 */ /* 0x000fe200000e0000 */
[----:B------:R-:W-:-:S02]  /*1150*/  ISETP.GE.AND P3, PT, R31, c[0x0][0x198], PT ;  /* 0x000066001f007a0c */ /* 0x000fc40003f66270 */
[----:B------:R-:W-:Y:S01]  /*1160*/  LEA.HI R30, R10, R0, RZ, 0x3 ;  /* 0x000000000a1e7211 */ /* 0x000fe200078f18ff */
[----:B------:R-:W-:Y:S02]  /*1170*/  IMAD.SHL.U32 R10, R11, 0x8, RZ ;  /* 0x000000080b0a7824 */ /* 0x000fe400078e00ff */
[----:B------:R-:W-:Y:S02]  /*1180*/  IMAD R11, R24, c[0x0][0x1ec], R3 ;  /* 0x00007b00180b7a24 */ /* 0x000fe400078e0203 */
[----:B------:R-:W-:Y:S01]  /*1190*/  IMAD.IADD R7, R7, 0x1, R9 ;  /* 0x0000000107077824 */ /* 0x000fe200078e0209 */
[----:B------:R-:W1:Y:S01]  /*11a0*/  SHFL.IDX PT, R3, R14, RZ, 0x181f ;  /* 0x00181fff0e037589 */ /* 0x000e6200000e0000 */
[----:B------:R-:W-:Y:S01]  /*11b0*/  IMAD R12, R12, c[0x0][0x208], RZ ;  /* 0x000082000c0c7a24 */ /* 0x000fe200078e02ff */
[----:B------:R-:W-:Y:S01]  /*11c0*/  LOP3.LUT R19, R16, 0xfffffe00, R10, 0xf8, !PT ;  /* 0xfffffe0010137812 */ /* 0x000fe200078ef80a */
[----:B------:R-:W-:-:S04]  /*11d0*/  IMAD.WIDE.U32 R6, R24, c[0x0][0x1e8], R6 ;  /* 0x00007a0018067a25 */ /* 0x000fc800078e0006 */
[----:B------:R-:W-:Y:S01]  /*11e0*/  IMAD.IADD R21, R7, 0x1, R11 ;  /* 0x0000000107157824 */ /* 0x000fe200078e020b */
[----:B------:R-:W-:Y:S01]  /*11f0*/  STL [R1+0x30], R19 ;  /* 0x0000301301007387 */ /* 0x000fe20000100800 */
[----:B------:R-:W-:Y:S02]  /*1200*/  IMAD.MOV.U32 R20, RZ, RZ, R6 ;  /* 0x000000ffff147224 */ /* 0x000fe400078e0006 */
[----:B------:R-:W-:Y:S01]  /*1210*/  IMAD R13, R8, c[0x0][0x20c], R12 ;  /* 0x00008300080d7a24 */ /* 0x000fe200078e020c */
[----:B------:R-:W-:Y:S01]  /*1220*/  LOP3.LUT R12, R30, 0xfffffff8, RZ, 0xc0, !PT ;  /* 0xfffffff81e0c7812 */ /* 0x000fe200078ec0ff */
[----:B------:R-:W-:-:S04]  /*1230*/  IMAD.WIDE.U32 R8, R8, c[0x0][0x208], R4 ;  /* 0x0000820008087a25 */ /* 0x000fc800078e0004 */
[----:B------:R-:W-:Y:S02]  /*1240*/  IMAD R29, R29, c[0x0][0x210], RZ ;  /* 0x000084001d1d7a24 */ /* 0x000fe400078e02ff */
[----:B------:R-:W-:Y:S02]  /*1250*/  IMAD.IADD R9, R9, 0x1, R13 ;  /* 0x0000000109097824 */ /* 0x000fe400078e020d */
[----:B------:R-:W-:Y:S01]  /*1260*/  IMAD.IADD R27, R0, 0x1, -R12 ;  /* 0x00000001001b7824 */ /* 0x000fe200078e0a0c */
[----:B------:R-:W-:Y:S01]  /*1270*/  @!P0 SHF.R.S32.HI R0, RZ, 0x1f, R31 ;  /* 0x0000001fff008819 */ /* 0x000fe2000001141f */
[C---:B------:R-:W-:Y:S02]  /*1280*/  IMAD R29, R24.reuse, c[0x0][0x214], R29 ;  /* 0x00008500181d7a24 */ /* 0x040fe400078e021d */
[----:B------:R-:W-:Y:S01]  /*1290*/  IMAD.WIDE.U32 R24, R24, c[0x0][0x210], R8 ;  /* 0x0000840018187a25 */ /* 0x000fe200078e0008 */
[----:B------:R-:W-:Y:S01]  /*12a0*/  @!P0 LEA.HI R8, R0, R31, RZ, 0x3 ;  /* 0x0000001f00088211 */ /* 0x000fe200078f18ff */
[----:B------:R-:W-:Y:S02]  /*12b0*/  SHFL.IDX PT, R9, R14, 0x1, 0x181f ;  /* 0x00381f000e097f89 */ /* 0x000fe400000e0000 */
[----:B------:R-:W-:Y:S01]  /*12c0*/  IMAD.SHL.U32 R38, R19, 0x2, RZ ;  /* 0x0000000213267824 */ /* 0x000fe200078e00ff */
[----:B------:R-:W-:-:S02]  /*12d0*/  @!P0 LOP3.LUT R12, R8, 0xfffffff8, RZ, 0xc0, !PT ;  /* 0xfffffff8080c8812 */ /* 0x000fc400078ec0ff */
[----:B------:R-:W2:Y:S03]  /*12e0*/  SHFL.IDX PT, R8, R15, 0x1, 0x181f ;  /* 0x00381f000f087f89 */ /* 0x000ea600000e0000 */
[----:B-1----:R-:W-:Y:S01]  /*12f0*/  @!P0 IMAD.WIDE R12, R12, 0x2, R2 ;  /* 0x000000020c0c8825 */ /* 0x002fe200078e0202 */
[----:B------:R-:W-:Y:S01]  /*1300*/  STL [R1], R38 ;  /* 0x0000002601007387 */ /* 0x000fe20000100800 */
[--C-:B---3--:R-:W-:Y:S02]  /*1310*/  @P4 SHF.R.S32.HI R7, RZ, 0x1f, R18.reuse ;  /* 0x0000001fff074819 */ /* 0x108fe40000011412 */
[----:B------:R-:W-:Y:S02]  /*1320*/  @P4 IMAD.MOV.U32 R6, RZ, RZ, R18 ;  /* 0x000000ffff064224 */ /* 0x000fe400078e0012 */
[----:B------:R-:W-:Y:S02]  /*1330*/  @!P4 IMAD.MOV.U32 R6, RZ, RZ, R41 ;  /* 0x000000ffff06c224 */ /* 0x000fe400078e0029 */
[----:B------:R-:W-:-:S03]  /*1340*/  @!P4 IMAD.MOV.U32 R7, RZ, RZ, R17 ;  /* 0x000000ffff07c224 */ /* 0x000fc600078e0011 */
[----:B------:R-:W-:Y:S02]  /*1350*/  SEL R26, R6, RZ, !P6 ;  /* 0x000000ff061a7207 */ /* 0x000fe40007000000 */
[----:B------:R-:W-:Y:S02]  /*1360*/  SEL R23, R7, RZ, !P6 ;  /* 0x000000ff07177207 */ /* 0x000fe40007000000 */
[----:B------:R-:W-:Y:S01]  /*1370*/  ISETP.GE.AND P6, PT, R4, c[0x0][0x198], PT ;  /* 0x0000660004007a0c */ /* 0x000fe20003fc6270 */
[----:B------:R-:W-:Y:S01]  /*1380*/  IMAD.WIDE.U32 R20, R26, c[0x0][0x1f0], R20 ;  /* 0x00007c001a147a25 */ /* 0x000fe200078e0014 */
[----:B------:R-:W-:Y:S02]  /*1390*/  @!P0 SHF.R.S32.HI R7, RZ, 0x1f, R32 ;  /* 0x0000001fff078819 */ /* 0x000fe40000011420 */
[C---:B------:R-:W-:Y:S01]  /*13a0*/  @!P0 LEA R6, P4, R4.reuse, R2, 0x1 ;  /* 0x0000000204068211 */ /* 0x040fe200078808ff */
[----:B------:R-:W-:Y:S01]  /*13b0*/  IMAD.MOV.U32 R44, RZ, RZ, R20 ;  /* 0x000000ffff2c7224 */ /* 0x000fe200078e0014 */
[----:B------:R-:W-:Y:S01]  /*13c0*/  @!P0 LEA.HI R0, R7, R32, RZ, 0x3 ;  /* 0x0000002007008211 */ /* 0x000fe200078f18ff */
[----:B------:R-:W-:Y:S01]  /*13d0*/  STL.64 [R1+0x28], R20 ;  /* 0x0000281401007387 */ /* 0x000fe20000100a00 */
[----:B------:R-:W-:-:S02]  /*13e0*/  @!P0 LEA.HI.X R7, R4, R3, R5, 0x1, P4 ;  /* 0x0000000304078211 */ /* 0x000fc400020f0c05 */
[----:B------:R-:W-:Y:S02]  /*13f0*/  @!P0 LOP3.LUT R0, R0, 0xfffffff8, RZ, 0xc0, !PT ;  /* 0xfffffff800008812 */ /* 0x000fe400078ec0ff */
[----:B------:R-:W-:Y:S01]  /*1400*/  ISETP.GE.AND P4, PT, R32, c[0x0][0x198], PT ;  /* 0x0000660020007a0c */ /* 0x000fe20003f86270 */
[----:B------:R1:W-:Y:S02]  /*1410*/  @!P0 LDGSTS.E.BYPASS.LTC128B.128 [R38+0x100], [R6.64], !P6 ;  /* 0x0010000006268fae */ /* 0x0003e4000f101d54 */
[----:B------:R-:W-:Y:S01]  /*1420*/  @!P0 IMAD.WIDE R10, R0, 0x2, R2 ;  /* 0x00000002000a8825 */ /* 0x000fe200078e0202 */
[----:B------:R-:W-:Y:S01]  /*1430*/  @!P5 SHF.R.S32.HI R0, RZ, 0x1f, R32 ;  /* 0x0000001fff00d819 */ /* 0x000fe20000011420 */
[----:B------:R-:W-:Y:S03]  /*1440*/  SHFL.IDX PT, R2, R15, 0x2, 0x181f ;  /* 0x00581f000f027f89 */ /* 0x000fe600000e0000 */
[----:B------:R-:W-:Y:S01]  /*1450*/  @!P5 LEA.HI R0, R0, R32, RZ, 0x3 ;  /* 0x000000200000d211 */ /* 0x000fe200078f18ff */
[----:B------:R-:W3:Y:S03]  /*1460*/  SHFL.IDX PT, R3, R14, 0x2, 0x181f ;  /* 0x00581f000e037f89 */ /* 0x000ee600000e0000 */
[----:B------:R-:W-:Y:S01]  /*1470*/  @!P5 LOP3.LUT R0, R0, 0xfffffff8, RZ, 0xc0, !PT ;  /* 0xfffffff80000d812 */ /* 0x000fe200078ec0ff */
[----:B------:R4:W-:Y:S04]  /*1480*/  @!P0 LDGSTS.E.BYPASS.LTC128B.128 [R38+0x4100], [R12.64], !P3 ;  /* 0x041000000c268fae */ /* 0x0009e8000d901d54 */
[----:B------:R5:W-:Y:S01]  /*1490*/  @!P0 LDGSTS.E.BYPASS.LTC128B.128 [R38+0x8100], [R10.64], !P4 ;  /* 0x081000000a268fae */ /* 0x000be2000e101d54 */
[----:B-1----:R-:W-:-:S02]  /*14a0*/  @!P5 SHF.R.S32.HI R6, RZ, 0x1f, R31 ;  /* 0x0000001fff06d819 */ /* 0x002fc4000001141f */
[----:B------:R-:W-:Y:S02]  /*14b0*/  @!P1 SHF.R.S32.HI R7, RZ, 0x1f, R32 ;  /* 0x0000001fff079819 */ /* 0x000fe40000011420 */
[----:B------:R-:W-:Y:S02]  /*14c0*/  @!P5 LEA.HI R16, R6, R31, RZ, 0x3 ;  /* 0x0000001f0610d211 */ /* 0x000fe400078f18ff */
[----:B------:R-:W1:Y:S01]  /*14d0*/  SHFL.IDX PT, R6, R15, 0x3, 0x181f ;  /* 0x00781f000f067f89 */ /* 0x000e6200000e0000 */
[----:B------:R-:W-:Y:S02]  /*14e0*/  @!P1 LEA.HI R18, R7, R32, RZ, 0x3 ;  /* 0x0000002007129211 */ /* 0x000fe400078f18ff */
[----:B------:R-:W-:Y:S01]  /*14f0*/  @!P5 LOP3.LUT R16, R16, 0xfffffff8, RZ, 0xc0, !PT ;  /* 0xfffffff81010d812 */ /* 0x000fe200078ec0ff */
[----:B------:R1:W1:Y:S01]  /*1500*/  SHFL.IDX PT, R7, R14, 0x3, 0x181f ;  /* 0x00781f000e077f89 */ /* 0x00026200000e0000 */
[----:B------:R-:W-:-:S03]  /*1510*/  @!P1 LOP3.LUT R18, R18, 0xfffffff8, RZ, 0xc0, !PT ;  /* 0xfffffff812129812 */ /* 0x000fc600078ec0ff */
[----:B--2---:R-:W-:Y:S01]  /*1520*/  @!P5 IMAD.WIDE R16, R16, 0x2, R8 ;  /* 0x000000021010d825 */ /* 0x004fe200078e0208 */
[----:B-----5:R-:W-:-:S03]  /*1530*/  @!P1 SHF.R.S32.HI R10, RZ, 0x1f, R31 ;  /* 0x0000001fff0a9819 */ /* 0x020fc6000001141f */
[----:B---3--:R-:W-:Y:S01]  /*1540*/  @!P1 IMAD.WIDE R18, R18, 0x2, R2 ;  /* 0x0000000212129825 */ /* 0x008fe200078e0202 */
[----:B----4-:R-:W-:Y:S02]  /*1550*/  @!P1 LEA.HI R12, R10, R31, RZ, 0x3 ;  /* 0x0000001f0a0c9211 */ /* 0x010fe400078f18ff */
[----:B------:R-:W-:Y:S02]  /*1560*/  @!P5 LEA R10, P0, R4, R8, 0x1 ;  /* 0x00000008040ad211 */ /* 0x000fe400078008ff */
[----:B------:R-:W-:Y:S02]  /*1570*/  @!P1 LOP3.LUT R12, R12, 0xfffffff8, RZ, 0xc0, !PT ;  /* 0xfffffff80c0c9812 */ /* 0x000fe400078ec0ff */
[----:B------:R-:W-:-:S03]  /*1580*/  @!P5 LEA.HI.X R11, R4, R9, R5, 0x1, P0 ;  /* 0x00000009040bd211 */ /* 0x000fc600000f0c05 */
[----:B------:R-:W-:Y:S02]  /*1590*/  @!P1 IMAD.WIDE R12, R12, 0x2, R2 ;  /* 0x000000020c0c9825 */ /* 0x000fe400078e0202 */
[----:B------:R2:W-:Y:S02]  /*15a0*/  @!P5 LDGSTS.E.BYPASS.LTC128B.128 [R38+0x1100], [R10.64], !P6 ;  /* 0x011000000a26dfae */ /* 0x0005e4000f101d54 */
[----:B-1----:R-:W-:Y:S01]  /*15b0*/  @!P5 IMAD.WIDE R14, R0, 0x2, R8 ;  /* 0x00000002000ed825 */ /* 0x002fe200078e0208 */
[C---:B------:R-:W-:Y:S01]  /*15c0*/  @!P1 LEA R8, P0, R4.reuse, R2, 0x1 ;  /* 0x0000000204089211 */ /* 0x040fe200078008ff */
[----:B------:R1:W-:Y:S02]  /*15d0*/  @!P5 LDGSTS.E.BYPASS.LTC128B.128 [R38+0x5100], [R16.64], !P3 ;  /* 0x051000001026dfae */ /* 0x0003e4000d901d54 */
[----:B------:R-:W-:Y:S01]  /*15e0*/  IMAD R0, R23, c[0x0][0x1f0], RZ ;  /* 0x00007c0017007a24 */ /* 0x000fe200078e02ff */
[C-C-:B------:R-:W-:Y:S01]  /*15f0*/  @!P1 LEA.HI.X R9, R4.reuse, R3, R5.reuse, 0x1, P0 ;  /* 0x0000000304099211 */ /* 0x140fe200000f0c05 */
[----:B------:R3:W-:Y:S01]  /*1600*/  @!P5 LDGSTS.E.BYPASS.LTC128B.128 [R38+0x9100], [R14.64], !P4 ;  /* 0x091000000e26dfae */ /* 0x0007e2000e101d54 */
[----:B------:R-:W-:Y:S01]  /*1610*/  @!P2 LEA R2, P0, R4, R6, 0x1 ;  /* 0x000000060402a211 */ /* 0x000fe200078008ff */
[----:B------:R-:W-:Y:S01]  /*1620*/  IMAD R0, R26, c[0x0][0x1f4], R0 ;  /* 0x00007d001a007a24 */ /* 0x000fe200078e0200 */
[----:B------:R-:W-:Y:S01]  /*1630*/  ISETP.GE.AND P5, PT, R22, 0x21, PT ;  /* 0x000000211600780c */ /* 0x000fe20003fa6270 */
[----:B------:R4:W-:Y:S01]  /*1640*/  @!P1 LDGSTS.E.BYPASS.LTC128B.128 [R38+0x2100], [R8.64], !P6 ;  /* 0x0210000008269fae */ /* 0x0009e2000f101d54 */
[----:B------:R-:W-:Y:S01]  /*1650*/  @!P2 LEA.HI.X R3, R4, R7, R5, 0x1, P0 ;  /* 0x000000070403a211 */ /* 0x000fe200000f0c05 */
[----:B------:R-:W-:Y:S01]  /*1660*/  IMAD.IADD R45, R21, 0x1, R0 ;  /* 0x00000001152d7824 */ /* 0x000fe200078e0200 */
[----:B------:R-:W-:Y:S01]  /*1670*/  @!P2 SHF.R.S32.HI R5, RZ, 0x1f, R32 ;  /* 0x0000001fff05a819 */ /* 0x000fe20000011420 */
[----:B------:R5:W-:Y:S04]  /*1680*/  @!P1 LDGSTS.E.BYPASS.LTC128B.128 [R38+0x6100], [R12.64], !P3 ;  /* 0x061000000c269fae */ /* 0x000be8000d901d54 */
[----:B------:R2:W-:Y:S01]  /*1690*/  @!P1 LDGSTS.E.BYPASS.LTC128B.128 [R38+0xa100], [R18.64], !P4 ;  /* 0x0a10000012269fae */ /* 0x0005e2000e101d54 */
[----:B------:R-:W-:-:S03]  /*16a0*/  ISETP.GE.AND P1, PT, R22, 0x41, PT ;  /* 0x000000411600780c */ /* 0x000fc60003f26270 */
[----:B------:R2:W-:Y:S01]  /*16b0*/  @!P2 LDGSTS.E.BYPASS.LTC128B.128 [R38+0x3100], [R2.64], !P6 ;  /* 0x031000000226afae */ /* 0x0005e2000f101d54 */
[----:B------:R-:W-:-:S03]  /*16c0*/  ISETP.GE.AND P6, PT, R22, 0x1, PT ;  /* 0x000000011600780c */ /* 0x000fc60003fc6270 */
[----:B------:R2:W-:Y:S01]  /*16d0*/  STL.64 [R1+0x10], R44 ;  /* 0x0000102c01007387 */ /* 0x0005e20000100a00 */
[----:B-1----:R-:W-:Y:S02]  /*16e0*/  IMAD.SHL.U32 R16, R42, 0x40, RZ ;  /* 0x000000402a107824 */ /* 0x002fe400078e00ff */
[----:B---3--:R-:W-:Y:S01]  /*16f0*/  IMAD.WIDE.U32 R14, R39, 0x40, RZ ;  /* 0x00000040270e7825 */ /* 0x008fe200078e00ff */
[----:B----4-:R-:W-:-:S03]  /*1700*/  @!P2 SHF.R.S32.HI R8, RZ, 0x1f, R31 ;  /* 0x0000001fff08a819 */ /* 0x010fc6000001141f */
[----:B------:R-:W-:Y:S01]  /*1710*/  IMAD.IADD R9, R25, 0x1, R29 ;  /* 0x0000000119097824 */ /* 0x000fe200078e021d */
[----:B-----5:R-:W-:Y:S01]  /*1720*/  @!P2 LEA.HI R12, R8, R31, RZ, 0x3 ;  /* 0x0000001f080ca211 */ /* 0x020fe200078f18ff */
[----:B------:R-:W-:-:S03]  /*1730*/  IMAD.MOV.U32 R8, RZ, RZ, R24 ;  /* 0x000000ffff087224 */ /* 0x000fc600078e0018 */
[----:B------:R-:W-:Y:S01]  /*1740*/  @!P2 LOP3.LUT R12, R12, 0xfffffff8, RZ, 0xc0, !PT ;  /* 0xfffffff80c0ca812 */ /* 0x000fe200078ec0ff */
[----:B--2---:R-:W-:-:S04]  /*1750*/  IMAD.WIDE.U32 R18, R26, c[0x0][0x218], R8 ;  /* 0x000086001a127a25 */ /* 0x004fc800078e0008 */
[----:B------:R-:W-:Y:S01]  /*1760*/  IMAD.WIDE.U32 R2, R34, UR8, R44 ;  /* 0x0000000822027c25 */ /* 0x000fe2000f8e002c */
[----:B------:R1:W-:Y:S03]  /*1770*/  STL.64 [R1+0x20], R18 ;  /* 0x0000201201007387 */ /* 0x0003e60000100a00 */
[----:B------:R-:W-:Y:S01]  /*1780*/  @!P2 IMAD.WIDE R12, R12, 0x2, R6 ;  /* 0x000000020c0ca825 */ /* 0x000fe200078e0206 */
[----:B------:R-:W-:Y:S01]  /*1790*/  IADD3 R0, R3, UR12, RZ ;  /* 0x0000000c03007c10 */ /* 0x000fe2000fffe0ff */
[----:B------:R-:W-:Y:S01]  /*17a0*/  UIMAD UR12, UR7, UR8, URZ ;  /* 0x00000008070c72a4 */ /* 0x000fe2000f8e023f */
[C---:B------:R-:W-:Y:S01]  /*17b0*/  @P6 LEA R10, P0, R2.reuse, c[0x0][0x1c8], 0x1 ;  /* 0x00007200020a6a11 */ /* 0x040fe200078008ff */
[----:B------:R-:W-:Y:S01]  /*17c0*/  IMAD.MOV.U32 R40, RZ, RZ, R18 ;  /* 0x000000ffff287224 */ /* 0x000fe200078e0012 */
[----:B------:R-:W-:Y:S01]  /*17d0*/  @!P2 LEA.HI R3, R5, R32, RZ, 0x3 ;  /* 0x000000200503a211 */ /* 0x000fe200078f18ff */
[----:B------:R2:W-:Y:S01]  /*17e0*/  @!P2 LDGSTS.E.BYPASS.LTC128B.128 [R38+0x7100], [R12.64], !P3 ;  /* 0x071000000c26afae */ /* 0x0005e2000d901d54 */
[----:B------:R-:W-:Y:S01]  /*17f0*/  @P6 LEA.HI.X R11, R2, c[0x0][0x1cc], R0, 0x1, P0 ;  /* 0x00007300020b6a11 */ /* 0x000fe200000f0c00 */
[----:B------:R-:W-:Y:S01]  /*1800*/  UIMAD UR12, UR9, UR14, UR12 ;  /* 0x0000000e090c72a4 */ /* 0x000fe2000f8e020c */
[----:B------:R-:W-:-:S02]  /*1810*/  @P5 LEA R5, P0, R39, R2, 0x5 ;  /* 0x0000000227055211 */ /* 0x000fc400078028ff */
[----:B------:R-:W-:Y:S02]  /*1820*/  @!P2 LOP3.LUT R3, R3, 0xfffffff8, RZ, 0xc0, !PT ;  /* 0xfffffff80303a812 */ /* 0x000fe400078ec0ff */
[----:B------:R-:W-:Y:S02]  /*1830*/  @P5 LEA.HI.X R17, R39, R0, R42, 0x5, P0 ;  /* 0x0000000027115211 */ /* 0x000fe400000f2c2a */
[----:B------:R-:W-:Y:S01]  /*1840*/  @P1 IADD3 R14, P0, R2, R14, RZ ;  /* 0x0000000e020e1210 */ /* 0x000fe20007f1e0ff */
[----:B------:R-:W-:Y:S01]  /*1850*/  @!P2 IMAD.WIDE R2, R3, 0x2, R6 ;  /* 0x000000020302a825 */ /* 0x000fe200078e0206 */
[----:B------:R-:W-:Y:S02]  /*1860*/  ISETP.GE.AND P3, PT, R31, c[0x0][0x1d4], PT ;  /* 0x000075001f007a0c */ /* 0x000fe40003f66270 */
[----:B------:R-:W-:Y:S01]  /*1870*/  @P1 IADD3.X R16, R0, R15, R16, P0, !PT ;  /* 0x0000000f00101210 */ /* 0x000fe200007fe410 */
[----:B------:R-:W-:Y:S01]  /*1880*/  IMAD R7, R23, c[0x0][0x218], RZ ;  /* 0x0000860017077a24 */ /* 0x000fe200078e02ff */
[----:B------:R3:W-:Y:S01]  /*1890*/  @!P2 LDGSTS.E.BYPASS.LTC128B.128 [R38+0xb100], [R2.64], !P4 ;  /* 0x0b1000000226afae */ /* 0x0007e2000e101d54 */
[----:B------:R-:W-:Y:S01]  /*18a0*/  ISETP.GE.AND P4, PT, R4, c[0x0][0x1d4], PT ;  /* 0x0000750004007a0c */ /* 0x000fe20003f86270 */
[----:B------:R-:W-:Y:S01]  /*18b0*/  IMAD.SHL.U32 R0, R27, 0x40, RZ ;  /* 0x000000401b007824 */ /* 0x000fe200078e00ff */
[----:B------:R-:W-:Y:S01]  /*18c0*/  ISETP.GE.AND P2, PT, R32, c[0x0][0x1d4], PT ;  /* 0x0000750020007a0c */ /* 0x000fe20003f46270 */
[----:B------:R-:W-:Y:S01]  /*18d0*/  IMAD R15, R26, c[0x0][0x21c], R7 ;  /* 0x000087001a0f7a24 */ /* 0x000fe200078e0207 */
[----:B------:R-:W-:Y:S01]  /*18e0*/  @P5 LEA R6, P0, R5, c[0x0][0x1c8], 0x1 ;  /* 0x0000720005065a11 */ /* 0x000fe200078008ff */
[----:B------:R-:W0:Y:S01]  /*18f0*/  LDGDEPBAR ;  /* 0x00000000000079af */ /* 0x000e220000000000 */
[----:B------:R-:W-:Y:S01]  /*1900*/  LOP3.LUT R0, R0, 0x1c0, RZ, 0xc0, !PT ;  /* 0x000001c000007812 */ /* 0x000fe200078ec0ff */
[----:B------:R-:W-:Y:S01]  /*1910*/  IMAD.IADD R41, R19, 0x1, R15 ;  /* 0x0000000113297824 */ /* 0x000fe200078e020f */
[----:B------:R-:W-:Y:S01]  /*1920*/  @P5 LEA.HI.X R7, R5, c[0x0][0x1cc], R17, 0x1, P0 ;  /* 0x0000730005075a11 */ /* 0x000fe200000f0c11 */
[----:B------:R-:W-:-:S02]  /*1930*/  IMAD.SHL.U32 R5, R33, 0x8, RZ ;  /* 0x0000000821057824 */ /* 0x000fc400078e00ff */
[----:B------:R-:W-:Y:S01]  /*1940*/  IMAD.WIDE.U32 R8, R36, UR8, R40 ;  /* 0x0000000824087c25 */ /* 0x000fe2000f8e0028 */
[----:B------:R-:W-:Y:S01]  /*1950*/  UMOV UR8, 0x6 ;  /* 0x0000000600087882 */ /* 0x000fe20000000000 */
[----:B------:R4:W-:Y:S01]  /*1960*/  @P6 LDGSTS.E.BYPASS.LTC128B.128 [R38+0x12100], [R10.64], !P4 ;  /* 0x121000000a266fae */ /* 0x0009e2000e101d54 */
[----:B------:R-:W-:-:S03]  /*1970*/  USHF.L.U64.HI UR11, UR10, UR8, UR11 ;  /* 0x000000080a0b7299 */ /* 0x000fc6000801020b */
[----:B------:R4:W-:Y:S04]  /*1980*/  @P6 LDGSTS.E.BYPASS.LTC128B.128 [R38+0x15100], [R10.64+0x80], !P3 ;  /* 0x151000800a266fae */ /* 0x0009e8000d901d54 */
[----:B------:R4:W-:Y:S01]  /*1990*/  @P6 LDGSTS.E.BYPASS.LTC128B.128 [R38+0x18100], [R10.64+0x100], !P2 ;  /* 0x181001000a266fae */ /* 0x0009e2000d101d54 */
[----:B------:R-:W-:Y:S01]  /*19a0*/  ISETP.GE.AND P6, PT, R4, c[0x0][0x1d4], PT ;  /* 0x0000750004007a0c */ /* 0x000fe20003fc6270 */
[----:B------:R-:W-:Y:S02]  /*19b0*/  IMAD.MOV.U32 R4, RZ, RZ, 0x10 ;  /* 0x00000010ff047424 */ /* 0x000fe400078e00ff */
[----:B------:R5:W-:Y:S01]  /*19c0*/  @P5 LDGSTS.E.BYPASS.LTC128B.128 [R38+0x13100], [R6.64], !P4 ;  /* 0x1310000006265fae */ /* 0x000be2000e101d54 */
[----:B---3--:R-:W-:-:S03]  /*19d0*/  @P1 LEA R2, P0, R14, c[0x0][0x1c8], 0x1 ;  /* 0x000072000e021a11 */ /* 0x008fc600078008ff */
[----:B------:R5:W-:Y:S01]  /*19e0*/  @P5 LDGSTS.E.BYPASS.LTC128B.128 [R38+0x16100], [R6.64+0x80], !P3 ;  /* 0x1610008006265fae */ /* 0x000be2000d901d54 */
[----:B------:R-:W-:Y:S01]  /*19f0*/  @P1 LEA.HI.X R3, R14, c[0x0][0x1cc], R16, 0x1, P0 ;  /* 0x000073000e031a11 */ /* 0x000fe200000f0c10 */
[----:B------:R-:W-:Y:S02]  /*1a00*/  IMAD.MOV.U32 R14, RZ, RZ, 0x20 ;  /* 0x00000020ff0e7424 */ /* 0x000fe400078e00ff */
[----:B------:R5:W-:Y:S01]  /*1a10*/  @P5 LDGSTS.E.BYPASS.LTC128B.128 [R38+0x19100], [R6.64+0x100], !P2 ;  /* 0x1910010006265fae */ /* 0x000be2000d101d54 */
[----:B------:R-:W-:-:S03]  /*1a20*/  ISETP.GE.AND P5, PT, R31, c[0x0][0x1d4], PT ;  /* 0x000075001f007a0c */ /* 0x000fc60003fa6270 */
[----:B------:R3:W-:Y:S04]  /*1a30*/  @P1 LDGSTS.E.BYPASS.LTC128B.128 [R38+0x14100], [R2.64], !P4 ;  /* 0x1410000002261fae */ /* 0x0007e8000e101d54 */
[----:B------:R3:W-:Y:S04]  /*1a40*/  @P1 LDGSTS.E.BYPASS.LTC128B.128 [R38+0x17100], [R2.64+0x80], !P3 ;  /* 0x1710008002261fae */ /* 0x0007e8000d901d54 */
[----:B------:R3:W-:Y:S01]  /*1a50*/  @P1 LDGSTS.E.BYPASS.LTC128B.128 [R38+0x1a100], [R2.64+0x100], !P2 ;  /* 0x1a10010002261fae */ /* 0x0007e2000d101d54 */
[----:B----4-:R-:W-:-:S03]  /*1a60*/  LOP3.LUT R11, R0, 0x8, R5, 0xf8, !PT ;  /* 0x00000008000b7812 */ /* 0x010fc600078ef805 */
[----:B------:R-:W0:Y:S01]  /*1a70*/  LDGDEPBAR ;  /* 0x00000000000079af */ /* 0x000e220000000000 */
[----:B------:R-:W-:Y:S02]  /*1a80*/  SHF.R.U32.HI R5, RZ, 0x3, R0 ;  /* 0x00000003ff057819 */ /* 0x000fe40000011600 */
[----:B------:R-:W-:Y:S01]  /*1a90*/  IADD3 R0, R9, UR12, RZ ;  /* 0x0000000c09007c10 */ /* 0x000fe2000fffe0ff */
[----:B------:R-:W-:Y:S01]  /*1aa0*/  USHF.L.U32 UR12, UR10, 0x6, URZ ;  /* 0x000000060a0c7899 */ /* 0x000fe2000800063f */
[C---:B------:R-:W-:Y:S01]  /*1ab0*/  LEA R10, P0, R8.reuse, c[0x0][0x1f8], 0x1 ;  /* 0x00007e00080a7a11 */ /* 0x040fe200078008ff */
[----:B------:R1:W-:Y:S01]  /*1ac0*/  STL.64 [R1+0x18], R40 ;  /* 0x0000182801007387 */ /* 0x0003e20000100a00 */
[----:B------:R-:W-:Y:S02]  /*1ad0*/  LOP3.LUT R5, R11, R5, RZ, 0x3c, !PT ;  /* 0x000000050b057212 */ /* 0x000fe400078e3cff */
[----:B------:R-:W-:Y:S01]  /*1ae0*/  LEA.HI.X R11, R8, c[0x0][0x1fc], R0, 0x1, P0 ;  /* 0x00007f00080b7a11 */ /* 0x000fe200000f0c00 */
[----:B------:R-:W-:-:S05]  /*1af0*/  IMAD.U32 R0, RZ, RZ, UR12 ;  /* 0x0000000cff007e24 */ /* 0x000fca000f8e00ff */
[----:B--2---:R-:W-:-:S04]  /*1b00*/  IADD3 R12, P1, P0, R0, 0x80, R10 ;  /* 0x00000080000c7810 */ /* 0x004fc8000783e00a */
[----:B------:R-:W-:Y:S02]  /*1b10*/  IADD3.X R13, RZ, UR11, R11, P1, P0 ;  /* 0x0000000bff0d7c10 */ /* 0x000fe40008fe040b */
[----:B------:R-:W-:Y:S01]  /*1b20*/  IADD3 R8, P1, P0, R0, 0x100, R10 ;  /* 0x0000010000087810 */ /* 0x000fe2000783e00a */
[----:B------:R-:W-:Y:S02]  /*1b30*/  IMAD.SHL.U32 R0, R112, 0x20, RZ ;  /* 0x0000002070007824 */ /* 0x000fe400078e00ff */
[----:B---3--:R-:W-:Y:S01]  /*1b40*/  IMAD.SHL.U32 R2, R30, 0x40, RZ ;  /* 0x000000401e027824 */ /* 0x008fe200078e00ff */
[----:B------:R-:W-:-:S04]  /*1b50*/  DEPBAR.LE SB0, 0x1 ;  /* 0x000080400000791a */ /* 0x000fc80000000000 */
[----:B------:R-:W-:Y:S02]  /*1b60*/  LOP3.LUT R2, R5, 0xfffffe00, R2, 0xf8, !PT ;  /* 0xfffffe0005027812 */ /* 0x000fe400078ef802 */
[----:B------:R-:W-:Y:S02]  /*1b70*/  LOP3.LUT R3, R0, 0x7ffffc00, RZ, 0xc0, !PT ;  /* 0x7ffffc0000037812 */ /* 0x000fe400078ec0ff */
[----:B------:R-:W-:Y:S01]  /*1b80*/  IADD3.X R9, RZ, UR11, R11, P1, P0 ;  /* 0x0000000bff097c10 */ /* 0x000fe20008fe040b */
[----:B------:R-:W-:Y:S01]  /*1b90*/  BAR.SYNC.DEFER_BLOCKING 0x0 ;  /* 0x0000000000007b1d */ /* 0x000fe20000010000 */
[----:B------:R-:W-:Y:S01]  /*1ba0*/  LOP3.LUT P0, RZ, R27, 0x2, RZ, 0xc0, !PT ;  /* 0x000000021bff7812 */ /* 0x000fe2000780c0ff */
[----:B------:R-:W-:Y:S01]  /*1bb0*/  IMAD.IADD R3, R2, 0x1, R3 ;  /* 0x0000000102037824 */ /* 0x000fe200078e0203 */
[----:B-----5:R-:W-:Y:S02]  /*1bc0*/  IADD3 R6, P1, R10, UR12, RZ ;  /* 0x0000000c0a067c10 */ /* 0x020fe4000ff3e0ff */
[----:B------:R-:W-:Y:S01]  /*1bd0*/  SEL R0, R4, 0xfffffff0, !P0 ;  /* 0xfffffff004007807 */ /* 0x000fe20004000000 */
[----:B------:R-:W-:Y:S01]  /*1be0*/  IMAD.SHL.U32 R220, R3, 0x2, RZ ;  /* 0x0000000203dc7824 */ /* 0x000fe200078e00ff */
[----:B------:R-:W-:-:S02]  /*1bf0*/  IADD3.X R7, R11, UR11, RZ, P1, !PT ;  /* 0x0000000b0b077c10 */ /* 0x000fc40008ffe4ff */
[----:B------:R-:W-:Y:S01]  /*1c00*/  LOP3.LUT P1, RZ, R27, 0x4, RZ, 0xc0, !PT ;  /* 0x000000041bff7812 */ /* 0x000fe2000782c0ff */
[----:B------:R-:W-:Y:S01]  /*1c10*/  IMAD.SHL.U32 R239, R0, 0x2, RZ ;  /* 0x0000000200ef7824 */ /* 0x000fe200078e00ff */
[----:B------:R-:W-:Y:S01]  /*1c20*/  LEA R228, R3, 0x100, 0x1 ;  /* 0x0000010003e47811 */ /* 0x000fe200078e08ff */
[----:B------:R-:W-:Y:S01]  /*1c30*/  IMAD.SHL.U32 R3, R28, 0x40, RZ ;  /* 0x000000401c037824 */ /* 0x000fe200078e00ff */
[----:B------:R-:W-:Y:S02]  /*1c40*/  SEL R0, R14, 0xffffffe0, !P1 ;  /* 0xffffffe00e007807 */ /* 0x000fe40004800000 */
[----:B------:R-:W-:Y:S01]  /*1c50*/  IADD3 R4, P0, R6, UR12, RZ ;  /* 0x0000000c06047c10 */ /* 0x000fe2000ff1e0ff */
[----:B------:R-:W-:Y:S01]  /*1c60*/  IMAD.IADD R224, R228, 0x1, R239 ;  /* 0x00000001e4e07824 */ /* 0x000fe200078e02ef */
[----:B------:R-:W-:Y:S01]  /*1c70*/  ISETP.LT.OR P1, PT, R22, 0x1, P5 ;  /* 0x000000011600780c */ /* 0x000fe20002f21670 */
[C---:B------:R-:W-:Y:S01]  /*1c80*/  IMAD R228, R0.reuse, 0x2, R228 ;  /* 0x0000000200e47824 */ /* 0x040fe200078e02e4 */
[----:B------:R-:W-:Y:S01]  /*1c90*/  IADD3.X R5, R7, UR11, RZ, P0, !PT ;  /* 0x0000000b07057c10 */ /* 0x000fe200087fe4ff */
[----:B------:R-:W-:Y:S01]  /*1ca0*/  IMAD R232, R0, 0x2, R224 ;  /* 0x0000000200e87824 */ /* 0x000fe200078e02e0 */
[----:B------:R-:W-:-:S02]  /*1cb0*/  ISETP.LT.OR P0, PT, R22, 0x1, P6 ;  /* 0x000000011600780c */ /* 0x000fc40003701670 */
[----:B------:R-:W-:Y:S01]  /*1cc0*/  LOP3.LUT R3, R3, 0x1c0, RZ, 0xc0, !PT ;  /* 0x000001c003037812 */ /* 0x000fe200078ec0ff */
[----:B------:R1:W2:Y:S03]  /*1cd0*/  LDSM.16.M88.4 R152, [R220+0x100] ;  /* 0x00010000dc98783b */ /* 0x0002a60000000200 */
[----:B------:R-:W-:Y:S01]  /*1ce0*/  SHF.R.U32.HI R236, RZ, 0x3, R3 ;  /* 0x00000003ffec7819 */ /* 0x000fe20000011603 */
[----:B------:R1:W3:Y:S04]  /*1cf0*/  LDSM.16.M88.4 R196, [R220+0x4100] ;  /* 0x00410000dcc4783b */ /* 0x0002e80000000200 */
        /* <DEDUP_REMOVED lines=27> */
[----:B------:R1:W-:Y:S01]  /*1eb0*/  LDGSTS.E.BYPASS.LTC128B.128 [R38+0x7100], [R8.64], !P1 ;  /* 0x0710000008267fae */ /* 0x0003e2000c901d54 */
[----:B------:R-:W-:-:S03]  /*1ec0*/  LOP3.LUT P1, RZ, R28, 0x4, RZ, 0xc0, !PT ;  /* 0x000000041cff7812 */ /* 0x000fc6000782c0ff */
[----:B------:R5:W-:Y:S04]  /*1ed0*/  LDGSTS.E.BYPASS.LTC128B.128 [R38+0x2100], [R4.64], !P6 ;  /* 0x0210000004267fae */ /* 0x000be8000f101d54 */
[----:B------:R5:W-:Y:S01]  /*1ee0*/  LDGSTS.E.BYPASS.LTC128B.128 [R38+0x5100], [R4.64+0x80], !P5 ;  /* 0x0510008004267fae */ /* 0x000be2000e901d54 */
[----:B------:R-:W-:-:S03]  /*1ef0*/  PLOP3.LUT P5, PT, PT, PT, UP0, 0x40, 0x0 ;  /* 0x000000000000781c */ /* 0x000fc60003fae808 */
[----:B------:R5:W-:Y:S01]  /*1f00*/  LDGSTS.E.BYPASS.LTC128B.128 [R38+0x8100], [R4.64+0x100], !P0 ;  /* 0x0810010004267fae */ /* 0x000be2000c101d54 */
[----:B------:R-:W-:-:S03]  /*1f10*/  LOP3.LUT P0, RZ, R28, 0x2, RZ, 0xc0, !PT ;  /* 0x000000021cff7812 */ /* 0x000fc6000780c0ff */
[----:B------:R-:W0:Y:S01]  /*1f20*/  LDGDEPBAR ;  /* 0x00000000000079af */ /* 0x000e220000000000 */
[----:B-----5:R-:W-:-:S04]  /*1f30*/  LOP3.LUT R4, R3, 0x8, R35, 0xf8, !PT ;  /* 0x0000000803047812 */ /* 0x020fc800078ef823 */
[----:B------:R-:W-:-:S05]  /*1f40*/  LOP3.LUT R236, R4, R236, RZ, 0x3c, !PT ;  /* 0x000000ec04ec7212 */ /* 0x000fca00078e3cff */
        /* <DEDUP_REMOVED lines=29> */
.L_x_660:
        /* <DEDUP_REMOVED lines=50> */
.L_x_661:
[----:B--23--:R-:W-:Y:S01]  /*2440*/  IMAD.MOV.U32 R3, RZ, RZ, 0x40 ;  /* 0x00000040ff037424 */ /* 0x00cfe200078e00ff */
[----:B------:R-:W-:Y:S01]  /*2450*/  HMMA.16816.F32 R8, R152, R16, RZ ;  /* 0x000000109808723c */ /* 0x000fe200000018ff */
[----:B------:R-:W-:Y:S01]  /*2460*/  UIADD3 UR4, UR6, UR4, URZ ;  /* 0x0000000406047290 */ /* 0x000fe2000fffe03f */
[----:B------:R-:W0:Y:S01]  /*2470*/  LDGDEPBAR ;  /* 0x00000000000079af */ /* 0x000e220000000000 */
[----:B------:R-:W-:Y:S01]  /*2480*/  UISETP.GE.AND UP1, UPT, UR6, 0xc1, UPT ;  /* 0x000000c10600788c */ /* 0x000fe2000bf26270 */
[----:B------:R-:W-:-:S04]  /*2490*/  SEL R238, R3, 0xffffffc0, !P1 ;  /* 0xffffffc003ee7807 */ /* 0x000fc80004800000 */
[----:B----4-:R-:W-:Y:S01]  /*24a0*/  HMMA.16816.F32 R28, R152, R24, RZ ;  /* 0x00000018981c723c */ /* 0x010fe200000018ff */
[----:B------:R-:W-:Y:S01]  /*24b0*/  IMAD.IADD R5, R236, 0x1, R238 ;  /* 0x00000001ec057824 */ /* 0x000fe200078e02ee */
[----:B------:R-:W-:-:S04]  /*24c0*/  IADD3 R3, R238, R4, RZ ;  /* 0x00000004ee037210 */ /* 0x000fc80007ffe0ff */
[----:B------:R-:W2:Y:S02]  /*24d0*/  LDSM.16.M88.4 R88, [R5+0x12100] ;  /* 0x012100000558783b */ /* 0x000ea40000000200 */
[C---:B------:R-:W-:Y:S02]  /*24e0*/  HMMA.16816.F32 R48, R152.reuse, R18, RZ ;  /* 0x000000129830723c */ /* 0x040fe400000018ff */
[----:B------:R-:W3:Y:S04]  /*24f0*/  LDSM.16.M88.4 R92, [R5+0x12900] ;  /* 0x01290000055c783b */ /* 0x000ee80000000200 */
[----:B------:R-:W-:Y:S02]  /*2500*/  LDSM.16.M88.4 R104, [R3+0x14900] ;  /* 0x014900000368783b */ /* 0x000fe40000000200 */
[C---:B------:R-:W-:Y:S02]  /*2510*/  HMMA.16816.F32 R40, R152.reuse, R20, RZ ;  /* 0x000000149828723c */ /* 0x040fe400000018ff */
[----:B------:R-:W-:Y:S06]  /*2520*/  LDSM.16.M88.4 R108, [R5+0x17900] ;  /* 0x01790000056c783b */ /* 0x000fec0000000200 */
[C---:B------:R-:W-:Y:S08]  /*2530*/  HMMA.16816.F32 R36, R152.reuse, R22, RZ ;  /* 0x000000169824723c */ /* 0x040ff000000018ff */
[C---:B------:R-:W-:Y:S08]  /*2540*/  HMMA.16816.F32 R24, R152.reuse, R26, RZ ;  /* 0x0000001a9818723c */ /* 0x040ff000000018ff */
[C---:B-1----:R-:W-:Y:S08]  /*2550*/  HMMA.16816.F32 R20, R152.reuse, R32, RZ ;  /* 0x000000209814723c */ /* 0x042ff000000018ff */
[----:B------:R-:W-:Y:S08]  /*2560*/  HMMA.16816.F32 R16, R152, R34, RZ ;  /* 0x000000229810723c */ /* 0x000ff000000018ff */
[----:B------:R-:W-:Y:S08]  /*2570*/  HMMA.16816.F32 R96, R156, R44, R8 ;  /* 0x0000002c9c60723c */ /* 0x000ff00000001808 */
[C---:B------:R-:W-:Y:S08]  /*2580*/  HMMA.16816.F32 R12, R152.reuse, R52, RZ ;  /* 0x00000034980c723c */ /* 0x040ff000000018ff */
[C---:B------:R-:W-:Y:S08]  /*2590*/  HMMA.16816.F32 R8, R152.reuse, R54, RZ ;  /* 0x000000369808723c */ /* 0x040ff000000018ff */
[C---:B------:R-:W-:Y:S08]  /*25a0*/  HMMA.16816.F32 R68, R152.reuse, R58, RZ ;  /* 0x0000003a9844723c */ /* 0x040ff000000018ff */
[----:B------:R-:W-:Y:S08]  /*25b0*/  HMMA.16816.F32 R32, R152, R56, RZ ;  /* 0x000000389820723c */ /* 0x000ff000000018ff */
[C---:B------:R-:W-:Y:S08]  /*25c0*/  HMMA.16816.F32 R76, R156.reuse, R46, R48 ;  /* 0x0000002e9c4c723c */ /* 0x040ff00000001830 */
[C---:B------:R-:W-:Y:S01]  /*25d0*/  HMMA.16816.F32 R52, R156.reuse, R74, R24 ;  /* 0x0000004a9c34723c */ /* 0x040fe20000001818 */
[----:B------:R-:W1:Y:S07]  /*25e0*/  LDSM.16.M88.4 R24, [R5+0x13100] ;  /* 0x013100000518783b */ /* 0x000e6e0000000200 */
[C---:B------:R-:W-:Y:S01]  /*25f0*/  HMMA.16816.F32 R48, R156.reuse, R80, R20 ;  /* 0x000000509c30723c */ /* 0x040fe20000001814 */
[----:B------:R-:W4:Y:S07]  /*2600*/  LDSM.16.M88.4 R20, [R5+0x13900] ;  /* 0x013900000514783b */ /* 0x000f2e0000000200 */
[C---:B------:R-:W-:Y:S01]  /*2610*/  HMMA.16816.F32 R44, R156.reuse, R82, R16 ;  /* 0x000000529c2c723c */ /* 0x040fe20000001810 */
[----:B------:R-:W5:Y:S04]  /*2620*/  LDSM.16.M88.4 R16, [R5+0x14100] ;  /* 0x014100000510783b */ /* 0x000f680000000200 */
[----:B------:R-:W-:Y:S03]  /*2630*/  LDSM.16.M88.4 R80, [R3+0x12900] ;  /* 0x012900000350783b */ /* 0x000fe60000000200 */
[C---:B------:R-:W-:Y:S01]  /*2640*/  HMMA.16816.F32 R56, R156.reuse, R72, R28 ;  /* 0x000000489c38723c */ /* 0x040fe2000000181c */
[----:B------:R-:W1:Y:S07]  /*2650*/  LDSM.16.M88.4 R28, [R5+0x14900] ;  /* 0x01490000051c783b */ /* 0x000e6e0000000200 */
[C---:B------:R-:W-:Y:S08]  /*2660*/  HMMA.16816.F32 R64, R156.reuse, R60, R40 ;  /* 0x0000003c9c40723c */ /* 0x040ff00000001828 */
[C---:B------:R-:W-:Y:S08]  /*2670*/  HMMA.16816.F32 R60, R156.reuse, R62, R36 ;  /* 0x0000003e9c3c723c */ /* 0x040ff00000001824 */
[C---:B------:R-:W-:Y:S08]  /*2680*/  HMMA.16816.F32 R40, R156.reuse, R84, R12 ;  /* 0x000000549c28723c */ /* 0x040ff0000000180c */
[C---:B------:R-:W-:Y:S01]  /*2690*/  HMMA.16816.F32 R12, R156.reuse, R86, R8 ;  /* 0x000000569c0c723c */ /* 0x040fe20000001808 */
[----:B------:R-:W1:Y:S07]  /*26a0*/  LDSM.16.M88.4 R84, [R3+0x12100] ;  /* 0x012100000354783b */ /* 0x000e6e0000000200 */
[C---:B------:R-:W-:Y:S08]  /*26b0*/  HMMA.16816.F32 R36, R156.reuse, R102, R68 ;  /* 0x000000669c24723c */ /* 0x040ff00000001844 */
[----:B------:R-:W-:Y:S01]  /*26c0*/  HMMA.16816.F32 R8, R156, R100, R32 ;  /* 0x000000649c08723c */ /* 0x000fe20000001820 */
[----:B------:R-:W-:Y:S07]  /*26d0*/  LDSM.16.M88.4 R100, [R3+0x14100] ;  /* 0x014100000364783b */ /* 0x000fee0000000200 */
[C---:B--2---:R-:W-:Y:S01]  /*26e0*/  HMMA.16816.F32 R68, R184.reuse, R88, R96 ;  /* 0x00000058b844723c */ /* 0x044fe20000001860 */
[----:B------:R-:W-:Y:S07]  /*26f0*/  LDSM.16.M88.4 R96, [R3+0x13900] ;  /* 0x013900000360783b */ /* 0x000fee0000000200 */
[C---:B------:R-:W-:Y:S01]  /*2700*/  HMMA.16816.F32 R72, R184.reuse, R90, R76 ;  /* 0x0000005ab848723c */ /* 0x040fe2000000184c */
[----:B------:R-:W2:Y:S07]  /*2710*/  LDSM.16.M88.4 R88, [R3+0x13100] ;  /* 0x013100000358783b */ /* 0x000eae0000000200 */
[C---:B---3--:R-:W-:Y:S08]  /*2720*/  HMMA.16816.F32 R64, R184.reuse, R92, R64 ;  /* 0x0000005cb840723c */ /* 0x048ff00000001840 */
[C---:B-1----:R-:W-:Y:S08]  /*2730*/  HMMA.16816.F32 R52, R184.reuse, R26, R52 ;  /* 0x0000001ab834723c */ /* 0x042ff00000001834 */
[C---:B------:R-:W-:Y:S01]  /*2740*/  HMMA.16816.F32 R60, R184.reuse, R94, R60 ;  /* 0x0000005eb83c723c */ /* 0x040fe2000000183c */
[----:B------:R-:W-:Y:S07]  /*2750*/  LDSM.16.M88.4 R92, [R236+0x15900] ;  /* 0x01590000ec5c783b */ /* 0x000fee0000000200 */
[C---:B----4-:R-:W-:Y:S08]  /*2760*/  HMMA.16816.F32 R44, R184.reuse, R22, R44 ;  /* 0x00000016b82c723c */ /* 0x050ff0000000182c */
[C---:B------:R-:W-:Y:S08]  /*2770*/  HMMA.16816.F32 R56, R184.reuse, R24, R56 ;  /* 0x00000018b838723c */ /* 0x040ff00000001838 */
[C---:B------:R-:W-:Y:S08]  /*2780*/  HMMA.16816.F32 R48, R184.reuse, R20, R48 ;  /* 0x00000014b830723c */ /* 0x040ff00000001830 */
[C---:B-----5:R-:W-:Y:S08]  /*2790*/  HMMA.16816.F32 R40, R184.reuse, R16, R40 ;  /* 0x00000010b828723c */ /* 0x060ff00000001828 */
[C---:B------:R-:W-:Y:S01]  /*27a0*/  HMMA.16816.F32 R32, R184.reuse, R18, R12 ;  /* 0x00000012b820723c */ /* 0x040fe2000000180c */
[----:B------:R-:W1:Y:S07]  /*27b0*/  LDSM.16.M88.4 R16, [R236+0x15100] ;  /* 0x01510000ec10783b */ /* 0x000e6e0000000200 */
[C---:B------:R-:W-:Y:S08]  /*27c0*/  HMMA.16816.F32 R24, R184.reuse, R28, R8 ;  /* 0x0000001cb818723c */ /* 0x040ff00000001808 */
[----:B------:R-:W-:Y:S01]  /*27d0*/  HMMA.16816.F32 R20, R184, R30, R36 ;  /* 0x0000001eb814723c */ /* 0x000fe20000001824 */
[----:B------:R-:W-:Y:S07]  /*27e0*/  LDSM.16.M88.4 R28, [R236+0x17900] ;  /* 0x01790000ec1c783b */ /* 0x000fee0000000200 */
[C---:B------:R-:W-:Y:S08]  /*27f0*/  HMMA.16816.F32 R12, R192.reuse, R84, R68 ;  /* 0x00000054c00c723c */ /* 0x040ff00000001844 */
[C---:B------:R-:W-:Y:S08]  /*2800*/  HMMA.16816.F32 R8, R192.reuse, R86, R72 ;  /* 0x00000056c008723c */ /* 0x040ff00000001848 */
[C---:B------:R-:W-:Y:S08]  /*2810*/  HMMA.16816.F32 R76, R192.reuse, R80, R64 ;  /* 0x00000050c04c723c */ /* 0x040ff00000001840 */
[C---:B--2---:R-:W-:Y:S01]  /*2820*/  HMMA.16816.F32 R72, R192.reuse, R90, R52 ;  /* 0x0000005ac048723c */ /* 0x044fe20000001834 */
[----:B------:R-:W2:Y:S07]  /*2830*/  LDSM.16.M88.4 R52, [R236+0x16100] ;  /* 0x01610000ec34783b */ /* 0x000eae0000000200 */
[C---:B------:R-:W-:Y:S08]  /*2840*/  HMMA.16816.F32 R84, R192.reuse, R82, R60 ;  /* 0x00000052c054723c */ /* 0x040ff0000000183c */
[C---:B------:R-:W-:Y:S01]  /*2850*/  HMMA.16816.F32 R64, R192.reuse, R98, R44 ;  /* 0x00000062c040723c */ /* 0x040fe2000000182c */
[----:B------:R-:W3:Y:S07]  /*2860*/  LDSM.16.M88.4 R44, [R236+0x16900] ;  /* 0x01690000ec2c783b */ /* 0x000eee0000000200 */
[C---:B------:R-:W-:Y:S01]  /*2870*/  HMMA.16816.F32 R80, R192.reuse, R88, R56 ;  /* 0x00000058c050723c */ /* 0x040fe20000001838 */
[----:B------:R-:W-:Y:S07]  /*2880*/  LDSM.16.M88.4 R88, [R4+0x16100] ;  /* 0x016100000458783b */ /* 0x000fee0000000200 */
[C---:B------:R-:W-:Y:S01]  /*2890*/  HMMA.16816.F32 R68, R192.reuse, R96, R48 ;  /* 0x00000060c044723c */ /* 0x040fe20000001830 */
[----:B------:R-:W-:Y:S07]  /*28a0*/  LDSM.16.M88.4 R96, [R4+0x17900] ;  /* 0x017900000460783b */ /* 0x000fee0000000200 */
[C---:B------:R-:W-:Y:S01]  /*28b0*/  HMMA.16816.F32 R56, R192.reuse, R102, R32 ;  /* 0x00000066c038723c */ /* 0x040fe20000001820 */
[----:B------:R-:W4:Y:S07]  /*28c0*/  LDSM.16.M88.4 R32, [R236+0x17100] ;  /* 0x01710000ec20783b */ /* 0x000f2e0000000200 */
[C---:B------:R-:W-:Y:S01]  /*28d0*/  HMMA.16816.F32 R60, R192.reuse, R100, R40 ;  /* 0x00000064c03c723c */ /* 0x040fe20000001828 */
[----:B------:R-:W-:Y:S07]  /*28e0*/  LDSM.16.M88.4 R100, [R5+0x17100] ;  /* 0x017100000564783b */ /* 0x000fee0000000200 */
[C---:B------:R-:W-:Y:S01]  /*28f0*/  HMMA.16816.F32 R48, R192.reuse, R104, R24 ;  /* 0x00000068c030723c */ /* 0x040fe20000001818 */
[----:B------:R-:W5:Y:S07]  /*2900*/  LDSM.16.M88.4 R24, [R4+0x15100] ;  /* 0x015100000418783b */ /* 0x000f6e0000000200 */
[----:B------:R-:W-:Y:S01]  /*2910*/  HMMA.16816.F32 R40, R192, R106, R20 ;  /* 0x0000006ac028723c */ /* 0x000fe20000001814 */
[----:B------:R-:W3:Y:S04]  /*2920*/  LDSM.16.M88.4 R20, [R4+0x15900] ;  /* 0x015900000414783b */ /* 0x000ee80000000200 */
[----:B------:R-:W-:Y:S03]  /*2930*/  LDSM.16.M88.4 R104, [R5+0x15100] ;  /* 0x015100000568783b */ /* 0x000fe60000000200 */
[C---:B-1----:R-:W-:Y:S08]  /*2940*/  HMMA.16816.F32 R36, R196.reuse, R16, R12 ;  /* 0x00000010c424723c */ /* 0x042ff0000000180c */
[C---:B------:R-:W-:Y:S08]  /*2950*/  HMMA.16816.F32 R16, R196.reuse, R18, R8 ;  /* 0x00000012c410723c */ /* 0x040ff00000001808 */
[C---:B------:R-:W-:Y:S08]  /*2960*/  HMMA.16816.F32 R12, R196.reuse, R92, R76 ;  /* 0x0000005cc40c723c */ /* 0x040ff0000000184c */
[C---:B------:R-:W-:Y:S01]  /*2970*/  HMMA.16816.F32 R8, R196.reuse, R94, R84 ;  /* 0x0000005ec408723c */ /* 0x040fe20000001854 */
[----:B------:R-:W1:Y:S04]  /*2980*/  LDSM.16.M88.4 R84, [R4+0x16900] ;  /* 0x016900000454783b */ /* 0x000e680000000200 */
[----:B------:R-:W1:Y:S03]  /*2990*/  LDSM.16.M88.4 R92, [R4+0x17100] ;  /* 0x01710000045c783b */ /* 0x000e660000000200 */
[C---:B--2---:R-:W-:Y:S08]  /*29a0*/  HMMA.16816.F32 R76, R196.reuse, R54, R72 ;  /* 0x00000036c44c723c */ /* 0x044ff00000001848 */
[C---:B------:R-:W-:Y:S08]  /*29b0*/  HMMA.16816.F32 R80, R196.reuse, R52, R80 ;  /* 0x00000034c450723c */ /* 0x040ff00000001850 */
[C---:B---3--:R-:W-:Y:S08]  /*29c0*/  HMMA.16816.F32 R72, R196.reuse, R44, R68 ;  /* 0x0000002cc448723c */ /* 0x048ff00000001844 */
[C---:B------:R-:W-:Y:S08]  /*29d0*/  HMMA.16816.F32 R68, R196.reuse, R46, R64 ;  /* 0x0000002ec444723c */ /* 0x040ff00000001840 */
[C---:B----4-:R-:W-:Y:S08]  /*29e0*/  HMMA.16816.F32 R52, R196.reuse, R34, R56 ;  /* 0x00000022c434723c */ /* 0x050ff00000001838 */
[C---:B------:R-:W-:Y:S08]  /*29f0*/  HMMA.16816.F32 R64, R196.reuse, R28, R48 ;  /* 0x0000001cc440723c */ /* 0x040ff00000001830 */
[----:B------:R-:W-:Y:S08]  /*2a00*/  HMMA.16816.F32 R44, R196, R32, R60 ;  /* 0x00000020c42c723c */ /* 0x000ff0000000183c */
[C---:B-----5:R-:W-:Y:S01]  /*2a10*/  HMMA.16816.F32 R56, R208.reuse, R24, R36 ;  /* 0x00000018d038723c */ /* 0x060fe20000001824 */
[----:B------:R-:W-:Y:S07]  /*2a20*/  LDSM.16.M88.4 R36, [R5+0x16900] ;  /* 0x016900000524783b */ /* 0x000fee0000000200 */
[C---:B------:R-:W-:Y:S01]  /*2a30*/  HMMA.16816.F32 R48, R208.reuse, R26, R16 ;  /* 0x0000001ad030723c */ /* 0x040fe20000001810 */
[----:B------:R-:W2:Y:S07]  /*2a40*/  LDSM.16.M88.4 R24, [R5+0x15900] ;  /* 0x015900000518783b */ /* 0x000eae0000000200 */
[C---:B------:R-:W-:Y:S08]  /*2a50*/  HMMA.16816.F32 R32, R208.reuse, R20, R12 ;  /* 0x00000014d020723c */ /* 0x040ff0000000180c */
[----:B------:R-:W-:Y:S01]  /*2a60*/  HMMA.16816.F32 R16, R208, R22, R8 ;  /* 0x00000016d010723c */ /* 0x000fe20000001808 */
[----:B------:R-:W3:Y:S07]  /*2a70*/  LDSM.16.M88.4 R20, [R5+0x16100] ;  /* 0x016100000514783b */ /* 0x000eee0000000200 */
[----:B------:R-:W-:Y:S08]  /*2a80*/  HMMA.16816.F32 R60, R196, R30, R40 ;  /* 0x0000001ec43c723c */ /* 0x000ff00000001828 */
        /* <DEDUP_REMOVED lines=8> */
[----:B------:R-:W4:Y:S07]  /*2b10*/  LDSM.16.M88.4 R92, [R3+0x16100] ;  /* 0x01610000035c783b */ /* 0x000f2e0000000200 */
[----:B------:R-:W-:Y:S08]  /*2b20*/  HMMA.16816.F32 R80, R212, R104, R56 ;  /* 0x00000068d450723c */ /* 0x000ff00000001838 */
[----:B------:R-:W-:Y:S08]  /*2b30*/  HMMA.16816.F32 R68, R208, R98, R60 ;  /* 0x00000062d044723c */ /* 0x000ff0000000183c */
[C---:B--2---:R-:W-:Y:S01]  /*2b40*/  HMMA.16816.F32 R72, R212.reuse, R24, R32 ;  /* 0x00000018d448723c */ /* 0x044fe20000001820 */
[----:B------:R-:W-:Y:S07]  /*2b50*/  LDSM.16.M88.4 R32, [R236+0x18100] ;  /* 0x01810000ec20783b */ /* 0x000fee0000000200 */
[C---:B------:R-:W-:Y:S01]  /*2b60*/  HMMA.16816.F32 R76, R212.reuse, R106, R48 ;  /* 0x0000006ad44c723c */ /* 0x040fe20000001830 */
[----:B------:R-:W2:Y:S07]  /*2b70*/  LDSM.16.M88.4 R104, [R3+0x17100] ;  /* 0x017100000368783b */ /* 0x000eae0000000200 */
[C---:B------:R-:W-:Y:S08]  /*2b80*/  HMMA.16816.F32 R60, R212.reuse, R26, R16 ;  /* 0x0000001ad43c723c */ /* 0x040ff00000001810 */
[----:B---3--:R-:W-:Y:S08]  /*2b90*/  HMMA.16816.F32 R56, R212, R20, R12 ;  /* 0x00000014d438723c */ /* 0x008ff0000000180c */
[----:B------:R-:W-:Y:S01]  /*2ba0*/  HMMA.16816.F32 R64, R208, R96, R64 ;  /* 0x00000060d040723c */ /* 0x000fe20000001840 */
[----:B------:R-:W3:Y:S07]  /*2bb0*/  LDSM.16.M88.4 R96, [R3+0x16900] ;  /* 0x016900000360783b */ /* 0x000eee0000000200 */
[C---:B------:R-:W-:Y:S08]  /*2bc0*/  HMMA.16816.F32 R24, R212.reuse, R22, R8 ;  /* 0x00000016d418723c */ /* 0x040ff00000001808 */
[C---:B------:R-:W-:Y:S01]  /*2bd0*/  HMMA.16816.F32 R16, R212.reuse, R38, R40 ;  /* 0x00000026d410723c */ /* 0x040fe20000001828 */
[----:B------:R-:W5:Y:S07]  /*2be0*/  LDSM.16.M88.4 R40, [R3+0x17900] ;  /* 0x017900000328783b */ /* 0x000f6e0000000200 */
[C---:B------:R-:W-:Y:S08]  /*2bf0*/  HMMA.16816.F32 R20, R212.reuse, R36, R28 ;  /* 0x00000024d414723c */ /* 0x040ff0000000181c */
[----:B------:R-:W-:Y:S01]  /*2c00*/  HMMA.16816.F32 R8, R212, R102, R52 ;  /* 0x00000066d408723c */ /* 0x000fe20000001834 */
[----:B------:R-:W-:Y:S07]  /*2c10*/  LDSM.16.M88.4 R52, [R4+0x18900] ;  /* 0x018900000434783b */ /* 0x000fee0000000200 */
[----:B-1----:R-:W-:Y:S08]  /*2c20*/  HMMA.16816.F32 R28, R216, R84, R80 ;  /* 0x00000054d81c723c */ /* 0x002ff00000001850 */
[----:B------:R-:W-:Y:S08]  /*2c30*/  HMMA.16816.F32 R48, R212, R110, R68 ;  /* 0x0000006ed430723c */ /* 0x000ff00000001844 */
[C---:B------:R-:W-:Y:S08]  /*2c40*/  HMMA.16816.F32 R68, R216.reuse, R88, R72 ;  /* 0x00000058d844723c */ /* 0x040ff00000001848 */
[----:B----4-:R-:W-:Y:S08]  /*2c50*/  HMMA.16816.F32 R72, R216, R92, R56 ;  /* 0x0000005cd848723c */ /* 0x010ff00000001838 */
[----:B------:R-:W-:Y:S08]  /*2c60*/  HMMA.16816.F32 R36, R212, R108, R64 ;  /* 0x0000006cd424723c */ /* 0x000ff00000001840 */
[----:B------:R-:W-:Y:S01]  /*2c70*/  HMMA.16816.F32 R56, R216, R94, R24 ;  /* 0x0000005ed838723c */ /* 0x000fe20000001818 */
[----:B------:R-:W1:Y:S07]  /*2c80*/  LDSM.16.M88.4 R24, [R4+0x18100] ;  /* 0x018100000418783b */ /* 0x000e6e0000000200 */
[----:B------:R-:W-:Y:S08]  /*2c90*/  HMMA.16816.F32 R12, R212, R100, R44 ;  /* 0x00000064d40c723c */ /* 0x000ff0000000182c */
[C---:B------:R-:W-:Y:S08]  /*2ca0*/  HMMA.16816.F32 R44, R216.reuse, R86, R76 ;  /* 0x00000056d82c723c */ /* 0x040ff0000000184c */
[----:B--2---:R-:W-:Y:S08]  /*2cb0*/  HMMA.16816.F32 R84, R216, R106, R8 ;  /* 0x0000006ad854723c */ /* 0x004ff00000001808 */
[----:B------:R-:W-:Y:S08]  /*2cc0*/  HMMA.16816.F32 R8, R220, R32, R28 ;  /* 0x00000020dc08723c */ /* 0x000ff0000000181c */
[C---:B------:R-:W-:Y:S01]  /*2cd0*/  HMMA.16816.F32 R64, R216.reuse, R90, R60 ;  /* 0x0000005ad840723c */ /* 0x040fe2000000183c */
[----:B------:R-:W-:Y:S07]  /*2ce0*/  LDSM.16.M88.4 R60, [R236+0x19900] ;  /* 0x01990000ec3c783b */ /* 0x000fee0000000200 */
[C---:B---3--:R-:W-:Y:S01]  /*2cf0*/  HMMA.16816.F32 R76, R216.reuse, R96, R20 ;  /* 0x00000060d84c723c */ /* 0x048fe20000001814 */
[----:B------:R-:W2:Y:S07]  /*2d00*/  LDSM.16.M88.4 R20, [R236+0x18900] ;  /* 0x01890000ec14783b */ /* 0x000eae0000000200 */
[C---:B------:R-:W-:Y:S01]  /*2d10*/  HMMA.16816.F32 R88, R216.reuse, R98, R16 ;  /* 0x00000062d858723c */ /* 0x040fe20000001810 */
[----:B------:R-:W3:Y:S07]  /*2d20*/  LDSM.16.M88.4 R16, [R236+0x19100] ;  /* 0x01910000ec10783b */ /* 0x000eee0000000200 */
[C---:B-----5:R-:W-:Y:S01]  /*2d30*/  HMMA.16816.F32 R100, R216.reuse, R40, R36 ;  /* 0x00000028d864723c */ /* 0x060fe20000001824 */
[----:B------:R-:W4:Y:S07]  /*2d40*/  LDSM.16.M88.4 R36, [R5+0x18100] ;  /* 0x018100000524783b */ /* 0x000f2e0000000200 */
[----:B------:R-:W-:Y:S08]  /*2d50*/  HMMA.16816.F32 R92, R216, R104, R12 ;  /* 0x00000068d85c723c */ /* 0x000ff0000000180c */
[----:B------:R-:W-:Y:S01]  /*2d60*/  HMMA.16816.F32 R12, R220, R34, R44 ;  /* 0x00000022dc0c723c */ /* 0x000fe2000000182c */
[----:B------:R-:W-:Y:S07]  /*2d70*/  LDSM.16.M88.4 R32, [R4+0x19100] ;  /* 0x019100000420783b */ /* 0x000fee0000000200 */
[----:B-1----:R-:W-:Y:S08]  /*2d80*/  HMMA.16816.F32 R8, R224, R24, R8 ;  /* 0x00000018e008723c */ /* 0x002ff00000001808 */
[----:B------:R-:W-:Y:S01]  /*2d90*/  HMMA.16816.F32 R104, R216, R42, R48 ;  /* 0x0000002ad868723c */ /* 0x000fe20000001830 */
[----:B------:R-:W1:Y:S04]  /*2da0*/  LDSM.16.M88.4 R48, [R3+0x18100] ;  /* 0x018100000330783b */ /* 0x000e680000000200 */
[----:B------:R-:W-:Y:S03]  /*2db0*/  LDSM.16.M88.4 R40, [R5+0x18900] ;  /* 0x018900000528783b */ /* 0x000fe60000000200 */
[C---:B--2---:R-:W-:Y:S08]  /*2dc0*/  HMMA.16816.F32 R44, R220.reuse, R22, R64 ;  /* 0x00000016dc2c723c */ /* 0x044ff00000001840 */
[C---:B------:R-:W-:Y:S08]  /*2dd0*/  HMMA.16816.F32 R28, R220.reuse, R20, R68 ;  /* 0x00000014dc1c723c */ /* 0x040ff00000001844 */
[C---:B---3--:R-:W-:Y:S08]  /*2de0*/  HMMA.16816.F32 R64, R220.reuse, R16, R72 ;  /* 0x00000010dc40723c */ /* 0x048ff00000001848 */
[----:B------:R-:W-:Y:S01]  /*2df0*/  HMMA.16816.F32 R80, R220, R18, R56 ;  /* 0x00000012dc50723c */ /* 0x000fe20000001838 */
[----:B------:R-:W-:Y:S07]  /*2e00*/  LDSM.16.M88.4 R56, [R236+0x1a900] ;  /* 0x01a90000ec38783b */ /* 0x000fee0000000200 */
[----:B------:R-:W-:Y:S01]  /*2e10*/  HMMA.16816.F32 R16, R224, R26, R12 ;  /* 0x0000001ae010723c */ /* 0x000fe2000000180c */
[----:B------:R-:W2:Y:S07]  /*2e20*/  LDSM.16.M88.4 R12, [R236+0x1a100] ;  /* 0x01a10000ec0c783b */ /* 0x000eae0000000200 */
[----:B----4-:R-:W-:Y:S08]  /*2e30*/  HMMA.16816.F32 R8, R228, R36, R8 ;  /* 0x00000024e408723c */ /* 0x010ff00000001808 */
[----:B------:R-:W-:Y:S08]  /*2e40*/  HMMA.16816.F32 R20, R224, R52, R28 ;  /* 0x00000034e014723c */ /* 0x000ff0000000181c */
[----:B------:R-:W-:Y:S01]  /*2e50*/  HMMA.16816.F32 R16, R228, R38, R16 ;  /* 0x00000026e410723c */ /* 0x000fe20000001810 */
[----:B------:R-:W3:Y:S07]  /*2e60*/  LDSM.16.M88.4 R36, [R4+0x19900] ;  /* 0x019900000424783b */ /* 0x000eee0000000200 */
[----:B-1----:R-:W-:Y:S08]  /*2e70*/  HMMA.16816.F32 R28, R232, R48, R8 ;  /* 0x00000030e81c723c */ /* 0x002ff00000001808 */
[C---:B------:R-:W-:Y:S08]  /*2e80*/  HMMA.16816.F32 R96, R220.reuse, R60, R76 ;  /* 0x0000003cdc60723c */ /* 0x040ff0000000184c */
[C---:B------:R-:W-:Y:S01]  /*2e90*/  HMMA.16816.F32 R72, R220.reuse, R62, R88 ;  /* 0x0000003edc48723c */ /* 0x040fe20000001858 */
[----:B------:R-:W1:Y:S07]  /*2ea0*/  LDSM.16.M88.4 R60, [R3+0x18900] ;  /* 0x01890000033c783b */ /* 0x000e6e0000000200 */
[----:B--2---:R-:W-:Y:S01]  /*2eb0*/  HMMA.16816.F32 R88, R220, R12, R92 ;  /* 0x0000000cdc58723c */ /* 0x004fe2000000185c */
[----:B------:R-:W-:-:S04]  /*2ec0*/  FMUL.FTZ R6, R28, c[0x0][0x320] ;  /* 0x0000c8001c067a20 */ /* 0x000fc80000410000 */
[----:B------:R2:W4:Y:S03]  /*2ed0*/  MUFU.TANH R108, R6 ;  /* 0x00000006006c7308 */ /* 0x0005260000002400 */
[----:B------:R-:W-:Y:S08]  /*2ee0*/  HMMA.16816.F32 R84, R220, R14, R84 ;  /* 0x0000000edc54723c */ /* 0x000ff00000001854 */
[----:B------:R-:W-:Y:S01]  /*2ef0*/  HMMA.16816.F32 R8, R224, R54, R44 ;  /* 0x00000036e008723c */ /* 0x000fe2000000182c */
[----:B------:R-:W5:Y:S01]  /*2f00*/  LDSM.16.M88.4 R44, [R5+0x19100] ;  /* 0x01910000052c783b */ /* 0x000f620000000200 */
[----:B--2---:R-:W-:-:S03]  /*2f10*/  FMUL.FTZ R6, R29, c[0x0][0x320] ;  /* 0x0000c8001d067a20 */ /* 0x004fc60000410000 */
[----:B------:R-:W-:Y:S03]  /*2f20*/  LDSM.16.M88.4 R52, [R3+0x19100] ;  /* 0x019100000334783b */ /* 0x000fe60000000200 */
[----:B------:R-:W-:Y:S08]  /*2f30*/  HMMA.16816.F32 R12, R228, R40, R20 ;  /* 0x00000028e40c723c */ /* 0x000ff00000001814 */
[----:B------:R-:W-:Y:S01]  /*2f40*/  HMMA.16816.F32 R20, R232, R50, R16 ;  /* 0x00000032e814723c */ /* 0x000fe20000001810 */
[----:B------:R-:W-:Y:S07]  /*2f50*/  LDSM.16.M88.4 R48, [R3+0x19900] ;  /* 0x019900000330783b */ /* 0x000fee0000000200 */
[----:B------:R-:W-:Y:S01]  /*2f60*/  HMMA.16816.F32 R76, R220, R56, R100 ;  /* 0x00000038dc4c723c */ /* 0x000fe20000001864 */
[----:B------:R2:W1:Y:S07]  /*2f70*/  MUFU.TANH R103, R6 ;  /* 0x0000000600677308 */ /* 0x00046e0000002400 */
[----:B------:R-:W-:Y:S01]  /*2f80*/  HMMA.16816.F32 R8, R228, R42, R8 ;  /* 0x0000002ae408723c */ /* 0x000fe20000001808 */
[----:B------:R-:W4:Y:S07]  /*2f90*/  LDSM.16.M88.4 R40, [R4+0x1a100] ;  /* 0x01a100000428783b */ /* 0x000f2e0000000200 */
[----:B------:R-:W-:Y:S01]  /*2fa0*/  HMMA.16816.F32 R16, R224, R34, R80 ;  /* 0x00000022e010723c */ /* 0x000fe20000001850 */
[----:B--2---:R-:W-:-:S04]  /*2fb0*/  FMUL.FTZ R6, R30, c[0x0][0x320] ;  /* 0x0000c8001e067a20 */ /* 0x004fc80000410000 */
[----:B------:R2:W1:Y:S03]  /*2fc0*/  MUFU.TANH R100, R6 ;  /* 0x0000000600647308 */ /* 0x0004660000002400 */
[C---:B------:R-:W-:Y:S08]  /*2fd0*/  HMMA.16816.F32 R24, R224.reuse, R32, R64 ;  /* 0x00000020e018723c */ /* 0x040ff00000001840 */
[----:B---3--:R-:W-:Y:S01]  /*2fe0*/  HMMA.16816.F32 R32, R224, R36, R96 ;  /* 0x00000024e020723c */ /* 0x008fe20000001860 */
[----:B--2---:R-:W-:-:S07]  /*2ff0*/  FMUL.FTZ R6, R31, c[0x0][0x320] ;  /* 0x0000c8001f067a20 */ /* 0x004fce0000410000 */
[C---:B-1----:R-:W-:Y:S01]  /*3000*/  HMMA.16816.F32 R28, R232.reuse, R60, R12 ;  /* 0x0000003ce81c723c */ /* 0x042fe2000000180c */
[----:B------:R1:W-:Y:S07]  /*3010*/  MUFU.TANH R95, R6 ;  /* 0x00000006005f7308 */ /* 0x0003ee0000002400 */
[----:B------:R-:W-:Y:S08]  /*3020*/  HMMA.16816.F32 R12, R232, R62, R8 ;  /* 0x0000003ee80c723c */ /* 0x000ff00000001808 */
[----:B------:R-:W-:Y:S01]  /*3030*/  HMMA.16816.F32 R60, R224, R38, R72 ;  /* 0x00000026e03c723c */ /* 0x000fe20000001848 */
[----:B-1----:R-:W-:Y:S01]  /*3040*/  FMUL.FTZ R6, R20, c[0x0][0x320] ;  /* 0x0000c80014067a20 */ /* 0x002fe20000410000 */
[----:B------:R-:W1:Y:S03]  /*3050*/  LDSM.16.M88.4 R36, [R5+0x19900] ;  /* 0x019900000524783b */ /* 0x000e660000000200 */
[----:B------:R2:W3:Y:S03]  /*3060*/  MUFU.TANH R94, R6 ;  /* 0x00000006005e7308 */ /* 0x0004e60000002400 */
[C---:B-----5:R-:W-:Y:S08]  /*3070*/  HMMA.16816.F32 R8, R228.reuse, R46, R16 ;  /* 0x0000002ee408723c */ /* 0x060ff00000001810 */
[----:B------:R-:W-:Y:S01]  /*3080*/  FMUL.FTZ R15, R15, c[0x0][0x320] ;  /* 0x0000c8000f0f7a20 */ /* 0x000fe20000410000 */
[----:B------:R-:W-:Y:S01]  /*3090*/  HMMA.16816.F32 R24, R228, R44, R24 ;  /* 0x0000002ce418723c */ /* 0x000fe20000001818 */
[----:B--2---:R-:W-:-:S04]  /*30a0*/  FMUL.FTZ R6, R21, c[0x0][0x320] ;  /* 0x0000c80015067a20 */ /* 0x004fc80000410000 */
[----:B------:R2:W5:Y:S03]  /*30b0*/  MUFU.TANH R93, R6 ;  /* 0x00000006005d7308 */ /* 0x0005660000002400 */
[----:B----4-:R-:W-:Y:S08]  /*30c0*/  HMMA.16816.F32 R44, R224, R40, R88 ;  /* 0x00000028e02c723c */ /* 0x010ff00000001858 */
[----:B------:R-:W-:Y:S01]  /*30d0*/  HMMA.16816.F32 R16, R232, R54, R8 ;  /* 0x00000036e810723c */ /* 0x000fe20000001808 */
[----:B--2---:R-:W-:-:S07]  /*30e0*/  FMUL.FTZ R6, R22, c[0x0][0x320] ;  /* 0x0000c80016067a20 */ /* 0x004fce0000410000 */
[----:B-1----:R-:W-:Y:S01]  /*30f0*/  HMMA.16816.F32 R8, R228, R36, R32 ;  /* 0x00000024e408723c */ /* 0x002fe20000001820 */
[----:B------:R-:W-:Y:S01]  /*3100*/  LDSM.16.M88.4 R32, [R5+0x1a900] ;  /* 0x01a900000520783b */ /* 0x000fe20000000200 */
[----:B------:R1:W2:Y:S06]  /*3110*/  MUFU.TANH R92, R6 ;  /* 0x00000006005c7308 */ /* 0x0002ac0000002400 */
[----:B------:R-:W-:Y:S08]  /*3120*/  HMMA.16816.F32 R68, R220, R58, R104 ;  /* 0x0000003adc44723c */ /* 0x000ff00000001868 */
[----:B------:R-:W-:Y:S01]  /*3130*/  HMMA.16816.F32 R56, R224, R42, R84 ;  /* 0x0000002ae038723c */ /* 0x000fe20000001854 */
[----:B------:R-:W-:Y:S01]  /*3140*/  LDSM.16.M88.4 R40, [R3+0x1a100] ;  /* 0x01a100000328783b */ /* 0x000fe20000000200 */
[----:B------:R-:W-:-:S02]  /*3150*/  FMUL.FTZ R16, R16, c[0x0][0x320] ;  /* 0x0000c80010107a20 */ /* 0x000fc40000410000 */
[----:B-1----:R-:W-:Y:S02]  /*3160*/  FMUL.FTZ R6, R23, c[0x0][0x320] ;  /* 0x0000c80017067a20 */ /* 0x002fe40000410000 */
[----:B------:R1:W4:Y:S01]  /*3170*/  LDSM.16.M88.4 R20, [R4+0x1a900] ;  /* 0x01a900000414783b */ /* 0x0003220000000200 */
[----:B------:R-:W-:Y:S01]  /*3180*/  FMUL.FTZ R17, R17, c[0x0][0x320] ;  /* 0x0000c80011117a20 */ /* 0x000fe20000410000 */
[----:B------:R2:W-:Y:S01]  /*3190*/  MUFU.TANH R83, R6 ;  /* 0x0000000600537308 */ /* 0x0005e20000002400 */
[----:B------:R-:W-:Y:S01]  /*31a0*/  HMMA.16816.F32 R24, R232, R52, R24 ;  /* 0x00000034e818723c */ /* 0x000fe20000001818 */
[----:B------:R-:W-:Y:S02]  /*31b0*/  FMUL.FTZ R18, R18, c[0x0][0x320] ;  /* 0x0000c80012127a20 */ /* 0x000fe40000410000 */
[----:B------:R-:W-:-:S04]  /*31c0*/  FMUL.FTZ R19, R19, c[0x0][0x320] ;  /* 0x0000c80013137a20 */ /* 0x000fc80000410000 */
[----:B------:R-:W-:Y:S01]  /*31d0*/  MUFU.TANH R160, R16 ;  /* 0x0000001000a07308 */ /* 0x000fe20000002400 */
[----:B--2---:R-:W-:-:S07]  /*31e0*/  FMUL.FTZ R6, R28, c[0x0][0x320] ;  /* 0x0000c8001c067a20 */ /* 0x004fce0000410000 */
[----:B------:R-:W-:Y:S01]  /*31f0*/  MUFU.TANH R161, R17 ;  /* 0x0000001100a17308 */ /* 0x000fe20000002400 */
[----:B-1----:R-:W-:-:S07]  /*3200*/  FMUL.FTZ R4, R29, c[0x0][0x320] ;  /* 0x0000c8001d047a20 */ /* 0x002fce0000410000 */
[----:B------:R1:W-:Y:S01]  /*3210*/  MUFU.TANH R81, R4 ;  /* 0x0000000400517308 */ /* 0x0003e20000002400 */
[----:B------:R-:W-:Y:S02]  /*3220*/  FMUL.FTZ R24, R24, c[0x0][0x320] ;  /* 0x0000c80018187a20 */ /* 0x000fe40000410000 */
[----:B------:R-:W-:Y:S02]  /*3230*/  FMUL.FTZ R25, R25, c[0x0][0x320] ;  /* 0x0000c80019197a20 */ /* 0x000fe40000410000 */
[----:B------:R-:W-:Y:S02]  /*3240*/  FMUL.FTZ R26, R26, c[0x0][0x320] ;  /* 0x0000c8001a1a7a20 */ /* 0x000fe40000410000 */
[----:B------:R-:W-:Y:S01]  /*3250*/  FMUL.FTZ R27, R27, c[0x0][0x320] ;  /* 0x0000c8001b1b7a20 */ /* 0x000fe20000410000 */
[----:B------:R-:W2:Y:S01]  /*3260*/  MUFU.TANH R82, R6 ;  /* 0x0000000600527308 */ /* 0x000ea20000002400 */
[----:B----4-:R-:W-:Y:S01]  /*3270*/  HMMA.16816.F32 R64, R224, R20, R76 ;  /* 0x00000014e040723c */ /* 0x010fe2000000184c */
[----:B-1----:R-:W-:-:S06]  /*3280*/  FMUL.FTZ R4, R30, c[0x0][0x320] ;  /* 0x0000c8001e047a20 */ /* 0x002fcc0000410000 */
[----:B------:R-:W-:Y:S01]  /*3290*/  MUFU.TANH R77, R15 ;  /* 0x0000000f004d7308 */ /* 0x000fe20000002400 */
[----:B------:R-:W-:Y:S07]  /*32a0*/  HMMA.16816.F32 R52, R224, R22, R68 ;  /* 0x00000016e034723c */ /* 0x000fee0000001844 */
[----:B------:R1:W4:Y:S01]  /*32b0*/  MUFU.TANH R80, R4 ;  /* 0x0000000400507308 */ /* 0x0003220000002400 */
[----:B------:R-:W-:Y:S07]  /*32c0*/  HMMA.16816.F32 R20, R232, R48, R8 ;  /* 0x00000030e814723c */ /* 0x000fee0000001808 */
[----:B------:R-:W-:Y:S01]  /*32d0*/  MUFU.TANH R49, R19 ;  /* 0x0000001300317308 */ /* 0x000fe20000002400 */
[----:B-1----:R-:W-:-:S07]  /*32e0*/  FMUL.FTZ R4, R31, c[0x0][0x320] ;  /* 0x0000c8001f047a20 */ /* 0x002fce0000410000 */
[----:B------:R-:W-:Y:S01]  /*32f0*/  MUFU.TANH R101, R24 ;  /* 0x0000001800657308 */ /* 0x000fe20000002400 */
[----:B------:R-:W-:Y:S07]  /*3300*/  HMMA.16816.F32 R28, R228, R38, R60 ;  /* 0x00000026e41c723c */ /* 0x000fee000000183c */
[----:B------:R1:W-:Y:S01]  /*3310*/  MUFU.TANH R75, R4 ;  /* 0x00000004004b7308 */ /* 0x0003e20000002400 */
[----:B------:R-:W-:Y:S02]  /*3320*/  FMUL.FTZ R22, R22, c[0x0][0x320] ;  /* 0x0000c80016167a20 */ /* 0x000fe40000410000 */
[----:B------:R-:W-:-:S02]  /*3330*/  FMUL.FTZ R21, R21, c[0x0][0x320] ;  /* 0x0000c80015157a20 */ /* 0x000fc40000410000 */
[----:B------:R-:W-:-:S03]  /*3340*/  FMUL.FTZ R20, R20, c[0x0][0x320] ;  /* 0x0000c80014147a20 */ /* 0x000fc60000410000 */
[----:B------:R2:W-:Y:S01]  /*3350*/  MUFU.TANH R60, R18 ;  /* 0x00000012003c7308 */ /* 0x0005e20000002400 */
[----:B------:R-:W-:Y:S02]  /*3360*/  FMUL.FTZ R23, R23, c[0x0][0x320] ;  /* 0x0000c80017177a20 */ /* 0x000fe40000410000 */
[----:B-1----:R-:W-:-:S05]  /*3370*/  FMUL.FTZ R4, R12, c[0x0][0x320] ;  /* 0x0000c8000c047a20 */ /* 0x002fca0000410000 */
[----:B------:R-:W-:Y:S01]  /*3380*/  MUFU.TANH R102, R25 ;  /* 0x0000001900667308 */ /* 0x000fe20000002400 */
[----:B------:R-:W-:Y:S07]  /*3390*/  HMMA.16816.F32 R36, R232, R50, R28 ;  /* 0x00000032e824723c */ /* 0x000fee000000181c */
[----:B------:R1:W1:Y:S01]  /*33a0*/  MUFU.TANH R74, R4 ;  /* 0x00000004004a7308 */ /* 0x0002620000002400 */
[C---:B--2---:R-:W-:Y:S07]  /*33b0*/  HMMA.16816.F32 R16, R228.reuse, R32, R64 ;  /* 0x00000020e410723c */ /* 0x044fee0000001840 */
[----:B------:R-:W-:Y:S01]  /*33c0*/  MUFU.TANH R162, R26 ;  /* 0x0000001a00a27308 */ /* 0x000fe20000002400 */
[----:B------:R-:W-:Y:S01]  /*33d0*/  HMMA.16816.F32 R28, R228, R34, R52 ;  /* 0x00000022e41c723c */ /* 0x000fe20000001834 */
[----:B-1----:R-:W-:-:S06]  /*33e0*/  FMUL.FTZ R4, R13, c[0x0][0x320] ;  /* 0x0000c8000d047a20 */ /* 0x002fcc0000410000 */
[----:B------:R-:W-:Y:S01]  /*33f0*/  MUFU.TANH R163, R27 ;  /* 0x0000001b00a37308 */ /* 0x000fe20000002400 */
[----:B------:R-:W-:Y:S02]  /*3400*/  FMUL.FTZ R36, R36, c[0x0][0x320] ;  /* 0x0000c80024247a20 */ /* 0x000fe40000410000 */
[----:B------:R-:W-:Y:S02]  /*3410*/  FMUL.FTZ R37, R37, c[0x0][0x320] ;  /* 0x0000c80025257a20 */ /* 0x000fe40000410000 */
[----:B------:R-:W-:Y:S02]  /*3420*/  FMUL.FTZ R38, R38, c[0x0][0x320] ;  /* 0x0000c80026267a20 */ /* 0x000fe40000410000 */
[----:B------:R-:W-:Y:S01]  /*3430*/  FMUL.FTZ R39, R39, c[0x0][0x320] ;  /* 0x0000c80027277a20 */ /* 0x000fe20000410000 */
[----:B------:R1:W2:Y:S08]  /*3440*/  MUFU.TANH R73, R4 ;  /* 0x0000000400497308 */ /* 0x0002b00000002400 */
[----:B------:R-:W-:Y:S01]  /*3450*/  MUFU.TANH R32, R22 ;  /* 0x0000001600207308 */ /* 0x000fe20000002400 */
[----:B-1----:R-:W-:-:S07]  /*3460*/  FMUL.FTZ R4, R14, c[0x0][0x320] ;  /* 0x0000c8000e047a20 */ /* 0x002fce0000410000 */
[----:B------:R-:W-:Y:S01]  /*3470*/  MUFU.TANH R33, R21 ;  /* 0x0000001500217308 */ /* 0x000fe20000002400 */
[----:B------:R-:W1:Y:S07]  /*3480*/  LDSM.16.M88.4 R12, [R5+0x1a100] ;  /* 0x01a10000050c783b */ /* 0x000e6e0000000200 */
[----:B------:R1:W1:Y:S08]  /*3490*/  MUFU.TANH R72, R4 ;  /* 0x0000000400487308 */ /* 0x0002700000002400 */
[----:B------:R-:W1:Y:S08]  /*34a0*/  MUFU.TANH R48, R20 ;  /* 0x0000001400307308 */ /* 0x000e700000002400 */
[----:B------:R-:W1:Y:S08]  /*34b0*/  MUFU.TANH R36, R36 ;  /* 0x0000002400247308 */ /* 0x000e700000002400 */
[----:B------:R-:W2:Y:S08]  /*34c0*/  MUFU.TANH R23, R23 ;  /* 0x0000001700177308 */ /* 0x000eb00000002400 */
[----:B------:R-:W2:Y:S01]  /*34d0*/  MUFU.TANH R37, R37 ;  /* 0x0000002500257308 */ /* 0x000ea20000002400 */
[----:B-1----:R-:W-:Y:S01]  /*34e0*/  HMMA.16816.F32 R4, R228, R12, R44 ;  /* 0x0000000ce404723c */ /* 0x002fe2000000182c */
[----:B------:R1:W2:Y:S01]  /*34f0*/  LDSM.16.M88.4 R44, [R3+0x1a900] ;  /* 0x01a90000032c783b */ /* 0x0002a20000000200 */
[----:B------:R-:W-:-:S05]  /*3500*/  DEPBAR.LE SB0, 0x2 ;  /* 0x000080800000791a */ /* 0x000fca0000000000 */
[----:B------:R-:W1:Y:S01]  /*3510*/  MUFU.TANH R38, R38 ;  /* 0x0000002600267308 */ /* 0x000e620000002400 */
[----:B------:R-:W-:Y:S07]  /*3520*/  HMMA.16816.F32 R8, R228, R14, R56 ;  /* 0x0000000ee408723c */ /* 0x000fee0000001838 */
[----:B------:R-:W-:Y:S01]  /*3530*/  MUFU.TANH R39, R39 ;  /* 0x0000002700277308 */ /* 0x000fe20000002400 */
[----:B-1----:R-:W-:-:S08]  /*3540*/  LOP3.LUT R3, R112, 0xffffffe0, RZ, 0xc0, !PT ;  /* 0xffffffe070037812 */ /* 0x002fd000078ec0ff */
[----:B------:R-:W-:Y:S01]  /*3550*/  HMMA.16816.F32 R24, R232, R40, R4 ;  /* 0x00000028e818723c */ /* 0x000fe20000001804 */
[----:B------:R-:W-:-:S07]  /*3560*/  IMAD.IADD R3, R113, 0x1, -R3 ;  /* 0x0000000171037824 */ /* 0x000fce00078e0a03 */
[----:B------:R-:W-:Y:S01]  /*3570*/  HMMA.16816.F32 R12, R232, R42, R8 ;  /* 0x0000002ae80c723c */ /* 0x000fe20000001808 */
[----:B------:R-:W-:-:S04]  /*3580*/  SHF.R.S32.HI R4, RZ, 0x1f, R3 ;  /* 0x0000001fff047819 */ /* 0x000fc80000011403 */
[----:B------:R-:W-:-:S03]  /*3590*/  LEA.HI R4, R4, R3, RZ, 0x2 ;  /* 0x0000000304047211 */ /* 0x000fc600078f10ff */
[----:B--2---:R-:W-:Y:S01]  /*35a0*/  HMMA.16816.F32 R8, R232, R44, R16 ;  /* 0x0000002ce808723c */ /* 0x004fe20000001810 */
[----:B------:R-:W-:-:S05]  /*35b0*/  LOP3.LUT R4, R4, 0x7ffffffc, RZ, 0xc0, !PT ;  /* 0x7ffffffc04047812 */ /* 0x000fca00078ec0ff */
[----:B------:R-:W-:Y:S01]  /*35c0*/  IMAD.IADD R3, R3, 0x1, -R4 ;  /* 0x0000000103037824 */ /* 0x000fe200078e0a04 */
[----:B------:R-:W-:Y:S01]  /*35d0*/  MOV R4, UR4 ;  /* 0x0000000400047c02 */ /* 0x000fe20008000f00 */
[----:B------:R-:W-:Y:S01]  /*35e0*/  HMMA.16816.F32 R28, R232, R46, R28 ;  /* 0x0000002ee81c723c */ /* 0x000fe2000000181c */
[----:B------:R-:W-:Y:S02]  /*35f0*/  FMUL.FTZ R24, R24, c[0x0][0x320] ;  /* 0x0000c80018187a20 */ /* 0x000fe40000410000 */
[----:B------:R-:W-:Y:S02]  /*3600*/  FMUL.FTZ R25, R25, c[0x0][0x320] ;  /* 0x0000c80019197a20 */ /* 0x000fe40000410000 */
[----:B------:R-:W-:Y:S02]  /*3610*/  IMAD R3, R3, -0x2, R4 ;  /* 0xfffffffe03037824 */ /* 0x000fe400078e0204 */
[----:B------:R-:W1:Y:S01]  /*3620*/  MUFU.TANH R24, R24 ;  /* 0x0000001800187308 */ /* 0x000e620000002400 */
[----:B------:R-:W-:-:S02]  /*3630*/  FMUL.FTZ R4, R12, c[0x0][0x320] ;  /* 0x0000c8000c047a20 */ /* 0x000fc40000410000 */
[----:B------:R-:W-:Y:S01]  /*3640*/  ISETP.GT.AND P6, PT, R3, RZ, PT ;  /* 0x000000ff0300720c */ /* 0x000fe20003fc4270 */
[----:B------:R-:W-:Y:S01]  /*3650*/  FMUL.FTZ R5, R13, c[0x0][0x320] ;  /* 0x0000c8000d057a20 */ /* 0x000fe20000410000 */
[C---:B------:R-:W-:Y:S01]  /*3660*/  ISETP.GT.AND P5, PT, R3.reuse, 0x1, PT ;  /* 0x000000010300780c */ /* 0x040fe20003fa4270 */
[----:B------:R-:W-:Y:S01]  /*3670*/  FMUL.FTZ R16, R14, c[0x0][0x320] ;  /* 0x0000c8000e107a20 */ /* 0x000fe20000410000 */
[----:B------:R-:W-:Y:S01]  /*3680*/  ISETP.GT.AND P1, PT, R3, 0x8, PT ;  /* 0x000000080300780c */ /* 0x000fe20003f24270 */
[----:B------:R2:W-:Y:S01]  /*3690*/  MUFU.TANH R18, R4 ;  /* 0x0000000400127308 */ /* 0x0005e20000002400 */
[----:B------:R-:W-:Y:S01]  /*36a0*/  FSEL R6, R108, -INF , P6 ;  /* 0xff8000006c067808 */ /* 0x000fe20003000000 */
[----:B------:R-:W-:Y:S01]  /*36b0*/  FMUL.FTZ R22, R11, c[0x0][0x320] ;  /* 0x0000c8000b167a20 */ /* 0x000fe20000410000 */
[----:B------:R-:W-:Y:S01]  /*36c0*/  FSEL R7, R103, -INF , P5 ;  /* 0xff80000067077808 */ /* 0x000fe20002800000 */
[----:B------:R-:W-:Y:S01]  /*36d0*/  FMUL.FTZ R19, R8, c[0x0][0x320] ;  /* 0x0000c80008137a20 */ /* 0x000fe20000410000 */
[----:B------:R-:W-:Y:S01]  /*36e0*/  FSEL R11, R100, -INF , P6 ;  /* 0xff800000640b7808 */ /* 0x000fe20003000000 */
[----:B------:R-:W-:Y:S01]  /*36f0*/  FMUL.FTZ R21, R10, c[0x0][0x320] ;  /* 0x0000c8000a157a20 */ /* 0x000fe20000410000 */
[----:B------:R-:W-:Y:S01]  /*3700*/  ISETP.GT.AND P6, PT, R3, 0x9, PT ;  /* 0x000000090300780c */ /* 0x000fe20003fc4270 */
[----:B------:R1:W-:Y:S01]  /*3710*/  MUFU.TANH R20, R5 ;  /* 0x0000000500147308 */ /* 0x0003e20000002400 */
[----:B---3--:R-:W-:Y:S01]  /*3720*/  FSEL R8, R94, -INF , P1 ;  /* 0xff8000005e087808 */ /* 0x008fe20000800000 */
[----:B------:R-:W-:Y:S01]  /*3730*/  FMUL.FTZ R26, R26, c[0x0][0x320] ;  /* 0x0000c8001a1a7a20 */ /* 0x000fe20000410000 */
[----:B------:R-:W-:Y:S01]  /*3740*/  FSEL R12, R95, -INF , P5 ;  /* 0xff8000005f0c7808 */ /* 0x000fe20002800000 */
[----:B------:R-:W-:Y:S01]  /*3750*/  FMUL.FTZ R27, R27, c[0x0][0x320] ;  /* 0x0000c8001b1b7a20 */ /* 0x000fe20000410000 */
[----:B------:R-:W-:Y:S01]  /*3760*/  ISETP.GT.AND P5, PT, R3, 0x10, PT ;  /* 0x000000100300780c */ /* 0x000fe20003fa4270 */
[----:B------:R-:W-:Y:S01]  /*3770*/  FMUL.FTZ R17, R15, c[0x0][0x320] ;  /* 0x0000c8000f117a20 */ /* 0x000fe20000410000 */
[----:B-----5:R-:W-:Y:S01]  /*3780*/  FSEL R10, R93, -INF , P6 ;  /* 0xff8000005d0a7808 */ /* 0x020fe20003000000 */
[----:B------:R-:W3:Y:S01]  /*3790*/  MUFU.TANH R25, R25 ;  /* 0x0000001900197308 */ /* 0x000ee20000002400 */
[----:B--2---:R-:W-:Y:S01]  /*37a0*/  FMNMX.FTZ R4, R6, R7, !PT ;  /* 0x0000000706047209 */ /* 0x004fe20007810000 */
[----:B------:R-:W-:Y:S01]  /*37b0*/  FMUL.FTZ R9, R9, c[0x0][0x320] ;  /* 0x0000c80009097a20 */ /* 0x000fe20000410000 */
[----:B------:R-:W-:Y:S01]  /*37c0*/  FSEL R13, R92, -INF , P1 ;  /* 0xff8000005c0d7808 */ /* 0x000fe20000800000 */
[----:B------:R-:W-:Y:S01]  /*37d0*/  FMUL.FTZ R28, R28, c[0x0][0x320] ;  /* 0x0000c8001c1c7a20 */ /* 0x000fe20000410000 */
[----:B------:R-:W-:Y:S01]  /*37e0*/  FMNMX.FTZ R4, R8, R4, !PT ;  /* 0x0000000408047209 */ /* 0x000fe20007810000 */
[----:B------:R-:W-:Y:S01]  /*37f0*/  FMUL.FTZ R29, R29, c[0x0][0x320] ;  /* 0x0000c8001d1d7a20 */ /* 0x000fe20000410000 */
[----:B------:R-:W-:Y:S01]  /*3800*/  ISETP.GT.AND P1, PT, R3, 0x11, PT ;  /* 0x000000110300780c */ /* 0x000fe20003f24270 */
[----:B------:R-:W2:Y:S01]  /*3810*/  MUFU.TANH R26, R26 ;  /* 0x0000001a001a7308 */ /* 0x000ea20000002400 */
[----:B------:R-:W-:Y:S01]  /*3820*/  FSEL R40, R82, -INF , P5 ;  /* 0xff80000052287808 */ /* 0x000fe20002800000 */
[----:B------:R-:W-:Y:S01]  /*3830*/  FMUL.FTZ R30, R30, c[0x0][0x320] ;  /* 0x0000c8001e1e7a20 */ /* 0x000fe20000410000 */
[----:B------:R-:W-:Y:S01]  /*3840*/  FMNMX.FTZ R4, R10, R4, !PT ;  /* 0x000000040a047209 */ /* 0x000fe20007810000 */
[----:B------:R-:W-:Y:S01]  /*3850*/  IMAD.SHL.U32 R103, R2, 0x2, RZ ;  /* 0x0000000202677824 */ /* 0x000fe200078e00ff */
[----:B------:R-:W-:-:S02]  /*3860*/  FSEL R14, R83, -INF , P6 ;  /* 0xff800000530e7808 */ /* 0x000fc40003000000 */
[----:B------:R-:W-:Y:S01]  /*3870*/  ISETP.GT.AND P6, PT, R3, 0x18, PT ;  /* 0x000000180300780c */ /* 0x000fe20003fc4270 */
[----:B------:R-:W5:Y:S01]  /*3880*/  MUFU.TANH R27, R27 ;  /* 0x0000001b001b7308 */ /* 0x000f620000002400 */
[----:B------:R-:W-:Y:S01]  /*3890*/  FSEL R41, R81, -INF , P1 ;  /* 0xff80000051297808 */ /* 0x000fe20000800000 */
[----:B------:R-:W-:Y:S01]  /*38a0*/  IMAD R237, R0, 0x2, R103 ;  /* 0x0000000200ed7824 */ /* 0x000fe200078e0267 */
[----:B------:R-:W-:Y:S02]  /*38b0*/  FMNMX.FTZ R4, R40, R4, !PT ;  /* 0x0000000428047209 */ /* 0x000fe40007810000 */
[----:B----4-:R-:W-:Y:S01]  /*38c0*/  FSEL R46, R80, -INF , P5 ;  /* 0xff800000502e7808 */ /* 0x010fe20002800000 */
[----:B------:R-:W-:Y:S01]  /*38d0*/  IMAD.IADD R0, R239, 0x1, R237 ;  /* 0x00000001ef007824 */ /* 0x000fe200078e02ed */
[----:B------:R-:W-:Y:S01]  /*38e0*/  ISETP.GT.AND P5, PT, R3, 0x19, PT ;  /* 0x000000190300780c */ /* 0x000fe20003fa4270 */
[----:B------:R-:W4:Y:S01]  /*38f0*/  MUFU.TANH R15, R16 ;  /* 0x00000010000f7308 */ /* 0x000f220000002400 */
[----:B------:R-:W-:-:S02]  /*3900*/  FSEL R44, R74, -INF , P6 ;  /* 0xff8000004a2c7808 */ /* 0x000fc40003000000 */
[----:B------:R-:W-:Y:S02]  /*3910*/  FMNMX.FTZ R4, R41, R4, !PT ;  /* 0x0000000429047209 */ /* 0x000fe40007810000 */
[----:B------:R-:W-:Y:S02]  /*3920*/  FSEL R47, R75, -INF , P1 ;  /* 0xff8000004b2f7808 */ /* 0x000fe40000800000 */
[----:B------:R-:W-:Y:S01]  /*3930*/  ISETP.GT.AND P1, PT, R3, 0x20, PT ;  /* 0x000000200300780c */ /* 0x000fe20003f24270 */
[----:B------:R-:W-:Y:S01]  /*3940*/  MUFU.TANH R16, R9 ;  /* 0x0000000900107308 */ /* 0x000fe20000002400 */
[----:B------:R-:W-:Y:S02]  /*3950*/  FSEL R45, R73, -INF , P5 ;  /* 0xff800000492d7808 */ /* 0x000fe40002800000 */
[----:B------:R-:W-:Y:S02]  /*3960*/  FMNMX.FTZ R4, R44, R4, !PT ;  /* 0x000000042c047209 */ /* 0x000fe40007810000 */
[----:B------:R-:W-:-:S02]  /*3970*/  FSEL R76, R72, -INF , P6 ;  /* 0xff800000484c7808 */ /* 0x000fc40003000000 */
[----:B------:R-:W-:Y:S01]  /*3980*/  ISETP.GT.AND P6, PT, R3, 0x21, PT ;  /* 0x000000210300780c */ /* 0x000fe20003fc4270 */
[----:B------:R-:W2:Y:S01]  /*3990*/  MUFU.TANH R17, R17 ;  /* 0x0000001100117308 */ /* 0x000ea20000002400 */
[----:B------:R-:W-:Y:S02]  /*39a0*/  FSEL R101, R101, -INF , P1 ;  /* 0xff80000065657808 */ /* 0x000fe40000800000 */
[----:B------:R-:W-:Y:S02]  /*39b0*/  FMNMX.FTZ R4, R45, R4, !PT ;  /* 0x000000042d047209 */ /* 0x000fe40007810000 */
[----:B-1----:R-:W-:Y:S02]  /*39c0*/  FMNMX.FTZ R5, R11, R12, !PT ;  /* 0x0000000c0b057209 */ /* 0x002fe40007810000 */
[----:B------:R-:W-:Y:S01]  /*39d0*/  FSEL R77, R77, -INF , P5 ;  /* 0xff8000004d4d7808 */ /* 0x000fe20002800000 */
[----:B------:R-:W-:Y:S01]  /*39e0*/  MUFU.TANH R19, R19 ;  /* 0x0000001300137308 */ /* 0x000fe20000002400 */
[----:B------:R-:W-:-:S02]  /*39f0*/  ISETP.GT.AND P5, PT, R3, 0x28, PT ;  /* 0x000000280300780c */ /* 0x000fc40003fa4270 */
[----:B------:R-:W-:Y:S02]  /*3a00*/  FSEL R102, R102, -INF , P6 ;  /* 0xff80000066667808 */ /* 0x000fe40003000000 */
[----:B------:R-:W-:Y:S02]  /*3a10*/  FMNMX.FTZ R4, R101, R4, !PT ;  /* 0x0000000465047209 */ /* 0x000fe40007810000 */
[----:B------:R-:W-:Y:S01]  /*3a20*/  FMNMX.FTZ R5, R13, R5, !PT ;  /* 0x000000050d057209 */ /* 0x000fe20007810000 */
[----:B------:R-:W1:Y:S01]  /*3a30*/  MUFU.TANH R9, R21 ;  /* 0x0000001500097308 */ /* 0x000e620000002400 */
[----:B------:R-:W-:Y:S02]  /*3a40*/  FSEL R162, R162, -INF , P1 ;  /* 0xff800000a2a27808 */ /* 0x000fe40000800000 */
[----:B------:R-:W-:Y:S02]  /*3a50*/  ISETP.GT.AND P1, PT, R3, 0x29, PT ;  /* 0x000000290300780c */ /* 0x000fe40003f24270 */
[----:B------:R-:W-:-:S02]  /*3a60*/  FSEL R160, R160, -INF , P5 ;  /* 0xff800000a0a07808 */ /* 0x000fc40002800000 */
[----:B------:R-:W-:Y:S01]  /*3a70*/  FMNMX.FTZ R4, R102, R4, !PT ;  /* 0x0000000466047209 */ /* 0x000fe20007810000 */
[----:B------:R-:W1:Y:S01]  /*3a80*/  MUFU.TANH R28, R28 ;  /* 0x0000001c001c7308 */ /* 0x000e620000002400 */
[----:B------:R-:W-:Y:S02]  /*3a90*/  FMNMX.FTZ R5, R14, R5, !PT ;  /* 0x000000050e057209 */ /* 0x000fe40007810000 */
[----:B------:R-:W-:Y:S02]  /*3aa0*/  FSEL R163, R163, -INF , P6 ;  /* 0xff800000a3a37808 */ /* 0x000fe40003000000 */
[----:B------:R-:W-:Y:S02]  /*3ab0*/  ISETP.GT.AND P6, PT, R3, 0x30, PT ;  /* 0x000000300300780c */ /* 0x000fe40003fc4270 */
[----:B------:R-:W-:Y:S01]  /*3ac0*/  FSEL R161, R161, -INF , P1 ;  /* 0xff800000a1a17808 */ /* 0x000fe20000800000 */
[----:B------:R-:W-:Y:S01]  /*3ad0*/  MUFU.TANH R30, R30 ;  /* 0x0000001e001e7308 */ /* 0x000fe20000002400 */
[----:B------:R-:W-:-:S02]  /*3ae0*/  FMNMX.FTZ R4, R160, R4, !PT ;  /* 0x00000004a0047209 */ /* 0x000fc40007810000 */
[----:B------:R-:W-:Y:S02]  /*3af0*/  FMNMX.FTZ R5, R46, R5, !PT ;  /* 0x000000052e057209 */ /* 0x000fe40007810000 */
[----:B------:R-:W-:Y:S01]  /*3b00*/  FSEL R189, R60, -INF , P5 ;  /* 0xff8000003cbd7808 */ /* 0x000fe20002800000 */
[----:B------:R-:W-:Y:S01]  /*3b10*/  BAR.SYNC.DEFER_BLOCKING 0x0 ;  /* 0x0000000000007b1d */ /* 0x000fe20000010000 */
        /* <DEDUP_REMOVED lines=15> */
[----:B------:R-:W-:-:S02]  /*3c10*/  ISETP.GT.AND P5, PT, R3, 0x40, PT ;  /* 0x000000400300780c */ /* 0x000fc40003fa4270 */
[----:B------:R-:W-:Y:S02]  /*3c20*/  FSEL R204, R37, -INF , P6 ;  /* 0xff80000025cc7808 */ /* 0x000fe40003000000 */
[----:B------:R-:W-:Y:S02]  /*3c30*/  FMNMX.FTZ R4, R205, R4, !PT ;  /* 0x00000004cd047209 */ /* 0x000fe40007810000 */
        /* <DEDUP_REMOVED lines=9> */
[----:B---3--:R-:W-:Y:S02]  /*3cd0*/  FSEL R244, R25, -INF , P1 ;  /* 0xff80000019f47808 */ /* 0x008fe40000800000 */
[----:B------:R-:W-:-:S02]  /*3ce0*/  FMNMX.FTZ R100, R245, R100, !PT ;  /* 0x00000064f5647209 */ /* 0x000fc40007810000 */
[----:B------:R-:W-:Y:S02]  /*3cf0*/  FMNMX.FTZ R4, R189, R5, !PT ;  /* 0x00000005bd047209 */ /* 0x000fe40007810000 */
[----:B--2---:R-:W-:Y:S01]  /*3d00*/  FSEL R248, R26, -INF , P5 ;  /* 0xff8000001af87808 */ /* 0x004fe20002800000 */
[----:B------:R-:W2:Y:S01]  /*3d10*/  MUFU.TANH R5, R29 ;  /* 0x0000001d00057308 */ /* 0x000ea20000002400 */
[----:B------:R-:W-:Y:S02]  /*3d20*/  ISETP.GT.AND P5, PT, R3, 0x49, PT ;  /* 0x000000490300780c */ /* 0x000fe40003fa4270 */
[----:B------:R-:W-:Y:S02]  /*3d30*/  FSEL R243, R18, -INF , P6 ;  /* 0xff80000012f37808 */ /* 0x000fe40003000000 */
[----:B------:R-:W-:Y:S02]  /*3d40*/  FMNMX.FTZ R100, R244, R100, !PT ;  /* 0x00000064f4647209 */ /* 0x000fe40007810000 */
[----:B------:R-:W-:-:S02]  /*3d50*/  FMNMX.FTZ R4, R188, R4, !PT ;  /* 0x00000004bc047209 */ /* 0x000fc40007810000 */
[----:B-----5:R-:W-:Y:S02]  /*3d60*/  FSEL R249, R27, -INF , P1 ;  /* 0xff8000001bf97808 */ /* 0x020fe40000800000 */
[----:B------:R-:W-:Y:S01]  /*3d70*/  ISETP.GT.AND P1, PT, R3, 0x50, PT ;  /* 0x000000500300780c */ /* 0x000fe20003f24270 */
[----:B------:R-:W-:Y:S01]  /*3d80*/  LDSM.16.MT88.4 R24, [R0+0x100] ;  /* 0x000100000018783b */ /* 0x000fe20000004200 */
[----:B------:R-:W-:Y:S02]  /*3d90*/  FSEL R242, R20, -INF , P5 ;  /* 0xff80000014f27808 */ /* 0x000fe40002800000 */
[----:B------:R-:W-:Y:S02]  /*3da0*/  FMNMX.FTZ R100, R243, R100, !PT ;  /* 0x00000064f3647209 */ /* 0x000fe40007810000 */
[----:B------:R-:W-:Y:S02]  /*3db0*/  FMNMX.FTZ R4, R207, R4, !PT ;  /* 0x00000004cf047209 */ /* 0x000fe40007810000 */
[----:B----4-:R-:W-:-:S02]  /*3dc0*/  FSEL R247, R15, -INF , P6 ;  /* 0xff8000000ff77808 */ /* 0x010fc40003000000 */
[----:B------:R-:W-:Y:S02]  /*3dd0*/  FSEL R246, R17, -INF , P5 ;  /* 0xff80000011f67808 */ /* 0x000fe40002800000 */
[----:B-1----:R-:W-:Y:S02]  /*3de0*/  FSEL R129, R9, -INF , P1 ;  /* 0xff80000009817808 */ /* 0x002fe40000800000 */
[----:B------:R-:W-:Y:S01]  /*3df0*/  FSEL R140, R19, -INF , P1 ;  /* 0xff800000138c7808 */ /* 0x000fe20000800000 */
[----:B------:R-:W1:Y:S01]  /*3e00*/  MUFU.TANH R9, R22 ;  /* 0x0000001600097308 */ /* 0x000e620000002400 */
[C---:B------:R-:W-:Y:S02]  /*3e10*/  ISETP.GT.AND P6, PT, R3.reuse, 0x51, PT ;  /* 0x000000510300780c */ /* 0x040fe40003fc4270 */
[C---:B------:R-:W-:Y:S02]  /*3e20*/  ISETP.GT.AND P5, PT, R3.reuse, 0x58, PT ;  /* 0x000000580300780c */ /* 0x040fe40003fa4270 */
[----:B------:R-:W-:-:S02]  /*3e30*/  ISETP.GT.AND P1, PT, R3, 0x59, PT ;  /* 0x000000590300780c */ /* 0x000fc40003f24270 */
[----:B------:R-:W-:Y:S02]  /*3e40*/  FMNMX.FTZ R100, R242, R100, !PT ;  /* 0x00000064f2647209 */ /* 0x000fe40007810000 */
[----:B------:R-:W-:Y:S02]  /*3e50*/  FMNMX.FTZ R3, R206, R4, !PT ;  /* 0x00000004ce037209 */ /* 0x000fe40007810000 */
[----:B------:R-:W-:Y:S02]  /*3e60*/  FSEL R128, R16, -INF , P6 ;  /* 0xff80000010807808 */ /* 0x000fe40003000000 */
[----:B------:R-:W-:Y:S01]  /*3e70*/  FMNMX.FTZ R100, R140, R100, !PT ;  /* 0x000000648c647209 */ /* 0x000fe20007810000 */
[----:B------:R-:W-:Y:S01]  /*3e80*/  LDSM.16.MT88.4 R16, [R103+0x100] ;  /* 0x000100006710783b */ /* 0x000fe20000004200 */
[----:B------:R-:W-:Y:S02]  /*3e90*/  FMNMX.FTZ R3, R241, R3, !PT ;  /* 0x00000003f1037209 */ /* 0x000fe40007810000 */
[----:B------:R-:W-:-:S02]  /*3ea0*/  FSEL R141, R28, -INF , P5 ;  /* 0xff8000001c8d7808 */ /* 0x000fc40002800000 */
[----:B------:R-:W-:Y:S02]  /*3eb0*/  FMNMX.FTZ R100, R128, R100, !PT ;  /* 0x0000006480647209 */ /* 0x000fe40007810000 */
[----:B------:R-:W-:Y:S02]  /*3ec0*/  FMNMX.FTZ R3, R240, R3, !PT ;  /* 0x00000003f0037209 */ /* 0x000fe40007810000 */
[----:B--2---:R-:W-:Y:S01]  /*3ed0*/  FSEL R121, R5, -INF , P1 ;  /* 0xff80000005797808 */ /* 0x004fe20000800000 */
[----:B------:R-:W-:Y:S01]  /*3ee0*/  FMUL.FTZ R5, R31, c[0x0][0x320] ;  /* 0x0000c8001f057a20 */ /* 0x000fe20000410000 */
[----:B------:R-:W-:Y:S02]  /*3ef0*/  FMNMX.FTZ R100, R141, R100, !PT ;  /* 0x000000648d647209 */ /* 0x000fe40007810000 */
[----:B------:R-:W-:Y:S02]  /*3f00*/  FMNMX.FTZ R3, R248, R3, !PT ;  /* 0x00000003f8037209 */ /* 0x000fe40007810000 */
[----:B------:R-:W-:Y:S01]  /*3f10*/  FMNMX.FTZ R100, R121, R100, !PT ;  /* 0x0000006479647209 */ /* 0x000fe20007810000 */
[----:B------:R-:W2:Y:S01]  /*3f20*/  MUFU.TANH R5, R5 ;  /* 0x0000000500057308 */ /* 0x000ea20000002400 */
[----:B------:R-:W-:-:S02]  /*3f30*/  FMNMX.FTZ R3, R249, R3, !PT ;  /* 0x00000003f9037209 */ /* 0x000fc40007810000 */
[----:B-1----:R-:W-:Y:S01]  /*3f40*/  FSEL R120, R9, -INF , P6 ;  /* 0xff80000009787808 */ /* 0x002fe20003000000 */
[----:B------:R-:W1:Y:S01]  /*3f50*/  SHFL.BFLY PT, R4, R100, 0x2, 0x1f ;  /* 0x0c401f0064047f89 */ /* 0x000e6200000e0000 */
[----:B------:R-:W-:Y:S02]  /*3f60*/  FMNMX.FTZ R3, R247, R3, !PT ;  /* 0x00000003f7037209 */ /* 0x000fe40007810000 */
[----:B------:R-:W-:Y:S02]  /*3f70*/  FSEL R132, R30, -INF , P5 ;  /* 0xff8000001e847808 */ /* 0x000fe40002800000 */
[----:B------:R-:W-:Y:S02]  /*3f80*/  FMNMX.FTZ R3, R246, R3, !PT ;  /* 0x00000003f6037209 */ /* 0x000fe40007810000 */
[----:B------:R-:W-:Y:S02]  /*3f90*/  IADD3 R2, R239, R103, RZ ;  /* 0x00000067ef027210 */ /* 0x000fe40007ffe0ff */
[----:B------:R-:W-:-:S02]  /*3fa0*/  FMNMX.FTZ R3, R129, R3, !PT ;  /* 0x0000000381037209 */ /* 0x000fc40007810000 */
[----:B--2---:R-:W-:Y:S01]  /*3fb0*/  FSEL R144, R5, -INF , P1 ;  /* 0xff80000005907808 */ /* 0x004fe20000800000 */
[----:B------:R-:W-:Y:S01]  /*3fc0*/  LDSM.16.MT88.4 R28, [R2+0x3100] ;  /* 0x00310000021c783b */ /* 0x000fe20000004200 */
[----:B------:R-:W-:-:S03]  /*3fd0*/  FMNMX.FTZ R3, R120, R3, !PT ;  /* 0x0000000378037209 */ /* 0x000fc60007810000 */
[----:B------:R-:W-:Y:S01]  /*3fe0*/  LDSM.16.MT88.4 R20, [R2+0x6100] ;  /* 0x006100000214783b */ /* 0x000fe20000004200 */
[----:B------:R-:W-:-:S03]  /*3ff0*/  FMNMX.FTZ R3, R132, R3, !PT ;  /* 0x0000000384037209 */ /* 0x000fc60007810000 */
[----:B------:R-:W-:Y:S01]  /*4000*/  LDSM.16.MT88.4 R32, [R2+0x100] ;  /* 0x000100000220783b */ /* 0x000fe20000004200 */
        /* <DEDUP_REMOVED lines=13> */
[----:B------:R-:W-:Y:S01]  /*40e0*/  FSETP.NEU.FTZ.AND P1, PT, R3, -INF , PT ;  /* 0xff8000000300780b */ /* 0x000fe20003f3d000 */
[----:B--2---:R-:W-:-:S04]  /*40f0*/  FFMA.FTZ R4, R7, c[0x0][0x2d0], -R9 ;  /* 0x0000b40007047a23 */ /* 0x004fc80000010809 */
[----:B------:R1:W-:Y:S02]  /*4100*/  MUFU.EX2 R114, R4 ;  /* 0x0000000400727308 */ /* 0x0003e40000000800 */
[----:B-1----:R-:W-:Y:S02]  /*4110*/  FFMA.FTZ R4, R8, c[0x0][0x2d0], -R9 ;  /* 0x0000b40008047a23 */ /* 0x002fe40000010809 */
[----:B------:R-:W-:-:S04]  /*4120*/  FMUL.FTZ R8, R3, c[0x0][0x2d0] ;  /* 0x0000b40003087a20 */ /* 0x000fc80000410000 */
[----:B------:R1:W-:Y:S01]  /*4130*/  MUFU.EX2 R133, R4 ;  /* 0x0000000400857308 */ /* 0x0003e20000000800 */
[----:B------:R-:W-:Y:S02]  /*4140*/  FSEL R8, R8, RZ, P1 ;  /* 0x000000ff08087208 */ /* 0x000fe40000800000 */
[----:B------:R-:W-:Y:S01]  /*4150*/  PLOP3.LUT P1, PT, PT, PT, UP1, 0x80, 0x0 ;  /* 0x000000000000781c */ /* 0x000fe20003f2f018 */
[--C-:B-1----:R-:W-:Y:S02]  /*4160*/  FFMA.FTZ R4, R10, c[0x0][0x2d0], -R9.reuse ;  /* 0x0000b4000a047a23 */ /* 0x102fe40000010809 */
[----:B------:R-:W-:Y:S02]  /*4170*/  FFMA.FTZ R10, R40, c[0x0][0x2d0], -R9 ;  /* 0x0000b400280a7a23 */ /* 0x000fe40000010809 */
[----:B------:R1:W2:Y:S08]  /*4180*/  MUFU.EX2 R122, R4 ;  /* 0x00000004007a7308 */ /* 0x0002b00000000800 */
[----:B------:R3:W-:Y:S01]  /*4190*/  MUFU.EX2 R123, R10 ;  /* 0x0000000a007b7308 */ /* 0x0007e20000000800 */
[----:B-1----:R-:W-:Y:S01]  /*41a0*/  FFMA.FTZ R4, R11, c[0x0][0x2d0], -R8 ;  /* 0x0000b4000b047a23 */ /* 0x002fe20000010808 */
[----:B--2---:R-:W-:Y:S01]  /*41b0*/  F2FP.PACK_AB R6, R122, R133 ;  /* 0x000000857a06723e */ /* 0x004fe200000000ff */
[----:B------:R-:W-:-:S05]  /*41c0*/  IMAD.MOV.U32 R11, RZ, RZ, R114 ;  /* 0x000000ffff0b7224 */ /* 0x000fca00078e0072 */
[----:B------:R1:W-:Y:S01]  /*41d0*/  MUFU.EX2 R131, R4 ;  /* 0x0000000400837308 */ /* 0x0003e20000000800 */
[----:B---3--:R-:W-:Y:S02]  /*41e0*/  FFMA.FTZ R10, R41, c[0x0][0x2d0], -R9 ;  /* 0x0000b400290a7a23 */ /* 0x008fe40000010809 */
[----:B------:R-:W-:Y:S05]  /*41f0*/  LDSM.16.MT88.4 R40, [R103+0x6100] ;  /* 0x006100006728783b */ /* 0x000fea0000004200 */
[----:B------:R2:W-:Y:S01]  /*4200*/  MUFU.EX2 R135, R10 ;  /* 0x0000000a00877308 */ /* 0x0005e20000000800 */
[----:B-1----:R-:W-:-:S07]  /*4210*/  FFMA.FTZ R4, R12, c[0x0][0x2d0], -R8 ;  /* 0x0000b4000c047a23 */ /* 0x002fce0000010808 */
[----:B------:R1:W3:Y:S01]  /*4220*/  MUFU.EX2 R251, R4 ;  /* 0x0000000400fb7308 */ /* 0x0002e20000000800 */
[----:B--2---:R-:W-:Y:S02]  /*4230*/  FFMA.FTZ R10, R44, c[0x0][0x2d0], -R9 ;  /* 0x0000b4002c0a7a23 */ /* 0x004fe40000010809 */
[----:B------:R-:W-:-:S05]  /*4240*/  IMAD.MOV.U32 R44, RZ, RZ, R129 ;  /* 0x000000ffff2c7224 */ /* 0x000fca00078e0081 */
[----:B------:R2:W-:Y:S01]  /*4250*/  MUFU.EX2 R136, R10 ;  /* 0x0000000a00887308 */ /* 0x0005e20000000800 */
[----:B-1----:R-:W-:Y:S01]  /*4260*/  FFMA.FTZ R4, R13, c[0x0][0x2d0], -R8 ;  /* 0x0000b4000d047a23 */ /* 0x002fe20000010808 */
[----:B---3--:R-:W-:-:S06]  /*4270*/  F2FP.PACK_AB R5, R251, R131 ;  /* 0x00000083fb05723e */ /* 0x008fcc00000000ff */
[----:B------:R1:W-:Y:S01]  /*4280*/  MUFU.EX2 R134, R4 ;  /* 0x0000000400867308 */ /* 0x0003e20000000800 */
[----:B--2---:R-:W-:-:S07]  /*4290*/  FFMA.FTZ R10, R45, c[0x0][0x2d0], -R9 ;  /* 0x0000b4002d0a7a23 */ /* 0x004fce0000010809 */
[----:B------:R2:W-:Y:S01]  /*42a0*/  MUFU.EX2 R78, R10 ;  /* 0x0000000a004e7308 */ /* 0x0005e20000000800 */
[--C-:B-1----:R-:W-:Y:S02]  /*42b0*/  FFMA.FTZ R4, R14, c[0x0][0x2d0], -R8.reuse ;  /* 0x0000b4000e047a23 */ /* 0x102fe40000010808 */
[----:B------:R-:W1:Y:S05]  /*42c0*/  LDSM.16.MT88.4 R12, [R237+0x100] ;  /* 0x00010000ed0c783b */ /* 0x000e6a0000004200 */
[----:B------:R3:W4:Y:S01]  /*42d0*/  MUFU.EX2 R145, R4 ;  /* 0x0000000400917308 */ /* 0x0007220000000800 */
[----:B--2---:R-:W-:Y:S01]  /*42e0*/  FFMA.FTZ R10, R46, c[0x0][0x2d0], -R8 ;  /* 0x0000b4002e0a7a23 */ /* 0x004fe20000010808 */
[----:B------:R-:W-:-:S06]  /*42f0*/  MOV R46, R130 ;  /* 0x00000082002e7202 */ /* 0x000fcc0000000f00 */
[----:B------:R2:W5:Y:S01]  /*4300*/  MUFU.EX2 R137, R10 ;  /* 0x0000000a00897308 */ /* 0x0005620000000800 */
[----:B---3--:R-:W-:Y:S02]  /*4310*/  F2FP.PACK_AB R4, R11, R130 ;  /* 0x000000820b04723e */ /* 0x008fe400000000ff */
[----:B----4-:R-:W-:Y:S01]  /*4320*/  F2FP.PACK_AB R7, R145, R134 ;  /* 0x000000869107723e */ /* 0x010fe200000000ff */
[----:B--2---:R-:W-:-:S06]  /*4330*/  FFMA.FTZ R10, R47, c[0x0][0x2d0], -R8 ;  /* 0x0000b4002f0a7a23 */ /* 0x004fcc0000010808 */
[C---:B------:R-:W-:Y:S01]  /*4340*/  HMMA.16816.F32 R56, R4.reuse, R28, RZ ;  /* 0x0000001c0438723c */ /* 0x040fe200000018ff */
[----:B------:R-:W-:Y:S01]  /*4350*/  IMAD.MOV.U32 R47, RZ, RZ, R131 ;  /* 0x000000ffff2f7224 */ /* 0x000fe200078e0083 */
[----:B------:R2:W3:Y:S06]  /*4360*/  MUFU.EX2 R252, R10 ;  /* 0x0000000a00fc7308 */ /* 0x0004ec0000000800 */
[C---:B------:R-:W-:Y:S01]  /*4370*/  HMMA.16816.F32 R64, R4.reuse, R30, RZ ;  /* 0x0000001e0440723c */ /* 0x040fe200000018ff */
[----:B------:R-:W-:Y:S07]  /*4380*/  LDSM.16.MT88.4 R28, [R237+0x3100] ;  /* 0x00310000ed1c783b */ /* 0x000fee0000004200 */
[----:B-1----:R-:W-:Y:S01]  /*4390*/  HMMA.16816.F32 R84, R4, R12, RZ ;  /* 0x0000000c0454723c */ /* 0x002fe200000018ff */
[----:B--2---:R-:W-:-:S04]  /*43a0*/  FFMA.FTZ R10, R76, c[0x0][0x2d0], -R8 ;  /* 0x0000b4004c0a7a23 */ /* 0x004fc80000010808 */
        /* <DEDUP_REMOVED lines=11> */
[----:B----4-:R-:W-:-:S06]  /*4460*/  MOV R10, R78 ;  /* 0x0000004e000a7202 */ /* 0x010fcc0000000f00 */
[C---:B------:R-:W-:Y:S08]  /*4470*/  HMMA.16816.F32 R104, R4.reuse, R24, RZ ;  /* 0x000000180468723c */ /* 0x040ff000000018ff */
[C---:B------:R-:W-:Y:S01]  /*4480*/  HMMA.16816.F32 R96, R4.reuse, R26, RZ ;  /* 0x0000001a0460723c */ /* 0x040fe200000018ff */
[----:B------:R-:W4:Y:S07]  /*4490*/  LDSM.16.MT88.4 R24, [R2+0x900] ;  /* 0x000900000218783b */ /* 0x000f2e0000004200 */
[C---:B--2---:R-:W-:Y:S08]  /*44a0*/  HMMA.16816.F32 R116, R4.reuse, R12, RZ ;  /* 0x0000000c0474723c */ /* 0x044ff000000018ff */
[C---:B------:R-:W-:Y:S01]  /*44b0*/  HMMA.16816.F32 R124, R4.reuse, R14, RZ ;  /* 0x0000000e047c723c */ /* 0x040fe200000018ff */
[----:B------:R-:W2:Y:S07]  /*44c0*/  LDSM.16.MT88.4 R12, [R2+0x6900] ;  /* 0x00690000020c783b */ /* 0x000eae0000004200 */
[C---:B------:R-:W-:Y:S07]  /*44d0*/  HMMA.16816.F32 R76, R4.reuse, R40, RZ ;  /* 0x00000028044c723c */ /* 0x040fee00000018ff */
[----:B-----5:R-:W-:Y:S01]  /*44e0*/  IMAD.MOV.U32 R40, RZ, RZ, R137 ;  /* 0x000000ffff287224 */ /* 0x020fe200078e0089 */
[----:B------:R-:W-:Y:S01]  /*44f0*/  HMMA.16816.F32 R92, R4, R36, RZ ;  /* 0x00000024045c723c */ /* 0x000fe200000018ff */
[----:B------:R-:W-:-:S07]  /*4500*/  IMAD.MOV.U32 R41, RZ, RZ, R136 ;  /* 0x000000ffff297224 */ /* 0x000fce00078e0088 */
[C---:B------:R-:W-:Y:S08]  /*4510*/  HMMA.16816.F32 R108, R4.reuse, R38, RZ ;  /* 0x00000026046c723c */ /* 0x040ff000000018ff */
[C---:B------:R-:W-:Y:S07]  /*4520*/  HMMA.16816.F32 R136, R4.reuse, R42, RZ ;  /* 0x0000002a0488723c */ /* 0x040fee00000018ff */
[----:B------:R-:W-:Y:S01]  /*4530*/  MOV R43, R141 ;  /* 0x0000008d002b7202 */ /* 0x000fe20000000f00 */
[----:B------:R-:W-:Y:S01]  /*4540*/  HMMA.16816.F32 R36, R4, R28, RZ ;  /* 0x0000001c0424723c */ /* 0x000fe200000018ff */
[----:B------:R-:W-:-:S07]  /*4550*/  IMAD.MOV.U32 R42, RZ, RZ, R140 ;  /* 0x000000ffff2a7224 */ /* 0x000fce00078e008c */
[C---:B------:R-:W-:Y:S01]  /*4560*/  HMMA.16816.F32 R112, R4.reuse, R30, RZ ;  /* 0x0000001e0470723c */ /* 0x040fe200000018ff */
[----:B------:R-:W5:Y:S07]  /*4570*/  LDSM.16.MT88.4 R28, [R2+0x3900] ;  /* 0x00390000021c783b */ /* 0x000f6e0000004200 */
[C---:B-1----:R-:W-:Y:S08]  /*4580*/  HMMA.16816.F32 R140, R4.reuse, R20, RZ ;  /* 0x00000014048c723c */ /* 0x042ff000000018ff */
[C---:B------:R-:W-:Y:S01]  /*4590*/  HMMA.16816.F32 R168, R4.reuse, R22, RZ ;  /* 0x0000001604a8723c */ /* 0x040fe200000018ff */
[----:B------:R-:W1:Y:S07]  /*45a0*/  LDSM.16.MT88.4 R20, [R237+0x900] ;  /* 0x00090000ed14783b */ /* 0x000e6e0000004200 */
[C---:B------:R-:W-:Y:S08]  /*45b0*/  HMMA.16816.F32 R88, R4.reuse, R32, RZ ;  /* 0x000000200458723c */ /* 0x040ff000000018ff */
[C---:B------:R-:W-:Y:S08]  /*45c0*/  HMMA.16816.F32 R172, R4.reuse, R16, RZ ;  /* 0x0000001004ac723c */ /* 0x040ff000000018ff */
[C---:B------:R-:W-:Y:S01]  /*45d0*/  HMMA.16816.F32 R180, R4.reuse, R18, RZ ;  /* 0x0000001204b4723c */ /* 0x040fe200000018ff */
[----:B------:R-:W1:Y:S07]  /*45e0*/  LDSM.16.MT88.4 R16, [R0+0x900] ;  /* 0x000900000010783b */ /* 0x000e6e0000004200 */
[----:B------:R-:W-:Y:S01]  /*45f0*/  HMMA.16816.F32 R72, R4, R34, RZ ;  /* 0x000000220448723c */ /* 0x000fe200000018ff */
[----:B------:R-:W1:Y:S06]  /*4600*/  LDSM.16.MT88.4 R32, [R103+0x900] ;  /* 0x000900006720783b */ /* 0x000e6c0000004200 */
[----:B------:R-:W-:-:S02]  /*4610*/  F2FP.PACK_AB R4, R135, R123 ;  /* 0x0000007b8704723e */ /* 0x000fc400000000ff */
[----:B---3--:R-:W-:Y:S02]  /*4620*/  F2FP.PACK_AB R5, R252, R40 ;  /* 0x00000028fc05723e */ /* 0x008fe400000000ff */
[----:B------:R-:W-:Y:S02]  /*4630*/  F2FP.PACK_AB R6, R10, R41 ;  /* 0x000000290a06723e */ /* 0x000fe400000000ff */
[----:B------:R-:W-:-:S07]  /*4640*/  F2FP.PACK_AB R7, R250, R45 ;  /* 0x0000002dfa07723e */ /* 0x000fce00000000ff */
[C---:B----4-:R-:W-:Y:S07]  /*4650*/  HMMA.16816.F32 R200, R4.reuse, R24, R88 ;  /* 0x0000001804c8723c */ /* 0x050fee0000001858 */
[----:B------:R-:W-:Y:S01]  /*4660*/  IMAD.MOV.U32 R24, RZ, RZ, R145 ;  /* 0x000000ffff187224 */ /* 0x000fe200078e0091 */
[----:B------:R-:W-:Y:S01]  /*4670*/  MOV R25, R144 ;  /* 0x0000009000197202 */ /* 0x000fe20000000f00 */
[----:B------:R-:W-:Y:S01]  /*4680*/  IMAD.MOV.U32 R91, RZ, RZ, R135 ;  /* 0x000000ffff5b7224 */ /* 0x000fe200078e0087 */
[----:B------:R-:W-:Y:S01]  /*4690*/  MOV R89, R133 ;  /* 0x0000008500597202 */ /* 0x000fe20000000f00 */
[----:B------:R-:W-:Y:S01]  /*46a0*/  IMAD.MOV.U32 R90, RZ, RZ, R134 ;  /* 0x000000ffff5a7224 */ /* 0x000fe200078e0086 */
[----:B--2---:R-:W-:Y:S01]  /*46b0*/  HMMA.16816.F32 R144, R4, R12, R52 ;  /* 0x0000000c0490723c */ /* 0x004fe20000001834 */
[----:B------:R-:W-:-:S07]  /*46c0*/  IMAD.MOV.U32 R88, RZ, RZ, R132 ;  /* 0x000000ffff587224 */ /* 0x000fce00078e0084 */
[C---:B------:R-:W-:Y:S01]  /*46d0*/  HMMA.16816.F32 R132, R4.reuse, R14, R48 ;  /* 0x0000000e0484723c */ /* 0x040fe20000001830 */
[----:B------:R-:W2:Y:S07]  /*46e0*/  LDSM.16.MT88.4 R12, [R103+0x3900] ;  /* 0x00390000670c783b */ /* 0x000eae0000004200 */
[C---:B-----5:R-:W-:Y:S07]  /*46f0*/  HMMA.16816.F32 R164, R4.reuse, R28, R56 ;  /* 0x0000001c04a4723c */ /* 0x060fee0000001838 */
[----:B------:R-:W-:Y:S01]  /*4700*/  MOV R29, R42 ;  /* 0x0000002a001d7202 */ /* 0x000fe20000000f00 */
[----:B-1----:R-:W-:Y:S01]  /*4710*/  HMMA.16816.F32 R84, R4, R20, R84 ;  /* 0x000000140454723c */ /* 0x002fe20000001854 */
[----:B------:R-:W-:-:S07]  /*4720*/  IMAD.MOV.U32 R28, RZ, RZ, R43 ;  /* 0x000000ffff1c7224 */ /* 0x000fce00078e002b */
[C---:B------:R-:W-:Y:S01]  /*4730*/  HMMA.16816.F32 R56, R4.reuse, R22, R68 ;  /* 0x000000160438723c */ /* 0x040fe20000001844 */
[----:B------:R-:W1:Y:S07]  /*4740*/  LDSM.16.MT88.4 R20, [R0+0x3900] ;  /* 0x003900000014783b */ /* 0x000e6e0000004200 */
[C---:B------:R-:W-:Y:S07]  /*4750*/  HMMA.16816.F32 R148, R4.reuse, R30, R64 ;  /* 0x0000001e0494723c */ /* 0x040fee0000001840 */
[----:B------:R-:W-:Y:S01]  /*4760*/  MOV R31, R40 ;  /* 0x00000028001f7202 */ /* 0x000fe20000000f00 */
[----:B------:R-:W-:Y:S01]  /*4770*/  HMMA.16816.F32 R64, R4, R16, R104 ;  /* 0x000000100440723c */ /* 0x000fe20000001868 */
[----:B------:R-:W-:-:S06]  /*4780*/  IMAD.MOV.U32 R30, RZ, RZ, R41 ;  /* 0x000000ffff1e7224 */ /* 0x000fcc00078e0029 */
[----:B------:R-:W-:Y:S01]  /*4790*/  MOV R104, R10 ;  /* 0x0000000a00687202 */ /* 0x000fe20000000f00 */
[----:B------:R-:W-:Y:S01]  /*47a0*/  HMMA.16816.F32 R52, R4, R18, R96 ;  /* 0x000000120434723c */ /* 0x000fe20000001860 */
[----:B------:R-:W3:Y:S01]  /*47b0*/  LDSM.16.MT88.4 R16, [R103+0x6900] ;  /* 0x006900006710783b */ /* 0x000ee20000004200 */
[----:B------:R-:W-:-:S05]  /*47c0*/  FFMA.FTZ R10, R101, c[0x0][0x2d0], -R9 ;  /* 0x0000b400650a7a23 */ /* 0x000fca0000010809 */
[----:B------:R-:W-:Y:S01]  /*47d0*/  IMAD.MOV.U32 R96, RZ, RZ, R47 ;  /* 0x000000ffff607224 */ /* 0x000fe200078e002f */
[C---:B------:R-:W-:Y:S01]  /*47e0*/  HMMA.16816.F32 R176, R4.reuse, R26, R72 ;  /* 0x0000001a04b0723c */ /* 0x040fe20000001848 */
[----:B------:R-:W-:Y:S01]  /*47f0*/  MOV R97, R46 ;  /* 0x0000002e00617202 */ /* 0x000fe20000000f00 */
[----:B------:R-:W-:Y:S01]  /*4800*/  IMAD.MOV.U32 R98, RZ, RZ, R45 ;  /* 0x000000ffff627224 */ /* 0x000fe200078e002d */
[----:B------:R-:W-:Y:S02]  /*4810*/  MOV R99, R44 ;  /* 0x0000002c00637202 */ /* 0x000fe40000000f00 */
[----:B------:R-:W-:Y:S02]  /*4820*/  MOV R101, R96 ;  /* 0x0000006000657202 */ /* 0x000fe40000000f00 */
[----:B------:R-:W-:Y:S01]  /*4830*/  MOV R27, R128 ;  /* 0x00000080001b7202 */ /* 0x000fe20000000f00 */
[----:B------:R-:W-:Y:S01]  /*4840*/  IMAD.MOV.U32 R72, RZ, RZ, R123 ;  /* 0x000000ffff487224 */ /* 0x000fe200078e007b */
[----:B------:R-:W-:Y:S01]  /*4850*/  MOV R73, R122 ;  /* 0x0000007a00497202 */ /* 0x000fe20000000f00 */
[----:B------:R-:W-:Y:S01]  /*4860*/  IMAD.MOV.U32 R74, RZ, RZ, R121 ;  /* 0x000000ffff4a7224 */ /* 0x000fe200078e0079 */
[----:B------:R-:W-:Y:S01]  /*4870*/  MOV R75, R120 ;  /* 0x00000078004b7202 */ /* 0x000fe20000000f00 */
[----:B------:R-:W-:Y:S02]  /*4880*/  HMMA.16816.F32 R128, R4, R32, R60 ;  /* 0x000000200480723c */ /* 0x000fe4000000183c */
[----:B------:R-:W-:Y:S01]  /*4890*/  IMAD.MOV.U32 R107, RZ, RZ, R73 ;  /* 0x000000ffff6b7224 */ /* 0x000fe200078e0049 */
[----:B------:R-:W-:Y:S01]  /*48a0*/  MOV R106, R74 ;  /* 0x0000004a006a7202 */ /* 0x000fe20000000f00 */
[----:B------:R-:W-:-:S04]  /*48b0*/  IMAD.MOV.U32 R105, RZ, RZ, R75 ;  /* 0x000000ffff697224 */ /* 0x000fc800078e004b */
[C---:B------:R-:W-:Y:S01]  /*48c0*/  HMMA.16816.F32 R120, R4.reuse, R34, R80 ;  /* 0x000000220478723c */ /* 0x040fe20000001850 */
[----:B------:R-:W-:Y:S06]  /*48d0*/  LDSM.16.MT88.4 R32, [R0+0x6900] ;  /* 0x006900000020783b */ /* 0x000fec0000004200 */
[----:B------:R-:W-:Y:S01]  /*48e0*/  IMAD.MOV.U32 R83, RZ, RZ, R27 ;  /* 0x000000ffff537224 */ /* 0x000fe200078e001b */
[----:B------:R-:W-:Y:S01]  /*48f0*/  MOV R80, R25 ;  /* 0x0000001900507202 */ /* 0x000fe20000000f00 */
[----:B------:R-:W-:Y:S01]  /*4900*/  IMAD.MOV.U32 R81, RZ, RZ, R24 ;  /* 0x000000ffff517224 */ /* 0x000fe200078e0018 */
[----:B--2---:R-:W-:Y:S01]  /*4910*/  HMMA.16816.F32 R40, R4, R12, R92 ;  /* 0x0000000c0428723c */ /* 0x004fe2000000185c */
[----:B------:R-:W2:Y:S01]  /*4920*/  LDSM.16.MT88.4 R24, [R237+0x3900] ;  /* 0x00390000ed18783b */ /* 0x000ea20000004200 */
[----:B------:R-:W-:-:S05]  /*4930*/  MOV R82, R72 ;  /* 0x0000004800527202 */ /* 0x000fca0000000f00 */
[----:B------:R-:W-:Y:S01]  /*4940*/  IMAD.MOV.U32 R95, RZ, RZ, R251 ;  /* 0x000000ffff5f7224 */ /* 0x000fe200078e00fb */
[C---:B------:R-:W-:Y:S01]  /*4950*/  HMMA.16816.F32 R48, R4.reuse, R14, R108 ;  /* 0x0000000e0430723c */ /* 0x040fe2000000186c */
[----:B------:R-:W4:Y:S01]  /*4960*/  LDSM.16.MT88.4 R12, [R237+0x6900] ;  /* 0x00690000ed0c783b */ /* 0x000f220000004200 */
[----:B------:R-:W-:Y:S01]  /*4970*/  MOV R94, R104 ;  /* 0x00000068005e7202 */ /* 0x000fe20000000f00 */
[----:B------:R-:W-:Y:S01]  /*4980*/  IMAD.MOV.U32 R93, RZ, RZ, R105 ;  /* 0x000000ffff5d7224 */ /* 0x000fe200078e0069 */
[----:B------:R-:W-:Y:S01]  /*4990*/  MOV R105, R90 ;  /* 0x0000005a00697202 */ /* 0x000fe20000000f00 */
[----:B------:R-:W-:Y:S02]  /*49a0*/  IMAD.MOV.U32 R104, RZ, RZ, R89 ;  /* 0x000000ffff687224 */ /* 0x000fe400078e0059 */
[----:B------:R-:W-:Y:S01]  /*49b0*/  IMAD.MOV.U32 R111, RZ, RZ, R107 ;  /* 0x000000ffff6f7224 */ /* 0x000fe200078e006b */
[----:B-1----:R-:W-:Y:S01]  /*49c0*/  HMMA.16816.F32 R60, R4, R20, R116 ;  /* 0x00000014043c723c */ /* 0x002fe20000001874 */
[----:B------:R1:W-:Y:S01]  /*49d0*/  MUFU.EX2 R119, R10 ;  /* 0x0000000a00777308 */ /* 0x0003e20000000800 */
[----:B------:R-:W-:Y:S01]  /*49e0*/  MOV R107, R252 ;  /* 0x000000fc006b7202 */ /* 0x000fe20000000f00 */
[----:B------:R-:W-:Y:S01]  /*49f0*/  IMAD.MOV.U32 R110, RZ, RZ, R81 ;  /* 0x000000ffff6e7224 */ /* 0x000fe200078e0051 */
[----:B------:R-:W-:Y:S01]  /*4a00*/  MOV R109, R82 ;  /* 0x00000052006d7202 */ /* 0x000fe20000000f00 */
[----:B------:R-:W-:-:S02]  /*4a10*/  IMAD.MOV.U32 R108, RZ, RZ, R83 ;  /* 0x000000ffff6c7224 */ /* 0x000fc400078e0053 */
[----:B------:R-:W-:Y:S01]  /*4a20*/  IMAD.MOV.U32 R118, RZ, RZ, R95 ;  /* 0x000000ffff767224 */ /* 0x000fe200078e005f */
[----:B---3--:R-:W-:Y:S01]  /*4a30*/  HMMA.16816.F32 R72, R4, R16, R76 ;  /* 0x000000100448723c */ /* 0x008fe2000000184c */
[----:B------:R-:W-:Y:S01]  /*4a40*/  MOV R95, R98 ;  /* 0x00000062005f7202 */ /* 0x000fe20000000f00 */
[----:B------:R-:W-:Y:S01]  /*4a50*/  IMAD.MOV.U32 R116, RZ, RZ, R31 ;  /* 0x000000ffff747224 */ /* 0x000fe200078e001f */
[----:B------:R-:W-:-:S05]  /*4a60*/  MOV R117, R28 ;  /* 0x0000001c00757202 */ /* 0x000fca0000000f00 */
[C---:B------:R-:W-:Y:S01]  /*4a70*/  HMMA.16816.F32 R76, R4.reuse, R18, R136 ;  /* 0x00000012044c723c */ /* 0x040fe20000001888 */
[----:B-1----:R-:W-:Y:S01]  /*4a80*/  FFMA.FTZ R10, R102, c[0x0][0x2d0], -R9 ;  /* 0x0000b400660a7a23 */ /* 0x002fe20000010809 */
[----:B------:R-:W1:Y:S03]  /*4a90*/  LDSM.16.MT88.4 R16, [R2+0x1100] ;  /* 0x001100000210783b */ /* 0x000e660000004200 */
[----:B------:R3:W5:Y:S02]  /*4aa0*/  MUFU.EX2 R92, R10 ;  /* 0x0000000a005c7308 */ /* 0x0007640000000800 */
[----:B------:R-:W-:Y:S01]  /*4ab0*/  MOV R139, R104 ;  /* 0x00000068008b7202 */ /* 0x000fe20000000f00 */
[C---:B------:R-:W-:Y:S07]  /*4ac0*/  HMMA.16816.F32 R68, R4.reuse, R22, R124 ;  /* 0x000000160444723c */ /* 0x040fee000000187c */
[----:B------:R-:W-:Y:S01]  /*4ad0*/  IMAD.MOV.U32 R124, RZ, RZ, R105 ;  /* 0x000000ffff7c7224 */ /* 0x000fe200078e0069 */
[----:B--2---:R-:W-:Y:S01]  /*4ae0*/  HMMA.16816.F32 R44, R4, R26, R112 ;  /* 0x0000001a042c723c */ /* 0x004fe20000001870 */
[----:B------:R-:W-:Y:S01]  /*4af0*/  IMAD.MOV.U32 R126, RZ, RZ, R107 ;  /* 0x000000ffff7e7224 */ /* 0x000fe200078e006b */
[----:B------:R-:W-:Y:S01]  /*4b00*/  MOV R127, R30 ;  /* 0x0000001e007f7202 */ /* 0x000fe20000000f00 */
[----:B---3--:R-:W-:Y:S01]  /*4b10*/  FFMA.FTZ R10, R160, c[0x0][0x2d0], -R9 ;  /* 0x0000b400a00a7a23 */ /* 0x008fe20000010809 */
[----:B-----5:R-:W-:-:S03]  /*4b20*/  MOV R136, R92 ;  /* 0x0000005c00887202 */ /* 0x020fc60000000f00 */
[----:B------:R-:W-:Y:S01]  /*4b30*/  IMAD.MOV.U32 R112, RZ, RZ, R97 ;  /* 0x000000ffff707224 */ /* 0x000fe200078e0061 */
[----:B------:R-:W-:Y:S01]  /*4b40*/  MOV R92, R106 ;  /* 0x0000006a005c7202 */ /* 0x000fe20000000f00 */
[----:B------:R2:W-:Y:S01]  /*4b50*/  MUFU.EX2 R251, R10 ;  /* 0x0000000a00fb7308 */ /* 0x0005e20000000800 */
[----:B------:R-:W-:Y:S01]  /*4b60*/  IMAD.MOV.U32 R113, RZ, RZ, R99 ;  /* 0x000000ffff717224 */ /* 0x000fe200078e0063 */
[C---:B------:R-:W-:Y:S01]  /*4b70*/  HMMA.16816.F32 R36, R4.reuse, R24, R36 ;  /* 0x000000180424723c */ /* 0x040fe20000001824 */
[----:B------:R-:W-:Y:S01]  /*4b80*/  MOV R114, R80 ;  /* 0x0000005000727202 */ /* 0x000fe20000000f00 */
[----:B------:R-:W-:Y:S01]  /*4b90*/  IMAD.MOV.U32 R106, RZ, RZ, R91 ;  /* 0x000000ffff6a7224 */ /* 0x000fe200078e005b */
[----:B------:R-:W-:Y:S01]  /*4ba0*/  MOV R115, R88 ;  /* 0x0000005800737202 */ /* 0x000fe20000000f00 */
[----:B------:R-:W3:Y:S01]  /*4bb0*/  LDSM.16.MT88.4 R24, [R2+0x4100] ;  /* 0x004100000218783b */ /* 0x000ee20000004200 */
[----:B------:R-:W-:Y:S01]  /*4bc0*/  MOV R20, R112 ;  /* 0x0000007000147202 */ /* 0x000fe20000000f00 */
[----:B------:R-:W-:Y:S01]  /*4bd0*/  IMAD.MOV.U32 R21, RZ, RZ, R113 ;  /* 0x000000ffff157224 */ /* 0x000fe200078e0071 */
[----:B------:R-:W-:Y:S01]  /*4be0*/  MOV R125, R106 ;  /* 0x0000006a007d7202 */ /* 0x000fe20000000f00 */
[----:B------:R-:W-:Y:S01]  /*4bf0*/  HMMA.16816.F32 R96, R4, R32, R172 ;  /* 0x000000200460723c */ /* 0x000fe200000018ac */
[----:B------:R-:W-:-:S02]  /*4c00*/  IMAD.MOV.U32 R138, RZ, RZ, R115 ;  /* 0x000000ffff8a7224 */ /* 0x000fc400078e0073 */
[----:B--2---:R-:W-:-:S04]  /*4c10*/  FFMA.FTZ R10, R161, c[0x0][0x2d0], -R9 ;  /* 0x0000b400a10a7a23 */ /* 0x004fc80000010809 */
[----:B------:R-:W-:Y:S01]  /*4c20*/  MOV R173, R118 ;  /* 0x0000007600ad7202 */ /* 0x000fe20000000f00 */
[----:B------:R-:W-:Y:S01]  /*4c30*/  IMAD.MOV.U32 R172, RZ, RZ, R101 ;  /* 0x000000ffffac7224 */ /* 0x000fe200078e0065 */
[C---:B----4-:R-:W-:Y:S01]  /*4c40*/  HMMA.16816.F32 R80, R4.reuse, R12, R140 ;  /* 0x0000000c0450723c */ /* 0x050fe2000000188c */
[----:B------:R2:W-:Y:S01]  /*4c50*/  MUFU.EX2 R102, R10 ;  /* 0x0000000a00667308 */ /* 0x0005e20000000800 */
[----:B------:R-:W-:Y:S01]  /*4c60*/  MOV R101, R250 ;  /* 0x000000fa00657202 */ /* 0x000fe20000000f00 */
[----:B------:R-:W-:Y:S01]  /*4c70*/  IMAD.MOV.U32 R118, RZ, RZ, R29 ;  /* 0x000000ffff767224 */ /* 0x000fe200078e001d */
[----:B------:R-:W-:Y:S01]  /*4c80*/  MOV R174, R117 ;  /* 0x0000007500ae7202 */ /* 0x000fe20000000f00 */
[----:B------:R-:W-:Y:S01]  /*4c90*/  LDSM.16.MT88.4 R28, [R103+0x1100] ;  /* 0x00110000671c783b */ /* 0x000fe20000004200 */
[----:B------:R-:W-:Y:S01]  /*4ca0*/  IMAD.MOV.U32 R33, RZ, RZ, R138 ;  /* 0x000000ffff217224 */ /* 0x000fe200078e008a */
[----:B------:R-:W-:Y:S01]  /*4cb0*/  MOV R32, R125 ;  /* 0x0000007d00207202 */ /* 0x000fe20000000f00 */
[----:B------:R-:W-:Y:S01]  /*4cc0*/  HMMA.16816.F32 R88, R4, R14, R168 ;  /* 0x0000000e0458723c */ /* 0x000fe200000018a8 */
[----:B------:R-:W4:Y:S01]  /*4cd0*/  LDSM.16.MT88.4 R12, [R2+0x7100] ;  /* 0x00710000020c783b */ /* 0x000f220000004200 */
[----:B------:R-:W-:-:S06]  /*4ce0*/  IMAD.MOV.U32 R175, RZ, RZ, R93 ;  /* 0x000000ffffaf7224 */ /* 0x000fcc00078e005d */
[----:B------:R-:W-:Y:S01]  /*4cf0*/  HMMA.16816.F32 R104, R4, R34, R180 ;  /* 0x000000220468723c */ /* 0x000fe200000018b4 */
[----:B--2---:R-:W-:-:S04]  /*4d00*/  FFMA.FTZ R10, R162, c[0x0][0x2d0], -R8 ;  /* 0x0000b400a20a7a23 */ /* 0x004fc80000010808 */
[----:B------:R2:W-:Y:S02]  /*4d10*/  MUFU.EX2 R137, R10 ;  /* 0x0000000a00897308 */ /* 0x0005e40000000800 */
[----:B------:R-:W-:Y:S01]  /*4d20*/  F2FP.PACK_AB R4, R136, R119 ;  /* 0x000000778804723e */ /* 0x000fe200000000ff */
[----:B------:R-:W-:Y:S01]  /*4d30*/  IMAD.MOV.U32 R34, RZ, RZ, R116 ;  /* 0x000000ffff227224 */ /* 0x000fe200078e0074 */
[----:B------:R-:W-:Y:S01]  /*4d40*/  MOV R35, R127 ;  /* 0x0000007f00237202 */ /* 0x000fe20000000f00 */
[----:B------:R-:W-:Y:S01]  /*4d50*/  IMAD.MOV.U32 R183, RZ, RZ, R126 ;  /* 0x000000ffffb77224 */ /* 0x000fe200078e007e */
[----:B------:R-:W-:Y:S01]  /*4d60*/  MOV R181, R110 ;  /* 0x0000006e00b57202 */ /* 0x000fe20000000f00 */
[----:B------:R-:W-:Y:S02]  /*4d70*/  IMAD.MOV.U32 R182, RZ, RZ, R109 ;  /* 0x000000ffffb67224 */ /* 0x000fe400078e006d */
[----:B------:R-:W-:Y:S02]  /*4d80*/  IMAD.MOV.U32 R180, RZ, RZ, R111 ;  /* 0x000000ffffb47224 */ /* 0x000fe400078e006f */
[----:B--2---:R-:W-:-:S04]  /*4d90*/  FFMA.FTZ R10, R163, c[0x0][0x2d0], -R8 ;  /* 0x0000b400a30a7a23 */ /* 0x004fc80000010808 */
[----:B------:R2:W5:Y:S02]  /*4da0*/  MUFU.EX2 R252, R10 ;  /* 0x0000000a00fc7308 */ /* 0x0005640000000800 */
[----:B--2---:R-:W-:Y:S01]  /*4db0*/  FFMA.FTZ R10, R189, c[0x0][0x2d0], -R8 ;  /* 0x0000b400bd0a7a23 */ /* 0x004fe20000010808 */
[----:B-----5:R-:W-:Y:S01]  /*4dc0*/  F2FP.PACK_AB R5, R252, R137 ;  /* 0x00000089fc05723e */ /* 0x020fe200000000ff */
[----:B------:R-:W-:-:S04]  /*4dd0*/  IMAD.MOV.U32 R189, RZ, RZ, R251 ;  /* 0x000000ffffbd7224 */ /* 0x000fc800078e00fb */
[----:B------:R2:W-:Y:S01]  /*4de0*/  MUFU.EX2 R251, R10 ;  /* 0x0000000a00fb7308 */ /* 0x0005e20000000800 */
[----:B------:R-:W-:Y:S01]  /*4df0*/  F2FP.PACK_AB R6, R102, R189 ;  /* 0x000000bd6606723e */ /* 0x000fe200000000ff */
[----:B--2---:R-:W-:Y:S01]  /*4e00*/  FFMA.FTZ R10, R188, c[0x0][0x2d0], -R8 ;  /* 0x0000b400bc0a7a23 */ /* 0x004fe20000010808 */
[----:B------:R-:W-:-:S05]  /*4e10*/  MOV R188, R114 ;  /* 0x0000007200bc7202 */ /* 0x000fca0000000f00 */
[----:B------:R-:W2:Y:S02]  /*4e20*/  MUFU.EX2 R250, R10 ;  /* 0x0000000a00fa7308 */ /* 0x000ea40000000800 */
[----:B--2---:R-:W-:Y:S01]  /*4e30*/  F2FP.PACK_AB R7, R250, R251 ;  /* 0x000000fbfa07723e */ /* 0x004fe200000000ff */
[----:B------:R-:W-:-:S06]  /*4e40*/  FFMA.FTZ R10, R190, c[0x0][0x2d0], -R9 ;  /* 0x0000b400be0a7a23 */ /* 0x000fcc0000010809 */
[C---:B-1----:R-:W-:Y:S01]  /*4e50*/  HMMA.16816.F32 R112, R4.reuse, R16, R200 ;  /* 0x000000100470723c */ /* 0x042fe200000018c8 */
[----:B------:R1:W-:Y:S06]  /*4e60*/  MUFU.EX2 R202, R10 ;  /* 0x0000000a00ca7308 */ /* 0x0003ec0000000800 */
[----:B------:R-:W-:Y:S01]  /*4e70*/  IMAD.MOV.U32 R201, RZ, RZ, R118 ;  /* 0x000000ffffc97224 */ /* 0x000fe200078e0076 */
[----:B------:R-:W-:Y:S01]  /*4e80*/  HMMA.16816.F32 R168, R4, R18, R176 ;  /* 0x0000001204a8723c */ /* 0x000fe200000018b0 */
[----:B------:R-:W2:Y:S01]  /*4e90*/  LDSM.16.MT88.4 R16, [R0+0x1100] ;  /* 0x001100000010783b */ /* 0x000ea20000004200 */
[----:B------:R-:W-:-:S02]  /*4ea0*/  MOV R200, R119 ;  /* 0x0000007700c87202 */ /* 0x000fc40000000f00 */
[----:B------:R-:W-:Y:S01]  /*4eb0*/  MOV R203, R189 ;  /* 0x000000bd00cb7202 */ /* 0x000fe20000000f00 */
[----:B------:R-:W-:Y:S02]  /*4ec0*/  IMAD.MOV.U32 R189, RZ, RZ, R124 ;  /* 0x000000ffffbd7224 */ /* 0x000fe400078e007c */
[----:B------:R-:W-:Y:S01]  /*4ed0*/  IMAD.MOV.U32 R177, RZ, RZ, R20 ;  /* 0x000000ffffb17224 */ /* 0x000fe200078e0014 */
[----:B------:R-:W-:Y:S01]  /*4ee0*/  MOV R176, R21 ;  /* 0x0000001500b07202 */ /* 0x000fe20000000f00 */
[----:B---3--:R-:W-:Y:S01]  /*4ef0*/  HMMA.16816.F32 R160, R4, R26, R148 ;  /* 0x0000001a04a0723c */ /* 0x008fe20000001894 */
[----:B------:R-:W3:Y:S01]  /*4f00*/  LDSM.16.MT88.4 R20, [R237+0x1100] ;  /* 0x00110000ed14783b */ /* 0x000ee20000004200 */
[----:B------:R-:W-:Y:S01]  /*4f10*/  IMAD.MOV.U32 R179, RZ, RZ, R101 ;  /* 0x000000ffffb37224 */ /* 0x000fe200078e0065 */
[----:B------:R-:W-:Y:S01]  /*4f20*/  MOV R178, R108 ;  /* 0x0000006c00b27202 */ /* 0x000fe20000000f00 */
[----:B-1----:R-:W-:Y:S01]  /*4f30*/  FFMA.FTZ R10, R191, c[0x0][0x2d0], -R9 ;  /* 0x0000b400bf0a7a23 */ /* 0x002fe20000010809 */
[----:B------:R-:W-:-:S03]  /*4f40*/  MOV R101, R92 ;  /* 0x0000005c00657202 */ /* 0x000fc60000000f00 */
[C---:B----4-:R-:W-:Y:S07]  /*4f50*/  HMMA.16816.F32 R140, R4.reuse, R12, R144 ;  /* 0x0000000c048c723c */ /* 0x050fee0000001890 */
[----:B------:R-:W-:Y:S01]  /*4f60*/  IMAD.MOV.U32 R147, RZ, RZ, R188 ;  /* 0x000000ffff937224 */ /* 0x000fe200078e00bc */
[----:B------:R-:W-:Y:S01]  /*4f70*/  HMMA.16816.F32 R148, R4, R14, R132 ;  /* 0x0000000e0494723c */ /* 0x000fe20000001884 */
[----:B------:R-:W1:Y:S01]  /*4f80*/  LDSM.16.MT88.4 R12, [R103+0x4100] ;  /* 0x00410000670c783b */ /* 0x000e620000004200 */
[----:B------:R-:W-:Y:S01]  /*4f90*/  IMAD.MOV.U32 R146, RZ, RZ, R136 ;  /* 0x000000ffff927224 */ /* 0x000fe200078e0088 */
[----:B------:R-:W-:-:S02]  /*4fa0*/  MOV R145, R137 ;  /* 0x0000008900917202 */ /* 0x000fc40000000f00 */
[----:B------:R-:W-:Y:S02]  /*4fb0*/  MOV R188, R139 ;  /* 0x0000008b00bc7202 */ /* 0x000fe40000000f00 */
[----:B------:R-:W-:Y:S01]  /*4fc0*/  MOV R144, R94 ;  /* 0x0000005e00907202 */ /* 0x000fe20000000f00 */
[C---:B------:R-:W-:Y:S01]  /*4fd0*/  HMMA.16816.F32 R164, R4.reuse, R24, R164 ;  /* 0x0000001804a4723c */ /* 0x040fe200000018a4 */
[----:B------:R-:W4:Y:S07]  /*4fe0*/  LDSM.16.MT88.4 R24, [R237+0x4100] ;  /* 0x00410000ed18783b */ /* 0x000f2e0000004200 */
[C---:B------:R-:W-:Y:S08]  /*4ff0*/  HMMA.16816.F32 R132, R4.reuse, R30, R120 ;  /* 0x0000001e0484723c */ /* 0x040ff00000001878 */
[C---:B--2---:R-:W-:Y:S08]  /*5000*/  HMMA.16816.F32 R120, R4.reuse, R16, R64 ;  /* 0x000000100478723c */ /* 0x044ff00000001840 */
[C---:B------:R-:W-:Y:S01]  /*5010*/  HMMA.16816.F32 R116, R4.reuse, R18, R52 ;  /* 0x000000120474723c */ /* 0x040fe20000001834 */
[----:B------:R-:W2:Y:S07]  /*5020*/  LDSM.16.MT88.4 R16, [R103+0x7100] ;  /* 0x007100006710783b */ /* 0x000eae0000004200 */
[C---:B------:R-:W-:Y:S07]  /*5030*/  HMMA.16816.F32 R136, R4.reuse, R28, R128 ;  /* 0x0000001c0488723c */ /* 0x040fee0000001880 */
[----:B------:R-:W-:Y:S01]  /*5040*/  IMAD.MOV.U32 R29, RZ, RZ, R95 ;  /* 0x000000ffff1d7224 */ /* 0x000fe200078e005f */
[C---:B---3--:R-:W-:Y:S08]  /*5050*/  HMMA.16816.F32 R128, R4.reuse, R20, R84 ;  /* 0x000000140480723c */ /* 0x048ff00000001854 */
[C---:B------:R-:W-:Y:S01]  /*5060*/  HMMA.16816.F32 R124, R4.reuse, R22, R56 ;  /* 0x00000016047c723c */ /* 0x040fe20000001838 */
[----:B------:R-:W3:Y:S07]  /*5070*/  LDSM.16.MT88.4 R20, [R0+0x4100] ;  /* 0x004100000014783b */ /* 0x000eee0000004200 */
[C---:B-1----:R-:W-:Y:S08]  /*5080*/  HMMA.16816.F32 R108, R4.reuse, R12, R40 ;  /* 0x0000000c046c723c */ /* 0x042ff00000001828 */
[C---:B------:R-:W-:Y:S01]  /*5090*/  HMMA.16816.F32 R92, R4.reuse, R14, R48 ;  /* 0x0000000e045c723c */ /* 0x040fe20000001830 */
[----:B------:R-:W1:Y:S07]  /*50a0*/  LDSM.16.MT88.4 R12, [R237+0x7100] ;  /* 0x00710000ed0c783b */ /* 0x000e6e0000004200 */
[C---:B----4-:R-:W-:Y:S08]  /*50b0*/  HMMA.16816.F32 R84, R4.reuse, R24, R36 ;  /* 0x000000180454723c */ /* 0x050ff00000001824 */
[C---:B------:R-:W-:Y:S01]  /*50c0*/  HMMA.16816.F32 R36, R4.reuse, R26, R44 ;  /* 0x0000001a0424723c */ /* 0x040fe2000000182c */
[----:B------:R-:W4:Y:S07]  /*50d0*/  LDSM.16.MT88.4 R24, [R0+0x7100] ;  /* 0x007100000018783b */ /* 0x000f2e0000004200 */
[C---:B--2---:R-:W-:Y:S07]  /*50e0*/  HMMA.16816.F32 R52, R4.reuse, R16, R72 ;  /* 0x000000100434723c */ /* 0x044fee0000001848 */
[----:B------:R-:W-:Y:S01]  /*50f0*/  MOV R73, R179 ;  /* 0x000000b300497202 */ /* 0x000fe20000000f00 */
[----:B------:R-:W-:Y:S01]  /*5100*/  IMAD.MOV.U32 R72, RZ, RZ, R200 ;  /* 0x000000ffff487224 */ /* 0x000fe200078e00c8 */
[----:B------:R-:W-:Y:S01]  /*5110*/  MOV R179, R201 ;  /* 0x000000c900b37202 */ /* 0x000fe20000000f00 */
[----:B------:R-:W-:Y:S01]  /*5120*/  HMMA.16816.F32 R40, R4, R18, R76 ;  /* 0x000000120428723c */ /* 0x000fe2000000184c */
[----:B------:R2:W5:Y:S01]  /*5130*/  MUFU.EX2 R201, R10 ;  /* 0x0000000a00c97308 */ /* 0x0005620000000800 */
[----:B------:R-:W5:Y:S01]  /*5140*/  LDSM.16.MT88.4 R16, [R2+0x7900] ;  /* 0x007900000210783b */ /* 0x000f620000004200 */
[----:B------:R-:W-:Y:S01]  /*5150*/  MOV R75, R29 ;  /* 0x0000001d004b7202 */ /* 0x000fe20000000f00 */
[----:B------:R-:W-:-:S02]  /*5160*/  IMAD.MOV.U32 R74, RZ, RZ, R144 ;  /* 0x000000ffff4a7224 */ /* 0x000fc400078e0090 */
[----:B------:R-:W-:Y:S02]  /*5170*/  LDSM.16.MT88.4 R28, [R237+0x1900] ;  /* 0x00190000ed1c783b */ /* 0x000fe40000004200 */
[C---:B---3--:R-:W-:Y:S08]  /*5180*/  HMMA.16816.F32 R48, R4.reuse, R20, R60 ;  /* 0x000000140430723c */ /* 0x048ff0000000183c */
[----:B-1----:R-:W-:Y:S01]  /*5190*/  HMMA.16816.F32 R56, R4, R12, R80 ;  /* 0x0000000c0438723c */ /* 0x002fe20000001850 */
[----:B--2---:R-:W-:Y:S01]  /*51a0*/  FFMA.FTZ R10, R205, c[0x0][0x2d0], -R9 ;  /* 0x0000b400cd0a7a23 */ /* 0x004fe20000010809 */
[----:B------:R-:W-:-:S03]  /*51b0*/  MOV R205, R146 ;  /* 0x0000009200cd7202 */ /* 0x000fc60000000f00 */
[----:B------:R1:W-:Y:S02]  /*51c0*/  MUFU.EX2 R200, R10 ;  /* 0x0000000a00c87308 */ /* 0x0003e40000000800 */
[----:B------:R-:W-:Y:S01]  /*51d0*/  IMAD.MOV.U32 R80, RZ, RZ, R177 ;  /* 0x000000ffff507224 */ /* 0x000fe200078e00b1 */
[C---:B------:R-:W-:Y:S01]  /*51e0*/  HMMA.16816.F32 R60, R4.reuse, R14, R88 ;  /* 0x0000000e043c723c */ /* 0x040fe20000001858 */
[----:B------:R-:W2:Y:S01]  /*51f0*/  LDSM.16.MT88.4 R12, [R103+0x1900] ;  /* 0x00190000670c783b */ /* 0x000ea20000004200 */
[----:B------:R-:W-:Y:S01]  /*5200*/  MOV R177, R183 ;  /* 0x000000b700b17202 */ /* 0x000fe20000000f00 */
[----:B------:R-:W-:Y:S01]  /*5210*/  IMAD.MOV.U32 R83, RZ, RZ, R145 ;  /* 0x000000ffff537224 */ /* 0x000fe200078e0091 */
[----:B------:R-:W-:Y:S01]  /*5220*/  MOV R81, R176 ;  /* 0x000000b000517202 */ /* 0x000fe20000000f00 */
[----:B------:R-:W-:Y:S02]  /*5230*/  IMAD.MOV.U32 R82, RZ, RZ, R147 ;  /* 0x000000ffff527224 */ /* 0x000fe400078e0093 */
[----:B------:R-:W-:Y:S01]  /*5240*/  IMAD.MOV.U32 R176, RZ, RZ, R35 ;  /* 0x000000ffffb07224 */ /* 0x000fe200078e0023 */
[----:B------:R-:W-:Y:S01]  /*5250*/  HMMA.16816.F32 R44, R4, R22, R68 ;  /* 0x00000016042c723c */ /* 0x000fe20000001844 */
[----:B------:R-:W3:Y:S01]  /*5260*/  LDSM.16.MT88.4 R20, [R2+0x4900] ;  /* 0x004900000214783b */ /* 0x000ee20000004200 */
[----:B-1----:R-:W-:Y:S01]  /*5270*/  FFMA.FTZ R10, R204, c[0x0][0x2d0], -R9 ;  /* 0x0000b400cc0a7a23 */ /* 0x002fe20000010809 */
[----:B------:R-:W-:Y:S01]  /*5280*/  MOV R204, R178 ;  /* 0x000000b200cc7202 */ /* 0x000fe20000000f00 */
[----:B------:R-:W-:-:S04]  /*5290*/  IMAD.MOV.U32 R178, RZ, RZ, R32 ;  /* 0x000000ffffb27224 */ /* 0x000fc800078e0020 */
[C---:B----4-:R-:W-:Y:S01]  /*52a0*/  HMMA.16816.F32 R68, R4.reuse, R24, R96 ;  /* 0x000000180444723c */ /* 0x050fe20000001860 */
[----:B------:R1:W4:Y:S06]  /*52b0*/  MUFU.EX2 R191, R10 ;  /* 0x0000000a00bf7308 */ /* 0x00032c0000000800 */
[----:B------:R-:W-:Y:S01]  /*52c0*/  MOV R99, R189 ;  /* 0x000000bd00637202 */ /* 0x000fe20000000f00 */
[----:B------:R-:W-:Y:S01]  /*52d0*/  IMAD.MOV.U32 R98, RZ, RZ, R188 ;  /* 0x000000ffff627224 */ /* 0x000fe200078e00bc */
[----:B------:R-:W-:Y:S01]  /*52e0*/  HMMA.16816.F32 R64, R4, R26, R104 ;  /* 0x0000001a0440723c */ /* 0x000fe20000001868 */
[----:B------:R-:W2:Y:S06]  /*52f0*/  LDSM.16.MT88.4 R24, [R0+0x1900] ;  /* 0x001900000018783b */ /* 0x000eac0000004200 */
[----:B-----5:R-:W-:Y:S01]  /*5300*/  F2FP.PACK_AB R4, R201, R202 ;  /* 0x000000cac904723e */ /* 0x020fe200000000ff */
[--C-:B-1----:R-:W-:Y:S01]  /*5310*/  FFMA.FTZ R10, R207, c[0x0][0x2d0], -R8.reuse ;  /* 0x0000b400cf0a7a23 */ /* 0x102fe20000010808 */
[----:B----4-:R-:W-:Y:S01]  /*5320*/  F2FP.PACK_AB R6, R191, R200 ;  /* 0x000000c8bf06723e */ /* 0x010fe200000000ff */
[----:B------:R-:W-:Y:S01]  /*5330*/  IMAD.MOV.U32 R207, RZ, RZ, R179 ;  /* 0x000000ffffcf7224 */ /* 0x000fe200078e00b3 */
[----:B------:R-:W-:Y:S01]  /*5340*/  MOV R179, R34 ;  /* 0x0000002200b37202 */ /* 0x000fe20000000f00 */
[----:B------:R1:W-:Y:S02]  /*5350*/  MUFU.EX2 R190, R10 ;  /* 0x0000000a00be7308 */ /* 0x0003e40000000800 */
[----:B-1----:R-:W-:Y:S01]  /*5360*/  FFMA.FTZ R10, R206, c[0x0][0x2d0], -R8 ;  /* 0x0000b400ce0a7a23 */ /* 0x002fe20000010808 */
[----:B------:R-:W-:-:S02]  /*5370*/  MOV R206, R33 ;  /* 0x0000002100ce7202 */ /* 0x000fc40000000f00 */
[----:B------:R-:W-:Y:S03]  /*5380*/  LDSM.16.MT88.4 R32, [R2+0x1900] ;  /* 0x001900000220783b */ /* 0x000fe60000004200 */
[----:B------:R1:W4:Y:S02]  /*5390*/  MUFU.EX2 R189, R10 ;  /* 0x0000000a00bd7308 */ /* 0x0003240000000800 */
[----:B-1----:R-:W-:Y:S01]  /*53a0*/  FFMA.FTZ R10, R241, c[0x0][0x2d0], -R8 ;  /* 0x0000b400f10a7a23 */ /* 0x002fe20000010808 */
[----:B----4-:R-:W-:Y:S02]  /*53b0*/  F2FP.PACK_AB R5, R189, R190 ;  /* 0x000000bebd05723e */ /* 0x010fe400000000ff */
[----:B------:R-:W-:-:S03]  /*53c0*/  MOV R241, R74 ;  /* 0x0000004a00f17202 */ /* 0x000fc60000000f00 */
[----:B------:R1:W-:Y:S02]  /*53d0*/  MUFU.EX2 R188, R10 ;  /* 0x0000000a00bc7308 */ /* 0x0003e40000000800 */
[----:B-1----:R-:W-:Y:S02]  /*53e0*/  FFMA.FTZ R10, R240, c[0x0][0x2d0], -R8 ;  /* 0x0000b400f00a7a23 */ /* 0x002fe40000010808 */
[----:B------:R-:W-:-:S04]  /*53f0*/  IMAD.MOV.U32 R240, RZ, RZ, R75 ;  /* 0x000000fffff07224 */ /* 0x000fc800078e004b */
[----:B------:R-:W1:Y:S02]  /*5400*/  MUFU.EX2 R183, R10 ;  /* 0x0000000a00b77308 */ /* 0x000e640000000800 */
[----:B-1----:R-:W-:Y:S01]  /*5410*/  F2FP.PACK_AB R7, R183, R188 ;  /* 0x000000bcb707723e */ /* 0x002fe200000000ff */
[----:B------:R-:W-:Y:S01]  /*5420*/  FFMA.FTZ R10, R245, c[0x0][0x2d0], -R9 ;  /* 0x0000b400f50a7a23 */ /* 0x000fe20000010809 */
[----:B------:R-:W-:Y:S01]  /*5430*/  MOV R245, R240 ;  /* 0x000000f000f57202 */ /* 0x000fe20000000f00 */
[----:B------:R-:W-:-:S04]  /*5440*/  IMAD.MOV.U32 R240, RZ, RZ, R241 ;  /* 0x000000fffff07224 */ /* 0x000fc800078e00f1 */
[C---:B------:R-:W-:Y:S08]  /*5450*/  HMMA.16816.F32 R88, R4.reuse, R16, R140 ;  /* 0x000000100458723c */ /* 0x040ff0000000188c */
[C---:B------:R-:W-:Y:S01]  /*5460*/  HMMA.16816.F32 R140, R4.reuse, R18, R148 ;  /* 0x00000012048c723c */ /* 0x040fe20000001894 */
[----:B------:R-:W1:Y:S06]  /*5470*/  LDSM.16.MT88.4 R16, [R103+0x4900] ;  /* 0x004900006710783b */ /* 0x000e6c0000004200 */
[----:B------:R-:W-:Y:S01]  /*5480*/  IMAD.MOV.U32 R150, RZ, RZ, R98 ;  /* 0x000000ffff967224 */ /* 0x000fe200078e0062 */
[----:B--2---:R-:W-:Y:S01]  /*5490*/  HMMA.16816.F32 R104, R4, R12, R136 ;  /* 0x0000000c0468723c */ /* 0x004fe20000001888 */
[----:B------:R-:W-:Y:S01]  /*54a0*/  MOV R148, R99 ;  /* 0x0000006300947202 */ /* 0x000fe20000000f00 */
[----:B------:R-:W-:Y:S01]  /*54b0*/  IMAD.MOV.U32 R151, RZ, RZ, R206 ;  /* 0x000000ffff977224 */ /* 0x000fe200078e00ce */
[----:B------:R-:W-:Y:S01]  /*54c0*/  MOV R149, R80 ;  /* 0x0000005000957202 */ /* 0x000fe20000000f00 */
[----:B------:R-:W-:-:S03]  /*54d0*/  IMAD.MOV.U32 R206, RZ, RZ, R73 ;  /* 0x000000ffffce7224 */ /* 0x000fc600078e0049 */
[----:B------:R-:W-:Y:S01]  /*54e0*/  MOV R139, R207 ;  /* 0x000000cf008b7202 */ /* 0x000fe20000000f00 */
[C---:B------:R-:W-:Y:S01]  /*54f0*/  HMMA.16816.F32 R132, R4.reuse, R14, R132 ;  /* 0x0000000e0484723c */ /* 0x040fe20000001884 */
[----:B------:R-:W2:Y:S01]  /*5500*/  LDSM.16.MT88.4 R12, [R237+0x4900] ;  /* 0x00490000ed0c783b */ /* 0x000ea20000004200 */
[----:B------:R-:W-:Y:S01]  /*5510*/  IMAD.MOV.U32 R138, RZ, RZ, R204 ;  /* 0x000000ffff8a7224 */ /* 0x000fe200078e00cc */
[----:B------:R-:W-:Y:S01]  /*5520*/  MOV R207, R72 ;  /* 0x0000004800cf7202 */ /* 0x000fe20000000f00 */
[----:B------:R-:W-:Y:S01]  /*5530*/  IMAD.MOV.U32 R204, RZ, RZ, R83 ;  /* 0x000000ffffcc7224 */ /* 0x000fe200078e0053 */
[----:B------:R-:W-:Y:S01]  /*5540*/  MOV R136, R82 ;  /* 0x0000005200887202 */ /* 0x000fe20000000f00 */
[----:B------:R-:W-:Y:S01]  /*5550*/  IMAD.MOV.U32 R137, RZ, RZ, R81 ;  /* 0x000000ffff897224 */ /* 0x000fe200078e0051 */
[----:B------:R-:W-:Y:S01]  /*5560*/  MOV R241, R206 ;  /* 0x000000ce00f17202 */ /* 0x000fe20000000f00 */
[----:B---3--:R-:W-:Y:S01]  /*5570*/  HMMA.16816.F32 R144, R4, R20, R164 ;  /* 0x000000140490723c */ /* 0x008fe200000018a4 */
[----:B------:R-:W-:Y:S01]  /*5580*/  IMAD.MOV.U32 R206, RZ, RZ, R207 ;  /* 0x000000ffffce7224 */ /* 0x000fe200078e00cf */
[----:B------:R-:W-:Y:S01]  /*5590*/  MOV R207, R204 ;  /* 0x000000cc00cf7202 */ /* 0x000fe20000000f00 */
[----:B------:R-:W-:Y:S01]  /*55a0*/  IMAD.MOV.U32 R204, RZ, RZ, R205 ;  /* 0x000000ffffcc7224 */ /* 0x000fe200078e00cd */
[----:B------:R-:W-:Y:S01]  /*55b0*/  MOV R205, R203 ;  /* 0x000000cb00cd7202 */ /* 0x000fe20000000f00 */
[----:B------:R-:W-:-:S03]  /*55c0*/  IMAD.MOV.U32 R203, RZ, RZ, R102 ;  /* 0x000000ffffcb7224 */ /* 0x000fc600078e0066 */
[C---:B------:R-:W-:Y:S01]  /*55d0*/  HMMA.16816.F32 R76, R4.reuse, R22, R160 ;  /* 0x00000016044c723c */ /* 0x040fe200000018a0 */
[----:B------:R-:W3:Y:S07]  /*55e0*/  LDSM.16.MT88.4 R20, [R0+0x4900] ;  /* 0x004900000014783b */ /* 0x000eee0000004200 */
[C---:B------:R-:W-:Y:S08]  /*55f0*/  HMMA.16816.F32 R96, R4.reuse, R28, R128 ;  /* 0x0000001c0460723c */ /* 0x040ff00000001880 */
[C---:B------:R-:W-:Y:S07]  /*5600*/  HMMA.16816.F32 R128, R4.reuse, R24, R120 ;  /* 0x000000180480723c */ /* 0x040fee0000001878 */
[----:B------:R-:W-:Y:S01]  /*5610*/  IMAD.MOV.U32 R120, RZ, RZ, R179 ;  /* 0x000000ffff787224 */ /* 0x000fe200078e00b3 */
[----:B------:R-:W-:Y:S01]  /*5620*/  HMMA.16816.F32 R160, R4, R26, R116 ;  /* 0x0000001a04a0723c */ /* 0x000fe20000001874 */
[----:B------:R-:W4:Y:S01]  /*5630*/  LDSM.16.MT88.4 R24, [R103+0x7900] ;  /* 0x007900006718783b */ /* 0x000f220000004200 */
[----:B------:R-:W-:Y:S01]  /*5640*/  MOV R121, R178 ;  /* 0x000000b200797202 */ /* 0x000fe20000000f00 */
[----:B------:R-:W-:Y:S01]  /*5650*/  IMAD.MOV.U32 R122, RZ, RZ, R177 ;  /* 0x000000ffff7a7224 */ /* 0x000fe200078e00b1 */
[----:B------:R-:W-:-:S04]  /*5660*/  MOV R123, R176 ;  /* 0x000000b0007b7202 */ /* 0x000fc80000000f00 */
[C---:B------:R-:W-:Y:S01]  /*5670*/  HMMA.16816.F32 R124, R4.reuse, R30, R124 ;  /* 0x0000001e047c723c */ /* 0x040fe2000000187c */
[----:B------:R-:W5:Y:S07]  /*5680*/  LDSM.16.MT88.4 R28, [R237+0x7900] ;  /* 0x00790000ed1c783b */ /* 0x000f6e0000004200 */
[C---:B-1----:R-:W-:Y:S08]  /*5690*/  HMMA.16816.F32 R116, R4.reuse, R18, R92 ;  /* 0x000000120474723c */ /* 0x042ff0000000185c */
[C---:B--2---:R-:W-:Y:S08]  /*56a0*/  HMMA.16816.F32 R92, R4.reuse, R12, R84 ;  /* 0x0000000c045c723c */ /* 0x044ff00000001854 */
[C---:B------:R-:W-:Y:S01]  /*56b0*/  HMMA.16816.F32 R164, R4.reuse, R14, R36 ;  /* 0x0000000e04a4723c */ /* 0x040fe20000001824 */
[----:B------:R-:W1:Y:S06]  /*56c0*/  LDSM.16.MT88.4 R12, [R0+0x7900] ;  /* 0x00790000000c783b */ /* 0x000e6c0000004200 */
[----:B------:R-:W-:Y:S01]  /*56d0*/  IMAD.MOV.U32 R38, RZ, RZ, R181 ;  /* 0x000000ffff267224 */ /* 0x000fe200078e00b5 */
[----:B------:R-:W-:Y:S01]  /*56e0*/  MOV R39, R182 ;  /* 0x000000b600277202 */ /* 0x000fe20000000f00 */
[----:B------:R2:W-:Y:S01]  /*56f0*/  MUFU.EX2 R181, R10 ;  /* 0x0000000a00b57308 */ /* 0x0005e20000000800 */
[----:B------:R-:W-:Y:S01]  /*5700*/  MOV R37, R180 ;  /* 0x000000b400257202 */ /* 0x000fe20000000f00 */
[C---:B------:R-:W-:Y:S01]  /*5710*/  HMMA.16816.F32 R108, R4.reuse, R16, R108 ;  /* 0x00000010046c723c */ /* 0x040fe2000000186c */
[----:B------:R-:W1:Y:S07]  /*5720*/  LDSM.16.MT88.4 R16, [R2+0x2100] ;  /* 0x002100000210783b */ /* 0x000e6e0000004200 */
[----:B------:R-:W-:Y:S01]  /*5730*/  HMMA.16816.F32 R112, R4, R32, R112 ;  /* 0x000000200470723c */ /* 0x000fe20000001870 */
[----:B--2---:R-:W-:-:S07]  /*5740*/  FFMA.FTZ R10, R244, c[0x0][0x2d0], -R9 ;  /* 0x0000b400f40a7a23 */ /* 0x004fce0000010809 */
[C---:B------:R-:W-:Y:S01]  /*5750*/  HMMA.16816.F32 R168, R4.reuse, R34, R168 ;  /* 0x0000002204a8723c */ /* 0x040fe200000018a8 */
[----:B------:R-:W-:Y:S01]  /*5760*/  IMAD.MOV.U32 R244, RZ, RZ, R123 ;  /* 0x000000fffff47224 */ /* 0x000fe200078e007b */
[----:B------:R2:W1:Y:S06]  /*5770*/  MUFU.EX2 R182, R10 ;  /* 0x0000000a00b67308 */ /* 0x00046c0000000800 */
[C---:B---3--:R-:W-:Y:S08]  /*5780*/  HMMA.16816.F32 R84, R4.reuse, R20, R48 ;  /* 0x000000140454723c */ /* 0x048ff00000001830 */
[----:B------:R-:W-:Y:S01]  /*5790*/  HMMA.16816.F32 R80, R4, R22, R44 ;  /* 0x000000160450723c */ /* 0x000fe2000000182c */
[----:B------:R-:W3:Y:S01]  /*57a0*/  LDSM.16.MT88.4 R20, [R2+0x5100] ;  /* 0x005100000214783b */ /* 0x000ee20000004200 */
[----:B--2---:R-:W-:Y:S01]  /*57b0*/  FFMA.FTZ R10, R243, c[0x0][0x2d0], -R9 ;  /* 0x0000b400f30a7a23 */ /* 0x004fe20000010809 */
[----:B------:R-:W-:-:S03]  /*57c0*/  MOV R243, R122 ;  /* 0x0000007a00f37202 */ /* 0x000fc60000000f00 */
[----:B------:R2:W-:Y:S02]  /*57d0*/  MUFU.EX2 R180, R10 ;  /* 0x0000000a00b47308 */ /* 0x0005e40000000800 */
[C---:B----4-:R-:W-:Y:S08]  /*57e0*/  HMMA.16816.F32 R72, R4.reuse, R24, R52 ;  /* 0x000000180448723c */ /* 0x050ff00000001834 */
[----:B------:R-:W-:Y:S01]  /*57f0*/  HMMA.16816.F32 R32, R4, R26, R40 ;  /* 0x0000001a0420723c */ /* 0x000fe20000001828 */
[----:B------:R-:W4:Y:S01]  /*5800*/  LDSM.16.MT88.4 R24, [R2+0x8100] ;  /* 0x008100000218783b */ /* 0x000f220000004200 */
[----:B--2---:R-:W-:-:S06]  /*5810*/  FFMA.FTZ R10, R242, c[0x0][0x2d0], -R9 ;  /* 0x0000b400f20a7a23 */ /* 0x004fcc0000010809 */
[C---:B-----5:R-:W-:Y:S01]  /*5820*/  HMMA.16816.F32 R40, R4.reuse, R28, R56 ;  /* 0x0000001c0428723c */ /* 0x060fe20000001838 */
[----:B------:R-:W-:Y:S01]  /*5830*/  IMAD.MOV.U32 R242, RZ, RZ, R121 ;  /* 0x000000fffff27224 */ /* 0x000fe200078e0079 */
[----:B------:R2:W-:Y:S06]  /*5840*/  MUFU.EX2 R179, R10 ;  /* 0x0000000a00b37308 */ /* 0x0005ec0000000800 */
[----:B-1----:R-:W-:Y:S01]  /*5850*/  HMMA.16816.F32 R44, R4, R12, R68 ;  /* 0x0000000c042c723c */ /* 0x002fe20000001844 */
[----:B--2---:R-:W-:Y:S01]  /*5860*/  FFMA.FTZ R10, R248, c[0x0][0x2d0], -R8 ;  /* 0x0000b400f80a7a23 */ /* 0x004fe20000010808 */
[----:B------:R-:W-:-:S03]  /*5870*/  MOV R248, R120 ;  /* 0x0000007800f87202 */ /* 0x000fc60000000f00 */
[----:B------:R1:W-:Y:S02]  /*5880*/  MUFU.EX2 R178, R10 ;  /* 0x0000000a00b27308 */ /* 0x0003e40000000800 */
[----:B-1----:R-:W-:Y:S02]  /*5890*/  FFMA.FTZ R10, R249, c[0x0][0x2d0], -R8 ;  /* 0x0000b400f90a7a23 */ /* 0x002fe40000010808 */
[----:B------:R-:W-:-:S04]  /*58a0*/  IMAD.MOV.U32 R249, RZ, RZ, R39 ;  /* 0x000000fffff97224 */ /* 0x000fc800078e0027 */
[----:B------:R1:W2:Y:S02]  /*58b0*/  MUFU.EX2 R177, R10 ;  /* 0x0000000a00b17308 */ /* 0x0002a40000000800 */
[----:B-1----:R-:W-:Y:S01]  /*58c0*/  FFMA.FTZ R10, R247, c[0x0][0x2d0], -R8 ;  /* 0x0000b400f70a7a23 */ /* 0x002fe20000010808 */
[----:B------:R-:W-:-:S05]  /*58d0*/  MOV R247, R38 ;  /* 0x0000002600f77202 */ /* 0x000fca0000000f00 */
[----:B------:R1:W-:Y:S02]  /*58e0*/  MUFU.EX2 R176, R10 ;  /* 0x0000000a00b07308 */ /* 0x0003e40000000800 */
[----:B-1----:R-:W-:Y:S02]  /*58f0*/  FFMA.FTZ R10, R246, c[0x0][0x2d0], -R8 ;  /* 0x0000b400f60a7a23 */ /* 0x002fe40000010808 */
[----:B------:R-:W-:Y:S02]  /*5900*/  IMAD.MOV.U32 R246, RZ, RZ, R37 ;  /* 0x000000fffff67224 */ /* 0x000fe400078e0025 */
[C---:B------:R-:W-:Y:S02]  /*5910*/  HMMA.16816.F32 R36, R4.reuse, R30, R60 ;  /* 0x0000001e0424723c */ /* 0x040fe4000000183c */
[----:B------:R1:W5:Y:S06]  /*5920*/  MUFU.EX2 R102, R10 ;  /* 0x0000000a00667308 */ /* 0x00036c0000000800 */
[----:B------:R-:W-:Y:S01]  /*5930*/  HMMA.16816.F32 R28, R4, R14, R64 ;  /* 0x0000000e041c723c */ /* 0x000fe20000001840 */
[----:B------:R-:W4:Y:S06]  /*5940*/  LDSM.16.MT88.4 R12, [R103+0x2100] ;  /* 0x00210000670c783b */ /* 0x000f2c0000004200 */
[----:B------:R-:W-:Y:S01]  /*5950*/  F2FP.PACK_AB R4, R182, R181 ;  /* 0x000000b5b604723e */ /* 0x000fe200000000ff */
[----:B------:R-:W-:Y:S01]  /*5960*/  IMAD.MOV.U32 R66, RZ, RZ, R137 ;  /* 0x000000ffff427224 */ /* 0x000fe200078e0089 */
[----:B--2---:R-:W-:Y:S01]  /*5970*/  F2FP.PACK_AB R5, R177, R178 ;  /* 0x000000b2b105723e */ /* 0x004fe200000000ff */
[----:B-1----:R-:W-:Y:S01]  /*5980*/  IMAD.MOV.U32 R10, RZ, RZ, R139 ;  /* 0x000000ffff0a7224 */ /* 0x002fe200078e008b */
[----:B------:R-:W-:-:S02]  /*5990*/  F2FP.PACK_AB R6, R179, R180 ;  /* 0x000000b4b306723e */ /* 0x000fc400000000ff */
[----:B-----5:R-:W-:Y:S01]  /*59a0*/  F2FP.PACK_AB R7, R102, R176 ;  /* 0x000000b06607723e */ /* 0x020fe200000000ff */
[----:B------:R-:W-:Y:S01]  /*59b0*/  FFMA.FTZ R10, R10, c[0x0][0x2d0], -R9 ;  /* 0x0000b4000a0a7a23 */ /* 0x000fe20000010809 */
[----:B------:R-:W-:Y:S02]  /*59c0*/  MOV R67, R136 ;  /* 0x0000008800437202 */ /* 0x000fe40000000f00 */
[----:B------:R-:W-:Y:S02]  /*59d0*/  MOV R65, R138 ;  /* 0x0000008a00417202 */ /* 0x000fe40000000f00 */
[----:B------:R-:W-:Y:S01]  /*59e0*/  MOV R64, R67 ;  /* 0x0000004300407202 */ /* 0x000fe20000000f00 */
[----:B------:R-:W-:Y:S01]  /*59f0*/  HMMA.16816.F32 R112, R4, R16, R112 ;  /* 0x000000100470723c */ /* 0x000fe20000001870 */
[----:B------:R-:W-:-:S07]  /*5a00*/  IMAD.MOV.U32 R67, RZ, RZ, R172 ;  /* 0x000000ffff437224 */ /* 0x000fce00078e00ac */
[C---:B------:R-:W-:Y:S01]  /*5a10*/  HMMA.16816.F32 R48, R4.reuse, R18, R168 ;  /* 0x000000120430723c */ /* 0x040fe200000018a8 */
[----:B------:R-:W1:Y:S07]  /*5a20*/  LDSM.16.MT88.4 R16, [R237+0x2100] ;  /* 0x00210000ed10783b */ /* 0x000e6e0000004200 */
[C---:B---3--:R-:W-:Y:S08]  /*5a30*/  HMMA.16816.F32 R52, R4.reuse, R22, R76 ;  /* 0x000000160434723c */ /* 0x048ff0000000184c */
[C---:B----4-:R-:W-:Y:S08]  /*5a40*/  HMMA.16816.F32 R76, R4.reuse, R24, R88 ;  /* 0x00000018044c723c */ /* 0x050ff00000001858 */
[C---:B------:R-:W-:Y:S01]  /*5a50*/  HMMA.16816.F32 R56, R4.reuse, R26, R140 ;  /* 0x0000001a0438723c */ /* 0x040fe2000000188c */
[----:B------:R-:W2:Y:S06]  /*5a60*/  LDSM.16.MT88.4 R24, [R103+0x5100] ;  /* 0x005100006718783b */ /* 0x000eac0000004200 */
[----:B------:R-:W-:Y:S01]  /*5a70*/  MOV R142, R101 ;  /* 0x00000065008e7202 */ /* 0x000fe20000000f00 */
[C---:B------:R-:W-:Y:S01]  /*5a80*/  HMMA.16816.F32 R144, R4.reuse, R20, R144 ;  /* 0x000000140490723c */ /* 0x040fe20000001890 */
[----:B------:R-:W3:Y:S01]  /*5a90*/  LDSM.16.MT88.4 R20, [R0+0x2100] ;  /* 0x002100000014783b */ /* 0x000ee20000004200 */
[----:B------:R4:W-:Y:S01]  /*5aa0*/  MUFU.EX2 R101, R10 ;  /* 0x0000000a00657308 */ /* 0x0009e20000000800 */
[----:B------:R-:W-:Y:S01]  /*5ab0*/  IMAD.MOV.U32 R143, RZ, RZ, R66 ;  /* 0x000000ffff8f7224 */ /* 0x000fe200078e0042 */
[----:B------:R-:W-:Y:S01]  /*5ac0*/  MOV R66, R150 ;  /* 0x0000009600427202 */ /* 0x000fe20000000f00 */
[----:B------:R-:W-:Y:S01]  /*5ad0*/  IMAD.MOV.U32 R150, RZ, RZ, R175 ;  /* 0x000000ffff967224 */ /* 0x000fe200078e00af */
[----:B------:R-:W-:Y:S01]  /*5ae0*/  MOV R141, R64 ;  /* 0x00000040008d7202 */ /* 0x000fe20000000f00 */
[----:B------:R-:W-:Y:S01]  /*5af0*/  IMAD.MOV.U32 R64, RZ, RZ, R67 ;  /* 0x000000ffff407224 */ /* 0x000fe200078e0043 */
[----:B------:R-:W-:Y:S01]  /*5b00*/  HMMA.16816.F32 R104, R4, R12, R104 ;  /* 0x0000000c0468723c */ /* 0x000fe20000001868 */
[----:B------:R-:W-:-:S07]  /*5b10*/  MOV R67, R11 ;  /* 0x0000000b00437202 */ /* 0x000fce0000000f00 */
[C---:B------:R-:W-:Y:S01]  /*5b20*/  HMMA.16816.F32 R60, R4.reuse, R14, R132 ;  /* 0x0000000e043c723c */ /* 0x040fe20000001884 */
[----:B------:R-:W5:Y:S01]  /*5b30*/  LDSM.16.MT88.4 R12, [R237+0x5100] ;  /* 0x00510000ed0c783b */ /* 0x000f620000004200 */
[--C-:B----4-:R-:W-:Y:S02]  /*5b40*/  FFMA.FTZ R10, R65, c[0x0][0x2d0], -R9.reuse ;  /* 0x0000b400410a7a23 */ /* 0x110fe40000010809 */
[----:B------:R-:W-:Y:S01]  /*5b50*/  IMAD.MOV.U32 R65, RZ, RZ, R148 ;  /* 0x000000ffff417224 */ /* 0x000fe200078e0094 */
[----:B------:R-:W-:Y:S01]  /*5b60*/  MOV R148, R173 ;  /* 0x000000ad00947202 */ /* 0x000fe20000000f00 */
[----:B------:R-:W-:Y:S02]  /*5b70*/  LDSM.16.MT88.4 R132, [R0+0x2900] ;  /* 0x002900000084783b */ /* 0x000fe40000004200 */
[C---:B-1----:R-:W-:Y:S08]  /*5b80*/  HMMA.16816.F32 R120, R4.reuse, R16, R96 ;  /* 0x000000100478723c */ /* 0x042ff00000001860 */
[C---:B------:R-:W-:Y:S01]  /*5b90*/  HMMA.16816.F32 R68, R4.reuse, R18, R124 ;  /* 0x000000120444723c */ /* 0x040fe2000000187c */
[----:B------:R-:W1:Y:S04]  /*5ba0*/  LDSM.16.MT88.4 R16, [R0+0x5100] ;  /* 0x005100000010783b */ /* 0x000e680000004200 */
[----:B------:R-:W-:Y:S03]  /*5bb0*/  LDSM.16.MT88.4 R124, [R237+0x2900] ;  /* 0x00290000ed7c783b */ /* 0x000fe60000004200 */
[C---:B--2---:R-:W-:Y:S01]  /*5bc0*/  HMMA.16816.F32 R136, R4.reuse, R24, R108 ;  /* 0x000000180488723c */ /* 0x044fe2000000186c */
[----:B------:R-:W-:Y:S07]  /*5bd0*/  LDSM.16.MT88.4 R108, [R103+0x2900] ;  /* 0x00290000676c783b */ /* 0x000fee0000004200 */
[C---:B------:R-:W-:Y:S01]  /*5be0*/  HMMA.16816.F32 R88, R4.reuse, R26, R116 ;  /* 0x0000001a0458723c */ /* 0x040fe20000001874 */
[----:B------:R-:W2:Y:S04]  /*5bf0*/  LDSM.16.MT88.4 R24, [R237+0x8100] ;  /* 0x00810000ed18783b */ /* 0x000ea80000004200 */
[----:B------:R-:W-:Y:S03]  /*5c00*/  LDSM.16.MT88.4 R116, [R2+0x2900] ;  /* 0x002900000274783b */ /* 0x000fe60000004200 */
[C---:B---3--:R-:W-:Y:S08]  /*5c10*/  HMMA.16816.F32 R128, R4.reuse, R20, R128 ;  /* 0x000000140480723c */ /* 0x048ff00000001880 */
[C---:B------:R-:W-:Y:S01]  /*5c20*/  HMMA.16816.F32 R160, R4.reuse, R22, R160 ;  /* 0x0000001604a0723c */ /* 0x040fe200000018a0 */
[----:B------:R-:W3:Y:S07]  /*5c30*/  LDSM.16.MT88.4 R20, [R103+0x8100] ;  /* 0x008100006714783b */ /* 0x000eee0000004200 */
[C---:B-----5:R-:W-:Y:S08]  /*5c40*/  HMMA.16816.F32 R92, R4.reuse, R12, R92 ;  /* 0x0000000c045c723c */ /* 0x060ff0000000185c */
[C---:B------:R-:W-:Y:S01]  /*5c50*/  HMMA.16816.F32 R164, R4.reuse, R14, R164 ;  /* 0x0000000e04a4723c */ /* 0x040fe200000018a4 */
[----:B------:R-:W4:Y:S07]  /*5c60*/  LDSM.16.MT88.4 R12, [R0+0x8100] ;  /* 0x00810000000c783b */ /* 0x000f2e0000004200 */
[C---:B-1----:R-:W-:Y:S01]  /*5c70*/  HMMA.16816.F32 R84, R4.reuse, R16, R84 ;  /* 0x000000100454723c */ /* 0x042fe20000001854 */
[----:B------:R1:W5:Y:S07]  /*5c80*/  MUFU.EX2 R17, R10 ;  /* 0x0000000a00117308 */ /* 0x00036e0000000800 */
[C---:B--2---:R-:W-:Y:S07]  /*5c90*/  HMMA.16816.F32 R40, R4.reuse, R24, R40 ;  /* 0x000000180428723c */ /* 0x044fee0000001828 */
[----:B------:R-:W-:Y:S01]  /*5ca0*/  MOV R25, R67 ;  /* 0x0000004300197202 */ /* 0x000fe20000000f00 */
[C---:B------:R-:W-:Y:S01]  /*5cb0*/  HMMA.16816.F32 R168, R4.reuse, R18, R80 ;  /* 0x0000001204a8723c */ /* 0x040fe20000001850 */
[--C-:B-1----:R-:W-:Y:S01]  /*5cc0*/  FFMA.FTZ R10, R174, c[0x0][0x2d0], -R9.reuse ;  /* 0x0000b400ae0a7a23 */ /* 0x102fe20000010809 */
[----:B------:R-:W1:Y:S01]  /*5cd0*/  LDSM.16.MT88.4 R80, [R2+0x8900] ;  /* 0x008900000250783b */ /* 0x000e620000004200 */
[----:B------:R-:W-:Y:S01]  /*5ce0*/  FFMA.FTZ R9, R142, c[0x0][0x2d0], -R9 ;  /* 0x0000b4008e097a23 */ /* 0x000fe20000010809 */
[----:B-----5:R-:W-:Y:S01]  /*5cf0*/  F2FP.PACK_AB R96, R17, R101 ;  /* 0x000000651160723e */ /* 0x020fe200000000ff */
[----:B------:R-:W-:Y:S01]  /*5d00*/  IMAD.MOV.U32 R142, RZ, RZ, R65 ;  /* 0x000000ffff8e7224 */ /* 0x000fe200078e0041 */
[----:B------:R-:W-:Y:S01]  /*5d10*/  MOV R65, R148 ;  /* 0x0000009400417202 */ /* 0x000fe20000000f00 */
[----:B------:R2:W-:Y:S01]  /*5d20*/  MUFU.EX2 R16, R9 ;  /* 0x0000000900107308 */ /* 0x0005e20000000800 */
[----:B---3--:R-:W-:Y:S01]  /*5d30*/  HMMA.16816.F32 R32, R4, R22, R32 ;  /* 0x000000160420723c */ /* 0x008fe20000001820 */
[----:B------:R-:W-:-:S06]  /*5d40*/  IMAD.MOV.U32 R19, RZ, RZ, R142 ;  /* 0x000000ffff137224 */ /* 0x000fcc00078e008e */
[----:B------:R-:W-:Y:S01]  /*5d50*/  MOV R23, R65 ;  /* 0x0000004100177202 */ /* 0x000fe20000000f00 */
[----:B------:R-:W-:Y:S01]  /*5d60*/  HMMA.16816.F32 R172, R4, R20, R72 ;  /* 0x0000001404ac723c */ /* 0x000fe20000001848 */
[----:B------:R-:W3:Y:S01]  /*5d70*/  MUFU.EX2 R18, R10 ;  /* 0x0000000a00127308 */ /* 0x000ee20000000800 */
[----:B------:R-:W-:Y:S01]  /*5d80*/  LDSM.16.MT88.4 R72, [R103+0x8900] ;  /* 0x008900006748783b */ /* 0x000fe20000004200 */
[----:B--2---:R-:W-:Y:S01]  /*5d90*/  FFMA.FTZ R9, R143, c[0x0][0x2d0], -R8 ;  /* 0x0000b4008f097a23 */ /* 0x004fe20000010808 */
[----:B------:R-:W-:Y:S01]  /*5da0*/  MOV R143, R66 ;  /* 0x00000042008f7202 */ /* 0x000fe20000000f00 */
[----:B------:R-:W-:-:S03]  /*5db0*/  IMAD.MOV.U32 R66, RZ, RZ, R149 ;  /* 0x000000ffff427224 */ /* 0x000fc600078e0095 */
[C---:B------:R-:W-:Y:S01]  /*5dc0*/  HMMA.16816.F32 R36, R4.reuse, R26, R36 ;  /* 0x0000001a0424723c */ /* 0x040fe20000001824 */
[----:B------:R2:W-:Y:S01]  /*5dd0*/  MUFU.EX2 R11, R9 ;  /* 0x00000009000b7308 */ /* 0x0005e20000000800 */
[----:B------:R-:W-:Y:S01]  /*5de0*/  IMAD.MOV.U32 R20, RZ, RZ, R64 ;  /* 0x000000ffff147224 */ /* 0x000fe200078e0040 */
[----:B------:R-:W-:Y:S01]  /*5df0*/  MOV R21, R143 ;  /* 0x0000008f00157202 */ /* 0x000fe20000000f00 */
[----:B------:R-:W-:Y:S02]  /*5e00*/  IMAD.MOV.U32 R22, RZ, RZ, R66 ;  /* 0x000000ffff167224 */ /* 0x000fe400078e0042 */
[----:B------:R-:W-:Y:S01]  /*5e10*/  LDSM.16.MT88.4 R64, [R0+0x5900] ;  /* 0x005900000040783b */ /* 0x000fe20000004200 */
[----:B---3--:R-:W-:Y:S01]  /*5e20*/  F2FP.PACK_AB R98, R16, R18 ;  /* 0x000000121062723e */ /* 0x008fe200000000ff */
[C---:B----4-:R-:W-:Y:S08]  /*5e30*/  HMMA.16816.F32 R44, R4.reuse, R12, R44 ;  /* 0x0000000c042c723c */ /* 0x050ff0000000182c */
[----:B------:R-:W-:Y:S01]  /*5e40*/  HMMA.16816.F32 R28, R4, R14, R28 ;  /* 0x0000000e041c723c */ /* 0x000fe2000000181c */
[----:B--2---:R-:W-:Y:S01]  /*5e50*/  FFMA.FTZ R9, R150, c[0x0][0x2d0], -R8 ;  /* 0x0000b40096097a23 */ /* 0x004fe20000010808 */
[----:B------:R-:W-:Y:S03]  /*5e60*/  LDSM.16.MT88.4 R12, [R0+0x8900] ;  /* 0x00890000000c783b */ /* 0x000fe60000004200 */
[----:B------:R2:W3:Y:S02]  /*5e70*/  MUFU.EX2 R10, R9 ;  /* 0x00000009000a7308 */ /* 0x0004e40000000800 */
[----:B------:R-:W-:-:S04]  /*5e80*/  FADD.FTZ R4, R22, R25 ;  /* 0x0000001916047221 */ /* 0x000fc80000010000 */
[----:B------:R-:W-:-:S04]  /*5e90*/  FADD.FTZ R4, R21, R4 ;  /* 0x0000000415047221 */ /* 0x000fc80000010000 */
[----:B------:R-:W-:-:S04]  /*5ea0*/  FADD.FTZ R4, R246, R4 ;  /* 0x00000004f6047221 */ /* 0x000fc80000010000 */
[----:B------:R-:W-:Y:S02]  /*5eb0*/  FADD.FTZ R4, R249, R4 ;  /* 0x00000004f9047221 */ /* 0x000fe40000010000 */
[----:B--2---:R-:W-:Y:S01]  /*5ec0*/  FFMA.FTZ R9, R151, c[0x0][0x2d0], -R8 ;  /* 0x0000b40097097a23 */ /* 0x004fe20000010808 */
[----:B---3--:R-:W-:Y:S01]  /*5ed0*/  F2FP.PACK_AB R97, R10, R11 ;  /* 0x0000000b0a61723e */ /* 0x008fe200000000ff */
[----:B------:R2:W-:Y:S01]  /*5ee0*/  LDSM.16.MT88.4 R148, [R2+0x5900] ;  /* 0x005900000294783b */ /* 0x0005e20000004200 */
[----:B------:R-:W-:Y:S02]  /*5ef0*/  FADD.FTZ R4, R242, R4 ;  /* 0x00000004f2047221 */ /* 0x000fe40000010000 */
[----:B------:R-:W-:Y:S01]  /*5f00*/  FFMA.FTZ R8, R141, c[0x0][0x2d0], -R8 ;  /* 0x0000b4008d087a23 */ /* 0x000fe20000010808 */
[----:B------:R-:W-:Y:S01]  /*5f10*/  MUFU.EX2 R9, R9 ;  /* 0x0000000900097308 */ /* 0x000fe20000000800 */
[----:B------:R-:W-:Y:S01]  /*5f20*/  FADD.FTZ R5, R244, R4 ;  /* 0x00000004f4057221 */ /* 0x000fe20000010000 */
[----:B------:R-:W3:Y:S06]  /*5f30*/  LDSM.16.MT88.4 R140, [R103+0x5900] ;  /* 0x00590000678c783b */ /* 0x000eec0000004200 */
[----:B------:R-:W4:Y:S01]  /*5f40*/  MUFU.EX2 R8, R8 ;  /* 0x0000000800087308 */ /* 0x000f220000000800 */
[----:B--2---:R-:W-:-:S04]  /*5f50*/  FADD.FTZ R2, R20, R23 ;  /* 0x0000001714027221 */ /* 0x004fc80000010000 */
[----:B------:R-:W-:Y:S01]  /*5f60*/  FADD.FTZ R2, R19, R2 ;  /* 0x0000000213027221 */ /* 0x000fe20000010000 */
[----:B----4-:R-:W-:-:S03]  /*5f70*/  F2FP.PACK_AB R99, R8, R9 ;  /* 0x000000090863723e */ /* 0x010fc600000000ff */
[----:B------:R-:W-:-:S04]  /*5f80*/  FADD.FTZ R2, R247, R2 ;  /* 0x00000002f7027221 */ /* 0x000fc80000010000 */
[----:B------:R-:W-:Y:S01]  /*5f90*/  FADD.FTZ R2, R248, R2 ;  /* 0x00000002f8027221 */ /* 0x000fe20000010000 */
[----:B-1----:R-:W-:Y:S03]  /*5fa0*/  HMMA.16816.F32 R76, R96, R80, R76 ;  /* 0x00000050604c723c */ /* 0x002fe6000000184c */
[----:B------:R-:W-:-:S04]  /*5fb0*/  FADD.FTZ R2, R243, R2 ;  /* 0x00000002f3027221 */ /* 0x000fc80000010000 */
[----:B------:R-:W-:Y:S01]  /*5fc0*/  FADD.FTZ R4, R245, R2 ;  /* 0x00000002f5047221 */ /* 0x000fe20000010000 */
[C---:B------:R-:W-:Y:S01]  /*5fd0*/  HMMA.16816.F32 R80, R96.reuse, R82, R56 ;  /* 0x000000526050723c */ /* 0x040fe20000001838 */
[----:B------:R-:W-:Y:S01]  /*5fe0*/  FADD.FTZ R2, R240, R5 ;  /* 0x00000005f0027221 */ /* 0x000fe20000010000 */
[----:B------:R-:W1:Y:S01]  /*5ff0*/  LDSM.16.MT88.4 R56, [R237+0x5900] ;  /* 0x00590000ed38783b */ /* 0x000e620000004200 */
[----:B------:R-:W-:Y:S02]  /*6000*/  FADD.FTZ R0, R241, R4 ;  /* 0x00000004f1007221 */ /* 0x000fe40000010000 */
[----:B------:R-:W-:Y:S02]  /*6010*/  FADD.FTZ R2, R206, R2 ;  /* 0x00000002ce027221 */ /* 0x000fe40000010000 */
[----:B------:R-:W-:Y:S01]  /*6020*/  FADD.FTZ R0, R207, R0 ;  /* 0x00000000cf007221 */ /* 0x000fe20000010000 */
[----:B---3--:R-:W-:Y:S01]  /*6030*/  HMMA.16816.F32 R136, R96, R140, R136 ;  /* 0x0000008c6088723c */ /* 0x008fe20000001888 */
[----:B------:R-:W-:-:S02]  /*6040*/  FADD.FTZ R2, R204, R2 ;  /* 0x00000002cc027221 */ /* 0x000fc40000010000 */
[----:B------:R-:W-:Y:S02]  /*6050*/  FADD.FTZ R0, R252, R0 ;  /* 0x00000000fc007221 */ /* 0x000fe40000010000 */
[----:B------:R-:W-:Y:S02]  /*6060*/  FADD.FTZ R2, R205, R2 ;  /* 0x00000002cd027221 */ /* 0x000fe40000010000 */
[----:B------:R-:W-:Y:S01]  /*6070*/  FADD.FTZ R0, R251, R0 ;  /* 0x00000000fb007221 */ /* 0x000fe20000010000 */
[----:B------:R-:W-:Y:S01]  /*6080*/  HMMA.16816.F32 R140, R96, R142, R88 ;  /* 0x0000008e608c723c */ /* 0x000fe20000001858 */
[----:B------:R-:W-:Y:S01]  /*6090*/  FADD.FTZ R2, R203, R2 ;  /* 0x00000002cb027221 */ /* 0x000fe20000010000 */
[----:B------:R-:W2:Y:S01]  /*60a0*/  LDSM.16.MT88.4 R88, [R237+0x8900] ;  /* 0x00890000ed58783b */ /* 0x000ea20000004200 */
        /* <DEDUP_REMOVED lines=30> */
[----:B------:R-:W-:-:S05]  /*6290*/  FADD.FTZ R0, R8, R2 ;  /* 0x0000000208007221 */ /* 0x000fca0000010000 */
[----:B------:R3:W-:Y:S01]  /*62a0*/  STL [R1+0x8], R0 ;  /* 0x0000080001007387 */ /* 0x0007e20000100800 */
[C---:B------:R-:W-:Y:S03]  /*62b0*/  HMMA.16816.F32 R60, R96.reuse, R64, R84 ;  /* 0x00000040603c723c */ /* 0x040fe60000001854 */
[----:B------:R3:W-:Y:S05]  /*62c0*/  STL [R1+0x4], R4 ;  /* 0x0000040401007387 */ /* 0x0007ea0000100800 */
[C---:B------:R-:W-:Y:S08]  /*62d0*/  HMMA.16816.F32 R112, R96.reuse, R116, R112 ;  /* 0x000000746070723c */ /* 0x040ff00000001870 */
[C---:B------:R-:W-:Y:S08]  /*62e0*/  HMMA.16816.F32 R128, R96.reuse, R132, R128 ;  /* 0x000000846080723c */ /* 0x040ff00000001880 */
[C---:B-1----:R-:W-:Y:S08]  /*62f0*/  HMMA.16816.F32 R52, R96.reuse, R56, R92 ;  /* 0x000000386034723c */ /* 0x042ff0000000185c */
[C---:B------:R-:W-:Y:S08]  /*6300*/  HMMA.16816.F32 R68, R96.reuse, R72, R172 ;  /* 0x000000486044723c */ /* 0x040ff000000018ac */
[C---:B--2---:R-:W-:Y:S08]  /*6310*/  HMMA.16816.F32 R84, R96.reuse, R88, R40 ;  /* 0x000000586054723c */ /* 0x044ff00000001828 */
        /* <DEDUP_REMOVED lines=9> */
[----:B---3--:R-:W2:Y:S04]  /*63b0*/  LDL.64 R206, [R1+0x10] ;  /* 0x0000100001ce7983 */ /* 0x008ea80000100a00 */
[----:B------:R-:W3:Y:S01]  /*63c0*/  LDL R203, [R1] ;  /* 0x0000000001cb7983 */ /* 0x000ee20000100800 */
[----:B------:R-:W-:-:S02]  /*63d0*/  IMAD.MOV.U32 R204, RZ, RZ, c[0x0][0x1e4] ;  /* 0x00007900ffcc7624 */ /* 0x000fc400078e00ff */
[----:B------:R-:W-:Y:S02]  /*63e0*/  IMAD.MOV.U32 R205, RZ, RZ, c[0x0][0x1e0] ;  /* 0x00007800ffcd7624 */ /* 0x000fe400078e00ff */
[----:B------:R-:W-:Y:S02]  /*63f0*/  IMAD R7, R204, 0x60, RZ ;  /* 0x00000060cc077824 */ /* 0x000fe400078e02ff */
[----:B------:R-:W-:Y:S01]  /*6400*/  IMAD.WIDE.U32 R4, R205, 0x60, RZ ;  /* 0x00000060cd047825 */ /* 0x000fe200078e00ff */
[----:B------:R-:W-:-:S04]  /*6410*/  UIADD3 UR5, UR16, -0x3, URZ ;  /* 0xfffffffd10057890 */ /* 0x000fc8000fffe03f */
[----:B------:R-:W-:Y:S01]  /*6420*/  IADD3 R0, R5, R7, RZ ;  /* 0x0000000705007210 */ /* 0x000fe20007ffe0ff */
[----:B------:R-:W-:-:S04]  /*6430*/  USHF.R.S32.HI UR4, URZ, 0x1f, UR5 ;  /* 0x0000001f3f047899 */ /* 0x000fc80008011405 */
[----:B------:R-:W-:-:S04]  /*6440*/  IMAD R0, R0, UR5, RZ ;  /* 0x0000000500007c24 */ /* 0x000fc8000f8e02ff */
[C---:B------:R-:W-:Y:S02]  /*6450*/  IMAD R0, R4.reuse, UR4, R0 ;  /* 0x0000000404007c24 */ /* 0x040fe4000f8e0200 */
[C---:B------:R-:W-:Y:S01]  /*6460*/  IMAD.SHL.U32 R8, R205.reuse, 0x40, RZ ;  /* 0x00000040cd087824 */ /* 0x040fe200078e00ff */
[----:B------:R-:W-:Y:S01]  /*6470*/  SHF.L.U64.HI R2, R205, 0x6, R204 ;  /* 0x00000006cd027819 */ /* 0x000fe200000102cc */
        /* <DEDUP_REMOVED lines=10> */
[----:B---3--:R1:W-:Y:S01]  /*6520*/  LDGSTS.E.BYPASS.LTC128B.128 [R203+0x12100], [R4.64], !P4 ;  /* 0x1210000004cb7fae */ /* 0x0083e2000e101d54 */
        /* <DEDUP_REMOVED lines=13> */
.L_x_662:
[----:B---3--:R-:W-:Y:S01]  /*6600*/  PLOP3.LUT P1, PT, PT, PT, UP0, 0x40, 0x0 ;  /* 0x000000000000781c */ /* 0x008fe20003f2e808 */
[----:B------:R-:W0:-:S12]  /*6610*/  LDGDEPBAR ;  /* 0x00000000000079af */ /* 0x000e180000000000 */
[----:B------:R-:W-:Y:S05]  /*6620*/  @P1 BRA `(.L_x_663) ;  /* 0x0000403000001947 */ /* 0x000fea0003800000 */
[----:B------:R-:W-:Y:S01]  /*6630*/  IMAD.MOV.U32 R240, RZ, RZ, 0x20 ;  /* 0x00000020fff07424 */ /* 0x000fe200078e00ff */
[----:B------:R-:W-:Y:S01]  /*6640*/  MOV R101, R3 ;  /* 0x0000000300657202 */ /* 0x000fe20000000f00 */
[----:B------:R-:W-:Y:S01]  /*6650*/  IMAD.MOV.U32 R0, RZ, RZ, R100 ;  /* 0x000000ffff007224 */ /* 0x000fe200078e0064 */
[----:B------:R-:W-:Y:S02]  /*6660*/  UIADD3 UR16, UR16, -0x2, URZ ;  /* 0xfffffffe10107890 */ /* 0x000fe4000fffe03f */
[----:B------:R-:W-:Y:S01]  /*6670*/  SEL R240, R240, 0xffffffe0, !P0 ;  /* 0xffffffe0f0f07807 */ /* 0x000fe20004000000 */
[----:B------:R-:W-:Y:S02]  /*6680*/  UMOV UR15, URZ ;  /* 0x0000003f000f7c82 */ /* 0x000fe40008000000 */
[----:B------:R-:W-:Y:S02]  /*6690*/  UMOV UR5, 0x1 ;  /* 0x0000000100057882 */ /* 0x000fe40000000000 */
[----:B------:R-:W-:-:S02]  /*66a0*/  ULDC.64 UR8, c[0x0][0x208] ;  /* 0x0000820000087ab9 */ /* 0x000fc40000000a00 */
[----:B------:R-:W-:Y:S02]  /*66b0*/  ULDC.64 UR6, c[0x0][0x1e0] ;  /* 0x0000780000067ab9 */ /* 0x000fe40000000a00 */
.L_x_664:
        /* <DEDUP_REMOVED lines=8> */
[----:B------:R-:W4:Y:S04]  /*6740*/  LDL R38, [R1] ;  /* 0x0000000001267983 */ /* 0x000f280000100800 */
[----:B------:R-:W-:Y:S01]  /*6750*/  BAR.SYNC.DEFER_BLOCKING 0x0 ;  /* 0x0000000000007b1d */ /* 0x000fe20000010000 */
[----:B------:R-:W-:Y:S01]  /*6760*/  PLOP3.LUT P0, PT, PT, PT, UP0, 0x80, 0x0 ;  /* 0x000000000000781c */ /* 0x000fe20003f0f008 */
[----:B------:R-:W-:Y:S02]  /*6770*/  @UP0 USHF.R.S32.HI UR10, URZ, 0x1f, UR14 ;  /* 0x0000001f3f0a0899 */ /* 0x000fe4000801140e */
[----:B------:R-:W-:Y:S02]  /*6780*/  @UP0 UIMAD.WIDE.U32 UR18, UR14, UR8, URZ ;  /* 0x000000080e1202a5 */ /* 0x000fe4000f8e003f */
[----:B------:R-:W-:Y:S02]  /*6790*/  @UP0 UIMAD UR10, UR10, UR8, URZ ;  /* 0x000000080a0a02a4 */ /* 0x000fe4000f8e023f */
[----:B------:R-:W-:Y:S02]  /*67a0*/  UISETP.GE.AND UP1, UPT, UR15, 0x1, UPT ;  /* 0x000000010f00788c */ /* 0x000fe4000bf26270 */
[----:B------:R-:W-:Y:S01]  /*67b0*/  @UP0 UIMAD UR10, UR14, UR9, UR10 ;  /* 0x000000090e0a02a4 */ /* 0x000fe2000f8e020a */
[----:B-1----:R-:W-:Y:S03]  /*67c0*/  MOV R2, UR18 ;  /* 0x0000001200027c02 */ /* 0x002fe60008000f00 */
[----:B------:R-:W-:Y:S04]  /*67d0*/  @UP0 UIADD3 UR10, UR19, UR10, URZ ;  /* 0x0000000a130a0290 */ /* 0x000fe8000fffe03f */
[----:B------:R-:W-:Y:S02]  /*67e0*/  @UP0 UIMAD UR10, UR10, 0x60, URZ ;  /* 0x000000600a0a08a4 */ /* 0x000fe4000f8e023f */
[----:B------:R-:W-:Y:S01]  /*67f0*/  UISETP.GE.AND UP0, UPT, UR16, 0x2, UPT ;  /* 0x000000021000788c */ /* 0x000fe2000bf06270 */
[----:B-1----:R-:W1:Y:S10]  /*6800*/  LDSM.16.M88.4 R8, [R236+UR4+0x12100] ;  /* 0x01210004ec08783b */ /* 0x002e740008000200 */
[----:B------:R-:W-:Y:S01]  /*6810*/  @UP0 UIADD3 UR13, UR16, -0x2, URZ ;  /* 0xfffffffe100d0890 */ /* 0x000fe2000fffe03f */
[----:B------:R-:W5:Y:S03]  /*6820*/  LDSM.16.M88.4 R16, [R236+UR4+0x12900] ;  /* 0x01290004ec10783b */ /* 0x000f660008000200 */
[----:B------:R-:W-:Y:S05]  /*6830*/  @UP0 UIMAD.WIDE.U32 UR18, UR13, UR6, URZ ;  /* 0x000000060d1202a5 */ /* 0x000fea000f8e003f */
[----:B------:R-:W5:Y:S08]  /*6840*/  LDSM.16.M88.4 R24, [R236+UR4+0x13100] ;  /* 0x01310004ec18783b */ /* 0x000f700008000200 */
[----:B------:R-:W2:Y:S08]  /*6850*/  LDSM.16.M88.4 R32, [R236+UR4+0x13900] ;  /* 0x01390004ec20783b */ /* 0x000eb00008000200 */
[----:B------:R-:W2:Y:S01]  /*6860*/  LDSM.16.M88.4 R40, [R236+UR4+0x14100] ;  /* 0x01410004ec28783b */ /* 0x000ea20008000200 */
[C---:B-1----:R-:W-:Y:S07]  /*6870*/  HMMA.16816.F32 R4, R152.reuse, R8, RZ ;  /* 0x000000089804723c */ /* 0x042fee00000018ff */
[----:B------:R-:W1:Y:S01]  /*6880*/  LDSM.16.M88.4 R48, [R236+UR4+0x14900] ;  /* 0x01490004ec30783b */ /* 0x000e620008000200 */
[C---:B------:R-:W-:Y:S08]  /*6890*/  HMMA.16816.F32 R8, R152.reuse, R10, RZ ;  /* 0x0000000a9808723c */ /* 0x040ff000000018ff */
[C---:B-----5:R-:W-:Y:S08]  /*68a0*/  HMMA.16816.F32 R12, R152.reuse, R16, RZ ;  /* 0x00000010980c723c */ /* 0x060ff000000018ff */
[C---:B------:R-:W-:Y:S08]  /*68b0*/  HMMA.16816.F32 R16, R152.reuse, R18, RZ ;  /* 0x000000129810723c */ /* 0x040ff000000018ff */
[C---:B------:R-:W-:Y:S08]  /*68c0*/  HMMA.16816.F32 R20, R152.reuse, R24, RZ ;  /* 0x000000189814723c */ /* 0x040ff000000018ff */
[C---:B------:R-:W-:Y:S01]  /*68d0*/  HMMA.16816.F32 R24, R152.reuse, R26, RZ ;  /* 0x0000001a9818723c */ /* 0x040fe200000018ff */
[----:B--2---:R-:W-:Y:S03]  /*68e0*/  @P0 MOV R37, R31 ;  /* 0x0000001f00250202 */ /* 0x004fe60000000f00 */
[----:B---3--:R-:W-:Y:S04]  /*68f0*/  @P0 MOV R36, R28 ;  /* 0x0000001c00240202 */ /* 0x008fe80000000f00 */
[C---:B------:R-:W-:Y:S01]  /*6900*/  HMMA.16816.F32 R28, R152.reuse, R32, RZ ;  /* 0x00000020981c723c */ /* 0x040fe200000018ff */
[----:B------:R-:W-:Y:S03]  /*6910*/  @P0 IMAD.WIDE.U32 R36, R2, 0x60, R36 ;  /* 0x0000006002240825 */ /* 0x000fe600078e0024 */
[-C--:B------:R-:W-:Y:S01]  /*6920*/  IADD3 R2, R240, R100.reuse, RZ ;  /* 0x00000064f0027210 */ /* 0x080fe20007ffe0ff */
[----:B----4-:R-:W-:Y:S03]  /*6930*/  @P0 IMAD R102, R102, 0x9000, R38 ;  /* 0x0000900066660824 */ /* 0x010fe600078e0226 */
        /* <DEDUP_REMOVED lines=18> */
[----:B------:R-:W-:Y:S01]  /*6a60*/  USEL UR15, UR13, URZ, !UP1 ;  /* 0x0000003f0d0f7287 */ /* 0x000fe2000c800000 */
[----:B------:R-:W-:Y:S01]  /*6a70*/  @P0 IADD3 R3, P6, R3, 0x100, RZ ;  /* 0x0000010003030810 */ /* 0x000fe20007fde0ff */
[----:B------:R-:W-:Y:S01]  /*6a80*/  @UP0 USHF.L.U64.HI UR13, UR6, 0x6, UR7 ;  /* 0x00000006060d0899 */ /* 0x000fe20008010207 */
[--C-:B------:R-:W-:Y:S01]  /*6a90*/  @P0 IADD3.X R191, RZ, c[0x0][0x1fc], R46.reuse, P1, P5 ;  /* 0x00007f00ffbf0a10 */ /* 0x100fe20000fea42e */
[----:B------:R-:W-:Y:S01]  /*6aa0*/  @UP0 UIMAD UR10, UR10, 0x60, URZ ;  /* 0x000000600a0a08a4 */ /* 0x000fe2000f8e023f */
[----:B------:R-:W-:Y:S02]  /*6ab0*/  @P0 IADD3 R200, P5, R3, c[0x0][0x1f8], RZ ;  /* 0x00007e0003c80a10 */ /* 0x000fe40007fbe0ff */
[----:B------:R-:W5:Y:S02]  /*6ac0*/  LDSM.16.M88.4 R172, [R2+0x13900] ;  /* 0x0139000002ac783b */ /* 0x000f640000000200 */
        /* <DEDUP_REMOVED lines=21> */
[----:B------:R1:W-:Y:S02]  /*6c20*/  @P0 LDGSTS.E.BYPASS.LTC128B.128 [R102+0x2100], [R190.64], !P4 ;  /* 0x02100000be660fae */ /* 0x0003e4000e101d54 */
[C---:B------:R-:W-:Y:S06]  /*6c30*/  HMMA.16816.F32 R8, R156.reuse, R162, R8 ;  /* 0x000000a29c08723c */ /* 0x040fec0000001808 */
[----:B------:R1:W-:Y:S02]  /*6c40*/  @P0 LDGSTS.E.BYPASS.LTC128B.128 [R102+0x5100], [R190.64+0x80], !P3 ;  /* 0x05100080be660fae */ /* 0x0003e4000d901d54 */
[C---:B---3--:R-:W-:Y:S06]  /*6c50*/  HMMA.16816.F32 R12, R156.reuse, R164, R12 ;  /* 0x000000a49c0c723c */ /* 0x048fec000000180c */
        /* <DEDUP_REMOVED lines=8> */
[C---:B-----5:R-:W-:Y:S04]  /*6ce0*/  HMMA.16816.F32 R28, R156.reuse, R172, R28 ;  /* 0x000000ac9c1c723c */ /* 0x060fe8000000181c */
[----:B-1----:R-:W-:Y:S02]  /*6cf0*/  IADD3 R102, R238, R2, RZ ;  /* 0x00000002ee667210 */ /* 0x002fe40007ffe0ff */
[----:B------:R-:W1:Y:S02]  /*6d00*/  LDSM.16.M88.4 R188, [R3+0x12100] ;  /* 0x0121000003bc783b */ /* 0x000e640000000200 */
[C---:B------:R-:W-:Y:S06]  /*6d10*/  HMMA.16816.F32 R32, R156.reuse, R174, R32 ;  /* 0x000000ae9c20723c */ /* 0x040fec0000001820 */
[----:B------:R-:W2:Y:S02]  /*6d20*/  LDSM.16.M88.4 R168, [R3+0x13900] ;  /* 0x0139000003a8783b */ /* 0x000ea40000000200 */
[C---:B------:R-:W-:Y:S06]  /*6d30*/  HMMA.16816.F32 R36, R156.reuse, R176, R36 ;  /* 0x000000b09c24723c */ /* 0x040fec0000001824 */
[----:B------:R-:W3:Y:S02]  /*6d40*/  LDSM.16.M88.4 R172, [R3+0x14100] ;  /* 0x0141000003ac783b */ /* 0x000ee40000000200 */
[C---:B------:R-:W-:Y:S06]  /*6d50*/  HMMA.16816.F32 R40, R156.reuse, R178, R40 ;  /* 0x000000b29c28723c */ /* 0x040fec0000001828 */
[----:B------:R-:W4:Y:S02]  /*6d60*/  LDSM.16.M88.4 R176, [R3+0x14900] ;  /* 0x0149000003b0783b */ /* 0x000f240000000200 */
[C---:B------:R-:W-:Y:S06]  /*6d70*/  HMMA.16816.F32 R44, R156.reuse, R180, R44 ;  /* 0x000000b49c2c723c */ /* 0x040fec000000182c */
[----:B------:R-:W-:Y:S02]  /*6d80*/  LDSM.16.M88.4 R200, [R236+UR4+0x15900] ;  /* 0x01590004ecc8783b */ /* 0x000fe40008000200 */
[----:B------:R-:W-:Y:S06]  /*6d90*/  HMMA.16816.F32 R48, R156, R182, R48 ;  /* 0x000000b69c30723c */ /* 0x000fec0000001830 */
[----:B------:R-:W-:Y:S02]  /*6da0*/  LDSM.16.M88.4 R180, [R102+0x13100] ;  /* 0x0131000066b4783b */ /* 0x000fe40000000200 */
[C---:B-1----:R-:W-:Y:S06]  /*6db0*/  HMMA.16816.F32 R4, R184.reuse, R188, R4 ;  /* 0x000000bcb804723c */ /* 0x042fec0000001804 */
[----:B------:R-:W-:Y:S02]  /*6dc0*/  LDSM.16.M88.4 R204, [R236+UR4+0x16100] ;  /* 0x01610004eccc783b */ /* 0x000fe40008000200 */
[C---:B------:R-:W-:Y:S06]  /*6dd0*/  HMMA.16816.F32 R8, R184.reuse, R190, R8 ;  /* 0x000000beb808723c */ /* 0x040fec0000001808 */
[----:B------:R-:W-:Y:S02]  /*6de0*/  LDSM.16.M88.4 R188, [R102+0x13900] ;  /* 0x0139000066bc783b */ /* 0x000fe40000000200 */
[C---:B------:R-:W-:Y:S08]  /*6df0*/  HMMA.16816.F32 R12, R184.reuse, R160, R12 ;  /* 0x000000a0b80c723c */ /* 0x040ff0000000180c */
[C---:B------:R-:W-:Y:S01]  /*6e00*/  HMMA.16816.F32 R16, R184.reuse, R162, R16 ;  /* 0x000000a2b810723c */ /* 0x040fe20000001810 */
[----:B------:R-:W1:Y:S07]  /*6e10*/  LDSM.16.M88.4 R160, [R102+0x12100] ;  /* 0x0121000066a0783b */ /* 0x000e6e0000000200 */
[C---:B------:R-:W-:Y:S08]  /*6e20*/  HMMA.16816.F32 R20, R184.reuse, R164, R20 ;  /* 0x000000a4b814723c */ /* 0x040ff00000001814 */
[C---:B------:R-:W-:Y:S01]  /*6e30*/  HMMA.16816.F32 R24, R184.reuse, R166, R24 ;  /* 0x000000a6b818723c */ /* 0x040fe20000001818 */
[----:B------:R-:W5:Y:S07]  /*6e40*/  LDSM.16.M88.4 R164, [R102+0x12900] ;  /* 0x0129000066a4783b */ /* 0x000f6e0000000200 */
        /* <DEDUP_REMOVED lines=9> */
[C---:B-1----:R-:W-:Y:S08]  /*6ee0*/  HMMA.16816.F32 R4, R192.reuse, R160, R4 ;  /* 0x000000a0c004723c */ /* 0x042ff00000001804 */
[C---:B------:R-:W-:Y:S01]  /*6ef0*/  HMMA.16816.F32 R8, R192.reuse, R162, R8 ;  /* 0x000000a2c008723c */ /* 0x040fe20000001808 */
[----:B------:R-:W1:Y:S07]  /*6f00*/  LDSM.16.M88.4 R160, [R236+UR4+0x16900] ;  /* 0x01690004eca0783b */ /* 0x000e6e0008000200 */
[C---:B-----5:R-:W-:Y:S08]  /*6f10*/  HMMA.16816.F32 R12, R192.reuse, R164, R12 ;  /* 0x000000a4c00c723c */ /* 0x060ff0000000180c */
[C---:B------:R-:W-:Y:S01]  /*6f20*/  HMMA.16816.F32 R16, R192.reuse, R166, R16 ;  /* 0x000000a6c010723c */ /* 0x040fe20000001810 */
[----:B------:R-:W5:Y:S07]  /*6f30*/  LDSM.16.M88.4 R164, [R236+UR4+0x17100] ;  /* 0x01710004eca4783b */ /* 0x000f6e0008000200 */
        /* <DEDUP_REMOVED lines=18> */
[C---:B------:R-:W-:Y:S08]  /*7060*/  HMMA.16816.F32 R20, R196.reuse, R204, R20 ;  /* 0x000000ccc414723c */ /* 0x040ff00000001814 */
[C---:B------:R-:W-:Y:S01]  /*7070*/  HMMA.16816.F32 R24, R196.reuse, R206, R24 ;  /* 0x000000cec418723c */ /* 0x040fe20000001818 */
[----:B------:R-:W-:Y:S07]  /*7080*/  LDSM.16.M88.4 R204, [R2+0x19900] ;  /* 0x0199000002cc783b */ /* 0x000fee0000000200 */
[C---:B-1----:R-:W-:Y:S08]  /*7090*/  HMMA.16816.F32 R28, R196.reuse, R160, R28 ;  /* 0x000000a0c41c723c */ /* 0x042ff0000000181c */
[C---:B------:R-:W-:Y:S01]  /*70a0*/  HMMA.16816.F32 R32, R196.reuse, R162, R32 ;  /* 0x000000a2c420723c */ /* 0x040fe20000001820 */
[----:B------:R-:W1:Y:S07]  /*70b0*/  LDSM.16.M88.4 R160, [R2+0x16900] ;  /* 0x0169000002a0783b */ /* 0x000e6e0000000200 */
[C---:B-----5:R-:W-:Y:S08]  /*70c0*/  HMMA.16816.F32 R36, R196.reuse, R164, R36 ;  /* 0x000000a4c424723c */ /* 0x060ff00000001824 */
[C---:B------:R-:W-:Y:S01]  /*70d0*/  HMMA.16816.F32 R40, R196.reuse, R166, R40 ;  /* 0x000000a6c428723c */ /* 0x040fe20000001828 */
[----:B------:R-:W5:Y:S07]  /*70e0*/  LDSM.16.M88.4 R164, [R2+0x17100] ;  /* 0x0171000002a4783b */ /* 0x000f6e0000000200 */
        /* <DEDUP_REMOVED lines=11> */
[----:B------:R-:W2:Y:S07]  /*71a0*/  LDSM.16.M88.4 R180, [R3+0x17100] ;  /* 0x0171000003b4783b */ /* 0x000eae0000000200 */
[C---:B-1----:R-:W-:Y:S08]  /*71b0*/  HMMA.16816.F32 R28, R208.reuse, R160, R28 ;  /* 0x000000a0d01c723c */ /* 0x042ff0000000181c */
[C---:B------:R-:W-:Y:S01]  /*71c0*/  HMMA.16816.F32 R32, R208.reuse, R162, R32 ;  /* 0x000000a2d020723c */ /* 0x040fe20000001820 */
[----:B------:R-:W1:Y:S07]  /*71d0*/  LDSM.16.M88.4 R160, [R3+0x17900] ;  /* 0x0179000003a0783b */ /* 0x000e6e0000000200 */
[C---:B-----5:R-:W-:Y:S08]  /*71e0*/  HMMA.16816.F32 R36, R208.reuse, R164, R36 ;  /* 0x000000a4d024723c */ /* 0x060ff00000001824 */
[C---:B------:R-:W-:Y:S01]  /*71f0*/  HMMA.16816.F32 R40, R208.reuse, R166, R40 ;  /* 0x000000a6d028723c */ /* 0x040fe20000001828 */
[----:B------:R-:W5:Y:S07]  /*7200*/  LDSM.16.M88.4 R164, [R102+0x15100] ;  /* 0x0151000066a4783b */ /* 0x000f6e0000000200 */
[C---:B------:R-:W-:Y:S08]  /*7210*/  HMMA.16816.F32 R44, R208.reuse, R188, R44 ;  /* 0x000000bcd02c723c */ /* 0x040ff0000000182c */
[----:B------:R-:W-:Y:S01]  /*7220*/  HMMA.16816.F32 R48, R208, R190, R48 ;  /* 0x000000bed030723c */ /* 0x000fe20000001830 */
[----:B------:R-:W-:Y:S07]  /*7230*/  LDSM.16.M88.4 R188, [R236+UR4+0x18100] ;  /* 0x01810004ecbc783b */ /* 0x000fee0008000200 */
[C---:B------:R-:W-:Y:S08]  /*7240*/  HMMA.16816.F32 R4, R212.reuse, R200, R4 ;  /* 0x000000c8d404723c */ /* 0x040ff00000001804 */
[C---:B------:R-:W-:Y:S01]  /*7250*/  HMMA.16816.F32 R8, R212.reuse, R202, R8 ;  /* 0x000000cad408723c */ /* 0x040fe20000001808 */
[----:B------:R-:W-:Y:S07]  /*7260*/  LDSM.16.M88.4 R200, [R236+UR4+0x1a900] ;  /* 0x01a90004ecc8783b */ /* 0x000fee0008000200 */
        /* <DEDUP_REMOVED lines=11> */
[----:B------:R-:W3:Y:S07]  /*7320*/  LDSM.16.M88.4 R180, [R100+0x17100] ;  /* 0x0171000064b4783b */ /* 0x000eee0000000200 */
[C---:B-1----:R-:W-:Y:S08]  /*7330*/  HMMA.16816.F32 R44, R212.reuse, R160, R44 ;  /* 0x000000a0d42c723c */ /* 0x042ff0000000182c */
[----:B------:R-:W-:Y:S01]  /*7340*/  HMMA.16816.F32 R48, R212, R162, R48 ;  /* 0x000000a2d430723c */ /* 0x000fe20000001830 */
[----:B------:R-:W1:Y:S07]  /*7350*/  LDSM.16.M88.4 R160, [R100+0x17900] ;  /* 0x0179000064a0783b */ /* 0x000e6e0000000200 */
[C---:B-----5:R-:W-:Y:S08]  /*7360*/  HMMA.16816.F32 R4, R216.reuse, R164, R4 ;  /* 0x000000a4d804723c */ /* 0x060ff00000001804 */
        /* <DEDUP_REMOVED lines=8> */
[C---:B----4-:R-:W-:Y:S08]  /*73f0*/  HMMA.16816.F32 R28, R216.reuse, R176, R28 ;  /* 0x000000b0d81c723c */ /* 0x050ff0000000181c */
[C---:B------:R-:W-:Y:S01]  /*7400*/  HMMA.16816.F32 R32, R216.reuse, R178, R32 ;  /* 0x000000b2d820723c */ /* 0x040fe20000001820 */
[----:B------:R-:W4:Y:S07]  /*7410*/  LDSM.16.M88.4 R176, [R236+UR4+0x1a100] ;  /* 0x01a10004ecb0783b */ /* 0x000f2e0008000200 */
[C---:B------:R-:W-:Y:S08]  /*7420*/  HMMA.16816.F32 R36, R216.reuse, R180, R36 ;  /* 0x000000b4d824723c */ /* 0x040ff00000001824 */
[C---:B------:R-:W-:Y:S01]  /*7430*/  HMMA.16816.F32 R40, R216.reuse, R182, R40 ;  /* 0x000000b6d828723c */ /* 0x040fe20000001828 */
[----:B------:R-:W-:Y:S07]  /*7440*/  LDSM.16.M88.4 R180, [R2+0x18900] ;  /* 0x0189000002b4783b */ /* 0x000fee0000000200 */
[C---:B-1----:R-:W-:Y:S08]  /*7450*/  HMMA.16816.F32 R44, R216.reuse, R160, R44 ;  /* 0x000000a0d82c723c */ /* 0x042ff0000000182c */
[----:B------:R-:W-:Y:S01]  /*7460*/  HMMA.16816.F32 R48, R216, R162, R48 ;  /* 0x000000a2d830723c */ /* 0x000fe20000001830 */
[----:B------:R-:W1:Y:S07]  /*7470*/  LDSM.16.M88.4 R160, [R2+0x18100] ;  /* 0x0181000002a0783b */ /* 0x000e6e0000000200 */
[C---:B------:R-:W-:Y:S08]  /*7480*/  HMMA.16816.F32 R4, R220.reuse, R188, R4 ;  /* 0x000000bcdc04723c */ /* 0x040ff00000001804 */
[C---:B------:R-:W-:Y:S01]  /*7490*/  HMMA.16816.F32 R8, R220.reuse, R190, R8 ;  /* 0x000000bedc08723c */ /* 0x040fe20000001808 */
[----:B------:R-:W1:Y:S07]  /*74a0*/  LDSM.16.M88.4 R188, [R2+0x19100] ;  /* 0x0191000002bc783b */ /* 0x000e6e0000000200 */
[C---:B-----5:R-:W-:Y:S08]  /*74b0*/  HMMA.16816.F32 R12, R220.reuse, R164, R12 ;  /* 0x000000a4dc0c723c */ /* 0x060ff0000000180c */
        /* <DEDUP_REMOVED lines=13> */
[----:B------:R-:W-:Y:S07]  /*7590*/  LDSM.16.M88.4 R200, [R3+0x1a900] ;  /* 0x01a9000003c8783b */ /* 0x000fee0000000200 */
[C---:B-1----:R-:W-:Y:S08]  /*75a0*/  HMMA.16816.F32 R4, R224.reuse, R160, R4 ;  /* 0x000000a0e004723c */ /* 0x042ff00000001804 */
[C---:B------:R-:W-:Y:S01]  /*75b0*/  HMMA.16816.F32 R8, R224.reuse, R162, R8 ;  /* 0x000000a2e008723c */ /* 0x040fe20000001808 */
[----:B------:R-:W1:Y:S07]  /*75c0*/  LDSM.16.M88.4 R160, [R3+0x18900] ;  /* 0x0189000003a0783b */ /* 0x000e6e0000000200 */
[C---:B------:R-:W-:Y:S08]  /*75d0*/  HMMA.16816.F32 R12, R224.reuse, R180, R12 ;  /* 0x000000b4e00c723c */ /* 0x040ff0000000180c */
[C---:B------:R-:W-:Y:S01]  /*75e0*/  HMMA.16816.F32 R16, R224.reuse, R182, R16 ;  /* 0x000000b6e010723c */ /* 0x040fe20000001810 */
[----:B------:R-:W4:Y:S07]  /*75f0*/  LDSM.16.M88.4 R180, [R3+0x19900] ;  /* 0x0199000003b4783b */ /* 0x000f2e0000000200 */
[C---:B------:R-:W-:Y:S08]  /*7600*/  HMMA.16816.F32 R20, R224.reuse, R188, R20 ;  /* 0x000000bce014723c */ /* 0x040ff00000001814 */
[C---:B------:R-:W-:Y:S01]  /*7610*/  HMMA.16816.F32 R24, R224.reuse, R190, R24 ;  /* 0x000000bee018723c */ /* 0x040fe20000001818 */
[----:B------:R-:W1:Y:S07]  /*7620*/  LDSM.16.M88.4 R188, [R3+0x1a100] ;  /* 0x01a1000003bc783b */ /* 0x000e6e0000000200 */
[C---:B------:R-:W-:Y:S08]  /*7630*/  HMMA.16816.F32 R28, R224.reuse, R204, R28 ;  /* 0x000000cce01c723c */ /* 0x040ff0000000181c */
[C---:B------:R-:W-:Y:S01]  /*7640*/  HMMA.16816.F32 R32, R224.reuse, R206, R32 ;  /* 0x000000cee020723c */ /* 0x040fe20000001820 */
[----:B------:R-:W1:Y:S07]  /*7650*/  LDSM.16.M88.4 R204, [R102+0x18100] ;  /* 0x0181000066cc783b */ /* 0x000e6e0000000200 */
[C---:B-----5:R-:W-:Y:S08]  /*7660*/  HMMA.16816.F32 R36, R224.reuse, R164, R36 ;  /* 0x000000a4e024723c */ /* 0x060ff00000001824 */
[C---:B------:R-:W-:Y:S08]  /*7670*/  HMMA.16816.F32 R40, R224.reuse, R166, R40 ;  /* 0x000000a6e028723c */ /* 0x040ff00000001828 */
[C---:B--2---:R-:W-:Y:S08]  /*7680*/  HMMA.16816.F32 R44, R224.reuse, R168, R44 ;  /* 0x000000a8e02c723c */ /* 0x044ff0000000182c */
[----:B------:R-:W-:Y:S08]  /*7690*/  HMMA.16816.F32 R48, R224, R170, R48 ;  /* 0x000000aae030723c */ /* 0x000ff00000001830 */
[C---:B---3--:R-:W-:Y:S08]  /*76a0*/  HMMA.16816.F32 R4, R228.reuse, R172, R4 ;  /* 0x000000ace404723c */ /* 0x048ff00000001804 */
[C---:B------:R-:W-:Y:S08]  /*76b0*/  HMMA.16816.F32 R8, R228.reuse, R174, R8 ;  /* 0x000000aee408723c */ /* 0x040ff00000001808 */
[C---:B-1----:R-:W-:Y:S08]  /*76c0*/  HMMA.16816.F32 R12, R228.reuse, R160, R12 ;  /* 0x000000a0e40c723c */ /* 0x042ff0000000180c */
[C---:B------:R-:W-:Y:S01]  /*76d0*/  HMMA.16816.F32 R16, R228.reuse, R162, R16 ;  /* 0x000000a2e410723c */ /* 0x040fe20000001810 */
[----:B------:R-:W1:Y:S07]  /*76e0*/  LDSM.16.M88.4 R160, [R100+0x18900] ;  /* 0x0189000064a0783b */ /* 0x000e6e0000000200 */
[C---:B------:R-:W-:Y:S08]  /*76f0*/  HMMA.16816.F32 R20, R228.reuse, R176, R20 ;  /* 0x000000b0e414723c */ /* 0x040ff00000001814 */
[C---:B------:R-:W-:Y:S08]  /*7700*/  HMMA.16816.F32 R24, R228.reuse, R178, R24 ;  /* 0x000000b2e418723c */ /* 0x040ff00000001818 */
[C---:B----4-:R-:W-:Y:S08]  /*7710*/  HMMA.16816.F32 R28, R228.reuse, R180, R28 ;  /* 0x000000b4e41c723c */ /* 0x050ff0000000181c */
        /* <DEDUP_REMOVED lines=43> */
[----:B------:R-:W-:Y:S01]  /*79d0*/  MUFU.TANH R173, R14 ;  /* 0x0000000e00ad7308 */ /* 0x000fe20000002400 */
[C---:B------:R-:W-:Y:S01]  /*79e0*/  HMMA.16816.F32 R24, R232.reuse, R6, R24 ;  /* 0x00000006e818723c */ /* 0x040fe20000001818 */
[----:B------:R-:W2:Y:S08]  /*79f0*/  LDSM.16.M88.4 R4, [R100+0x1a100] ;  /* 0x01a100006404783b */ /* 0x000eb00000000200 */
[----:B------:R1:W-:Y:S05]  /*7a00*/  MUFU.TANH R175, R15 ;  /* 0x0000000f00af7308 */ /* 0x0003ea0000002400 */
[----:B------:R-:W-:Y:S02]  /*7a10*/  FMUL.FTZ R20, R20, c[0x0][0x320] ;  /* 0x0000c80014147a20 */ /* 0x000fe40000410000 */
[----:B------:R-:W-:Y:S03]  /*7a20*/  FMUL.FTZ R21, R21, c[0x0][0x320] ;  /* 0x0000c80015157a20 */ /* 0x000fe60000410000 */
[----:B------:R-:W2:Y:S01]  /*7a30*/  MUFU.TANH R171, R16 ;  /* 0x0000001000ab7308 */ /* 0x000ea20000002400 */
[----:B------:R-:W-:Y:S02]  /*7a40*/  FMUL.FTZ R22, R22, c[0x0][0x320] ;  /* 0x0000c80016167a20 */ /* 0x000fe40000410000 */
[----:B------:R-:W-:Y:S02]  /*7a50*/  FMUL.FTZ R23, R23, c[0x0][0x320] ;  /* 0x0000c80017177a20 */ /* 0x000fe40000410000 */
[----:B------:R-:W-:Y:S02]  /*7a60*/  FMUL.FTZ R24, R24, c[0x0][0x320] ;  /* 0x0000c80018187a20 */ /* 0x000fe40000410000 */
[----:B------:R-:W-:Y:S02]  /*7a70*/  FMUL.FTZ R25, R25, c[0x0][0x320] ;  /* 0x0000c80019197a20 */ /* 0x000fe40000410000 */
[----:B------:R-:W-:Y:S01]  /*7a80*/  FMUL.FTZ R26, R26, c[0x0][0x320] ;  /* 0x0000c8001a1a7a20 */ /* 0x000fe20000410000 */
[----:B------:R-:W-:Y:S01]  /*7a90*/  MUFU.TANH R177, R20 ;  /* 0x0000001400b17308 */ /* 0x000fe20000002400 */
[----:B------:R-:W-:Y:S01]  /*7aa0*/  FMUL.FTZ R27, R27, c[0x0][0x320] ;  /* 0x0000c8001b1b7a20 */ /* 0x000fe20000410000 */
[C---:B-1----:R-:W-:Y:S08]  /*7ab0*/  HMMA.16816.F32 R28, R232.reuse, R8, R28 ;  /* 0x00000008e81c723c */ /* 0x042ff0000000181c */
[----:B------:R-:W-:Y:S01]  /*7ac0*/  MUFU.TANH R179, R21 ;  /* 0x0000001500b37308 */ /* 0x000fe20000002400 */
        /* <DEDUP_REMOVED lines=18> */
[----:B------:R-:W-:Y:S01]  /*7bf0*/  LDSM.16.MT88.4 R12, [R103+UR4+0x100] ;  /* 0x00010004670c783b */ /* 0x000fe20008004200 */
[----:B------:R-:W-:Y:S01]  /*7c00*/  FMNMX.FTZ R100, R171, R100, !PT ;  /* 0x00000064ab647209 */ /* 0x000fe20007810000 */
[----:B------:R-:W-:Y:S01]  /*7c10*/  FMUL.FTZ R37, R37, c[0x0][0x320] ;  /* 0x0000c80025257a20 */ /* 0x000fe20000410000 */
[----:B------:R-:W-:Y:S01]  /*7c20*/  FMNMX.FTZ R2, R165, R2, !PT ;  /* 0x00000002a5027209 */ /* 0x000fe20007810000 */
[----:B------:R-:W-:Y:S01]  /*7c30*/  FMUL.FTZ R38, R38, c[0x0][0x320] ;  /* 0x0000c80026267a20 */ /* 0x000fe20000410000 */
[----:B--2---:R-:W-:Y:S01]  /*7c40*/  FMNMX.FTZ R100, R172, R100, !PT ;  /* 0x00000064ac647209 */ /* 0x004fe20007810000 */
[C---:B-1----:R-:W-:Y:S03]  /*7c50*/  HMMA.16816.F32 R44, R232.reuse, R8, R44 ;  /* 0x00000008e82c723c */ /* 0x042fe6000000182c */
[----:B------:R-:W1:Y:S01]  /*7c60*/  MUFU.TANH R180, R25 ;  /* 0x0000001900b47308 */ /* 0x000e620000002400 */
[----:B------:R-:W-:Y:S01]  /*7c70*/  FMUL.FTZ R33, R33, c[0x0][0x320] ;  /* 0x0000c80021217a20 */ /* 0x000fe20000410000 */
[----:B------:R-:W-:Y:S01]  /*7c80*/  FMNMX.FTZ R100, R177, R100, !PT ;  /* 0x00000064b1647209 */ /* 0x000fe20007810000 */
[----:B------:R-:W-:Y:S01]  /*7c90*/  FMUL.FTZ R39, R39, c[0x0][0x320] ;  /* 0x0000c80027277a20 */ /* 0x000fe20000410000 */
[----:B------:R-:W-:Y:S01]  /*7ca0*/  FMNMX.FTZ R2, R173, R2, !PT ;  /* 0x00000002ad027209 */ /* 0x000fe20007810000 */
[----:B------:R-:W-:Y:S04]  /*7cb0*/  HMMA.16816.F32 R48, R232, R10, R48 ;  /* 0x0000000ae830723c */ /* 0x000fe80000001830 */
[----:B------:R-:W-:Y:S01]  /*7cc0*/  FMNMX.FTZ R100, R179, R100, !PT ;  /* 0x00000064b3647209 */ /* 0x000fe20007810000 */
[----:B------:R-:W2:Y:S01]  /*7cd0*/  MUFU.TANH R189, R28 ;  /* 0x0000001c00bd7308 */ /* 0x000ea20000002400 */
[----:B------:R-:W-:Y:S01]  /*7ce0*/  FMUL.FTZ R40, R40, c[0x0][0x320] ;  /* 0x0000c80028287a20 */ /* 0x000fe20000410000 */
[----:B------:R-:W-:Y:S01]  /*7cf0*/  FMNMX.FTZ R2, R175, R2, !PT ;  /* 0x00000002af027209 */ /* 0x000fe20007810000 */
[----:B------:R-:W-:Y:S01]  /*7d00*/  FMUL.FTZ R41, R41, c[0x0][0x320] ;  /* 0x0000c80029297a20 */ /* 0x000fe20000410000 */
[----:B---3--:R-:W-:Y:S03]  /*7d10*/  FMNMX.FTZ R100, R178, R100, !PT ;  /* 0x00000064b2647209 */ /* 0x008fe60007810000 */
[----:B------:R-:W-:Y:S02]  /*7d20*/  FMUL.FTZ R34, R34, c[0x0][0x320] ;  /* 0x0000c80022227a20 */ /* 0x000fe40000410000 */
[----:B------:R-:W-:Y:S01]  /*7d30*/  FMUL.FTZ R35, R35, c[0x0][0x320] ;  /* 0x0000c80023237a20 */ /* 0x000fe20000410000 */
[----:B------:R-:W3:Y:S01]  /*7d40*/  MUFU.TANH R190, R29 ;  /* 0x0000001d00be7308 */ /* 0x000ee20000002400 */
        /* <DEDUP_REMOVED lines=14> */
[----:B---3--:R-:W-:Y:S09]  /*7e30*/  FMNMX.FTZ R100, R190, R100, !PT ;  /* 0x00000064be647209 */ /* 0x008ff20007810000 */
[----:B------:R-:W3:Y:S01]  /*7e40*/  MUFU.TANH R16, R36 ;  /* 0x0000002400107308 */ /* 0x000ee20000002400 */
[----:B-1----:R-:W-:Y:S09]  /*7e50*/  FMNMX.FTZ R100, R241, R100, !PT ;  /* 0x00000064f1647209 */ /* 0x002ff20007810000 */
[----:B------:R-:W1:Y:S01]  /*7e60*/  MUFU.TANH R244, R37 ;  /* 0x0000002500f47308 */ /* 0x000e620000002400 */
[----:B--2---:R-:W-:Y:S09]  /*7e70*/  FMNMX.FTZ R100, R243, R100, !PT ;  /* 0x00000064f3647209 */ /* 0x004ff20007810000 */
        /* <DEDUP_REMOVED lines=15> */
[----:B-1----:R-:W-:Y:S05]  /*7f70*/  FMNMX.FTZ R100, R204, R100, !PT ;  /* 0x00000064cc647209 */ /* 0x002fea0007810000 */
[----:B------:R-:W1:Y:S04]  /*7f80*/  SHFL.BFLY PT, R4, R100, 0x2, 0x1f ;  /* 0x0c401f0064047f89 */ /* 0x000e6800000e0000 */
[----:B------:R-:W4:Y:S01]  /*7f90*/  MUFU.TANH R182, R22 ;  /* 0x0000001600b67308 */ /* 0x000f220000002400 */
[----:B--2---:R-:W-:Y:S09]  /*7fa0*/  FMNMX.FTZ R2, R174, R2, !PT ;  /* 0x00000002ae027209 */ /* 0x004ff20007810000 */
[----:B------:R-:W2:Y:S01]  /*7fb0*/  MUFU.TANH R183, R23 ;  /* 0x0000001700b77308 */ /* 0x000ea20000002400 */
[----:B---3--:R-:W-:Y:S09]  /*7fc0*/  FMNMX.FTZ R2, R176, R2, !PT ;  /* 0x00000002b0027209 */ /* 0x008ff20007810000 */
[----:B------:R-:W3:Y:S01]  /*7fd0*/  MUFU.TANH R181, R26 ;  /* 0x0000001a00b57308 */ /* 0x000ee20000002400 */
[----:B-1----:R-:W-:Y:S02]  /*7fe0*/  FMNMX.FTZ R100, R100, R4, !PT ;  /* 0x0000000464647209 */ /* 0x002fe40007810000 */
[----:B----4-:R-:W-:Y:S03]  /*7ff0*/  FMNMX.FTZ R2, R182, R2, !PT ;  /* 0x00000002b6027209 */ /* 0x010fe60007810000 */
        /* <DEDUP_REMOVED lines=8> */
[C---:B------:R-:W-:Y:S02]  /*8080*/  FMUL.FTZ R160, R100.reuse, c[0x0][0x2d0] ;  /* 0x0000b40064a07a20 */ /* 0x040fe40000410000 */
[----:B------:R-:W-:Y:S02]  /*8090*/  FADD.FTZ R0, -R100, R0 ;  /* 0x0000000064007221 */ /* 0x000fe40000010100 */
[----:B------:R-:W1:Y:S01]  /*80a0*/  MUFU.TANH R242, R34 ;  /* 0x0000002200f27308 */ /* 0x000e620000002400 */
[--C-:B------:R-:W-:Y:S02]  /*80b0*/  FFMA.FTZ R4, R169, c[0x0][0x2d0], -R160.reuse ;  /* 0x0000b400a9047a23 */ /* 0x100fe400000108a0 */
[----:B------:R-:W-:Y:S01]  /*80c0*/  FMUL.FTZ R0, R0, c[0x0][0x2d0] ;  /* 0x0000b40000007a20 */ /* 0x000fe20000410000 */
[----:B--2---:R-:W-:Y:S06]  /*80d0*/  FMNMX.FTZ R2, R25, R2, !PT ;  /* 0x0000000219027209 */ /* 0x004fec0007810000 */
[----:B------:R-:W2:Y:S01]  /*80e0*/  MUFU.TANH R245, R35 ;  /* 0x0000002300f57308 */ /* 0x000ea20000002400 */
[----:B---3--:R-:W-:Y:S01]  /*80f0*/  FMNMX.FTZ R2, R24, R2, !PT ;  /* 0x0000000218027209 */ /* 0x008fe20007810000 */
[----:B------:R-:W-:Y:S08]  /*8100*/  LDSM.16.MT88.4 R28, [R237+UR4+0x100] ;  /* 0x00010004ed1c783b */ /* 0x000ff00008004200 */
[----:B------:R-:W3:Y:S01]  /*8110*/  MUFU.TANH R191, R38 ;  /* 0x0000002600bf7308 */ /* 0x000ee20000002400 */
[----:B-1----:R-:W-:Y:S09]  /*8120*/  FMNMX.FTZ R2, R242, R2, !PT ;  /* 0x00000002f2027209 */ /* 0x002ff20007810000 */
[----:B------:R-:W1:Y:S01]  /*8130*/  MUFU.TANH R248, R39 ;  /* 0x0000002700f87308 */ /* 0x000e620000002400 */
[----:B--2---:R-:W-:Y:S09]  /*8140*/  FMNMX.FTZ R2, R245, R2, !PT ;  /* 0x00000002f5027209 */ /* 0x004ff20007810000 */
[----:B------:R-:W2:Y:S01]  /*8150*/  MUFU.TANH R252, R42 ;  /* 0x0000002a00fc7308 */ /* 0x000ea20000002400 */
[----:B---3--:R-:W-:Y:S09]  /*8160*/  FMNMX.FTZ R2, R191, R2, !PT ;  /* 0x00000002bf027209 */ /* 0x008ff20007810000 */
[----:B------:R3:W-:Y:S01]  /*8170*/  MUFU.EX2 R249, R4 ;  /* 0x0000000400f97308 */ /* 0x0007e20000000800 */
[----:B-1----:R-:W-:Y:S09]  /*8180*/  FMNMX.FTZ R2, R248, R2, !PT ;  /* 0x00000002f8027209 */ /* 0x002ff20007810000 */
[----:B------:R-:W1:Y:S01]  /*8190*/  MUFU.TANH R17, R43 ;  /* 0x0000002b00117308 */ /* 0x000e620000002400 */
[----:B--2---:R-:W-:Y:S09]  /*81a0*/  FMNMX.FTZ R2, R252, R2, !PT ;  /* 0x00000002fc027209 */ /* 0x004ff20007810000 */
[----:B------:R-:W2:Y:S01]  /*81b0*/  MUFU.TANH R203, R46 ;  /* 0x0000002e00cb7308 */ /* 0x000ea20000002400 */
[--C-:B---3--:R-:W-:Y:S09]  /*81c0*/  FFMA.FTZ R4, R167, c[0x0][0x2d0], -R160.reuse ;  /* 0x0000b400a7047a23 */ /* 0x108ff200000108a0 */
[----:B------:R-:W3:Y:S01]  /*81d0*/  MUFU.TANH R202, R47 ;  /* 0x0000002f00ca7308 */ /* 0x000ee20000002400 */
[----:B-1----:R-:W-:Y:S02]  /*81e0*/  FMNMX.FTZ R2, R17, R2, !PT ;  /* 0x0000000211027209 */ /* 0x002fe40007810000 */
[----:B------:R-:W-:Y:S07]  /*81f0*/  MOV R167, R17 ;  /* 0x0000001100a77202 */ /* 0x000fee0000000f00 */
[----:B------:R-:W1:Y:S01]  /*8200*/  MUFU.TANH R206, R50 ;  /* 0x0000003200ce7308 */ /* 0x000e620000002400 */
[----:B--2---:R-:W-:Y:S09]  /*8210*/  FMNMX.FTZ R2, R203, R2, !PT ;  /* 0x00000002cb027209 */ /* 0x004ff20007810000 */
[----:B------:R-:W2:Y:S01]  /*8220*/  MUFU.TANH R18, R51 ;  /* 0x0000003300127308 */ /* 0x000ea20000002400 */
[----:B---3--:R-:W-:Y:S01]  /*8230*/  FMNMX.FTZ R2, R202, R2, !PT ;  /* 0x00000002ca027209 */ /* 0x008fe20007810000 */
[----:B------:R-:W-:Y:S08]  /*8240*/  LDSM.16.MT88.4 R44, [R103+UR4+0x3100] ;  /* 0x00310004672c783b */ /* 0x000ff00008004200 */
[----:B------:R3:W-:Y:S01]  /*8250*/  MUFU.EX2 R207, R4 ;  /* 0x0000000400cf7308 */ /* 0x0007e20000000800 */
[----:B-1----:R-:W-:Y:S04]  /*8260*/  FMNMX.FTZ R2, R206, R2, !PT ;  /* 0x00000002ce027209 */ /* 0x002fe80007810000 */
[----:B--2---:R-:W-:Y:S02]  /*8270*/  FMNMX.FTZ R2, R18, R2, !PT ;  /* 0x0000000212027209 */ /* 0x004fe40007810000 */
[----:B------:R-:W-:Y:S03]  /*8280*/  MOV R169, R18 ;  /* 0x0000001200a97202 */ /* 0x000fe60000000f00 */
[----:B------:R-:W1:Y:S01]  /*8290*/  SHFL.BFLY PT, R3, R2, 0x2, 0x1f ;  /* 0x0c401f0002037f89 */ /* 0x000e6200000e0000 */
[--C-:B---3--:R-:W-:Y:S04]  /*82a0*/  FFMA.FTZ R4, R166, c[0x0][0x2d0], -R160.reuse ;  /* 0x0000b400a6047a23 */ /* 0x108fe800000108a0 */
[----:B------:R2:W-:Y:S01]  /*82b0*/  MUFU.EX2 R166, R4 ;  /* 0x0000000400a67308 */ /* 0x0005e20000000800 */
[----:B-1----:R-:W-:Y:S05]  /*82c0*/  FMNMX.FTZ R2, R2, R3, !PT ;  /* 0x0000000302027209 */ /* 0x002fea0007810000 */
[----:B------:R-:W1:Y:S01]  /*82d0*/  SHFL.BFLY PT, R3, R2, 0x1, 0x1f ;  /* 0x0c201f0002037f89 */ /* 0x000e6200000e0000 */
[--C-:B--2---:R-:W-:Y:S01]  /*82e0*/  FFMA.FTZ R4, R102, c[0x0][0x2d0], -R160.reuse ;  /* 0x0000b40066047a23 */ /* 0x104fe200000108a0 */
[----:B------:R-:W-:Y:S03]  /*82f0*/  IADD3 R102, R103, UR4, RZ ;  /* 0x0000000467667c10 */ /* 0x000fe6000fffe0ff */
[----:B------:R2:W-:Y:S01]  /*8300*/  MUFU.EX2 R19, R4 ;  /* 0x0000000400137308 */ /* 0x0005e20000000800 */
[----:B------:R-:W-:Y:S05]  /*8310*/  IADD3 R102, R239, R102, RZ ;  /* 0x00000066ef667210 */ /* 0x000fea0007ffe0ff */
[----:B------:R-:W3:Y:S01]  /*8320*/  LDSM.16.MT88.4 R20, [R102+0x100] ;  /* 0x000100006614783b */ /* 0x000ee20000004200 */
[----:B-1----:R-:W-:Y:S03]  /*8330*/  FMNMX.FTZ R3, R2, R3, !PT ;  /* 0x0000000302037209 */ /* 0x002fe60007810000 */
[----:B------:R1:W4:Y:S02]  /*8340*/  MUFU.EX2 R2, R0 ;  /* 0x0000000000027308 */ /* 0x0003240000000800 */
[C---:B------:R-:W-:Y:S04]  /*8350*/  FMUL.FTZ R161, R3.reuse, c[0x0][0x2d0] ;  /* 0x0000b40003a17a20 */ /* 0x040fe80000410000 */
[----:B--2---:R-:W-:Y:S01]  /*8360*/  FFMA.FTZ R4, R170, c[0x0][0x2d0], -R161 ;  /* 0x0000b400aa047a23 */ /* 0x004fe200000108a1 */
[----:B------:R-:W-:Y:S03]  /*8370*/  MOV R170, R16 ;  /* 0x0000001000aa7202 */ /* 0x000fe60000000f00 */
[----:B------:R2:W-:Y:S01]  /*8380*/  MUFU.EX2 R251, R4 ;  /* 0x0000000400fb7308 */ /* 0x0005e20000000800 */
[----:B-1----:R-:W-:Y:S01]  /*8390*/  FADD.FTZ R0, -R3, R101 ;  /* 0x0000006503007221 */ /* 0x002fe20000010100 */
[----:B------:R-:W-:Y:S01]  /*83a0*/  IADD3 R101, R237, UR4, RZ ;  /* 0x00000004ed657c10 */ /* 0x000fe2000fffe0ff */
[----:B----4-:R-:W-:Y:S02]  /*83b0*/  FMUL.FTZ R5, R2, R105 ;  /* 0x0000006902057220 */ /* 0x010fe40000410000 */
[----:B------:R-:W-:Y:S01]  /*83c0*/  FMUL.FTZ R0, R0, c[0x0][0x2d0] ;  /* 0x0000b40000007a20 */ /* 0x000fe20000410000 */
[----:B------:R-:W-:Y:S01]  /*83d0*/  IADD3 R101, R239, R101, RZ ;  /* 0x00000065ef657210 */ /* 0x000fe20007ffe0ff */
[C---:B------:R-:W-:Y:S02]  /*83e0*/  FMUL.FTZ R8, R2.reuse, R108 ;  /* 0x0000006c02087220 */ /* 0x040fe40000410000 */
[----:B------:R-:W-:Y:S02]  /*83f0*/  FMUL.FTZ R9, R2, R109 ;  /* 0x0000006d02097220 */ /* 0x000fe40000410000 */
[----:B------:R-:W1:Y:S01]  /*8400*/  MUFU.EX2 R0, R0 ;  /* 0x0000000000007308 */ /* 0x000e620000000800 */
[--C-:B--2---:R-:W-:Y:S01]  /*8410*/  FFMA.FTZ R4, R168, c[0x0][0x2d0], -R161.reuse ;  /* 0x0000b400a8047a23 */ /* 0x104fe200000108a1 */
[----:B------:R-:W-:Y:S01]  /*8420*/  MOV R168, R252 ;  /* 0x000000fc00a87202 */ /* 0x000fe20000000f00 */
[C---:B------:R-:W-:Y:S01]  /*8430*/  FMUL.FTZ R16, R2.reuse, R116 ;  /* 0x0000007402107220 */ /* 0x040fe20000410000 */
[----:B------:R-:W2:Y:S01]  /*8440*/  LDSM.16.MT88.4 R36, [R101+0x100] ;  /* 0x000100006524783b */ /* 0x000ea20000004200 */
[C---:B------:R-:W-:Y:S02]  /*8450*/  FMUL.FTZ R17, R2.reuse, R117 ;  /* 0x0000007502117220 */ /* 0x040fe40000410000 */
[C---:B------:R-:W-:Y:S02]  /*8460*/  FMUL.FTZ R32, R2.reuse, R132 ;  /* 0x0000008402207220 */ /* 0x040fe40000410000 */
[C---:B------:R-:W-:Y:S01]  /*8470*/  FMUL.FTZ R33, R2.reuse, R133 ;  /* 0x0000008502217220 */ /* 0x040fe20000410000 */
[----:B------:R-:W4:Y:S01]  /*8480*/  MUFU.EX2 R250, R4 ;  /* 0x0000000400fa7308 */ /* 0x000f220000000800 */
        /* <DEDUP_REMOVED lines=13> */
[C---:B-1----:R-:W-:Y:S02]  /*8560*/  FMUL.FTZ R6, R0.reuse, R106 ;  /* 0x0000006a00067220 */ /* 0x042fe40000410000 */
[C---:B------:R-:W-:Y:S02]  /*8570*/  FMUL.FTZ R7, R0.reuse, R107 ;  /* 0x0000006b00077220 */ /* 0x040fe40000410000 */
[C---:B------:R-:W-:Y:S02]  /*8580*/  FMUL.FTZ R10, R0.reuse, R110 ;  /* 0x0000006e000a7220 */ /* 0x040fe40000410000 */
[C---:B------:R-:W-:Y:S02]  /*8590*/  FMUL.FTZ R11, R0.reuse, R111 ;  /* 0x0000006f000b7220 */ /* 0x040fe40000410000 */
[----:B------:R-:W-:Y:S01]  /*85a0*/  FMUL.FTZ R18, R0, R118 ;  /* 0x0000007600127220 */ /* 0x000fe20000410000 */
[----:B----4-:R-:W-:Y:S01]  /*85b0*/  F2FP.PACK_AB R105, R250, R251 ;  /* 0x000000fbfa69723e */ /* 0x010fe200000000ff */
[--C-:B------:R-:W-:Y:S01]  /*85c0*/  FFMA.FTZ R4, R164, c[0x0][0x2d0], -R161.reuse ;  /* 0x0000b400a4047a23 */ /* 0x100fe200000108a1 */
[----:B------:R-:W-:Y:S01]  /*85d0*/  MOV R164, R249 ;  /* 0x000000f900a47202 */ /* 0x000fe20000000f00 */
[C---:B------:R-:W-:Y:S01]  /*85e0*/  FMUL.FTZ R26, R0.reuse, R126 ;  /* 0x0000007e001a7220 */ /* 0x040fe20000410000 */
[----:B------:R-:W1:Y:S01]  /*85f0*/  LDSM.16.MT88.4 R108, [R102+0x3100] ;  /* 0x00310000666c783b */ /* 0x000e620000004200 */
[----:B------:R4:W-:Y:S01]  /*8600*/  MUFU.EX2 R249, R4 ;  /* 0x0000000400f97308 */ /* 0x0009e20000000800 */
[C---:B------:R-:W-:Y:S02]  /*8610*/  FMUL.FTZ R27, R0.reuse, R127 ;  /* 0x0000007f001b7220 */ /* 0x040fe40000410000 */
[C---:B------:R-:W-:Y:S02]  /*8620*/  FMUL.FTZ R34, R0.reuse, R134 ;  /* 0x0000008600227220 */ /* 0x040fe40000410000 */
[C---:B------:R-:W-:Y:S02]  /*8630*/  FMUL.FTZ R35, R0.reuse, R135 ;  /* 0x0000008700237220 */ /* 0x040fe40000410000 */
[C---:B------:R-:W-:Y:S01]  /*8640*/  FMUL.FTZ R42, R0.reuse, R142 ;  /* 0x0000008e002a7220 */ /* 0x040fe20000410000 */
[----:B------:R-:W-:Y:S01]  /*8650*/  LDSM.16.MT88.4 R132, [R102+0x3900] ;  /* 0x003900006684783b */ /* 0x000fe20000004200 */
        /* <DEDUP_REMOVED lines=9> */
[----:B------:R-:W-:Y:S02]  /*86f0*/  FMUL.FTZ R57, R2, R57 ;  /* 0x0000003902397220 */ /* 0x000fe40000410000 */
[C---:B------:R-:W-:Y:S02]  /*8700*/  FMUL.FTZ R58, R0.reuse, R58 ;  /* 0x0000003a003a7220 */ /* 0x040fe40000410000 */
[C---:B------:R-:W-:Y:S02]  /*8710*/  FMUL.FTZ R59, R0.reuse, R59 ;  /* 0x0000003b003b7220 */ /* 0x040fe40000410000 */
[--C-:B----4-:R-:W-:Y:S01]  /*8720*/  FFMA.FTZ R4, R165, c[0x0][0x2d0], -R161.reuse ;  /* 0x0000b400a5047a23 */ /* 0x110fe200000108a1 */
[----:B------:R-:W-:Y:S01]  /*8730*/  MOV R165, R19 ;  /* 0x0000001300a57202 */ /* 0x000fe20000000f00 */
[----:B------:R-:W-:Y:S02]  /*8740*/  FMUL.FTZ R19, R0, R119 ;  /* 0x0000007700137220 */ /* 0x000fe40000410000 */
[----:B------:R-:W4:Y:S01]  /*8750*/  MUFU.EX2 R252, R4 ;  /* 0x0000000400fc7308 */ /* 0x000f220000000800 */
[----:B------:R-:W-:Y:S01]  /*8760*/  F2FP.PACK_AB R106, R165, R166 ;  /* 0x000000a6a56a723e */ /* 0x000fe200000000ff */
[----:B------:R-:W-:Y:S01]  /*8770*/  LDSM.16.MT88.4 R116, [R101+0x3100] ;  /* 0x003100006574783b */ /* 0x000fe20000004200 */
        /* <DEDUP_REMOVED lines=10> */
[----:B------:R-:W-:Y:S01]  /*8820*/  FMUL.FTZ R70, R0, R70 ;  /* 0x0000004600467220 */ /* 0x000fe20000410000 */
[----:B----4-:R-:W-:Y:S01]  /*8830*/  F2FP.PACK_AB R107, R252, R249 ;  /* 0x000000f9fc6b723e */ /* 0x010fe200000000ff */
[----:B------:R-:W-:Y:S01]  /*8840*/  FMUL.FTZ R4, R2, R104 ;  /* 0x0000006802047220 */ /* 0x000fe20000410000 */
[----:B------:R-:W-:Y:S01]  /*8850*/  F2FP.PACK_AB R104, R207, R164 ;  /* 0x000000a4cf68723e */ /* 0x000fe200000000ff */
[----:B------:R-:W-:Y:S02]  /*8860*/  FMUL.FTZ R71, R0, R71 ;  /* 0x0000004700477220 */ /* 0x000fe40000410000 */
[C---:B------:R-:W-:Y:S02]  /*8870*/  FMUL.FTZ R72, R2.reuse, R72 ;  /* 0x0000004802487220 */ /* 0x040fe40000410000 */
[----:B------:R-:W-:Y:S02]  /*8880*/  FMUL.FTZ R73, R2, R73 ;  /* 0x0000004902497220 */ /* 0x000fe40000410000 */
[C---:B------:R-:W-:Y:S05]  /*8890*/  HMMA.16816.F32 R4, R104.reuse, R12, R4 ;  /* 0x0000000c6804723c */ /* 0x040fea0000001804 */
[----:B------:R-:W-:Y:S02]  /*88a0*/  FMUL.FTZ R74, R0, R74 ;  /* 0x0000004a004a7220 */ /* 0x000fe40000410000 */
[C---:B------:R-:W-:Y:S01]  /*88b0*/  FMUL.FTZ R12, R2.reuse, R112 ;  /* 0x00000070020c7220 */ /* 0x040fe20000410000 */
[C---:B------:R-:W-:Y:S04]  /*88c0*/  HMMA.16816.F32 R8, R104.reuse, R14, R8 ;  /* 0x0000000e6808723c */ /* 0x040fe80000001808 */
[----:B------:R-:W-:Y:S02]  /*88d0*/  FMUL.FTZ R13, R2, R113 ;  /* 0x00000071020d7220 */ /* 0x000fe40000410000 */
[C---:B------:R-:W-:Y:S02]  /*88e0*/  FMUL.FTZ R75, R0.reuse, R75 ;  /* 0x0000004b004b7220 */ /* 0x040fe40000410000 */
[C---:B------:R-:W-:Y:S04]  /*88f0*/  FMUL.FTZ R14, R0.reuse, R114 ;  /* 0x00000072000e7220 */ /* 0x040fe80000410000 */
[----:B------:R-:W-:Y:S02]  /*8900*/  FMUL.FTZ R15, R0, R115 ;  /* 0x00000073000f7220 */ /* 0x000fe40000410000 */
[----:B------:R-:W4:Y:S01]  /*8910*/  LDSM.16.MT88.4 R112, [R237+UR4+0x3100] ;  /* 0x00310004ed70783b */ /* 0x000f220008004200 */
[C---:B------:R-:W-:Y:S02]  /*8920*/  FMUL.FTZ R76, R2.reuse, R76 ;  /* 0x0000004c024c7220 */ /* 0x040fe40000410000 */
[----:B------:R-:W-:Y:S02]  /*8930*/  FMUL.FTZ R77, R2, R77 ;  /* 0x0000004d024d7220 */ /* 0x000fe40000410000 */
[C---:B---3--:R-:W-:Y:S03]  /*8940*/  HMMA.16816.F32 R12, R104.reuse, R20, R12 ;  /* 0x00000014680c723c */ /* 0x048fe6000000180c */
        /* <DEDUP_REMOVED lines=8> */
[C---:B------:R-:W-:Y:S04]  /*89d0*/  FMUL.FTZ R22, R0.reuse, R122 ;  /* 0x0000007a00167220 */ /* 0x040fe80000410000 */
[----:B------:R-:W-:Y:S01]  /*89e0*/  FMUL.FTZ R23, R0, R123 ;  /* 0x0000007b00177220 */ /* 0x000fe20000410000 */
[----:B------:R-:W-:Y:S01]  /*89f0*/  MOV R151, R121 ;  /* 0x0000007900977202 */ /* 0x000fe20000000f00 */
[----:B------:R-:W-:Y:S02]  /*8a00*/  FMUL.FTZ R24, R2, R124 ;  /* 0x0000007c02187220 */ /* 0x000fe40000410000 */
[--C-:B------:R-:W-:Y:S02]  /*8a10*/  FFMA.FTZ R124, R176, c[0x0][0x2d0], -R161.reuse ;  /* 0x0000b400b07c7a23 */ /* 0x100fe400000108a1 */
[C---:B------:R-:W-:Y:S01]  /*8a20*/  FMUL.FTZ R80, R2.reuse, R80 ;  /* 0x0000005002507220 */ /* 0x040fe20000410000 */
[C---:B------:R-:W-:Y:S03]  /*8a30*/  HMMA.16816.F32 R20, R104.reuse, R28, R20 ;  /* 0x0000001c6814723c */ /* 0x040fe60000001814 */
[----:B------:R-:W-:Y:S02]  /*8a40*/  FMUL.FTZ R81, R2, R81 ;  /* 0x0000005102517220 */ /* 0x000fe40000410000 */
[----:B------:R-:W-:Y:S02]  /*8a50*/  FMUL.FTZ R82, R0, R82 ;  /* 0x0000005200527220 */ /* 0x000fe40000410000 */
[C---:B------:R-:W-:Y:S01]  /*8a60*/  FMUL.FTZ R28, R2.reuse, R128 ;  /* 0x00000080021c7220 */ /* 0x040fe20000410000 */
[C---:B------:R-:W-:Y:S04]  /*8a70*/  HMMA.16816.F32 R24, R104.reuse, R30, R24 ;  /* 0x0000001e6818723c */ /* 0x040fe80000001818 */
[----:B------:R-:W-:Y:S02]  /*8a80*/  FMUL.FTZ R29, R2, R129 ;  /* 0x00000081021d7220 */ /* 0x000fe40000410000 */
[C---:B------:R-:W-:Y:S02]  /*8a90*/  FMUL.FTZ R83, R0.reuse, R83 ;  /* 0x0000005300537220 */ /* 0x040fe40000410000 */
[C---:B------:R-:W-:Y:S04]  /*8aa0*/  FMUL.FTZ R30, R0.reuse, R130 ;  /* 0x00000082001e7220 */ /* 0x040fe80000410000 */
[----:B------:R-:W-:Y:S02]  /*8ab0*/  FMUL.FTZ R31, R0, R131 ;  /* 0x00000083001f7220 */ /* 0x000fe40000410000 */
[----:B------:R-:W-:Y:S01]  /*8ac0*/  LDSM.16.MT88.4 R128, [R103+UR4+0x3900] ;  /* 0x003900046780783b */ /* 0x000fe20008004200 */
[C---:B------:R-:W-:Y:S02]  /*8ad0*/  FMUL.FTZ R84, R2.reuse, R84 ;  /* 0x0000005402547220 */ /* 0x040fe40000410000 */
[----:B------:R-:W-:Y:S02]  /*8ae0*/  FMUL.FTZ R85, R2, R85 ;  /* 0x0000005502557220 */ /* 0x000fe40000410000 */
[C---:B--2---:R-:W-:Y:S03]  /*8af0*/  HMMA.16816.F32 R28, R104.reuse, R36, R28 ;  /* 0x00000024681c723c */ /* 0x044fe6000000181c */
        /* <DEDUP_REMOVED lines=12> */
[----:B------:R-:W-:Y:S01]  /*8bc0*/  FMUL.FTZ R89, R2, R89 ;  /* 0x0000005902597220 */ /* 0x000fe20000410000 */
[----:B------:R-:W-:Y:S01]  /*8bd0*/  MOV R169, R203 ;  /* 0x000000cb00a97202 */ /* 0x000fe20000000f00 */
[C---:B------:R-:W-:Y:S02]  /*8be0*/  FMUL.FTZ R90, R0.reuse, R90 ;  /* 0x0000005a005a7220 */ /* 0x040fe40000410000 */
[----:B------:R-:W-:Y:S01]  /*8bf0*/  FMUL.FTZ R91, R0, R91 ;  /* 0x0000005b005b7220 */ /* 0x000fe20000410000 */
[C---:B------:R-:W-:Y:S03]  /*8c00*/  HMMA.16816.F32 R36, R104.reuse, R44, R36 ;  /* 0x0000002c6824723c */ /* 0x040fe60000001824 */
[C---:B------:R-:W-:Y:S02]  /*8c10*/  FMUL.FTZ R92, R2.reuse, R92 ;  /* 0x0000005c025c7220 */ /* 0x040fe40000410000 */
[C---:B------:R-:W-:Y:S02]  /*8c20*/  FMUL.FTZ R93, R2.reuse, R93 ;  /* 0x0000005d025d7220 */ /* 0x040fe40000410000 */
        /* <DEDUP_REMOVED lines=10> */
[----:B------:R-:W-:Y:S02]  /*8cd0*/  FMUL.FTZ R95, R0, R95 ;  /* 0x0000005f005f7220 */ /* 0x000fe40000410000 */
[C---:B------:R-:W-:Y:S02]  /*8ce0*/  FMUL.FTZ R96, R2.reuse, R96 ;  /* 0x0000006002607220 */ /* 0x040fe40000410000 */
[----:B------:R-:W-:Y:S01]  /*8cf0*/  FMUL.FTZ R97, R2, R97 ;  /* 0x0000006102617220 */ /* 0x000fe20000410000 */
[C---:B-1----:R-:W-:Y:S03]  /*8d00*/  HMMA.16816.F32 R44, R104.reuse, R108, R44 ;  /* 0x0000006c682c723c */ /* 0x042fe6000000182c */
[C---:B------:R-:W-:Y:S02]  /*8d10*/  FMUL.FTZ R98, R0.reuse, R98 ;  /* 0x0000006200627220 */ /* 0x040fe40000410000 */
[----:B------:R-:W-:Y:S03]  /*8d20*/  FMUL.FTZ R99, R0, R99 ;  /* 0x0000006300637220 */ /* 0x000fe60000410000 */
[C---:B------:R-:W-:Y:S01]  /*8d30*/  HMMA.16816.F32 R48, R104.reuse, R110, R48 ;  /* 0x0000006e6830723c */ /* 0x040fe20000001830 */
[----:B------:R-:W1:Y:S07]  /*8d40*/  LDSM.16.MT88.4 R108, [R103+UR4+0x6100] ;  /* 0x00610004676c783b */ /* 0x000e6e0008004200 */
[C---:B----4-:R-:W-:Y:S08]  /*8d50*/  HMMA.16816.F32 R52, R104.reuse, R112, R52 ;  /* 0x000000706834723c */ /* 0x050ff00000001834 */
[C---:B------:R-:W-:Y:S01]  /*8d60*/  HMMA.16816.F32 R56, R104.reuse, R114, R56 ;  /* 0x000000726838723c */ /* 0x040fe20000001838 */
[----:B------:R-:W2:Y:S07]  /*8d70*/  LDSM.16.MT88.4 R112, [R102+0x6100] ;  /* 0x006100006670783b */ /* 0x000eae0000004200 */
[C---:B------:R-:W-:Y:S07]  /*8d80*/  HMMA.16816.F32 R60, R104.reuse, R116, R60 ;  /* 0x00000074683c723c */ /* 0x040fee000000183c */
[--C-:B------:R-:W-:Y:S01]  /*8d90*/  FFMA.FTZ R116, R162, c[0x0][0x2d0], -R160.reuse ;  /* 0x0000b400a2747a23 */ /* 0x100fe200000108a0 */
[C---:B------:R-:W-:Y:S03]  /*8da0*/  HMMA.16816.F32 R64, R104.reuse, R118, R64 ;  /* 0x000000766840723c */ /* 0x040fe60000001840 */
[----:B------:R3:W-:Y:S01]  /*8db0*/  MUFU.EX2 R248, R116 ;  /* 0x0000007400f87308 */ /* 0x0007e20000000800 */
[----:B------:R-:W-:Y:S02]  /*8dc0*/  MOV R162, R120 ;  /* 0x0000007800a27202 */ /* 0x000fe40000000f00 */
[----:B------:R-:W-:Y:S02]  /*8dd0*/  LDSM.16.MT88.4 R120, [R237+UR4+0x900] ;  /* 0x00090004ed78783b */ /* 0x000fe40008004200 */
[C---:B-1----:R-:W-:Y:S07]  /*8de0*/  HMMA.16816.F32 R68, R104.reuse, R108, R68 ;  /* 0x0000006c6844723c */ /* 0x042fee0000001844 */
[--C-:B------:R-:W-:Y:S01]  /*8df0*/  FFMA.FTZ R108, R171, c[0x0][0x2d0], -R160.reuse ;  /* 0x0000b400ab6c7a23 */ /* 0x100fe200000108a0 */
[C---:B------:R-:W-:Y:S03]  /*8e00*/  HMMA.16816.F32 R72, R104.reuse, R110, R72 ;  /* 0x0000006e6848723c */ /* 0x040fe60000001848 */
[----:B------:R1:W-:Y:S01]  /*8e10*/  MUFU.EX2 R246, R108 ;  /* 0x0000006c00f67308 */ /* 0x0003e20000000800 */
[----:B------:R-:W-:Y:S04]  /*8e20*/  MOV R171, R241 ;  /* 0x000000f100ab7202 */ /* 0x000fe80000000f00 */
[C---:B--2---:R-:W-:Y:S04]  /*8e30*/  HMMA.16816.F32 R76, R104.reuse, R112, R76 ;  /* 0x00000070684c723c */ /* 0x044fe8000000184c */
[--C-:B---3--:R-:W-:Y:S01]  /*8e40*/  FFMA.FTZ R116, R163, c[0x0][0x2d0], -R160.reuse ;  /* 0x0000b400a3747a23 */ /* 0x108fe200000108a0 */
[----:B------:R2:W-:Y:S01]  /*8e50*/  MUFU.EX2 R241, R124 ;  /* 0x0000007c00f17308 */ /* 0x0005e20000000800 */
[----:B------:R-:W-:Y:S01]  /*8e60*/  MOV R163, R243 ;  /* 0x000000f300a37202 */ /* 0x000fe20000000f00 */
[--C-:B------:R-:W-:Y:S01]  /*8e70*/  FFMA.FTZ R112, R173, c[0x0][0x2d0], -R161.reuse ;  /* 0x0000b400ad707a23 */ /* 0x100fe200000108a1 */
[C---:B------:R-:W-:Y:S07]  /*8e80*/  HMMA.16816.F32 R80, R104.reuse, R114, R80 ;  /* 0x000000726850723c */ /* 0x040fee0000001850 */
[----:B------:R3:W4:Y:S01]  /*8e90*/  MUFU.EX2 R247, R116 ;  /* 0x0000007400f77308 */ /* 0x0007220000000800 */
[--C-:B-1----:R-:W-:Y:S09]  /*8ea0*/  FFMA.FTZ R108, R172, c[0x0][0x2d0], -R160.reuse ;  /* 0x0000b400ac6c7a23 */ /* 0x102ff200000108a0 */
[----:B------:R1:W-:Y:S01]  /*8eb0*/  MUFU.EX2 R244, R112 ;  /* 0x0000007000f47308 */ /* 0x0003e20000000800 */
[----:B--2---:R-:W-:Y:S09]  /*8ec0*/  LDSM.16.MT88.4 R124, [R101+0x900] ;  /* 0x00090000657c783b */ /* 0x004ff20000004200 */
[----:B------:R2:W5:Y:S01]  /*8ed0*/  MUFU.EX2 R245, R108 ;  /* 0x0000006c00f57308 */ /* 0x0005620000000800 */
[----:B---3--:R-:W3:Y:S01]  /*8ee0*/  LDSM.16.MT88.4 R116, [R237+UR4+0x6100] ;  /* 0x00610004ed74783b */ /* 0x008ee20008004200 */
[--C-:B-1----:R-:W-:Y:S08]  /*8ef0*/  FFMA.FTZ R112, R175, c[0x0][0x2d0], -R161.reuse ;  /* 0x0000b400af707a23 */ /* 0x102ff000000108a1 */
[----:B------:R1:W1:Y:S01]  /*8f00*/  MUFU.EX2 R243, R112 ;  /* 0x0000007000f37308 */ /* 0x0002620000000800 */
[----:B--2---:R-:W2:Y:S08]  /*8f10*/  LDSM.16.MT88.4 R108, [R101+0x6100] ;  /* 0x00610000656c783b */ /* 0x004eb00000004200 */
[----:B-1----:R-:W1:Y:S01]  /*8f20*/  LDSM.16.MT88.4 R112, [R103+UR4+0x900] ;  /* 0x000900046770783b */ /* 0x002e620008004200 */
[C---:B---3--:R-:W-:Y:S07]  /*8f30*/  HMMA.16816.F32 R84, R104.reuse, R116, R84 ;  /* 0x000000746854723c */ /* 0x048fee0000001854 */
[--C-:B------:R-:W-:Y:S01]  /*8f40*/  FFMA.FTZ R116, R174, c[0x0][0x2d0], -R161.reuse ;  /* 0x0000b400ae747a23 */ /* 0x100fe200000108a1 */
[C---:B------:R-:W-:Y:S03]  /*8f50*/  HMMA.16816.F32 R88, R104.reuse, R118, R88 ;  /* 0x000000766858723c */ /* 0x040fe60000001858 */
[----:B------:R3:W1:Y:S05]  /*8f60*/  MUFU.EX2 R242, R116 ;  /* 0x0000007400f27308 */ /* 0x00066a0000000800 */
[C---:B--2---:R-:W-:Y:S08]  /*8f70*/  HMMA.16816.F32 R92, R104.reuse, R108, R92 ;  /* 0x0000006c685c723c */ /* 0x044ff0000000185c */
[----:B------:R-:W-:Y:S01]  /*8f80*/  HMMA.16816.F32 R96, R104, R110, R96 ;  /* 0x0000006e6860723c */ /* 0x000fe20000001860 */
[----:B------:R-:W-:Y:S06]  /*8f90*/  LDSM.16.MT88.4 R108, [R237+UR4+0x3900] ;  /* 0x00390004ed6c783b */ /* 0x000fec0008004200 */
[----:B----4-:R-:W-:Y:S02]  /*8fa0*/  F2FP.PACK_AB R104, R247, R248 ;  /* 0x000000f8f768723e */ /* 0x010fe400000000ff */
[----:B---3--:R-:W2:Y:S03]  /*8fb0*/  LDSM.16.MT88.4 R116, [R102+0x900] ;  /* 0x000900006674783b */ /* 0x008ea60000004200 */
[----:B-----5:R-:W-:Y:S02]  /*8fc0*/  F2FP.PACK_AB R106, R245, R246 ;  /* 0x000000f6f56a723e */ /* 0x020fe400000000ff */
[----:B------:R-:W-:Y:S02]  /*8fd0*/  F2FP.PACK_AB R105, R243, R244 ;  /* 0x000000f4f369723e */ /* 0x000fe400000000ff */
[----:B-1----:R-:W-:Y:S07]  /*8fe0*/  F2FP.PACK_AB R107, R241, R242 ;  /* 0x000000f2f16b723e */ /* 0x002fee00000000ff */
[C---:B------:R-:W-:Y:S08]  /*8ff0*/  HMMA.16816.F32 R4, R104.reuse, R112, R4 ;  /* 0x000000706804723c */ /* 0x040ff00000001804 */
[C---:B------:R-:W-:Y:S01]  /*9000*/  HMMA.16816.F32 R8, R104.reuse, R114, R8 ;  /* 0x000000726808723c */ /* 0x040fe20000001808 */
[----:B------:R-:W1:Y:S07]  /*9010*/  LDSM.16.MT88.4 R112, [R101+0x3900] ;  /* 0x003900006570783b */ /* 0x000e6e0000004200 */
[C---:B--2---:R-:W-:Y:S08]  /*9020*/  HMMA.16816.F32 R12, R104.reuse, R116, R12 ;  /* 0x00000074680c723c */ /* 0x044ff0000000180c */
[C---:B------:R-:W-:Y:S01]  /*9030*/  HMMA.16816.F32 R16, R104.reuse, R118, R16 ;  /* 0x000000766810723c */ /* 0x040fe20000001810 */
[----:B------:R-:W2:Y:S07]  /*9040*/  LDSM.16.MT88.4 R116, [R103+UR4+0x6900] ;  /* 0x006900046774783b */ /* 0x000eae0008004200 */
[C---:B------:R-:W-:Y:S07]  /*9050*/  HMMA.16816.F32 R20, R104.reuse, R120, R20 ;  /* 0x000000786814723c */ /* 0x040fee0000001814 */
[--C-:B------:R-:W-:Y:S01]  /*9060*/  FFMA.FTZ R120, R177, c[0x0][0x2d0], -R160.reuse ;  /* 0x0000b400b1787a23 */ /* 0x100fe200000108a0 */
[C---:B------:R-:W-:Y:S03]  /*9070*/  HMMA.16816.F32 R24, R104.reuse, R122, R24 ;  /* 0x0000007a6818723c */ /* 0x040fe60000001818 */
[----:B------:R3:W-:Y:S05]  /*9080*/  MUFU.EX2 R206, R120 ;  /* 0x0000007800ce7308 */ /* 0x0007ea0000000800 */
[C---:B------:R-:W-:Y:S07]  /*9090*/  HMMA.16816.F32 R28, R104.reuse, R124, R28 ;  /* 0x0000007c681c723c */ /* 0x040fee000000181c */
[--C-:B------:R-:W-:Y:S01]  /*90a0*/  FFMA.FTZ R124, R182, c[0x0][0x2d0], -R161.reuse ;  /* 0x0000b400b67c7a23 */ /* 0x100fe200000108a1 */
[C---:B------:R-:W-:Y:S03]  /*90b0*/  HMMA.16816.F32 R32, R104.reuse, R126, R32 ;  /* 0x0000007e6820723c */ /* 0x040fe60000001820 */
[----:B------:R4:W-:Y:S05]  /*90c0*/  MUFU.EX2 R203, R124 ;  /* 0x0000007c00cb7308 */ /* 0x0009ea0000000800 */
[C---:B------:R-:W-:Y:S01]  /*90d0*/  HMMA.16816.F32 R36, R104.reuse, R128, R36 ;  /* 0x000000806824723c */ /* 0x040fe20000001824 */
[----:B---3--:R-:W3:Y:S07]  /*90e0*/  LDSM.16.MT88.4 R120, [R102+0x6900] ;  /* 0x006900006678783b */ /* 0x008eee0000004200 */
[C---:B------:R-:W-:Y:S01]  /*90f0*/  HMMA.16816.F32 R40, R104.reuse, R130, R40 ;  /* 0x000000826828723c */ /* 0x040fe20000001828 */
[----:B------:R-:W-:Y:S07]  /*9100*/  LDSM.16.MT88.4 R128, [R103+UR4+0x4100] ;  /* 0x004100046780783b */ /* 0x000fee0008004200 */
[C---:B------:R-:W-:Y:S01]  /*9110*/  HMMA.16816.F32 R44, R104.reuse, R132, R44 ;  /* 0x00000084682c723c */ /* 0x040fe2000000182c */
[----:B----4-:R-:W-:Y:S07]  /*9120*/  LDSM.16.MT88.4 R124, [R237+UR4+0x1100] ;  /* 0x00110004ed7c783b */ /* 0x010fee0008004200 */
[C---:B------:R-:W-:Y:S01]  /*9130*/  HMMA.16816.F32 R48, R104.reuse, R134, R48 ;  /* 0x000000866830723c */ /* 0x040fe20000001830 */
[----:B------:R-:W-:Y:S07]  /*9140*/  LDSM.16.MT88.4 R132, [R102+0x4100] ;  /* 0x004100006684783b */ /* 0x000fee0000004200 */
[C---:B------:R-:W-:Y:S07]  /*9150*/  HMMA.16816.F32 R52, R104.reuse, R108, R52 ;  /* 0x0000006c6834723c */ /* 0x040fee0000001834 */
[--C-:B------:R-:W-:Y:S01]  /*9160*/  FFMA.FTZ R108, R179, c[0x0][0x2d0], -R160.reuse ;  /* 0x0000b400b36c7a23 */ /* 0x100fe200000108a0 */
[C---:B------:R-:W-:Y:S03]  /*9170*/  HMMA.16816.F32 R56, R104.reuse, R110, R56 ;  /* 0x0000006e6838723c */ /* 0x040fe60000001838 */
[----:B------:R4:W5:Y:S05]  /*9180*/  MUFU.EX2 R204, R108 ;  /* 0x0000006c00cc7308 */ /* 0x00096a0000000800 */
[C---:B-1----:R-:W-:Y:S07]  /*9190*/  HMMA.16816.F32 R60, R104.reuse, R112, R60 ;  /* 0x00000070683c723c */ /* 0x042fee000000183c */
[--C-:B------:R-:W-:Y:S01]  /*91a0*/  FFMA.FTZ R112, R180, c[0x0][0x2d0], -R160.reuse ;  /* 0x0000b400b4707a23 */ /* 0x100fe200000108a0 */
[C---:B------:R-:W-:Y:S03]  /*91b0*/  HMMA.16816.F32 R64, R104.reuse, R114, R64 ;  /* 0x000000726840723c */ /* 0x040fe60000001840 */
[----:B------:R1:W-:Y:S05]  /*91c0*/  MUFU.EX2 R207, R112 ;  /* 0x0000007000cf7308 */ /* 0x0003ea0000000800 */
[C---:B--2---:R-:W-:Y:S04]  /*91d0*/  HMMA.16816.F32 R68, R104.reuse, R116, R68 ;  /* 0x000000746844723c */ /* 0x044fe80000001844 */
[--C-:B----4-:R-:W-:Y:S03]  /*91e0*/  FFMA.FTZ R108, R178, c[0x0][0x2d0], -R160.reuse ;  /* 0x0000b400b26c7a23 */ /* 0x110fe600000108a0 */
[--C-:B------:R-:W-:Y:S01]  /*91f0*/  FFMA.FTZ R116, R183, c[0x0][0x2d0], -R161.reuse ;  /* 0x0000b400b7747a23 */ /* 0x100fe200000108a1 */
[C---:B------:R-:W-:Y:S01]  /*9200*/  HMMA.16816.F32 R72, R104.reuse, R118, R72 ;  /* 0x000000766848723c */ /* 0x040fe20000001848 */
[----:B------:R2:W4:Y:S07]  /*9210*/  MUFU.EX2 R205, R108 ;  /* 0x0000006c00cd7308 */ /* 0x00052e0000000800 */
[C---:B---3--:R-:W-:Y:S03]  /*9220*/  HMMA.16816.F32 R76, R104.reuse, R120, R76 ;  /* 0x00000078684c723c */ /* 0x048fe6000000184c */
[----:B------:R3:W3:Y:S01]  /*9230*/  MUFU.EX2 R202, R116 ;  /* 0x0000007400ca7308 */ /* 0x0006e20000000800 */
[----:B-1----:R-:W-:Y:S03]  /*9240*/  LDSM.16.MT88.4 R112, [R101+0x6900] ;  /* 0x006900006570783b */ /* 0x002fe60000004200 */
[--C-:B------:R-:W-:Y:S01]  /*9250*/  FFMA.FTZ R120, R188, c[0x0][0x2d0], -R161.reuse ;  /* 0x0000b400bc787a23 */ /* 0x100fe200000108a1 */
[C---:B------:R-:W-:Y:S05]  /*9260*/  HMMA.16816.F32 R80, R104.reuse, R122, R80 ;  /* 0x0000007a6850723c */ /* 0x040fea0000001850 */
[----:B------:R1:W-:Y:S01]  /*9270*/  MUFU.EX2 R201, R120 ;  /* 0x0000007800c97308 */ /* 0x0003e20000000800 */
[----:B--2---:R-:W2:Y:S01]  /*9280*/  LDSM.16.MT88.4 R108, [R237+UR4+0x6900] ;  /* 0x00690004ed6c783b */ /* 0x004ea20008004200 */
[--C-:B---3--:R-:W-:Y:S08]  /*9290*/  FFMA.FTZ R116, R181, c[0x0][0x2d0], -R161.reuse ;  /* 0x0000b400b5747a23 */ /* 0x108ff000000108a1 */
[----:B------:R3:W2:Y:S01]  /*92a0*/  MUFU.EX2 R200, R116 ;  /* 0x0000007400c87308 */ /* 0x0006a20000000800 */
[----:B-1----:R-:W-:Y:S08]  /*92b0*/  LDSM.16.MT88.4 R120, [R102+0x1100] ;  /* 0x001100006678783b */ /* 0x002ff00000004200 */
[----:B---3--:R-:W1:Y:S01]  /*92c0*/  LDSM.16.MT88.4 R116, [R103+UR4+0x1100] ;  /* 0x001100046774783b */ /* 0x008e620008004200 */
[C---:B--2---:R-:W-:Y:S08]  /*92d0*/  HMMA.16816.F32 R84, R104.reuse, R108, R84 ;  /* 0x0000006c6854723c */ /* 0x044ff00000001854 */
[C---:B------:R-:W-:Y:S01]  /*92e0*/  HMMA.16816.F32 R88, R104.reuse, R110, R88 ;  /* 0x0000006e6858723c */ /* 0x040fe20000001858 */
[----:B------:R-:W2:Y:S07]  /*92f0*/  LDSM.16.MT88.4 R108, [R101+0x1100] ;  /* 0x00110000656c783b */ /* 0x000eae0000004200 */
[C---:B------:R-:W-:Y:S08]  /*9300*/  HMMA.16816.F32 R92, R104.reuse, R112, R92 ;  /* 0x00000070685c723c */ /* 0x040ff0000000185c */
[----:B------:R-:W-:Y:S01]  /*9310*/  HMMA.16816.F32 R96, R104, R114, R96 ;  /* 0x000000726860723c */ /* 0x000fe20000001860 */
[----:B------:R-:W3:Y:S06]  /*9320*/  LDSM.16.MT88.4 R112, [R237+UR4+0x4100] ;  /* 0x00410004ed70783b */ /* 0x000eec0008004200 */
[----:B-----5:R-:W-:Y:S02]  /*9330*/  F2FP.PACK_AB R104, R204, R206 ;  /* 0x000000cecc68723e */ /* 0x020fe400000000ff */
[----:B----4-:R-:W-:Y:S03]  /*9340*/  F2FP.PACK_AB R106, R207, R205 ;  /* 0x000000cdcf6a723e */ /* 0x010fe600000000ff */
[----:B------:R-:W-:Y:S02]  /*9350*/  F2FP.PACK_AB R105, R202, R203 ;  /* 0x000000cbca69723e */ /* 0x000fe400000000ff */
[----:B------:R-:W-:Y:S07]  /*9360*/  F2FP.PACK_AB R107, R201, R200 ;  /* 0x000000c8c96b723e */ /* 0x000fee00000000ff */
[C---:B-1----:R-:W-:Y:S08]  /*9370*/  HMMA.16816.F32 R4, R104.reuse, R116, R4 ;  /* 0x000000746804723c */ /* 0x042ff00000001804 */
[C---:B------:R-:W-:Y:S01]  /*9380*/  HMMA.16816.F32 R8, R104.reuse, R118, R8 ;  /* 0x000000766808723c */ /* 0x040fe20000001808 */
[----:B------:R-:W1:Y:S07]  /*9390*/  LDSM.16.MT88.4 R116, [R101+0x4100] ;  /* 0x004100006574783b */ /* 0x000e6e0000004200 */
[C---:B------:R-:W-:Y:S08]  /*93a0*/  HMMA.16816.F32 R12, R104.reuse, R120, R12 ;  /* 0x00000078680c723c */ /* 0x040ff0000000180c */
[C---:B------:R-:W-:Y:S01]  /*93b0*/  HMMA.16816.F32 R16, R104.reuse, R122, R16 ;  /* 0x0000007a6810723c */ /* 0x040fe20000001810 */
[----:B------:R-:W4:Y:S07]  /*93c0*/  LDSM.16.MT88.4 R120, [R103+UR4+0x7100] ;  /* 0x007100046778783b */ /* 0x000f2e0008004200 */
[C---:B------:R-:W-:Y:S07]  /*93d0*/  HMMA.16816.F32 R20, R104.reuse, R124, R20 ;  /* 0x0000007c6814723c */ /* 0x040fee0000001814 */
[--C-:B------:R-:W-:Y:S01]  /*93e0*/  FFMA.FTZ R124, R149, c[0x0][0x2d0], -R161.reuse ;  /* 0x0000b400957c7a23 */ /* 0x100fe200000108a1 */
[C---:B------:R-:W-:Y:S03]  /*93f0*/  HMMA.16816.F32 R24, R104.reuse, R126, R24 ;  /* 0x0000007e6818723c */ /* 0x040fe60000001818 */
[----:B------:R5:W-:Y:S05]  /*9400*/  MUFU.EX2 R181, R124 ;  /* 0x0000007c00b57308 */ /* 0x000bea0000000800 */
[C---:B--2---:R-:W-:Y:S08]  /*9410*/  HMMA.16816.F32 R28, R104.reuse, R108, R28 ;  /* 0x0000006c681c723c */ /* 0x044ff0000000181c */
[C---:B------:R-:W-:Y:S01]  /*9420*/  HMMA.16816.F32 R32, R104.reuse, R110, R32 ;  /* 0x0000006e6820723c */ /* 0x040fe20000001820 */
[----:B------:R-:W2:Y:S07]  /*9430*/  LDSM.16.MT88.4 R108, [R102+0x7100] ;  /* 0x00710000666c783b */ /* 0x000eae0000004200 */
[C---:B------:R-:W-:Y:S01]  /*9440*/  HMMA.16816.F32 R36, R104.reuse, R128, R36 ;  /* 0x000000806824723c */ /* 0x040fe20000001824 */
[----:B-----5:R-:W-:Y:S07]  /*9450*/  LDSM.16.MT88.4 R124, [R237+UR4+0x1900] ;  /* 0x00190004ed7c783b */ /* 0x020fee0008004200 */
[C---:B------:R-:W-:Y:S01]  /*9460*/  HMMA.16816.F32 R40, R104.reuse, R130, R40 ;  /* 0x000000826828723c */ /* 0x040fe20000001828 */
[----:B------:R-:W-:Y:S07]  /*9470*/  LDSM.16.MT88.4 R128, [R101+0x1900] ;  /* 0x001900006580783b */ /* 0x000fee0000004200 */
[C---:B------:R-:W-:Y:S08]  /*9480*/  HMMA.16816.F32 R44, R104.reuse, R132, R44 ;  /* 0x00000084682c723c */ /* 0x040ff0000000182c */
[C---:B------:R-:W-:Y:S01]  /*9490*/  HMMA.16816.F32 R48, R104.reuse, R134, R48 ;  /* 0x000000866830723c */ /* 0x040fe20000001830 */
[----:B------:R-:W-:Y:S07]  /*94a0*/  LDSM.16.MT88.4 R132, [R103+UR4+0x4900] ;  /* 0x004900046784783b */ /* 0x000fee0008004200 */
[C---:B---3--:R-:W-:Y:S07]  /*94b0*/  HMMA.16816.F32 R52, R104.reuse, R112, R52 ;  /* 0x000000706834723c */ /* 0x048fee0000001834 */
[--C-:B------:R-:W-:Y:S01]  /*94c0*/  FFMA.FTZ R112, R189, c[0x0][0x2d0], -R160.reuse ;  /* 0x0000b400bd707a23 */ /* 0x100fe200000108a0 */
[C---:B------:R-:W-:Y:S03]  /*94d0*/  HMMA.16816.F32 R56, R104.reuse, R114, R56 ;  /* 0x000000726838723c */ /* 0x040fe60000001838 */
[----:B------:R3:W-:Y:S05]  /*94e0*/  MUFU.EX2 R191, R112 ;  /* 0x0000007000bf7308 */ /* 0x0007ea0000000800 */
[C---:B-1----:R-:W-:Y:S07]  /*94f0*/  HMMA.16816.F32 R60, R104.reuse, R116, R60 ;  /* 0x00000074683c723c */ /* 0x042fee000000183c */
[--C-:B------:R-:W-:Y:S01]  /*9500*/  FFMA.FTZ R116, R171, c[0x0][0x2d0], -R160.reuse ;  /* 0x0000b400ab747a23 */ /* 0x100fe200000108a0 */
[C---:B------:R-:W-:Y:S03]  /*9510*/  HMMA.16816.F32 R64, R104.reuse, R118, R64 ;  /* 0x000000766840723c */ /* 0x040fe60000001840 */
[----:B------:R1:W-:Y:S05]  /*9520*/  MUFU.EX2 R188, R116 ;  /* 0x0000007400bc7308 */ /* 0x0003ea0000000800 */
[C---:B----4-:R-:W-:Y:S04]  /*9530*/  HMMA.16816.F32 R68, R104.reuse, R120, R68 ;  /* 0x000000786844723c */ /* 0x050fe80000001844 */
[--C-:B---3--:R-:W-:Y:S03]  /*9540*/  FFMA.FTZ R112, R190, c[0x0][0x2d0], -R160.reuse ;  /* 0x0000b400be707a23 */ /* 0x108fe600000108a0 */
[--C-:B------:R-:W-:Y:S01]  /*9550*/  FFMA.FTZ R120, R151, c[0x0][0x2d0], -R161.reuse ;  /* 0x0000b40097787a23 */ /* 0x100fe200000108a1 */
[C---:B------:R-:W-:Y:S01]  /*9560*/  HMMA.16816.F32 R72, R104.reuse, R122, R72 ;  /* 0x0000007a6848723c */ /* 0x040fe20000001848 */
[----:B------:R3:W4:Y:S07]  /*9570*/  MUFU.EX2 R190, R112 ;  /* 0x0000007000be7308 */ /* 0x00072e0000000800 */
[C---:B--2---:R-:W-:Y:S03]  /*9580*/  HMMA.16816.F32 R76, R104.reuse, R108, R76 ;  /* 0x0000006c684c723c */ /* 0x044fe6000000184c */
[----:B------:R2:W-:Y:S01]  /*9590*/  MUFU.EX2 R182, R120 ;  /* 0x0000007800b67308 */ /* 0x0005e20000000800 */
[--C-:B-1----:R-:W-:Y:S03]  /*95a0*/  FFMA.FTZ R116, R163, c[0x0][0x2d0], -R160.reuse ;  /* 0x0000b400a3747a23 */ /* 0x102fe600000108a0 */
[--C-:B------:R-:W-:Y:S01]  /*95b0*/  FFMA.FTZ R108, R150, c[0x0][0x2d0], -R161.reuse ;  /* 0x0000b400966c7a23 */ /* 0x100fe200000108a1 */
[C---:B------:R-:W-:Y:S05]  /*95c0*/  HMMA.16816.F32 R80, R104.reuse, R110, R80 ;  /* 0x0000006e6850723c */ /* 0x040fea0000001850 */
[----:B------:R1:W5:Y:S01]  /*95d0*/  MUFU.EX2 R189, R116 ;  /* 0x0000007400bd7308 */ /* 0x0003620000000800 */
[----:B---3--:R-:W3:Y:S09]  /*95e0*/  LDSM.16.MT88.4 R112, [R237+UR4+0x7100] ;  /* 0x00710004ed70783b */ /* 0x008ef20008004200 */
[----:B------:R4:W-:Y:S01]  /*95f0*/  MUFU.EX2 R180, R108 ;  /* 0x0000006c00b47308 */ /* 0x0009e20000000800 */
[----:B--2---:R-:W-:Y:S01]  /*9600*/  LDSM.16.MT88.4 R120, [R102+0x1900] ;  /* 0x001900006678783b */ /* 0x004fe20000004200 */
[--C-:B-1----:R-:W-:Y:S08]  /*9610*/  FFMA.FTZ R116, R162, c[0x0][0x2d0], -R161.reuse ;  /* 0x0000b400a2747a23 */ /* 0x102ff000000108a1 */
[----:B------:R1:W2:Y:S01]  /*9620*/  MUFU.EX2 R183, R116 ;  /* 0x0000007400b77308 */ /* 0x0002a20000000800 */
[----:B----4-:R-:W-:Y:S01]  /*9630*/  LDSM.16.MT88.4 R108, [R103+UR4+0x1900] ;  /* 0x00190004676c783b */ /* 0x010fe20008004200 */
[C---:B---3--:R-:W-:Y:S08]  /*9640*/  HMMA.16816.F32 R84, R104.reuse, R112, R84 ;  /* 0x000000706854723c */ /* 0x048ff00000001854 */
[C---:B------:R-:W-:Y:S01]  /*9650*/  HMMA.16816.F32 R88, R104.reuse, R114, R88 ;  /* 0x000000726858723c */ /* 0x040fe20000001858 */
[----:B-1----:R-:W1:Y:S08]  /*9660*/  LDSM.16.MT88.4 R116, [R101+0x7100] ;  /* 0x007100006574783b */ /* 0x002e700000004200 */
[----:B------:R-:W3:Y:S01]  /*9670*/  LDSM.16.MT88.4 R112, [R102+0x4900] ;  /* 0x004900006670783b */ /* 0x000ee20000004200 */
[C---:B-1----:R-:W-:Y:S08]  /*9680*/  HMMA.16816.F32 R92, R104.reuse, R116, R92 ;  /* 0x00000074685c723c */ /* 0x042ff0000000185c */
[----:B------:R-:W-:Y:S01]  /*9690*/  HMMA.16816.F32 R96, R104, R118, R96 ;  /* 0x000000766860723c */ /* 0x000fe20000001860 */
[----:B------:R-:W1:Y:S06]  /*96a0*/  LDSM.16.MT88.4 R116, [R237+UR4+0x4900] ;  /* 0x00490004ed74783b */ /* 0x000e6c0008004200 */
[----:B------:R-:W-:Y:S02]  /*96b0*/  F2FP.PACK_AB R104, R190, R191 ;  /* 0x000000bfbe68723e */ /* 0x000fe400000000ff */
[----:B-----5:R-:W-:Y:S03]  /*96c0*/  F2FP.PACK_AB R106, R189, R188 ;  /* 0x000000bcbd6a723e */ /* 0x020fe600000000ff */
[----:B--2---:R-:W-:Y:S02]  /*96d0*/  F2FP.PACK_AB R105, R182, R183 ;  /* 0x000000b7b669723e */ /* 0x004fe400000000ff */
[----:B------:R-:W-:Y:S07]  /*96e0*/  F2FP.PACK_AB R107, R181, R180 ;  /* 0x000000b4b56b723e */ /* 0x000fee00000000ff */
[C---:B------:R-:W-:Y:S08]  /*96f0*/  HMMA.16816.F32 R4, R104.reuse, R108, R4 ;  /* 0x0000006c6804723c */ /* 0x040ff00000001804 */
[C---:B------:R-:W-:Y:S01]  /*9700*/  HMMA.16816.F32 R8, R104.reuse, R110, R8 ;  /* 0x0000006e6808723c */ /* 0x040fe20000001808 */
[----:B------:R-:W2:Y:S07]  /*9710*/  LDSM.16.MT88.4 R108, [R101+0x4900] ;  /* 0x00490000656c783b */ /* 0x000eae0000004200 */
[C---:B------:R-:W-:Y:S08]  /*9720*/  HMMA.16816.F32 R12, R104.reuse, R120, R12 ;  /* 0x00000078680c723c */ /* 0x040ff0000000180c */
[C---:B------:R-:W-:Y:S01]  /*9730*/  HMMA.16816.F32 R16, R104.reuse, R122, R16 ;  /* 0x0000007a6810723c */ /* 0x040fe20000001810 */
[----:B------:R-:W4:Y:S07]  /*9740*/  LDSM.16.MT88.4 R120, [R103+UR4+0x7900] ;  /* 0x007900046778783b */ /* 0x000f2e0008004200 */
[C---:B------:R-:W-:Y:S07]  /*9750*/  HMMA.16816.F32 R20, R104.reuse, R124, R20 ;  /* 0x0000007c6814723c */ /* 0x040fee0000001814 */
[--C-:B------:R-:W-:Y:S01]  /*9760*/  FFMA.FTZ R124, R144, c[0x0][0x2d0], -R160.reuse ;  /* 0x0000b400907c7a23 */ /* 0x100fe200000108a0 */
[C---:B------:R-:W-:Y:S01]  /*9770*/  HMMA.16816.F32 R24, R104.reuse, R126, R24 ;  /* 0x0000007e6818723c */ /* 0x040fe20000001818 */
[----:B------:R-:W5:Y:S02]  /*9780*/  LDL.LU R144, [R1+0x4] ;  /* 0x0000040001907983 */ /* 0x000f640000300800 */
[----:B------:R1:W-:Y:S05]  /*9790*/  MUFU.EX2 R175, R124 ;  /* 0x0000007c00af7308 */ /* 0x0003ea0000000800 */
[C---:B------:R-:W-:Y:S08]  /*97a0*/  HMMA.16816.F32 R28, R104.reuse, R128, R28 ;  /* 0x00000080681c723c */ /* 0x040ff0000000181c */
[C---:B------:R-:W-:Y:S01]  /*97b0*/  HMMA.16816.F32 R32, R104.reuse, R130, R32 ;  /* 0x000000826820723c */ /* 0x040fe20000001820 */
[----:B------:R-:W-:Y:S07]  /*97c0*/  LDSM.16.MT88.4 R128, [R101+0x2100] ;  /* 0x002100006580783b */ /* 0x000fee0000004200 */
[C---:B------:R-:W-:Y:S01]  /*97d0*/  HMMA.16816.F32 R36, R104.reuse, R132, R36 ;  /* 0x000000846824723c */ /* 0x040fe20000001824 */
[----:B-1----:R-:W-:Y:S07]  /*97e0*/  LDSM.16.MT88.4 R124, [R237+UR4+0x2100] ;  /* 0x00210004ed7c783b */ /* 0x002fee0008004200 */
[C---:B------:R-:W-:Y:S01]  /*97f0*/  HMMA.16816.F32 R40, R104.reuse, R134, R40 ;  /* 0x000000866828723c */ /* 0x040fe20000001828 */
[----:B------:R-:W-:Y:S07]  /*9800*/  LDSM.16.MT88.4 R132, [R102+0x5100] ;  /* 0x005100006684783b */ /* 0x000fee0000004200 */
[C---:B---3--:R-:W-:Y:S07]  /*9810*/  HMMA.16816.F32 R44, R104.reuse, R112, R44 ;  /* 0x00000070682c723c */ /* 0x048fee000000182c */
[--C-:B------:R-:W-:Y:S01]  /*9820*/  FFMA.FTZ R112, R148, c[0x0][0x2d0], -R160.reuse ;  /* 0x0000b40094707a23 */ /* 0x100fe200000108a0 */
[C---:B------:R-:W-:Y:S01]  /*9830*/  HMMA.16816.F32 R48, R104.reuse, R114, R48 ;  /* 0x000000726830723c */ /* 0x040fe20000001830 */
[----:B------:R-:W-:Y:S02]  /*9840*/  LDSM.16.MT88.4 R148, [R102+0x5900] ;  /* 0x005900006694783b */ /* 0x000fe40000004200 */
[----:B------:R1:W-:Y:S05]  /*9850*/  MUFU.EX2 R178, R112 ;  /* 0x0000007000b27308 */ /* 0x0003ea0000000800 */
[C---:B------:R-:W-:Y:S07]  /*9860*/  HMMA.16816.F32 R52, R104.reuse, R116, R52 ;  /* 0x000000746834723c */ /* 0x040fee0000001834 */
[--C-:B------:R-:W-:Y:S01]  /*9870*/  FFMA.FTZ R116, R147, c[0x0][0x2d0], -R160.reuse ;  /* 0x0000b40093747a23 */ /* 0x100fe200000108a0 */
[C---:B------:R-:W-:Y:S03]  /*9880*/  HMMA.16816.F32 R56, R104.reuse, R118, R56 ;  /* 0x000000766838723c */ /* 0x040fe60000001838 */
[----:B------:R3:W3:Y:S05]  /*9890*/  MUFU.EX2 R179, R116 ;  /* 0x0000007400b37308 */ /* 0x0006ea0000000800 */
[C---:B--2---:R-:W-:Y:S01]  /*98a0*/  HMMA.16816.F32 R60, R104.reuse, R108, R60 ;  /* 0x0000006c683c723c */ /* 0x044fe2000000183c */
[----:B-1----:R-:W1:Y:S06]  /*98b0*/  LDSM.16.MT88.4 R112, [R102+0x7900] ;  /* 0x007900006670783b */ /* 0x002e6c0000004200 */
[--C-:B------:R-:W-:Y:S01]  /*98c0*/  FFMA.FTZ R108, R145, c[0x0][0x2d0], -R161.reuse ;  /* 0x0000b400916c7a23 */ /* 0x100fe200000108a1 */
[C---:B------:R-:W-:Y:S03]  /*98d0*/  HMMA.16816.F32 R64, R104.reuse, R110, R64 ;  /* 0x0000006e6840723c */ /* 0x040fe60000001840 */
[----:B------:R2:W-:Y:S01]  /*98e0*/  MUFU.EX2 R177, R108 ;  /* 0x0000006c00b17308 */ /* 0x0005e20000000800 */
[----:B------:R-:W-:Y:S04]  /*98f0*/  MOV R145, R164 ;  /* 0x000000a400917202 */ /* 0x000fe80000000f00 */
[C---:B----4-:R-:W-:Y:S04]  /*9900*/  HMMA.16816.F32 R68, R104.reuse, R120, R68 ;  /* 0x000000786844723c */ /* 0x050fe80000001844 */
[--C-:B---3--:R-:W-:Y:S03]  /*9910*/  FFMA.FTZ R116, R146, c[0x0][0x2d0], -R161.reuse ;  /* 0x0000b40092747a23 */ /* 0x108fe600000108a1 */
[--C-:B------:R-:W-:Y:S01]  /*9920*/  FFMA.FTZ R120, R143, c[0x0][0x2d0], -R160.reuse ;  /* 0x0000b4008f787a23 */ /* 0x100fe200000108a0 */
[C---:B------:R-:W-:Y:S01]  /*9930*/  HMMA.16816.F32 R72, R104.reuse, R122, R72 ;  /* 0x0000007a6848723c */ /* 0x040fe20000001848 */
[----:B------:R3:W4:Y:S10]  /*9940*/  MUFU.EX2 R176, R116 ;  /* 0x0000007400b07308 */ /* 0x0007340000000800 */
[----:B------:R4:W4:Y:S01]  /*9950*/  MUFU.EX2 R174, R120 ;  /* 0x0000007800ae7308 */ /* 0x0009220000000800 */
[----:B--2---:R-:W-:Y:S01]  /*9960*/  LDSM.16.MT88.4 R108, [R101+0x7900] ;  /* 0x00790000656c783b */ /* 0x004fe20000004200 */
[C---:B-1----:R-:W-:Y:S07]  /*9970*/  HMMA.16816.F32 R76, R104.reuse, R112, R76 ;  /* 0x00000070684c723c */ /* 0x042fee000000184c */
[----:B---3--:R-:W1:Y:S01]  /*9980*/  LDSM.16.MT88.4 R116, [R237+UR4+0x7900] ;  /* 0x00790004ed74783b */ /* 0x008e620008004200 */
[--C-:B------:R-:W-:Y:S01]  /*9990*/  FFMA.FTZ R112, R141, c[0x0][0x2d0], -R161.reuse ;  /* 0x0000b4008d707a23 */ /* 0x100fe200000108a1 */
[C---:B------:R-:W-:Y:S03]  /*99a0*/  HMMA.16816.F32 R80, R104.reuse, R114, R80 ;  /* 0x000000726850723c */ /* 0x040fe60000001850 */
[----:B------:R2:W-:Y:S01]  /*99b0*/  MUFU.EX2 R172, R112 ;  /* 0x0000007000ac7308 */ /* 0x0005e20000000800 */
[----:B----4-:R-:W-:Y:S09]  /*99c0*/  FFMA.FTZ R120, R142, c[0x0][0x2d0], -R161 ;  /* 0x0000b4008e787a23 */ /* 0x010ff200000108a1 */
[----:B------:R3:W4:Y:S01]  /*99d0*/  MUFU.EX2 R173, R120 ;  /* 0x0000007800ad7308 */ /* 0x0007220000000800 */
[----:B--2---:R-:W-:Y:S08]  /*99e0*/  LDSM.16.MT88.4 R112, [R102+0x2100] ;  /* 0x002100006670783b */ /* 0x004ff00000004200 */
[----:B---3--:R-:W2:Y:S01]  /*99f0*/  LDSM.16.MT88.4 R120, [R103+UR4+0x2100] ;  /* 0x002100046778783b */ /* 0x008ea20008004200 */
[C---:B-1----:R-:W-:Y:S08]  /*9a00*/  HMMA.16816.F32 R84, R104.reuse, R116, R84 ;  /* 0x000000746854723c */ /* 0x042ff00000001854 */
[C---:B------:R-:W-:Y:S01]  /*9a10*/  HMMA.16816.F32 R88, R104.reuse, R118, R88 ;  /* 0x000000766858723c */ /* 0x040fe20000001858 */
[----:B------:R-:W1:Y:S07]  /*9a20*/  LDSM.16.MT88.4 R116, [R103+UR4+0x5100] ;  /* 0x005100046774783b */ /* 0x000e6e0008004200 */
[C---:B------:R-:W-:Y:S08]  /*9a30*/  HMMA.16816.F32 R92, R104.reuse, R108, R92 ;  /* 0x0000006c685c723c */ /* 0x040ff0000000185c */
[----:B------:R-:W-:Y:S01]  /*9a40*/  HMMA.16816.F32 R96, R104, R110, R96 ;  /* 0x0000006e6860723c */ /* 0x000fe20000001860 */
[----:B------:R-:W3:Y:S06]  /*9a50*/  LDSM.16.MT88.4 R108, [R237+UR4+0x5100] ;  /* 0x00510004ed6c783b */ /* 0x000eec0008004200 */
[----:B------:R-:W-:Y:S02]  /*9a60*/  F2FP.PACK_AB R104, R179, R178 ;  /* 0x000000b2b368723e */ /* 0x000fe400000000ff */
[----:B------:R-:W-:Y:S03]  /*9a70*/  F2FP.PACK_AB R105, R177, R176 ;  /* 0x000000b0b169723e */ /* 0x000fe600000000ff */
[----:B------:R-:W-:Y:S02]  /*9a80*/  F2FP.PACK_AB R106, R174, R175 ;  /* 0x000000afae6a723e */ /* 0x000fe400000000ff */
[----:B----4-:R-:W-:Y:S07]  /*9a90*/  F2FP.PACK_AB R107, R172, R173 ;  /* 0x000000adac6b723e */ /* 0x010fee00000000ff */
[C---:B--2---:R-:W-:Y:S08]  /*9aa0*/  HMMA.16816.F32 R4, R104.reuse, R120, R4 ;  /* 0x000000786804723c */ /* 0x044ff00000001804 */
[C---:B------:R-:W-:Y:S01]  /*9ab0*/  HMMA.16816.F32 R8, R104.reuse, R122, R8 ;  /* 0x0000007a6808723c */ /* 0x040fe20000001808 */
[----:B------:R-:W2:Y:S07]  /*9ac0*/  LDSM.16.MT88.4 R120, [R101+0x5100] ;  /* 0x005100006578783b */ /* 0x000eae0000004200 */
[C---:B------:R-:W-:Y:S08]  /*9ad0*/  HMMA.16816.F32 R12, R104.reuse, R112, R12 ;  /* 0x00000070680c723c */ /* 0x040ff0000000180c */
[C---:B------:R-:W-:Y:S01]  /*9ae0*/  HMMA.16816.F32 R16, R104.reuse, R114, R16 ;  /* 0x000000726810723c */ /* 0x040fe20000001810 */
[----:B------:R-:W4:Y:S07]  /*9af0*/  LDSM.16.MT88.4 R112, [R103+UR4+0x8100] ;  /* 0x008100046770783b */ /* 0x000f2e0008004200 */
[C---:B------:R-:W-:Y:S08]  /*9b00*/  HMMA.16816.F32 R20, R104.reuse, R124, R20 ;  /* 0x0000007c6814723c */ /* 0x040ff00000001814 */
[C---:B------:R-:W-:Y:S01]  /*9b10*/  HMMA.16816.F32 R24, R104.reuse, R126, R24 ;  /* 0x0000007e6818723c */ /* 0x040fe20000001818 */
[----:B------:R-:W-:Y:S07]  /*9b20*/  LDSM.16.MT88.4 R124, [R237+UR4+0x2900] ;  /* 0x00290004ed7c783b */ /* 0x000fee0008004200 */
[C---:B------:R-:W-:Y:S08]  /*9b30*/  HMMA.16816.F32 R28, R104.reuse, R128, R28 ;  /* 0x00000080681c723c */ /* 0x040ff0000000181c */
[C---:B------:R-:W-:Y:S08]  /*9b40*/  HMMA.16816.F32 R32, R104.reuse, R130, R32 ;  /* 0x000000826820723c */ /* 0x040ff00000001820 */
[C---:B-1----:R-:W-:Y:S08]  /*9b50*/  HMMA.16816.F32 R36, R104.reuse, R116, R36 ;  /* 0x000000746824723c */ /* 0x042ff00000001824 */
[C---:B------:R-:W-:Y:S01]  /*9b60*/  HMMA.16816.F32 R40, R104.reuse, R118, R40 ;  /* 0x000000766828723c */ /* 0x040fe20000001828 */
[----:B------:R-:W1:Y:S07]  /*9b70*/  LDSM.16.MT88.4 R116, [R102+0x8100] ;  /* 0x008100006674783b */ /* 0x000e6e0000004200 */
[C---:B------:R-:W-:Y:S08]  /*9b80*/  HMMA.16816.F32 R44, R104.reuse, R132, R44 ;  /* 0x00000084682c723c */ /* 0x040ff0000000182c */
[C---:B------:R-:W-:Y:S01]  /*9b90*/  HMMA.16816.F32 R48, R104.reuse, R134, R48 ;  /* 0x000000866830723c */ /* 0x040fe20000001830 */
[----:B------:R-:W-:Y:S03]  /*9ba0*/  LDSM.16.MT88.4 R132, [R101+0x2900] ;  /* 0x002900006584783b */ /* 0x000fe60000004200 */
[----:B-----5:R-:W-:Y:S04]  /*9bb0*/  FFMA.FTZ R2, R2, R144, R145 ;  /* 0x0000009002027223 */ /* 0x020fe80000010091 */
[C---:B---3--:R-:W-:Y:S07]  /*9bc0*/  HMMA.16816.F32 R52, R104.reuse, R108, R52 ;  /* 0x0000006c6834723c */ /* 0x048fee0000001834 */
[--C-:B------:R-:W-:Y:S01]  /*9bd0*/  FFMA.FTZ R108, R140, c[0x0][0x2d0], -R160.reuse ;  /* 0x0000b4008c6c7a23 */ /* 0x100fe200000108a0 */
[C---:B------:R-:W-:Y:S01]  /*9be0*/  HMMA.16816.F32 R56, R104.reuse, R110, R56 ;  /* 0x0000006e6838723c */ /* 0x040fe20000001838 */
[----:B------:R-:W-:Y:S02]  /*9bf0*/  LDSM.16.MT88.4 R140, [R103+UR4+0x5900] ;  /* 0x00590004678c783b */ /* 0x000fe40008004200 */
[----:B------:R3:W-:Y:S05]  /*9c00*/  MUFU.EX2 R171, R108 ;  /* 0x0000006c00ab7308 */ /* 0x0007ea0000000800 */
[C---:B--2---:R-:W-:Y:S07]  /*9c10*/  HMMA.16816.F32 R60, R104.reuse, R120, R60 ;  /* 0x00000078683c723c */ /* 0x044fee000000183c */
        /* <DEDUP_REMOVED lines=8> */
[C---:B-1----:R-:W-:Y:S03]  /*9ca0*/  HMMA.16816.F32 R76, R104.reuse, R116, R76 ;  /* 0x00000074684c723c */ /* 0x042fe6000000184c */
[----:B------:R1:W-:Y:S01]  /*9cb0*/  MUFU.EX2 R167, R112 ;  /* 0x0000007000a77308 */ /* 0x0003e20000000800 */
[--C-:B--2---:R-:W-:Y:S03]  /*9cc0*/  FFMA.FTZ R120, R168, c[0x0][0x2d0], -R161.reuse ;  /* 0x0000b400a8787a23 */ /* 0x104fe600000108a1 */
[--C-:B------:R-:W-:Y:S01]  /*9cd0*/  FFMA.FTZ R116, R139, c[0x0][0x2d0], -R161.reuse ;  /* 0x0000b4008b747a23 */ /* 0x100fe200000108a1 */
[C---:B------:R-:W-:Y:S05]  /*9ce0*/  HMMA.16816.F32 R80, R104.reuse, R118, R80 ;  /* 0x000000766850723c */ /* 0x040fea0000001850 */
[----:B------:R2:W5:Y:S01]  /*9cf0*/  MUFU.EX2 R168, R120 ;  /* 0x0000007800a87308 */ /* 0x0005620000000800 */
[----:B---3--:R-:W3:Y:S09]  /*9d00*/  LDSM.16.MT88.4 R108, [R237+UR4+0x8100] ;  /* 0x00810004ed6c783b */ /* 0x008ef20008004200 */
[----:B------:R5:W-:Y:S01]  /*9d10*/  MUFU.EX2 R164, R116 ;  /* 0x0000007400a47308 */ /* 0x000be20000000800 */
[----:B-1----:R-:W-:Y:S01]  /*9d20*/  FFMA.FTZ R112, R138, c[0x0][0x2d0], -R160 ;  /* 0x0000b4008a707a23 */ /* 0x002fe200000108a0 */
[----:B------:R-:W-:Y:S02]  /*9d30*/  MOV R138, R137 ;  /* 0x00000089008a7202 */ /* 0x000fe40000000f00 */
[----:B------:R-:W-:Y:S02]  /*9d40*/  MOV R137, R166 ;  /* 0x000000a600897202 */ /* 0x000fe40000000f00 */
[----:B----4-:R-:W-:Y:S04]  /*9d50*/  F2FP.PACK_AB R160, R170, R171 ;  /* 0x000000abaaa0723e */ /* 0x010fe800000000ff */
[----:B------:R1:W4:Y:S01]  /*9d60*/  MUFU.EX2 R166, R112 ;  /* 0x0000007000a67308 */ /* 0x0003220000000800 */
[----:B--2---:R-:W2:Y:S08]  /*9d70*/  LDSM.16.MT88.4 R120, [R101+0x8100] ;  /* 0x008100006578783b */ /* 0x004eb00000004200 */
[----:B-----5:R-:W-:Y:S01]  /*9d80*/  LDSM.16.MT88.4 R116, [R102+0x2900] ;  /* 0x002900006674783b */ /* 0x020fe20000004200 */
[C---:B---3--:R-:W-:Y:S03]  /*9d90*/  HMMA.16816.F32 R84, R104.reuse, R108, R84 ;  /* 0x0000006c6854723c */ /* 0x048fe60000001854 */
[----:B-1----:R-:W-:Y:S01]  /*9da0*/  FFMA.FTZ R112, R136, c[0x0][0x2d0], -R161 ;  /* 0x0000b40088707a23 */ /* 0x002fe200000108a1 */
[----:B------:R-:W-:Y:S02]  /*9db0*/  MOV R136, R165 ;  /* 0x000000a500887202 */ /* 0x000fe40000000f00 */
[----:B------:R-:W-:Y:S01]  /*9dc0*/  F2FP.PACK_AB R161, R168, R169 ;  /* 0x000000a9a8a1723e */ /* 0x000fe200000000ff */
[----:B------:R1:W3:Y:S01]  /*9dd0*/  MUFU.EX2 R165, R112 ;  /* 0x0000007000a57308 */ /* 0x0002e20000000800 */
[C---:B------:R-:W-:Y:S04]  /*9de0*/  HMMA.16816.F32 R88, R104.reuse, R110, R88 ;  /* 0x0000006e6858723c */ /* 0x040fe80000001858 */
[----:B----4-:R-:W-:Y:S04]  /*9df0*/  F2FP.PACK_AB R162, R166, R167 ;  /* 0x000000a7a6a2723e */ /* 0x010fe800000000ff */
[C---:B--2---:R-:W-:Y:S08]  /*9e00*/  HMMA.16816.F32 R92, R104.reuse, R120, R92 ;  /* 0x00000078685c723c */ /* 0x044ff0000000185c */
[----:B------:R-:W-:Y:S01]  /*9e10*/  HMMA.16816.F32 R96, R104, R122, R96 ;  /* 0x0000007a6860723c */ /* 0x000fe20000001860 */
[----:B-1----:R-:W1:Y:S03]  /*9e20*/  LDSM.16.MT88.4 R112, [R103+UR4+0x2900] ;  /* 0x002900046770783b */ /* 0x002e660008004200 */
[----:B---3--:R-:W-:Y:S07]  /*9e30*/  F2FP.PACK_AB R163, R164, R165 ;  /* 0x000000a5a4a3723e */ /* 0x008fee00000000ff */
[C---:B-1----:R-:W-:Y:S01]  /*9e40*/  HMMA.16816.F32 R104, R160.reuse, R112, R4 ;  /* 0x00000070a068723c */ /* 0x042fe20000001804 */
[----:B------:R-:W1:Y:S07]  /*9e50*/  LDSM.16.MT88.4 R4, [R237+UR4+0x5900] ;  /* 0x00590004ed04783b */ /* 0x000e6e0008004200 */
[C---:B------:R-:W-:Y:S01]  /*9e60*/  HMMA.16816.F32 R108, R160.reuse, R114, R8 ;  /* 0x00000072a06c723c */ /* 0x040fe20000001808 */
[----:B------:R-:W2:Y:S07]  /*9e70*/  LDSM.16.MT88.4 R8, [R101+0x5900] ;  /* 0x005900006508783b */ /* 0x000eae0000004200 */
[C---:B------:R-:W-:Y:S01]  /*9e80*/  HMMA.16816.F32 R112, R160.reuse, R116, R12 ;  /* 0x00000074a070723c */ /* 0x040fe2000000180c */
[----:B------:R-:W3:Y:S06]  /*9e90*/  LDL.LU R13, [R1+0x8] ;  /* 0x00000800010d7983 */ /* 0x000eec0000300800 */
[----:B------:R-:W-:Y:S01]  /*9ea0*/  MOV R14, R138 ;  /* 0x0000008a000e7202 */ /* 0x000fe20000000f00 */
[C---:B------:R-:W-:Y:S01]  /*9eb0*/  HMMA.16816.F32 R116, R160.reuse, R118, R16 ;  /* 0x00000076a074723c */ /* 0x040fe20000001810 */
[----:B------:R-:W4:Y:S03]  /*9ec0*/  LDL.64 R16, [R1+0x10] ;  /* 0x0000100001107983 */ /* 0x000f260000100a00 */
[----:B------:R-:W-:Y:S01]  /*9ed0*/  MOV R15, R137 ;  /* 0x00000089000f7202 */ /* 0x000fe20000000f00 */
[----:B------:R-:W-:Y:S02]  /*9ee0*/  FADD.FTZ R2, R14, R2 ;  /* 0x000000020e027221 */ /* 0x000fe40000010000 */
[----:B------:R-:W5:Y:S01]  /*9ef0*/  LDL.64 R18, [R1+0x28] ;  /* 0x0000280001127983 */ /* 0x000f620000100a00 */
[C---:B------:R-:W-:Y:S04]  /*9f00*/  HMMA.16816.F32 R120, R160.reuse, R124, R20 ;  /* 0x0000007ca078723c */ /* 0x040fe80000001814 */
[----:B------:R-:W-:Y:S01]  /*9f10*/  FADD.FTZ R2, R15, R2 ;  /* 0x000000020f027221 */ /* 0x000fe20000010000 */
[----:B------:R-:W5:Y:S02]  /*9f20*/  LDL R21, [R1+0x30] ;  /* 0x0000300001157983 */ /* 0x000f640000100800 */
[----:B------:R-:W-:Y:S01]  /*9f30*/  MOV R23, R136 ;  /* 0x0000008800177202 */ /* 0x000fe20000000f00 */
[C---:B------:R-:W-:Y:S04]  /*9f40*/  HMMA.16816.F32 R124, R160.reuse, R126, R24 ;  /* 0x0000007ea07c723c */ /* 0x040fe80000001818 */
[----:B------:R-:W-:Y:S04]  /*9f50*/  FADD.FTZ R2, R23, R2 ;  /* 0x0000000217027221 */ /* 0x000fe80000010000 */
[C---:B------:R-:W-:Y:S04]  /*9f60*/  HMMA.16816.F32 R128, R160.reuse, R132, R28 ;  /* 0x00000084a080723c */ /* 0x040fe8000000181c */
[----:B------:R-:W-:Y:S04]  /*9f70*/  FADD.FTZ R2, R248, R2 ;  /* 0x00000002f8027221 */ /* 0x000fe80000010000 */
[C---:B------:R-:W-:Y:S04]  /*9f80*/  HMMA.16816.F32 R132, R160.reuse, R134, R32 ;  /* 0x00000086a084723c */ /* 0x040fe80000001820 */
[----:B------:R-:W-:Y:S04]  /*9f90*/  FADD.FTZ R2, R247, R2 ;  /* 0x00000002f7027221 */ /* 0x000fe80000010000 */
[C---:B------:R-:W-:Y:S04]  /*9fa0*/  HMMA.16816.F32 R136, R160.reuse, R140, R36 ;  /* 0x0000008ca088723c */ /* 0x040fe80000001824 */
[----:B------:R-:W-:Y:S04]  /*9fb0*/  FADD.FTZ R2, R246, R2 ;  /* 0x00000002f6027221 */ /* 0x000fe80000010000 */
[C---:B------:R-:W-:Y:S08]  /*9fc0*/  HMMA.16816.F32 R140, R160.reuse, R142, R40 ;  /* 0x0000008ea08c723c */ /* 0x040ff00000001828 */
        /* <DEDUP_REMOVED lines=8> */
[----:B------:R-:W-:Y:S03]  /*a050*/  LDSM.16.MT88.4 R8, [R237+UR4+0x8900] ;  /* 0x00890004ed08783b */ /* 0x000fe60008004200 */
[----:B---3--:R-:W-:Y:S05]  /*a060*/  FFMA.FTZ R0, R0, R13, R251 ;  /* 0x0000000d00007223 */ /* 0x008fea00000100fb */
[----:B------:R-:W1:Y:S03]  /*a070*/  LDSM.16.MT88.4 R12, [R103+UR4+0x8900] ;  /* 0x00890004670c783b */ /* 0x000e660008004200 */
[----:B------:R-:W-:Y:S04]  /*a080*/  FADD.FTZ R0, R250, R0 ;  /* 0x00000000fa007221 */ /* 0x000fe80000010000 */
[----:B------:R-:W-:Y:S02]  /*a090*/  FADD.FTZ R0, R249, R0 ;  /* 0x00000000f9007221 */ /* 0x000fe40000010000 */
[----:B----4-:R-:W-:Y:S02]  /*a0a0*/  FADD.FTZ R16, R245, R2 ;  /* 0x00000002f5107221 */ /* 0x010fe40000010000 */
[----:B------:R-:W-:Y:S01]  /*a0b0*/  FADD.FTZ R0, R252, R0 ;  /* 0x00000000fc007221 */ /* 0x000fe20000010000 */
[----:B-----5:R-:W-:Y:S03]  /*a0c0*/  @P0 MOV R19, R17 ;  /* 0x0000001100130202 */ /* 0x020fe60000000f00 */
[----:B------:R-:W-:Y:S02]  /*a0d0*/  FADD.FTZ R0, R244, R0 ;  /* 0x00000000f4007221 */ /* 0x000fe40000010000 */
[----:B------:R-:W-:Y:S02]  /*a0e0*/  @P0 IMAD.WIDE.U32 R18, R4, 0x60, R18 ;  /* 0x0000006004120825 */ /* 0x000fe400078e0012 */
[----:B------:R-:W2:Y:S02]  /*a0f0*/  LDSM.16.MT88.4 R4, [R102+0x8900] ;  /* 0x008900006604783b */ /* 0x000ea40000004200 */
[----:B------:R-:W-:Y:S04]  /*a100*/  FADD.FTZ R0, R243, R0 ;  /* 0x00000000f3007221 */ /* 0x000fe80000010000 */
[----:B------:R-:W-:Y:S04]  /*a110*/  FADD.FTZ R0, R242, R0 ;  /* 0x00000000f2007221 */ /* 0x000fe80000010000 */
[----:B------:R-:W-:Y:S02]  /*a120*/  FADD.FTZ R2, R241, R0 ;  /* 0x00000000f1027221 */ /* 0x000fe40000010000 */
[----:B------:R-:W-:Y:S02]  /*a130*/  FADD.FTZ R0, R206, R16 ;  /* 0x00000010ce007221 */ /* 0x000fe40000010000 */
[----:B------:R-:W-:Y:S02]  /*a140*/  FADD.FTZ R2, R203, R2 ;  /* 0x00000002cb027221 */ /* 0x000fe40000010000 */
[----:B------:R-:W-:Y:S02]  /*a150*/  FADD.FTZ R16, R204, R0 ;  /* 0x00000000cc107221 */ /* 0x000fe40000010000 */
[----:B------:R-:W-:Y:S01]  /*a160*/  FADD.FTZ R0, R202, R2 ;  /* 0x00000002ca007221 */ /* 0x000fe20000010000 */
[----:B------:R-:W-:Y:S01]  /*a170*/  @P0 SHF.L.U32 R2, R18, 0x1, RZ ;  /* 0x0000000112020819 */ /* 0x000fe200000006ff */
[----:B------:R-:W-:Y:S01]  /*a180*/  FADD.FTZ R20, R205, R16 ;  /* 0x00000010cd147221 */ /* 0x000fe20000010000 */
[C---:B-1----:R-:W-:Y:S03]  /*a190*/  HMMA.16816.F32 R68, R160.reuse, R12, R68 ;  /* 0x0000000ca044723c */ /* 0x042fe60000001844 */
[----:B------:R-:W-:Y:S01]  /*a1a0*/  FADD.FTZ R17, R200, R0 ;  /* 0x00000000c8117221 */ /* 0x000fe20000010000 */
[----:B------:R-:W-:Y:S02]  /*a1b0*/  MOV R0, UR15 ;  /* 0x0000000f00007c02 */ /* 0x000fe40008000f00 */
[----:B------:R-:W-:Y:S01]  /*a1c0*/  @P0 IADD3 R16, R19, UR10, RZ ;  /* 0x0000000a13100c10 */ /* 0x000fe2000fffe0ff */
[----:B------:R-:W-:Y:S01]  /*a1d0*/  FADD.FTZ R22, R201, R17 ;  /* 0x00000011c9167221 */ /* 0x000fe20000010000 */
[C---:B------:R-:W-:Y:S01]  /*a1e0*/  HMMA.16816.F32 R72, R160.reuse, R14, R72 ;  /* 0x0000000ea048723c */ /* 0x040fe20000001848 */
[----:B------:R1:W3:Y:S01]  /*a1f0*/  LDSM.16.MT88.4 R12, [R101+0x8900] ;  /* 0x00890000650c783b */ /* 0x0002e20000004200 */
[----:B------:R-:W-:Y:S02]  /*a200*/  @UP0 USHF.L.U32 UR10, UR6, 0x6, URZ ;  /* 0x00000006060a0899 */ /* 0x000fe4000800063f */
[----:B------:R-:W-:Y:S01]  /*a210*/  @P0 IMAD R0, R0, 0x4800, R21 ;  /* 0x0000480000000824 */ /* 0x000fe200078e0215 */
[----:B------:R-:W-:Y:S01]  /*a220*/  @P0 SHF.L.U64.HI R18, R18, 0x1, R16 ;  /* 0x0000000112120819 */ /* 0x000fe20000010210 */
[----:B------:R-:W-:Y:S01]  /*a230*/  FADD.FTZ R19, R207, R20 ;  /* 0x00000014cf137221 */ /* 0x000fe20000010000 */
[----:B------:R-:W-:Y:S01]  /*a240*/  @P0 IADD3 R16, P6, R2, c[0x0][0x1c8], RZ ;  /* 0x0000720002100a10 */ /* 0x000fe20007fde0ff */
[----:B------:R-:W-:Y:S01]  /*a250*/  FADD.FTZ R22, R183, R22 ;  /* 0x00000016b7167221 */ /* 0x000fe20000010000 */
[----:B------:R-:W-:Y:S01]  /*a260*/  @P0 SHF.L.U32 R0, R0, 0x1, RZ ;  /* 0x0000000100000819 */ /* 0x000fe200000006ff */
[----:B------:R-:W-:Y:S01]  /*a270*/  UISETP.GE.AND UP0, UPT, UR5, 0x1, UPT ;  /* 0x000000010500788c */ /* 0x000fe2000bf06270 */
[C---:B--2---:R-:W-:Y:S03]  /*a280*/  HMMA.16816.F32 R76, R160.reuse, R4, R76 ;  /* 0x00000004a04c723c */ /* 0x044fe6000000184c */
[----:B------:R-:W-:Y:S01]  /*a290*/  @P0 IADD3.X R17, R18, c[0x0][0x1cc], RZ, P6, !PT ;  /* 0x0000730012110a10 */ /* 0x000fe200037fe4ff */
[----:B------:R-:W-:Y:S01]  /*a2a0*/  FADD.FTZ R19, R191, R19 ;  /* 0x00000013bf137221 */ /* 0x000fe20000010000 */
[----:B------:R-:W-:Y:S02]  /*a2b0*/  @P0 IADD3 R20, P5, R2, 0x80, RZ ;  /* 0x0000008002140810 */ /* 0x000fe40007fbe0ff */
[----:B------:R-:W-:Y:S01]  /*a2c0*/  FADD.FTZ R4, R182, R22 ;  /* 0x00000016b6047221 */ /* 0x000fe20000010000 */
[----:B------:R-:W-:Y:S01]  /*a2d0*/  @!PT LDS RZ, [RZ] ;  /* 0x00000000fffff984 */ /* 0x000fe20000000800 */
[----:B------:R-:W-:Y:S01]  /*a2e0*/  @!PT LDS RZ, [RZ] ;  /* 0x00000000fffff984 */ /* 0x000fe20000000800 */
[----:B------:R-:W-:Y:S01]  /*a2f0*/  @!PT LDS RZ, [RZ] ;  /* 0x00000000fffff984 */ /* 0x000fe20000000800 */
[----:B------:R2:W-:Y:S01]  /*a300*/  @P0 LDGSTS.E.BYPASS.LTC128B.128 [R0+0x12100], [R16.64], !P4 ;  /* 0x1210000010000fae */ /* 0x0005e2000e101d54 */
[----:B------:R-:W-:Y:S01]  /*a310*/  @P0 IADD3 R20, P1, R20, c[0x0][0x1c8], RZ ;  /* 0x0000720014140a10 */ /* 0x000fe20007f3e0ff */
[C---:B------:R-:W-:Y:S03]  /*a320*/  HMMA.16816.F32 R80, R160.reuse, R6, R80 ;  /* 0x00000006a050723c */ /* 0x040fe60000001850 */
[----:B------:R-:W-:Y:S01]  /*a330*/  @P0 IADD3.X R21, RZ, c[0x0][0x1cc], R18, P1, P5 ;  /* 0x00007300ff150a10 */ /* 0x000fe20000fea412 */
[----:B------:R-:W-:Y:S01]  /*a340*/  FADD.FTZ R4, R180, R4 ;  /* 0x00000004b4047221 */ /* 0x000fe20000010000 */
[----:B------:R-:W-:Y:S01]  /*a350*/  @P0 IADD3 R2, P5, R2, 0x100, RZ ;  /* 0x0000010002020810 */ /* 0x000fe20007fbe0ff */
[----:B------:R-:W-:Y:S01]  /*a360*/  FADD.FTZ R5, R190, R19 ;  /* 0x00000013be057221 */ /* 0x000fe20000010000 */
[----:B-1----:R-:W-:Y:S01]  /*a370*/  MOV R101, R3 ;  /* 0x0000000300657202 */ /* 0x002fe20000000f00 */
[----:B------:R2:W-:Y:S01]  /*a380*/  @P0 LDGSTS.E.BYPASS.LTC128B.128 [R0+0x15100], [R20.64], !P3 ;  /* 0x1510000014000fae */ /* 0x0005e2000d901d54 */
[----:B------:R-:W-:Y:S01]  /*a390*/  @P0 IADD3 R6, P1, R2, c[0x0][0x1c8], RZ ;  /* 0x0000720002060a10 */ /* 0x000fe20007f3e0ff */
[C---:B------:R-:W-:Y:S03]  /*a3a0*/  HMMA.16816.F32 R84, R160.reuse, R8, R84 ;  /* 0x00000008a054723c */ /* 0x040fe60000001854 */
[----:B------:R-:W-:Y:S01]  /*a3b0*/  @P0 IADD3.X R7, RZ, c[0x0][0x1cc], R18, P1, P5 ;  /* 0x00007300ff070a10 */ /* 0x000fe20000fea412 */
[----:B------:R-:W-:Y:S04]  /*a3c0*/  FADD.FTZ R5, R188, R5 ;  /* 0x00000005bc057221 */ /* 0x000fe80000010000 */
[----:B------:R1:W-:Y:S01]  /*a3d0*/  @P0 LDGSTS.E.BYPASS.LTC128B.128 [R0+0x18100], [R6.64], !P2 ;  /* 0x1810000006000fae */ /* 0x0003e2000d101d54 */
[----:B------:R-:W-:Y:S01]  /*a3e0*/  FADD.FTZ R2, R189, R5 ;  /* 0x00000005bd027221 */ /* 0x000fe20000010000 */
[C---:B------:R-:W-:Y:S03]  /*a3f0*/  HMMA.16816.F32 R88, R160.reuse, R10, R88 ;  /* 0x0000000aa058723c */ /* 0x040fe60000001858 */
[----:B------:R-:W-:Y:S01]  /*a400*/  FADD.FTZ R5, R181, R4 ;  /* 0x00000004b5057221 */ /* 0x000fe20000010000 */
[----:B------:R-:W-:Y:S01]  /*a410*/  @P0 IADD3 R4, P1, R16, UR10, RZ ;  /* 0x0000000a10040c10 */ /* 0x000fe2000ff3e0ff */
[----:B------:R-:W-:Y:S02]  /*a420*/  FADD.FTZ R18, R178, R2 ;  /* 0x00000002b2127221 */ /* 0x000fe40000010000 */
[----:B------:R-:W-:Y:S01]  /*a430*/  FADD.FTZ R2, R176, R5 ;  /* 0x00000005b0027221 */ /* 0x000fe20000010000 */
[----:B------:R-:W-:Y:S01]  /*a440*/  @P0 IADD3.X R5, R17, UR13, RZ, P1, !PT ;  /* 0x0000000d11050c10 */ /* 0x000fe20008ffe4ff */
[----:B------:R-:W-:Y:S01]  /*a450*/  FADD.FTZ R8, R179, R18 ;  /* 0x00000012b3087221 */ /* 0x000fe20000010000 */
[C---:B---3--:R-:W-:Y:S03]  /*a460*/  HMMA.16816.F32 R92, R160.reuse, R12, R92 ;  /* 0x0000000ca05c723c */ /* 0x048fe6000000185c */
[----:B------:R3:W-:Y:S01]  /*a470*/  @P0 LDGSTS.E.BYPASS.LTC128B.128 [R0+0x13100], [R4.64], !P4 ;  /* 0x1310000004000fae */ /* 0x0007e2000e101d54 */
[----:B------:R-:W-:Y:S04]  /*a480*/  FADD.FTZ R2, R177, R2 ;  /* 0x00000002b1027221 */ /* 0x000fe80000010000 */
[----:B------:R-:W-:Y:S01]  /*a490*/  FADD.FTZ R2, R173, R2 ;  /* 0x00000002ad027221 */ /* 0x000fe20000010000 */
[----:B------:R-:W-:Y:S02]  /*a4a0*/  HMMA.16816.F32 R96, R160, R14, R96 ;  /* 0x0000000ea060723c */ /* 0x000fe40000001860 */
[----:B------:R3:W-:Y:S01]  /*a4b0*/  @P0 LDGSTS.E.BYPASS.LTC128B.128 [R0+0x16100], [R4.64+0x80], !P3 ;  /* 0x1610008004000fae */ /* 0x0007e2000d901d54 */
[----:B------:R-:W-:Y:S01]  /*a4c0*/  FADD.FTZ R2, R172, R2 ;  /* 0x00000002ac027221 */ /* 0x000fe20000010000 */
[----:B-1----:R-:W-:Y:S01]  /*a4d0*/  @P0 IADD3 R6, P1, R4, UR10, RZ ;  /* 0x0000000a04060c10 */ /* 0x002fe2000ff3e0ff */
[----:B------:R-:W-:Y:S05]  /*a4e0*/  UIADD3 UR10, UR5, 0x1, URZ ;  /* 0x00000001050a7890 */ /* 0x000fea000fffe03f */
[----:B------:R3:W-:Y:S01]  /*a4f0*/  @P0 LDGSTS.E.BYPASS.LTC128B.128 [R0+0x19100], [R4.64+0x100], !P2 ;  /* 0x1910010004000fae */ /* 0x0007e2000d101d54 */
[----:B------:R-:W-:Y:S01]  /*a500*/  USEL UR5, UR10, URZ, !UP0 ;  /* 0x0000003f0a057287 */ /* 0x000fe2000c000000 */
[----:B------:R-:W-:Y:S06]  /*a510*/  @P0 IADD3.X R7, R5, UR13, RZ, P1, !PT ;  /* 0x0000000d05070c10 */ /* 0x000fec0008ffe4ff */
[----:B------:R2:W-:Y:S08]  /*a520*/  @P0 LDGSTS.E.BYPASS.LTC128B.128 [R0+0x14100], [R6.64], !P4 ;  /* 0x1410000006000fae */ /* 0x0005f0000e101d54 */
[----:B------:R2:W-:Y:S08]  /*a530*/  @P0 LDGSTS.E.BYPASS.LTC128B.128 [R0+0x17100], [R6.64+0x80], !P3 ;  /* 0x1710008006000fae */ /* 0x0005f0000d901d54 */
[----:B------:R2:W-:Y:S01]  /*a540*/  @P0 LDGSTS.E.BYPASS.LTC128B.128 [R0+0x1a100], [R6.64+0x100], !P2 ;  /* 0x1a10010006000fae */ /* 0x0005e2000d101d54 */
[----:B------:R-:W-:Y:S01]  /*a550*/  ISETP.LT.AND P0, PT, RZ, UR16, PT ;  /* 0x00000010ff007c0c */ /* 0x000fe2000bf01270 */
[----:B------:R-:W-:Y:S01]  /*a560*/  UMOV UR16, UR14 ;  /* 0x0000000e00107c82 */ /* 0x000fe20008000000 */
[----:B---3--:R-:W-:Y:S05]  /*a570*/  FADD.FTZ R4, R175, R8 ;  /* 0x00000008af047221 */ /* 0x008fea0000010000 */
        /* <DEDUP_REMOVED lines=11> */
[----:B------:R1:W-:Y:S04]  /*a630*/  STL [R1+0x4], R4 ;  /* 0x0000040401007387 */ /* 0x0003e80000100800 */
[----:B------:R1:W-:Y:S01]  /*a640*/  STL [R1+0x8], R2 ;  /* 0x0000080201007387 */ /* 0x0003e20000100800 */
[----:B------:R-:W-:-:S05]  /*a650*/  @P0 BRA `(.L_x_664) ;  /* 0xffffc06000000947 */ /* 0x000fca000383ffff */
.L_x_663:
[----:B-1----:R-:W2:Y:S04]  /*a660*/  LDL.LU R2, [R1+0x4] ;  /* 0x0000040001027983 */ /* 0x002ea80000300800 */
        /* <DEDUP_REMOVED lines=124> */
.L_x_659:
        /* <DEDUP_REMOVED lines=152> */
.L_x_666:
        /* <DEDUP_REMOVED lines=139> */
.L_x_668:
[----:B---3--:R-:W-:Y:S05]  /*c060*/  BSYNC B0 ;  /* 0x0000000000007941 */ /* 0x008fea0003800000 */
.L_x_667:
        /* <DEDUP_REMOVED lines=23> */
.L_x_670:
[----:B------:R-:W-:Y:S05]  /*c1e0*/  BSYNC B0 ;  /* 0x0000000000007941 */ /* 0x000fea0003800000 */
.L_x_669:
        /* <DEDUP_REMOVED lines=23> */
.L_x_672:
[----:B------:R-:W-:Y:S05]  /*c360*/  BSYNC B0 ;  /* 0x0000000000007941 */ /* 0x000fea0003800000 */
.L_x_671:
        /* <DEDUP_REMOVED lines=24> */
.L_x_665:
        /* <DEDUP_REMOVED lines=19> */
.L_x_673:
        /* <DEDUP_REMOVED lines=42> */
.L_x_675:
[----:B------:R-:W-:Y:S05]  /*c8c0*/  BSYNC B0 ;  /* 0x0000000000007941 */ /* 0x000fea0003800000 */
.L_x_674:
        /* <DEDUP_REMOVED lines=66> */
.L_x_677:
[----:B------:R-:W-:Y:S05]  /*ccf0*/  BSYNC B0 ;  /* 0x0000000000007941 */ /* 0x000fea0003800000 */
.L_x_676:
        /* <DEDUP_REMOVED lines=21> */
.L_x_679:
[----:B------:R-:W-:Y:S05]  /*ce50*/  BSYNC B0 ;  /* 0x0000000000007941 */ /* 0x000fea0003800000 */
.L_x_678:
        /* <DEDUP_REMOVED lines=21> */
.L_x_681:
[----:B------:R-:W-:Y:S05]  /*cfb0*/  BSYNC B0 ;  /* 0x0000000000007941 */ /* 0x000fea0003800000 */
.L_x_680:
        /* <DEDUP_REMOVED lines=22> */
.L_x_682:
        /* <DEDUP_REMOVED lines=14> */
.L_x_2578:


//--------------------- .text._ZN7cutlass13device_kernelIN5flash19enable_sm80_to_sm89INS1_16FlashAttnFwdSm80INS1_25CollectiveMainloopFwdSm80ILi8ELi2ELb0EN4cute5tupleIJNS5_1CILi128EEENS7_ILi64EEENS7_ILi192EEEEEELi192ENS_6half_tEfNS_4arch4Sm80ELb0ELb0ELb1ELb1ELb0ELb1ELb1ELb0EEENS1_21CollectiveEpilogueFwdINS6_IJS8_SA_S9_EEENS6_IJNS7_ILi1EEESI_SI_EEESC_SE_Li256ELb1ELb1ELb0ELb0EEENS1_19SingleTileSchedulerILb1ELb0ELb1ELi128EEEEEEEEEvNT_6ParamsE --------------------------
	.section	.text._ZN7cutlass13device_kernelIN5flash19enable_sm80_to_sm89INS1_16FlashAttnFwdSm80INS1_25CollectiveMainloopFwdSm80ILi8ELi2ELb0EN4cute5tupleIJNS5_1CILi128EEENS7_ILi64EEENS7_ILi192EEEEEELi192ENS_6half_tEfNS_4arch4Sm80ELb0ELb0ELb1ELb1ELb0ELb1ELb1ELb0EEENS1_21CollectiveEpilogueFwdINS6_IJS8_SA_S9_EEENS6_IJNS7_ILi1EEESI_SI_EEESC_SE_Li256ELb1ELb1ELb0ELb0EEENS1_19SingleTileSchedulerILb1ELb0ELb1ELi128EEEEEEEEEvNT_6ParamsE,"ax",@progbits
	.sectioninfo	@"SHI_REGISTERS=237"
	.align	128
.text._ZN7cutlass13device_kernelIN5flash19enable_sm80_to_sm89INS1_16FlashAttnFwdSm80INS1_25CollectiveMainloopFwdSm80ILi8ELi2ELb0EN4cute5tupleIJNS5_1CILi128EEENS7_ILi64EEENS7_ILi192EEEEEELi192ENS_6half_tEfNS_4arch4Sm80ELb0ELb0ELb1ELb1ELb0ELb1ELb1ELb0EEENS1_21CollectiveEpilogueFwdINS6_IJS8_SA_S9_EEENS6_IJNS7_ILi1EEESI_SI_EEESC_SE_Li256ELb1ELb1ELb0ELb0EEENS1_19SingleTileSchedulerILb1ELb0ELb1ELi128EEEEEEEEEvNT_6ParamsE:
        .type           _ZN7cutlass13device_kernelIN5flash19enable_sm80_to_sm89INS1_16FlashAttnFwdSm80INS1_25CollectiveMainloopFwdSm80ILi8ELi2ELb0EN4cute5tupleIJNS5_1CILi128EEENS7_ILi64EEENS7_ILi192EEEEEELi192ENS_6half_tEfNS_4arch4Sm80ELb0ELb0ELb1ELb1ELb0ELb1ELb1ELb0EEENS1_21CollectiveEpilogueFwdINS6_IJS8_SA_S9_EEENS6_IJNS7_ILi1EEESI_SI_EEESC_SE_Li256ELb1ELb1ELb0ELb0EEENS1_19SingleTileSchedulerILb1ELb0ELb1ELi128EEEEEEEEEvNT_6ParamsE,@function
        .size           _ZN7cutlass13device_kernelIN5flash19enable_sm80_to_sm89INS1_16FlashAttnFwdSm80INS1_25CollectiveMainloopFwdSm80ILi8ELi2ELb0EN4cute5tupleIJNS5_1CILi128EEENS7_ILi64EEENS7_ILi192EEEEEELi192ENS_6half_tEfNS_4arch4Sm80ELb0ELb0ELb1ELb1ELb0ELb1ELb1ELb0EEENS1_21CollectiveEpilogueFwdINS6_IJS8_SA_S9_EEENS6_IJNS7_ILi1EEESI_SI_EEESC_SE_Li256ELb1ELb1ELb0ELb0EEENS1_19SingleTileSchedulerILb1ELb0ELb1ELi128EEEEEEEEEvNT_6ParamsE,(.L_x_2579 - _ZN7cutlass13device_kernelIN5flash19enable_sm80_to_sm89INS1_16FlashAttnFwdSm80INS1_25CollectiveMainloopFwdSm80ILi8ELi2ELb0EN4cute5tupleIJNS5_1CILi128EEENS7_ILi64EEENS7_ILi192EEEEEELi192ENS_6half_tEfNS_4arch4Sm80ELb0ELb0ELb1ELb1ELb0ELb1ELb1ELb0EEENS1_21CollectiveEpilogueFwdINS6_IJS8_SA_S9_EEENS6_IJNS7_ILi1EEESI_SI_EEESC_SE_Li256ELb1ELb1ELb0ELb0EEENS1_19SingleTileSchedulerILb1ELb0ELb1ELi128EEEEEEEEEvNT_6ParamsE)
        .other          _ZN7cutlass13device_kernelIN5flash19enable_sm80_to_sm89INS1_16FlashAttnFwdSm80INS1_25CollectiveMainloopFwdSm80ILi8ELi2ELb0EN4cute5tupleIJNS5_1CILi128EEENS7_ILi64EEENS7_ILi192EEEEEELi192ENS_6half_tEfNS_4arch4Sm80ELb0ELb0ELb1ELb1ELb0ELb1ELb1ELb0EEENS1_21CollectiveEpilogueFwdINS6_IJS8_SA_S9_EEENS6_IJNS7_ILi1EEESI_SI_EEESC_SE_Li256ELb1ELb1ELb0ELb0EEENS1_19SingleTileSchedulerILb1ELb0ELb1ELi128EEEEEEEEEvNT_6ParamsE,@"STO_CUDA_ENTRY STV_DEFAULT"
_ZN7cutlass13device_kernelIN5flash19enable_sm80_to_sm89INS1_16FlashAttnFwdSm80INS1_25CollectiveMainloopFwdSm80ILi8ELi2ELb0EN4cute5tupleIJNS5_1CILi128EEENS7_ILi64EEENS7_ILi192EEEEEELi192ENS_6half_tEfNS_4arch4Sm80ELb0ELb0ELb1ELb1ELb0ELb1ELb1ELb0EEENS1_21CollectiveEpilogueFwdINS6_IJS8_SA_S9_EEENS6_IJNS7_ILi1EEESI_SI_EEESC_SE_Li256ELb1ELb1ELb0ELb0EEENS1_19SingleTileSchedulerILb1ELb0ELb1ELi128EEEEEEEEEvNT_6ParamsE:
        /* <DEDUP_REMOVED lines=16> */
.L_x_684:
        /* <DEDUP_REMOVED lines=8> */
.L_x_686:
[----:B------:R-:W-:-:S05]  /*0180*/  MOV R5, c[0x0][0x54c] ;  /* 0x0001530000057a02 */ /* 0x000fca0000000f00 */
.L_x_685:
[----:B-----5:R-:W-:Y:S01]  /*0190*/  IMAD R5, R5, c[0x0][0x548], RZ ;  /* 0x0001520005057a24 */ /* 0x020fe200078e02ff */
[----:B------:R-:W-:-:S04]  /*01a0*/  SHF.L.U32 R0, R86, 0x7, RZ ;  /* 0x0000000756007819 */ /* 0x000fc800000006ff */
[----:B------:R-:W-:-:S04]  /*01b0*/  ISETP.GE.AND P0, PT, R0, R5, PT ;  /* 0x000000050000720c */ /* 0x000fc80003f06270 */
[----:B------:R-:W-:Y:S01]  /*01c0*/  SEL R192, R192, 0xffffffff, !P0 ;  /* 0xffffffffc0c07807 */ /* 0x000fe20004000000 */
[----:B------:R-:W-:Y:S05]  /*01d0*/  BRA `(.L_x_687) ;  /* 0x0000012000007947 */ /* 0x000fea0003800000 */
.L_x_683:
[----:B---3--:R-:W-:-:S04]  /*01e0*/  ISETP.NE.U32.AND P0, PT, RZ, c[0x0][0x568], PT ;  /* 0x00015a00ff007a0c */ /* 0x008fc80003f05070 */
[----:B------:R-:W-:-:S13]  /*01f0*/  ISETP.NE.AND.EX P0, PT, RZ, c[0x0][0x56c], PT, P0 ;  /* 0x00015b00ff007a0c */ /* 0x000fda0003f05300 */
[----:B------:R-:W-:Y:S05]  /*0200*/  @!P0 BRA `(.L_x_688) ;  /* 0x0000002000008947 */ /* 0x000fea0003800000 */
[----:B------:R1:W5:Y:S01]  /*0210*/  LDG.E R5, [R4.64] ;  /* 0x0000000604057981 */ /* 0x000362000c1e1900 */
[----:B------:R-:W-:Y:S05]  /*0220*/  BRA `(.L_x_689) ;  /* 0x0000009000007947 */ /* 0x000fea0003800000 */
.L_x_688:
        /* <DEDUP_REMOVED lines=8> */
.L_x_690:
[----:B------:R-:W-:-:S05]  /*02b0*/  MOV R5, c[0x0][0x54c] ;  /* 0x0001530000057a02 */ /* 0x000fca0000000f00 */
.L_x_689:
[----:B-----5:R-:W-:Y:S01]  /*02c0*/  IMAD R5, R5, c[0x0][0x548], RZ ;  /* 0x0001520005057a24 */ /* 0x020fe200078e02ff */
[----:B------:R-:W-:-:S04]  /*02d0*/  SHF.L.U32 R0, R86, 0x7, RZ ;  /* 0x0000000756007819 */ /* 0x000fc800000006ff */
[----:B------:R-:W-:-:S04]  /*02e0*/  ISETP.GE.AND P0, PT, R0, R5, PT ;  /* 0x000000050000720c */ /* 0x000fc80003f06270 */
[----:B------:R-:W-:-:S04]  /*02f0*/  SEL R192, R192, 0xffffffff, !P0 ;  /* 0xffffffffc0c07807 */ /* 0x000fc80004000000 */
.L_x_687:
        /* <DEDUP_REMOVED lines=19> */
[CC--:B------:R-:W-:Y:S01]  /*0430*/  IMAD.WIDE R8, R192.reuse, R3.reuse, c[0x0][0x358] ;  /* 0x0000d600c0087625 */ /* 0x0c0fe200078e0203 */
[----:B------:R2:W5:Y:S01]  /*0440*/  @P2 LDG.E R91, [R16.64] ;  /* 0x00000006105b2981 */ /* 0x000562000c1e1900 */
[----:B------:R-:W-:Y:S02]  /*0450*/  P2R R7, PR, RZ, 0x20 ;  /* 0x00000020ff077803 */ /* 0x000fe40000000000 */
[----:B------:R-:W-:Y:S02]  /*0460*/  @P0 IMAD.WIDE R14, R192, R3, c[0x0][0x360] ;  /* 0x0000d800c00e0625 */ /* 0x000fe400078e0203 */
[----:B------:R2:W5:Y:S04]  /*0470*/  @P1 LDG.E R92, [R12.64] ;  /* 0x000000060c5c1981 */ /* 0x000568000c1e1900 */
[----:B------:R2:W5:Y:S04]  /*0480*/  @P0 LDG.E R88, [R14.64] ;  /* 0x000000060e580981 */ /* 0x000568000c1e1900 */
[----:B------:R2:W5:Y:S04]  /*0490*/  @P5 LDG.E R90, [R10.64] ;  /* 0x000000060a5a5981 */ /* 0x000568000c1e1900 */
[----:B------:R2:W5:Y:S04]  /*04a0*/  @P4 LDG.E R21, [R8.64] ;  /* 0x0000000608154981 */ /* 0x000568000c1e1900 */
[----:B------:R-:W3:Y:S01]  /*04b0*/  S2R R195, SR_CTAID.Y ;  /* 0x0000000000c37919 */ /* 0x000ee20000002600 */
[----:B-1----:R-:W-:-:S02]  /*04c0*/  IMAD.MOV.U32 R4, RZ, RZ, c[0x0][0x1d0] ;  /* 0x00007400ff047624 */ /* 0x002fc400078e00ff */
[----:B------:R-:W-:Y:S01]  /*04d0*/  IMAD.MOV.U32 R93, RZ, RZ, c[0x0][0x228] ;  /* 0x00008a00ff5d7624 */ /* 0x000fe200078e00ff */
[----:B---3--:R-:W-:Y:S01]  /*04e0*/  SHF.R.S32.HI R89, RZ, 0x1f, R195 ;  /* 0x0000001fff597819 */ /* 0x008fe200000114c3 */
[----:B------:R-:W-:Y:S05]  /*04f0*/  @P0 BRA `(.L_x_691) ;  /* 0x0000004000000947 */ /* 0x000fea0003800000 */
[----:B--2---:R-:W-:Y:S05]  /*0500*/  @!P1 BRA `(.L_x_691) ;  /* 0x0000003000009947 */ /* 0x004fea0003800000 */
[----:B-----5:R-:W2:Y:S04]  /*0510*/  LDG.E R88, [R12.64] ;  /* 0x000000060c587981 */ /* 0x020ea8000c1e1900 */
[----:B------:R-:W2:Y:S02]  /*0520*/  LDG.E R5, [R12.64+0x4] ;  /* 0x000004060c057981 */ /* 0x000ea4000c1e1900 */
[----:B--2---:R-:W-:Y:S02]  /*0530*/  IADD3 R88, -R88, R5, RZ ;  /* 0x0000000558587210 */ /* 0x004fe40007ffe1ff */
.L_x_691:
[----:B--2---:R-:W-:-:S04]  /*0540*/  ISETP.NE.U32.AND P0, PT, RZ, c[0x0][0x368], PT ;  /* 0x0000da00ff007a0c */ /* 0x004fc80003f05070 */
[----:B------:R-:W-:-:S13]  /*0550*/  ISETP.NE.AND.EX P0, PT, RZ, c[0x0][0x36c], PT, P0 ;  /* 0x0000db00ff007a0c */ /* 0x000fda0003f05300 */
[----:B------:R-:W-:Y:S05]  /*0560*/  @!P0 BRA `(.L_x_692) ;  /* 0x0000003000008947 */ /* 0x000fea0003800000 */
[----:B------:R-:W-:-:S06]  /*0570*/  IMAD.WIDE R4, R192, R3, c[0x0][0x368] ;  /* 0x0000da00c0047625 */ /* 0x000fcc00078e0203 */
[----:B------:R1:W5:Y:S01]  /*0580*/  LDG.E R4, [R4.64] ;  /* 0x0000000604047981 */ /* 0x000362000c1e1900 */
[----:B------:R-:W-:Y:S05]  /*0590*/  BRA `(.L_x_693) ;  /* 0x0000004000007947 */ /* 0x000fea0003800000 */
.L_x_692:
[----:B------:R-:W-:Y:S05]  /*05a0*/  @!P5 BRA `(.L_x_693) ;  /* 0x000000300000d947 */ /* 0x000fea0003800000 */
[----:B------:R-:W2:Y:S04]  /*05b0*/  LDG.E R4, [R10.64] ;  /* 0x000000060a047981 */ /* 0x000ea8000c1e1900 */
[----:B------:R-:W2:Y:S02]  /*05c0*/  LDG.E R5, [R10.64+0x4] ;  /* 0x000004060a057981 */ /* 0x000ea4000c1e1900 */
[----:B--2---:R-:W-:Y:S02]  /*05d0*/  IADD3 R4, -R4, R5, RZ ;  /* 0x0000000504047210 */ /* 0x004fe40007ffe1ff */
.L_x_693:
[----:B------:R-:W2:Y:S04]  /*05e0*/  @P4 LDG.E R2, [R8.64] ;  /* 0x0000000608024981 */ /* 0x000ea8000c1e1900 */
[----:B-1----:R-:W2:Y:S01]  /*05f0*/  @P4 LDG.E R5, [R8.64+0x4] ;  /* 0x0000040608054981 */ /* 0x002ea2000c1e1900 */
[----:B-----5:R-:W-:Y:S01]  /*0600*/  IMAD.IADD R0, R4, 0x1, -R91 ;  /* 0x0000000104007824 */ /* 0x020fe200078e0a5b */
[----:B------:R-:W-:Y:S01]  /*0610*/  ISETP.NE.U32.AND P0, PT, RZ, c[0x0][0x378], PT ;  /* 0x0000de00ff007a0c */ /* 0x000fe20003f05070 */
[----:B------:R-:W-:-:S03]  /*0620*/  IMAD.MOV.U32 R87, RZ, RZ, R4 ;  /* 0x000000ffff577224 */ /* 0x000fc600078e0004 */
[----:B------:R-:W-:Y:S01]  /*0630*/  ISETP.NE.AND.EX P0, PT, RZ, c[0x0][0x37c], PT, P0 ;  /* 0x0000df00ff007a0c */ /* 0x000fe20003f05300 */
[----:B------:R-:W-:-:S05]  /*0640*/  IMAD.MOV R11, RZ, RZ, -R0 ;  /* 0x000000ffff0b7224 */ /* 0x000fca00078e0a00 */
[----:B------:R-:W-:-:S07]  /*0650*/  IMNMX R11, RZ, R11, !PT ;  /* 0x0000000bff0b7217 */ /* 0x000fce0007800200 */
[----:B------:R-:W-:-:S05]  /*0660*/  @P0 IMAD.WIDE R12, R192, R3, c[0x0][0x378] ;  /* 0x0000de00c00c0625 */ /* 0x000fca00078e0203 */
[----:B------:R1:W5:Y:S01]  /*0670*/  @P0 LDG.E R87, [R12.64] ;  /* 0x000000060c570981 */ /* 0x000362000c1e1900 */
[----:B--2---:R-:W-:-:S04]  /*0680*/  @P4 IMAD.IADD R93, R5, 0x1, -R2 ;  /* 0x00000001055d4824 */ /* 0x004fc800078e0a02 */
[----:B------:R-:W-:-:S05]  /*0690*/  IMAD.IADD R84, R0, 0x1, R93 ;  /* 0x0000000100547824 */ /* 0x000fca00078e025d */
[----:B------:R-:W-:-:S04]  /*06a0*/  IADD3 R2, R84, 0x3f, RZ ;  /* 0x0000003f54027810 */ /* 0x000fc80007ffe0ff */
[----:B------:R-:W-:-:S04]  /*06b0*/  SHF.R.S32.HI R133, RZ, 0x1f, R2 ;  /* 0x0000001fff857819 */ /* 0x000fc80000011402 */
[----:B------:R-:W-:-:S04]  /*06c0*/  LEA.HI R133, R133, R2, RZ, 0x6 ;  /* 0x0000000285857211 */ /* 0x000fc800078f30ff */
[----:B------:R-:W-:-:S05]  /*06d0*/  LOP3.LUT R5, R133, 0xffffffc0, RZ, 0xc0, !PT ;  /* 0xffffffc085057812 */ /* 0x000fca00078ec0ff */
[----:B------:R-:W-:-:S05]  /*06e0*/  IMAD.IADD R0, R5, 0x1, -R0 ;  /* 0x0000000105007824 */ /* 0x000fca00078e0a00 */
[----:B------:R-:W-:-:S04]  /*06f0*/  IMNMX R0, R0, R93, PT ;  /* 0x0000005d00007217 */ /* 0x000fc80003800200 */
[----:B------:R-:W-:Y:S02]  /*0700*/  ISETP.GT.AND P0, PT, R0, R11, PT ;  /* 0x0000000b0000720c */ /* 0x000fe40003f04270 */
[----:B------:R-:W-:-:S05]  /*0710*/  SHF.R.U32.HI R11, RZ, 0x6, R11 ;  /* 0x00000006ff0b7819 */ /* 0x000fca000001160b */
[----:B------:R-:W-:-:S06]  /*0720*/  IMAD.MOV.U32 R8, RZ, RZ, R11 ;  /* 0x000000ffff087224 */ /* 0x000fcc00078e000b */
[----:B------:R-:W-:-:S04]  /*0730*/  @P0 IADD3 R0, R0, 0x3f, RZ ;  /* 0x0000003f00000810 */ /* 0x000fc80007ffe0ff */
        /* <DEDUP_REMOVED lines=10> */
[----:B------:R-:W-:Y:S01]  /*07e0*/  IMAD.MOV.U32 R98, RZ, RZ, c[0x0][0x238] ;  /* 0x00008e00ff627624 */ /* 0x000fe200078e00ff */
[----:B------:R-:W-:Y:S01]  /*07f0*/  SHF.R.S32.HI R3, RZ, 0x1f, R21 ;  /* 0x0000001fff037819 */ /* 0x000fe20000011415 */
[----:B------:R-:W-:Y:S01]  /*0800*/  IMAD.MOV.U32 R131, RZ, RZ, 0x6 ;  /* 0x00000006ff837424 */ /* 0x000fe200078e00ff */
[----:B------:R-:W-:Y:S01]  /*0810*/  LEA.HI R14, R2, R85, RZ, 0x3 ;  /* 0x00000055020e7211 */ /* 0x000fe200078f18ff */
[----:B------:R-:W-:Y:S01]  /*0820*/  IMAD.SHL.U32 R97, R98, 0x40, RZ ;  /* 0x0000004062617824 */ /* 0x000fe200078e00ff */
[----:B------:R-:W-:Y:S01]  /*0830*/  IADD3 R18, R8, -0x1, RZ ;  /* 0xffffffff08127810 */ /* 0x000fe20007ffe0ff */
[C---:B------:R-:W-:Y:S01]  /*0840*/  IMAD R10, R89.reuse, c[0x0][0x240], RZ ;  /* 0x00009000590a7a24 */ /* 0x040fe200078e02ff */
[----:B------:R-:W-:Y:S01]  /*0850*/  SHF.R.S32.HI R6, RZ, 0x3, R14 ;  /* 0x00000003ff067819 */ /* 0x000fe2000001140e */
[----:B------:R-:W-:Y:S01]  /*0860*/  IMAD R24, R89, c[0x0][0x260], RZ ;  /* 0x0000980059187a24 */ /* 0x000fe200078e02ff */
[----:B------:R-:W-:Y:S01]  /*0870*/  LOP3.LUT R14, R14, 0x1ffffff8, RZ, 0xc0, !PT ;  /* 0x1ffffff80e0e7812 */ /* 0x000fe200078ec0ff */
[----:B------:R-:W-:Y:S01]  /*0880*/  IMAD.SHL.U32 R99, R98, 0x20, RZ ;  /* 0x0000002062637824 */ /* 0x000fe200078e00ff */
[----:B------:R-:W-:Y:S01]  /*0890*/  IADD3 R21, P0, R6, R21, RZ ;  /* 0x0000001506157210 */ /* 0x000fe20007f1e0ff */
[----:B------:R-:W-:Y:S01]  /*08a0*/  IMAD R24, R195, c[0x0][0x264], R24 ;  /* 0x00009900c3187a24 */ /* 0x000fe200078e0218 */
[----:B------:R-:W-:Y:S01]  /*08b0*/  SHF.L.U64.HI R95, R98, R131, c[0x0][0x23c] ;  /* 0x00008f00625f7619 */ /* 0x000fe20000010283 */
[----:B------:R-:W-:Y:S01]  /*08c0*/  IMAD.IADD R14, R85, 0x1, -R14 ;  /* 0x00000001550e7824 */ /* 0x000fe200078e0a0e */
[----:B------:R-:W-:Y:S01]  /*08d0*/  LEA.HI.X.SX32 R0, R6, R3, 0x1, P0 ;  /* 0x0000000306007211 */ /* 0x000fe200000f0eff */
[----:B------:R-:W-:Y:S01]  /*08e0*/  IMAD.MOV.U32 R101, RZ, RZ, 0x5 ;  /* 0x00000005ff657424 */ /* 0x000fe200078e00ff */
[----:B------:R-:W-:Y:S01]  /*08f0*/  SEL R144, R192, RZ, !P4 ;  /* 0x000000ffc0907207 */ /* 0x000fe20006000000 */
[----:B------:R-:W-:Y:S01]  /*0900*/  IMAD.SHL.U32 R14, R14, 0x8, RZ ;  /* 0x000000080e0e7824 */ /* 0x000fe200078e00ff */
[----:B------:R-:W-:Y:S01]  /*0910*/  LOP3.LUT R194, R194, 0xfffffffd, RZ, 0xc0, !PT ;  /* 0xfffffffdc2c27812 */ /* 0x000fe200078ec0ff */
[----:B------:R-:W-:Y:S01]  /*0920*/  IMAD R146, R0, c[0x0][0x238], RZ ;  /* 0x00008e0000927a24 */ /* 0x000fe200078e02ff */
[----:B------:R-:W-:Y:S01]  /*0930*/  SHF.L.U64.HI R98, R98, R101, c[0x0][0x23c] ;  /* 0x00008f0062627619 */ /* 0x000fe20000010265 */
[----:B------:R-:W-:Y:S01]  /*0940*/  IMAD R0, R0, c[0x0][0x258], RZ ;  /* 0x0000960000007a24 */ /* 0x000fe200078e02ff */
[----:B------:R-:W-:Y:S01]  /*0950*/  SHF.R.S32.HI R15, RZ, 0x1f, R14 ;  /* 0x0000001fff0f7819 */ /* 0x000fe2000001140e */
[C---:B------:R-:W-:Y:S01]  /*0960*/  IMAD R146, R21.reuse, c[0x0][0x23c], R146 ;  /* 0x00008f0015927a24 */ /* 0x040fe200078e0292 */
[----:B------:R-:W-:Y:S01]  /*0970*/  ISETP.GE.AND P5, PT, R14, c[0x0][0x1d4], PT ;  /* 0x000075000e007a0c */ /* 0x000fe20003fa6270 */
[C---:B------:R-:W-:Y:S01]  /*0980*/  IMAD R3, R21.reuse, c[0x0][0x25c], R0 ;  /* 0x0000970015037a24 */ /* 0x040fe200078e0200 */
[----:B------:R-:W-:Y:S01]  /*0990*/  SHF.R.S32.HI R0, RZ, 0x1f, R18 ;  /* 0x0000001fff007819 */ /* 0x000fe20000011412 */
[----:B------:R-:W-:Y:S01]  /*09a0*/  IMAD.WIDE.U32 R12, R21, c[0x0][0x238], R14 ;  /* 0x00008e00150c7a25 */ /* 0x000fe200078e000e */
[----:B------:R-:W-:-:S03]  /*09b0*/  ULDC.U8 UR4, c[0x0][0x298] ;  /* 0x0000a60000047ab9 */ /* 0x000fc60000000000 */
[----:B------:R-:W-:Y:S01]  /*09c0*/  IMAD.IADD R147, R13, 0x1, R146 ;  /* 0x000000010d937824 */ /* 0x000fe200078e0292 */
[----:B------:R-:W-:Y:S01]  /*09d0*/  SHF.R.S32.HI R13, RZ, 0x1f, R192 ;  /* 0x0000001fff0d7819 */ /* 0x000fe200000114c0 */
[----:B------:R-:W-:Y:S02]  /*09e0*/  IMAD.MOV.U32 R146, RZ, RZ, R12 ;  /* 0x000000ffff927224 */ /* 0x000fe400078e000c */
[----:B------:R-:W-:Y:S01]  /*09f0*/  IMAD.MOV.U32 R12, RZ, RZ, c[0x0][0x258] ;  /* 0x00009600ff0c7624 */ /* 0x000fe200078e00ff */
[----:B------:R-:W-:Y:S01]  /*0a00*/  SEL R149, R13, RZ, !P4 ;  /* 0x000000ff0d957207 */ /* 0x000fe20006000000 */
[----:B------:R-:W-:-:S03]  /*0a10*/  IMAD.WIDE.U32 R20, R21, c[0x0][0x258], R14 ;  /* 0x0000960015147a25 */ /* 0x000fc600078e000e */
[C---:B------:R-:W-:Y:S01]  /*0a20*/  SHF.L.U64.HI R94, R12.reuse, R131, c[0x0][0x25c] ;  /* 0x000097000c5e7619 */ /* 0x040fe20000010283 */
[-C--:B------:R-:W-:Y:S01]  /*0a30*/  IMAD R9, R95, R18.reuse, RZ ;  /* 0x000000125f097224 */ /* 0x080fe200078e02ff */
[C---:B------:R-:W-:Y:S01]  /*0a40*/  SHF.L.U64.HI R101, R12.reuse, R101, c[0x0][0x25c] ;  /* 0x000097000c657619 */ /* 0x040fe20000010265 */
[----:B------:R-:W-:Y:S02]  /*0a50*/  IMAD.SHL.U32 R96, R12, 0x40, RZ ;  /* 0x000000400c607824 */ /* 0x000fe400078e00ff */
[----:B------:R-:W-:Y:S02]  /*0a60*/  IMAD R5, R94, R18, RZ ;  /* 0x000000125e057224 */ /* 0x000fe400078e02ff */
[----:B------:R-:W-:Y:S02]  /*0a70*/  IMAD.IADD R21, R21, 0x1, R3 ;  /* 0x0000000115157824 */ /* 0x000fe400078e0203 */
[----:B------:R-:W-:Y:S02]  /*0a80*/  IMAD R9, R0, R97, R9 ;  /* 0x0000006100097224 */ /* 0x000fe400078e0209 */
[----:B------:R-:W-:-:S02]  /*0a90*/  IMAD R3, R195, c[0x0][0x244], R10 ;  /* 0x00009100c3037a24 */ /* 0x000fc400078e020a */
[----:B------:R-:W-:-:S04]  /*0aa0*/  IMAD.WIDE.U32 R146, R195, c[0x0][0x240], R146 ;  /* 0x00009000c3927a25 */ /* 0x000fc800078e0092 */
[----:B------:R-:W-:Y:S02]  /*0ab0*/  IMAD R0, R0, R96, R5 ;  /* 0x0000006000007224 */ /* 0x000fe400078e0205 */
[----:B------:R-:W-:Y:S02]  /*0ac0*/  IMAD.IADD R5, R93, 0x1, -R6 ;  /* 0x000000015d057824 */ /* 0x000fe400078e0a06 */
[----:B------:R-:W-:Y:S02]  /*0ad0*/  IMAD.IADD R147, R147, 0x1, R3 ;  /* 0x0000000193937824 */ /* 0x000fe400078e0203 */
[----:B------:R-:W-:Y:S02]  /*0ae0*/  IMAD.SHL.U32 R3, R6, 0x40, RZ ;  /* 0x0000004006037824 */ /* 0x000fe400078e00ff */
[----:B------:R-:W-:Y:S01]  /*0af0*/  IMAD R10, R18, -0x40, R5 ;  /* 0xffffffc0120a7824 */ /* 0x000fe200078e0205 */
[----:B------:R-:W-:Y:S01]  /*0b00*/  IADD3 R5, R14, 0x40, RZ ;  /* 0x000000400e057810 */ /* 0x000fe20007ffe0ff */
[----:B------:R-:W-:Y:S01]  /*0b10*/  IMAD R151, R149, c[0x0][0x248], RZ ;  /* 0x0000920095977a24 */ /* 0x000fe200078e02ff */
[----:B------:R-:W-:Y:S01]  /*0b20*/  LOP3.LUT R3, R3, 0x1c0, RZ, 0xc0, !PT ;  /* 0x000001c003037812 */ /* 0x000fe200078ec0ff */
[----:B------:R-:W-:Y:S01]  /*0b30*/  IMAD.WIDE.U32 R146, R144, c[0x0][0x248], R146 ;  /* 0x0000920090927a25 */ /* 0x000fe200078e0092 */
[----:B------:R-:W-:-:S02]  /*0b40*/  ISETP.GE.AND P1, PT, R10, 0x21, PT ;  /* 0x000000210a00780c */ /* 0x000fc40003f26270 */
[----:B------:R-:W-:Y:S01]  /*0b50*/  ISETP.GE.AND P2, PT, R10, 0x1, PT ;  /* 0x000000010a00780c */ /* 0x000fe20003f46270 */
[----:B------:R-:W-:Y:S01]  /*0b60*/  IMAD R151, R144, c[0x0][0x24c], R151 ;  /* 0x0000930090977a24 */ /* 0x000fe200078e0297 */
[----:B------:R-:W-:Y:S01]  /*0b70*/  LOP3.LUT R6, R3, 0x38, R14, 0xf8, !PT ;  /* 0x0000003803067812 */ /* 0x000fe200078ef80e */
[----:B------:R-:W-:Y:S01]  /*0b80*/  IMAD.MOV.U32 R150, RZ, RZ, R146 ;  /* 0x000000ffff967224 */ /* 0x000fe200078e0092 */
[----:B------:R-:W-:Y:S01]  /*0b90*/  SHF.R.U32.HI R3, RZ, 0x3, R3 ;  /* 0x00000003ff037819 */ /* 0x000fe20000011603 */
[----:B------:R-:W-:Y:S01]  /*0ba0*/  IMAD.IADD R151, R147, 0x1, R151 ;  /* 0x0000000193977824 */ /* 0x000fe200078e0297 */
[----:B------:R-:W-:Y:S01]  /*0bb0*/  LEA.HI R10, R2, R85, RZ, 0x6 ;  /* 0x00000055020a7211 */ /* 0x000fe200078f30ff */
[----:B------:R-:W-:Y:S01]  /*0bc0*/  IMAD.WIDE.U32 R20, R195, c[0x0][0x260], R20 ;  /* 0x00009800c3147a25 */ /* 0x000fe200078e0014 */
[----:B------:R-:W-:Y:S02]  /*0bd0*/  LOP3.LUT R3, R6, R3, RZ, 0x3c, !PT ;  /* 0x0000000306037212 */ /* 0x000fe400078e3cff */
[----:B------:R-:W-:Y:S01]  /*0be0*/  IADD3 R6, R14, 0x80, RZ ;  /* 0x000000800e067810 */ /* 0x000fe20007ffe0ff */
[----:B------:R-:W-:Y:S01]  /*0bf0*/  IMAD.WIDE.U32 R22, R18, R97, R150 ;  /* 0x0000006112167225 */ /* 0x000fe200078e0096 */
[----:B------:R-:W-:-:S03]  /*0c00*/  ISETP.GE.AND P4, PT, R5, c[0x0][0x1d4], PT ;  /* 0x0000750005007a0c */ /* 0x000fc60003f86270 */
[----:B------:R-:W-:Y:S01]  /*0c10*/  IMAD.SHL.U32 R10, R10, 0x8, RZ ;  /* 0x000000080a0a7824 */ /* 0x000fe200078e00ff */
[----:B------:R-:W-:Y:S01]  /*0c20*/  @P1 IADD3 R5, P6, R99, R22, RZ ;  /* 0x0000001663051210 */ /* 0x000fe20007fde0ff */
[----:B------:R-:W-:Y:S02]  /*0c30*/  IMAD.IADD R25, R21, 0x1, R24 ;  /* 0x0000000115197824 */ /* 0x000fe400078e0218 */
[----:B------:R-:W-:Y:S01]  /*0c40*/  IMAD.MOV.U32 R24, RZ, RZ, R20 ;  /* 0x000000ffff187224 */ /* 0x000fe200078e0014 */
[C---:B------:R-:W-:Y:S01]  /*0c50*/  @P2 LEA R20, P0, R22.reuse, c[0x0][0x220], 0x1 ;  /* 0x0000880016142a11 */ /* 0x040fe200078008ff */
[----:B------:R-:W-:Y:S01]  /*0c60*/  IMAD.IADD R9, R23, 0x1, R9 ;  /* 0x0000000117097824 */ /* 0x000fe200078e0209 */
[----:B------:R-:W-:Y:S01]  /*0c70*/  LOP3.LUT R10, R3, 0xfffffe00, R10, 0xf8, !PT ;  /* 0xfffffe00030a7812 */ /* 0x000fe200078ef80a */
[----:B------:R-:W-:Y:S02]  /*0c80*/  IMAD R149, R149, c[0x0][0x268], RZ ;  /* 0x00009a0095957a24 */ /* 0x000fe400078e02ff */
[----:B------:R-:W-:Y:S01]  /*0c90*/  IMAD.MOV.U32 R100, RZ, RZ, 0x1 ;  /* 0x00000001ff647424 */ /* 0x000fe200078e00ff */
[----:B------:R-:W-:Y:S01]  /*0ca0*/  @P2 LEA.HI.X R21, R22, c[0x0][0x224], R9, 0x1, P0 ;  /* 0x0000890016152a11 */ /* 0x000fe200000f0c09 */
[C---:B------:R-:W-:Y:S01]  /*0cb0*/  IMAD R149, R144.reuse, c[0x0][0x26c], R149 ;  /* 0x00009b0090957a24 */ /* 0x040fe200078e0295 */
[----:B------:R-:W-:Y:S01]  /*0cc0*/  @P1 LEA R22, P0, R5, c[0x0][0x220], 0x1 ;  /* 0x0000880005161a11 */ /* 0x000fe200078008ff */
[----:B------:R-:W-:-:S04]  /*0cd0*/  IMAD.WIDE.U32 R144, R144, c[0x0][0x268], R24 ;  /* 0x00009a0090907a25 */ /* 0x000fc800078e0018 */
[----:B------:R-:W-:Y:S02]  /*0ce0*/  IMAD.IADD R149, R145, 0x1, R149 ;  /* 0x0000000191957824 */ /* 0x000fe400078e0295 */
[----:B------:R-:W-:Y:S02]  /*0cf0*/  IMAD.MOV.U32 R148, RZ, RZ, R144 ;  /* 0x000000ffff947224 */ /* 0x000fe400078e0090 */
[----:B------:R-:W-:Y:S01]  /*0d00*/  IMAD.SHL.U32 R102, R12, 0x20, RZ ;  /* 0x000000200c667824 */ /* 0x000fe200078e00ff */
[-C--:B------:R-:W-:Y:S01]  /*0d10*/  LEA.HI R12, R2, R85.reuse, RZ, 0x2 ;  /* 0x00000055020c7211 */ /* 0x080fe200078f10ff */
[----:B------:R-:W-:Y:S01]  /*0d20*/  IMAD.WIDE.U32 R14, R18, R96, R148 ;  /* 0x00000060120e7225 */ /* 0x000fe200078e0094 */
[----:B------:R-:W-:Y:S02]  /*0d30*/  LEA.HI R2, R2, R85, RZ, 0x5 ;  /* 0x0000005502027211 */ /* 0x000fe400078f28ff */
[----:B------:R-:W-:Y:S01]  /*0d40*/  SHF.R.S32.HI R109, RZ, 0x2, R12 ;  /* 0x00000002ff6d7819 */ /* 0x000fe2000001140c */
[----:B------:R-:W-:-:S02]  /*0d50*/  IMAD.IADD R0, R15, 0x1, R0 ;  /* 0x000000010f007824 */ /* 0x000fc400078e0200 */
[----:B------:R-:W-:Y:S02]  /*0d60*/  IMAD.IADD R164, R90, 0x1, R4 ;  /* 0x000000015aa47824 */ /* 0x000fe400078e0204 */
[----:B------:R-:W-:Y:S02]  /*0d70*/  IMAD R28, R89, c[0x0][0x210], RZ ;  /* 0x00008400591c7a24 */ /* 0x000fe400078e02ff */
[----:B------:R-:W-:Y:S01]  /*0d80*/  IMAD.WIDE.U32 R26, R164, c[0x0][0x1e0], RZ ;  /* 0x00007800a41a7a25 */ /* 0x000fe200078e00ff */
[----:B------:R-:W-:-:S03]  /*0d90*/  SHF.R.S32.HI R4, RZ, 0x1f, R164 ;  /* 0x0000001fff047819 */ /* 0x000fc600000114a4 */
[----:B------:R-:W-:Y:S02]  /*0da0*/  IMAD R28, R195, c[0x0][0x214], R28 ;  /* 0x00008500c31c7a24 */ /* 0x000fe400078e021c */
[----:B------:R-:W-:Y:S02]  /*0db0*/  IMAD.SHL.U32 R2, R2, 0x10, RZ ;  /* 0x0000001002027824 */ /* 0x000fe400078e00ff */
[----:B------:R-:W-:Y:S02]  /*0dc0*/  IMAD R162, R89, c[0x0][0x1e8], RZ ;  /* 0x00007a0059a27a24 */ /* 0x000fe400078e02ff */
[----:B------:R-:W-:Y:S01]  /*0dd0*/  IMAD.WIDE.U32 R166, R109, c[0x0][0x1e0], RZ ;  /* 0x000078006da67a25 */ /* 0x000fe200078e00ff */
[----:B------:R-:W-:-:S03]  /*0de0*/  LOP3.LUT R2, R2, 0xfffffe00, RZ, 0xc0, !PT ;  /* 0xfffffe0002027812 */ /* 0x000fc600078ec0ff */
[----:B------:R-:W-:Y:S02]  /*0df0*/  IMAD R162, R195, c[0x0][0x1ec], R162 ;  /* 0x00007b00c3a27a24 */ /* 0x000fe400078e02a2 */
[----:B------:R-:W-:Y:S02]  /*0e00*/  IMAD.MOV.U32 R69, RZ, RZ, 0x1 ;  /* 0x00000001ff457424 */ /* 0x000fe400078e00ff */
[----:B------:R-:W-:Y:S01]  /*0e10*/  IMAD.MOV.U32 R51, RZ, RZ, RZ ;  /* 0x000000ffff337224 */ /* 0x000fe200078e00ff */
[----:B--2---:R-:W-:Y:S01]  /*0e20*/  @P3 SHF.R.S32.HI R17, RZ, 0x1f, R16 ;  /* 0x0000001fff113819 */ /* 0x004fe20000011410 */
[----:B------:R-:W-:Y:S02]  /*0e30*/  @!P3 IMAD.MOV.U32 R16, RZ, RZ, R192 ;  /* 0x000000ffff10b224 */ /* 0x000fe400078e00c0 */
[----:B------:R-:W-:Y:S01]  /*0e40*/  @!P3 IMAD.MOV.U32 R17, RZ, RZ, R13 ;  /* 0x000000ffff11b224 */ /* 0x000fe200078e000d */
[----:B------:R-:W-:Y:S01]  /*0e50*/  ISETP.GE.AND P3, PT, R6, c[0x0][0x1d4], PT ;  /* 0x0000750006007a0c */ /* 0x000fe20003f66270 */
[----:B------:R-:W-:Y:S01]  /*0e60*/  @P1 IMAD.X R6, R98, 0x1, R9, P6 ;  /* 0x0000000162061824 */ /* 0x000fe200030e0609 */
[----:B------:R-:W-:Y:S01]  /*0e70*/  ISETP.NE.AND P6, PT, R7, RZ, PT ;  /* 0x000000ff0700720c */ /* 0x000fe20003fc5270 */
[----:B------:R-:W-:-:S02]  /*0e80*/  @P2 IMAD.SHL.U32 R13, R10, 0x2, RZ ;  /* 0x000000020a0d2824 */ /* 0x000fc400078e00ff */
[C---:B------:R-:W-:Y:S01]  /*0e90*/  @P1 IMAD.SHL.U32 R9, R10.reuse, 0x2, RZ ;  /* 0x000000020a091824 */ /* 0x040fe200078e00ff */
[----:B------:R-:W-:Y:S01]  /*0ea0*/  @P1 LEA.HI.X R23, R5, c[0x0][0x224], R6, 0x1, P0 ;  /* 0x0000890005171a11 */ /* 0x000fe200000f0c06 */
[----:B------:R-:W-:Y:S01]  /*0eb0*/  @P2 IMAD.SHL.U32 R5, R10, 0x2, RZ ;  /* 0x000000020a052824 */ /* 0x000fe200078e00ff */
[----:B------:R-:W-:Y:S01]  /*0ec0*/  @!PT LDS RZ, [RZ] ;  /* 0x00000000fffff984 */ /* 0x000fe20000000800 */
[----:B------:R-:W-:Y:S01]  /*0ed0*/  @!PT LDS RZ, [RZ] ;  /* 0x00000000fffff984 */ /* 0x000fe20000000800 */
[----:B------:R-:W-:Y:S01]  /*0ee0*/  @!PT LDS RZ, [RZ] ;  /* 0x00000000fffff984 */ /* 0x000fe20000000800 */
[----:B------:R1:W-:Y:S01]  /*0ef0*/  @P2 LDGSTS.E.BYPASS.LTC128B.128 [R13+0xc100], [R20.64], !P5 ;  /* 0x0c100000140d2fae */ /* 0x0003e2000e901d46 */
[----:B------:R-:W-:Y:S02]  /*0f00*/  SEL R160, R16, RZ, !P6 ;  /* 0x000000ff10a07207 */ /* 0x000fe40007000000 */
[----:B------:R-:W-:Y:S01]  /*0f10*/  SEL R6, R17, RZ, !P6 ;  /* 0x000000ff11067207 */ /* 0x000fe20007000000 */
[----:B------:R1:W-:Y:S01]  /*0f20*/  @P2 LDGSTS.E.BYPASS.LTC128B.128 [R13+0xe100], [R20.64+0x80], !P4 ;  /* 0x0e100080140d2fae */ /* 0x0003e2000e101d46 */
[----:B------:R-:W-:Y:S02]  /*0f30*/  @P2 LEA R16, P6, R14, c[0x0][0x250], 0x1 ;  /* 0x000094000e102a11 */ /* 0x000fe400078c08ff */
[----:B------:R-:W-:Y:S01]  /*0f40*/  ISETP.GT.AND P0, PT, R18, R11, PT ;  /* 0x0000000b1200720c */ /* 0x000fe20003f04270 */
[----:B------:R1:W-:Y:S01]  /*0f50*/  @P2 LDGSTS.E.BYPASS.LTC128B.128 [R13+0x10100], [R20.64+0x100], !P3 ;  /* 0x10100100140d2fae */ /* 0x0003e2000d901d46 */
[----:B------:R-:W-:Y:S01]  /*0f60*/  @P2 LEA.HI.X R17, R14, c[0x0][0x254], R0, 0x1, P6 ;  /* 0x000095000e112a11 */ /* 0x000fe200030f0c00 */
[----:B------:R-:W-:Y:S01]  /*0f70*/  IMAD R121, R6, c[0x0][0x1f0], RZ ;  /* 0x00007c0006797a24 */ /* 0x000fe200078e02ff */
[----:B------:R-:W-:Y:S01]  /*0f80*/  @P1 IADD3 R3, P6, R102, R14, RZ ;  /* 0x0000000e66031210 */ /* 0x000fe20007fde0ff */
[----:B------:R2:W-:Y:S01]  /*0f90*/  @P1 LDGSTS.E.BYPASS.LTC128B.128 [R9+0xd100], [R22.64], !P5 ;  /* 0x0d10000016091fae */ /* 0x0005e2000e901d46 */
[----:B------:R-:W-:-:S02]  /*0fa0*/  IMAD R119, R6, c[0x0][0x218], RZ ;  /* 0x0000860006777a24 */ /* 0x000fc400078e02ff */
[C---:B------:R-:W-:Y:S01]  /*0fb0*/  IMAD R121, R160.reuse, c[0x0][0x1f4], R121 ;  /* 0x00007d00a0797a24 */ /* 0x040fe200078e0279 */
[----:B------:R2:W-:Y:S01]  /*0fc0*/  @P1 LDGSTS.E.BYPASS.LTC128B.128 [R9+0xf100], [R22.64+0x80], !P4 ;  /* 0x0f10008016091fae */ /* 0x0005e2000e101d46 */
[----:B------:R-:W-:Y:S02]  /*0fd0*/  @P1 IMAD.X R0, R101, 0x1, R0, P6 ;  /* 0x0000000165001824 */ /* 0x000fe400030e0600 */
[----:B------:R-:W-:Y:S01]  /*0fe0*/  IMAD R119, R160, c[0x0][0x21c], R119 ;  /* 0x00008700a0777a24 */ /* 0x000fe200078e0277 */
[----:B------:R2:W-:Y:S01]  /*0ff0*/  @P1 LDGSTS.E.BYPASS.LTC128B.128 [R9+0x11100], [R22.64+0x100], !P3 ;  /* 0x1110010016091fae */ /* 0x0005e2000d901d46 */
[----:B------:R-:W-:Y:S01]  /*1000*/  @P0 IADD3 R14, R8, -0x2, RZ ;  /* 0xfffffffe080e0810 */ /* 0x000fe20007ffe0ff */
[----:B------:R-:W-:Y:S02]  /*1010*/  IMAD.MOV.U32 R6, RZ, RZ, c[0x0][0x1e0] ;  /* 0x00007800ff067624 */ /* 0x000fe400078e00ff */
[----:B------:R-:W0:Y:S01]  /*1020*/  LDGDEPBAR ;  /* 0x00000000000079af */ /* 0x000e220000000000 */
[----:B------:R-:W-:Y:S01]  /*1030*/  @P0 SHF.R.S32.HI R7, RZ, 0x1f, R14 ;  /* 0x0000001fff070819 */ /* 0x000fe2000001140e */
[----:B------:R-:W-:-:S02]  /*1040*/  @P0 IMAD R8, R95, R14, RZ ;  /* 0x0000000e5f080224 */ /* 0x000fc400078e02ff */
[----:B------:R-:W-:Y:S01]  /*1050*/  BAR.SYNC.DEFER_BLOCKING 0x0 ;  /* 0x0000000000007b1d */ /* 0x000fe20000010000 */
[----:B------:R-:W-:Y:S02]  /*1060*/  IMAD.SHL.U32 R135, R6, 0x40, RZ ;  /* 0x0000004006877824 */ /* 0x000fe400078e00ff */
[----:B------:R-:W-:Y:S02]  /*1070*/  @P0 IMAD R7, R7, R97, R8 ;  /* 0x0000006107070224 */ /* 0x000fe400078e0208 */
[----:B-1----:R-:W-:-:S04]  /*1080*/  IMAD.MOV.U32 R13, RZ, RZ, c[0x0][0x27c] ;  /* 0x00009f00ff0d7624 */ /* 0x002fc800078e00ff */
[----:B------:R-:W-:-:S05]  /*1090*/  IMAD.SHL.U32 R13, R13, 0x2, RZ ;  /* 0x000000020d0d7824 */ /* 0x000fca00078e00ff */
[----:B------:R-:W-:Y:S02]  /*10a0*/  IADD3 R8, -R13, c[0x0][0x1d4], RZ ;  /* 0x000075000d087a10 */ /* 0x000fe40007ffe1ff */
[----:B--2---:R-:W-:Y:S02]  /*10b0*/  LOP3.LUT R22, R12, 0xfffffffc, RZ, 0xc0, !PT ;  /* 0xfffffffc0c167812 */ /* 0x004fe400078ec0ff */
[----:B------:R-:W-:Y:S01]  /*10c0*/  SHF.R.S32.HI R12, RZ, 0x1f, R12 ;  /* 0x0000001fff0c7819 */ /* 0x000fe2000001140c */
[----:B------:R-:W-:Y:S01]  /*10d0*/  @!PT LDS RZ, [RZ] ;  /* 0x00000000fffff984 */ /* 0x000fe20000000800 */
[----:B------:R-:W-:Y:S01]  /*10e0*/  @!PT LDS RZ, [RZ] ;  /* 0x00000000fffff984 */ /* 0x000fe20000000800 */
[----:B------:R-:W-:Y:S01]  /*10f0*/  @!PT LDS RZ, [RZ] ;  /* 0x00000000fffff984 */ /* 0x000fe20000000800 */
[----:B------:R1:W-:Y:S02]  /*1100*/  @P2 LDGSTS.E.BYPASS.LTC128B.128 [R5+0x100], [R16.64], !P5 ;  /* 0x0010000010052fae */ /* 0x0003e4000e901d46 */
[----:B------:R-:W-:Y:S01]  /*1110*/  IMAD.IADD R22, R85, 0x1, -R22 ;  /* 0x0000000155167824 */ /* 0x000fe200078e0a16 */
[----:B------:R-:W-:Y:S01]  /*1120*/  LEA.HI R12, R12, R109, RZ, 0x3 ;  /* 0x0000006d0c0c7211 */ /* 0x000fe200078f18ff */
[----:B------:R1:W-:Y:S02]  /*1130*/  @P2 LDGSTS.E.BYPASS.LTC128B.128 [R5+0x2100], [R16.64+0x80], !P4 ;  /* 0x0210008010052fae */ /* 0x0003e4000e101d46 */
[----:B------:R-:W-:Y:S01]  /*1140*/  IMAD.SHL.U32 R20, R22, 0x4, RZ ;  /* 0x0000000416147824 */ /* 0x000fe200078e00ff */
[----:B------:R-:W-:Y:S01]  /*1150*/  LOP3.LUT R12, R12, 0xfffffff8, RZ, 0xc0, !PT ;  /* 0xfffffff80c0c7812 */ /* 0x000fe200078ec0ff */
[----:B------:R-:W-:Y:S01]  /*1160*/  IMAD.SHL.U32 R22, R22, 0x8, RZ ;  /* 0x0000000816167824 */ /* 0x000fe200078e00ff */
[----:B------:R1:W-:Y:S01]  /*1170*/  @P2 LDGSTS.E.BYPASS.LTC128B.128 [R5+0x4100], [R16.64+0x100], !P3 ;  /* 0x0410010010052fae */ /* 0x0003e2000d901d46 */
[----:B------:R-:W-:-:S02]  /*1180*/  ISETP.LE.AND P2, PT, R100, c[0x0][0x27c], PT ;  /* 0x00009f0064007a0c */ /* 0x000fc40003f43270 */
[C---:B------:R-:W-:Y:S02]  /*1190*/  IADD3 R19, R20.reuse, 0x20, RZ ;  /* 0x0000002014137810 */ /* 0x040fe40007ffe0ff */
[----:B------:R-:W-:Y:S02]  /*11a0*/  SHF.R.S32.HI R23, RZ, 0x1f, R22 ;  /* 0x0000001fff177819 */ /* 0x000fe40000011416 */
[----:B------:R-:W-:Y:S01]  /*11b0*/  SHF.R.S32.HI R21, RZ, 0x1f, R20 ;  /* 0x0000001fff157819 */ /* 0x000fe20000011414 */
[----:B------:R-:W-:Y:S01]  /*11c0*/  IMAD.IADD R15, R20, 0x1, R19 ;  /* 0x00000001140f7824 */ /* 0x000fe200078e0213 */
[C---:B------:R-:W-:Y:S01]  /*11d0*/  IADD3 R141, R22.reuse, 0x60, RZ ;  /* 0x00000060168d7810 */ /* 0x040fe20007ffe0ff */
[C-C-:B------:R-:W-:Y:S01]  /*11e0*/  IMAD.WIDE.U32 R158, R109.reuse, c[0x0][0x290], R22.reuse ;  /* 0x0000a4006d9e7a25 */ /* 0x140fe200078e0016 */
[C---:B------:R-:W-:Y:S02]  /*11f0*/  IADD3 R140, R22.reuse, 0x80, RZ ;  /* 0x00000080168c7810 */ /* 0x040fe40007ffe0ff */
[----:B------:R-:W-:Y:S01]  /*1200*/  IADD3 R139, R22, 0xa0, RZ ;  /* 0x000000a0168b7810 */ /* 0x000fe20007ffe0ff */
[----:B------:R-:W-:Y:S01]  /*1210*/  IMAD.WIDE.U32 R156, R109, c[0x0][0x280], R22 ;  /* 0x0000a0006d9c7a25 */ /* 0x000fe200078e0016 */
[----:B------:R-:W-:-:S02]  /*1220*/  @P2 LOP3.LUT R194, R194, 0x2, RZ, 0xfc, !PT ;  /* 0x00000002c2c22812 */ /* 0x000fc400078efcff */
[----:B------:R-:W-:Y:S01]  /*1230*/  @P1 LEA R32, P2, R3, c[0x0][0x250], 0x1 ;  /* 0x0000940003201a11 */ /* 0x000fe200078408ff */
[----:B------:R-:W-:Y:S01]  /*1240*/  IMAD.WIDE.U32 R30, R109, c[0x0][0x290], R20 ;  /* 0x0000a4006d1e7a25 */ /* 0x000fe200078e0014 */
[----:B------:R-:W-:Y:S02]  /*1250*/  LOP3.LUT R194, R194, 0xfffffffe, RZ, 0xc0, !PT ;  /* 0xfffffffec2c27812 */ /* 0x000fe400078ec0ff */
[----:B------:R-:W-:Y:S01]  /*1260*/  @P1 LEA.HI.X R33, R3, c[0x0][0x254], R0, 0x1, P2 ;  /* 0x0000950003211a11 */ /* 0x000fe200010f0c00 */
[----:B------:R-:W-:Y:S01]  /*1270*/  IMAD R3, R4, c[0x0][0x1e0], RZ ;  /* 0x0000780004037a24 */ /* 0x000fe200078e02ff */
[----:B------:R-:W-:-:S03]  /*1280*/  ISETP.GE.AND P2, PT, R22, c[0x0][0x27c], PT ;  /* 0x00009f0016007a0c */ /* 0x000fc60003f46270 */
[----:B------:R-:W-:Y:S01]  /*1290*/  IMAD R0, R164, c[0x0][0x1e4], R3 ;  /* 0x00007900a4007a24 */ /* 0x000fe200078e0203 */
[----:B------:R-:W-:Y:S02]  /*12a0*/  SEL R9, RZ, c[0x0][0x27c], !P2 ;  /* 0x00009f00ff097a07 */ /* 0x000fe40005000000 */
[-C--:B------:R-:W-:Y:S01]  /*12b0*/  SEL R24, R13, R8.reuse, !P2 ;  /* 0x000000080d187207 */ /* 0x080fe20005000000 */
[----:B------:R-:W-:Y:S01]  /*12c0*/  IMAD.IADD R27, R27, 0x1, R0 ;  /* 0x000000011b1b7824 */ /* 0x000fe200078e0200 */
[----:B------:R-:W-:Y:S01]  /*12d0*/  ISETP.GE.AND P2, PT, R15, c[0x0][0x27c], PT ;  /* 0x00009f000f007a0c */ /* 0x000fe20003f46270 */
[----:B------:R-:W-:Y:S01]  /*12e0*/  IMAD.IADD R9, R22, 0x1, R9 ;  /* 0x0000000116097824 */ /* 0x000fe200078e0209 */
[C---:B-1----:R-:W-:Y:S01]  /*12f0*/  IADD3 R17, R20.reuse, 0x40, RZ ;  /* 0x0000004014117810 */ /* 0x042fe20007ffe0ff */
[----:B------:R-:W-:Y:S01]  /*1300*/  IMAD.WIDE.U32 R26, R195, c[0x0][0x1e8], R26 ;  /* 0x00007a00c31a7a25 */ /* 0x000fe200078e001a */
[----:B------:R-:W-:Y:S02]  /*1310*/  SEL R3, R13, R8, !P2 ;  /* 0x000000080d037207 */ /* 0x000fe40005000000 */
[----:B------:R-:W-:Y:S01]  /*1320*/  SHF.R.S32.HI R105, RZ, 0x1f, R24 ;  /* 0x0000001fff697819 */ /* 0x000fe20000011418 */
[----:B------:R-:W-:Y:S01]  /*1330*/  IMAD.IADD R16, R20, 0x1, R17 ;  /* 0x0000000114107824 */ /* 0x000fe200078e0211 */
[----:B------:R-:W-:Y:S01]  /*1340*/  SEL R0, RZ, c[0x0][0x27c], !P2 ;  /* 0x00009f00ff007a07 */ /* 0x000fe20005000000 */
[----:B------:R-:W-:Y:S01]  /*1350*/  IMAD.IADD R163, R27, 0x1, R162 ;  /* 0x000000011ba37824 */ /* 0x000fe200078e02a2 */
[----:B------:R-:W-:Y:S01]  /*1360*/  SHF.R.S32.HI R108, RZ, 0x1f, R9 ;  /* 0x0000001fff6c7819 */ /* 0x000fe20000011409 */
[----:B------:R-:W-:Y:S01]  /*1370*/  IMAD.MOV.U32 R162, RZ, RZ, R26 ;  /* 0x000000ffffa27224 */ /* 0x000fe200078e001a */
[----:B------:R-:W-:Y:S01]  /*1380*/  SHF.R.S32.HI R104, RZ, 0x1f, R3 ;  /* 0x0000001fff687819 */ /* 0x000fe20000011403 */
[----:B------:R-:W-:Y:S01]  /*1390*/  IMAD.WIDE.U32 R26, R109, c[0x0][0x280], R20 ;  /* 0x0000a0006d1a7a25 */ /* 0x000fe200078e0014 */
[----:B------:R-:W-:-:S02]  /*13a0*/  LEA.HI R105, R105, R24, RZ, 0x4 ;  /* 0x0000001869697211 */ /* 0x000fc400078f20ff */
[----:B------:R-:W-:Y:S01]  /*13b0*/  LEA.HI R138, R108, R9, RZ, 0x3 ;  /* 0x000000096c8a7211 */ /* 0x000fe200078f18ff */
[----:B------:R-:W-:Y:S01]  /*13c0*/  IMAD.WIDE.U32 R24, R195, c[0x0][0x210], R22 ;  /* 0x00008400c3187a25 */ /* 0x000fe200078e0016 */
[----:B------:R-:W-:Y:S02]  /*13d0*/  LEA.HI R104, R104, R3, RZ, 0x4 ;  /* 0x0000000368687211 */ /* 0x000fe400078f20ff */
[----:B------:R-:W-:Y:S01]  /*13e0*/  ISETP.GE.AND P2, PT, R16, c[0x0][0x27c], PT ;  /* 0x00009f0010007a0c */ /* 0x000fe20003f46270 */
[----:B------:R-:W-:Y:S01]  /*13f0*/  IMAD.IADD R3, R0, 0x1, R15 ;  /* 0x0000000100037824 */ /* 0x000fe200078e020f */
[----:B------:R-:W-:Y:S01]  /*1400*/  LEA.HI R108, R108, R9, RZ, 0x6 ;  /* 0x000000096c6c7211 */ /* 0x000fe200078f30ff */
[----:B------:R-:W-:Y:S01]  /*1410*/  IMAD.IADD R9, R109, 0x1, -R12 ;  /* 0x000000016d097824 */ /* 0x000fe200078e0a0c */
[----:B------:R-:W-:Y:S01]  /*1420*/  SEL R8, R13, R8, !P2 ;  /* 0x000000080d087207 */ /* 0x000fe20005000000 */
[----:B------:R-:W-:Y:S01]  /*1430*/  IMAD.IADD R29, R25, 0x1, R28 ;  /* 0x00000001191d7824 */ /* 0x000fe200078e021c */
[----:B------:R-:W-:Y:S01]  /*1440*/  SEL R25, RZ, c[0x0][0x27c], !P2 ;  /* 0x00009f00ff197a07 */ /* 0x000fe20005000000 */
[----:B------:R-:W-:Y:S01]  /*1450*/  IMAD.SHL.U32 R108, R108, 0x40, RZ ;  /* 0x000000406c6c7824 */ /* 0x000fe200078e00ff */
[----:B------:R-:W-:Y:S01]  /*1460*/  SHF.R.S32.HI R0, RZ, 0x1f, R3 ;  /* 0x0000001fff007819 */ /* 0x000fe20000011403 */
[----:B------:R-:W-:Y:S01]  /*1470*/  IMAD.MOV.U32 R28, RZ, RZ, R24 ;  /* 0x000000ffff1c7224 */ /* 0x000fe200078e0018 */
[C---:B------:R-:W-:Y:S01]  /*1480*/  LOP3.LUT P6, RZ, R9.reuse, 0x4, RZ, 0xc0, !PT ;  /* 0x0000000409ff7812 */ /* 0x040fe200078cc0ff */
[----:B------:R-:W-:Y:S01]  /*1490*/  IMAD.SHL.U32 R9, R9, 0x40, RZ ;  /* 0x0000004009097824 */ /* 0x000fe200078e00ff */
[CC--:B------:R-:W-:Y:S01]  /*14a0*/  LEA.HI R137, R0.reuse, R3.reuse, RZ, 0x3 ;  /* 0x0000000300897211 */ /* 0x0c0fe200078f18ff */
[----:B------:R-:W-:Y:S01]  /*14b0*/  IMAD.IADD R25, R25, 0x1, R16 ;  /* 0x0000000119197824 */ /* 0x000fe200078e0210 */
[----:B------:R-:W-:Y:S01]  /*14c0*/  LEA.HI R0, R0, R3, RZ, 0x6 ;  /* 0x0000000300007211 */ /* 0x000fe200078f30ff */
[----:B------:R-:W-:Y:S01]  /*14d0*/  IMAD.WIDE.U32 R162, R160, c[0x0][0x1f0], R162 ;  /* 0x00007c00a0a27a25 */ /* 0x000fe200078e00a2 */
[----:B------:R-:W-:-:S02]  /*14e0*/  SHF.R.S32.HI R103, RZ, 0x1f, R8 ;  /* 0x0000001fff677819 */ /* 0x000fc40000011408 */
[----:B------:R-:W-:Y:S01]  /*14f0*/  LOP3.LUT R9, R9, 0x1c0, RZ, 0xc0, !PT ;  /* 0x000001c009097812 */ /* 0x000fe200078ec0ff */
[----:B------:R-:W-:Y:S01]  /*1500*/  IMAD.SHL.U32 R0, R0, 0x40, RZ ;  /* 0x0000004000007824 */ /* 0x000fe200078e00ff */
[----:B------:R-:W-:Y:S01]  /*1510*/  SHF.R.S32.HI R106, RZ, 0x1f, R25 ;  /* 0x0000001fff6a7819 */ /* 0x000fe20000011419 */
[----:B------:R-:W-:Y:S01]  /*1520*/  IMAD.IADD R121, R163, 0x1, R121 ;  /* 0x00000001a3797824 */ /* 0x000fe200078e0279 */
[----:B------:R-:W-:Y:S01]  /*1530*/  LEA.HI R103, R103, R8, RZ, 0x4 ;  /* 0x0000000867677211 */ /* 0x000fe200078f20ff */
[----:B------:R-:W-:Y:S01]  /*1540*/  IMAD.WIDE.U32 R160, R160, c[0x0][0x218], R28 ;  /* 0x00008600a0a07a25 */ /* 0x000fe200078e001c */
[----:B------:R-:W-:Y:S02]  /*1550*/  SHF.R.U32.HI R3, RZ, 0x3, R9 ;  /* 0x00000003ff037819 */ /* 0x000fe40000011609 */
[----:B------:R-:W-:Y:S01]  /*1560*/  LOP3.LUT R8, R9, 0x38, R137, 0xf8, !PT ;  /* 0x0000003809087812 */ /* 0x000fe200078ef889 */
[----:B------:R-:W-:Y:S01]  /*1570*/  IMAD.IADD R119, R161, 0x1, R119 ;  /* 0x00000001a1777824 */ /* 0x000fe200078e0277 */
[----:B------:R-:W-:-:S02]  /*1580*/  LEA.HI R136, R106, R25, RZ, 0x3 ;  /* 0x000000196a887211 */ /* 0x000fc400078f18ff */
[----:B------:R-:W-:Y:S02]  /*1590*/  LEA.HI R106, R106, R25, RZ, 0x6 ;  /* 0x000000196a6a7211 */ /* 0x000fe400078f30ff */
[----:B------:R-:W-:Y:S02]  /*15a0*/  LOP3.LUT R12, R9, 0x38, R138, 0xf8, !PT ;  /* 0x00000038090c7812 */ /* 0x000fe400078ef88a */
[----:B------:R-:W-:Y:S01]  /*15b0*/  LOP3.LUT R0, R0, 0xfffff000, RZ, 0xc0, !PT ;  /* 0xfffff00000007812 */ /* 0x000fe200078ec0ff */
[----:B------:R-:W-:Y:S01]  /*15c0*/  IMAD.SHL.U32 R106, R106, 0x40, RZ ;  /* 0x000000406a6a7824 */ /* 0x000fe200078e00ff */
[----:B------:R-:W-:Y:S02]  /*15d0*/  LOP3.LUT R107, R8, R3, RZ, 0x3c, !PT ;  /* 0x00000003086b7212 */ /* 0x000fe400078e3cff */
[----:B------:R-:W-:Y:S02]  /*15e0*/  SHF.R.S32.HI R105, RZ, 0x4, R105 ;  /* 0x00000004ff697819 */ /* 0x000fe40000011469 */
[----:B------:R-:W-:-:S02]  /*15f0*/  SHF.R.S32.HI R104, RZ, 0x4, R104 ;  /* 0x00000004ff687819 */ /* 0x000fc40000011468 */
[----:B------:R-:W-:Y:S02]  /*1600*/  SHF.R.S32.HI R103, RZ, 0x4, R103 ;  /* 0x00000004ff677819 */ /* 0x000fe40000011467 */
[----:B------:R-:W-:Y:S02]  /*1610*/  LOP3.LUT R108, R108, 0xfffff000, RZ, 0xc0, !PT ;  /* 0xfffff0006c6c7812 */ /* 0x000fe400078ec0ff */
[----:B------:R-:W-:Y:S02]  /*1620*/  LOP3.LUT R13, R12, R3, RZ, 0x3c, !PT ;  /* 0x000000030c0d7212 */ /* 0x000fe400078e3cff */
[----:B------:R-:W-:Y:S02]  /*1630*/  IADD3 R107, R107, R0, R2 ;  /* 0x000000006b6b7210 */ /* 0x000fe40007ffe002 */
[----:B------:R-:W-:Y:S02]  /*1640*/  SHF.R.S32.HI R5, RZ, 0x1f, R109 ;  /* 0x0000001fff057819 */ /* 0x000fe4000001146d */
[----:B------:R-:W-:-:S02]  /*1650*/  LOP3.LUT R0, R9, 0x38, R136, 0xf8, !PT ;  /* 0x0000003809007812 */ /* 0x000fc400078ef888 */
[----:B------:R-:W-:Y:S01]  /*1660*/  LEA.HI.SX32 R105, R138, R105, 0x1d ;  /* 0x000000698a697211 */ /* 0x000fe200078feaff */
[----:B------:R-:W-:Y:S01]  /*1670*/  IMAD R154, R5, c[0x0][0x290], RZ ;  /* 0x0000a400059a7a24 */ /* 0x000fe200078e02ff */
[----:B------:R-:W-:Y:S01]  /*1680*/  LEA.HI.SX32 R104, R137, R104, 0x1d ;  /* 0x0000006889687211 */ /* 0x000fe200078feaff */
[----:B------:R-:W-:Y:S01]  /*1690*/  IMAD R152, R5, c[0x0][0x280], RZ ;  /* 0x0000a00005987a24 */ /* 0x000fe200078e02ff */
[----:B------:R-:W-:Y:S01]  /*16a0*/  LEA.HI.SX32 R103, R136, R103, 0x1d ;  /* 0x0000006788677211 */ /* 0x000fe200078feaff */
[----:B------:R-:W-:Y:S01]  /*16b0*/  IMAD R154, R109, c[0x0][0x294], R154 ;  /* 0x0000a5006d9a7a24 */ /* 0x000fe200078e029a */
[----:B------:R-:W-:Y:S01]  /*16c0*/  IADD3 R108, R13, R108, R2 ;  /* 0x0000006c0d6c7210 */ /* 0x000fe20007ffe002 */
[----:B------:R-:W-:Y:S01]  /*16d0*/  IMAD R152, R109, c[0x0][0x284], R152 ;  /* 0x0000a1006d987a24 */ /* 0x000fe200078e0298 */
[----:B------:R-:W-:Y:S01]  /*16e0*/  LOP3.LUT R106, R106, 0xfffff000, RZ, 0xc0, !PT ;  /* 0xfffff0006a6a7812 */ /* 0x000fe200078ec0ff */
[----:B------:R-:W-:Y:S01]  /*16f0*/  IMAD.IADD R159, R159, 0x1, R154 ;  /* 0x000000019f9f7824 */ /* 0x000fe200078e029a */
[----:B------:R-:W-:Y:S01]  /*1700*/  LOP3.LUT R13, R0, R3, RZ, 0x3c, !PT ;  /* 0x00000003000d7212 */ /* 0x000fe200078e3cff */
[----:B------:R-:W-:Y:S01]  /*1710*/  IMAD.IADD R157, R157, 0x1, R152 ;  /* 0x000000019d9d7824 */ /* 0x000fe200078e0298 */
[----:B------:R-:W-:Y:S01]  /*1720*/  SHF.R.S32.HI R0, RZ, 0x1f, R105 ;  /* 0x0000001fff007819 */ /* 0x000fe20000011469 */
[----:B------:R-:W-:Y:S01]  /*1730*/  IMAD.IADD R155, R154, 0x1, R31 ;  /* 0x000000019a9b7824 */ /* 0x000fe200078e021f */
[----:B------:R-:W-:Y:S01]  /*1740*/  SHF.R.S32.HI R25, RZ, 0x1f, R104 ;  /* 0x0000001fff197819 */ /* 0x000fe20000011468 */
[----:B------:R-:W-:Y:S01]  /*1750*/  IMAD.IADD R153, R152, 0x1, R27 ;  /* 0x0000000198997824 */ /* 0x000fe200078e021b */
[----:B------:R-:W-:Y:S01]  /*1760*/  SHF.R.S32.HI R8, RZ, 0x1f, R103 ;  /* 0x0000001fff087819 */ /* 0x000fe20000011467 */
[----:B------:R-:W-:Y:S01]  /*1770*/  IMAD.MOV.U32 R154, RZ, RZ, R30 ;  /* 0x000000ffff9a7224 */ /* 0x000fe200078e001e */
[----:B------:R-:W-:Y:S01]  /*1780*/  IADD3 R106, R13, R106, R2 ;  /* 0x0000006a0d6a7210 */ /* 0x000fe20007ffe002 */
[----:B------:R-:W-:Y:S01]  /*1790*/  IMAD.MOV.U32 R152, RZ, RZ, R26 ;  /* 0x000000ffff987224 */ /* 0x000fe200078e001a */
[----:B------:R-:W-:Y:S01]  /*17a0*/  LEA.HI R13, R0, R105, RZ, 0x3 ;  /* 0x00000069000d7211 */ /* 0x000fe200078f18ff */
[----:B------:R-:W-:Y:S01]  /*17b0*/  IMAD.SHL.U32 R105, R105, 0x8, RZ ;  /* 0x0000000869697824 */ /* 0x000fe200078e00ff */
[----:B------:R-:W-:Y:S01]  /*17c0*/  LEA.HI R12, R25, R104, RZ, 0x3 ;  /* 0x00000068190c7211 */ /* 0x000fe200078f18ff */
[----:B------:R-:W-:Y:S01]  /*17d0*/  IMAD.SHL.U32 R104, R104, 0x8, RZ ;  /* 0x0000000868687824 */ /* 0x000fe200078e00ff */
[----:B------:R-:W-:Y:S01]  /*17e0*/  LEA.HI R8, R8, R103, RZ, 0x3 ;  /* 0x0000006708087211 */ /* 0x000fe200078f18ff */
[----:B------:R-:W-:Y:S01]  /*17f0*/  IMAD.SHL.U32 R103, R103, 0x8, RZ ;  /* 0x0000000867677824 */ /* 0x000fe200078e00ff */
[----:B------:R-:W-:Y:S01]  /*1800*/  LOP3.LUT R0, R9, 0x18, R22, 0xf8, !PT ;  /* 0x0000001809007812 */ /* 0x000fe200078ef816 */
[----:B------:R-:W-:Y:S01]  /*1810*/  IMAD.SHL.U32 R13, R13, 0x200, RZ ;  /* 0x000002000d0d7824 */ /* 0x000fe200078e00ff */
[C---:B------:R-:W-:Y:S01]  /*1820*/  LOP3.LUT R30, R9.reuse, 0x38, R105, 0xf8, !PT ;  /* 0x00000038091e7812 */ /* 0x040fe200078ef869 */
[----:B------:R-:W-:Y:S01]  /*1830*/  IMAD.SHL.U32 R134, R8, 0x200, RZ ;  /* 0x0000020008867824 */ /* 0x000fe200078e00ff */
[C---:B------:R-:W-:Y:S01]  /*1840*/  LOP3.LUT R26, R9.reuse, 0x38, R104, 0xf8, !PT ;  /* 0x00000038091a7812 */ /* 0x040fe200078ef868 */
[----:B------:R-:W-:Y:S01]  /*1850*/  IMAD.SHL.U32 R12, R12, 0x200, RZ ;  /* 0x000002000c0c7824 */ /* 0x000fe200078e00ff */
[----:B------:R-:W-:Y:S01]  /*1860*/  LOP3.LUT R24, R9, 0x38, R103, 0xf8, !PT ;  /* 0x0000003809187812 */ /* 0x000fe200078ef867 */
[----:B-----5:R-:W-:Y:S01]  /*1870*/  IMAD.WIDE.U32 R158, R87, c[0x0][0x290], R158 ;  /* 0x0000a400579e7a25 */ /* 0x020fe200078e009e */
[----:B------:R-:W-:-:S02]  /*1880*/  LOP3.LUT R0, R2, R0, R3, 0xf6, !PT ;  /* 0x0000000002007212 */ /* 0x000fc400078ef603 */
[-C--:B------:R-:W-:Y:S01]  /*1890*/  LOP3.LUT R111, R30, R3.reuse, RZ, 0x3c, !PT ;  /* 0x000000031e6f7212 */ /* 0x080fe200078e3cff */
[----:B------:R-:W-:Y:S01]  /*18a0*/  IMAD.WIDE.U32 R154, R87, c[0x0][0x290], R154 ;  /* 0x0000a400579a7a25 */ /* 0x000fe200078e009a */
[-C--:B------:R-:W-:Y:S02]  /*18b0*/  LOP3.LUT R9, R26, R3.reuse, RZ, 0x3c, !PT ;  /* 0x000000031a097212 */ /* 0x080fe400078e3cff */
[----:B------:R-:W-:Y:S01]  /*18c0*/  LOP3.LUT R3, R24, R3, RZ, 0x3c, !PT ;  /* 0x0000000318037212 */ /* 0x000fe200078e3cff */
[----:B------:R-:W-:Y:S01]  /*18d0*/  @P0 IMAD.WIDE.U32 R24, R14, R97, R150 ;  /* 0x000000610e180225 */ /* 0x000fe200078e0096 */
[----:B------:R-:W-:Y:S02]  /*18e0*/  LOP3.LUT R134, R134, 0xfffff000, RZ, 0xc0, !PT ;  /* 0xfffff00086867812 */ /* 0x000fe400078ec0ff */
[----:B------:R-:W-:Y:S01]  /*18f0*/  LOP3.LUT R8, R13, 0xfffff000, RZ, 0xc0, !PT ;  /* 0xfffff0000d087812 */ /* 0x000fe200078ec0ff */
[----:B------:R-:W-:Y:S01]  /*1900*/  @P1 IMAD.SHL.U32 R14, R10, 0x2, RZ ;  /* 0x000000020a0e1824 */ /* 0x000fe200078e00ff */
[--C-:B------:R-:W-:Y:S01]  /*1910*/  IADD3 R134, R3, R134, R2.reuse ;  /* 0x0000008603867210 */ /* 0x100fe20007ffe002 */
[----:B------:R-:W-:Y:S01]  /*1920*/  @P0 IMAD.IADD R7, R25, 0x1, R7 ;  /* 0x0000000119070824 */ /* 0x000fe200078e0207 */
[----:B------:R-:W-:Y:S01]  /*1930*/  LOP3.LUT R110, R12, 0xfffff000, RZ, 0xc0, !PT ;  /* 0xfffff0000c6e7812 */ /* 0x000fe200078ec0ff */
[----:B------:R-:W-:Y:S01]  /*1940*/  @P0 IMAD.SHL.U32 R3, R10, 0x2, RZ ;  /* 0x000000020a030824 */ /* 0x000fe200078e00ff */
[----:B------:R1:W-:Y:S01]  /*1950*/  @P1 LDGSTS.E.BYPASS.LTC128B.128 [R14+0x1100], [R32.64], !P5 ;  /* 0x01100000200e1fae */ /* 0x0003e2000e901d46 */
[--C-:B------:R-:W-:Y:S01]  /*1960*/  IADD3 R111, R111, R8, R2.reuse ;  /* 0x000000086f6f7210 */ /* 0x100fe20007ffe002 */
[----:B------:R-:W-:Y:S01]  /*1970*/  IMAD.MOV.U32 R12, RZ, RZ, c[0x0][0x290] ;  /* 0x0000a400ff0c7624 */ /* 0x000fe200078e00ff */
[----:B------:R-:W-:Y:S01]  /*1980*/  IADD3 R110, R9, R110, R2 ;  /* 0x0000006e096e7210 */ /* 0x000fe20007ffe002 */
[----:B------:R1:W-:Y:S01]  /*1990*/  @P1 LDGSTS.E.BYPASS.LTC128B.128 [R14+0x3100], [R32.64+0x80], !P4 ;  /* 0x03100080200e1fae */ /* 0x0003e2000e101d46 */
[----:B------:R-:W-:Y:S01]  /*19a0*/  SHF.R.S32.HI R2, RZ, 0x1f, R87 ;  /* 0x0000001fff027819 */ /* 0x000fe20000011457 */
[----:B------:R-:W-:Y:S01]  /*19b0*/  IMAD.MOV.U32 R8, RZ, RZ, c[0x0][0x280] ;  /* 0x0000a000ff087624 */ /* 0x000fe200078e00ff */
[----:B------:R-:W-:Y:S01]  /*19c0*/  LOP3.LUT R138, R138, 0xfffffff8, RZ, 0xc0, !PT ;  /* 0xfffffff88a8a7812 */ /* 0x000fe200078ec0ff */
[----:B------:R1:W-:Y:S01]  /*19d0*/  @P1 LDGSTS.E.BYPASS.LTC128B.128 [R14+0x5100], [R32.64+0x100], !P3 ;  /* 0x05100100200e1fae */ /* 0x0003e2000d901d46 */
[C---:B------:R-:W-:Y:S01]  /*19e0*/  @P0 LEA R26, P1, R24.reuse, c[0x0][0x220], 0x1 ;  /* 0x00008800181a0a11 */ /* 0x040fe200078208ff */
[----:B------:R-:W-:Y:S01]  /*19f0*/  IMAD.WIDE.U32 R156, R87, c[0x0][0x280], R156 ;  /* 0x0000a000579c7a25 */ /* 0x000fe200078e009c */
[----:B------:R-:W-:Y:S01]  /*1a00*/  LOP3.LUT R137, R137, 0xfffffff8, RZ, 0xc0, !PT ;  /* 0xfffffff889897812 */ /* 0x000fe200078ec0ff */
[----:B------:R-:W0:Y:S01]  /*1a10*/  LDGDEPBAR ;  /* 0x00000000000079af */ /* 0x000e220000000000 */
[----:B------:R-:W-:Y:S01]  /*1a20*/  @P0 LEA.HI.X R27, R24, c[0x0][0x224], R7, 0x1, P1 ;  /* 0x00008900181b0a11 */ /* 0x000fe200008f0c07 */
[----:B------:R-:W-:Y:S01]  /*1a30*/  IMAD.WIDE.U32 R152, R87, c[0x0][0x280], R152 ;  /* 0x0000a00057987a25 */ /* 0x000fe200078e0098 */
[----:B------:R-:W-:-:S02]  /*1a40*/  @P0 LEA R24, P1, R99, R26, 0x1 ;  /* 0x0000001a63180211 */ /* 0x000fc400078208ff */
[----:B------:R-:W-:Y:S01]  /*1a50*/  LOP3.LUT R136, R136, 0xfffffff8, RZ, 0xc0, !PT ;  /* 0xfffffff888887812 */ /* 0x000fe200078ec0ff */
[----:B------:R2:W-:Y:S01]  /*1a60*/  @P0 LDGSTS.E.BYPASS.LTC128B.128 [R3+0x12100], [R26.64], !P5 ;  /* 0x121000001a030fae */ /* 0x0005e2000e901d46 */
[----:B------:R-:W-:Y:S01]  /*1a70*/  @P0 LEA.HI.X R25, R99, R27, R98, 0x1, P1 ;  /* 0x0000001b63190211 */ /* 0x000fe200008f0c62 */
[C---:B------:R-:W-:Y:S01]  /*1a80*/  IMAD.SHL.U32 R125, R12.reuse, 0x40, RZ ;  /* 0x000000400c7d7824 */ /* 0x040fe200078e00ff */
[-C--:B------:R-:W-:Y:S01]  /*1a90*/  SHF.L.U64.HI R123, R12, R131.reuse, c[0x0][0x294] ;  /* 0x0000a5000c7b7619 */ /* 0x080fe20000010283 */
[----:B------:R2:W-:Y:S01]  /*1aa0*/  @P0 LDGSTS.E.BYPASS.LTC128B.128 [R3+0x14100], [R26.64+0x80], !P4 ;  /* 0x141000801a030fae */ /* 0x0005e2000e101d46 */
[CC--:B------:R-:W-:Y:S01]  /*1ab0*/  SHF.L.U64.HI R127, R8.reuse, R131.reuse, c[0x0][0x284] ;  /* 0x0000a100087f7619 */ /* 0x0c0fe20000010283 */
[----:B------:R-:W-:Y:S01]  /*1ac0*/  IMAD.SHL.U32 R129, R8, 0x40, RZ ;  /* 0x0000004008817824 */ /* 0x000fe200078e00ff */
[----:B------:R-:W-:Y:S01]  /*1ad0*/  SHF.L.U64.HI R131, R6, R131, c[0x0][0x1e4] ;  /* 0x0000790006837619 */ /* 0x000fe20000010283 */
[----:B------:R2:W-:Y:S01]  /*1ae0*/  @P0 LDGSTS.E.BYPASS.LTC128B.128 [R3+0x16100], [R26.64+0x100], !P3 ;  /* 0x161001001a030fae */ /* 0x0005e2000d901d46 */
[----:B------:R-:W-:-:S02]  /*1af0*/  IADD3 R13, R20, 0x30, RZ ;  /* 0x00000030140d7810 */ /* 0x000fc40007ffe0ff */
[----:B------:R-:W-:Y:S01]  /*1b00*/  IADD3 R12, R20, 0x50, RZ ;  /* 0x00000050140c7810 */ /* 0x000fe20007ffe0ff */
[----:B------:R2:W-:Y:S01]  /*1b10*/  @P0 LDGSTS.E.BYPASS.LTC128B.128 [R3+0x13100], [R24.64], !P5 ;  /* 0x1310000018030fae */ /* 0x0005e2000e901d46 */
[----:B------:R-:W-:Y:S02]  /*1b20*/  SHF.R.S32.HI R132, RZ, 0x1f, R138 ;  /* 0x0000001fff847819 */ /* 0x000fe4000001148a */
[----:B------:R-:W-:Y:S01]  /*1b30*/  SHF.R.S32.HI R126, RZ, 0x1f, R105 ;  /* 0x0000001fff7e7819 */ /* 0x000fe20000011469 */
[----:B------:R2:W-:Y:S01]  /*1b40*/  @P0 LDGSTS.E.BYPASS.LTC128B.128 [R3+0x15100], [R24.64+0x80], !P4 ;  /* 0x1510008018030fae */ /* 0x0005e2000e101d46 */
[----:B-1----:R-:W-:Y:S01]  /*1b50*/  IMAD R14, R5, c[0x0][0x1e0], RZ ;  /* 0x00007800050e7a24 */ /* 0x002fe200078e02ff */
[----:B------:R-:W-:Y:S02]  /*1b60*/  SHF.R.S32.HI R130, RZ, 0x1f, R137 ;  /* 0x0000001fff827819 */ /* 0x000fe40000011489 */
[----:B------:R2:W-:Y:S01]  /*1b70*/  @P0 LDGSTS.E.BYPASS.LTC128B.128 [R3+0x17100], [R24.64+0x100], !P3 ;  /* 0x1710010018030fae */ /* 0x0005e2000d901d46 */
[----:B------:R-:W-:-:S02]  /*1b80*/  IADD3 R164, P0, R164, R109, RZ ;  /* 0x0000006da4a47210 */ /* 0x000fc40007f1e0ff */
[----:B------:R-:W-:Y:S01]  /*1b90*/  SHF.R.S32.HI R128, RZ, 0x1f, R136 ;  /* 0x0000001fff807819 */ /* 0x000fe20000011488 */
[----:B------:R-:W0:Y:S01]  /*1ba0*/  LDGDEPBAR ;  /* 0x00000000000079af */ /* 0x000e220000000000 */
[----:B------:R-:W-:Y:S01]  /*1bb0*/  SHF.R.S32.HI R124, RZ, 0x1f, R104 ;  /* 0x0000001fff7c7819 */ /* 0x000fe20000011468 */
[----:B------:R-:W-:Y:S01]  /*1bc0*/  IMAD.X R165, R4, 0x1, R5, P0 ;  /* 0x0000000104a57824 */ /* 0x000fe200000e0605 */
[----:B------:R-:W-:Y:S01]  /*1bd0*/  IADD3 R117, P1, P0, R162, R166, R22 ;  /* 0x000000a6a2757210 */ /* 0x000fe2000783e016 */
[C---:B------:R-:W-:Y:S01]  /*1be0*/  IMAD R4, R2.reuse, c[0x0][0x290], RZ ;  /* 0x0000a40002047a24 */ /* 0x040fe200078e02ff */
[----:B------:R-:W-:Y:S01]  /*1bf0*/  SHF.R.S32.HI R122, RZ, 0x1f, R103 ;  /* 0x0000001fff7a7819 */ /* 0x000fe20000011467 */
[----:B------:R-:W-:Y:S02]  /*1c00*/  IMAD R2, R2, c[0x0][0x280], RZ ;  /* 0x0000a00002027a24 */ /* 0x000fe400078e02ff */
[----:B------:R-:W-:-:S04]  /*1c10*/  IMAD R113, R87, c[0x0][0x294], R4 ;  /* 0x0000a50057717a24 */ /* 0x000fc800078e0204 */
[----:B------:R-:W-:Y:S02]  /*1c20*/  IMAD.IADD R115, R159, 0x1, R113 ;  /* 0x000000019f737824 */ /* 0x000fe400078e0271 */
[----:B------:R-:W-:Y:S02]  /*1c30*/  IMAD.IADD R113, R113, 0x1, R155 ;  /* 0x0000000171717824 */ /* 0x000fe400078e029b */
[----:B--2---:R-:W-:Y:S01]  /*1c40*/  IMAD R3, R109, c[0x0][0x1e4], R14 ;  /* 0x000079006d037a24 */ /* 0x004fe200078e020e */
[----:B------:R-:W-:-:S03]  /*1c50*/  IADD3 R14, R20, 0x10, RZ ;  /* 0x00000010140e7810 */ /* 0x000fc60007ffe0ff */
[----:B------:R-:W-:Y:S02]  /*1c60*/  IMAD.IADD R120, R167, 0x1, R3 ;  /* 0x00000001a7787824 */ /* 0x000fe400078e0203 */
[----:B------:R-:W-:-:S03]  /*1c70*/  IMAD R3, R87, c[0x0][0x284], R2 ;  /* 0x0000a10057037a24 */ /* 0x000fc600078e0202 */
[----:B------:R-:W-:Y:S01]  /*1c80*/  IADD3.X R116, R121, R120, R23, P1, P0 ;  /* 0x0000007879747210 */ /* 0x000fe20000fe0417 */
[----:B------:R-:W-:Y:S01]  /*1c90*/  IMAD.IADD R114, R157, 0x1, R3 ;  /* 0x000000019d727824 */ /* 0x000fe200078e0203 */
[----:B------:R-:W-:Y:S01]  /*1ca0*/  ISETP.NE.AND P0, PT, RZ, UR4, PT ;  /* 0x00000004ff007c0c */ /* 0x000fe2000bf05270 */
[----:B------:R-:W-:-:S12]  /*1cb0*/  IMAD.IADD R112, R3, 0x1, R153 ;  /* 0x0000000103707824 */ /* 0x000fd800078e0299 */
[----:B------:R-:W-:Y:S02]  /*1cc0*/  @P0 LOP3.LUT R194, R194, 0x1, RZ, 0xfc, !PT ;  /* 0x00000001c2c20812 */ /* 0x000fe400078efcff */
.L_x_719:
[----:B------:R-:W-:Y:S01]  /*1cd0*/  SHF.R.S32.HI R4, RZ, 0x1f, R18 ;  /* 0x0000001fff047819 */ /* 0x000fe20000011412 */
[----:B------:R-:W-:Y:S04]  /*1ce0*/  DEPBAR.LE SB0, 0x2 ;  /* 0x000080800000791a */ /* 0x000fe80000000000 */
[----:B------:R-:W-:Y:S01]  /*1cf0*/  BAR.SYNC.DEFER_BLOCKING 0x0 ;  /* 0x0000000000007b1d */ /* 0x000fe20000010000 */
[----:B------:R-:W-:Y:S01]  /*1d00*/  ISETP.LE.AND P1, PT, R100, c[0x0][0x27c], PT ;  /* 0x00009f0064007a0c */ /* 0x000fe20003f23270 */
[-C--:B-1----:R-:W-:Y:S02]  /*1d10*/  IMAD R5, R131, R18.reuse, RZ ;  /* 0x0000001283057224 */ /* 0x082fe400078e02ff */
[----:B-----5:R-:W-:Y:S04]  /*1d20*/  IMAD.WIDE.U32 R28, R135, R18, RZ ;  /* 0x00000012871c7225 */ /* 0x020fe800078e00ff */
[----:B------:R-:W-:Y:S01]  /*1d30*/  IMAD R5, R4, R135, R5 ;  /* 0x0000008704057224 */ /* 0x000fe200078e0205 */
[----:B------:R-:W-:Y:S01]  /*1d40*/  IADD3 R6, P0, R117, R28, RZ ;  /* 0x0000001c75067210 */ /* 0x000fe20007f1e0ff */
[----:B------:R-:W-:Y:S02]  /*1d50*/  IMAD R2, R51, 0x3000, R0 ;  /* 0x0000300033027824 */ /* 0x000fe400078e0200 */
[----:B------:R-:W-:Y:S03]  /*1d60*/  IMAD.IADD R5, R29, 0x1, R5 ;  /* 0x000000011d057824 */ /* 0x000fe600078e0205 */
[----:B------:R-:W-:Y:S01]  /*1d70*/  IADD3 R142, R2, 0x20, RZ ;  /* 0x00000020028e7810 */ /* 0x000fe20007ffe0ff */
[----:B------:R-:W-:Y:S01]  /*1d80*/  IMAD.X R3, R5, 0x1, R116, P0 ;  /* 0x0000000105037824 */ /* 0x000fe200000e0674 */
[----:B------:R-:W-:Y:S02]  /*1d90*/  LEA R72, P0, R6, c[0x0][0x1c8], 0x1 ;  /* 0x0000720006487a11 */ /* 0x000fe400078008ff */
[----:B------:R-:W-:Y:S02]  /*1da0*/  @P6 IADD3 R142, R2, -0x20, RZ ;  /* 0xffffffe0028e6810 */ /* 0x000fe40007ffe0ff */
[----:B------:R-:W-:Y:S02]  /*1db0*/  LEA.HI.X R73, R6, c[0x0][0x1cc], R3, 0x1, P0 ;  /* 0x0000730006497a11 */ /* 0x000fe400000f0c03 */
[----:B------:R-:W-:Y:S01]  /*1dc0*/  LEA R143, R2, 0x100, 0x1 ;  /* 0x00000100028f7811 */ /* 0x000fe200078e08ff */
[----:B------:R-:W-:Y:S01]  /*1dd0*/  BSSY B1, `(.L_x_695) ;  /* 0x0000398000017945 */ /* 0x000fe20003800000 */
[----:B------:R-:W-:Y:S01]  /*1de0*/  LEA R142, R142, 0x100, 0x1 ;  /* 0x000001008e8e7811 */ /* 0x000fe200078e08ff */
[----:B------:R-:W-:-:S05]  /*1df0*/  @!P1 BRA `(.L_x_696) ;  /* 0x0000378000009947 */ /* 0x000fca0003800000 */
[-C--:B------:R-:W-:Y:S01]  /*1e00*/  IMAD R3, R127, R18.reuse, RZ ;  /* 0x000000127f037224 */ /* 0x080fe200078e02ff */
[----:B------:R-:W-:Y:S01]  /*1e10*/  LOP3.LUT P1, RZ, R194, 0x1, RZ, 0xc0, !PT ;  /* 0x00000001c2ff7812 */ /* 0x000fe2000782c0ff */
[-C--:B------:R-:W-:Y:S02]  /*1e20*/  IMAD R25, R123, R18.reuse, RZ ;  /* 0x000000127b197224 */ /* 0x080fe400078e02ff */
[----:B------:R-:W-:Y:S02]  /*1e30*/  IMAD R118, R18, -0x40, R93 ;  /* 0xffffffc012767824 */ /* 0x000fe400078e025d */
[C---:B------:R-:W-:Y:S02]  /*1e40*/  IMAD R3, R4.reuse, R129, R3 ;  /* 0x0000008104037224 */ /* 0x040fe400078e0203 */
[----:B------:R-:W-:Y:S01]  /*1e50*/  IMAD R25, R4, R125, R25 ;  /* 0x0000007d04197224 */ /* 0x000fe200078e0219 */
[----:B------:R-:W-:Y:S01]  /*1e60*/  IMNMX R118, R118, 0x40, PT ;  /* 0x0000004076767817 */ /* 0x000fe20003800200 */
[-C--:B------:R-:W-:Y:S04]  /*1e70*/  IMAD.WIDE.U32 R8, R129, R18.reuse, RZ ;  /* 0x0000001281087225 */ /* 0x080fe800078e00ff */
[----:B------:R-:W-:Y:S01]  /*1e80*/  IMAD.WIDE.U32 R6, R125, R18, RZ ;  /* 0x000000127d067225 */ /* 0x000fe200078e00ff */
[----:B------:R-:W-:Y:S04]  /*1e90*/  IADD3 R3, R9, R3, RZ ;  /* 0x0000000309037210 */ /* 0x000fe80007ffe0ff */
        /* <DEDUP_REMOVED lines=61> */
.L_x_699:
[----:B------:R-:W-:Y:S05]  /*2270*/  BSYNC B0 ;  /* 0x0000000000007941 */ /* 0x000fea0003800000 */
.L_x_698:
        /* <DEDUP_REMOVED lines=89> */
.L_x_702:
[----:B------:R-:W-:Y:S05]  /*2810*/  BSYNC B0 ;  /* 0x0000000000007941 */ /* 0x000fea0003800000 */
.L_x_701:
        /* <DEDUP_REMOVED lines=25> */
[----:B------:R-:W-:Y:S01]  /*29b0*/  @!P0 FMUL.FTZ R2, R41, R40 ;  /* 0x0000002829028220 */ /* 0x000fe20000410000 */
[----:B------:R-:W-:Y:S01]  /*29c0*/  @!P0 HADD2.F32 R40, -RZ, R39.H0_H0 ;  /* 0x20000027ff288230 */ /* 0x000fe20000004100 */
[-C--:B------:R-:W-:Y:S01]  /*29d0*/  @!P0 FMUL.FTZ R68, R46, R35.reuse ;  /* 0x000000232e448220 */ /* 0x080fe20000410000 */
[--C-:B------:R-:W-:Y:S01]  /*29e0*/  @!P0 HADD2.F32 R39, -RZ, R38.reuse.H0_H0 ;  /* 0x20000026ff278230 */ /* 0x100fe20000004100 */
[-C--:B------:R-:W-:Y:S01]  /*29f0*/  @!P0 FFMA.FTZ R2, R45, R44.reuse, R2 ;  /* 0x0000002c2d028223 */ /* 0x080fe20000010002 */
[----:B------:R-:W-:Y:S01]  /*2a00*/  @!P0 HADD2.F32 R45, -RZ, R38.H1_H1 ;  /* 0x30000026ff2d8230 */ /* 0x000fe20000004100 */
[----:B------:R-:W-:Y:S01]  /*2a10*/  @!P0 FMUL.FTZ R3, R40, R35 ;  /* 0x0000002328038220 */ /* 0x000fe20000410000 */
[----:B------:R-:W-:Y:S01]  /*2a20*/  @!P0 MOV R35, R27 ;  /* 0x0000001b00238202 */ /* 0x000fe20000000f00 */
[----:B------:R-:W-:Y:S01]  /*2a30*/  @!P0 FFMA.FTZ R49, R41, R44, -R49 ;  /* 0x0000002c29318223 */ /* 0x000fe20000010831 */
[----:B------:R-:W-:Y:S01]  /*2a40*/  @!P0 HADD2.F32 R44, -RZ, R64.H0_H0 ;  /* 0x20000040ff2c8230 */ /* 0x000fe20000004100 */
[-C--:B------:R-:W-:Y:S02]  /*2a50*/  @!P0 FMUL.FTZ R4, R39, R34.reuse ;  /* 0x0000002227048220 */ /* 0x080fe40000410000 */
[C---:B------:R-:W-:Y:S01]  /*2a60*/  @!P0 FMUL.FTZ R65, R45.reuse, R34 ;  /* 0x000000222d418220 */ /* 0x040fe20000410000 */
[----:B------:R-:W-:Y:S01]  /*2a70*/  @!P0 F2FP.PACK_AB R49, R2, R49 ;  /* 0x000000310231823e */ /* 0x000fe200000000ff */
[----:B------:R-:W-:Y:S01]  /*2a80*/  @!P0 FFMA.FTZ R3, R46, R47, R3 ;  /* 0x0000002f2e038223 */ /* 0x000fe20000010003 */
[--C-:B------:R-:W-:Y:S01]  /*2a90*/  @!P0 HADD2.F32 R48, -RZ, R35.reuse.H1_H1 ;  /* 0x30000023ff308230 */ /* 0x100fe20000004100 */
[----:B------:R-:W-:Y:S01]  /*2aa0*/  @!P0 FFMA.FTZ R4, R45, R44, R4 ;  /* 0x0000002c2d048223 */ /* 0x000fe20000010004 */
[----:B------:R-:W-:Y:S01]  /*2ab0*/  @!P0 MOV R24, R49 ;  /* 0x0000003100188202 */ /* 0x000fe20000000f00 */
[----:B------:R-:W-:Y:S01]  /*2ac0*/  @!P0 HADD2.F32 R35, -RZ, R35.H0_H0 ;  /* 0x20000023ff238230 */ /* 0x000fe20000004100 */
[----:B------:R-:W-:Y:S02]  /*2ad0*/  @!P0 FFMA.FTZ R68, R40, R47, -R68 ;  /* 0x0000002f28448223 */ /* 0x000fe40000010844 */
[CC--:B------:R-:W-:Y:S02]  /*2ae0*/  @!P0 FMUL.FTZ R70, R48.reuse, R42.reuse ;  /* 0x0000002a30468220 */ /* 0x0c0fe40000410000 */
        /* <DEDUP_REMOVED lines=11> */
.L_x_704:
[----:B------:R-:W-:Y:S05]  /*2ba0*/  BSYNC B0 ;  /* 0x0000000000007941 */ /* 0x000fea0003800000 */
.L_x_703:
        /* <DEDUP_REMOVED lines=46> */
[-C--:B------:R-:W-:Y:S02]  /*2e90*/  @!P0 FFMA.FTZ R4, R39, R43.reuse, R4 ;  /* 0x0000002b27048223 */ /* 0x080fe40000010004 */
[C---:B------:R-:W-:Y:S02]  /*2ea0*/  @!P0 FMUL.FTZ R5, R35.reuse, R36 ;  /* 0x0000002423058220 */ /* 0x040fe40000410000 */
[----:B------:R-:W-:Y:S02]  /*2eb0*/  @!P0 FFMA.FTZ R47, R38, R43, -R47 ;  /* 0x0000002b262f8223 */ /* 0x000fe4000001082f */
[-C--:B------:R-:W-:Y:S02]  /*2ec0*/  @!P0 FFMA.FTZ R48, R35, R44.reuse, -R48 ;  /* 0x0000002c23308223 */ /* 0x080fe40000010830 */
[----:B------:R-:W-:Y:S01]  /*2ed0*/  @!P0 FFMA.FTZ R5, R40, R44, R5 ;  /* 0x0000002c28058223 */ /* 0x000fe20000010005 */
[----:B------:R-:W-:Y:S04]  /*2ee0*/  @!P0 F2FP.PACK_AB R47, R4, R47 ;  /* 0x0000002f042f823e */ /* 0x000fe800000000ff */
[----:B------:R-:W-:Y:S02]  /*2ef0*/  @!P0 F2FP.PACK_AB R48, R5, R48 ;  /* 0x000000300530823e */ /* 0x000fe400000000ff */
[----:B------:R-:W-:Y:S02]  /*2f00*/  @!P0 MOV R26, R47 ;  /* 0x0000002f001a8202 */ /* 0x000fe40000000f00 */
[----:B------:R-:W-:Y:S05]  /*2f10*/  @!P0 MOV R27, R48 ;  /* 0x00000030001b8202 */ /* 0x000fea0000000f00 */
[----:B------:R1:W-:Y:S02]  /*2f20*/  STG.E.128 [R72.64+0x80], R24 ;  /* 0x0000801848007986 */ /* 0x0003e4000c101d06 */
.L_x_706:
[----:B------:R-:W-:Y:S05]  /*2f30*/  BSYNC B0 ;  /* 0x0000000000007941 */ /* 0x000fea0003800000 */
.L_x_705:
        /* <DEDUP_REMOVED lines=24> */
[C---:B------:R-:W-:Y:S02]  /*30c0*/  @!P0 FMUL.FTZ R2, R34.reuse, R35 ;  /* 0x0000002322028220 */ /* 0x040fe40000410000 */
[----:B------:R-:W-:Y:S01]  /*30d0*/  @!P0 FFMA.FTZ R41, R34, R37, -R41 ;  /* 0x0000002522298223 */ /* 0x000fe20000010829 */
[----:B------:R-:W-:Y:S01]  /*30e0*/  @!P0 HADD2.F32 R34, -RZ, R33.H0_H0 ;  /* 0x20000021ff228230 */ /* 0x000fe20000004100 */
[----:B------:R-:W-:Y:S01]  /*30f0*/  @!P0 FMUL.FTZ R44, R38, R9 ;  /* 0x00000009262c8220 */ /* 0x000fe20000410000 */
[----:B------:R-:W-:Y:S01]  /*3100*/  @!P0 MOV R33, R26 ;  /* 0x0000001a00218202 */ /* 0x000fe20000000f00 */
[----:B------:R-:W-:Y:S01]  /*3110*/  @!P0 FFMA.FTZ R2, R36, R37, R2 ;  /* 0x0000002524028223 */ /* 0x000fe20000010002 */
[----:B------:R-:W-:Y:S01]  /*3120*/  @!P0 HADD2.F32 R36, -RZ, R58.H0_H0 ;  /* 0x2000003aff248230 */ /* 0x000fe20000004100 */
[C---:B------:R-:W-:Y:S01]  /*3130*/  @!P0 FMUL.FTZ R3, R34.reuse, R9 ;  /* 0x0000000922038220 */ /* 0x040fe20000410000 */
[----:B------:R-:W-:Y:S01]  /*3140*/  @!P0 MOV R9, R27 ;  /* 0x0000001b00098202 */ /* 0x000fe20000000f00 */
[-C--:B------:R-:W-:Y:S01]  /*3150*/  @!P0 FFMA.FTZ R44, R34, R39.reuse, -R44 ;  /* 0x00000027222c8223 */ /* 0x080fe2000001082c */
[--C-:B------:R-:W-:Y:S01]  /*3160*/  @!P0 HADD2.F32 R37, -RZ, R33.reuse.H1_H1 ;  /* 0x30000021ff258230 */ /* 0x100fe20000004100 */
[----:B------:R-:W-:Y:S01]  /*3170*/  @!P0 FFMA.FTZ R3, R38, R39, R3 ;  /* 0x0000002726038223 */ /* 0x000fe20000010003 */
[----:B------:R-:W-:Y:S01]  /*3180*/  @!P0 F2FP.PACK_AB R41, R2, R41 ;  /* 0x000000290229823e */ /* 0x000fe200000000ff */
[----:B------:R-:W-:Y:S02]  /*3190*/  @!P0 HADD2.F32 R33, -RZ, R33.H0_H0 ;  /* 0x20000021ff218230 */ /* 0x000fe40000004100 */
[----:B------:R-:W-:Y:S01]  /*31a0*/  @!P0 FMUL.FTZ R43, R37, R8 ;  /* 0x00000008252b8220 */ /* 0x000fe20000410000 */
[----:B------:R-:W-:Y:S01]  /*31b0*/  @!P0 F2FP.PACK_AB R44, R3, R44 ;  /* 0x0000002c032c823e */ /* 0x000fe200000000ff */
[--C-:B------:R-:W-:Y:S01]  /*31c0*/  @!P0 HADD2.F32 R40, -RZ, R9.reuse.H1_H1 ;  /* 0x30000009ff288230 */ /* 0x100fe20000004100 */
[C---:B------:R-:W-:Y:S01]  /*31d0*/  @!P0 FMUL.FTZ R4, R33.reuse, R8 ;  /* 0x0000000821048220 */ /* 0x040fe20000410000 */
[----:B------:R-:W-:Y:S01]  /*31e0*/  @!P0 MOV R24, R41 ;  /* 0x0000002900188202 */ /* 0x000fe20000000f00 */
[----:B------:R-:W-:Y:S01]  /*31f0*/  @!P0 FFMA.FTZ R43, R33, R36, -R43 ;  /* 0x00000024212b8223 */ /* 0x000fe2000001082b */
[----:B------:R-:W-:Y:S01]  /*3200*/  @!P0 MOV R25, R44 ;  /* 0x0000002c00198202 */ /* 0x000fe20000000f00 */
[----:B------:R-:W-:Y:S01]  /*3210*/  @!P0 FMUL.FTZ R45, R40, R32 ;  /* 0x00000020282d8220 */ /* 0x000fe20000410000 */
[----:B------:R-:W-:Y:S01]  /*3220*/  @!P0 HADD2.F32 R9, -RZ, R9.H0_H0 ;  /* 0x20000009ff098230 */ /* 0x000fe20000004100 */
[----:B------:R-:W-:Y:S04]  /*3230*/  @!P0 FFMA.FTZ R4, R37, R36, R4 ;  /* 0x0000002425048223 */ /* 0x000fe80000010004 */
[C---:B------:R-:W-:Y:S01]  /*3240*/  @!P0 FMUL.FTZ R5, R9.reuse, R32 ;  /* 0x0000002009058220 */ /* 0x040fe20000410000 */
[----:B------:R-:W-:Y:S01]  /*3250*/  @!P0 F2FP.PACK_AB R43, R4, R43 ;  /* 0x0000002b042b823e */ /* 0x000fe200000000ff */
[-C--:B------:R-:W-:Y:S02]  /*3260*/  @!P0 FFMA.FTZ R45, R9, R42.reuse, -R45 ;  /* 0x0000002a092d8223 */ /* 0x080fe4000001082d */
[----:B------:R-:W-:Y:S01]  /*3270*/  @!P0 FFMA.FTZ R5, R40, R42, R5 ;  /* 0x0000002a28058223 */ /* 0x000fe20000010005 */
[----:B------:R-:W-:Y:S04]  /*3280*/  @!P0 MOV R26, R43 ;  /* 0x0000002b001a8202 */ /* 0x000fe80000000f00 */
[----:B------:R-:W-:Y:S04]  /*3290*/  @!P0 F2FP.PACK_AB R46, R5, R45 ;  /* 0x0000002d052e823e */ /* 0x000fe800000000ff */
[----:B------:R-:W-:Y:S05]  /*32a0*/  @!P0 MOV R27, R46 ;  /* 0x0000002e001b8202 */ /* 0x000fea0000000f00 */
[----:B------:R1:W-:Y:S02]  /*32b0*/  STG.E.128 [R72.64+0xc0], R24 ;  /* 0x0000c01848007986 */ /* 0x0003e4000c101d06 */
.L_x_708:
[----:B------:R-:W-:Y:S05]  /*32c0*/  BSYNC B0 ;  /* 0x0000000000007941 */ /* 0x000fea0003800000 */
.L_x_707:
        /* <DEDUP_REMOVED lines=56> */
.L_x_710:
[----:B------:R-:W-:Y:S05]  /*3650*/  BSYNC B0 ;  /* 0x0000000000007941 */ /* 0x000fea0003800000 */
.L_x_709:
[----:B------:R-:W-:Y:S11]  /*3660*/  ISETP.GE.AND P0, PT, R139, c[0x0][0x1d4], PT ;  /* 0x000075008b007a0c */ /* 0x000ff60003f06270 */
[----:B------:R-:W-:Y:S02]  /*3670*/  @!UPT UIADD3 URZ, URZ, URZ, URZ ;  /* 0x0000003f3f3ff290 */ /* 0x000fe4000fffe03f */
[----:B------:R-:W-:-:S05]  /*3680*/  @P0 BRA `(.L_x_700) ;  /* 0x000020c000000947 */ /* 0x000fca0003800000 */
[----:B------:R-:W-:Y:S01]  /*3690*/  ISETP.GE.AND P0, PT, R12, c[0x0][0x27c], PT ;  /* 0x00009f000c007a0c */ /* 0x000fe20003f06270 */
[----:B-1----:R-:W1:Y:S11]  /*36a0*/  LDS.128 R24, [R142+0x10000] ;  /* 0x010000008e187984 */ /* 0x002e760000000c00 */
[----:B------:R-:W-:Y:S01]  /*36b0*/  @!UPT UIADD3 URZ, URZ, URZ, URZ ;  /* 0x0000003f3f3ff290 */ /* 0x000fe2000fffe03f */
[--C-:B------:R-:W-:Y:S01]  /*36c0*/  @!P0 HADD2.F32 R33, -RZ, R52.reuse.H1_H1 ;  /* 0x30000034ff218230 */ /* 0x100fe20000004100 */
[--C-:B------:R-:W-:Y:S01]  /*36d0*/  @!P0 SHF.R.U64 R7, R28, 0x10, R29.reuse ;  /* 0x000000101c078819 */ /* 0x100fe2000000121d */
[----:B------:R-:W-:Y:S01]  /*36e0*/  @!P0 HADD2.F32 R34, -RZ, R52.H0_H0 ;  /* 0x20000034ff228230 */ /* 0x000fe20000004100 */
        /* <DEDUP_REMOVED lines=36> */
[----:B------:R-:W-:Y:S02]  /*3930*/  @!P0 FFMA.FTZ R4, R31, R34, R4 ;  /* 0x000000221f048223 */ /* 0x000fe40000010004 */
[----:B------:R-:W-:Y:S02]  /*3940*/  @!P0 FMUL.FTZ R5, R7, R28 ;  /* 0x0000001c07058220 */ /* 0x000fe40000410000 */
[----:B------:R-:W-:Y:S02]  /*3950*/  @!P0 FFMA.FTZ R39, R9, R34, -R39 ;  /* 0x0000002209278223 */ /* 0x000fe40000010827 */
        /* <DEDUP_REMOVED lines=8> */
.L_x_697:
        /* <DEDUP_REMOVED lines=47> */
.L_x_712:
[----:B------:R-:W-:Y:S05]  /*3cd0*/  BSYNC B0 ;  /* 0x0000000000007941 */ /* 0x000fea0003800000 */
.L_x_711:
[----:B------:R-:W-:Y:S04]  /*3ce0*/  IADD3 R169, P0, R166, R28, RZ ;  /* 0x0000001ca6a97210 */ /* 0x000fe80007f1e0ff */
[----:B------:R-:W-:Y:S01]  /*3cf0*/  IADD3.X R168, R120, R5, RZ, P0, !PT ;  /* 0x0000000578a87210 */ /* 0x000fe200007fe4ff */
[----:B------:R-:W-:-:S05]  /*3d00*/  @P1 BRA `(.L_x_700) ;  /* 0x00001a4000001947 */ /* 0x000fca0003800000 */
[----:B------:R-:W-:Y:S01]  /*3d10*/  ISETP.GE.AND P0, PT, R22, c[0x0][0x1d4], PT ;  /* 0x0000750016007a0c */ /* 0x000fe20003f06270 */
[----:B-1---5:R-:W-:Y:S01]  /*3d20*/  IMAD.MOV.U32 R9, RZ, RZ, R74 ;  /* 0x000000ffff097224 */ /* 0x022fe200078e004a */
[----:B------:R-:W-:Y:S01]  /*3d30*/  MOV R6, R73 ;  /* 0x0000004900067202 */ /* 0x000fe20000000f00 */
[----:B------:R-:W-:Y:S01]  /*3d40*/  IMAD.MOV.U32 R8, RZ, RZ, R75 ;  /* 0x000000ffff087224 */ /* 0x000fe200078e004b */
        /* <DEDUP_REMOVED lines=19> */
[----:B------:R-:W-:Y:S01]  /*3e80*/  IMAD R171, R51, 0x3000, RZ ;  /* 0x0000300033ab7824 */ /* 0x000fe200078e02ff */
[----:B------:R-:W-:Y:S02]  /*3e90*/  PRMT R71, R6, 0x5410, R7 ;  /* 0x0000541006477816 */ /* 0x000fe40000000007 */
[----:B------:R-:W-:Y:S02]  /*3ea0*/  PRMT R38, R5, 0x5410, R4 ;  /* 0x0000541005267816 */ /* 0x000fe40000000004 */
[----:B------:R-:W-:Y:S01]  /*3eb0*/  PRMT R39, R2, 0x5410, R3 ;  /* 0x0000541002277816 */ /* 0x000fe20000000003 */
[----:B------:R-:W-:-:S05]  /*3ec0*/  @P0 BRA `(.L_x_714) ;  /* 0x000007a000000947 */ /* 0x000fca0003800000 */
[----:B------:R-:W-:Y:S01]  /*3ed0*/  IMAD.MOV.U32 R65, RZ, RZ, R59 ;  /* 0x000000ffff417224 */ /* 0x000fe200078e003b */
[----:B------:R-:W-:Y:S01]  /*3ee0*/  ISETP.GE.AND P2, PT, R105, c[0x0][0x1d4], PT ;  /* 0x0000750069007a0c */ /* 0x000fe20003f46270 */
[----:B------:R-:W-:Y:S01]  /*3ef0*/  IMAD.MOV.U32 R45, RZ, RZ, R41 ;  /* 0x000000ffff2d7224 */ /* 0x000fe200078e0029 */
[CC--:B------:R-:W-:Y:S01]  /*3f00*/  IADD3 R175, P1, P0, R162.reuse, R169.reuse, R138 ;  /* 0x000000a9a2af7210 */ /* 0x0c0fe2000783e08a */
[----:B------:R-:W-:Y:S01]  /*3f10*/  IMAD.MOV.U32 R62, RZ, RZ, R57 ;  /* 0x000000ffff3e7224 */ /* 0x000fe200078e0039 */
[----:B------:R-:W-:Y:S02]  /*3f20*/  MOV R47, R40 ;  /* 0x00000028002f7202 */ /* 0x000fe40000000f00 */
[C---:B------:R-:W-:Y:S02]  /*3f30*/  IADD3.X R170, R121.reuse, R168, R132, P1, P0 ;  /* 0x000000a879aa7210 */ /* 0x040fe40000fe0484 */
[----:B------:R-:W-:Y:S02]  /*3f40*/  MOV R61, R58 ;  /* 0x0000003a003d7202 */ /* 0x000fe40000000f00 */
[----:B------:R-:W-:Y:S03]  /*3f50*/  MOV R55, R56 ;  /* 0x0000003800377202 */ /* 0x000fe60000000f00 */
[----:B------:R-:W-:Y:S04]  /*3f60*/  @!P2 IADD3 R173, P1, P0, R162, R169, R105 ;  /* 0x000000a9a2ada210 */ /* 0x000fe8000783e069 */
[----:B------:R-:W-:Y:S02]  /*3f70*/  @!P2 IADD3.X R172, R121, R168, R126, P1, P0 ;  /* 0x000000a879aca210 */ /* 0x000fe40000fe047e */
[C---:B------:R-:W-:Y:S04]  /*3f80*/  LEA R176, P0, R175.reuse, c[0x0][0x1c8], 0x1 ;  /* 0x00007200afb07a11 */ /* 0x040fe800078008ff */
[----:B------:R-:W-:Y:S02]  /*3f90*/  LEA.HI.X R177, R175, c[0x0][0x1cc], R170, 0x1, P0 ;  /* 0x00007300afb17a11 */ /* 0x000fe400000f0caa */
[C---:B------:R-:W-:Y:S04]  /*3fa0*/  @!P2 LEA R174, P0, R173.reuse, c[0x0][0x1c8], 0x1 ;  /* 0x00007200adaeaa11 */ /* 0x040fe800078008ff */
[----:B------:R-:W-:Y:S01]  /*3fb0*/  @!P2 LEA.HI.X R175, R173, c[0x0][0x1cc], R172, 0x1, P0 ;  /* 0x00007300adafaa11 */ /* 0x000fe200000f0cac */
[----:B------:R-:W-:Y:S01]  /*3fc0*/  IMAD.IADD R172, R108, 0x1, R171 ;  /* 0x000000016cac7824 */ /* 0x000fe200078e02ab */
[----:B------:R-:W-:Y:S02]  /*3fd0*/  IADD3 R173, R111, R171, RZ ;  /* 0x000000ab6fad7210 */ /* 0x000fe40007ffe0ff */
[----:B------:R-:W-:Y:S01]  /*3fe0*/  ISETP.GE.AND P0, PT, R22, c[0x0][0x27c], PT ;  /* 0x00009f0016007a0c */ /* 0x000fe20003f06270 */
[----:B------:R-:W-:Y:S01]  /*3ff0*/  IMAD.SHL.U32 R170, R172, 0x2, RZ ;  /* 0x00000002acaa7824 */ /* 0x000fe200078e00ff */
[----:B------:R-:W-:Y:S04]  /*4000*/  SHF.L.U32 R178, R173, 0x1, RZ ;  /* 0x00000001adb27819 */ /* 0x000fe800000006ff */
[----:B------:R-:W1:Y:S07]  /*4010*/  LDS.128 R28, [R170+0xc100] ;  /* 0x00c10000aa1c7984 */ /* 0x000e6e0000000c00 */
[--C-:B------:R-:W-:Y:S01]  /*4020*/  @!P0 SHF.R.U64 R63, R58, 0x10, R59.reuse ;  /* 0x000000103a3f8819 */ /* 0x100fe2000000123b */
[----:B------:R-:W2:Y:S01]  /*4030*/  LDS.128 R80, [R178+0xc100] ;  /* 0x00c10000b2507984 */ /* 0x000ea20000000c00 */
[----:B------:R-:W-:Y:S01]  /*4040*/  @!P0 SHF.R.U32.HI R67, RZ, 0x10, R59 ;  /* 0x00000010ff438819 */ /* 0x000fe2000001163b */
[----:B------:R-:W-:Y:S01]  /*4050*/  @!P0 HADD2.F32 R49, -RZ, R47.H0_H0 ;  /* 0x2000002fff318230 */ /* 0x000fe20000004100 */
[----:B------:R-:W-:Y:S01]  /*4060*/  @!P0 SHF.R.U64 R46, R40, 0x10, R41 ;  /* 0x00000010282e8819 */ /* 0x000fe20000001229 */
[----:B------:R-:W-:Y:S01]  /*4070*/  IMAD.MOV.U32 R40, RZ, RZ, R43 ;  /* 0x000000ffff287224 */ /* 0x000fe200078e002b */
[----:B------:R-:W-:Y:S01]  /*4080*/  @!P0 HADD2.F32 R55, -RZ, R55.H0_H0 ;  /* 0x20000037ff378230 */ /* 0x000fe20000004100 */
[----:B------:R-:W-:Y:S01]  /*4090*/  @!P0 SHF.R.U32.HI R44, RZ, 0x10, R41 ;  /* 0x00000010ff2c8819 */ /* 0x000fe20000011629 */
[----:B------:R-:W-:Y:S01]  /*40a0*/  @!P0 HADD2.F32 R61, -RZ, R61.H0_H0 ;  /* 0x2000003dff3d8230 */ /* 0x000fe20000004100 */
[--C-:B------:R-:W-:Y:S01]  /*40b0*/  @!P0 SHF.R.U32.HI R60, RZ, 0x10, R57.reuse ;  /* 0x00000010ff3c8819 */ /* 0x100fe20000011639 */
[----:B------:R-:W-:Y:S01]  /*40c0*/  @!P0 HADD2.F32 R63, -RZ, R63.H0_H0 ;  /* 0x2000003fff3f8230 */ /* 0x000fe20000004100 */
[----:B------:R-:W-:Y:S01]  /*40d0*/  @!P0 SHF.R.U64 R54, R56, 0x10, R57 ;  /* 0x0000001038368819 */ /* 0x000fe20000001239 */
[----:B------:R-:W-:Y:S01]  /*40e0*/  @!P0 HADD2.F32 R56, -RZ, R62.H0_H0 ;  /* 0x2000003eff388230 */ /* 0x000fe20000004100 */
[----:B------:R-:W-:Y:S01]  /*40f0*/  MOV R41, R42 ;  /* 0x0000002a00297202 */ /* 0x000fe20000000f00 */
[----:B------:R-:W-:Y:S01]  /*4100*/  @!P0 HADD2.F32 R44, -RZ, R44.H0_H0 ;  /* 0x2000002cff2c8230 */ /* 0x000fe20000004100 */
[--C-:B------:R-:W-:Y:S01]  /*4110*/  @!P0 SHF.R.U64 R42, R42, 0x10, R43.reuse ;  /* 0x000000102a2a8819 */ /* 0x100fe2000000122b */
[----:B------:R-:W-:Y:S01]  /*4120*/  @!P0 HADD2.F32 R54, -RZ, R54.H0_H0 ;  /* 0x20000036ff368230 */ /* 0x000fe20000004100 */
[----:B------:R-:W-:Y:S01]  /*4130*/  @!P0 SHF.R.U32.HI R43, RZ, 0x10, R43 ;  /* 0x00000010ff2b8819 */ /* 0x000fe2000001162b */
[----:B------:R-:W-:Y:S02]  /*4140*/  @!P0 HADD2.F32 R41, -RZ, R41.H0_H0 ;  /* 0x20000029ff298230 */ /* 0x000fe40000004100 */
[----:B------:R-:W-:Y:S02]  /*4150*/  @!P0 HADD2.F32 R65, -RZ, R65.H0_H0 ;  /* 0x20000041ff418230 */ /* 0x000fe40000004100 */
[----:B------:R-:W-:Y:S02]  /*4160*/  @!P0 HADD2.F32 R67, -RZ, R67.H0_H0 ;  /* 0x20000043ff438230 */ /* 0x000fe40000004100 */
[----:B------:R-:W-:Y:S02]  /*4170*/  @!P0 HADD2.F32 R50, -RZ, R45.H0_H0 ;  /* 0x2000002dff328230 */ /* 0x000fe40000004100 */
[----:B------:R-:W-:Y:S02]  /*4180*/  @!P0 HADD2.F32 R46, -RZ, R46.H0_H0 ;  /* 0x2000002eff2e8230 */ /* 0x000fe40000004100 */
[----:B------:R-:W-:Y:S01]  /*4190*/  @!P0 HADD2.F32 R43, -RZ, R43.H0_H0 ;  /* 0x2000002bff2b8230 */ /* 0x000fe20000004100 */
[----:B-1----:R-:W-:Y:S01]  /*41a0*/  @!P0 IMAD.MOV.U32 R47, RZ, RZ, R28 ;  /* 0x000000ffff2f8224 */ /* 0x002fe200078e001c */
[----:B------:R-:W-:Y:S04]  /*41b0*/  @!P0 MOV R48, R29 ;  /* 0x0000001d00308202 */ /* 0x000fe80000000f00 */
[--C-:B------:R-:W-:Y:S02]  /*41c0*/  @!P0 HADD2.F32 R52, -RZ, R47.reuse.H0_H0 ;  /* 0x2000002fff348230 */ /* 0x100fe40000004100 */
[----:B------:R-:W-:Y:S01]  /*41d0*/  @!P0 HADD2.F32 R45, -RZ, R48.H0_H0 ;  /* 0x20000030ff2d8230 */ /* 0x000fe20000004100 */
[----:B--2---:R-:W-:Y:S01]  /*41e0*/  @!P0 MOV R59, R80 ;  /* 0x00000050003b8202 */ /* 0x004fe20000000f00 */
[----:B------:R-:W-:Y:S01]  /*41f0*/  @!P0 HADD2.F32 R47, -RZ, R47.H1_H1 ;  /* 0x3000002fff2f8230 */ /* 0x000fe20000004100 */
[C---:B------:R-:W-:Y:S01]  /*4200*/  @!P0 FMUL.FTZ R2, R52.reuse, R49 ;  /* 0x0000003134028220 */ /* 0x040fe20000410000 */
[----:B------:R-:W-:Y:S01]  /*4210*/  @!P0 MOV R58, R81 ;  /* 0x00000051003a8202 */ /* 0x000fe20000000f00 */
[----:B------:R-:W-:Y:S01]  /*4220*/  @!P0 FMUL.FTZ R4, R45, R50 ;  /* 0x000000322d048220 */ /* 0x000fe20000410000 */
[--C-:B------:R-:W-:Y:S01]  /*4230*/  @!P0 HADD2.F32 R53, -RZ, R59.reuse.H0_H0 ;  /* 0x2000003bff358230 */ /* 0x100fe20000004100 */
[----:B------:R-:W-:Y:S01]  /*4240*/  @!P0 FMUL.FTZ R3, R47, R46 ;  /* 0x0000002e2f038220 */ /* 0x000fe20000410000 */
[----:B------:R-:W-:Y:S01]  /*4250*/  @!P0 MOV R64, R83 ;  /* 0x0000005300408202 */ /* 0x000fe20000000f00 */
[----:B------:R-:W-:Y:S02]  /*4260*/  @!P0 HADD2.F32 R57, -RZ, R58.H0_H0 ;  /* 0x2000003aff398230 */ /* 0x000fe40000004100 */
[C---:B------:R-:W-:Y:S02]  /*4270*/  @!P0 FMUL.FTZ R170, R53.reuse, R49 ;  /* 0x0000003135aa8220 */ /* 0x040fe40000410000 */
[-C--:B------:R-:W-:Y:S01]  /*4280*/  @!P0 FFMA.FTZ R2, R53, R55.reuse, R2 ;  /* 0x0000003735028223 */ /* 0x080fe20000010002 */
[----:B------:R-:W-:Y:S01]  /*4290*/  @!P0 HADD2.F32 R53, -RZ, R59.H1_H1 ;  /* 0x3000003bff358230 */ /* 0x000fe20000004100 */
[----:B------:R-:W-:Y:S01]  /*42a0*/  @!P0 FMUL.FTZ R172, R57, R50 ;  /* 0x0000003239ac8220 */ /* 0x000fe20000410000 */
[----:B------:R-:W-:Y:S01]  /*42b0*/  @!P0 HADD2.F32 R62, -RZ, R64.H0_H0 ;  /* 0x20000040ff3e8230 */ /* 0x000fe20000004100 */
[----:B------:R-:W-:Y:S01]  /*42c0*/  @!P0 FFMA.FTZ R170, R52, R55, -R170 ;  /* 0x0000003734aa8223 */ /* 0x000fe200000108aa */
[----:B------:R-:W-:Y:S01]  /*42d0*/  @!P0 HADD2.F32 R55, -RZ, R58.H1_H1 ;  /* 0x3000003aff378230 */ /* 0x000fe20000004100 */
[----:B------:R-:W-:Y:S01]  /*42e0*/  @!P0 FFMA.FTZ R172, R45, R56, -R172 ;  /* 0x000000382dac8223 */ /* 0x000fe200000108ac */
[----:B------:R-:W-:Y:S01]  /*42f0*/  @!P0 HADD2.F32 R45, -RZ, R48.H1_H1 ;  /* 0x30000030ff2d8230 */ /* 0x000fe20000004100 */
[----:B------:R-:W-:Y:S01]  /*4300*/  @!P0 IMAD.MOV.U32 R59, RZ, RZ, R82 ;  /* 0x000000ffff3b8224 */ /* 0x000fe200078e0052 */
[----:B------:R-:W-:Y:S01]  /*4310*/  @!P0 HADD2.F32 R58, -RZ, R60.H0_H0 ;  /* 0x2000003cff3a8230 */ /* 0x000fe20000004100 */
[-C--:B------:R-:W-:Y:S01]  /*4320*/  @!P0 FMUL.FTZ R173, R55, R44.reuse ;  /* 0x0000002c37ad8220 */ /* 0x080fe20000410000 */
[----:B------:R-:W-:Y:S01]  /*4330*/  @!P0 HADD2.F32 R64, -RZ, R64.H1_H1 ;  /* 0x30000040ff408230 */ /* 0x000fe20000004100 */
[C---:B------:R-:W-:Y:S01]  /*4340*/  @!P0 FMUL.FTZ R5, R45.reuse, R44 ;  /* 0x0000002c2d058220 */ /* 0x040fe20000410000 */
[--C-:B------:R-:W-:Y:S01]  /*4350*/  @!P0 HADD2.F32 R60, -RZ, R59.reuse.H1_H1 ;  /* 0x3000003bff3c8230 */ /* 0x100fe20000004100 */
[----:B------:R-:W-:Y:S01]  /*4360*/  @!P0 FFMA.FTZ R173, R45, R58, -R173 ;  /* 0x0000003a2dad8223 */ /* 0x000fe200000108ad */
[----:B------:R-:W-:Y:S01]  /*4370*/  @!P0 MOV R45, R30 ;  /* 0x0000001e002d8202 */ /* 0x000fe20000000f00 */
[----:B------:R-:W-:Y:S01]  /*4380*/  @!P0 FMUL.FTZ R179, R53, R46 ;  /* 0x0000002e35b38220 */ /* 0x000fe20000410000 */
[----:B------:R-:W-:Y:S01]  /*4390*/  @!P0 HADD2.F32 R59, -RZ, R59.H0_H0 ;  /* 0x2000003bff3b8230 */ /* 0x000fe20000004100 */
[----:B------:R-:W-:Y:S01]  /*43a0*/  @!P0 FMUL.FTZ R183, R64, R43 ;  /* 0x0000002b40b78220 */ /* 0x000fe20000410000 */
[----:B------:R-:W-:Y:S01]  /*43b0*/  @!P0 F2FP.PACK_AB R172, R173, R172 ;  /* 0x000000acadac823e */ /* 0x000fe200000000ff */
[-C--:B------:R-:W-:Y:S01]  /*43c0*/  @!P0 FFMA.FTZ R179, R47, R54.reuse, -R179 ;  /* 0x000000362fb38223 */ /* 0x080fe200000108b3 */
[----:B------:R-:W-:Y:S01]  /*43d0*/  @!P0 HADD2.F32 R47, -RZ, R42.H0_H0 ;  /* 0x2000002aff2f8230 */ /* 0x000fe20000004100 */
[----:B------:R-:W-:Y:S01]  /*43e0*/  @!P0 FMUL.FTZ R181, R59, R41 ;  /* 0x000000293bb58220 */ /* 0x000fe20000410000 */
[--C-:B------:R-:W-:Y:S01]  /*43f0*/  @!P0 HADD2.F32 R42, -RZ, R45.reuse.H0_H0 ;  /* 0x2000002dff2a8230 */ /* 0x100fe20000004100 */
[----:B------:R-:W-:Y:S01]  /*4400*/  @!P0 FFMA.FTZ R3, R53, R54, R3 ;  /* 0x0000003635038223 */ /* 0x000fe20000010003 */
[----:B------:R-:W-:Y:S01]  /*4410*/  @!P0 MOV R29, R172 ;  /* 0x000000ac001d8202 */ /* 0x000fe20000000f00 */
[----:B------:R-:W-:Y:S01]  /*4420*/  @!P0 FMUL.FTZ R178, R60, R47 ;  /* 0x0000002f3cb28220 */ /* 0x000fe20000410000 */
[----:B------:R-:W-:Y:S01]  /*4430*/  @!P0 F2FP.PACK_AB R179, R179, R170 ;  /* 0x000000aab3b3823e */ /* 0x000fe200000000ff */
[C---:B------:R-:W-:Y:S01]  /*4440*/  @!P0 FMUL.FTZ R6, R42.reuse, R41 ;  /* 0x000000292a068220 */ /* 0x040fe20000410000 */
[----:B------:R-:W-:Y:S01]  /*4450*/  @!P0 HADD2.F32 R41, -RZ, R40.H0_H0 ;  /* 0x20000028ff298230 */ /* 0x000fe20000004100 */
[----:B------:R-:W-:Y:S01]  /*4460*/  @!P0 IMAD.MOV.U32 R40, RZ, RZ, R31 ;  /* 0x000000ffff288224 */ /* 0x000fe200078e001f */
[----:B------:R-:W-:Y:S01]  /*4470*/  @!P0 HADD2.F32 R44, -RZ, R45.H1_H1 ;  /* 0x3000002dff2c8230 */ /* 0x000fe20000004100 */
[----:B------:R-:W-:Y:S01]  /*4480*/  @!P0 FFMA.FTZ R181, R42, R61, -R181 ;  /* 0x0000003d2ab58223 */ /* 0x000fe200000108b5 */
[----:B------:R-:W-:Y:S01]  /*4490*/  @!P0 MOV R28, R179 ;  /* 0x000000b3001c8202 */ /* 0x000fe20000000f00 */
[----:B------:R-:W-:Y:S01]  /*44a0*/  @!P0 FMUL.FTZ R180, R62, R41 ;  /* 0x000000293eb48220 */ /* 0x000fe20000410000 */
[--C-:B------:R-:W-:Y:S01]  /*44b0*/  @!P0 HADD2.F32 R42, -RZ, R40.reuse.H0_H0 ;  /* 0x20000028ff2a8230 */ /* 0x100fe20000004100 */
[----:B------:R-:W-:Y:S01]  /*44c0*/  @!P0 FFMA.FTZ R4, R57, R56, R4 ;  /* 0x0000003839048223 */ /* 0x000fe20000010004 */
[----:B------:R-:W-:Y:S01]  /*44d0*/  @!P0 HADD2.F32 R40, -RZ, R40.H1_H1 ;  /* 0x30000028ff288230 */ /* 0x000fe20000004100 */
[C---:B------:R-:W-:Y:S01]  /*44e0*/  @!P0 FFMA.FTZ R178, R44.reuse, R63, -R178 ;  /* 0x0000003f2cb28223 */ /* 0x040fe200000108b2 */
[----:B------:R-:W-:Y:S01]  /*44f0*/  @!P0 F2FP.PACK_AB R170, R3, R2 ;  /* 0x0000000203aa823e */ /* 0x000fe200000000ff */
[----:B------:R-:W-:Y:S02]  /*4500*/  @!P0 FMUL.FTZ R7, R44, R47 ;  /* 0x0000002f2c078220 */ /* 0x000fe40000410000 */
[----:B------:R-:W-:Y:S01]  /*4510*/  @!P0 FFMA.FTZ R180, R42, R65, -R180 ;  /* 0x000000412ab48223 */ /* 0x000fe200000108b4 */
[----:B------:R-:W-:Y:S01]  /*4520*/  @!P0 MOV R80, R170 ;  /* 0x000000aa00508202 */ /* 0x000fe20000000f00 */
[----:B------:R-:W-:Y:S01]  /*4530*/  @!P0 FFMA.FTZ R183, R40, R67, -R183 ;  /* 0x0000004328b78223 */ /* 0x000fe200000108b7 */
[----:B------:R-:W-:Y:S01]  /*4540*/  @!P0 F2FP.PACK_AB R178, R178, R181 ;  /* 0x000000b5b2b2823e */ /* 0x000fe200000000ff */
[----:B------:R-:W-:Y:S02]  /*4550*/  @!P0 FFMA.FTZ R5, R55, R58, R5 ;  /* 0x0000003a37058223 */ /* 0x000fe40000010005 */
[----:B------:R-:W-:Y:S01]  /*4560*/  @!P0 FFMA.FTZ R6, R59, R61, R6 ;  /* 0x0000003d3b068223 */ /* 0x000fe20000010006 */
[----:B------:R-:W-:Y:S01]  /*4570*/  @!P0 F2FP.PACK_AB R183, R183, R180 ;  /* 0x000000b4b7b7823e */ /* 0x000fe200000000ff */
[----:B------:R-:W-:Y:S01]  /*4580*/  @!P0 FMUL.FTZ R8, R42, R41 ;  /* 0x000000292a088220 */ /* 0x000fe20000410000 */
[----:B------:R-:W-:Y:S01]  /*4590*/  @!P0 F2FP.PACK_AB R173, R5, R4 ;  /* 0x0000000405ad823e */ /* 0x000fe200000000ff */
[----:B------:R-:W-:Y:S01]  /*45a0*/  @!P0 FFMA.FTZ R7, R60, R63, R7 ;  /* 0x0000003f3c078223 */ /* 0x000fe20000010007 */
[----:B------:R-:W-:Y:S01]  /*45b0*/  @!P0 MOV R31, R183 ;  /* 0x000000b7001f8202 */ /* 0x000fe20000000f00 */
[----:B------:R-:W-:Y:S02]  /*45c0*/  @!P0 FMUL.FTZ R9, R40, R43 ;  /* 0x0000002b28098220 */ /* 0x000fe40000410000 */
[----:B------:R-:W-:Y:S01]  /*45d0*/  @!P0 FFMA.FTZ R8, R62, R65, R8 ;  /* 0x000000413e088223 */ /* 0x000fe20000010008 */
[----:B------:R-:W-:Y:S01]  /*45e0*/  @!P0 F2FP.PACK_AB R180, R7, R6 ;  /* 0x0000000607b4823e */ /* 0x000fe200000000ff */
[----:B------:R-:W-:Y:S02]  /*45f0*/  @!P0 FFMA.FTZ R9, R64, R67, R9 ;  /* 0x0000004340098223 */ /* 0x000fe40000010009 */
[----:B------:R-:W-:Y:S01]  /*4600*/  @!P0 IMAD.MOV.U32 R30, RZ, RZ, R178 ;  /* 0x000000ffff1e8224 */ /* 0x000fe200078e00b2 */
[----:B------:R-:W-:Y:S01]  /*4610*/  @!P0 MOV R82, R180 ;  /* 0x000000b400528202 */ /* 0x000fe20000000f00 */
[----:B------:R-:W-:Y:S01]  /*4620*/  @!P0 IMAD.MOV.U32 R81, RZ, RZ, R173 ;  /* 0x000000ffff518224 */ /* 0x000fe200078e00ad */
[----:B------:R-:W-:Y:S02]  /*4630*/  @!P0 F2FP.PACK_AB R181, R9, R8 ;  /* 0x0000000809b5823e */ /* 0x000fe400000000ff */
[----:B------:R1:W-:Y:S02]  /*4640*/  STG.E.128 [R176.64], R28 ;  /* 0x0000001cb0007986 */ /* 0x0003e4000c101d06 */
[----:B------:R-:W-:Y:S06]  /*4650*/  @!P0 MOV R83, R181 ;  /* 0x000000b500538202 */ /* 0x000fec0000000f00 */
[----:B------:R1:W-:Y:S02]  /*4660*/  @!P2 STG.E.128 [R174.64], R80 ;  /* 0x00000050ae00a986 */ /* 0x0003e4000c101d06 */
.L_x_714:
[----:B------:R-:W-:Y:S05]  /*4670*/  BSYNC B0 ;  /* 0x0000000000007941 */ /* 0x000fea0003800000 */
.L_x_713:
[----:B------:R-:W-:Y:S01]  /*4680*/  ISETP.GE.AND P0, PT, R15, c[0x0][0x1d4], PT ;  /* 0x000075000f007a0c */ /* 0x000fe20003f06270 */
[----:B------:R-:W-:Y:S01]  /*4690*/  @!UPT UIADD3 URZ, URZ, URZ, URZ ;  /* 0x0000003f3f3ff290 */ /* 0x000fe2000fffe03f */
[----:B------:R-:W-:Y:S11]  /*46a0*/  BSSY B0, `(.L_x_715) ;  /* 0x0000074000007945 */ /* 0x000ff60003800000 */
[----:B------:R-:W-:-:S05]  /*46b0*/  @P0 BRA `(.L_x_716) ;  /* 0x0000072000000947 */ /* 0x000fca0003800000 */
[----:B------:R-:W-:Y:S02]  /*46c0*/  ISETP.GE.AND P2, PT, R104, c[0x0][0x1d4], PT ;  /* 0x0000750068007a0c */ /* 0x000fe40003f46270 */
[----:B------:R-:W-:Y:S02]  /*46d0*/  IADD3 R67, P1, P0, R162, R169, R137 ;  /* 0x000000a9a2437210 */ /* 0x000fe4000783e089 */
[----:B-1----:R-:W-:Y:S02]  /*46e0*/  IADD3 R82, R110, R171, RZ ;  /* 0x000000ab6e527210 */ /* 0x002fe40007ffe0ff */
[CC--:B------:R-:W-:Y:S07]  /*46f0*/  IADD3.X R56, R121.reuse, R168.reuse, R130, P1, P0 ;  /* 0x000000a879387210 */ /* 0x0c0fee0000fe0482 */
[----:B------:R-:W-:Y:S04]  /*4700*/  @!P2 IADD3 R65, P1, P0, R162, R169, R104 ;  /* 0x000000a9a241a210 */ /* 0x000fe8000783e068 */
[----:B------:R-:W-:Y:S02]  /*4710*/  @!P2 IADD3.X R58, R121, R168, R124, P1, P0 ;  /* 0x000000a8793aa210 */ /* 0x000fe40000fe047c */
[C---:B------:R-:W-:Y:S04]  /*4720*/  LEA R80, P0, R67.reuse, c[0x0][0x1c8], 0x1 ;  /* 0x0000720043507a11 */ /* 0x040fe800078008ff */
[----:B------:R-:W-:Y:S02]  /*4730*/  LEA.HI.X R81, R67, c[0x0][0x1cc], R56, 0x1, P0 ;  /* 0x0000730043517a11 */ /* 0x000fe400000f0c38 */
[C---:B------:R-:W-:Y:S02]  /*4740*/  @!P2 LEA R64, P0, R65.reuse, c[0x0][0x1c8], 0x1 ;  /* 0x000072004140aa11 */ /* 0x040fe400078008ff */
[----:B------:R-:W-:Y:S02]  /*4750*/  SHF.L.U32 R67, R82, 0x1, RZ ;  /* 0x0000000152437819 */ /* 0x000fe400000006ff */
[----:B------:R-:W-:Y:S01]  /*4760*/  @!P2 LEA.HI.X R65, R65, c[0x0][0x1cc], R58, 0x1, P0 ;  /* 0x000073004141aa11 */ /* 0x000fe200000f0c3a */
[----:B------:R-:W-:Y:S01]  /*4770*/  IMAD.IADD R58, R107, 0x1, R171 ;  /* 0x000000016b3a7824 */ /* 0x000fe200078e02ab */
[----:B------:R-:W-:Y:S01]  /*4780*/  ISETP.GE.AND P0, PT, R15, c[0x0][0x27c], PT ;  /* 0x00009f000f007a0c */ /* 0x000fe20003f06270 */
[----:B------:R-:W1:Y:S02]  /*4790*/  LDS.128 R60, [R67+0xc100] ;  /* 0x00c10000433c7984 */ /* 0x000e640000000c00 */
[----:B------:R-:W-:Y:S06]  /*47a0*/  IMAD.SHL.U32 R56, R58, 0x2, RZ ;  /* 0x000000023a387824 */ /* 0x000fec00078e00ff */
[----:B------:R-:W2:Y:S04]  /*47b0*/  LDS.128 R28, [R56+0xc100] ;  /* 0x00c10000381c7984 */ /* 0x000ea80000000c00 */
[----:B------:R-:W-:Y:S01]  /*47c0*/  @!P0 SHF.R.U64 R34, R34, 0x10, R35 ;  /* 0x0000001022228819 */ /* 0x000fe20000001223 */
[----:B------:R-:W-:Y:S01]  /*47d0*/  @!P0 HADD2.F32 R42, -RZ, R39.H1_H1 ;  /* 0x30000027ff2a8230 */ /* 0x000fe20000004100 */
[----:B------:R-:W-:Y:S01]  /*47e0*/  @!P0 SHF.R.U64 R40, R32, 0x10, R33 ;  /* 0x0000001020288819 */ /* 0x000fe20000001221 */
[--C-:B------:R-:W-:Y:S01]  /*47f0*/  @!P0 HADD2.F32 R44, -RZ, R71.reuse.H1_H1 ;  /* 0x30000047ff2c8230 */ /* 0x100fe20000004100 */
[----:B------:R-:W-:Y:S01]  /*4800*/  @!P0 SHF.R.U32.HI R32, RZ, 0x10, R35 ;  /* 0x00000010ff208819 */ /* 0x000fe20000011623 */
[----:B------:R-:W-:Y:S01]  /*4810*/  @!P0 HADD2.F32 R47, -RZ, R71.H0_H0 ;  /* 0x20000047ff2f8230 */ /* 0x000fe20000004100 */
[----:B------:R-:W-:Y:S01]  /*4820*/  @!P0 SHF.R.U32.HI R33, RZ, 0x10, R33 ;  /* 0x00000010ff218819 */ /* 0x000fe20000011621 */
[--C-:B------:R-:W-:Y:S01]  /*4830*/  @!P0 HADD2.F32 R53, -RZ, R70.reuse.H0_H0 ;  /* 0x20000046ff358230 */ /* 0x100fe20000004100 */
[--C-:B------:R-:W-:Y:S01]  /*4840*/  @!P0 SHF.R.U64 R46, R76, 0x10, R77.reuse ;  /* 0x000000104c2e8819 */ /* 0x100fe2000000124d */
[----:B------:R-:W-:Y:S01]  /*4850*/  @!P0 HADD2.F32 R57, -RZ, R70.H1_H1 ;  /* 0x30000046ff398230 */ /* 0x000fe20000004100 */
[----:B------:R-:W-:Y:S01]  /*4860*/  @!P0 SHF.R.U32.HI R48, RZ, 0x10, R77 ;  /* 0x00000010ff308819 */ /* 0x000fe2000001164d */
[----:B------:R-:W-:Y:S01]  /*4870*/  @!P0 HADD2.F32 R40, -RZ, R40.H0_H0 ;  /* 0x20000028ff288230 */ /* 0x000fe20000004100 */
[--C-:B------:R-:W-:Y:S01]  /*4880*/  @!P0 SHF.R.U32.HI R59, RZ, 0x10, R79.reuse ;  /* 0x00000010ff3b8819 */ /* 0x100fe2000001164f */
[----:B------:R-:W-:Y:S01]  /*4890*/  @!P0 HADD2.F32 R46, -RZ, R46.H0_H0 ;  /* 0x2000002eff2e8230 */ /* 0x000fe20000004100 */
[----:B------:R-:W-:Y:S01]  /*48a0*/  @!P0 SHF.R.U64 R55, R78, 0x10, R79 ;  /* 0x000000104e378819 */ /* 0x000fe2000000124f */
[----:B------:R-:W-:Y:S02]  /*48b0*/  @!P0 HADD2.F32 R48, -RZ, R48.H0_H0 ;  /* 0x20000030ff308230 */ /* 0x000fe40000004100 */
[----:B------:R-:W-:Y:S02]  /*48c0*/  @!P0 HADD2.F32 R59, -RZ, R59.H0_H0 ;  /* 0x2000003bff3b8230 */ /* 0x000fe40000004100 */
[----:B------:R-:W-:Y:S01]  /*48d0*/  @!P0 HADD2.F32 R55, -RZ, R55.H0_H0 ;  /* 0x20000037ff378230 */ /* 0x000fe20000004100 */
[----:B-1----:R-:W-:Y:S01]  /*48e0*/  @!P0 IMAD.MOV.U32 R49, RZ, RZ, R63 ;  /* 0x000000ffff318224 */ /* 0x002fe200078e003f */
[----:B------:R-:W-:Y:S02]  /*48f0*/  @!P0 MOV R45, R60 ;  /* 0x0000003c002d8202 */ /* 0x000fe40000000f00 */
[----:B------:R-:W-:Y:S02]  /*4900*/  @!P0 MOV R50, R62 ;  /* 0x0000003e00328202 */ /* 0x000fe40000000f00 */
[----:B------:R-:W-:Y:S02]  /*4910*/  @!P0 HADD2.F32 R54, -RZ, R49.H1_H1 ;  /* 0x30000031ff368230 */ /* 0x000fe40000004100 */
[--C-:B------:R-:W-:Y:S01]  /*4920*/  @!P0 HADD2.F32 R43, -RZ, R45.reuse.H0_H0 ;  /* 0x2000002dff2b8230 */ /* 0x100fe20000004100 */
[----:B--2---:R-:W-:Y:S01]  /*4930*/  @!P0 IMAD.MOV.U32 R35, RZ, RZ, R28 ;  /* 0x000000ffff238224 */ /* 0x004fe200078e001c */
[----:B------:R-:W-:Y:S02]  /*4940*/  @!P0 HADD2.F32 R45, -RZ, R45.H1_H1 ;  /* 0x3000002dff2d8230 */ /* 0x000fe40000004100 */
[----:B------:R-:W-:Y:S01]  /*4950*/  @!P0 HADD2.F32 R52, -RZ, R49.H0_H0 ;  /* 0x20000031ff348230 */ /* 0x000fe20000004100 */
[----:B------:R-:W-:Y:S01]  /*4960*/  @!P0 FMUL.FTZ R56, R43, R42 ;  /* 0x0000002a2b388220 */ /* 0x000fe20000410000 */
[--C-:B------:R-:W-:Y:S01]  /*4970*/  @!P0 HADD2.F32 R41, -RZ, R35.reuse.H0_H0 ;  /* 0x20000023ff298230 */ /* 0x100fe20000004100 */
[----:B------:R-:W-:Y:S01]  /*4980*/  @!P0 FMUL.FTZ R67, R45, R40 ;  /* 0x000000282d438220 */ /* 0x000fe20000410000 */
[----:B------:R-:W-:Y:S02]  /*4990*/  @!P0 HADD2.F32 R35, -RZ, R35.H1_H1 ;  /* 0x30000023ff238230 */ /* 0x000fe40000004100 */
[--C-:B------:R-:W-:Y:S01]  /*49a0*/  @!P0 HADD2.F32 R49, -RZ, R50.reuse.H0_H0 ;  /* 0x20000032ff318230 */ /* 0x100fe20000004100 */
[C---:B------:R-:W-:Y:S01]  /*49b0*/  @!P0 FMUL.FTZ R2, R41.reuse, R42 ;  /* 0x0000002a29028220 */ /* 0x040fe20000410000 */
[----:B------:R-:W-:Y:S01]  /*49c0*/  @!P0 HADD2.F32 R50, -RZ, R50.H1_H1 ;  /* 0x30000032ff328230 */ /* 0x000fe20000004100 */
[-C--:B------:R-:W-:Y:S01]  /*49d0*/  @!P0 FFMA.FTZ R56, R41, R44.reuse, -R56 ;  /* 0x0000002c29388223 */ /* 0x080fe20000010838 */
[----:B------:R-:W-:Y:S01]  /*49e0*/  @!P0 MOV R41, R29 ;  /* 0x0000001d00298202 */ /* 0x000fe20000000f00 */
[----:B------:R-:W-:Y:S01]  /*49f0*/  @!P0 FFMA.FTZ R2, R43, R44, R2 ;  /* 0x0000002c2b028223 */ /* 0x000fe20000010002 */
[----:B------:R-:W-:Y:S01]  /*4a00*/  @!P0 MOV R44, R61 ;  /* 0x0000003d002c8202 */ /* 0x000fe20000000f00 */
[C---:B------:R-:W-:Y:S01]  /*4a10*/  @!P0 FMUL.FTZ R3, R35.reuse, R40 ;  /* 0x0000002823038220 */ /* 0x040fe20000410000 */
[----:B------:R-:W-:Y:S01]  /*4a20*/  @!P0 HADD2.F32 R40, -RZ, R33.H0_H0 ;  /* 0x20000021ff288230 */ /* 0x000fe20000004100 */
[-C--:B------:R-:W-:Y:S01]  /*4a30*/  @!P0 FFMA.FTZ R67, R35, R46.reuse, -R67 ;  /* 0x0000002e23438223 */ /* 0x080fe20000010843 */
[----:B------:R-:W-:Y:S01]  /*4a40*/  @!P0 HADD2.F32 R33, -RZ, R41.H1_H1 ;  /* 0x30000029ff218230 */ /* 0x000fe20000004100 */
[----:B------:R-:W-:Y:S01]  /*4a50*/  @!P0 FFMA.FTZ R3, R45, R46, R3 ;  /* 0x0000002e2d038223 */ /* 0x000fe20000010003 */
[--C-:B------:R-:W-:Y:S02]  /*4a60*/  @!P0 HADD2.F32 R43, -RZ, R44.reuse.H0_H0 ;  /* 0x2000002cff2b8230 */ /* 0x100fe40000004100 */
[----:B------:R-:W-:Y:S01]  /*4a70*/  @!P0 HADD2.F32 R44, -RZ, R44.H1_H1 ;  /* 0x3000002cff2c8230 */ /* 0x000fe20000004100 */
[----:B------:R-:W-:Y:S01]  /*4a80*/  @!P0 FMUL.FTZ R5, R33, R40 ;  /* 0x0000002821058220 */ /* 0x000fe20000410000 */
[----:B------:R-:W-:Y:S01]  /*4a90*/  @!P0 F2FP.PACK_AB R56, R67, R56 ;  /* 0x000000384338823e */ /* 0x000fe200000000ff */
[----:B------:R-:W-:Y:S01]  /*4aa0*/  @!P0 HADD2.F32 R35, -RZ, R39.H0_H0 ;  /* 0x20000027ff238230 */ /* 0x000fe20000004100 */
[----:B------:R-:W-:Y:S01]  /*4ab0*/  @!P0 MOV R39, R31 ;  /* 0x0000001f00278202 */ /* 0x000fe20000000f00 */
[----:B------:R-:W-:Y:S01]  /*4ac0*/  @!P0 FMUL.FTZ R83, R44, R40 ;  /* 0x000000282c538220 */ /* 0x000fe20000410000 */
[----:B------:R-:W-:Y:S01]  /*4ad0*/  @!P0 MOV R28, R56 ;  /* 0x00000038001c8202 */ /* 0x000fe20000000f00 */
[----:B------:R-:W-:Y:S01]  /*4ae0*/  @!P0 HADD2.F32 R42, -RZ, R41.H0_H0 ;  /* 0x20000029ff2a8230 */ /* 0x000fe20000004100 */
[-C--:B------:R-:W-:Y:S01]  /*4af0*/  @!P0 FMUL.FTZ R58, R43, R35.reuse ;  /* 0x000000232b3a8220 */ /* 0x080fe20000410000 */
[--C-:B------:R-:W-:Y:S01]  /*4b00*/  @!P0 HADD2.F32 R40, -RZ, R39.reuse.H0_H0 ;  /* 0x20000027ff288230 */ /* 0x100fe20000004100 */
[----:B------:R-:W-:Y:S01]  /*4b10*/  @!P0 FFMA.FTZ R83, R33, R48, -R83 ;  /* 0x0000003021538223 */ /* 0x000fe20000010853 */
[----:B------:R-:W-:Y:S01]  /*4b20*/  @!P0 HADD2.F32 R33, -RZ, R32.H0_H0 ;  /* 0x20000020ff218230 */ /* 0x000fe20000004100 */
[C---:B------:R-:W-:Y:S01]  /*4b30*/  @!P0 FMUL.FTZ R4, R42.reuse, R35 ;  /* 0x000000232a048220 */ /* 0x040fe20000410000 */
[----:B------:R-:W-:Y:S01]  /*4b40*/  @!P0 HADD2.F32 R32, -RZ, R39.H1_H1 ;  /* 0x30000027ff208230 */ /* 0x000fe20000004100 */
[----:B------:R-:W-:Y:S01]  /*4b50*/  @!P0 FFMA.FTZ R58, R42, R47, -R58 ;  /* 0x0000002f2a3a8223 */ /* 0x000fe2000001083a */
[--C-:B------:R-:W-:Y:S01]  /*4b60*/  @!P0 HADD2.F32 R35, -RZ, R38.reuse.H1_H1 ;  /* 0x30000026ff238230 */ /* 0x100fe20000004100 */
[-C--:B------:R-:W-:Y:S02]  /*4b70*/  @!P0 FMUL.FTZ R173, R54, R33.reuse ;  /* 0x0000002136ad8220 */ /* 0x080fe40000410000 */
[C---:B------:R-:W-:Y:S01]  /*4b80*/  @!P0 FMUL.FTZ R9, R32.reuse, R33 ;  /* 0x0000002120098220 */ /* 0x040fe20000410000 */
[----:B------:R-:W-:Y:S01]  /*4b90*/  @!P0 F2FP.PACK_AB R83, R83, R58 ;  /* 0x0000003a5353823e */ /* 0x000fe200000000ff */
[----:B------:R-:W-:Y:S01]  /*4ba0*/  @!P0 FFMA.FTZ R173, R32, R59, -R173 ;  /* 0x0000003b20ad8223 */ /* 0x000fe200000108ad */
[----:B------:R-:W-:Y:S01]  /*4bb0*/  @!P0 F2FP.PACK_AB R58, R3, R2 ;  /* 0x00000002033a823e */ /* 0x000fe200000000ff */
[----:B------:R-:W-:Y:S01]  /*4bc0*/  @!P0 IMAD.MOV.U32 R32, RZ, RZ, R30 ;  /* 0x000000ffff208224 */ /* 0x000fe200078e001e */
[----:B------:R-:W-:Y:S01]  /*4bd0*/  @!P0 MOV R29, R83 ;  /* 0x00000053001d8202 */ /* 0x000fe20000000f00 */
[-C--:B------:R-:W-:Y:S01]  /*4be0*/  @!P0 FMUL.FTZ R82, R52, R35.reuse ;  /* 0x0000002334528220 */ /* 0x080fe20000410000 */
[----:B------:R-:W-:Y:S01]  /*4bf0*/  @!P0 MOV R60, R58 ;  /* 0x0000003a003c8202 */ /* 0x000fe20000000f00 */
[C---:B------:R-:W-:Y:S01]  /*4c00*/  @!P0 FMUL.FTZ R8, R40.reuse, R35 ;  /* 0x0000002328088220 */ /* 0x040fe20000410000 */
[----:B------:R-:W-:Y:S01]  /*4c10*/  @!P0 HADD2.F32 R35, -RZ, R38.H0_H0 ;  /* 0x20000026ff238230 */ /* 0x000fe20000004100 */
[----:B------:R-:W-:Y:S01]  /*4c20*/  @!P0 FFMA.FTZ R4, R43, R47, R4 ;  /* 0x0000002f2b048223 */ /* 0x000fe20000010004 */
[----:B------:R-:W-:Y:S01]  /*4c30*/  @!P0 HADD2.F32 R33, -RZ, R34.H0_H0 ;  /* 0x20000022ff218230 */ /* 0x000fe20000004100 */
[----:B------:R-:W-:Y:S01]  /*4c40*/  @!P0 FFMA.FTZ R82, R40, R57, -R82 ;  /* 0x0000003928528223 */ /* 0x000fe20000010852 */
[--C-:B------:R-:W-:Y:S01]  /*4c50*/  @!P0 HADD2.F32 R34, -RZ, R32.reuse.H0_H0 ;  /* 0x20000020ff228230 */ /* 0x100fe20000004100 */
[----:B------:R-:W-:Y:S01]  /*4c60*/  @!P0 FMUL.FTZ R170, R49, R35 ;  /* 0x0000002331aa8220 */ /* 0x000fe20000410000 */
[----:B------:R-:W-:Y:S01]  /*4c70*/  @!P0 HADD2.F32 R32, -RZ, R32.H1_H1 ;  /* 0x30000020ff208230 */ /* 0x000fe20000004100 */
[----:B------:R-:W-:Y:S01]  /*4c80*/  @!P0 FMUL.FTZ R175, R50, R33 ;  /* 0x0000002132af8220 */ /* 0x000fe20000410000 */
[----:B------:R-:W-:Y:S01]  /*4c90*/  @!P0 F2FP.PACK_AB R82, R173, R82 ;  /* 0x00000052ad52823e */ /* 0x000fe200000000ff */
[C---:B------:R-:W-:Y:S02]  /*4ca0*/  @!P0 FMUL.FTZ R6, R34.reuse, R35 ;  /* 0x0000002322068220 */ /* 0x040fe40000410000 */
[----:B------:R-:W-:Y:S01]  /*4cb0*/  @!P0 FFMA.FTZ R170, R34, R53, -R170 ;  /* 0x0000003522aa8223 */ /* 0x000fe200000108aa */
[----:B------:R-:W-:Y:S01]  /*4cc0*/  @!P0 MOV R31, R82 ;  /* 0x00000052001f8202 */ /* 0x000fe20000000f00 */
[----:B------:R-:W-:Y:S02]  /*4cd0*/  @!P0 FFMA.FTZ R175, R32, R55, -R175 ;  /* 0x0000003720af8223 */ /* 0x000fe400000108af */
[----:B------:R-:W-:Y:S02]  /*4ce0*/  @!P0 FFMA.FTZ R5, R44, R48, R5 ;  /* 0x000000302c058223 */ /* 0x000fe40000010005 */
[----:B------:R-:W-:Y:S01]  /*4cf0*/  @!P0 FMUL.FTZ R7, R32, R33 ;  /* 0x0000002120078220 */ /* 0x000fe20000410000 */
[----:B------:R-:W-:Y:S01]  /*4d00*/  @!P0 F2FP.PACK_AB R175, R175, R170 ;  /* 0x000000aaafaf823e */ /* 0x000fe200000000ff */
[----:B------:R-:W-:Y:S01]  /*4d10*/  @!P0 FFMA.FTZ R6, R49, R53, R6 ;  /* 0x0000003531068223 */ /* 0x000fe20000010006 */
[----:B------:R-:W-:Y:S01]  /*4d20*/  @!P0 F2FP.PACK_AB R67, R5, R4 ;  /* 0x000000040543823e */ /* 0x000fe200000000ff */
[----:B------:R-:W-:Y:S02]  /*4d30*/  @!P0 FFMA.FTZ R7, R50, R55, R7 ;  /* 0x0000003732078223 */ /* 0x000fe40000010007 */
[----:B------:R-:W-:Y:S02]  /*4d40*/  @!P0 FFMA.FTZ R8, R52, R57, R8 ;  /* 0x0000003934088223 */ /* 0x000fe40000010008 */
        /* <DEDUP_REMOVED lines=9> */
.L_x_716:
[----:B------:R-:W-:Y:S05]  /*4de0*/  BSYNC B0 ;  /* 0x0000000000007941 */ /* 0x000fea0003800000 */
.L_x_715:
[----:B------:R-:W-:Y:S11]  /*4df0*/  ISETP.GE.AND P0, PT, R16, c[0x0][0x1d4], PT ;  /* 0x0000750010007a0c */ /* 0x000ff60003f06270 */
[----:B------:R-:W-:Y:S02]  /*4e00*/  @!UPT UIADD3 URZ, URZ, URZ, URZ ;  /* 0x0000003f3f3ff290 */ /* 0x000fe4000fffe03f */
[----:B------:R-:W-:-:S05]  /*4e10*/  @P0 BRA `(.L_x_700) ;  /* 0x0000093000000947 */ /* 0x000fca0003800000 */
[-C--:B-1----:R-:W-:Y:S02]  /*4e20*/  IADD3 R62, R134, R171.reuse, RZ ;  /* 0x000000ab863e7210 */ /* 0x082fe40007ffe0ff */
[----:B------:R-:W-:Y:S02]  /*4e30*/  IADD3 R171, R106, R171, RZ ;  /* 0x000000ab6aab7210 */ /* 0x000fe40007ffe0ff */
[----:B------:R-:W-:Y:S02]  /*4e40*/  SHF.L.U32 R65, R62, 0x1, RZ ;  /* 0x000000013e417819 */ /* 0x000fe400000006ff */
[----:B------:R-:W-:Y:S01]  /*4e50*/  IADD3 R61, P1, P0, R162, R169, R136 ;  /* 0x000000a9a23d7210 */ /* 0x000fe2000783e088 */
[----:B------:R-:W-:Y:S02]  /*4e60*/  IMAD.SHL.U32 R64, R171, 0x2, RZ ;  /* 0x00000002ab407824 */ /* 0x000fe400078e00ff */
[----:B------:R-:W1:Y:S01]  /*4e70*/  LDS.128 R56, [R65+0xc100] ;  /* 0x00c1000041387984 */ /* 0x000e620000000c00 */
[----:B------:R-:W-:Y:S02]  /*4e80*/  IADD3.X R60, R121, R168, R128, P1, P0 ;  /* 0x000000a8793c7210 */ /* 0x000fe40000fe0480 */
[C---:B------:R-:W-:Y:S04]  /*4e90*/  LEA R62, P0, R61.reuse, c[0x0][0x1c8], 0x1 ;  /* 0x000072003d3e7a11 */ /* 0x040fe800078008ff */
[----:B------:R-:W-:Y:S01]  /*4ea0*/  LEA.HI.X R63, R61, c[0x0][0x1cc], R60, 0x1, P0 ;  /* 0x000073003d3f7a11 */ /* 0x000fe200000f0c3c */
[----:B------:R-:W2:Y:S01]  /*4eb0*/  LDS.128 R28, [R64+0xc100] ;  /* 0x00c10000401c7984 */ /* 0x000ea20000000c00 */
[----:B------:R-:W-:Y:S11]  /*4ec0*/  ISETP.GE.AND P0, PT, R16, c[0x0][0x27c], PT ;  /* 0x00009f0010007a0c */ /* 0x000ff60003f06270 */
[----:B------:R-:W-:Y:S02]  /*4ed0*/  @!UPT UIADD3 URZ, URZ, URZ, URZ ;  /* 0x0000003f3f3ff290 */ /* 0x000fe4000fffe03f */
[----:B------:R-:W-:Y:S01]  /*4ee0*/  @!P0 SHF.R.U64 R32, R24, 0x10, R25 ;  /* 0x0000001018208819 */ /* 0x000fe20000001219 */
[--C-:B------:R-:W-:Y:S01]  /*4ef0*/  @!P0 HADD2.F32 R40, -RZ, R68.reuse.H1_H1 ;  /* 0x30000044ff288230 */ /* 0x100fe20000004100 */
[--C-:B------:R-:W-:Y:S01]  /*4f00*/  @!P0 SHF.R.U32.HI R24, RZ, 0x10, R27.reuse ;  /* 0x00000010ff188819 */ /* 0x100fe2000001161b */
[----:B------:R-:W-:Y:S01]  /*4f10*/  @!P0 HADD2.F32 R45, -RZ, R68.H0_H0 ;  /* 0x20000044ff2d8230 */ /* 0x000fe20000004100 */
[----:B------:R-:W-:Y:S01]  /*4f20*/  @!P0 SHF.R.U64 R26, R26, 0x10, R27 ;  /* 0x000000101a1a8819 */ /* 0x000fe2000000121b */
[----:B------:R-:W-:Y:S01]  /*4f30*/  @!P0 HADD2.F32 R35, -RZ, R32.H0_H0 ;  /* 0x20000020ff238230 */ /* 0x000fe20000004100 */
[----:B------:R-:W-:Y:S01]  /*4f40*/  @!P0 SHF.R.U32.HI R25, RZ, 0x10, R25 ;  /* 0x00000010ff198819 */ /* 0x000fe20000011619 */
[--C-:B------:R-:W-:Y:S01]  /*4f50*/  @!P0 HADD2.F32 R49, -RZ, R66.reuse.H1_H1 ;  /* 0x30000042ff318230 */ /* 0x100fe20000004100 */
[--C-:B------:R-:W-:Y:S01]  /*4f60*/  @!P0 SHF.R.U32.HI R47, RZ, 0x10, R73.reuse ;  /* 0x00000010ff2f8819 */ /* 0x100fe20000011649 */
[----:B------:R-:W-:Y:S01]  /*4f70*/  @!P0 HADD2.F32 R55, -RZ, R66.H0_H0 ;  /* 0x20000042ff378230 */ /* 0x000fe20000004100 */
[----:B------:R-:W-:Y:S01]  /*4f80*/  @!P0 SHF.R.U64 R41, R72, 0x10, R73 ;  /* 0x0000001048298819 */ /* 0x000fe20000001249 */
[----:B------:R-:W-:Y:S01]  /*4f90*/  @!P0 HADD2.F32 R25, -RZ, R25.H0_H0 ;  /* 0x20000019ff198230 */ /* 0x000fe20000004100 */
[--C-:B------:R-:W-:Y:S01]  /*4fa0*/  @!P0 SHF.R.U32.HI R54, RZ, 0x10, R75.reuse ;  /* 0x00000010ff368819 */ /* 0x100fe2000001164b */
[----:B------:R-:W-:Y:S01]  /*4fb0*/  @!P0 HADD2.F32 R47, -RZ, R47.H0_H0 ;  /* 0x2000002fff2f8230 */ /* 0x000fe20000004100 */
[----:B------:R-:W-:Y:S01]  /*4fc0*/  @!P0 SHF.R.U64 R53, R74, 0x10, R75 ;  /* 0x000000104a358819 */ /* 0x000fe2000000124b */
[----:B------:R-:W-:Y:S02]  /*4fd0*/  @!P0 HADD2.F32 R41, -RZ, R41.H0_H0 ;  /* 0x20000029ff298230 */ /* 0x000fe40000004100 */
[----:B------:R-:W-:Y:S01]  /*4fe0*/  @!P0 HADD2.F32 R54, -RZ, R54.H0_H0 ;  /* 0x20000036ff368230 */ /* 0x000fe20000004100 */
[----:B-1----:R-:W-:Y:S01]  /*4ff0*/  @!P0 IMAD.MOV.U32 R44, RZ, RZ, R57 ;  /* 0x000000ffff2c8224 */ /* 0x002fe200078e0039 */
[----:B------:R-:W-:Y:S01]  /*5000*/  @!P0 MOV R42, R56 ;  /* 0x00000038002a8202 */ /* 0x000fe20000000f00 */
[----:B------:R-:W-:Y:S01]  /*5010*/  @!P0 HADD2.F32 R34, -RZ, R37.H1_H1 ;  /* 0x30000025ff228230 */ /* 0x000fe20000004100 */
[----:B------:R-:W-:Y:S01]  /*5020*/  @!P0 MOV R48, R58 ;  /* 0x0000003a00308202 */ /* 0x000fe20000000f00 */
[----:B------:R-:W-:Y:S01]  /*5030*/  @!P0 HADD2.F32 R53, -RZ, R53.H0_H0 ;  /* 0x20000035ff358230 */ /* 0x000fe20000004100 */
[----:B------:R-:W-:Y:S01]  /*5040*/  @!P0 MOV R52, R59 ;  /* 0x0000003b00348202 */ /* 0x000fe20000000f00 */
[----:B------:R-:W-:Y:S01]  /*5050*/  @!P0 HADD2.F32 R39, -RZ, R42.H0_H0 ;  /* 0x2000002aff278230 */ /* 0x000fe20000004100 */
[----:B--2---:R-:W-:Y:S01]  /*5060*/  @!P0 MOV R33, R28 ;  /* 0x0000001c00218202 */ /* 0x004fe20000000f00 */
[--C-:B------:R-:W-:Y:S01]  /*5070*/  @!P0 HADD2.F32 R43, -RZ, R44.reuse.H0_H0 ;  /* 0x2000002cff2b8230 */ /* 0x100fe20000004100 */
[----:B------:R-:W-:Y:S02]  /*5080*/  @!P0 MOV R32, R29 ;  /* 0x0000001d00208202 */ /* 0x000fe40000000f00 */
[-C--:B------:R-:W-:Y:S01]  /*5090*/  @!P0 FMUL.FTZ R60, R39, R34.reuse ;  /* 0x00000022273c8220 */ /* 0x080fe20000410000 */
[----:B------:R-:W-:Y:S02]  /*50a0*/  @!P0 HADD2.F32 R44, -RZ, R44.H1_H1 ;  /* 0x3000002cff2c8230 */ /* 0x000fe40000004100 */
[--C-:B------:R-:W-:Y:S02]  /*50b0*/  @!P0 HADD2.F32 R27, -RZ, R33.reuse.H0_H0 ;  /* 0x20000021ff1b8230 */ /* 0x100fe40000004100 */
[----:B------:R-:W-:Y:S01]  /*50c0*/  @!P0 HADD2.F32 R38, -RZ, R33.H1_H1 ;  /* 0x30000021ff268230 */ /* 0x000fe20000004100 */
[----:B------:R-:W-:Y:S01]  /*50d0*/  @!P0 FMUL.FTZ R65, R44, R25 ;  /* 0x000000192c418220 */ /* 0x000fe20000410000 */
[----:B------:R-:W-:Y:S01]  /*50e0*/  @!P0 HADD2.F32 R33, -RZ, R36.H1_H1 ;  /* 0x30000024ff218230 */ /* 0x000fe20000004100 */
[C---:B------:R-:W-:Y:S01]  /*50f0*/  @!P0 FMUL.FTZ R2, R27.reuse, R34 ;  /* 0x000000221b028220 */ /* 0x040fe20000410000 */
[----:B------:R-:W-:Y:S01]  /*5100*/  @!P0 HADD2.F32 R34, -RZ, R32.H0_H0 ;  /* 0x20000020ff228230 */ /* 0x000fe20000004100 */
[-C--:B------:R-:W-:Y:S01]  /*5110*/  @!P0 FFMA.FTZ R60, R27, R40.reuse, -R60 ;  /* 0x000000281b3c8223 */ /* 0x080fe2000001083c */
[----:B------:R-:W-:Y:S01]  /*5120*/  @!P0 HADD2.F32 R27, -RZ, R37.H0_H0 ;  /* 0x20000025ff1b8230 */ /* 0x000fe20000004100 */
[----:B------:R-:W-:Y:S01]  /*5130*/  @!P0 FMUL.FTZ R3, R38, R35 ;  /* 0x0000002326038220 */ /* 0x000fe20000410000 */
[----:B------:R-:W-:Y:S01]  /*5140*/  @!P0 HADD2.F32 R46, -RZ, R48.H0_H0 ;  /* 0x20000030ff2e8230 */ /* 0x000fe20000004100 */
[----:B------:R-:W-:Y:S01]  /*5150*/  @!P0 FFMA.FTZ R2, R39, R40, R2 ;  /* 0x0000002827028223 */ /* 0x000fe20000010002 */
[----:B------:R-:W-:Y:S01]  /*5160*/  @!P0 HADD2.F32 R42, -RZ, R42.H1_H1 ;  /* 0x3000002aff2a8230 */ /* 0x000fe20000004100 */
[-C--:B------:R-:W-:Y:S01]  /*5170*/  @!P0 FMUL.FTZ R64, R43, R27.reuse ;  /* 0x0000001b2b408220 */ /* 0x080fe20000410000 */
[----:B------:R-:W-:Y:S01]  /*5180*/  @!P0 HADD2.F32 R24, -RZ, R24.H0_H0 ;  /* 0x20000018ff188230 */ /* 0x000fe20000004100 */
[C---:B------:R-:W-:Y:S01]  /*5190*/  @!P0 FMUL.FTZ R4, R34.reuse, R27 ;  /* 0x0000001b22048220 */ /* 0x040fe20000410000 */
[--C-:B------:R-:W-:Y:S01]  /*51a0*/  @!P0 HADD2.F32 R50, -RZ, R52.reuse.H0_H0 ;  /* 0x20000034ff328230 */ /* 0x100fe20000004100 */
[----:B------:R-:W-:Y:S01]  /*51b0*/  @!P0 IMAD.MOV.U32 R27, RZ, RZ, R30 ;  /* 0x000000ffff1b8224 */ /* 0x000fe200078e001e */
[----:B------:R-:W-:Y:S01]  /*51c0*/  @!P0 HADD2.F32 R52, -RZ, R52.H1_H1 ;  /* 0x30000034ff348230 */ /* 0x000fe20000004100 */
[----:B------:R-:W-:Y:S01]  /*51d0*/  @!P0 FFMA.FTZ R64, R34, R45, -R64 ;  /* 0x0000002d22408223 */ /* 0x000fe20000010840 */
[----:B------:R-:W-:Y:S01]  /*51e0*/  @!P0 HADD2.F32 R34, -RZ, R32.H1_H1 ;  /* 0x30000020ff228230 */ /* 0x000fe20000004100 */
[----:B------:R-:W-:Y:S01]  /*51f0*/  @!P0 FMUL.FTZ R67, R46, R33 ;  /* 0x000000212e438220 */ /* 0x000fe20000410000 */
[--C-:B------:R-:W-:Y:S01]  /*5200*/  @!P0 HADD2.F32 R32, -RZ, R27.reuse.H0_H0 ;  /* 0x2000001bff208230 */ /* 0x100fe20000004100 */
[----:B------:R-:W-:Y:S01]  /*5210*/  @!P0 FMUL.FTZ R61, R42, R35 ;  /* 0x000000232a3d8220 */ /* 0x000fe20000410000 */
[----:B------:R-:W-:Y:S01]  /*5220*/  @!P0 HADD2.F32 R48, -RZ, R48.H1_H1 ;  /* 0x30000030ff308230 */ /* 0x000fe20000004100 */
[C---:B------:R-:W-:Y:S01]  /*5230*/  @!P0 FMUL.FTZ R5, R34.reuse, R25 ;  /* 0x0000001922058220 */ /* 0x040fe20000410000 */
[----:B------:R-:W-:Y:S01]  /*5240*/  @!P0 HADD2.F32 R25, -RZ, R36.H0_H0 ;  /* 0x20000024ff198230 */ /* 0x000fe20000004100 */
[----:B------:R-:W-:Y:S01]  /*5250*/  @!P0 FFMA.FTZ R65, R34, R47, -R65 ;  /* 0x0000002f22418223 */ /* 0x000fe20000010841 */
[----:B------:R-:W-:Y:S01]  /*5260*/  @!P0 MOV R34, R31 ;  /* 0x0000001f00228202 */ /* 0x000fe20000000f00 */
[C---:B------:R-:W-:Y:S01]  /*5270*/  @!P0 FMUL.FTZ R6, R32.reuse, R33 ;  /* 0x0000002120068220 */ /* 0x040fe20000410000 */
[----:B------:R-:W-:Y:S01]  /*5280*/  @!P0 HADD2.F32 R33, -RZ, R26.H0_H0 ;  /* 0x2000001aff218230 */ /* 0x000fe20000004100 */
[----:B------:R-:W-:Y:S01]  /*5290*/  @!P0 FFMA.FTZ R67, R32, R49, -R67 ;  /* 0x0000003120438223 */ /* 0x000fe20000010843 */
[----:B------:R-:W-:Y:S01]  /*52a0*/  @!P0 HADD2.F32 R32, -RZ, R27.H1_H1 ;  /* 0x3000001bff208230 */ /* 0x000fe20000004100 */
[----:B------:R-:W-:Y:S01]  /*52b0*/  @!P0 FMUL.FTZ R71, R50, R25 ;  /* 0x0000001932478220 */ /* 0x000fe20000410000 */
[--C-:B------:R-:W-:Y:S01]  /*52c0*/  @!P0 HADD2.F32 R26, -RZ, R34.reuse.H0_H0 ;  /* 0x20000022ff1a8230 */ /* 0x100fe20000004100 */
[----:B------:R-:W-:Y:S01]  /*52d0*/  @!P0 FMUL.FTZ R70, R52, R24 ;  /* 0x0000001834468220 */ /* 0x000fe20000410000 */
[----:B------:R-:W-:Y:S01]  /*52e0*/  @!P0 HADD2.F32 R27, -RZ, R34.H1_H1 ;  /* 0x30000022ff1b8230 */ /* 0x000fe20000004100 */
[----:B------:R-:W-:Y:S01]  /*52f0*/  @!P0 FMUL.FTZ R76, R48, R33 ;  /* 0x00000021304c8220 */ /* 0x000fe20000410000 */
[----:B------:R-:W-:Y:S01]  /*5300*/  @!P0 F2FP.PACK_AB R65, R65, R64 ;  /* 0x000000404141823e */ /* 0x000fe200000000ff */
[-C--:B------:R-:W-:Y:S02]  /*5310*/  @!P0 FFMA.FTZ R3, R42, R41.reuse, R3 ;  /* 0x000000292a038223 */ /* 0x080fe40000010003 */
[----:B------:R-:W-:Y:S01]  /*5320*/  @!P0 FFMA.FTZ R61, R38, R41, -R61 ;  /* 0x00000029263d8223 */ /* 0x000fe2000001083d */
[----:B------:R-:W-:Y:S01]  /*5330*/  @!P0 MOV R29, R65 ;  /* 0x00000041001d8202 */ /* 0x000fe20000000f00 */
[----:B------:R-:W-:Y:S02]  /*5340*/  @!P0 FFMA.FTZ R71, R26, R55, -R71 ;  /* 0x000000371a478223 */ /* 0x000fe40000010847 */
[----:B------:R-:W-:Y:S01]  /*5350*/  @!P0 FFMA.FTZ R70, R27, R54, -R70 ;  /* 0x000000361b468223 */ /* 0x000fe20000010846 */
[----:B------:R-:W-:Y:S01]  /*5360*/  @!P0 F2FP.PACK_AB R60, R61, R60 ;  /* 0x0000003c3d3c823e */ /* 0x000fe200000000ff */
[----:B------:R-:W-:Y:S02]  /*5370*/  @!P0 FFMA.FTZ R76, R32, R53, -R76 ;  /* 0x00000035204c8223 */ /* 0x000fe4000001084c */
[----:B------:R-:W-:Y:S01]  /*5380*/  @!P0 FFMA.FTZ R4, R43, R45, R4 ;  /* 0x0000002d2b048223 */ /* 0x000fe20000010004 */
[----:B------:R-:W-:Y:S01]  /*5390*/  @!P0 F2FP.PACK_AB R70, R70, R71 ;  /* 0x000000474646823e */ /* 0x000fe200000000ff */
        /* <DEDUP_REMOVED lines=9> */
[----:B------:R-:W-:Y:S01]  /*5430*/  @!P0 FFMA.FTZ R7, R48, R53, R7 ;  /* 0x0000003530078223 */ /* 0x000fe20000010007 */
[----:B------:R-:W-:Y:S01]  /*5440*/  @!P0 MOV R57, R61 ;  /* 0x0000003d00398202 */ /* 0x000fe20000000f00 */
[----:B------:R-:W-:Y:S02]  /*5450*/  @!P0 FFMA.FTZ R8, R50, R55, R8 ;  /* 0x0000003732088223 */ /* 0x000fe40000010008 */
[----:B------:R-:W-:Y:S01]  /*5460*/  @!P0 IMAD.MOV.U32 R28, RZ, RZ, R60 ;  /* 0x000000ffff1c8224 */ /* 0x000fe200078e003c */
[----:B------:R-:W-:Y:S01]  /*5470*/  @!P0 F2FP.PACK_AB R60, R3, R2 ;  /* 0x00000002033c823e */ /* 0x000fe200000000ff */
[----:B------:R-:W-:Y:S01]  /*5480*/  @!P0 FFMA.FTZ R9, R52, R54, R9 ;  /* 0x0000003634098223 */ /* 0x000fe20000010009 */
[----:B------:R-:W-:Y:S02]  /*5490*/  @!P0 F2FP.PACK_AB R64, R7, R6 ;  /* 0x000000060740823e */ /* 0x000fe400000000ff */
[----:B------:R1:W-:Y:S01]  /*54a0*/  STG.E.128 [R62.64], R28 ;  /* 0x0000001c3e007986 */ /* 0x0003e2000c101d06 */
[----:B------:R-:W-:Y:S01]  /*54b0*/  @!P0 IMAD.MOV.U32 R56, RZ, RZ, R60 ;  /* 0x000000ffff388224 */ /* 0x000fe200078e003c */
[----:B------:R-:W-:Y:S02]  /*54c0*/  @!P0 F2FP.PACK_AB R65, R9, R8 ;  /* 0x000000080941823e */ /* 0x000fe400000000ff */
[----:B------:R-:W-:Y:S02]  /*54d0*/  @!P0 MOV R58, R64 ;  /* 0x00000040003a8202 */ /* 0x000fe40000000f00 */
        /* <DEDUP_REMOVED lines=10> */
.L_x_696:
        /* <DEDUP_REMOVED lines=29> */
.L_x_700:
[----:B------:R-:W-:Y:S05]  /*5750*/  BSYNC B1 ;  /* 0x0000000000017941 */ /* 0x000fea0003800000 */
.L_x_695:
[C---:B------:R-:W-:Y:S01]  /*5760*/  ISETP.GT.AND P0, PT, R18.reuse, R11, PT ;  /* 0x0000000b1200720c */ /* 0x040fe20003f04270 */
[----:B------:R-:W-:Y:S01]  /*5770*/  @!UPT UIADD3 URZ, URZ, URZ, URZ ;  /* 0x0000003f3f3ff290 */ /* 0x000fe2000fffe03f */
[----:B------:R-:W-:Y:S11]  /*5780*/  BSSY B0, `(.L_x_717) ;  /* 0x0000041000007945 */ /* 0x000ff60003800000 */
[----:B-1----:R-:W-:Y:S01]  /*5790*/  @P0 IADD3 R5, R18, -0x1, RZ ;  /* 0xffffffff12050810 */ /* 0x002fe20007ffe0ff */
[----:B------:R-:W-:Y:S02]  /*57a0*/  @P0 IMAD.MOV.U32 R6, RZ, RZ, R144 ;  /* 0x000000ffff060224 */ /* 0x000fe400078e0090 */
[----:B------:R-:W-:Y:S01]  /*57b0*/  @P0 IMAD.MOV.U32 R7, RZ, RZ, R149 ;  /* 0x000000ffff070224 */ /* 0x000fe200078e0095 */
[----:B------:R-:W-:Y:S01]  /*57c0*/  @P0 SHF.R.S32.HI R4, RZ, 0x1f, R5 ;  /* 0x0000001fff040819 */ /* 0x000fe20000011405 */
[----:B--2---:R-:W-:Y:S02]  /*57d0*/  @P0 IMAD R3, R94, R5, RZ ;  /* 0x000000055e030224 */ /* 0x004fe400078e02ff */
[-C--:B------:R-:W-:Y:S04]  /*57e0*/  @P0 IMAD.WIDE.U32 R6, R5, R96.reuse, R6 ;  /* 0x0000006005060225 */ /* 0x080fe800078e0006 */
[----:B------:R-:W-:Y:S01]  /*57f0*/  @P0 IMAD R3, R4, R96, R3 ;  /* 0x0000006004030224 */ /* 0x000fe200078e0203 */
[----:B------:R-:W-:Y:S01]  /*5800*/  @P0 LEA R8, P1, R6, c[0x0][0x250], 0x1 ;  /* 0x0000940006080a11 */ /* 0x000fe200078208ff */
[----:B------:R-:W-:Y:S02]  /*5810*/  @P0 IMAD R2, R69, 0x3000, R10 ;  /* 0x0000300045020824 */ /* 0x000fe400078e020a */
[----:B------:R-:W-:Y:S02]  /*5820*/  @P0 IMAD.IADD R3, R7, 0x1, R3 ;  /* 0x0000000107030824 */ /* 0x000fe400078e0203 */
[----:B------:R-:W-:Y:S03]  /*5830*/  @P0 IMAD.SHL.U32 R4, R2, 0x2, RZ ;  /* 0x0000000202040824 */ /* 0x000fe600078e00ff */
[----:B------:R-:W-:Y:S02]  /*5840*/  @P0 LEA.HI.X R9, R6, c[0x0][0x254], R3, 0x1, P1 ;  /* 0x0000950006090a11 */ /* 0x000fe400008f0c03 */
[C---:B------:R-:W-:Y:S02]  /*5850*/  @P0 LEA R6, P1, R102.reuse, R8, 0x1 ;  /* 0x0000000866060211 */ /* 0x040fe400078208ff */
[C---:B------:R-:W-:Y:S01]  /*5860*/  IADD3 R3, R69.reuse, 0x1, RZ ;  /* 0x0000000145037810 */ /* 0x040fe20007ffe0ff */
        /* <DEDUP_REMOVED lines=9> */
[----:B------:R1:W-:Y:S01]  /*5900*/  @P0 LDGSTS.E.BYPASS.LTC128B.128 [R4+0x5100], [R6.64+0x100], !P3 ;  /* 0x0510010006040fae */ /* 0x0003e2000d901d46 */
[----:B------:R-:W-:Y:S03]  /*5910*/  ISETP.GE.AND P0, PT, R69, 0x1, PT ;  /* 0x000000014500780c */ /* 0x000fe60003f06270 */
[----:B------:R-:W0:Y:S01]  /*5920*/  LDGDEPBAR ;  /* 0x00000000000079af */ /* 0x000e220000000000 */
[----:B------:R-:W-:Y:S02]  /*5930*/  SEL R69, R3, RZ, !P0 ;  /* 0x000000ff03457207 */ /* 0x000fe40004000000 */
[----:B------:R-:W-:Y:S01]  /*5940*/  ISETP.GE.AND P0, PT, R109, R118, PT ;  /* 0x000000766d00720c */ /* 0x000fe20003f06270 */
[----:B------:R-:W-:Y:S04]  /*5950*/  DEPBAR.LE SB0, 0x2 ;  /* 0x000080800000791a */ /* 0x000fe80000000000 */
[----:B------:R-:W-:Y:S08]  /*5960*/  BAR.SYNC.DEFER_BLOCKING 0x0 ;  /* 0x0000000000007b1d */ /* 0x000ff00000010000 */
[----:B------:R-:W-:-:S05]  /*5970*/  @P0 BRA `(.L_x_718) ;  /* 0x0000021000000947 */ /* 0x000fca0003800000 */
[C---:B-1----:R-:W-:Y:S01]  /*5980*/  LEA R4, P0, R18.reuse, R164, 0x6 ;  /* 0x000000a412047211 */ /* 0x042fe200078030ff */
[----:B------:R-:W-:Y:S03]  /*5990*/  IMAD.MOV.U32 R118, RZ, RZ, R160 ;  /* 0x000000ffff767224 */ /* 0x000fe600078e00a0 */
[----:B------:R-:W-:Y:S01]  /*59a0*/  LEA.HI.X.SX32 R5, R18, R165, 0x6, P0 ;  /* 0x000000a512057211 */ /* 0x000fe200000f36ff */
[----:B-----5:R-:W-:Y:S04]  /*59b0*/  IMAD.WIDE.U32 R28, R4, c[0x0][0x208], R118 ;  /* 0x00008200041c7a25 */ /* 0x020fe800078e0076 */
[----:B------:R-:W-:Y:S01]  /*59c0*/  IMAD R2, R5, c[0x0][0x208], RZ ;  /* 0x0000820005027a24 */ /* 0x000fe200078e02ff */
[----:B------:R-:W-:Y:S03]  /*59d0*/  LEA R8, P0, R28, c[0x0][0x1f8], 0x1 ;  /* 0x00007e001c087a11 */ /* 0x000fe600078008ff */
[----:B------:R-:W-:Y:S04]  /*59e0*/  IMAD R2, R4, c[0x0][0x20c], R2 ;  /* 0x0000830004027a24 */ /* 0x000fe800078e0202 */
        /* <DEDUP_REMOVED lines=26> */
.L_x_718:
[----:B-1----:R-:W-:Y:S05]  /*5b90*/  BSYNC B0 ;  /* 0x0000000000007941 */ /* 0x002fea0003800000 */
.L_x_717:
[----:B------:R-:W-:Y:S04]  /*5ba0*/  IADD3 R2, R18, -0x2, RZ ;  /* 0xfffffffe12027810 */ /* 0x000fe80007ffe0ff */
[C---:B------:R-:W-:Y:S11]  /*5bb0*/  ISETP.GE.AND P0, PT, R2.reuse, R11, PT ;  /* 0x0000000b0200720c */ /* 0x040ff60003f06270 */
[----:B------:R-:W-:Y:S02]  /*5bc0*/  @!UPT UIADD3 URZ, URZ, URZ, URZ ;  /* 0x0000003f3f3ff290 */ /* 0x000fe4000fffe03f */
[----:B------:R-:W-:Y:S01]  /*5bd0*/  @P0 SHF.R.S32.HI R5, RZ, 0x1f, R2 ;  /* 0x0000001fff050819 */ /* 0x000fe20000011402 */
[----:B------:R-:W-:Y:S02]  /*5be0*/  @P0 IMAD R4, R95, R2, RZ ;  /* 0x000000025f040224 */ /* 0x000fe400078e02ff */
[----:B------:R-:W-:Y:S02]  /*5bf0*/  @P0 IMAD.MOV.U32 R6, RZ, RZ, R146 ;  /* 0x000000ffff060224 */ /* 0x000fe400078e0092 */
[----:B------:R-:W-:Y:S02]  /*5c00*/  @P0 IMAD.MOV.U32 R7, RZ, RZ, R151 ;  /* 0x000000ffff070224 */ /* 0x000fe400078e0097 */
[-C--:B------:R-:W-:Y:S02]  /*5c10*/  @P0 IMAD R4, R5, R97.reuse, R4 ;  /* 0x0000006105040224 */ /* 0x080fe400078e0204 */
[----:B------:R-:W-:Y:S04]  /*5c20*/  @P0 IMAD.WIDE.U32 R6, R2, R97, R6 ;  /* 0x0000006102060225 */ /* 0x000fe800078e0006 */
[----:B------:R-:W-:Y:S01]  /*5c30*/  @P0 IMAD.IADD R4, R7, 0x1, R4 ;  /* 0x0000000107040824 */ /* 0x000fe200078e0204 */
[C---:B------:R-:W-:Y:S01]  /*5c40*/  @P0 LEA R8, P1, R6.reuse, c[0x0][0x220], 0x1 ;  /* 0x0000880006080a11 */ /* 0x040fe200078208ff */
[----:B------:R-:W-:Y:S03]  /*5c50*/  @P0 IMAD R3, R69, 0x3000, R10 ;  /* 0x0000300045030824 */ /* 0x000fe600078e020a */
[----:B------:R-:W-:Y:S01]  /*5c60*/  @P0 LEA.HI.X R9, R6, c[0x0][0x224], R4, 0x1, P1 ;  /* 0x0000890006090a11 */ /* 0x000fe200008f0c04 */
[----:B------:R-:W-:Y:S01]  /*5c70*/  @P0 IMAD.SHL.U32 R5, R3, 0x2, RZ ;  /* 0x0000000203050824 */ /* 0x000fe200078e00ff */
[----:B------:R-:W-:Y:S02]  /*5c80*/  @P0 LEA R6, P1, R99, R8, 0x1 ;  /* 0x0000000863060211 */ /* 0x000fe400078208ff */
[----:B------:R-:W-:Y:S02]  /*5c90*/  IADD3 R4, R51, 0x1, RZ ;  /* 0x0000000133047810 */ /* 0x000fe40007ffe0ff */
        /* <DEDUP_REMOVED lines=13> */
[C---:B------:R-:W-:Y:S02]  /*5d70*/  ISETP.GT.AND P0, PT, R18.reuse, R11, PT ;  /* 0x0000000b1200720c */ /* 0x040fe40003f04270 */
[----:B------:R-:W-:Y:S11]  /*5d80*/  IADD3 R18, R18, -0x1, RZ ;  /* 0xffffffff12127810 */ /* 0x000ff60007ffe0ff */
[----:B------:R-:W-:-:S05]  /*5d90*/  @P0 BRA `(.L_x_719) ;  /* 0xffffbf3000000947 */ /* 0x000fca000383ffff */
[----:B------:R-:W-:Y:S06]  /*5da0*/  BAR.SYNC.DEFER_BLOCKING 0x0 ;  /* 0x0000000000007b1d */ /* 0x000fec0000010000 */
.L_x_694:
[----:B-1----:R-:W-:Y:S01]  /*5db0*/  ISETP.GE.AND P0, PT, R84, 0x1, PT ;  /* 0x000000015400780c */ /* 0x002fe20003f06270 */
[----:B------:R-:W-:Y:S01]  /*5dc0*/  IMAD.IADD R2, R90, 0x1, R91 ;  /* 0x000000015a027824 */ /* 0x000fe200078e025b */
[----:B------:R-:W-:Y:S01]  /*5dd0*/  PLOP3.LUT P2, PT, PT, PT, PT, 0x80, 0x0 ;  /* 0x000000000000781c */ /* 0x000fe20003f4f070 */
[----:B------:R-:W-:Y:S01]  /*5de0*/  CS2R R98, SRZ ;  /* 0x0000000000627805 */ /* 0x000fe2000001ff00 */
        /* <DEDUP_REMOVED lines=10> */
[----:B-----5:R-:W-:Y:S01]  /*5e90*/  CS2R R78, SRZ ;  /* 0x00000000004e7805 */ /* 0x020fe2000001ff00 */
        /* <DEDUP_REMOVED lines=46> */
[----:B------:R-:W-:Y:S01]  /*6180*/  IMAD.MOV.U32 R3, RZ, RZ, 0x1 ;  /* 0x00000001ff037424 */ /* 0x000fe200078e00ff */
[----:B------:R-:W-:Y:S01]  /*6190*/  SHF.R.S32.HI R7, RZ, 0x1f, R92 ;  /* 0x0000001fff077819 */ /* 0x000fe2000001145c */
[----:B------:R-:W-:Y:S01]  /*61a0*/  IMAD.WIDE.U32 R18, R92, c[0x0][0x178], RZ ;  /* 0x00005e005c127a25 */ /* 0x000fe200078e00ff */
[CC--:B------:R-:W-:Y:S01]  /*61b0*/  LEA.HI R17, R8.reuse, R85.reuse, RZ, 0x3 ;  /* 0x0000005508117211 */ /* 0x0c0fe200078f18ff */
[----:B------:R-:W-:Y:S01]  /*61c0*/  BSSY B0, `(.L_x_721) ;  /* 0x000009c000007945 */ /* 0x000fe20003800000 */
[----:B------:R-:W-:Y:S01]  /*61d0*/  LEA.HI R0, R8, R85, RZ, 0x4 ;  /* 0x0000005508007211 */ /* 0x000fe200078f20ff */
[----:B------:R-:W-:Y:S01]  /*61e0*/  IMAD R7, R7, c[0x0][0x178], RZ ;  /* 0x00005e0007077a24 */ /* 0x000fe200078e02ff */
[----:B------:R-:W-:Y:S01]  /*61f0*/  LOP3.LUT R12, R17, 0xfffffff8, RZ, 0xc0, !PT ;  /* 0xfffffff8110c7812 */ /* 0x000fe200078ec0ff */
[----:B------:R-:W-:Y:S01]  /*6200*/  IMAD R69, R88, c[0x0][0x2c4], RZ ;  /* 0x0000b10058457a24 */ /* 0x000fe200078e02ff */
[----:B------:R-:W-:Y:S01]  /*6210*/  SHF.R.S32.HI R5, RZ, 0x4, R0 ;  /* 0x00000004ff057819 */ /* 0x000fe20000011400 */
[----:B------:R-:W-:Y:S01]  /*6220*/  IMAD R7, R92, c[0x0][0x17c], R7 ;  /* 0x00005f005c077a24 */ /* 0x000fe200078e0207 */
[----:B------:R-:W-:Y:S01]  /*6230*/  SHF.R.S32.HI R15, RZ, 0x3, R17 ;  /* 0x00000003ff0f7819 */ /* 0x000fe20000011411 */
[----:B------:R-:W-:Y:S01]  /*6240*/  IMAD.IADD R12, R85, 0x1, -R12 ;  /* 0x00000001550c7824 */ /* 0x000fe200078e0a0c */
[----:B------:R-:W-:Y:S01]  /*6250*/  LEA.HI R6, R0, R5, RZ, 0x1 ;  /* 0x0000000500067211 */ /* 0x000fe200078f08ff */
[----:B------:R-:W-:Y:S01]  /*6260*/  IMAD.IADD R19, R19, 0x1, R7 ;  /* 0x0000000113137824 */ /* 0x000fe200078e0207 */
[----:B------:R-:W-:Y:S01]  /*6270*/  ISETP.NE.AND P4, PT, R3, c[0x0][0x2c4], PT ;  /* 0x0000b10003007a0c */ /* 0x000fe20003f85270 */
[----:B------:R-:W-:Y:S01]  /*6280*/  IMAD.SHL.U32 R16, R12, 0x8, RZ ;  /* 0x000000080c107824 */ /* 0x000fe200078e00ff */
[----:B------:R-:W-:Y:S01]  /*6290*/  LOP3.LUT R3, R6, 0xfffffffe, RZ, 0xc0, !PT ;  /* 0xfffffffe06037812 */ /* 0x000fe200078ec0ff */
[----:B------:R-:W-:Y:S01]  /*62a0*/  IMAD.SHL.U32 R201, R15, 0x40, RZ ;  /* 0x000000400fc97824 */ /* 0x000fe200078e00ff */
[----:B------:R-:W-:Y:S01]  /*62b0*/  LOP3.LUT R194, R194, 0xfffffffe, RZ, 0xc0, !PT ;  /* 0xfffffffec2c27812 */ /* 0x000fe200078ec0ff */
[----:B------:R-:W-:Y:S01]  /*62c0*/  IMAD R7, R12, 0x20, R15 ;  /* 0x000000200c077824 */ /* 0x000fe200078e020f */
[----:B------:R-:W-:Y:S01]  /*62d0*/  ISETP.NE.U32.AND P3, PT, RZ, c[0x0][0x348], PT ;  /* 0x0000d200ff007a0c */ /* 0x000fe20003f65070 */
[----:B------:R-:W-:Y:S01]  /*62e0*/  IMAD.IADD R3, R5, 0x1, -R3 ;  /* 0x0000000105037824 */ /* 0x000fe200078e0a03 */
[----:B------:R-:W-:Y:S01]  /*62f0*/  IADD3 R5, R16, 0x80, RZ ;  /* 0x0000008010057810 */ /* 0x000fe20007ffe0ff */
[----:B-1----:R-:W-:Y:S01]  /*6300*/  IMAD.SHL.U32 R10, R12, 0x40, RZ ;  /* 0x000000400c0a7824 */ /* 0x002fe200078e00ff */
[----:B------:R-:W-:Y:S01]  /*6310*/  LOP3.LUT R201, R201, 0x1c0, RZ, 0xc0, !PT ;  /* 0x000001c0c9c97812 */ /* 0x000fe200078ec0ff */
[----:B------:R-:W-:Y:S01]  /*6320*/  IMAD R7, R86, 0x80, R7 ;  /* 0x0000008056077824 */ /* 0x000fe200078e0207 */
[----:B------:R-:W-:-:S02]  /*6330*/  ISETP.GE.AND P2, PT, R5, c[0x0][0x1d4], PT ;  /* 0x0000750005007a0c */ /* 0x000fc40003f46270 */
[----:B------:R-:W-:Y:S01]  /*6340*/  LOP3.LUT R6, R201, 0x38, R16, 0xf8, !PT ;  /* 0x00000038c9067812 */ /* 0x000fe200078ef810 */
[----:B------:R-:W-:Y:S01]  /*6350*/  IMAD.MOV.U32 R24, RZ, RZ, R7 ;  /* 0x000000ffff187224 */ /* 0x000fe200078e0007 */
[----:B------:R-:W-:Y:S02]  /*6360*/  SHF.R.U32.HI R201, RZ, 0x3, R201 ;  /* 0x00000003ffc97819 */ /* 0x000fe400000116c9 */
[----:B------:R-:W-:Y:S02]  /*6370*/  ISETP.GE.AND P1, PT, R5, c[0x0][0x198], PT ;  /* 0x0000660005007a0c */ /* 0x000fe40003f26270 */
[----:B------:R-:W-:Y:S01]  /*6380*/  LOP3.LUT R201, R6, R201, RZ, 0x3c, !PT ;  /* 0x000000c906c97212 */ /* 0x000fe200078e3cff */
[----:B------:R-:W-:Y:S01]  /*6390*/  IMAD R6, R89, c[0x0][0x1b8], RZ ;  /* 0x00006e0059067a24 */ /* 0x000fe200078e02ff */
[----:B------:R-:W-:Y:S02]  /*63a0*/  SHF.R.S32.HI R9, RZ, 0x1f, R192 ;  /* 0x0000001fff097819 */ /* 0x000fe400000114c0 */
[----:B------:R-:W-:Y:S01]  /*63b0*/  ISETP.NE.AND.EX P3, PT, RZ, c[0x0][0x34c], PT, P3 ;  /* 0x0000d300ff007a0c */ /* 0x000fe20003f65330 */
[----:B------:R-:W-:Y:S01]  /*63c0*/  IMAD R5, R195, c[0x0][0x1bc], R6 ;  /* 0x00006f00c3057a24 */ /* 0x000fe200078e0206 */
[----:B------:R-:W-:-:S02]  /*63d0*/  @P2 LOP3.LUT R194, R194, 0x1, RZ, 0xfc, !PT ;  /* 0x00000001c2c22812 */ /* 0x000fc400078efcff */
[----:B------:R-:W-:Y:S02]  /*63e0*/  P2R R6, PR, RZ, 0x2 ;  /* 0x00000002ff067803 */ /* 0x000fe40000000000 */
[C---:B------:R-:W-:Y:S02]  /*63f0*/  LOP3.LUT P2, RZ, R12.reuse, 0x4, RZ, 0xc0, !PT ;  /* 0x000000040cff7812 */ /* 0x040fe4000784c0ff */
[----:B------:R-:W-:Y:S01]  /*6400*/  LOP3.LUT P1, RZ, R12, 0x2, RZ, 0xc0, !PT ;  /* 0x000000020cff7812 */ /* 0x000fe2000782c0ff */
[----:B------:R-:W-:Y:S01]  /*6410*/  IMAD.WIDE.U32 R12, R195, c[0x0][0x1b8], R18 ;  /* 0x00006e00c30c7a25 */ /* 0x000fe200078e0012 */
[----:B------:R-:W-:Y:S02]  /*6420*/  SEL R11, R9, RZ, !P3 ;  /* 0x000000ff090b7207 */ /* 0x000fe40005800000 */
[----:B------:R-:W-:Y:S01]  /*6430*/  SEL R22, R192, RZ, !P3 ;  /* 0x000000ffc0167207 */ /* 0x000fe20005800000 */
[----:B------:R-:W-:Y:S01]  /*6440*/  IMAD.IADD R13, R13, 0x1, R5 ;  /* 0x000000010d0d7824 */ /* 0x000fe200078e0205 */
[----:B------:R-:W-:Y:S01]  /*6450*/  LOP3.LUT R0, R0, 0xfffffff0, RZ, 0xc0, !PT ;  /* 0xfffffff000007812 */ /* 0x000fe200078ec0ff */
[----:B------:R-:W-:Y:S01]  /*6460*/  @P4 IMAD.HI.U32 R5, R7, c[0x0][0x2c8], RZ ;  /* 0x0000b20007054a27 */ /* 0x000fe200078e00ff */
[----:B------:R-:W-:-:S02]  /*6470*/  IADD3 R21, P3, R15, R2, RZ ;  /* 0x000000020f157210 */ /* 0x000fc40007f7e0ff */
[----:B------:R-:W-:Y:S01]  /*6480*/  LOP3.LUT R10, R10, 0x1c0, RZ, 0xc0, !PT ;  /* 0x000001c00a0a7812 */ /* 0x000fe200078ec0ff */
[----:B------:R-:W-:Y:S01]  /*6490*/  IMAD R11, R11, c[0x0][0x1c0], RZ ;  /* 0x000070000b0b7a24 */ /* 0x000fe200078e02ff */
[----:B------:R-:W-:Y:S01]  /*64a0*/  @P4 SHF.R.U32.HI R24, RZ, c[0x0][0x2cc], R5 ;  /* 0x0000b300ff184a19 */ /* 0x000fe20000011605 */
[----:B------:R-:W-:Y:S01]  /*64b0*/  IMAD.IADD R0, R85, 0x1, -R0 ;  /* 0x0000000155007824 */ /* 0x000fe200078e0a00 */
[----:B------:R-:W-:Y:S01]  /*64c0*/  LOP3.LUT R17, R10, 0x8, R17, 0xf8, !PT ;  /* 0x000000080a117812 */ /* 0x000fe200078ef811 */
[C---:B------:R-:W-:Y:S01]  /*64d0*/  IMAD R11, R22.reuse, c[0x0][0x1c4], R11 ;  /* 0x00007100160b7a24 */ /* 0x040fe200078e020b */
[----:B------:R-:W-:Y:S01]  /*64e0*/  SHF.R.S32.HI R5, RZ, 0x1f, R24 ;  /* 0x0000001fff057819 */ /* 0x000fe20000011418 */
[----:B------:R-:W-:Y:S01]  /*64f0*/  IMAD.WIDE.U32 R22, R22, c[0x0][0x1c0], R12 ;  /* 0x0000700016167a25 */ /* 0x000fe200078e000c */
[----:B------:R-:W-:Y:S02]  /*6500*/  SHF.R.S32.HI R12, RZ, 0x1f, R2 ;  /* 0x0000001fff0c7819 */ /* 0x000fe40000011402 */
[----:B------:R-:W-:Y:S01]  /*6510*/  SHF.R.U32.HI R10, RZ, 0x3, R10 ;  /* 0x00000003ff0a7819 */ /* 0x000fe2000001160a */
[----:B------:R-:W-:Y:S01]  /*6520*/  IMAD.MOV R18, RZ, RZ, -R24 ;  /* 0x000000ffff127224 */ /* 0x000fe200078e0a18 */
[----:B------:R-:W-:Y:S01]  /*6530*/  LEA.HI.X.SX32 R2, R15, R12, 0x1, P3 ;  /* 0x0000000c0f027211 */ /* 0x000fe200018f0eff */
[----:B------:R-:W-:Y:S01]  /*6540*/  IMAD R5, R5, c[0x0][0x1b0], RZ ;  /* 0x00006c0005057a24 */ /* 0x000fe200078e02ff */
[----:B------:R-:W-:Y:S01]  /*6550*/  LOP3.LUT R10, R17, R10, RZ, 0x3c, !PT ;  /* 0x0000000a110a7212 */ /* 0x000fe200078e3cff */
[----:B------:R-:W-:Y:S01]  /*6560*/  IMAD R18, R18, c[0x0][0x2c4], R7 ;  /* 0x0000b10012127a24 */ /* 0x000fe200078e0207 */
[----:B------:R-:W-:Y:S01]  /*6570*/  SHF.R.S32.HI R7, RZ, 0x1f, R0 ;  /* 0x0000001fff077819 */ /* 0x000fe20000011400 */
[C---:B------:R-:W-:Y:S01]  /*6580*/  IMAD R12, R2.reuse, c[0x0][0x1e0], RZ ;  /* 0x00007800020c7a24 */ /* 0x040fe200078e02ff */
[----:B------:R-:W-:Y:S01]  /*6590*/  SHF.R.S32.HI R17, RZ, 0x1f, R16 ;  /* 0x0000001fff117819 */ /* 0x000fe20000011410 */
[----:B------:R-:W-:Y:S01]  /*65a0*/  IMAD R14, R2, c[0x0][0x208], RZ ;  /* 0x00008200020e7a24 */ /* 0x000fe200078e02ff */
[----:B------:R-:W-:Y:S01]  /*65b0*/  LEA.HI R2, R7, R0, RZ, 0x3 ;  /* 0x0000000007027211 */ /* 0x000fe200078f18ff */
[----:B------:R-:W-:Y:S01]  /*65c0*/  IMAD.IADD R23, R23, 0x1, R11 ;  /* 0x0000000117177824 */ /* 0x000fe200078e020b */
[----:B------:R-:W-:Y:S01]  /*65d0*/  LEA.HI R92, R8, R85, RZ, 0x5 ;  /* 0x00000055085c7211 */ /* 0x000fe200078f28ff */
[C---:B------:R-:W-:Y:S01]  /*65e0*/  IMAD R13, R24.reuse, c[0x0][0x1b4], R5 ;  /* 0x00006d00180d7a24 */ /* 0x040fe200078e0205 */
[----:B------:R-:W-:Y:S01]  /*65f0*/  SHF.R.S32.HI R5, RZ, 0x1f, R18 ;  /* 0x0000001fff057819 */ /* 0x000fe20000011412 */
[----:B------:R-:W-:Y:S01]  /*6600*/  IMAD.WIDE.U32 R24, R24, c[0x0][0x1b0], R22 ;  /* 0x00006c0018187a25 */ /* 0x000fe200078e0016 */
[----:B------:R-:W-:-:S02]  /*6610*/  LOP3.LUT R7, R2, 0xfffffff8, RZ, 0xc0, !PT ;  /* 0xfffffff802077812 */ /* 0x000fc400078ec0ff */
[----:B------:R-:W-:Y:S01]  /*6620*/  ISETP.GE.AND P6, PT, R16, c[0x0][0x1d4], PT ;  /* 0x0000750010007a0c */ /* 0x000fe20003fc6270 */
[----:B------:R-:W-:Y:S02]  /*6630*/  IMAD R5, R5, c[0x0][0x1a8], RZ ;  /* 0x00006a0005057a24 */ /* 0x000fe400078e02ff */
[----:B------:R-:W-:Y:S02]  /*6640*/  IMAD.IADD R25, R25, 0x1, R13 ;  /* 0x0000000119197824 */ /* 0x000fe400078e020d */
[----:B------:R-:W-:Y:S01]  /*6650*/  IMAD.IADD R7, R0, 0x1, -R7 ;  /* 0x0000000100077824 */ /* 0x000fe200078e0a07 */
[----:B------:R-:W-:Y:S01]  /*6660*/  LEA.HI R0, R8, R85, RZ, 0x6 ;  /* 0x0000005508007211 */ /* 0x000fe200078f30ff */
[C---:B------:R-:W-:Y:S02]  /*6670*/  IMAD R12, R21.reuse, c[0x0][0x1e4], R12 ;  /* 0x00007900150c7a24 */ /* 0x040fe400078e020c */
[----:B------:R-:W-:Y:S01]  /*6680*/  IMAD R11, R21, c[0x0][0x20c], R14 ;  /* 0x00008300150b7a24 */ /* 0x000fe200078e020e */
[----:B------:R-:W-:Y:S01]  /*6690*/  LOP3.LUT P4, RZ, R7, 0x4, RZ, 0xc0, !PT ;  /* 0x0000000407ff7812 */ /* 0x000fe2000788c0ff */
[----:B------:R-:W-:-:S04]  /*66a0*/  IMAD.WIDE.U32 R22, R21, c[0x0][0x1e0], R16 ;  /* 0x0000780015167a25 */ /* 0x000fc800078e0010 */
[----:B------:R-:W-:Y:S01]  /*66b0*/  IMAD.WIDE.U32 R20, R21, c[0x0][0x208], R16 ;  /* 0x0000820015147a25 */ /* 0x000fe200078e0010 */
[----:B------:R-:W-:-:S03]  /*66c0*/  IADD3 R23, R23, R12, RZ ;  /* 0x0000000c17177210 */ /* 0x000fc60007ffe0ff */
[C---:B------:R-:W-:Y:S02]  /*66d0*/  IMAD R5, R18.reuse, c[0x0][0x1ac], R5 ;  /* 0x00006b0012057a24 */ /* 0x040fe400078e0205 */
[----:B------:R-:W-:-:S04]  /*66e0*/  IMAD.WIDE.U32 R18, R18, c[0x0][0x1a8], R24 ;  /* 0x00006a0012127a25 */ /* 0x000fc800078e0018 */
[----:B------:R-:W-:Y:S02]  /*66f0*/  IMAD.SHL.U32 R0, R0, 0x8, RZ ;  /* 0x0000000800007824 */ /* 0x000fe400078e00ff */
[----:B------:R-:W-:Y:S02]  /*6700*/  IMAD.IADD R21, R21, 0x1, R11 ;  /* 0x0000000115157824 */ /* 0x000fe400078e020b */
[----:B------:R-:W-:Y:S01]  /*6710*/  IMAD.IADD R11, R19, 0x1, R5 ;  /* 0x00000001130b7824 */ /* 0x000fe200078e0205 */
[----:B------:R-:W-:Y:S01]  /*6720*/  LEA R5, P3, R18, c[0x0][0x160], 0x1 ;  /* 0x0000580012057a11 */ /* 0x000fe200078608ff */
[----:B------:R-:W-:Y:S01]  /*6730*/  IMAD.SHL.U32 R2, R2, 0x40, RZ ;  /* 0x0000004002027824 */ /* 0x000fe200078e00ff */
[----:B------:R-:W-:Y:S01]  /*6740*/  LOP3.LUT R201, R201, 0xfffffe00, R0, 0xf8, !PT ;  /* 0xfffffe00c9c97812 */ /* 0x000fe200078ef800 */
[----:B------:R-:W-:Y:S01]  /*6750*/  IMAD.WIDE.U32 R204, R195, c[0x0][0x1e8], R22 ;  /* 0x00007a00c3cc7a25 */ /* 0x000fe200078e0016 */
[----:B------:R-:W-:Y:S02]  /*6760*/  LEA.HI.X R0, R18, c[0x0][0x164], R11, 0x1, P3 ;  /* 0x0000590012007a11 */ /* 0x000fe400018f0c0b */
[----:B------:R-:W-:Y:S01]  /*6770*/  ISETP.NE.U32.AND P3, PT, RZ, c[0x0][0x350], PT ;  /* 0x0000d400ff007a0c */ /* 0x000fe20003f65070 */
[----:B------:R-:W-:-:S02]  /*6780*/  IMAD.SHL.U32 R11, R7, 0x40, RZ ;  /* 0x00000040070b7824 */ /* 0x000fc400078e00ff */
[----:B------:R-:W-:Y:S01]  /*6790*/  IMAD R14, R89, c[0x0][0x210], RZ ;  /* 0x00008400590e7a24 */ /* 0x000fe200078e02ff */
[----:B------:R-:W-:Y:S01]  /*67a0*/  ISETP.NE.AND.EX P3, PT, RZ, c[0x0][0x354], PT, P3 ;  /* 0x0000d500ff007a0c */ /* 0x000fe20003f65330 */
[----:B------:R-:W-:-:S04]  /*67b0*/  IMAD.WIDE.U32 R18, R195, c[0x0][0x210], R20 ;  /* 0x00008400c3127a25 */ /* 0x000fc800078e0014 */
[----:B------:R-:W-:-:S05]  /*67c0*/  IMAD R14, R195, c[0x0][0x214], R14 ;  /* 0x00008500c30e7a24 */ /* 0x000fca00078e020e */
[----:B------:R-:W-:Y:S02]  /*67d0*/  IADD3 R19, R14, R19, RZ ;  /* 0x000000130e137210 */ /* 0x000fe40007ffe0ff */
[--C-:B--2---:R-:W-:Y:S01]  /*67e0*/  @P0 SHF.R.S32.HI R13, RZ, 0x1f, R4.reuse ;  /* 0x0000001fff0d0819 */ /* 0x104fe20000011404 */
[----:B------:R-:W-:Y:S02]  /*67f0*/  @P0 IMAD.MOV.U32 R12, RZ, RZ, R4 ;  /* 0x000000ffff0c0224 */ /* 0x000fe400078e0004 */
[----:B------:R-:W-:Y:S02]  /*6800*/  IMAD R4, R89, c[0x0][0x1e8], RZ ;  /* 0x00007a0059047a24 */ /* 0x000fe400078e02ff */
[----:B------:R-:W-:Y:S01]  /*6810*/  @!P0 IMAD.MOV.U32 R13, RZ, RZ, R9 ;  /* 0x000000ffff0d8224 */ /* 0x000fe200078e0009 */
[----:B------:R-:W-:Y:S01]  /*6820*/  P2R R9, PR, RZ, 0x10 ;  /* 0x00000010ff097803 */ /* 0x000fe20000000000 */
[----:B------:R-:W-:Y:S02]  /*6830*/  IMAD R9, R195, c[0x0][0x1ec], R4 ;  /* 0x00007b00c3097a24 */ /* 0x000fe400078e0204 */
[----:B------:R-:W-:Y:S01]  /*6840*/  IMAD R4, R3, 0x200, R10 ;  /* 0x0000020003047824 */ /* 0x000fe200078e020a */
[----:B------:R-:W-:Y:S01]  /*6850*/  LOP3.LUT R10, R11, 0x1c0, RZ, 0xc0, !PT ;  /* 0x000001c00b0a7812 */ /* 0x000fe200078ec0ff */
[----:B------:R-:W-:Y:S01]  /*6860*/  IMAD.SHL.U32 R3, R3, 0x8, RZ ;  /* 0x0000000803037824 */ /* 0x000fe200078e00ff */
[----:B------:R-:W-:Y:S01]  /*6870*/  IADD3 R11, R16, 0x40, RZ ;  /* 0x00000040100b7810 */ /* 0x000fe20007ffe0ff */
[----:B------:R-:W-:-:S02]  /*6880*/  IMAD.IADD R205, R9, 0x1, R205 ;  /* 0x0000000109cd7824 */ /* 0x000fc400078e02cd */
[----:B------:R-:W-:Y:S01]  /*6890*/  @!P0 IMAD.MOV.U32 R12, RZ, RZ, R192 ;  /* 0x000000ffff0c8224 */ /* 0x000fe200078e00c0 */
[----:B------:R-:W-:Y:S02]  /*68a0*/  LOP3.LUT R3, R10, 0x8, R3, 0xf8, !PT ;  /* 0x000000080a037812 */ /* 0x000fe400078ef803 */
[----:B------:R-:W-:Y:S02]  /*68b0*/  SHF.R.U32.HI R10, RZ, 0x3, R10 ;  /* 0x00000003ff0a7819 */ /* 0x000fe4000001160a */
[----:B------:R-:W-:Y:S02]  /*68c0*/  LOP3.LUT P0, RZ, R7, 0x2, RZ, 0xc0, !PT ;  /* 0x0000000207ff7812 */ /* 0x000fe4000780c0ff */
[----:B------:R-:W-:Y:S02]  /*68d0*/  LOP3.LUT R3, R3, R10, RZ, 0x3c, !PT ;  /* 0x0000000a03037212 */ /* 0x000fe400078e3cff */
[----:B------:R-:W-:Y:S02]  /*68e0*/  LEA.HI R10, R8, R85, RZ, 0x3 ;  /* 0x00000055080a7211 */ /* 0x000fe400078f18ff */
[----:B------:R-:W-:Y:S01]  /*68f0*/  LOP3.LUT R2, R3, 0xfffffe00, R2, 0xf8, !PT ;  /* 0xfffffe0003027812 */ /* 0x000fe200078ef802 */
[----:B------:R-:W-:Y:S01]  /*6900*/  IMAD.MOV.U32 R3, RZ, RZ, 0x10 ;  /* 0x00000010ff037424 */ /* 0x000fe200078e00ff */
[----:B------:R-:W-:-:S02]  /*6910*/  LOP3.LUT R10, R10, 0xfffffff8, RZ, 0xc0, !PT ;  /* 0xfffffff80a0a7812 */ /* 0x000fc400078ec0ff */
[----:B------:R-:W-:Y:S02]  /*6920*/  SEL R202, R12, RZ, !P3 ;  /* 0x000000ff0cca7207 */ /* 0x000fe40005800000 */
[----:B------:R-:W-:Y:S01]  /*6930*/  SEL R3, R3, 0xfffffff0, !P0 ;  /* 0xfffffff003037807 */ /* 0x000fe20004000000 */
[----:B------:R-:W-:Y:S01]  /*6940*/  IMAD.IADD R9, R85, 0x1, -R10 ;  /* 0x0000000155097824 */ /* 0x000fe200078e0a0a */
[----:B------:R-:W-:Y:S01]  /*6950*/  SEL R12, R13, RZ, !P3 ;  /* 0x000000ff0d0c7207 */ /* 0x000fe20005800000 */
[----:B------:R-:W-:Y:S01]  /*6960*/  IMAD R10, R86, 0x80, R15 ;  /* 0x00000080560a7824 */ /* 0x000fe200078e020f */
[C---:B------:R-:W-:Y:S01]  /*6970*/  ISETP.GE.AND P5, PT, R11.reuse, c[0x0][0x1d4], PT ;  /* 0x000075000b007a0c */ /* 0x040fe20003fa6270 */
[----:B------:R-:W-:Y:S01]  /*6980*/  IMAD.WIDE.U32 R204, R202, c[0x0][0x1f0], R204 ;  /* 0x00007c00cacc7a25 */ /* 0x000fe200078e00cc */
[----:B------:R-:W-:Y:S02]  /*6990*/  ISETP.GE.AND P4, PT, R11, c[0x0][0x198], PT ;  /* 0x000066000b007a0c */ /* 0x000fe40003f86270 */
[----:B------:R-:W-:Y:S01]  /*69a0*/  ISETP.GE.AND P0, PT, R10, R69, PT ;  /* 0x000000450a00720c */ /* 0x000fe20003f06270 */
[----:B------:R-:W-:-:S02]  /*69b0*/  IMAD R209, R12, c[0x0][0x1f0], RZ ;  /* 0x00007c000cd17a24 */ /* 0x000fc400078e02ff */
[----:B------:R-:W-:Y:S02]  /*69c0*/  IMAD R207, R12, c[0x0][0x218], RZ ;  /* 0x000086000ccf7a24 */ /* 0x000fe400078e02ff */
[C---:B------:R-:W-:Y:S02]  /*69d0*/  IMAD R209, R202.reuse, c[0x0][0x1f4], R209 ;  /* 0x00007d00cad17a24 */ /* 0x040fe400078e02d1 */
[C---:B------:R-:W-:Y:S02]  /*69e0*/  IMAD R207, R202.reuse, c[0x0][0x21c], R207 ;  /* 0x00008700cacf7a24 */ /* 0x040fe400078e02cf */
[----:B------:R-:W-:Y:S02]  /*69f0*/  IMAD.SHL.U32 R9, R9, 0x8, RZ ;  /* 0x0000000809097824 */ /* 0x000fe400078e00ff */
[----:B------:R-:W-:Y:S02]  /*6a00*/  IMAD.WIDE.U32 R202, R202, c[0x0][0x218], R18 ;  /* 0x00008600caca7a25 */ /* 0x000fe400078e0012 */
[----:B------:R1:W2:Y:S01]  /*6a10*/  SHFL.IDX PT, R18, R5, RZ, 0x181f ;  /* 0x00181fff05127589 */ /* 0x0002a200000e0000 */
[----:B------:R-:W-:Y:S01]  /*6a20*/  ISETP.GE.AND P3, PT, R9, c[0x0][0x198], PT ;  /* 0x0000660009007a0c */ /* 0x000fe20003f66270 */
[----:B------:R-:W-:-:S02]  /*6a30*/  IMAD.IADD R209, R205, 0x1, R209 ;  /* 0x00000001cdd17824 */ /* 0x000fc400078e02d1 */
[----:B------:R1:W3:Y:S01]  /*6a40*/  SHFL.IDX PT, R19, R0, RZ, 0x181f ;  /* 0x00181fff00137589 */ /* 0x0002e200000e0000 */
[----:B------:R-:W-:Y:S01]  /*6a50*/  IMAD.IADD R207, R203, 0x1, R207 ;  /* 0x00000001cbcf7824 */ /* 0x000fe200078e02cf */
[----:B------:R-:W-:Y:S05]  /*6a60*/  @P0 BRA `(.L_x_722) ;  /* 0x0000011000000947 */ /* 0x000fea0003800000 */
[C---:B------:R-:W-:Y:S02]  /*6a70*/  IADD3 R12, R9.reuse, 0x80, RZ ;  /* 0x00000080090c7810 */ /* 0x040fe40007ffe0ff */
[----:B------:R-:W-:Y:S02]  /*6a80*/  SHF.R.S32.HI R14, RZ, 0x1f, R11 ;  /* 0x0000001fff0e7819 */ /* 0x000fe4000001140b */
[----:B--2---:R-:W-:Y:S02]  /*6a90*/  LEA R20, P0, R9, R18, 0x1 ;  /* 0x0000001209147211 */ /* 0x004fe400078008ff */
[----:B------:R-:W-:Y:S02]  /*6aa0*/  SHF.R.S32.HI R13, RZ, 0x1f, R12 ;  /* 0x0000001fff0d7819 */ /* 0x000fe4000001140c */
[----:B------:R-:W-:-:S02]  /*6ab0*/  LEA.HI R14, R14, R11, RZ, 0x3 ;  /* 0x0000000b0e0e7211 */ /* 0x000fc400078f18ff */
[----:B---3--:R-:W-:Y:S02]  /*6ac0*/  LEA.HI.X R21, R9, R19, R17, 0x1, P0 ;  /* 0x0000001309157211 */ /* 0x008fe400000f0c11 */
[----:B------:R-:W-:Y:S01]  /*6ad0*/  LEA.HI R13, R13, R12, RZ, 0x3 ;  /* 0x0000000c0d0d7211 */ /* 0x000fe200078f18ff */
[----:B------:R-:W-:Y:S01]  /*6ae0*/  IMAD.SHL.U32 R12, R201, 0x2, RZ ;  /* 0x00000002c90c7824 */ /* 0x000fe200078e00ff */
[----:B------:R-:W-:Y:S02]  /*6af0*/  ISETP.NE.AND P0, PT, R6, RZ, PT ;  /* 0x000000ff0600720c */ /* 0x000fe40003f05270 */
[----:B------:R-:W-:Y:S02]  /*6b00*/  LOP3.LUT R14, R14, 0xfffffff8, RZ, 0xc0, !PT ;  /* 0xfffffff80e0e7812 */ /* 0x000fe400078ec0ff */
[----:B------:R-:W-:Y:S01]  /*6b10*/  LOP3.LUT R13, R13, 0xfffffff8, RZ, 0xc0, !PT ;  /* 0xfffffff80d0d7812 */ /* 0x000fe200078ec0ff */
[----:B------:R-:W-:Y:S01]  /*6b20*/  @!PT LDS RZ, [RZ] ;  /* 0x00000000fffff984 */ /* 0x000fe20000000800 */
[----:B------:R2:W-:Y:S02]  /*6b30*/  LDGSTS.E.BYPASS.LTC128B.128 [R12+0x18100], [R20.64], !P3 ;  /* 0x18100000140c7fae */ /* 0x0005e4000d901d46 */
[----:B------:R-:W-:-:S04]  /*6b40*/  IMAD.WIDE R22, R14, 0x2, R18 ;  /* 0x000000020e167825 */ /* 0x000fc800078e0212 */
[----:B------:R-:W-:Y:S01]  /*6b50*/  IMAD.WIDE R18, R13, 0x2, R18 ;  /* 0x000000020d127825 */ /* 0x000fe200078e0212 */
[----:B------:R2:W-:Y:S04]  /*6b60*/  LDGSTS.E.BYPASS.LTC128B.128 [R12+0x1c100], [R22.64], !P4 ;  /* 0x1c100000160c7fae */ /* 0x0005e8000e101d46 */
[----:B------:R2:W-:Y:S02]  /*6b70*/  LDGSTS.E.BYPASS.LTC128B.128 [R12+0x20100], [R18.64], !P0 ;  /* 0x20100000120c7fae */ /* 0x0005e4000c101d46 */
.L_x_722:
[----:B------:R-:W-:Y:S05]  /*6b80*/  BSYNC B0 ;  /* 0x0000000000007941 */ /* 0x000fea0003800000 */
.L_x_721:
[----:B--2---:R-:W-:Y:S01]  /*6b90*/  IADD3 R12, R10, 0x20, RZ ;  /* 0x000000200a0c7810 */ /* 0x004fe20007ffe0ff */
[----:B---3--:R2:W3:Y:S01]  /*6ba0*/  SHFL.IDX PT, R19, R0, 0x1, 0x181f ;  /* 0x00381f0000137f89 */ /* 0x0084e200000e0000 */
[----:B------:R-:W-:Y:S02]  /*6bb0*/  BSSY B0, `(.L_x_723) ;  /* 0x0000015000007945 */ /* 0x000fe40003800000 */
[----:B------:R-:W-:Y:S01]  /*6bc0*/  ISETP.GE.AND P0, PT, R12, R69, PT ;  /* 0x000000450c00720c */ /* 0x000fe20003f06270 */
[----:B------:R2:W4:-:S12]  /*6bd0*/  SHFL.IDX PT, R18, R5, 0x1, 0x181f ;  /* 0x00381f0005127f89 */ /* 0x00051800000e0000 */
[----:B------:R-:W-:Y:S05]  /*6be0*/  @P0 BRA `(.L_x_724) ;  /* 0x0000011000000947 */ /* 0x000fea0003800000 */
[C---:B------:R-:W-:Y:S02]  /*6bf0*/  IADD3 R13, R9.reuse, 0x80, RZ ;  /* 0x00000080090d7810 */ /* 0x040fe40007ffe0ff */
[----:B------:R-:W-:Y:S02]  /*6c00*/  SHF.R.S32.HI R14, RZ, 0x1f, R11 ;  /* 0x0000001fff0e7819 */ /* 0x000fe4000001140b */
[C---:B----4-:R-:W-:Y:S02]  /*6c10*/  LEA R20, P0, R9.reuse, R18, 0x1 ;  /* 0x0000001209147211 */ /* 0x050fe400078008ff */
[----:B------:R-:W-:Y:S02]  /*6c20*/  SHF.R.S32.HI R12, RZ, 0x1f, R13 ;  /* 0x0000001fff0c7819 */ /* 0x000fe4000001140d */
[----:B------:R-:W-:Y:S02]  /*6c30*/  LEA.HI R14, R14, R11, RZ, 0x3 ;  /* 0x0000000b0e0e7211 */ /* 0x000fe400078f18ff */
[----:B---3--:R-:W-:-:S02]  /*6c40*/  LEA.HI.X R21, R9, R19, R17, 0x1, P0 ;  /* 0x0000001309157211 */ /* 0x008fc400000f0c11 */
        /* <DEDUP_REMOVED lines=11> */
.L_x_724:
[----:B------:R-:W-:Y:S05]  /*6d00*/  BSYNC B0 ;  /* 0x0000000000007941 */ /* 0x000fea0003800000 */
.L_x_723:
[----:B------:R-:W-:Y:S01]  /*6d10*/  IADD3 R12, R10, 0x40, RZ ;  /* 0x000000400a0c7810 */ /* 0x000fe20007ffe0ff */
[----:B---3--:R3:W1:Y:S01]  /*6d20*/  SHFL.IDX PT, R19, R0, 0x2, 0x181f ;  /* 0x00581f0000137f89 */ /* 0x00866200000e0000 */
[----:B------:R-:W-:Y:S02]  /*6d30*/  BSSY B0, `(.L_x_725) ;  /* 0x0000015000007945 */ /* 0x000fe40003800000 */
[----:B------:R-:W-:Y:S01]  /*6d40*/  ISETP.GE.AND P0, PT, R12, R69, PT ;  /* 0x000000450c00720c */ /* 0x000fe20003f06270 */
[----:B----4-:R3:W4:-:S12]  /*6d50*/  SHFL.IDX PT, R18, R5, 0x2, 0x181f ;  /* 0x00581f0005127f89 */ /* 0x01071800000e0000 */
[----:B------:R-:W-:Y:S05]  /*6d60*/  @P0 BRA `(.L_x_726) ;  /* 0x0000011000000947 */ /* 0x000fea0003800000 */
[C---:B------:R-:W-:Y:S02]  /*6d70*/  IADD3 R13, R9.reuse, 0x80, RZ ;  /* 0x00000080090d7810 */ /* 0x040fe40007ffe0ff */
[----:B------:R-:W-:Y:S02]  /*6d80*/  SHF.R.S32.HI R14, RZ, 0x1f, R11 ;  /* 0x0000001fff0e7819 */ /* 0x000fe4000001140b */
[C---:B----4-:R-:W-:Y:S02]  /*6d90*/  LEA R20, P0, R9.reuse, R18, 0x1 ;  /* 0x0000001209147211 */ /* 0x050fe400078008ff */
[----:B------:R-:W-:Y:S02]  /*6da0*/  SHF.R.S32.HI R12, RZ, 0x1f, R13 ;  /* 0x0000001fff0c7819 */ /* 0x000fe4000001140d */
[----:B------:R-:W-:Y:S02]  /*6db0*/  LEA.HI R14, R14, R11, RZ, 0x3 ;  /* 0x0000000b0e0e7211 */ /* 0x000fe400078f18ff */
[----:B-1----:R-:W-:-:S02]  /*6dc0*/  LEA.HI.X R21, R9, R19, R17, 0x1, P0 ;  /* 0x0000001309157211 */ /* 0x002fc400000f0c11 */
        /* <DEDUP_REMOVED lines=11> */
.L_x_726:
[----:B------:R-:W-:Y:S05]  /*6e80*/  BSYNC B0 ;  /* 0x0000000000007941 */ /* 0x000fea0003800000 */
.L_x_725:
[----:B------:R-:W-:Y:S01]  /*6e90*/  IADD3 R10, R10, 0x60, RZ ;  /* 0x000000600a0a7810 */ /* 0x000fe20007ffe0ff */
[----:B-1--4-:R-:W1:Y:S01]  /*6ea0*/  SHFL.IDX PT, R18, R5, 0x3, 0x181f ;  /* 0x00781f0005127f89 */ /* 0x012e6200000e0000 */
[----:B------:R-:W-:Y:S01]  /*6eb0*/  P2R R13, PR, RZ, 0x4 ;  /* 0x00000004ff0d7803 */ /* 0x000fe20000000000 */
[----:B------:R-:W-:Y:S01]  /*6ec0*/  IMAD.SHL.U32 R134, R201, 0x2, RZ ;  /* 0x00000002c9867824 */ /* 0x000fe200078e00ff */
[----:B------:R-:W-:Y:S01]  /*6ed0*/  ISETP.GE.AND P0, PT, R10, R69, PT ;  /* 0x000000450a00720c */ /* 0x000fe20003f06270 */
[----:B------:R4:W5:Y:S01]  /*6ee0*/  SHFL.IDX PT, R19, R0, 0x3, 0x181f ;  /* 0x00781f0000137f89 */ /* 0x00096200000e0000 */
[----:B------:R-:W-:Y:S01]  /*6ef0*/  P2R R12, PR, RZ, 0x2 ;  /* 0x00000002ff0c7803 */ /* 0x000fe20000000000 */
[----:B------:R-:W-:Y:S01]  /*6f00*/  IMAD.MOV.U32 R152, RZ, RZ, 0x6 ;  /* 0x00000006ff987424 */ /* 0x000fe200078e00ff */
[----:B------:R-:W-:Y:S01]  /*6f10*/  ISETP.NE.AND P2, PT, R6, RZ, PT ;  /* 0x000000ff0600720c */ /* 0x000fe20003f45270 */
[----:B------:R-:W-:Y:S01]  /*6f20*/  IMAD.MOV.U32 R206, RZ, RZ, R202 ;  /* 0x000000ffffce7224 */ /* 0x000fe200078e00ca */
[----:B------:R-:W-:Y:S01]  /*6f30*/  LEA.HI.SX32 R93, R133, 0xffffffff, 0x1a ;  /* 0xffffffff855d7811 */ /* 0x000fe200078fd2ff */
[----:B------:R-:W-:Y:S01]  /*6f40*/  IMAD.MOV.U32 R208, RZ, RZ, R204 ;  /* 0x000000ffffd07224 */ /* 0x000fe200078e00cc */
[----:B------:R-:W-:Y:S01]  /*6f50*/  SHF.R.S32.HI R45, RZ, 0x5, R92 ;  /* 0x00000005ff2d7819 */ /* 0x000fe2000001145c */
[----:B------:R-:W-:Y:S01]  /*6f60*/  IMAD.MOV.U32 R198, RZ, RZ, 0x5 ;  /* 0x00000005ffc67424 */ /* 0x000fe200078e00ff */
[----:B------:R-:W-:-:S03]  /*6f70*/  IADD3 R200, R134, 0x100, RZ ;  /* 0x0000010086c87810 */ /* 0x000fc60007ffe0ff */
[----:B------:R-:W-:Y:S02]  /*6f80*/  @!P0 SHF.R.S32.HI R6, RZ, 0x1f, R11 ;  /* 0x0000001fff068819 */ /* 0x000fe4000001140b */
[C---:B-1----:R-:W-:Y:S02]  /*6f90*/  @!P0 LEA R20, P1, R9.reuse, R18, 0x1 ;  /* 0x0000001209148211 */ /* 0x042fe400078208ff */
[C---:B--234-:R-:W-:Y:S02]  /*6fa0*/  IADD3 R0, R9.reuse, 0x80, RZ ;  /* 0x0000008009007810 */ /* 0x05cfe40007ffe0ff */
[----:B-----5:R-:W-:Y:S02]  /*6fb0*/  @!P0 LEA.HI.X R21, R9, R19, R17, 0x1, P1 ;  /* 0x0000001309158211 */ /* 0x020fe400008f0c11 */
[----:B------:R-:W-:Y:S02]  /*6fc0*/  @!P0 SHF.R.S32.HI R5, RZ, 0x1f, R0 ;  /* 0x0000001fff058819 */ /* 0x000fe40000011400 */
[----:B------:R-:W-:Y:S01]  /*6fd0*/  @!P0 LEA.HI R17, R6, R11, RZ, 0x3 ;  /* 0x0000000b06118211 */ /* 0x000fe200078f18ff */
[----:B------:R-:W-:Y:S01]  /*6fe0*/  @!PT LDS RZ, [RZ] ;  /* 0x00000000fffff984 */ /* 0x000fe20000000800 */
[----:B------:R1:W-:Y:S01]  /*6ff0*/  @!P0 LDGSTS.E.BYPASS.LTC128B.128 [R134+0x1b100], [R20.64], !P3 ;  /* 0x1b10000014868fae */ /* 0x0003e2000d901d46 */
[----:B------:R-:W-:-:S02]  /*7000*/  @!P0 LEA.HI R5, R5, R0, RZ, 0x3 ;  /* 0x0000000005058211 */ /* 0x000fc400078f18ff */
[----:B------:R-:W-:Y:S02]  /*7010*/  @!P0 LOP3.LUT R17, R17, 0xfffffff8, RZ, 0xc0, !PT ;  /* 0xfffffff811118812 */ /* 0x000fe400078ec0ff */
[----:B------:R-:W-:Y:S02]  /*7020*/  @!P0 LOP3.LUT R5, R5, 0xfffffff8, RZ, 0xc0, !PT ;  /* 0xfffffff805058812 */ /* 0x000fe400078ec0ff */
[----:B------:R-:W-:Y:S01]  /*7030*/  ISETP.GE.AND P3, PT, R84, 0x41, PT ;  /* 0x000000415400780c */ /* 0x000fe20003f66270 */
[----:B------:R-:W-:Y:S01]  /*7040*/  @!P0 IMAD.WIDE R24, R17, 0x2, R18 ;  /* 0x0000000211188825 */ /* 0x000fe200078e0212 */
[----:B------:R-:W-:Y:S02]  /*7050*/  SHF.R.S32.HI R6, RZ, 0x1f, R93 ;  /* 0x0000001fff067819 */ /* 0x000fe4000001145d */
[----:B------:R-:W-:Y:S01]  /*7060*/  LOP3.LUT P1, RZ, R194, 0x1, RZ, 0xc0, !PT ;  /* 0x00000001c2ff7812 */ /* 0x000fe2000782c0ff */
[----:B------:R-:W-:Y:S01]  /*7070*/  @!P0 IMAD.WIDE R22, R5, 0x2, R18 ;  /* 0x0000000205168825 */ /* 0x000fe200078e0212 */
[----:B------:R2:W-:Y:S03]  /*7080*/  @!P0 LDGSTS.E.BYPASS.LTC128B.128 [R134+0x1f100], [R24.64], !P4 ;  /* 0x1f10000018868fae */ /* 0x0005e6000e101d46 */
[----:B------:R-:W-:Y:S01]  /*7090*/  IMAD.MOV.U32 R5, RZ, RZ, c[0x0][0x208] ;  /* 0x00008200ff057624 */ /* 0x000fe200078e00ff */
[----:B------:R3:W-:Y:S03]  /*70a0*/  @!P0 LDGSTS.E.BYPASS.LTC128B.128 [R134+0x23100], [R22.64], !P2 ;  /* 0x2310000016868fae */ /* 0x0007e6000d101d46 */
[C---:B------:R-:W-:Y:S01]  /*70b0*/  IMAD.SHL.U32 R17, R5.reuse, 0x40, RZ ;  /* 0x0000004005117824 */ /* 0x040fe200078e00ff */
[C---:B------:R-:W-:Y:S01]  /*70c0*/  SHF.L.U64.HI R16, R5.reuse, R152, c[0x0][0x20c] ;  /* 0x0000830005107619 */ /* 0x040fe20000010298 */
[----:B------:R-:W0:Y:S01]  /*70d0*/  LDGDEPBAR ;  /* 0x00000000000079af */ /* 0x000e220000000000 */
[----:B------:R-:W-:-:S02]  /*70e0*/  IMAD.SHL.U32 R199, R5, 0x20, RZ ;  /* 0x0000002005c77824 */ /* 0x000fc400078e00ff */
[----:B------:R-:W-:-:S04]  /*70f0*/  IMAD.WIDE.U32 R18, R93, R17, R206 ;  /* 0x000000115d127225 */ /* 0x000fc800078e00ce */
[----:B------:R-:W-:Y:S02]  /*7100*/  IMAD R10, R16, R93, RZ ;  /* 0x0000005d100a7224 */ /* 0x000fe400078e02ff */
[----:B-1----:R-:W-:Y:S02]  /*7110*/  IMAD.MOV.U32 R21, RZ, RZ, c[0x0][0x1e0] ;  /* 0x00007800ff157624 */ /* 0x002fe400078e00ff */
[----:B------:R-:W-:Y:S02]  /*7120*/  IMAD R10, R6, R17, R10 ;  /* 0x00000011060a7224 */ /* 0x000fe400078e020a */
[C---:B------:R-:W-:Y:S01]  /*7130*/  IMAD.SHL.U32 R153, R21.reuse, 0x40, RZ ;  /* 0x0000004015997824 */ /* 0x040fe200078e00ff */
[----:B------:R-:W-:Y:S01]  /*7140*/  SHF.L.U64.HI R152, R21, R152, c[0x0][0x1e4] ;  /* 0x0000790015987619 */ /* 0x000fe20000010298 */
[----:B------:R-:W-:Y:S01]  /*7150*/  IMAD.IADD R10, R19, 0x1, R10 ;  /* 0x00000001130a7824 */ /* 0x000fe200078e020a */
[----:B------:R-:W-:Y:S01]  /*7160*/  @P3 LEA.HI.SX32 R19, R133, 0xfffffffe, 0x1a ;  /* 0xfffffffe85133811 */ /* 0x000fe200078fd2ff */
[----:B------:R-:W-:Y:S01]  /*7170*/  IMAD.WIDE.U32 R26, R93, R153, R208 ;  /* 0x000000995d1a7225 */ /* 0x000fe200078e00d0 */
[----:B------:R-:W-:-:S02]  /*7180*/  SHF.L.U64.HI R196, R21, R198, c[0x0][0x1e4] ;  /* 0x0000790015c47619 */ /* 0x000fc400000102c6 */
[----:B------:R-:W-:Y:S01]  /*7190*/  @P3 SHF.R.S32.HI R14, RZ, 0x1f, R19 ;  /* 0x0000001fff0e3819 */ /* 0x000fe20000011413 */
[----:B--2---:R-:W-:Y:S01]  /*71a0*/  @P3 IMAD.WIDE.U32 R24, R19, R153, R208 ;  /* 0x0000009913183225 */ /* 0x004fe200078e00d0 */
[----:B------:R-:W-:Y:S01]  /*71b0*/  BAR.SYNC.DEFER_BLOCKING 0x0 ;  /* 0x0000000000007b1d */ /* 0x000fe20000010000 */
[C---:B---3--:R-:W-:Y:S02]  /*71c0*/  LEA R22, P0, R18.reuse, c[0x0][0x1f8], 0x1 ;  /* 0x00007e0012167a11 */ /* 0x048fe400078008ff */
[----:B------:R-:W-:Y:S01]  /*71d0*/  IMAD.SHL.U32 R197, R21, 0x20, RZ ;  /* 0x0000002015c57824 */ /* 0x000fe200078e00ff */
[----:B------:R-:W-:Y:S02]  /*71e0*/  SHF.L.U64.HI R198, R5, R198, c[0x0][0x20c] ;  /* 0x0000830005c67619 */ /* 0x000fe400000102c6 */
[----:B------:R-:W-:Y:S01]  /*71f0*/  LEA.HI.X R23, R18, c[0x0][0x1fc], R10, 0x1, P0 ;  /* 0x00007f0012177a11 */ /* 0x000fe200000f0c0a */
[----:B------:R-:W-:Y:S01]  /*7200*/  @P3 IMAD R10, R152, R19, RZ ;  /* 0x00000013980a3224 */ /* 0x000fe200078e02ff */
[----:B------:R-:W-:-:S02]  /*7210*/  @P3 LEA R18, P0, R24, c[0x0][0x1c8], 0x1 ;  /* 0x0000720018123a11 */ /* 0x000fc400078008ff */
[----:B------:R-:W-:Y:S01]  /*7220*/  SHF.L.U64.HI R5, R199, 0x1, R198 ;  /* 0x00000001c7057819 */ /* 0x000fe200000102c6 */
[----:B------:R-:W-:Y:S02]  /*7230*/  @P3 IMAD R10, R14, R153, R10 ;  /* 0x000000990e0a3224 */ /* 0x000fe400078e020a */
[----:B------:R-:W-:Y:S02]  /*7240*/  IMAD.IADD R14, R84, 0x1, -R15 ;  /* 0x00000001540e7824 */ /* 0x000fe400078e0a0f */
[----:B------:R-:W-:-:S05]  /*7250*/  @P3 IMAD.IADD R10, R25, 0x1, R10 ;  /* 0x00000001190a3824 */ /* 0x000fca00078e020a */
[----:B------:R-:W-:Y:S01]  /*7260*/  @P3 LEA.HI.X R19, R24, c[0x0][0x1cc], R10, 0x1, P0 ;  /* 0x0000730018133a11 */ /* 0x000fe200000f0c0a */
[----:B------:R-:W-:-:S04]  /*7270*/  IMAD R10, R152, R93, RZ ;  /* 0x0000005d980a7224 */ /* 0x000fc800078e02ff */
[----:B------:R-:W-:Y:S02]  /*7280*/  IMAD R15, R6, R153, R10 ;  /* 0x00000099060f7224 */ /* 0x000fe400078e020a */
[----:B------:R-:W-:Y:S01]  /*7290*/  IMAD R10, R93, -0x40, R14 ;  /* 0xffffffc05d0a7824 */ /* 0x000fe200078e020e */
[----:B------:R-:W-:Y:S01]  /*72a0*/  P2R R14, PR, RZ, 0x8 ;  /* 0x00000008ff0e7803 */ /* 0x000fe20000000000 */
[----:B------:R-:W-:-:S03]  /*72b0*/  IMAD.IADD R15, R27, 0x1, R15 ;  /* 0x000000011b0f7824 */ /* 0x000fc600078e020f */
[----:B------:R-:W-:-:S13]  /*72c0*/  ISETP.GE.AND P4, PT, R10, 0x1, PT ;  /* 0x000000010a00780c */ /* 0x000fda0003f86270 */
[----:B------:R-:W-:-:S04]  /*72d0*/  @P4 LEA R24, P0, R26, c[0x0][0x1c8], 0x1 ;  /* 0x000072001a184a11 */ /* 0x000fc800078008ff */
[----:B------:R-:W-:Y:S02]  /*72e0*/  @P4 LEA.HI.X R25, R26, c[0x0][0x1cc], R15, 0x1, P0 ;  /* 0x000073001a194a11 */ /* 0x000fe400000f0c0f */
[----:B------:R-:W-:-:S03]  /*72f0*/  ISETP.GE.AND P0, PT, R10, 0x21, PT ;  /* 0x000000210a00780c */ /* 0x000fc60003f06270 */
[----:B------:R-:W-:Y:S01]  /*7300*/  @!PT LDS RZ, [RZ] ;  /* 0x00000000fffff984 */ /* 0x000fe20000000800 */
[----:B------:R-:W-:Y:S01]  /*7310*/  @!PT LDS RZ, [RZ] ;  /* 0x00000000fffff984 */ /* 0x000fe20000000800 */
[----:B------:R-:W-:Y:S01]  /*7320*/  @!PT LDS RZ, [RZ] ;  /* 0x00000000fffff984 */ /* 0x000fe20000000800 */
[----:B------:R1:W-:Y:S04]  /*7330*/  @P4 LDGSTS.E.BYPASS.LTC128B.128 [R134+0xc100], [R24.64], !P6 ;  /* 0x0c10000018864fae */ /* 0x0003e8000f101d46 */
[----:B------:R1:W-:Y:S04]  /*7340*/  @P4 LDGSTS.E.BYPASS.LTC128B.128 [R134+0xe100], [R24.64+0x80], !P5 ;  /* 0x0e10008018864fae */ /* 0x0003e8000e901d46 */
[----:B------:R1:W-:Y:S02]  /*7350*/  @P4 LDGSTS.E.BYPASS.LTC128B.128 [R134+0x10100], [R24.64+0x100], !P1 ;  /* 0x1010010018864fae */ /* 0x0003e4000c901d46 */
[----:B------:R-:W-:-:S05]  /*7360*/  @P0 IADD3 R6, P2, R197, R26, RZ ;  /* 0x0000001ac5060210 */ /* 0x000fca0007f5e0ff */
[----:B------:R-:W-:Y:S01]  /*7370*/  @P0 IMAD.X R15, R196, 0x1, R15, P2 ;  /* 0x00000001c40f0824 */ /* 0x000fe200010e060f */
[----:B------:R-:W-:-:S04]  /*7380*/  @P0 LEA R20, P2, R6, c[0x0][0x1c8], 0x1 ;  /* 0x0000720006140a11 */ /* 0x000fc800078408ff */
[----:B------:R-:W-:Y:S01]  /*7390*/  @P0 LEA.HI.X R21, R6, c[0x0][0x1cc], R15, 0x1, P2 ;  /* 0x0000730006150a11 */ /* 0x000fe200010f0c0f */
[----:B------:R-:W-:Y:S01]  /*73a0*/  IMAD.SHL.U32 R6, R199, 0x2, RZ ;  /* 0x00000002c7067824 */ /* 0x000fe200078e00ff */
[----:B------:R-:W-:-:S03]  /*73b0*/  ISETP.GE.AND P2, PT, R9, c[0x0][0x1d4], PT ;  /* 0x0000750009007a0c */ /* 0x000fc60003f46270 */
[----:B------:R1:W-:Y:S01]  /*73c0*/  @P0 LDGSTS.E.BYPASS.LTC128B.128 [R134+0xd100], [R20.64], !P6 ;  /* 0x0d10000014860fae */ /* 0x0003e2000f101d46 */
[----:B------:R-:W-:-:S03]  /*73d0*/  IADD3 R28, P4, R6, R22, RZ ;  /* 0x00000016061c7210 */ /* 0x000fc60007f9e0ff */
[----:B------:R1:W-:Y:S02]  /*73e0*/  @P0 LDGSTS.E.BYPASS.LTC128B.128 [R134+0xf100], [R20.64+0x80], !P5 ;  /* 0x0f10008014860fae */ /* 0x0003e4000e901d46 */
[----:B------:R-:W-:Y:S01]  /*73f0*/  IMAD.X R29, R5, 0x1, R23, P4 ;  /* 0x00000001051d7824 */ /* 0x000fe200020e0617 */
[C---:B------:R-:W-:Y:S01]  /*7400*/  @P3 LEA R26, P4, R197.reuse, R18, 0x1 ;  /* 0x00000012c51a3211 */ /* 0x040fe200078808ff */
[----:B------:R1:W-:Y:S01]  /*7410*/  @P0 LDGSTS.E.BYPASS.LTC128B.128 [R134+0x11100], [R20.64+0x100], !P1 ;  /* 0x1110010014860fae */ /* 0x0003e2000c901d46 */
[C---:B------:R-:W-:Y:S02]  /*7420*/  ISETP.LT.OR P0, PT, R10.reuse, 0x1, P2 ;  /* 0x000000010a00780c */ /* 0x040fe40001701670 */
[----:B------:R-:W-:Y:S01]  /*7430*/  @P3 LEA.HI.X R27, R197, R19, R196, 0x1, P4 ;  /* 0x00000013c51b3211 */ /* 0x000fe200020f0cc4 */
[----:B------:R-:W0:Y:S01]  /*7440*/  LDGDEPBAR ;  /* 0x00000000000079af */ /* 0x000e220000000000 */
[----:B------:R-:W-:Y:S02]  /*7450*/  ISETP.GE.AND P4, PT, R11, c[0x0][0x1d4], PT ;  /* 0x000075000b007a0c */ /* 0x000fe40003f86270 */
[----:B------:R-:W-:-:S07]  /*7460*/  ISETP.LT.OR P2, PT, R10, 0x21, P2 ;  /* 0x000000210a00780c */ /* 0x000fce0001741670 */
[----:B------:R1:W-:Y:S01]  /*7470*/  LDGSTS.E.BYPASS.LTC128B.128 [R134+0x100], [R22.64], !P0 ;  /* 0x0010000016867fae */ /* 0x0003e2000c101d46 */
[C---:B------:R-:W-:Y:S02]  /*7480*/  ISETP.LT.OR P0, PT, R10.reuse, 0x1, P4 ;  /* 0x000000010a00780c */ /* 0x040fe40002701670 */
[----:B------:R-:W-:-:S11]  /*7490*/  ISETP.LT.OR P4, PT, R10, 0x21, P4 ;  /* 0x000000210a00780c */ /* 0x000fd60002781670 */
[----:B------:R1:W-:Y:S01]  /*74a0*/  LDGSTS.E.BYPASS.LTC128B.128 [R134+0x2100], [R22.64+0x80], !P0 ;  /* 0x0210008016867fae */ /* 0x0003e2000c101d46 */
[----:B------:R-:W-:Y:S01]  /*74b0*/  ISETP.GE.AND P0, PT, R0, c[0x0][0x1d4], PT ;  /* 0x0000750000007a0c */ /* 0x000fe20003f06270 */
[----:B------:R-:W-:-:S03]  /*74c0*/  IMAD R0, R45, 0x400, R2 ;  /* 0x000004002d007824 */ /* 0x000fc600078e0202 */
[C---:B------:R-:W-:Y:S02]  /*74d0*/  ISETP.LT.OR P3, PT, R10.reuse, 0x1, P0 ;  /* 0x000000010a00780c */ /* 0x040fe40000761670 */
[----:B------:R-:W-:-:S11]  /*74e0*/  ISETP.LT.OR P0, PT, R10, 0x21, P0 ;  /* 0x000000210a00780c */ /* 0x000fd60000701670 */
[----:B------:R1:W-:Y:S01]  /*74f0*/  LDGSTS.E.BYPASS.LTC128B.128 [R134+0x4100], [R22.64+0x100], !P3 ;  /* 0x0410010016867fae */ /* 0x0003e2000d901d46 */
[----:B------:R-:W-:-:S03]  /*7500*/  ISETP.NE.AND P3, PT, R14, RZ, PT ;  /* 0x000000ff0e00720c */ /* 0x000fc60003f65270 */
[----:B------:R1:W-:Y:S01]  /*7510*/  LDGSTS.E.BYPASS.LTC128B.128 [R134+0x1100], [R28.64], !P2 ;  /* 0x011000001c867fae */ /* 0x0003e2000d101d46 */
[----:B------:R-:W-:-:S03]  /*7520*/  ISETP.NE.AND P2, PT, R13, RZ, PT ;  /* 0x000000ff0d00720c */ /* 0x000fc60003f45270 */
[----:B------:R1:W-:Y:S04]  /*7530*/  LDGSTS.E.BYPASS.LTC128B.128 [R134+0x3100], [R28.64+0x80], !P4 ;  /* 0x031000801c867fae */ /* 0x0003e8000e101d46 */
[----:B------:R1:W-:Y:S01]  /*7540*/  LDGSTS.E.BYPASS.LTC128B.128 [R134+0x5100], [R28.64+0x100], !P0 ;  /* 0x051001001c867fae */ /* 0x0003e2000c101d46 */
[----:B------:R-:W-:-:S03]  /*7550*/  ISETP.LT.AND P0, PT, RZ, c[0x0][0x27c], PT ;  /* 0x00009f00ff007a0c */ /* 0x000fc60003f01270 */
[----:B------:R-:W0:Y:S04]  /*7560*/  LDGDEPBAR ;  /* 0x00000000000079af */ /* 0x000e280000000000 */
[----:B------:R1:W-:Y:S04]  /*7570*/  @P3 LDGSTS.E.BYPASS.LTC128B.128 [R134+0x12100], [R18.64], !P6 ;  /* 0x1210000012863fae */ /* 0x0003e8000f101d46 */
[----:B------:R1:W-:Y:S04]  /*7580*/  @P3 LDGSTS.E.BYPASS.LTC128B.128 [R134+0x14100], [R18.64+0x80], !P5 ;  /* 0x1410008012863fae */ /* 0x0003e8000e901d46 */
[----:B------:R1:W-:Y:S04]  /*7590*/  @P3 LDGSTS.E.BYPASS.LTC128B.128 [R134+0x16100], [R18.64+0x100], !P1 ;  /* 0x1610010012863fae */ /* 0x0003e8000c901d46 */
[----:B------:R1:W-:Y:S04]  /*75a0*/  @P3 LDGSTS.E.BYPASS.LTC128B.128 [R134+0x13100], [R26.64], !P6 ;  /* 0x131000001a863fae */ /* 0x0003e8000f101d46 */
[----:B------:R1:W-:Y:S04]  /*75b0*/  @P3 LDGSTS.E.BYPASS.LTC128B.128 [R134+0x15100], [R26.64+0x80], !P5 ;  /* 0x151000801a863fae */ /* 0x0003e8000e901d46 */
[----:B------:R1:W-:Y:S01]  /*75c0*/  @P3 LDGSTS.E.BYPASS.LTC128B.128 [R134+0x17100], [R26.64+0x100], !P1 ;  /* 0x171001001a863fae */ /* 0x0003e2000c901d46 */
[----:B------:R-:W-:-:S03]  /*75d0*/  ISETP.NE.AND P1, PT, R12, RZ, PT ;  /* 0x000000ff0c00720c */ /* 0x000fc60003f25270 */
[----:B------:R-:W0:Y:S01]  /*75e0*/  LDGDEPBAR ;  /* 0x00000000000079af */ /* 0x000e220000000000 */
[----:B------:R-:W-:Y:S05]  /*75f0*/  @P0 BRA `(.L_x_727) ;  /* 0x0000002000000947 */ /* 0x000fea0003800000 */
[----:B------:R-:W-:-:S04]  /*7600*/  DEPBAR.LE SB0, 0x3 ;  /* 0x000080c00000791a */ /* 0x000fc80000000000 */
[----:B------:R-:W-:Y:S05]  /*7610*/  BRA `(.L_x_728) ;  /* 0x00005c3000007947 */ /* 0x000fea0003800000 */
.L_x_727:
[----:B------:R-:W-:Y:S01]  /*7620*/  SHF.R.S32.HI R9, RZ, 0x1f, R87 ;  /* 0x0000001fff097819 */ /* 0x000fe20000011457 */
[----:B------:R-:W-:Y:S01]  /*7630*/  IMAD.WIDE.U32 R12, R87, c[0x0][0x280], RZ ;  /* 0x0000a000570c7a25 */ /* 0x000fe200078e00ff */
[----:B------:R-:W-:Y:S01]  /*7640*/  ULDC.U8 UR4, c[0x0][0x298] ;  /* 0x0000a60000047ab9 */ /* 0x000fe20000000000 */
[----:B------:R-:W-:Y:S01]  /*7650*/  LEA.HI R8, R8, R85, RZ, 0x2 ;  /* 0x0000005508087211 */ /* 0x000fe200078f10ff */
[----:B------:R-:W-:Y:S01]  /*7660*/  BSSY B2, `(.L_x_728) ;  /* 0x00005be000027945 */ /* 0x000fe20003800000 */
[----:B------:R-:W-:Y:S01]  /*7670*/  IMAD R10, R9, c[0x0][0x280], RZ ;  /* 0x0000a000090a7a24 */ /* 0x000fe200078e02ff */
[----:B------:R-:W-:Y:S02]  /*7680*/  LEA R34, P0, R12, c[0x0][0x270], 0x1 ;  /* 0x00009c000c227a11 */ /* 0x000fe400078008ff */
[----:B------:R-:W-:Y:S01]  /*7690*/  LOP3.LUT R44, R8, 0xfffffffc, RZ, 0xc0, !PT ;  /* 0xfffffffc082c7812 */ /* 0x000fe200078ec0ff */
[----:B------:R-:W-:Y:S01]  /*76a0*/  IMAD R10, R87, c[0x0][0x284], R10 ;  /* 0x0000a100570a7a24 */ /* 0x000fe200078e020a */
[----:B-1----:R-:W-:-:S02]  /*76b0*/  SHF.R.S32.HI R19, RZ, 0x2, R8 ;  /* 0x00000002ff137819 */ /* 0x002fc40000011408 */
[----:B------:R-:W-:Y:S01]  /*76c0*/  IADD3 R44, -R44, R85, RZ ;  /* 0x000000552c2c7210 */ /* 0x000fe20007ffe1ff */
[----:B------:R-:W-:Y:S02]  /*76d0*/  IMAD.IADD R10, R10, 0x1, R13 ;  /* 0x000000010a0a7824 */ /* 0x000fe400078e020d */
[----:B------:R-:W-:Y:S01]  /*76e0*/  IMAD R18, R86, 0x80, R19 ;  /* 0x0000008056127824 */ /* 0x000fe200078e0213 */
[----:B------:R-:W-:Y:S02]  /*76f0*/  SHF.L.U32 R27, R44, 0x3, RZ ;  /* 0x000000032c1b7819 */ /* 0x000fe400000006ff */
[----:B------:R-:W-:Y:S01]  /*7700*/  LEA.HI.X R35, R12, c[0x0][0x274], R10, 0x1, P0 ;  /* 0x00009d000c237a11 */ /* 0x000fe200000f0c0a */
[----:B------:R-:W-:Y:S02]  /*7710*/  IMAD R10, R9, c[0x0][0x290], RZ ;  /* 0x0000a400090a7a24 */ /* 0x000fe400078e02ff */
[----:B------:R-:W-:-:S04]  /*7720*/  IMAD.WIDE.U32 R12, R87, c[0x0][0x290], RZ ;  /* 0x0000a400570c7a25 */ /* 0x000fc800078e00ff */
[----:B------:R-:W-:Y:S01]  /*7730*/  IMAD R9, R87, c[0x0][0x294], R10 ;  /* 0x0000a50057097a24 */ /* 0x000fe200078e020a */
[----:B------:R-:W-:-:S03]  /*7740*/  LEA R36, P0, R12, c[0x0][0x288], 0x1 ;  /* 0x0000a2000c247a11 */ /* 0x000fc600078008ff */
[----:B------:R-:W-:-:S05]  /*7750*/  IMAD.IADD R9, R9, 0x1, R13 ;  /* 0x0000000109097824 */ /* 0x000fca00078e020d */
[----:B------:R-:W-:Y:S02]  /*7760*/  LEA.HI.X R37, R12, c[0x0][0x28c], R9, 0x1, P0 ;  /* 0x0000a3000c257a11 */ /* 0x000fe400000f0c09 */
[----:B------:R-:W-:-:S13]  /*7770*/  ISETP.NE.AND P0, PT, RZ, UR4, PT ;  /* 0x00000004ff007c0c */ /* 0x000fda000bf05270 */
        /* <DEDUP_REMOVED lines=17> */
[C---:B------:R-:W-:Y:S01]  /*7890*/  ISETP.GE.AND P0, PT, R20.reuse, c[0x0][0x27c], PT ;  /* 0x00009f0014007a0c */ /* 0x040fe20003f06270 */
[----:B------:R-:W-:Y:S01]  /*78a0*/  CS2R R32, SRZ ;  /* 0x0000000000207805 */ /* 0x000fe2000001ff00 */
[----:B------:R-:W-:Y:S01]  /*78b0*/  CS2R R46, SRZ ;  /* 0x00000000002e7805 */ /* 0x000fe2000001ff00 */
[----:B------:R-:W-:-:S10]  /*78c0*/  IADD3 R8, R20, 0x10, RZ ;  /* 0x0000001014087810 */ /* 0x000fd40007ffe0ff */
[----:B------:R-:W-:-:S04]  /*78d0*/  @!P0 IMAD.WIDE R22, R20, 0x2, R34 ;  /* 0x0000000214168825 */ /* 0x000fc800078e0222 */
[----:B------:R-:W-:Y:S01]  /*78e0*/  @!P0 IMAD.WIDE R10, R20, 0x2, R36 ;  /* 0x00000002140a8825 */ /* 0x000fe200078e0224 */
[----:B------:R1:W5:Y:S04]  /*78f0*/  @!P0 LD.E.64 R32, [R22.64] ;  /* 0x0000000616208980 */ /* 0x000368000c101b00 */
[----:B------:R2:W5:Y:S01]  /*7900*/  @!P0 LD.E.64 R46, [R10.64] ;  /* 0x000000060a2e8980 */ /* 0x000562000c101b00 */
[----:B------:R-:W-:Y:S01]  /*7910*/  ISETP.GE.AND P0, PT, R8, c[0x0][0x27c], PT ;  /* 0x00009f0008007a0c */ /* 0x000fe20003f06270 */
[----:B------:R-:W-:Y:S01]  /*7920*/  CS2R R30, SRZ ;  /* 0x00000000001e7805 */ /* 0x000fe2000001ff00 */
[----:B------:R-:W-:-:S11]  /*7930*/  CS2R R42, SRZ ;  /* 0x00000000002a7805 */ /* 0x000fd6000001ff00 */
[----:B------:R-:W-:-:S04]  /*7940*/  @!P0 SHF.R.S32.HI R9, RZ, 0x1f, R8 ;  /* 0x0000001fff098819 */ /* 0x000fc80000011408 */
[----:B------:R-:W-:-:S04]  /*7950*/  @!P0 LEA.HI R9, R9, R8, RZ, 0x2 ;  /* 0x0000000809098211 */ /* 0x000fc800078f10ff */
[----:B------:R-:W-:Y:S02]  /*7960*/  @!P0 LOP3.LUT R9, R9, 0xfffffffc, RZ, 0xc0, !PT ;  /* 0xfffffffc09098812 */ /* 0x000fe400078ec0ff */
[----:B------:R-:W-:-:S03]  /*7970*/  IADD3 R8, R20, 0x20, RZ ;  /* 0x0000002014087810 */ /* 0x000fc60007ffe0ff */
[----:B------:R-:W-:-:S04]  /*7980*/  @!P0 IMAD.WIDE R12, R9, 0x2, R34 ;  /* 0x00000002090c8825 */ /* 0x000fc800078e0222 */
[----:B------:R-:W-:Y:S01]  /*7990*/  @!P0 IMAD.WIDE R14, R9, 0x2, R36 ;  /* 0x00000002090e8825 */ /* 0x000fe200078e0224 */
[----:B------:R3:W5:Y:S04]  /*79a0*/  @!P0 LD.E.64 R30, [R12.64] ;  /* 0x000000060c1e8980 */ /* 0x000768000c101b00 */
[----:B------:R4:W5:Y:S01]  /*79b0*/  @!P0 LD.E.64 R42, [R14.64] ;  /* 0x000000060e2a8980 */ /* 0x000962000c101b00 */
[----:B------:R-:W-:Y:S01]  /*79c0*/  ISETP.GE.AND P0, PT, R8, c[0x0][0x27c], PT ;  /* 0x00009f0008007a0c */ /* 0x000fe20003f06270 */
[----:B------:R-:W-:Y:S01]  /*79d0*/  CS2R R28, SRZ ;  /* 0x00000000001c7805 */ /* 0x000fe2000001ff00 */
[----:B--2---:R-:W-:-:S11]  /*79e0*/  CS2R R10, SRZ ;  /* 0x00000000000a7805 */ /* 0x004fd6000001ff00 */
[----:B------:R-:W-:-:S04]  /*79f0*/  @!P0 SHF.R.S32.HI R9, RZ, 0x1f, R8 ;  /* 0x0000001fff098819 */ /* 0x000fc80000011408 */
[----:B------:R-:W-:-:S04]  /*7a00*/  @!P0 LEA.HI R9, R9, R8, RZ, 0x2 ;  /* 0x0000000809098211 */ /* 0x000fc800078f10ff */
[----:B------:R-:W-:Y:S02]  /*7a10*/  @!P0 LOP3.LUT R9, R9, 0xfffffffc, RZ, 0xc0, !PT ;  /* 0xfffffffc09098812 */ /* 0x000fe400078ec0ff */
[----:B------:R-:W-:-:S03]  /*7a20*/  IADD3 R8, R20, 0x30, RZ ;  /* 0x0000003014087810 */ /* 0x000fc60007ffe0ff */
[----:B-1----:R-:W-:-:S04]  /*7a30*/  @!P0 IMAD.WIDE R22, R9, 0x2, R34 ;  /* 0x0000000209168825 */ /* 0x002fc800078e0222 */
[----:B------:R-:W-:Y:S01]  /*7a40*/  @!P0 IMAD.WIDE R38, R9, 0x2, R36 ;  /* 0x0000000209268825 */ /* 0x000fe200078e0224 */
[----:B------:R1:W5:Y:S04]  /*7a50*/  @!P0 LD.E.64 R28, [R22.64] ;  /* 0x00000006161c8980 */ /* 0x000368000c101b00 */
[----:B------:R2:W5:Y:S01]  /*7a60*/  @!P0 LD.E.64 R10, [R38.64] ;  /* 0x00000006260a8980 */ /* 0x000562000c101b00 */
[----:B------:R-:W-:Y:S01]  /*7a70*/  ISETP.GE.AND P0, PT, R8, c[0x0][0x27c], PT ;  /* 0x00009f0008007a0c */ /* 0x000fe20003f06270 */
[----:B------:R-:W-:-:S12]  /*7a80*/  CS2R R24, SRZ ;  /* 0x0000000000187805 */ /* 0x000fd8000001ff00 */
[----:B------:R-:W-:-:S04]  /*7a90*/  @!P0 SHF.R.S32.HI R9, RZ, 0x1f, R8 ;  /* 0x0000001fff098819 */ /* 0x000fc80000011408 */
[----:B------:R-:W-:-:S04]  /*7aa0*/  @!P0 LEA.HI R9, R9, R8, RZ, 0x2 ;  /* 0x0000000809098211 */ /* 0x000fc800078f10ff */
[----:B---3--:R-:W-:Y:S02]  /*7ab0*/  @!P0 LOP3.LUT R13, R9, 0xfffffffc, RZ, 0xc0, !PT ;  /* 0xfffffffc090d8812 */ /* 0x008fe400078ec0ff */
[----:B------:R-:W-:Y:S01]  /*7ac0*/  CS2R R8, SRZ ;  /* 0x0000000000087805 */ /* 0x000fe2000001ff00 */
[----:B------:R-:W-:Y:S02]  /*7ad0*/  IADD3 R12, R20, 0x40, RZ ;  /* 0x00000040140c7810 */ /* 0x000fe40007ffe0ff */
[----:B----4-:R-:W-:-:S04]  /*7ae0*/  @!P0 IMAD.WIDE R14, R13, 0x2, R34 ;  /* 0x000000020d0e8825 */ /* 0x010fc800078e0222 */
[----:B------:R-:W-:Y:S01]  /*7af0*/  @!P0 IMAD.WIDE R48, R13, 0x2, R36 ;  /* 0x000000020d308825 */ /* 0x000fe200078e0224 */
[----:B------:R3:W5:Y:S04]  /*7b00*/  @!P0 LD.E.64 R24, [R14.64] ;  /* 0x000000060e188980 */ /* 0x000768000c101b00 */
[----:B------:R4:W5:Y:S01]  /*7b10*/  @!P0 LD.E.64 R8, [R48.64] ;  /* 0x0000000630088980 */ /* 0x000962000c101b00 */
[----:B------:R-:W-:Y:S01]  /*7b20*/  ISETP.GE.AND P0, PT, R12, c[0x0][0x27c], PT ;  /* 0x00009f000c007a0c */ /* 0x000fe20003f06270 */
[----:B-1----:R-:W-:Y:S01]  /*7b30*/  CS2R R22, SRZ ;  /* 0x0000000000167805 */ /* 0x002fe2000001ff00 */
[----:B------:R-:W-:-:S11]  /*7b40*/  CS2R R66, SRZ ;  /* 0x0000000000427805 */ /* 0x000fd6000001ff00 */
[----:B------:R-:W-:-:S04]  /*7b50*/  @!P0 SHF.R.S32.HI R13, RZ, 0x1f, R12 ;  /* 0x0000001fff0d8819 */ /* 0x000fc8000001140c */
[----:B------:R-:W-:-:S04]  /*7b60*/  @!P0 LEA.HI R12, R13, R12, RZ, 0x2 ;  /* 0x0000000c0d0c8211 */ /* 0x000fc800078f10ff */
[----:B------:R-:W-:-:S05]  /*7b70*/  @!P0 LOP3.LUT R12, R12, 0xfffffffc, RZ, 0xc0, !PT ;  /* 0xfffffffc0c0c8812 */ /* 0x000fca00078ec0ff */
[----:B--2---:R-:W-:-:S04]  /*7b80*/  @!P0 IMAD.WIDE R38, R12, 0x2, R34 ;  /* 0x000000020c268825 */ /* 0x004fc800078e0222 */
[----:B------:R-:W-:Y:S01]  /*7b90*/  @!P0 IMAD.WIDE R40, R12, 0x2, R36 ;  /* 0x000000020c288825 */ /* 0x000fe200078e0224 */
[----:B------:R-:W-:Y:S01]  /*7ba0*/  IADD3 R12, R20, 0x50, RZ ;  /* 0x00000050140c7810 */ /* 0x000fe20007ffe0ff */
[----:B------:R4:W5:Y:S04]  /*7bb0*/  @!P0 LD.E.64 R22, [R38.64] ;  /* 0x0000000626168980 */ /* 0x000968000c101b00 */
[----:B------:R4:W5:Y:S01]  /*7bc0*/  @!P0 LD.E.64 R66, [R40.64] ;  /* 0x0000000628428980 */ /* 0x000962000c101b00 */
[----:B------:R-:W-:Y:S01]  /*7bd0*/  ISETP.GE.AND P0, PT, R12, c[0x0][0x27c], PT ;  /* 0x00009f000c007a0c */ /* 0x000fe20003f06270 */
[----:B---3--:R-:W-:Y:S01]  /*7be0*/  CS2R R14, SRZ ;  /* 0x00000000000e7805 */ /* 0x008fe2000001ff00 */
[----:B------:R-:W-:-:S11]  /*7bf0*/  CS2R R64, SRZ ;  /* 0x0000000000407805 */ /* 0x000fd6000001ff00 */
[----:B------:R-:W-:-:S04]  /*7c00*/  @!P0 SHF.R.S32.HI R13, RZ, 0x1f, R12 ;  /* 0x0000001fff0d8819 */ /* 0x000fc8000001140c */
[----:B------:R-:W-:-:S04]  /*7c10*/  @!P0 LEA.HI R12, R13, R12, RZ, 0x2 ;  /* 0x0000000c0d0c8211 */ /* 0x000fc800078f10ff */
[----:B------:R-:W-:-:S05]  /*7c20*/  @!P0 LOP3.LUT R12, R12, 0xfffffffc, RZ, 0xc0, !PT ;  /* 0xfffffffc0c0c8812 */ /* 0x000fca00078ec0ff */
[----:B------:R-:W-:-:S04]  /*7c30*/  @!P0 IMAD.WIDE R34, R12, 0x2, R34 ;  /* 0x000000020c228825 */ /* 0x000fc800078e0222 */
[----:B------:R-:W-:Y:S01]  /*7c40*/  @!P0 IMAD.WIDE R12, R12, 0x2, R36 ;  /* 0x000000020c0c8825 */ /* 0x000fe200078e0224 */
[----:B------:R4:W5:Y:S04]  /*7c50*/  @!P0 LD.E.64 R14, [R34.64] ;  /* 0x00000006220e8980 */ /* 0x000968000c101b00 */
[----:B------:R4:W5:Y:S02]  /*7c60*/  @!P0 LD.E.64 R64, [R12.64] ;  /* 0x000000060c408980 */ /* 0x000964000c101b00 */
.L_x_731:
[----:B------:R-:W-:Y:S05]  /*7c70*/  BSYNC B0 ;  /* 0x0000000000007941 */ /* 0x000fea0003800000 */
.L_x_730:
[----:B----4-:R-:W-:Y:S01]  /*7c80*/  SHF.R.S32.HI R12, RZ, 0x1f, R19 ;  /* 0x0000001fff0c7819 */ /* 0x010fe20000011413 */
[----:B-----5:R-:W-:Y:S01]  /*7c90*/  IMAD.MOV.U32 R40, RZ, RZ, R46 ;  /* 0x000000ffff287224 */ /* 0x020fe200078e002e */
[----:B------:R-:W-:Y:S01]  /*7ca0*/  SHF.R.U64 R48, R46, 0x10, R47 ;  /* 0x000000102e307819 */ /* 0x000fe2000000122f */
[----:B------:R-:W-:Y:S01]  /*7cb0*/  IMAD.MOV.U32 R36, RZ, RZ, R42 ;  /* 0x000000ffff247224 */ /* 0x000fe200078e002a */
[----:B------:R-:W-:Y:S01]  /*7cc0*/  LEA.HI R12, R12, R19, RZ, 0x3 ;  /* 0x000000130c0c7211 */ /* 0x000fe200078f18ff */
[----:B------:R-:W-:Y:S01]  /*7cd0*/  IMAD.MOV.U32 R41, RZ, RZ, R33 ;  /* 0x000000ffff297224 */ /* 0x000fe200078e0021 */
[----:B------:R-:W-:Y:S01]  /*7ce0*/  SHF.R.U64 R46, R42, 0x10, R43 ;  /* 0x000000102a2e7819 */ /* 0x000fe2000000122b */
[----:B------:R-:W-:Y:S01]  /*7cf0*/  IMAD R42, R86, -0x80, R69 ;  /* 0xffffff80562a7824 */ /* 0x000fe200078e0245 */
[----:B------:R-:W-:Y:S01]  /*7d00*/  LOP3.LUT R12, R12, 0xfffffff8, RZ, 0xc0, !PT ;  /* 0xfffffff80c0c7812 */ /* 0x000fe200078ec0ff */
[----:B------:R-:W-:Y:S01]  /*7d10*/  IMAD.MOV.U32 R37, RZ, RZ, R31 ;  /* 0x000000ffff257224 */ /* 0x000fe200078e001f */
[--C-:B------:R-:W-:Y:S01]  /*7d20*/  SHF.R.U64 R61, R32, 0x10, R33.reuse ;  /* 0x00000010203d7819 */ /* 0x100fe20000001221 */
[----:B------:R-:W-:Y:S01]  /*7d30*/  IMAD.MOV.U32 R62, RZ, RZ, R32 ;  /* 0x000000ffff3e7224 */ /* 0x000fe200078e0020 */
[----:B------:R-:W-:Y:S01]  /*7d40*/  IMNMX R42, R42, 0x80, PT ;  /* 0x000000802a2a7817 */ /* 0x000fe20003800200 */
[----:B------:R-:W-:Y:S01]  /*7d50*/  IMAD.IADD R13, R19, 0x1, -R12 ;  /* 0x00000001130d7824 */ /* 0x000fe200078e0a0c */
[----:B------:R-:W-:Y:S01]  /*7d60*/  SHF.R.U32.HI R39, RZ, 0x10, R33 ;  /* 0x00000010ff277819 */ /* 0x000fe20000011621 */
[----:B------:R-:W-:Y:S01]  /*7d70*/  IMAD.MOV.U32 R60, RZ, RZ, R30 ;  /* 0x000000ffff3c7224 */ /* 0x000fe200078e001e */
[----:B------:R-:W-:Y:S01]  /*7d80*/  SHF.R.U64 R59, R30, 0x10, R31 ;  /* 0x000000101e3b7819 */ /* 0x000fe2000000121f */
[C---:B------:R-:W-:Y:S01]  /*7d90*/  IMAD.SHL.U32 R12, R13.reuse, 0x40, RZ ;  /* 0x000000400d0c7824 */ /* 0x040fe200078e00ff */
[----:B------:R-:W-:Y:S01]  /*7da0*/  LOP3.LUT P0, RZ, R13, 0x4, RZ, 0xc0, !PT ;  /* 0x000000040dff7812 */ /* 0x000fe2000780c0ff */
[----:B------:R-:W-:Y:S01]  /*7db0*/  IMAD.MOV.U32 R33, RZ, RZ, R29 ;  /* 0x000000ffff217224 */ /* 0x000fe200078e001d */
[----:B------:R-:W-:Y:S01]  /*7dc0*/  SHF.R.U32.HI R35, RZ, 0x10, R31 ;  /* 0x00000010ff237819 */ /* 0x000fe2000001161f */
[----:B------:R-:W-:Y:S01]  /*7dd0*/  IMAD.MOV.U32 R18, RZ, RZ, R14 ;  /* 0x000000ffff127224 */ /* 0x000fe200078e000e */
[----:B------:R-:W-:Y:S01]  /*7de0*/  LOP3.LUT R12, R12, 0x1c0, RZ, 0xc0, !PT ;  /* 0x000001c00c0c7812 */ /* 0x000fe200078ec0ff */
[----:B------:R-:W-:Y:S01]  /*7df0*/  IMAD.MOV.U32 R51, RZ, RZ, R47 ;  /* 0x000000ffff337224 */ /* 0x000fe200078e002f */
[----:B------:R-:W-:Y:S01]  /*7e00*/  SHF.R.U64 R57, R28, 0x10, R29 ;  /* 0x000000101c397819 */ /* 0x000fe2000000121d */
[----:B------:R-:W-:Y:S01]  /*7e10*/  IMAD.MOV.U32 R58, RZ, RZ, R28 ;  /* 0x000000ffff3a7224 */ /* 0x000fe200078e001c */
[----:B------:R-:W-:Y:S01]  /*7e20*/  LOP3.LUT R27, R12, 0x18, R27, 0xf8, !PT ;  /* 0x000000180c1b7812 */ /* 0x000fe200078ef81b */
[----:B------:R-:W-:Y:S01]  /*7e30*/  IMAD.MOV.U32 R56, RZ, RZ, R24 ;  /* 0x000000ffff387224 */ /* 0x000fe200078e0018 */
[----:B------:R-:W-:Y:S01]  /*7e40*/  SHF.R.U32.HI R12, RZ, 0x3, R12 ;  /* 0x00000003ff0c7819 */ /* 0x000fe2000001160c */
[----:B------:R-:W-:Y:S01]  /*7e50*/  IMAD.MOV.U32 R53, RZ, RZ, R15 ;  /* 0x000000ffff357224 */ /* 0x000fe200078e000f */
[----:B------:R-:W-:Y:S01]  /*7e60*/  SHF.R.U32.HI R31, RZ, 0x10, R29 ;  /* 0x00000010ff1f7819 */ /* 0x000fe2000001161d */
[----:B------:R-:W-:Y:S01]  /*7e70*/  IMAD.MOV.U32 R29, RZ, RZ, R25 ;  /* 0x000000ffff1d7224 */ /* 0x000fe200078e0019 */
[----:B------:R-:W-:Y:S01]  /*7e80*/  LOP3.LUT R12, R27, R12, RZ, 0x3c, !PT ;  /* 0x0000000c1b0c7212 */ /* 0x000fe200078e3cff */
[----:B------:R-:W-:Y:S01]  /*7e90*/  IMAD.MOV.U32 R49, RZ, RZ, R43 ;  /* 0x000000ffff317224 */ /* 0x000fe200078e002b */
[----:B------:R-:W-:Y:S01]  /*7ea0*/  SHF.R.U64 R50, R14, 0x10, R15 ;  /* 0x000000100e327819 */ /* 0x000fe2000000120f */
[----:B------:R-:W-:Y:S01]  /*7eb0*/  IMAD.MOV.U32 R32, RZ, RZ, R10 ;  /* 0x000000ffff207224 */ /* 0x000fe200078e000a */
[----:B------:R-:W-:Y:S01]  /*7ec0*/  SHF.R.U32.HI R38, RZ, 0x10, R47 ;  /* 0x00000010ff267819 */ /* 0x000fe2000001162f */
[----:B------:R-:W-:Y:S01]  /*7ed0*/  IMAD R21, R45, 0x200, R12 ;  /* 0x000002002d157824 */ /* 0x000fe200078e020c */
[----:B------:R-:W-:Y:S01]  /*7ee0*/  SHF.R.U64 R55, R24, 0x10, R25 ;  /* 0x0000001018377819 */ /* 0x000fe20000001219 */
[----:B------:R-:W-:Y:S01]  /*7ef0*/  IMAD.MOV.U32 R47, RZ, RZ, R11 ;  /* 0x000000ffff2f7224 */ /* 0x000fe200078e000b */
[----:B------:R-:W-:Y:S01]  /*7f00*/  SHF.R.U32.HI R27, RZ, 0x10, R25 ;  /* 0x00000010ff1b7819 */ /* 0x000fe20000011619 */
[----:B------:R-:W-:Y:S01]  /*7f10*/  IMAD.MOV.U32 R54, RZ, RZ, R22 ;  /* 0x000000ffff367224 */ /* 0x000fe200078e0016 */
[C---:B------:R-:W-:Y:S01]  /*7f20*/  IADD3 R12, R21.reuse, 0x20, RZ ;  /* 0x00000020150c7810 */ /* 0x040fe20007ffe0ff */
[----:B------:R-:W-:Y:S01]  /*7f30*/  IMAD.MOV.U32 R25, RZ, RZ, R23 ;  /* 0x000000ffff197224 */ /* 0x000fe200078e0017 */
[----:B------:R-:W-:Y:S01]  /*7f40*/  @P0 IADD3 R12, R21, -0x20, RZ ;  /* 0xffffffe0150c0810 */ /* 0x000fe20007ffe0ff */
[----:B------:R-:W-:Y:S01]  /*7f50*/  IMAD.MOV.U32 R28, RZ, RZ, R8 ;  /* 0x000000ffff1c7224 */ /* 0x000fe200078e0008 */
[----:B------:R-:W-:Y:S01]  /*7f60*/  ISETP.GE.AND P0, PT, R19, R42, PT ;  /* 0x0000002a1300720c */ /* 0x000fe20003f06270 */
[----:B------:R-:W-:Y:S01]  /*7f70*/  IMAD.MOV.U32 R45, RZ, RZ, R9 ;  /* 0x000000ffff2d7224 */ /* 0x000fe200078e0009 */
[----:B------:R-:W-:Y:S01]  /*7f80*/  SHF.R.U32.HI R14, RZ, 0x10, R15 ;  /* 0x00000010ff0e7819 */ /* 0x000fe2000001160f */
[----:B------:R-:W-:Y:S01]  /*7f90*/  IMAD.MOV.U32 R24, RZ, RZ, R66 ;  /* 0x000000ffff187224 */ /* 0x000fe200078e0042 */
[----:B------:R-:W-:Y:S01]  /*7fa0*/  SHF.R.U32.HI R34, RZ, 0x10, R43 ;  /* 0x00000010ff227819 */ /* 0x000fe2000001162b */
[----:B------:R-:W-:Y:S01]  /*7fb0*/  IMAD.MOV.U32 R15, RZ, RZ, R65 ;  /* 0x000000ffff0f7224 */ /* 0x000fe200078e0041 */
[--C-:B------:R-:W-:Y:S01]  /*7fc0*/  SHF.R.U64 R44, R10, 0x10, R11.reuse ;  /* 0x000000100a2c7819 */ /* 0x100fe2000000120b */
[----:B------:R-:W-:Y:S01]  /*7fd0*/  IMAD.MOV.U32 R10, RZ, RZ, R64 ;  /* 0x000000ffff0a7224 */ /* 0x000fe200078e0040 */
[----:B------:R-:W-:Y:S01]  /*7fe0*/  SHF.R.U32.HI R30, RZ, 0x10, R11 ;  /* 0x00000010ff1e7819 */ /* 0x000fe2000001160b */
[----:B------:R-:W-:Y:S01]  /*7ff0*/  IMAD.MOV.U32 R11, RZ, RZ, R67 ;  /* 0x000000ffff0b7224 */ /* 0x000fe200078e0043 */
[----:B------:R-:W-:Y:S01]  /*8000*/  SHF.R.U64 R52, R22, 0x10, R23 ;  /* 0x0000001016347819 */ /* 0x000fe20000001217 */
[----:B------:R-:W-:-:S04]  /*8010*/  DEPBAR.LE SB0, 0x3 ;  /* 0x000080c00000791a */ /* 0x000fc80000000000 */
[--C-:B------:R-:W-:Y:S01]  /*8020*/  SHF.R.U64 R43, R8, 0x10, R9.reuse ;  /* 0x00000010082b7819 */ /* 0x100fe20000001209 */
[----:B------:R-:W-:Y:S01]  /*8030*/  BSSY B1, `(.L_x_732) ;  /* 0x0000122000017945 */ /* 0x000fe20003800000 */
[----:B------:R-:W-:Y:S02]  /*8040*/  SHF.R.U32.HI R26, RZ, 0x10, R9 ;  /* 0x00000010ff1a7819 */ /* 0x000fe40000011609 */
[----:B------:R-:W-:Y:S02]  /*8050*/  SHF.R.U32.HI R23, RZ, 0x10, R23 ;  /* 0x00000010ff177819 */ /* 0x000fe40000011617 */
[--C-:B------:R-:W-:Y:S02]  /*8060*/  SHF.R.U64 R9, R66, 0x10, R67.reuse ;  /* 0x0000001042097819 */ /* 0x100fe40000001243 */
[----:B------:R-:W-:Y:S02]  /*8070*/  SHF.R.U32.HI R22, RZ, 0x10, R67 ;  /* 0x00000010ff167819 */ /* 0x000fe40000011643 */
[----:B------:R-:W-:-:S02]  /*8080*/  SHF.R.U64 R8, R64, 0x10, R65 ;  /* 0x0000001040087819 */ /* 0x000fc40000001241 */
[----:B------:R-:W-:Y:S02]  /*8090*/  SHF.R.U32.HI R13, RZ, 0x10, R65 ;  /* 0x00000010ff0d7819 */ /* 0x000fe40000011641 */
        /* <DEDUP_REMOVED lines=24> */
[----:B------:R-:W-:Y:S02]  /*8220*/  LEA R21, R21, 0x18100, 0x1 ;  /* 0x0001810015157811 */ /* 0x000fe400078e08ff */
[----:B------:R-:W-:Y:S01]  /*8230*/  LEA R12, R12, 0x18100, 0x1 ;  /* 0x000181000c0c7811 */ /* 0x000fe200078e08ff */
[----:B------:R-:W-:Y:S06]  /*8240*/  BAR.SYNC.DEFER_BLOCKING 0x0 ;  /* 0x0000000000007b1d */ /* 0x000fec0000010000 */
[----:B------:R-:W-:Y:S05]  /*8250*/  @P0 BRA `(.L_x_733) ;  /* 0x00000ff000000947 */ /* 0x000fea0003800000 */
[----:B------:R-:W-:Y:S01]  /*8260*/  ISETP.GE.AND P0, PT, R20, c[0x0][0x27c], PT ;  /* 0x00009f0014007a0c */ /* 0x000fe20003f06270 */
[----:B------:R-:W-:-:S12]  /*8270*/  BSSY B0, `(.L_x_734) ;  /* 0x0000028000007945 */ /* 0x000fd80003800000 */
[----:B------:R-:W-:Y:S05]  /*8280*/  @P0 BRA `(.L_x_735) ;  /* 0x0000026000000947 */ /* 0x000fea0003800000 */
[----:B------:R-:W1:Y:S01]  /*8290*/  LDS.128 R8, [R21] ;  /* 0x0000000015087984 */ /* 0x000e620000000c00 */
        /* <DEDUP_REMOVED lines=37> */
.L_x_735:
[----:B------:R-:W-:Y:S05]  /*84f0*/  BSYNC B0 ;  /* 0x0000000000007941 */ /* 0x000fea0003800000 */
.L_x_734:
[----:B-1----:R-:W-:Y:S01]  /*8500*/  IADD3 R8, R20, 0x10, RZ ;  /* 0x0000001014087810 */ /* 0x002fe20007ffe0ff */
[----:B------:R-:W-:Y:S03]  /*8510*/  BSSY B0, `(.L_x_736) ;  /* 0x0000029000007945 */ /* 0x000fe60003800000 */
[----:B------:R-:W-:-:S13]  /*8520*/  ISETP.GE.AND P0, PT, R8, c[0x0][0x27c], PT ;  /* 0x00009f0008007a0c */ /* 0x000fda0003f06270 */
        /* <DEDUP_REMOVED lines=39> */
.L_x_737:
[----:B------:R-:W-:Y:S05]  /*87a0*/  BSYNC B0 ;  /* 0x0000000000007941 */ /* 0x000fea0003800000 */
.L_x_736:
        /* <DEDUP_REMOVED lines=42> */
.L_x_739:
[----:B------:R-:W-:Y:S05]  /*8a50*/  BSYNC B0 ;  /* 0x0000000000007941 */ /* 0x000fea0003800000 */
.L_x_738:
        /* <DEDUP_REMOVED lines=42> */
.L_x_741:
[----:B------:R-:W-:Y:S05]  /*8d00*/  BSYNC B0 ;  /* 0x0000000000007941 */ /* 0x000fea0003800000 */
.L_x_740:
        /* <DEDUP_REMOVED lines=42> */
.L_x_743:
[----:B------:R-:W-:Y:S05]  /*8fb0*/  BSYNC B0 ;  /* 0x0000000000007941 */ /* 0x000fea0003800000 */
.L_x_742:
        /* <DEDUP_REMOVED lines=41> */
.L_x_733:
[----:B------:R-:W-:Y:S05]  /*9250*/  BSYNC B1 ;  /* 0x0000000000017941 */ /* 0x000fea0003800000 */
.L_x_732:
[----:B------:R-:W-:-:S04]  /*9260*/  IADD3 R19, R19, 0x40, RZ ;  /* 0x0000004013137810 */ /* 0x000fc80007ffe0ff */
[----:B------:R-:W-:-:S13]  /*9270*/  ISETP.GE.AND P0, PT, R19, R42, PT ;  /* 0x0000002a1300720c */ /* 0x000fda0003f06270 */
[----:B------:R-:W-:Y:S05]  /*9280*/  @P0 BRA `(.L_x_744) ;  /* 0x00003fb000000947 */ /* 0x000fea0003800000 */
[----:B------:R-:W-:Y:S01]  /*9290*/  ISETP.GE.AND P0, PT, R20, c[0x0][0x27c], PT ;  /* 0x00009f0014007a0c */ /* 0x000fe20003f06270 */
[----:B------:R-:W-:-:S12]  /*92a0*/  BSSY B0, `(.L_x_745) ;  /* 0x0000028000007945 */ /* 0x000fd80003800000 */
        /* <DEDUP_REMOVED lines=19> */
[--C-:B------:R-:W-:Y:S01]  /*93e0*/  HADD2.F32 R10, -RZ, R11.reuse.H0_H0 ;  /* 0x2000000bff0a7230 */ /* 0x100fe20000004100 */
[----:B------:R-:W-:Y:S01]  /*93f0*/  FFMA.FTZ R19, R49, R8, -R19 ;  /* 0x0000000831137223 */ /* 0x000fe20000010813 */
[----:B------:R-:W-:Y:S01]  /*9400*/  HADD2.F32 R11, -RZ, R11.H1_H1 ;  /* 0x3000000bff0b7230 */ /* 0x000fe20000004100 */
[----:B------:R-:W-:Y:S01]  /*9410*/  FFMA.FTZ R48, R47, R42, -R48 ;  /* 0x0000002a2f307223 */ /* 0x000fe20000010830 */
[----:B------:R-:W-:Y:S01]  /*9420*/  HADD2.F32 R8, -RZ, R41.H0_H0 ;  /* 0x20000029ff087230 */ /* 0x000fe20000004100 */
[----:B------:R-:W-:-:S02]  /*9430*/  FMUL.FTZ R41, R40, R45 ;  /* 0x0000002d28297220 */ /* 0x000fc40000410000 */
[----:B------:R-:W-:Y:S02]  /*9440*/  FMUL.FTZ R42, R40, R9 ;  /* 0x00000009282a7220 */ /* 0x000fe40000410000 */
[C---:B------:R-:W-:Y:S02]  /*9450*/  FMUL.FTZ R40, R38.reuse, R11 ;  /* 0x0000000b26287220 */ /* 0x040fe40000410000 */
[----:B------:R-:W-:Y:S02]  /*9460*/  FMUL.FTZ R38, R38, R10 ;  /* 0x0000000a26267220 */ /* 0x000fe40000410000 */
[----:B------:R-:W-:Y:S02]  /*9470*/  FFMA.FTZ R47, R47, R44, R50 ;  /* 0x0000002c2f2f7223 */ /* 0x000fe40000010032 */
[----:B------:R-:W-:Y:S02]  /*9480*/  FFMA.FTZ R46, R49, R43, R46 ;  /* 0x0000002b312e7223 */ /* 0x000fe4000001002e */
[----:B------:R-:W-:-:S02]  /*9490*/  FFMA.FTZ R41, R8, R9, -R41 ;  /* 0x0000000908297223 */ /* 0x000fc40000010829 */
[----:B------:R-:W-:Y:S01]  /*94a0*/  FFMA.FTZ R42, R8, R45, R42 ;  /* 0x0000002d082a7223 */ /* 0x000fe2000001002a */
[----:B------:R-:W-:Y:S01]  /*94b0*/  F2FP.PACK_AB R8, R47, R48 ;  /* 0x000000302f08723e */ /* 0x000fe200000000ff */
[C---:B------:R-:W-:Y:S01]  /*94c0*/  FFMA.FTZ R40, R39.reuse, R10, -R40 ;  /* 0x0000000a27287223 */ /* 0x040fe20000010828 */
[----:B------:R-:W-:Y:S01]  /*94d0*/  F2FP.PACK_AB R9, R46, R19 ;  /* 0x000000132e09723e */ /* 0x000fe200000000ff */
[----:B------:R-:W-:Y:S01]  /*94e0*/  FFMA.FTZ R11, R39, R11, R38 ;  /* 0x0000000b270b7223 */ /* 0x000fe20000010026 */
[----:B------:R-:W-:-:S04]  /*94f0*/  F2FP.PACK_AB R10, R42, R41 ;  /* 0x000000292a0a723e */ /* 0x000fc800000000ff */
[----:B------:R-:W-:-:S05]  /*9500*/  F2FP.PACK_AB R11, R11, R40 ;  /* 0x000000280b0b723e */ /* 0x000fca00000000ff */
[----:B------:R1:W-:Y:S02]  /*9510*/  STS.128 [R21+0x2000], R8 ;  /* 0x0020000815007388 */ /* 0x0003e40000000c00 */
.L_x_746:
[----:B------:R-:W-:Y:S05]  /*9520*/  BSYNC B0 ;  /* 0x0000000000007941 */ /* 0x000fea0003800000 */
.L_x_745:
        /* <DEDUP_REMOVED lines=42> */
.L_x_748:
[----:B------:R-:W-:Y:S05]  /*97d0*/  BSYNC B0 ;  /* 0x0000000000007941 */ /* 0x000fea0003800000 */
.L_x_747:
        /* <DEDUP_REMOVED lines=42> */
.L_x_750:
[----:B------:R-:W-:Y:S05]  /*9a80*/  BSYNC B0 ;  /* 0x0000000000007941 */ /* 0x000fea0003800000 */
.L_x_749:
        /* <DEDUP_REMOVED lines=42> */
.L_x_752:
[----:B------:R-:W-:Y:S05]  /*9d30*/  BSYNC B0 ;  /* 0x0000000000007941 */ /* 0x000fea0003800000 */
.L_x_751:
        /* <DEDUP_REMOVED lines=42> */
.L_x_754:
[----:B------:R-:W-:Y:S05]  /*9fe0*/  BSYNC B0 ;  /* 0x0000000000007941 */ /* 0x000fea0003800000 */
.L_x_753:
[----:B------:R-:W-:-:S04]  /*9ff0*/  IADD3 R20, R20, 0x50, RZ ;  /* 0x0000005014147810 */ /* 0x000fc80007ffe0ff */
[----:B------:R-:W-:-:S13]  /*a000*/  ISETP.GE.AND P0, PT, R20, c[0x0][0x27c], PT ;  /* 0x00009f0014007a0c */ /* 0x000fda0003f06270 */
[----:B------:R-:W-:Y:S05]  /*a010*/  @P0 BRA `(.L_x_744) ;  /* 0x0000322000000947 */ /* 0x000fea0003800000 */
[----:B-1----:R-:W1:Y:S01]  /*a020*/  LDS.128 R8, [R12+0xa000] ;  /* 0x00a000000c087984 */ /* 0x002e620000000c00 */
[----:B------:R-:W-:Y:S02]  /*a030*/  HADD2.F32 R19, -RZ, R15.H1_H1 ;  /* 0x3000000fff137230 */ /* 0x000fe40000004100 */
[--C-:B------:R-:W-:Y:S02]  /*a040*/  HADD2.F32 R24, -RZ, R13.reuse.H1_H1 ;  /* 0x3000000dff187230 */ /* 0x100fe40000004100 */
[----:B------:R-:W-:Y:S02]  /*a050*/  HADD2.F32 R27, -RZ, R14.H1_H1 ;  /* 0x3000000eff1b7230 */ /* 0x000fe40000004100 */
[----:B------:R-:W-:Y:S02]  /*a060*/  HADD2.F32 R13, -RZ, R13.H0_H0 ;  /* 0x2000000dff0d7230 */ /* 0x000fe40000004100 */
[--C-:B------:R-:W-:Y:S02]  /*a070*/  HADD2.F32 R25, -RZ, R18.reuse.H1_H1 ;  /* 0x30000012ff197230 */ /* 0x100fe40000004100 */
        /* <DEDUP_REMOVED lines=15> */
[----:B------:R-:W-:Y:S01]  /*a170*/  FFMA.FTZ R24, R27, R21, R24 ;  /* 0x000000151b187223 */ /* 0x000fe20000010018 */
[----:B------:R-:W-:Y:S01]  /*a180*/  HADD2.F32 R8, -RZ, R15.H0_H0 ;  /* 0x2000000fff087230 */ /* 0x000fe20000004100 */
[----:B------:R-:W-:-:S02]  /*a190*/  FFMA.FTZ R26, R25, R20, -R26 ;  /* 0x00000014191a7223 */ /* 0x000fc4000001081a */
[C---:B------:R-:W-:Y:S02]  /*a1a0*/  FMUL.FTZ R21, R13.reuse, R11 ;  /* 0x0000000b0d157220 */ /* 0x040fe40000410000 */
[C---:B------:R-:W-:Y:S02]  /*a1b0*/  FMUL.FTZ R15, R8.reuse, R23 ;  /* 0x00000017080f7220 */ /* 0x040fe40000410000 */
[-C--:B------:R-:W-:Y:S02]  /*a1c0*/  FMUL.FTZ R8, R8, R9.reuse ;  /* 0x0000000908087220 */ /* 0x080fe40000410000 */
[-C--:B------:R-:W-:Y:S02]  /*a1d0*/  FMUL.FTZ R13, R13, R10.reuse ;  /* 0x0000000a0d0d7220 */ /* 0x080fe40000410000 */
[----:B------:R-:W-:Y:S01]  /*a1e0*/  FFMA.FTZ R15, R18, R9, -R15 ;  /* 0x00000009120f7223 */ /* 0x000fe2000001080f */
[----:B------:R-:W-:Y:S01]  /*a1f0*/  F2FP.PACK_AB R9, R24, R19 ;  /* 0x000000131809723e */ /* 0x000fe200000000ff */
[----:B------:R-:W-:-:S02]  /*a200*/  FFMA.FTZ R21, R14, R10, -R21 ;  /* 0x0000000a0e157223 */ /* 0x000fc40000010815 */
[----:B------:R-:W-:Y:S02]  /*a210*/  FFMA.FTZ R25, R25, R22, R28 ;  /* 0x0000001619197223 */ /* 0x000fe4000001001c */
[----:B------:R-:W-:Y:S02]  /*a220*/  FFMA.FTZ R18, R18, R23, R8 ;  /* 0x0000001712127223 */ /* 0x000fe40000010008 */
[----:B------:R-:W-:Y:S01]  /*a230*/  FFMA.FTZ R14, R14, R11, R13 ;  /* 0x0000000b0e0e7223 */ /* 0x000fe2000001000d */
[----:B------:R-:W-:Y:S02]  /*a240*/  F2FP.PACK_AB R8, R25, R26 ;  /* 0x0000001a1908723e */ /* 0x000fe400000000ff */
[----:B------:R-:W-:Y:S02]  /*a250*/  F2FP.PACK_AB R10, R18, R15 ;  /* 0x0000000f120a723e */ /* 0x000fe400000000ff */
[----:B------:R-:W-:-:S05]  /*a260*/  F2FP.PACK_AB R11, R14, R21 ;  /* 0x000000150e0b723e */ /* 0x000fca00000000ff */
[----:B------:R1:W-:Y:S01]  /*a270*/  STS.128 [R12+0xa000], R8 ;  /* 0x00a000080c007388 */ /* 0x0003e20000000c00 */
[----:B------:R-:W-:Y:S05]  /*a280*/  BRA `(.L_x_744) ;  /* 0x00002fb000007947 */ /* 0x000fea0003800000 */
.L_x_729:
[----:B------:R-:W-:Y:S01]  /*a290*/  ISETP.GE.AND P0, PT, R18, R69, PT ;  /* 0x000000451200720c */ /* 0x000fe20003f06270 */
[----:B------:R-:W-:Y:S01]  /*a2a0*/  BSSY B0, `(.L_x_755) ;  /* 0x0000033000007945 */ /* 0x000fe20003800000 */
[----:B------:R-:W-:Y:S01]  /*a2b0*/  IMAD.MOV.U32 R24, RZ, RZ, R36 ;  /* 0x000000ffff187224 */ /* 0x000fe200078e0024 */
[----:B------:R-:W-:Y:S01]  /*a2c0*/  MOV R25, R37 ;  /* 0x0000002500197202 */ /* 0x000fe20000000f00 */
        /* <DEDUP_REMOVED lines=16> */
[----:B------:R-:W-:Y:S01]  /*a3d0*/  CS2R R14, SRZ ;  /* 0x00000000000e7805 */ /* 0x000fe2000001ff00 */
[----:B------:R-:W-:Y:S01]  /*a3e0*/  CS2R R12, SRZ ;  /* 0x00000000000c7805 */ /* 0x000fe2000001ff00 */
[----:B------:R-:W-:-:S08]  /*a3f0*/  IADD3 R9, R27, 0x20, RZ ;  /* 0x000000201b097810 */ /* 0x000fd00007ffe0ff */
[----:B------:R-:W-:-:S04]  /*a400*/  @!P0 IMAD.WIDE R22, R27, 0x2, R34 ;  /* 0x000000021b168825 */ /* 0x000fc800078e0222 */
[----:B------:R-:W-:Y:S01]  /*a410*/  @!P0 IMAD.WIDE R20, R27, 0x2, R24 ;  /* 0x000000021b148825 */ /* 0x000fe200078e0218 */
[----:B------:R1:W5:Y:S04]  /*a420*/  @!P0 LD.E.128 R28, [R22.64] ;  /* 0x00000006161c8980 */ /* 0x000368000c101d00 */
[----:B------:R2:W5:Y:S01]  /*a430*/  @!P0 LD.E.128 R12, [R20.64] ;  /* 0x00000006140c8980 */ /* 0x000562000c101d00 */
[----:B------:R-:W-:Y:S01]  /*a440*/  ISETP.GE.AND P0, PT, R9, c[0x0][0x27c], PT ;  /* 0x00009f0009007a0c */ /* 0x000fe20003f06270 */
[----:B------:R-:W-:Y:S01]  /*a450*/  CS2R R50, SRZ ;  /* 0x0000000000327805 */ /* 0x000fe2000001ff00 */
[----:B------:R-:W-:Y:S01]  /*a460*/  CS2R R48, SRZ ;  /* 0x0000000000307805 */ /* 0x000fe2000001ff00 */
[----:B------:R-:W-:-:S10]  /*a470*/  CS2R R10, SRZ ;  /* 0x00000000000a7805 */ /* 0x000fd4000001ff00 */
[----:B------:R-:W-:-:S04]  /*a480*/  @!P0 SHF.R.S32.HI R8, RZ, 0x1f, R9 ;  /* 0x0000001fff088819 */ /* 0x000fc80000011409 */
[----:B------:R-:W-:-:S04]  /*a490*/  @!P0 LEA.HI R8, R8, R9, RZ, 0x3 ;  /* 0x0000000908088211 */ /* 0x000fc800078f18ff */
[----:B------:R-:W-:Y:S02]  /*a4a0*/  @!P0 LOP3.LUT R18, R8, 0xfffffff8, RZ, 0xc0, !PT ;  /* 0xfffffff808128812 */ /* 0x000fe400078ec0ff */
[----:B------:R-:W-:Y:S01]  /*a4b0*/  CS2R R8, SRZ ;  /* 0x0000000000087805 */ /* 0x000fe2000001ff00 */
[----:B--2---:R-:W-:Y:S02]  /*a4c0*/  IADD3 R21, R27, 0x40, RZ ;  /* 0x000000401b157810 */ /* 0x004fe40007ffe0ff */
[----:B-1----:R-:W-:-:S04]  /*a4d0*/  @!P0 IMAD.WIDE R22, R18, 0x2, R34 ;  /* 0x0000000212168825 */ /* 0x002fc800078e0222 */
[----:B------:R-:W-:Y:S01]  /*a4e0*/  @!P0 IMAD.WIDE R32, R18, 0x2, R24 ;  /* 0x0000000212208825 */ /* 0x000fe200078e0218 */
[----:B------:R1:W5:Y:S04]  /*a4f0*/  @!P0 LD.E.128 R48, [R22.64] ;  /* 0x0000000616308980 */ /* 0x000368000c101d00 */
[----:B------:R2:W5:Y:S01]  /*a500*/  @!P0 LD.E.128 R8, [R32.64] ;  /* 0x0000000620088980 */ /* 0x000562000c101d00 */
[----:B------:R-:W-:Y:S01]  /*a510*/  ISETP.GE.AND P0, PT, R21, c[0x0][0x27c], PT ;  /* 0x00009f0015007a0c */ /* 0x000fe20003f06270 */
[----:B------:R-:W-:Y:S01]  /*a520*/  CS2R R38, SRZ ;  /* 0x0000000000267805 */ /* 0x000fe2000001ff00 */
[----:B------:R-:W-:-:S11]  /*a530*/  CS2R R36, SRZ ;  /* 0x0000000000247805 */ /* 0x000fd6000001ff00 */
[----:B------:R-:W-:-:S04]  /*a540*/  @!P0 SHF.R.S32.HI R18, RZ, 0x1f, R21 ;  /* 0x0000001fff128819 */ /* 0x000fc80000011415 */
[----:B------:R-:W-:Y:S02]  /*a550*/  @!P0 LEA.HI R18, R18, R21, RZ, 0x3 ;  /* 0x0000001512128211 */ /* 0x000fe400078f18ff */
[----:B------:R-:W-:Y:S01]  /*a560*/  CS2R R20, SRZ ;  /* 0x0000000000147805 */ /* 0x000fe2000001ff00 */
[----:B-1----:R-:W-:Y:S01]  /*a570*/  CS2R R22, SRZ ;  /* 0x0000000000167805 */ /* 0x002fe2000001ff00 */
[----:B------:R-:W-:-:S05]  /*a580*/  @!P0 LOP3.LUT R18, R18, 0xfffffff8, RZ, 0xc0, !PT ;  /* 0xfffffff812128812 */ /* 0x000fca00078ec0ff */
[----:B------:R-:W-:-:S04]  /*a590*/  @!P0 IMAD.WIDE R34, R18, 0x2, R34 ;  /* 0x0000000212228825 */ /* 0x000fc800078e0222 */
[----:B------:R-:W-:Y:S01]  /*a5a0*/  @!P0 IMAD.WIDE R24, R18, 0x2, R24 ;  /* 0x0000000212188825 */ /* 0x000fe200078e0218 */
[----:B------:R2:W5:Y:S04]  /*a5b0*/  @!P0 LD.E.128 R36, [R34.64] ;  /* 0x0000000622248980 */ /* 0x000568000c101d00 */
[----:B------:R2:W5:Y:S02]  /*a5c0*/  @!P0 LD.E.128 R20, [R24.64] ;  /* 0x0000000618148980 */ /* 0x000564000c101d00 */
.L_x_756:
[----:B------:R-:W-:Y:S05]  /*a5d0*/  BSYNC B0 ;  /* 0x0000000000007941 */ /* 0x000fea0003800000 */
.L_x_755:
[----:B------:R-:W-:Y:S01]  /*a5e0*/  IMAD R46, R86, -0x80, R69 ;  /* 0xffffff80562e7824 */ /* 0x000fe200078e0245 */
[--C-:B-----5:R-:W-:Y:S01]  /*a5f0*/  SHF.R.U64 R63, R30, 0x10, R31.reuse ;  /* 0x000000101e3f7819 */ /* 0x120fe2000000121f */
[----:B------:R-:W-:Y:S01]  /*a600*/  IMAD.MOV.U32 R64, RZ, RZ, R30 ;  /* 0x000000ffff407224 */ /* 0x000fe200078e001e */
[--C-:B------:R-:W-:Y:S01]  /*a610*/  SHF.R.U32.HI R62, RZ, 0x10, R31.reuse ;  /* 0x00000010ff3e7819 */ /* 0x100fe2000001161f */
[----:B------:R-:W-:Y:S01]  /*a620*/  IMAD.MOV.U32 R43, RZ, RZ, R31 ;  /* 0x000000ffff2b7224 */ /* 0x000fe200078e001f */
[----:B------:R-:W-:Y:S01]  /*a630*/  IMNMX R46, R46, 0x80, PT ;  /* 0x000000802e2e7817 */ /* 0x000fe20003800200 */
[----:B--2---:R-:W-:Y:S01]  /*a640*/  IMAD.MOV.U32 R34, RZ, RZ, R48 ;  /* 0x000000ffff227224 */ /* 0x004fe200078e0030 */
[--C-:B------:R-:W-:Y:S01]  /*a650*/  SHF.R.U64 R59, R48, 0x10, R49.reuse ;  /* 0x00000010303b7819 */ /* 0x100fe20000001231 */
[--C-:B------:R-:W-:Y:S01]  /*a660*/  IMAD.MOV.U32 R61, RZ, RZ, R49.reuse ;  /* 0x000000ffff3d7224 */ /* 0x100fe200078e0031 */
[----:B------:R-:W-:Y:S01]  /*a670*/  ISETP.GE.AND P0, PT, R19, R46, PT ;  /* 0x0000002e1300720c */ /* 0x000fe20003f06270 */
[----:B------:R-:W-:Y:S01]  /*a680*/  IMAD.MOV.U32 R60, RZ, RZ, R50 ;  /* 0x000000ffff3c7224 */ /* 0x000fe200078e0032 */
[----:B------:R-:W-:Y:S01]  /*a690*/  SHF.R.U32.HI R31, RZ, 0x10, R49 ;  /* 0x00000010ff1f7819 */ /* 0x000fe20000011631 */
[--C-:B------:R-:W-:Y:S01]  /*a6a0*/  IMAD.MOV.U32 R35, RZ, RZ, R51.reuse ;  /* 0x000000ffff237224 */ /* 0x100fe200078e0033 */
[--C-:B------:R-:W-:Y:S01]  /*a6b0*/  SHF.R.U64 R57, R50, 0x10, R51.reuse ;  /* 0x0000001032397819 */ /* 0x100fe20000001233 */
[----:B------:R-:W-:Y:S01]  /*a6c0*/  IMAD.MOV.U32 R58, RZ, RZ, R36 ;  /* 0x000000ffff3a7224 */ /* 0x000fe200078e0024 */
[----:B------:R-:W-:Y:S01]  /*a6d0*/  SHF.R.U32.HI R30, RZ, 0x10, R51 ;  /* 0x00000010ff1e7819 */ /* 0x000fe20000011633 */
[--C-:B------:R-:W-:Y:S01]  /*a6e0*/  IMAD.MOV.U32 R25, RZ, RZ, R37.reuse ;  /* 0x000000ffff197224 */ /* 0x100fe200078e0025 */
[--C-:B------:R-:W-:Y:S01]  /*a6f0*/  SHF.R.U64 R56, R36, 0x10, R37.reuse ;  /* 0x0000001024387819 */ /* 0x100fe20000001225 */
[----:B------:R-:W-:Y:S01]  /*a700*/  IMAD.MOV.U32 R42, RZ, RZ, R28 ;  /* 0x000000ffff2a7224 */ /* 0x000fe200078e001c */
[----:B------:R-:W-:Y:S01]  /*a710*/  SHF.R.U32.HI R54, RZ, 0x10, R37 ;  /* 0x00000010ff367819 */ /* 0x000fe20000011625 */
[--C-:B------:R-:W-:Y:S01]  /*a720*/  IMAD.MOV.U32 R67, RZ, RZ, R29.reuse ;  /* 0x000000ffff437224 */ /* 0x100fe200078e001d */
        /* <DEDUP_REMOVED lines=22> */
[----:B------:R-:W-:Y:S01]  /*a890*/  SHF.R.U64 R53, R38, 0x10, R39 ;  /* 0x0000001026357819 */ /* 0x000fe20000001227 */
        /* <DEDUP_REMOVED lines=54> */
[C---:B------:R-:W-:Y:S01]  /*ac00*/  LOP3.LUT R8, R12.reuse, 0x38, R8, 0xf8, !PT ;  /* 0x000000380c087812 */ /* 0x040fe200078ef808 */
        /* <DEDUP_REMOVED lines=77> */
.L_x_760:
[----:B------:R-:W-:Y:S05]  /*b0e0*/  BSYNC B0 ;  /* 0x0000000000007941 */ /* 0x000fea0003800000 */
.L_x_759:
        /* <DEDUP_REMOVED lines=106> */
.L_x_762:
[----:B------:R-:W-:Y:S05]  /*b790*/  BSYNC B0 ;  /* 0x0000000000007941 */ /* 0x000fea0003800000 */
.L_x_761:
        /* <DEDUP_REMOVED lines=10> */
[----:B------:R-:W-:Y:S01]  /*b840*/  HADD2.F32 R59, -RZ, R23.H0_H0 ;  /* 0x20000017ff3b7230 */ /* 0x000fe20000004100 */
[----:B------:R-:W-:Y:S01]  /*b850*/  SHF.R.S32.HI R13, RZ, 0x3, R10 ;  /* 0x00000003ff0d7819 */ /* 0x000fe2000001140a */
[----:B------:R-:W-:Y:S01]  /*b860*/  HADD2.F32 R70, -RZ, R22.H1_H1 ;  /* 0x30000016ff467230 */ /* 0x000fe20000004100 */
[----:B------:R-:W-:Y:S01]  /*b870*/  LEA.HI R11, R11, R12, RZ, 0x6 ;  /* 0x0000000c0b0b7211 */ /* 0x000fe200078f30ff */
[----:B------:R-:W-:Y:S01]  /*b880*/  HADD2.F32 R69, -RZ, R25.H0_H0 ;  /* 0x20000019ff457230 */ /* 0x000fe20000004100 */
[----:B------:R-:W-:Y:S01]  /*b890*/  LEA.HI R8, R8, R13, RZ, 0x1d ;  /* 0x0000000d08087211 */ /* 0x000fe200078fe8ff */
[----:B------:R-:W-:Y:S01]  /*b8a0*/  HADD2.F32 R58, -RZ, R20.H0_H0 ;  /* 0x20000014ff3a7230 */ /* 0x000fe20000004100 */
[----:B------:R-:W-:Y:S01]  /*b8b0*/  LOP3.LUT R9, R9, 0x1c0, RZ, 0xc0, !PT ;  /* 0x000001c009097812 */ /* 0x000fe200078ec0ff */
[----:B------:R-:W-:Y:S01]  /*b8c0*/  HADD2.F32 R68, -RZ, R22.H0_H0 ;  /* 0x20000016ff447230 */ /* 0x000fe20000004100 */
[----:B------:R-:W-:Y:S01]  /*b8d0*/  SHF.R.S32.HI R13, RZ, 0x1f, R8 ;  /* 0x0000001fff0d7819 */ /* 0x000fe20000011408 */
[----:B------:R-:W-:Y:S01]  /*b8e0*/  HADD2.F32 R67, -RZ, R26.H1_H1 ;  /* 0x3000001aff437230 */ /* 0x000fe20000004100 */
[----:B------:R-:W-:Y:S01]  /*b8f0*/  SHF.L.U32 R11, R11, 0x7, RZ ;  /* 0x000000070b0b7819 */ /* 0x000fe200000006ff */
[----:B------:R-:W-:Y:S01]  /*b900*/  HADD2.F32 R57, -RZ, R18.H1_H1 ;  /* 0x30000012ff397230 */ /* 0x000fe20000004100 */
[----:B------:R-:W-:Y:S01]  /*b910*/  LEA.HI R13, R13, R8, RZ, 0x3 ;  /* 0x000000080d0d7211 */ /* 0x000fe200078f18ff */
[--C-:B------:R-:W-:Y:S01]  /*b920*/  HADD2.F32 R66, -RZ, R21.reuse.H1_H1 ;  /* 0x30000015ff427230 */ /* 0x100fe20000004100 */
[----:B------:R-:W-:Y:S01]  /*b930*/  LOP3.LUT R15, R9, 0x38, R10, 0xf8, !PT ;  /* 0x00000038090f7812 */ /* 0x000fe200078ef80a */
[----:B------:R-:W-:Y:S01]  /*b940*/  HADD2.F32 R55, -RZ, R24.H0_H0 ;  /* 0x20000018ff377230 */ /* 0x000fe20000004100 */
[----:B------:R-:W-:Y:S01]  /*b950*/  SHF.R.U32.HI R10, RZ, 0x3, R9 ;  /* 0x00000003ff0a7819 */ /* 0x000fe20000011609 */
[----:B------:R-:W-:Y:S01]  /*b960*/  HADD2.F32 R64, -RZ, R21.H0_H0 ;  /* 0x20000015ff407230 */ /* 0x000fe20000004100 */
[----:B------:R-:W-:-:S02]  /*b970*/  LOP3.LUT R12, R11, 0x7fffe000, RZ, 0xc0, !PT ;  /* 0x7fffe0000b0c7812 */ /* 0x000fc400078ec0ff */
[----:B------:R-:W-:Y:S02]  /*b980*/  SHF.L.U32 R8, R8, 0x3, RZ ;  /* 0x0000000308087819 */ /* 0x000fe400000006ff */
[----:B------:R-:W-:Y:S02]  /*b990*/  SHF.L.U32 R13, R13, 0xa, RZ ;  /* 0x0000000a0d0d7819 */ /* 0x000fe400000006ff */
[----:B------:R-:W-:Y:S02]  /*b9a0*/  LOP3.LUT R15, R15, R10, RZ, 0x3c, !PT ;  /* 0x0000000a0f0f7212 */ /* 0x000fe400078e3cff */
[----:B------:R-:W-:Y:S02]  /*b9b0*/  LEA R12, R45, R12, 0x9 ;  /* 0x0000000c2d0c7211 */ /* 0x000fe400078e48ff */
[----:B------:R-:W-:Y:S02]  /*b9c0*/  LOP3.LUT R9, R9, 0x38, R8, 0xf8, !PT ;  /* 0x0000003809097812 */ /* 0x000fe400078ef808 */
[----:B------:R-:W-:-:S02]  /*b9d0*/  LOP3.LUT R14, R13, 0x7fffe000, RZ, 0xc0, !PT ;  /* 0x7fffe0000d0e7812 */ /* 0x000fc400078ec0ff */
[----:B------:R-:W-:Y:S02]  /*b9e0*/  IADD3 R12, R12, R15, RZ ;  /* 0x0000000f0c0c7210 */ /* 0x000fe40007ffe0ff */
[----:B------:R-:W-:Y:S02]  /*b9f0*/  LOP3.LUT R8, R9, R10, RZ, 0x3c, !PT ;  /* 0x0000000a09087212 */ /* 0x000fe400078e3cff */
[----:B------:R-:W-:Y:S02]  /*ba00*/  LEA R45, R45, R14, 0x9 ;  /* 0x0000000e2d2d7211 */ /* 0x000fe400078e48ff */
[----:B------:R-:W-:Y:S02]  /*ba10*/  SHF.L.U32 R47, R12, 0x1, RZ ;  /* 0x000000010c2f7819 */ /* 0x000fe400000006ff */
[----:B------:R-:W-:-:S03]  /*ba20*/  IADD3 R45, R45, R8, RZ ;  /* 0x000000082d2d7210 */ /* 0x000fc60007ffe0ff */
[----:B------:R-:W1:Y:S01]  /*ba30*/  LDS.128 R12, [R47+0x18100] ;  /* 0x018100002f0c7984 */ /* 0x000e620000000c00 */
[----:B------:R-:W-:-:S05]  /*ba40*/  SHF.L.U32 R45, R45, 0x1, RZ ;  /* 0x000000012d2d7819 */ /* 0x000fca00000006ff */
[----:B------:R-:W2:Y:S01]  /*ba50*/  LDS.128 R8, [R45+0x18100] ;  /* 0x018100002d087984 */ /* 0x000ea20000000c00 */
[--C-:B-1----:R-:W-:Y:S02]  /*ba60*/  HADD2.F32 R48, -RZ, R12.reuse.H0_H0 ;  /* 0x2000000cff307230 */ /* 0x102fe40000004100 */
[----:B------:R-:W-:Y:S02]  /*ba70*/  HADD2.F32 R49, -RZ, R12.H1_H1 ;  /* 0x3000000cff317230 */ /* 0x000fe40000004100 */
[----:B------:R-:W-:Y:S01]  /*ba80*/  HADD2.F32 R12, -RZ, R13.H0_H0 ;  /* 0x2000000dff0c7230 */ /* 0x000fe20000004100 */
[-C--:B------:R-:W-:Y:S01]  /*ba90*/  FMUL.FTZ R61, R48, R63.reuse ;  /* 0x0000003f303d7220 */ /* 0x080fe20000410000 */
[--C-:B--2---:R-:W-:Y:S01]  /*baa0*/  HADD2.F32 R56, -RZ, R8.reuse.H0_H0 ;  /* 0x20000008ff387230 */ /* 0x104fe20000004100 */
[-C--:B------:R-:W-:Y:S01]  /*bab0*/  FMUL.FTZ R60, R49, R62.reuse ;  /* 0x0000003e313c7220 */ /* 0x080fe20000410000 */
[----:B------:R-:W-:Y:S02]  /*bac0*/  HADD2.F32 R53, -RZ, R8.H1_H1 ;  /* 0x30000008ff357230 */ /* 0x000fe40000004100 */
[----:B------:R-:W-:Y:S01]  /*bad0*/  HADD2.F32 R54, -RZ, R9.H0_H0 ;  /* 0x20000009ff367230 */ /* 0x000fe20000004100 */
[C---:B------:R-:W-:Y:S01]  /*bae0*/  FMUL.FTZ R63, R56.reuse, R63 ;  /* 0x0000003f383f7220 */ /* 0x040fe20000410000 */
[----:B------:R-:W-:Y:S01]  /*baf0*/  HADD2.F32 R51, -RZ, R13.H1_H1 ;  /* 0x3000000dff337230 */ /* 0x000fe20000004100 */
[----:B------:R-:W-:Y:S01]  /*bb00*/  FFMA.FTZ R61, R56, R71, R61 ;  /* 0x00000047383d7223 */ /* 0x000fe2000001003d */
[--C-:B------:R-:W-:Y:S01]  /*bb10*/  HADD2.F32 R8, -RZ, R10.reuse.H0_H0 ;  /* 0x2000000aff087230 */ /* 0x100fe20000004100 */
[C---:B------:R-:W-:Y:S01]  /*bb20*/  FMUL.FTZ R62, R53.reuse, R62 ;  /* 0x0000003e353e7220 */ /* 0x040fe20000410000 */
[----:B------:R-:W-:Y:S01]  /*bb30*/  HADD2.F32 R65, -RZ, R10.H1_H1 ;  /* 0x3000000aff417230 */ /* 0x000fe20000004100 */
[-C--:B------:R-:W-:Y:S01]  /*bb40*/  FMUL.FTZ R10, R12, R59.reuse ;  /* 0x0000003b0c0a7220 */ /* 0x080fe20000410000 */
[----:B------:R-:W-:Y:S01]  /*bb50*/  HADD2.F32 R13, -RZ, R14.H0_H0 ;  /* 0x2000000eff0d7230 */ /* 0x000fe20000004100 */
[C---:B------:R-:W-:Y:S01]  /*bb60*/  FMUL.FTZ R59, R54.reuse, R59 ;  /* 0x0000003b363b7220 */ /* 0x040fe20000410000 */
[----:B------:R-:W-:Y:S01]  /*bb70*/  HADD2.F32 R56, -RZ, R24.H1_H1 ;  /* 0x30000018ff387230 */ /* 0x000fe20000004100 */
[----:B------:R-:W-:Y:S01]  /*bb80*/  FFMA.FTZ R60, R53, R70, R60 ;  /* 0x00000046353c7223 */ /* 0x000fe2000001003c */
[----:B------:R-:W-:Y:S01]  /*bb90*/  HADD2.F32 R9, -RZ, R9.H1_H1 ;  /* 0x30000009ff097230 */ /* 0x000fe20000004100 */
[----:B------:R-:W-:Y:S01]  /*bba0*/  FFMA.FTZ R54, R54, R69, R10 ;  /* 0x0000004536367223 */ /* 0x000fe2000001000a */
[----:B------:R-:W-:Y:S01]  /*bbb0*/  HADD2.F32 R52, -RZ, R14.H1_H1 ;  /* 0x3000000eff347230 */ /* 0x000fe20000004100 */
[----:B------:R-:W-:Y:S01]  /*bbc0*/  FMUL.FTZ R10, R51, R58 ;  /* 0x0000003a330a7220 */ /* 0x000fe20000410000 */
[--C-:B------:R-:W-:Y:S01]  /*bbd0*/  HADD2.F32 R14, -RZ, R15.reuse.H0_H0 ;  /* 0x2000000fff0e7230 */ /* 0x100fe20000004100 */
[----:B------:R-:W-:Y:S01]  /*bbe0*/  FMUL.FTZ R53, R13, R56 ;  /* 0x000000380d357220 */ /* 0x000fe20000410000 */
[----:B------:R-:W-:Y:S01]  /*bbf0*/  HADD2.F32 R15, -RZ, R15.H1_H1 ;  /* 0x3000000fff0f7230 */ /* 0x000fe20000004100 */
[C---:B------:R-:W-:Y:S01]  /*bc00*/  FMUL.FTZ R58, R9.reuse, R58 ;  /* 0x0000003a093a7220 */ /* 0x040fe20000410000 */
[--C-:B------:R-:W-:Y:S01]  /*bc10*/  HADD2.F32 R50, -RZ, R11.reuse.H0_H0 ;  /* 0x2000000bff327230 */ /* 0x100fe20000004100 */
[----:B------:R-:W-:Y:S01]  /*bc20*/  FFMA.FTZ R9, R9, R68, R10 ;  /* 0x0000004409097223 */ /* 0x000fe2000001000a */
[----:B------:R-:W-:Y:S01]  /*bc30*/  HADD2.F32 R72, -RZ, R11.H1_H1 ;  /* 0x3000000bff487230 */ /* 0x000fe20000004100 */
[----:B------:R-:W-:-:S02]  /*bc40*/  FMUL.FTZ R56, R8, R56 ;  /* 0x0000003808387220 */ /* 0x000fc40000410000 */
[----:B------:R-:W-:Y:S01]  /*bc50*/  FFMA.FTZ R53, R8, R67, R53 ;  /* 0x0000004308357223 */ /* 0x000fe20000010035 */
[----:B------:R-:W-:Y:S01]  /*bc60*/  HADD2.F32 R8, -RZ, R18.H0_H0 ;  /* 0x20000012ff087230 */ /* 0x000fe20000004100 */
[-C--:B------:R-:W-:Y:S01]  /*bc70*/  FMUL.FTZ R10, R52, R57.reuse ;  /* 0x00000039340a7220 */ /* 0x080fe20000410000 */
[----:B------:R-:W-:Y:S01]  /*bc80*/  F2FP.PACK_AB R9, R9, R54 ;  /* 0x000000360909723e */ /* 0x000fe200000000ff */
[C---:B------:R-:W-:Y:S02]  /*bc90*/  FMUL.FTZ R57, R65.reuse, R57 ;  /* 0x0000003941397220 */ /* 0x040fe40000410000 */
[----:B------:R-:W-:Y:S01]  /*bca0*/  FFMA.FTZ R10, R65, R66, R10 ;  /* 0x00000042410a7223 */ /* 0x000fe2000001000a */
[----:B------:R-:W-:Y:S01]  /*bcb0*/  HADD2.F32 R65, -RZ, R26.H0_H0 ;  /* 0x2000001aff417230 */ /* 0x000fe20000004100 */
[----:B------:R-:W-:Y:S02]  /*bcc0*/  FMUL.FTZ R73, R14, R55 ;  /* 0x000000370e497220 */ /* 0x000fe40000410000 */
[----:B------:R-:W-:Y:S01]  /*bcd0*/  FMUL.FTZ R11, R15, R8 ;  /* 0x000000080f0b7220 */ /* 0x000fe20000410000 */
[----:B------:R-:W-:Y:S01]  /*bce0*/  F2FP.PACK_AB R10, R10, R53 ;  /* 0x000000350a0a723e */ /* 0x000fe200000000ff */
[----:B------:R-:W-:-:S02]  /*bcf0*/  FMUL.FTZ R55, R50, R55 ;  /* 0x0000003732377220 */ /* 0x000fc40000410000 */
[C---:B------:R-:W-:Y:S02]  /*bd00*/  FMUL.FTZ R8, R72.reuse, R8 ;  /* 0x0000000848087220 */ /* 0x040fe40000410000 */
[----:B------:R-:W-:Y:S02]  /*bd10*/  FFMA.FTZ R11, R72, R64, R11 ;  /* 0x00000040480b7223 */ /* 0x000fe4000001000b */
[----:B------:R-:W-:Y:S02]  /*bd20*/  FFMA.FTZ R63, R48, R71, -R63 ;  /* 0x00000047303f7223 */ /* 0x000fe4000001083f */
[----:B------:R-:W-:Y:S02]  /*bd30*/  FFMA.FTZ R62, R49, R70, -R62 ;  /* 0x00000046313e7223 */ /* 0x000fe4000001083e */
[----:B------:R-:W-:Y:S02]  /*bd40*/  FFMA.FTZ R59, R12, R69, -R59 ;  /* 0x000000450c3b7223 */ /* 0x000fe4000001083b */
[----:B------:R-:W-:Y:S01]  /*bd50*/  FFMA.FTZ R58, R51, R68, -R58 ;  /* 0x00000044333a7223 */ /* 0x000fe2000001083a */
[----:B------:R-:W-:Y:S01]  /*bd60*/  F2FP.PACK_AB R12, R62, R63 ;  /* 0x0000003f3e0c723e */ /* 0x000fe200000000ff */
[----:B------:R-:W-:-:S02]  /*bd70*/  FFMA.FTZ R56, R13, R67, -R56 ;  /* 0x000000430d387223 */ /* 0x000fc40000010838 */
[----:B------:R-:W-:Y:S01]  /*bd80*/  FFMA.FTZ R57, R52, R66, -R57 ;  /* 0x0000004234397223 */ /* 0x000fe20000010839 */
[----:B------:R-:W-:Y:S01]  /*bd90*/  F2FP.PACK_AB R13, R58, R59 ;  /* 0x0000003b3a0d723e */ /* 0x000fe200000000ff */
[-C--:B------:R-:W-:Y:S02]  /*bda0*/  FFMA.FTZ R55, R14, R65.reuse, -R55 ;  /* 0x000000410e377223 */ /* 0x080fe40000010837 */
[----:B------:R-:W-:Y:S01]  /*bdb0*/  FFMA.FTZ R64, R15, R64, -R8 ;  /* 0x000000400f407223 */ /* 0x000fe20000010808 */
[----:B------:R-:W-:Y:S01]  /*bdc0*/  F2FP.PACK_AB R14, R57, R56 ;  /* 0x00000038390e723e */ /* 0x000fe200000000ff */
[----:B------:R-:W-:Y:S01]  /*bdd0*/  FFMA.FTZ R50, R50, R65, R73 ;  /* 0x0000004132327223 */ /* 0x000fe20000010049 */
[----:B------:R-:W-:Y:S02]  /*bde0*/  F2FP.PACK_AB R8, R60, R61 ;  /* 0x0000003d3c08723e */ /* 0x000fe400000000ff */
[----:B------:R-:W-:Y:S02]  /*bdf0*/  F2FP.PACK_AB R15, R64, R55 ;  /* 0x00000037400f723e */ /* 0x000fe400000000ff */
[----:B------:R-:W-:-:S03]  /*be00*/  F2FP.PACK_AB R11, R11, R50 ;  /* 0x000000320b0b723e */ /* 0x000fc600000000ff */
[----:B------:R1:W-:Y:S04]  /*be10*/  STS.128 [R47+0x18100], R12 ;  /* 0x0181000c2f007388 */ /* 0x0003e80000000c00 */
[----:B------:R1:W-:Y:S02]  /*be20*/  STS.128 [R45+0x18100], R8 ;  /* 0x018100082d007388 */ /* 0x0003e40000000c00 */
.L_x_758:
[----:B------:R-:W-:Y:S05]  /*be30*/  BSYNC B1 ;  /* 0x0000000000017941 */ /* 0x000fea0003800000 */
.L_x_757:
[----:B------:R-:W-:-:S04]  /*be40*/  IADD3 R19, R19, 0x40, RZ ;  /* 0x0000004013137810 */ /* 0x000fc80007ffe0ff */
[----:B------:R-:W-:-:S13]  /*be50*/  ISETP.GE.AND P0, PT, R19, R46, PT ;  /* 0x0000002e1300720c */ /* 0x000fda0003f06270 */
[----:B------:R-:W-:Y:S05]  /*be60*/  @P0 BRA `(.L_x_744) ;  /* 0x000013d000000947 */ /* 0x000fea0003800000 */
[----:B------:R-:W-:Y:S01]  /*be70*/  ISETP.GE.AND P0, PT, R27, c[0x0][0x27c], PT ;  /* 0x00009f001b007a0c */ /* 0x000fe20003f06270 */
[----:B------:R-:W-:-:S12]  /*be80*/  BSSY B0, `(.L_x_763) ;  /* 0x0000063000007945 */ /* 0x000fd80003800000 */
[----:B------:R-:W-:Y:S05]  /*be90*/  @P0 BRA `(.L_x_764) ;  /* 0x0000061000000947 */ /* 0x000fea0003800000 */
[----:B-1----:R-:W-:Y:S01]  /*bea0*/  MOV R9, c[0x0][0x27c] ;  /* 0x00009f0000097a02 */ /* 0x002fe20000000f00 */
[----:B------:R-:W-:Y:S01]  /*beb0*/  HADD2.F32 R57, -RZ, R40.H0_H0 ;  /* 0x20000028ff397230 */ /* 0x000fe20000004100 */
[----:B------:R-:W-:Y:S01]  /*bec0*/  SHF.R.S32.HI R8, RZ, 0x1f, R19 ;  /* 0x0000001fff087819 */ /* 0x000fe20000011413 */
[--C-:B------:R-:W-:Y:S01]  /*bed0*/  HADD2.F32 R55, -RZ, R42.reuse.H1_H1 ;  /* 0x3000002aff377230 */ /* 0x100fe20000004100 */
[----:B------:R-:W-:Y:S01]  /*bee0*/  LEA.HI R44, R9, R44, RZ, 0x1d ;  /* 0x0000002c092c7211 */ /* 0x000fe200078fe8ff */
[----:B------:R-:W-:Y:S01]  /*bef0*/  HADD2.F32 R56, -RZ, R37.H1_H1 ;  /* 0x30000025ff387230 */ /* 0x000fe20000004100 */
[----:B------:R-:W-:Y:S01]  /*bf00*/  SHF.L.U32 R10, R19, 0x6, RZ ;  /* 0x00000006130a7819 */ /* 0x000fe200000006ff */
[----:B------:R-:W-:Y:S01]  /*bf10*/  HADD2.F32 R59, -RZ, R42.H0_H0 ;  /* 0x2000002aff3b7230 */ /* 0x000fe20000004100 */
[----:B------:R-:W-:Y:S01]  /*bf20*/  LEA.HI R8, R8, R19, RZ, 0x3 ;  /* 0x0000001308087211 */ /* 0x000fe200078f18ff */
[----:B------:R-:W-:Y:S01]  /*bf30*/  HADD2.F32 R51, -RZ, R40.H1_H1 ;  /* 0x30000028ff337230 */ /* 0x000fe20000004100 */
[----:B------:R-:W-:Y:S01]  /*bf40*/  SHF.R.S32.HI R9, RZ, 0x1f, R44 ;  /* 0x0000001fff097819 */ /* 0x000fe2000001142c */
[----:B------:R-:W-:Y:S01]  /*bf50*/  HADD2.F32 R40, -RZ, R39.H1_H1 ;  /* 0x30000027ff287230 */ /* 0x000fe20000004100 */
[----:B------:R-:W-:Y:S01]  /*bf60*/  LOP3.LUT R10, R10, 0x1c0, RZ, 0xc0, !PT ;  /* 0x000001c00a0a7812 */ /* 0x000fe200078ec0ff */
[----:B------:R-:W-:Y:S01]  /*bf70*/  HADD2.F32 R37, -RZ, R37.H0_H0 ;  /* 0x20000025ff257230 */ /* 0x000fe20000004100 */
[----:B------:R-:W-:Y:S01]  /*bf80*/  SHF.L.U32 R8, R8, 0x6, RZ ;  /* 0x0000000608087819 */ /* 0x000fe200000006ff */
[----:B------:R-:W-:Y:S01]  /*bf90*/  HADD2.F32 R39, -RZ, R39.H0_H0 ;  /* 0x20000027ff277230 */ /* 0x000fe20000004100 */
[----:B------:R-:W-:-:S02]  /*bfa0*/  SHF.L.U32 R11, R44, 0x3, RZ ;  /* 0x000000032c0b7819 */ /* 0x000fc400000006ff */
[----:B------:R-:W-:Y:S02]  /*bfb0*/  LEA.HI R9, R9, R44, RZ, 0x3 ;  /* 0x0000002c09097211 */ /* 0x000fe400078f18ff */
[----:B------:R-:W-:Y:S02]  /*bfc0*/  LOP3.LUT R12, R10, 0x38, R27, 0xf8, !PT ;  /* 0x000000380a0c7812 */ /* 0x000fe400078ef81b */
[----:B------:R-:W-:Y:S02]  /*bfd0*/  SHF.R.U32.HI R13, RZ, 0x3, R10 ;  /* 0x00000003ff0d7819 */ /* 0x000fe4000001160a */
[----:B------:R-:W-:Y:S02]  /*bfe0*/  LOP3.LUT R8, R8, 0xfffffe00, RZ, 0xc0, !PT ;  /* 0xfffffe0008087812 */ /* 0x000fe400078ec0ff */
[----:B------:R-:W-:Y:S02]  /*bff0*/  LOP3.LUT R10, R10, 0x38, R11, 0xf8, !PT ;  /* 0x000000380a0a7812 */ /* 0x000fe400078ef80b */
[----:B------:R-:W-:-:S02]  /*c000*/  SHF.L.U32 R9, R9, 0xa, RZ ;  /* 0x0000000a09097819 */ /* 0x000fc400000006ff */
        /* <DEDUP_REMOVED lines=11> */
[----:B------:R-:W-:Y:S01]  /*c0c0*/  FMUL.FTZ R58, R51, R46 ;  /* 0x0000002e333a7220 */ /* 0x000fe20000410000 */
[--C-:B--2---:R-:W-:Y:S01]  /*c0d0*/  HADD2.F32 R50, -RZ, R8.reuse.H0_H0 ;  /* 0x20000008ff327230 */ /* 0x104fe20000004100 */
[C---:B------:R-:W-:Y:S01]  /*c0e0*/  FMUL.FTZ R61, R56.reuse, R47 ;  /* 0x0000002f383d7220 */ /* 0x040fe20000410000 */
[----:B------:R-:W-:Y:S01]  /*c0f0*/  HADD2.F32 R52, -RZ, R8.H1_H1 ;  /* 0x30000008ff347230 */ /* 0x000fe20000004100 */
[----:B------:R-:W-:Y:S01]  /*c100*/  FMUL.FTZ R42, R57, R12 ;  /* 0x0000000c392a7220 */ /* 0x000fe20000410000 */
        /* <DEDUP_REMOVED lines=9> */
[----:B------:R-:W-:Y:S01]  /*c1a0*/  FFMA.FTZ R61, R40, R52, R61 ;  /* 0x00000034283d7223 */ /* 0x000fe2000001003d */
[----:B------:R-:W-:Y:S01]  /*c1b0*/  HADD2.F32 R9, -RZ, R10.H0_H0 ;  /* 0x2000000aff097230 */ /* 0x000fe20000004100 */
[----:B------:R-:W-:Y:S01]  /*c1c0*/  FFMA.FTZ R50, R55, R50, R58 ;  /* 0x0000003237327223 */ /* 0x000fe2000001003a */
[----:B------:R-:W-:Y:S01]  /*c1d0*/  HADD2.F32 R52, -RZ, R43.H1_H1 ;  /* 0x3000002bff347230 */ /* 0x000fe20000004100 */
[C---:B------:R-:W-:Y:S01]  /*c1e0*/  FMUL.FTZ R60, R8.reuse, R13 ;  /* 0x0000000d083c7220 */ /* 0x040fe20000410000 */
[----:B------:R-:W-:Y:S01]  /*c1f0*/  HADD2.F32 R49, -RZ, R14.H1_H1 ;  /* 0x3000000eff317230 */ /* 0x000fe20000004100 */
[C---:B------:R-:W-:Y:S01]  /*c200*/  FMUL.FTZ R62, R37.reuse, R48 ;  /* 0x00000030253e7220 */ /* 0x040fe20000410000 */
[----:B------:R-:W-:Y:S01]  /*c210*/  HADD2.F32 R58, -RZ, R36.H1_H1 ;  /* 0x30000024ff3a7230 */ /* 0x000fe20000004100 */
[----:B------:R-:W-:Y:S01]  /*c220*/  FMUL.FTZ R37, R37, R53 ;  /* 0x0000003525257220 */ /* 0x000fe20000410000 */
[--C-:B------:R-:W-:Y:S01]  /*c230*/  HADD2.F32 R14, -RZ, R15.reuse.H0_H0 ;  /* 0x2000000fff0e7230 */ /* 0x100fe20000004100 */
[-C--:B------:R-:W-:Y:S01]  /*c240*/  FMUL.FTZ R8, R8, R9.reuse ;  /* 0x0000000908087220 */ /* 0x080fe20000410000 */
[----:B------:R-:W-:Y:S01]  /*c250*/  HADD2.F32 R54, -RZ, R10.H1_H1 ;  /* 0x3000000aff367230 */ /* 0x000fe20000004100 */
[----:B------:R-:W-:Y:S01]  /*c260*/  FFMA.FTZ R60, R52, R9, R60 ;  /* 0x00000009343c7223 */ /* 0x000fe2000001003c */
[----:B------:R-:W-:Y:S01]  /*c270*/  HADD2.F32 R9, -RZ, R38.H1_H1 ;  /* 0x30000026ff097230 */ /* 0x000fe20000004100 */
[----:B------:R-:W-:Y:S01]  /*c280*/  FFMA.FTZ R53, R39, R53, R62 ;  /* 0x0000003527357223 */ /* 0x000fe2000001003e */
[----:B------:R-:W-:Y:S01]  /*c290*/  HADD2.F32 R15, -RZ, R15.H1_H1 ;  /* 0x3000000fff0f7230 */ /* 0x000fe20000004100 */
[C---:B------:R-:W-:Y:S01]  /*c2a0*/  FMUL.FTZ R63, R58.reuse, R49 ;  /* 0x000000313a3f7220 */ /* 0x040fe20000410000 */
[----:B------:R-:W-:Y:S01]  /*c2b0*/  HADD2.F32 R10, -RZ, R11.H0_H0 ;  /* 0x2000000bff0a7230 */ /* 0x000fe20000004100 */
[-C--:B------:R-:W-:Y:S01]  /*c2c0*/  FMUL.FTZ R58, R58, R54.reuse ;  /* 0x000000363a3a7220 */ /* 0x080fe20000410000 */
[----:B------:R-:W-:Y:S01]  /*c2d0*/  HADD2.F32 R41, -RZ, R41.H0_H0 ;  /* 0x20000029ff297230 */ /* 0x000fe20000004100 */
[----:B------:R-:W-:Y:S01]  /*c2e0*/  FFMA.FTZ R63, R9, R54, R63 ;  /* 0x00000036093f7223 */ /* 0x000fe2000001003f */
[----:B------:R-:W-:Y:S01]  /*c2f0*/  HADD2.F32 R62, -RZ, R36.H0_H0 ;  /* 0x20000024ff3e7230 */ /* 0x000fe20000004100 */
[----:B------:R-:W-:Y:S01]  /*c300*/  FFMA.FTZ R51, R55, R46, -R51 ;  /* 0x0000002e37337223 */ /* 0x000fe20000010833 */
[----:B------:R-:W-:Y:S01]  /*c310*/  HADD2.F32 R11, -RZ, R11.H1_H1 ;  /* 0x3000000bff0b7230 */ /* 0x000fe20000004100 */
[C---:B------:R-:W-:Y:S01]  /*c320*/  FMUL.FTZ R36, R41.reuse, R14 ;  /* 0x0000000e29247220 */ /* 0x040fe20000410000 */
[----:B------:R-:W-:Y:S01]  /*c330*/  HADD2.F32 R43, -RZ, R43.H0_H0 ;  /* 0x2000002bff2b7230 */ /* 0x000fe20000004100 */
[----:B------:R-:W-:Y:S01]  /*c340*/  FMUL.FTZ R54, R62, R15 ;  /* 0x0000000f3e367220 */ /* 0x000fe20000410000 */
[----:B------:R-:W-:Y:S01]  /*c350*/  HADD2.F32 R38, -RZ, R38.H0_H0 ;  /* 0x20000026ff267230 */ /* 0x000fe20000004100 */
[----:B------:R-:W-:-:S02]  /*c360*/  FMUL.FTZ R41, R41, R10 ;  /* 0x0000000a29297220 */ /* 0x000fc40000410000 */
[----:B------:R-:W-:Y:S02]  /*c370*/  FMUL.FTZ R62, R62, R11 ;  /* 0x0000000b3e3e7220 */ /* 0x000fe40000410000 */
        /* <DEDUP_REMOVED lines=10> */
[C---:B------:R-:W-:Y:S01]  /*c420*/  FFMA.FTZ R62, R38.reuse, R15, -R62 ;  /* 0x0000000f263e7223 */ /* 0x040fe2000001083e */
        /* <DEDUP_REMOVED lines=8> */
.L_x_764:
[----:B------:R-:W-:Y:S05]  /*c4b0*/  BSYNC B0 ;  /* 0x0000000000007941 */ /* 0x000fea0003800000 */
.L_x_763:
[----:B-1----:R-:W-:Y:S01]  /*c4c0*/  IADD3 R9, R27, 0x20, RZ ;  /* 0x000000201b097810 */ /* 0x002fe20007ffe0ff */
[----:B------:R-:W-:Y:S03]  /*c4d0*/  BSSY B0, `(.L_x_765) ;  /* 0x000006b000007945 */ /* 0x000fe60003800000 */
[----:B------:R-:W-:-:S13]  /*c4e0*/  ISETP.GE.AND P0, PT, R9, c[0x0][0x27c], PT ;  /* 0x00009f0009007a0c */ /* 0x000fda0003f06270 */
[----:B------:R-:W-:Y:S05]  /*c4f0*/  @P0 BRA `(.L_x_766) ;  /* 0x0000068000000947 */ /* 0x000fea0003800000 */
[----:B------:R-:W-:Y:S01]  /*c500*/  SHF.R.S32.HI R12, RZ, 0x1f, R9 ;  /* 0x0000001fff0c7819 */ /* 0x000fe20000011409 */
[----:B------:R-:W-:Y:S01]  /*c510*/  HADD2.F32 R49, -RZ, R32.H0_H0 ;  /* 0x20000020ff317230 */ /* 0x000fe20000004100 */
[----:B------:R-:W-:Y:S01]  /*c520*/  MOV R13, c[0x0][0x27c] ;  /* 0x00009f00000d7a02 */ /* 0x000fe20000000f00 */
[--C-:B------:R-:W-:Y:S01]  /*c530*/  HADD2.F32 R47, -RZ, R34.reuse.H1_H1 ;  /* 0x30000022ff2f7230 */ /* 0x100fe20000004100 */
[CC--:B------:R-:W-:Y:S01]  /*c540*/  LEA.HI R15, R12.reuse, R9.reuse, RZ, 0x3 ;  /* 0x000000090c0f7211 */ /* 0x0c0fe200078f18ff */
[----:B------:R-:W-:Y:S01]  /*c550*/  HADD2.F32 R48, -RZ, R29.H1_H1 ;  /* 0x3000001dff307230 */ /* 0x000fe20000004100 */
[----:B------:R-:W-:Y:S01]  /*c560*/  SHF.R.S32.HI R8, RZ, 0x1f, R19 ;  /* 0x0000001fff087819 */ /* 0x000fe20000011413 */
[----:B------:R-:W-:Y:S01]  /*c570*/  HADD2.F32 R51, -RZ, R34.H0_H0 ;  /* 0x20000022ff337230 */ /* 0x000fe20000004100 */
[----:B------:R-:W-:Y:S01]  /*c580*/  SHF.R.S32.HI R10, RZ, 0x3, R15 ;  /* 0x00000003ff0a7819 */ /* 0x000fe2000001140f */
[----:B------:R-:W-:Y:S01]  /*c590*/  HADD2.F32 R43, -RZ, R32.H1_H1 ;  /* 0x30000020ff2b7230 */ /* 0x000fe20000004100 */
[----:B------:R-:W-:Y:S01]  /*c5a0*/  SHF.L.U32 R14, R19, 0x6, RZ ;  /* 0x00000006130e7819 */ /* 0x000fe200000006ff */
[----:B------:R-:W-:Y:S01]  /*c5b0*/  HADD2.F32 R32, -RZ, R31.H1_H1 ;  /* 0x3000001fff207230 */ /* 0x000fe20000004100 */
[----:B------:R-:W-:Y:S01]  /*c5c0*/  LEA.HI R13, R13, R10, RZ, 0x1d ;  /* 0x0000000a0d0d7211 */ /* 0x000fe200078fe8ff */
[----:B------:R-:W-:Y:S01]  /*c5d0*/  HADD2.F32 R29, -RZ, R29.H0_H0 ;  /* 0x2000001dff1d7230 */ /* 0x000fe20000004100 */
[----:B------:R-:W-:Y:S01]  /*c5e0*/  LEA.HI R12, R12, R9, RZ, 0x6 ;  /* 0x000000090c0c7211 */ /* 0x000fe200078f30ff */
[----:B------:R-:W-:Y:S01]  /*c5f0*/  HADD2.F32 R31, -RZ, R31.H0_H0 ;  /* 0x2000001fff1f7230 */ /* 0x000fe20000004100 */
[----:B------:R-:W-:-:S02]  /*c600*/  LEA.HI R9, R8, R19, RZ, 0x3 ;  /* 0x0000001308097211 */ /* 0x000fc400078f18ff */
        /* <DEDUP_REMOVED lines=87> */
.L_x_766:
[----:B------:R-:W-:Y:S05]  /*cb80*/  BSYNC B0 ;  /* 0x0000000000007941 */ /* 0x000fea0003800000 */
.L_x_765:
[----:B-1----:R-:W-:-:S04]  /*cb90*/  IADD3 R14, R27, 0x40, RZ ;  /* 0x000000401b0e7810 */ /* 0x002fc80007ffe0ff */
[----:B------:R-:W-:-:S13]  /*cba0*/  ISETP.GE.AND P0, PT, R14, c[0x0][0x27c], PT ;  /* 0x00009f000e007a0c */ /* 0x000fda0003f06270 */
[----:B------:R-:W-:Y:S05]  /*cbb0*/  @P0 BRA `(.L_x_744) ;  /* 0x0000068000000947 */ /* 0x000fea0003800000 */
[----:B------:R-:W-:Y:S01]  /*cbc0*/  SHF.R.S32.HI R13, RZ, 0x1f, R14 ;  /* 0x0000001fff0d7819 */ /* 0x000fe2000001140e */
[--C-:B------:R-:W-:Y:S01]  /*cbd0*/  HADD2.F32 R33, -RZ, R23.reuse.H1_H1 ;  /* 0x30000017ff217230 */ /* 0x100fe20000004100 */
[----:B------:R-:W-:Y:S01]  /*cbe0*/  MOV R11, c[0x0][0x27c] ;  /* 0x00009f00000b7a02 */ /* 0x000fe20000000f00 */
[----:B------:R-:W-:Y:S01]  /*cbf0*/  HADD2.F32 R23, -RZ, R23.H0_H0 ;  /* 0x20000017ff177230 */ /* 0x000fe20000004100 */
[----:B------:R-:W-:Y:S01]  /*cc00*/  LEA.HI R9, R13, R14, RZ, 0x3 ;  /* 0x0000000e0d097211 */ /* 0x000fe200078f18ff */
[--C-:B------:R-:W-:Y:S01]  /*cc10*/  HADD2.F32 R37, -RZ, R25.reuse.H1_H1 ;  /* 0x30000019ff257230 */ /* 0x100fe20000004100 */
[----:B------:R-:W-:Y:S01]  /*cc20*/  SHF.R.S32.HI R8, RZ, 0x1f, R19 ;  /* 0x0000001fff087819 */ /* 0x000fe20000011413 */
[--C-:B------:R-:W-:Y:S01]  /*cc30*/  HADD2.F32 R38, -RZ, R20.reuse.H1_H1 ;  /* 0x30000014ff267230 */ /* 0x100fe20000004100 */
[----:B------:R-:W-:Y:S01]  /*cc40*/  SHF.R.S32.HI R10, RZ, 0x3, R9 ;  /* 0x00000003ff0a7819 */ /* 0x000fe20000011409 */
[----:B------:R-:W-:Y:S01]  /*cc50*/  HADD2.F32 R25, -RZ, R25.H0_H0 ;  /* 0x20000019ff197230 */ /* 0x000fe20000004100 */
[----:B------:R-:W-:Y:S01]  /*cc60*/  SHF.L.U32 R12, R19, 0x6, RZ ;  /* 0x00000006130c7819 */ /* 0x000fe200000006ff */
[----:B------:R-:W-:Y:S01]  /*cc70*/  HADD2.F32 R20, -RZ, R20.H0_H0 ;  /* 0x20000014ff147230 */ /* 0x000fe20000004100 */
[----:B------:R-:W-:Y:S01]  /*cc80*/  LEA.HI R11, R11, R10, RZ, 0x1d ;  /* 0x0000000a0b0b7211 */ /* 0x000fe200078fe8ff */
[----:B------:R-:W-:Y:S01]  /*cc90*/  HADD2.F32 R42, -RZ, R18.H1_H1 ;  /* 0x30000012ff2a7230 */ /* 0x000fe20000004100 */
[----:B------:R-:W-:Y:S01]  /*cca0*/  LEA.HI R8, R8, R19, RZ, 0x3 ;  /* 0x0000001308087211 */ /* 0x000fe200078f18ff */
[----:B------:R-:W-:Y:S01]  /*ccb0*/  HADD2.F32 R49, -RZ, R26.H0_H0 ;  /* 0x2000001aff317230 */ /* 0x000fe20000004100 */
[----:B------:R-:W-:-:S02]  /*ccc0*/  SHF.R.S32.HI R10, RZ, 0x1f, R11 ;  /* 0x0000001fff0a7819 */ /* 0x000fc4000001140b */
[----:B------:R-:W-:Y:S01]  /*ccd0*/  LOP3.LUT R12, R12, 0x1c0, RZ, 0xc0, !PT ;  /* 0x000001c00c0c7812 */ /* 0x000fe200078ec0ff */
[----:B------:R-:W-:Y:S01]  /*cce0*/  IMAD.SHL.U32 R8, R8, 0x40, RZ ;  /* 0x0000004008087824 */ /* 0x000fe200078e00ff */
[----:B------:R-:W-:Y:S02]  /*ccf0*/  LEA.HI R13, R13, R14, RZ, 0x6 ;  /* 0x0000000e0d0d7211 */ /* 0x000fe400078f30ff */
[----:B------:R-:W-:Y:S02]  /*cd00*/  LEA.HI R10, R10, R11, RZ, 0x3 ;  /* 0x0000000b0a0a7211 */ /* 0x000fe400078f18ff */
[----:B------:R-:W-:Y:S02]  /*cd10*/  SHF.L.U32 R15, R11, 0x3, RZ ;  /* 0x000000030b0f7819 */ /* 0x000fe400000006ff */
[----:B------:R-:W-:Y:S01]  /*cd20*/  LOP3.LUT R14, R12, 0x38, R9, 0xf8, !PT ;  /* 0x000000380c0e7812 */ /* 0x000fe200078ef809 */
[----:B------:R-:W-:Y:S01]  /*cd30*/  IMAD.SHL.U32 R11, R10, 0x400, RZ ;  /* 0x000004000a0b7824 */ /* 0x000fe200078e00ff */
[----:B------:R-:W-:-:S02]  /*cd40*/  SHF.L.U32 R13, R13, 0x7, RZ ;  /* 0x000000070d0d7819 */ /* 0x000fc400000006ff */
[----:B------:R-:W-:Y:S02]  /*cd50*/  SHF.R.U32.HI R9, RZ, 0x3, R12 ;  /* 0x00000003ff097819 */ /* 0x000fe4000001160c */
[----:B------:R-:W-:Y:S02]  /*cd60*/  LOP3.LUT R12, R12, 0x38, R15, 0xf8, !PT ;  /* 0x000000380c0c7812 */ /* 0x000fe400078ef80f */
[----:B------:R-:W-:Y:S02]  /*cd70*/  LOP3.LUT R13, R13, 0x7fffe000, RZ, 0xc0, !PT ;  /* 0x7fffe0000d0d7812 */ /* 0x000fe400078ec0ff */
[----:B------:R-:W-:Y:S02]  /*cd80*/  LOP3.LUT R8, R8, 0xfffffe00, RZ, 0xc0, !PT ;  /* 0xfffffe0008087812 */ /* 0x000fe400078ec0ff */
[-C--:B------:R-:W-:Y:S02]  /*cd90*/  LOP3.LUT R14, R14, R9.reuse, RZ, 0x3c, !PT ;  /* 0x000000090e0e7212 */ /* 0x080fe400078e3cff */
[----:B------:R-:W-:-:S02]  /*cda0*/  LOP3.LUT R10, R12, R9, RZ, 0x3c, !PT ;  /* 0x000000090c0a7212 */ /* 0x000fc400078e3cff */
[----:B------:R-:W-:Y:S02]  /*cdb0*/  LOP3.LUT R9, R11, 0x7fffe000, RZ, 0xc0, !PT ;  /* 0x7fffe0000b097812 */ /* 0x000fe400078ec0ff */
[--C-:B------:R-:W-:Y:S02]  /*cdc0*/  IADD3 R13, R14, R13, R8.reuse ;  /* 0x0000000d0e0d7210 */ /* 0x100fe40007ffe008 */
[----:B------:R-:W-:Y:S02]  /*cdd0*/  IADD3 R9, R10, R9, R8 ;  /* 0x000000090a097210 */ /* 0x000fe40007ffe008 */
[----:B------:R-:W-:Y:S02]  /*cde0*/  SHF.L.U32 R27, R13, 0x1, RZ ;  /* 0x000000010d1b7819 */ /* 0x000fe400000006ff */
[----:B------:R-:W-:-:S03]  /*cdf0*/  SHF.L.U32 R19, R9, 0x1, RZ ;  /* 0x0000000109137819 */ /* 0x000fc600000006ff */
[----:B------:R-:W1:Y:S04]  /*ce00*/  LDS.128 R12, [R27+0x18100] ;  /* 0x018100001b0c7984 */ /* 0x000e680000000c00 */
[----:B------:R-:W2:Y:S01]  /*ce10*/  LDS.128 R8, [R19+0x18100] ;  /* 0x0181000013087984 */ /* 0x000ea20000000c00 */
[--C-:B-1----:R-:W-:Y:S02]  /*ce20*/  HADD2.F32 R28, -RZ, R12.reuse.H0_H0 ;  /* 0x2000000cff1c7230 */ /* 0x102fe40000004100 */
[----:B------:R-:W-:Y:S02]  /*ce30*/  HADD2.F32 R29, -RZ, R12.H1_H1 ;  /* 0x3000000cff1d7230 */ /* 0x000fe40000004100 */
[----:B------:R-:W-:Y:S01]  /*ce40*/  HADD2.F32 R12, -RZ, R13.H0_H0 ;  /* 0x2000000dff0c7230 */ /* 0x000fe20000004100 */
[----:B------:R-:W-:Y:S01]  /*ce50*/  FMUL.FTZ R39, R33, R28 ;  /* 0x0000001c21277220 */ /* 0x000fe20000410000 */
[--C-:B--2---:R-:W-:Y:S01]  /*ce60*/  HADD2.F32 R32, -RZ, R8.reuse.H0_H0 ;  /* 0x20000008ff207230 */ /* 0x104fe20000004100 */
        /* <DEDUP_REMOVED lines=9> */
[--C-:B------:R-:W-:Y:S01]  /*cf00*/  HADD2.F32 R39, -RZ, R22.reuse.H1_H1 ;  /* 0x30000016ff277230 */ /* 0x100fe20000004100 */
[----:B------:R-:W-:Y:S01]  /*cf10*/  FFMA.FTZ R40, R25, R8, R40 ;  /* 0x0000000819287223 */ /* 0x000fe20000010028 */
[----:B------:R-:W-:Y:S01]  /*cf20*/  HADD2.F32 R22, -RZ, R22.H0_H0 ;  /* 0x20000016ff167230 */ /* 0x000fe20000004100 */
[----:B------:R-:W-:Y:S01]  /*cf30*/  FMUL.FTZ R45, R20, R30 ;  /* 0x0000001e142d7220 */ /* 0x000fe20000410000 */
[----:B------:R-:W-:Y:S01]  /*cf40*/  HADD2.F32 R13, -RZ, R14.H0_H0 ;  /* 0x2000000eff0d7230 */ /* 0x000fe20000004100 */
[-C--:B------:R-:W-:Y:S01]  /*cf50*/  FMUL.FTZ R38, R38, R34.reuse ;  /* 0x0000002226267220 */ /* 0x080fe20000410000 */
[----:B------:R-:W-:Y:S01]  /*cf60*/  HADD2.F32 R8, -RZ, R24.H1_H1 ;  /* 0x30000018ff087230 */ /* 0x000fe20000004100 */
[----:B------:R-:W-:Y:S01]  /*cf70*/  FFMA.FTZ R41, R39, R34, R41 ;  /* 0x0000002227297223 */ /* 0x000fe20000010029 */
[----:B------:R-:W-:Y:S01]  /*cf80*/  HADD2.F32 R31, -RZ, R14.H1_H1 ;  /* 0x3000000eff1f7230 */ /* 0x000fe20000004100 */
[-C--:B------:R-:W-:Y:S01]  /*cf90*/  FMUL.FTZ R43, R20, R35.reuse ;  /* 0x00000023142b7220 */ /* 0x080fe20000410000 */
[----:B------:R-:W-:Y:S01]  /*cfa0*/  HADD2.F32 R9, -RZ, R10.H0_H0 ;  /* 0x2000000aff097230 */ /* 0x000fe20000004100 */
[----:B------:R-:W-:Y:S01]  /*cfb0*/  FFMA.FTZ R35, R22, R35, R45 ;  /* 0x0000002316237223 */ /* 0x000fe2000001002d */
[----:B------:R-:W-:Y:S01]  /*cfc0*/  HADD2.F32 R34, -RZ, R26.H1_H1 ;  /* 0x3000001aff227230 */ /* 0x000fe20000004100 */
[C---:B------:R-:W-:Y:S01]  /*cfd0*/  FMUL.FTZ R44, R8.reuse, R13 ;  /* 0x0000000d082c7220 */ /* 0x040fe20000410000 */
[--C-:B------:R-:W-:Y:S01]  /*cfe0*/  HADD2.F32 R14, -RZ, R15.reuse.H0_H0 ;  /* 0x2000000fff0e7230 */ /* 0x100fe20000004100 */
[-C--:B------:R-:W-:Y:S01]  /*cff0*/  FMUL.FTZ R8, R8, R9.reuse ;  /* 0x0000000908087220 */ /* 0x080fe20000410000 */
[----:B------:R-:W-:Y:S01]  /*d000*/  HADD2.F32 R36, -RZ, R10.H1_H1 ;  /* 0x3000000aff247230 */ /* 0x000fe20000004100 */
[----:B------:R-:W-:Y:S01]  /*d010*/  FFMA.FTZ R20, R34, R9, R44 ;  /* 0x0000000922147223 */ /* 0x000fe2000001002c */
[----:B------:R-:W-:Y:S01]  /*d020*/  HADD2.F32 R45, -RZ, R24.H0_H0 ;  /* 0x20000018ff2d7230 */ /* 0x000fe20000004100 */
[C---:B------:R-:W-:Y:S01]  /*d030*/  FMUL.FTZ R47, R42.reuse, R31 ;  /* 0x0000001f2a2f7220 */ /* 0x040fe20000410000 */
[----:B------:R-:W-:Y:S01]  /*d040*/  HADD2.F32 R15, -RZ, R15.H1_H1 ;  /* 0x3000000fff0f7230 */ /* 0x000fe20000004100 */
[----:B------:R-:W-:Y:S01]  /*d050*/  FMUL.FTZ R42, R42, R36 ;  /* 0x000000242a2a7220 */ /* 0x000fe20000410000 */
[--C-:B------:R-:W-:Y:S01]  /*d060*/  HADD2.F32 R10, -RZ, R11.reuse.H0_H0 ;  /* 0x2000000bff0a7230 */ /* 0x100fe20000004100 */
[----:B------:R-:W-:Y:S01]  /*d070*/  FFMA.FTZ R33, R37, R28, -R33 ;  /* 0x0000001c25217223 */ /* 0x000fe20000010821 */
[----:B------:R-:W-:Y:S01]  /*d080*/  HADD2.F32 R24, -RZ, R18.H0_H0 ;  /* 0x20000012ff187230 */ /* 0x000fe20000004100 */
[C---:B------:R-:W-:Y:S01]  /*d090*/  FMUL.FTZ R18, R45.reuse, R14 ;  /* 0x0000000e2d127220 */ /* 0x040fe20000410000 */
[----:B------:R-:W-:Y:S01]  /*d0a0*/  HADD2.F32 R11, -RZ, R11.H1_H1 ;  /* 0x3000000bff0b7230 */ /* 0x000fe20000004100 */
[----:B------:R-:W-:Y:S01]  /*d0b0*/  FMUL.FTZ R45, R45, R10 ;  /* 0x0000000a2d2d7220 */ /* 0x000fe20000410000 */
[--C-:B------:R-:W-:Y:S01]  /*d0c0*/  HADD2.F32 R9, -RZ, R21.reuse.H1_H1 ;  /* 0x30000015ff097230 */ /* 0x100fe20000004100 */
[----:B------:R-:W-:Y:S01]  /*d0d0*/  FFMA.FTZ R38, R39, R29, -R38 ;  /* 0x0000001d27267223 */ /* 0x000fe20000010826 */
[----:B------:R-:W-:Y:S01]  /*d0e0*/  HADD2.F32 R26, -RZ, R21.H0_H0 ;  /* 0x20000015ff1a7230 */ /* 0x000fe20000004100 */
[----:B------:R-:W-:-:S02]  /*d0f0*/  FMUL.FTZ R21, R24, R15 ;  /* 0x0000000f18157220 */ /* 0x000fc40000410000 */
[----:B------:R-:W-:Y:S02]  /*d100*/  FMUL.FTZ R24, R24, R11 ;  /* 0x0000000b18187220 */ /* 0x000fe40000410000 */
[----:B------:R-:W-:Y:S01]  /*d110*/  FFMA.FTZ R23, R25, R12, -R23 ;  /* 0x0000000c19177223 */ /* 0x000fe20000010817 */
[----:B------:R-:W-:Y:S01]  /*d120*/  F2FP.PACK_AB R12, R38, R33 ;  /* 0x00000021260c723e */ /* 0x000fe200000000ff */
[----:B------:R-:W-:Y:S02]  /*d130*/  FFMA.FTZ R22, R22, R30, -R43 ;  /* 0x0000001e16167223 */ /* 0x000fe4000001082b */
        /* <DEDUP_REMOVED lines=16> */
.L_x_744:
[----:B------:R-:W-:Y:S05]  /*d240*/  BSYNC B2 ;  /* 0x0000000000027941 */ /* 0x000fea0003800000 */
.L_x_728:
[----:B------:R-:W-:-:S04]  /*d250*/  DEPBAR.LE SB0, 0x2 ;  /* 0x000080800000791a */ /* 0x000fc80000000000 */
[----:B------:R-:W-:Y:S01]  /*d260*/  IMAD.SHL.U32 R32, R0, 0x2, RZ ;  /* 0x0000000200207824 */ /* 0x000fe200078e00ff */
[----:B------:R-:W-:Y:S01]  /*d270*/  BAR.SYNC.DEFER_BLOCKING 0x0 ;  /* 0x0000000000007b1d */ /* 0x000fe20000010000 */
[----:B------:R-:W-:Y:S01]  /*d280*/  IMAD.SHL.U32 R191, R4, 0x2, RZ ;  /* 0x0000000204bf7824 */ /* 0x000fe200078e00ff */
[----:B------:R-:W-:Y:S01]  /*d290*/  LEA R190, R0, 0x18100, 0x1 ;  /* 0x0001810000be7811 */ /* 0x000fe200078e08ff */
[----:B------:R-:W-:Y:S01]  /*d2a0*/  IMAD.MOV.U32 R4, RZ, RZ, 0x20 ;  /* 0x00000020ff047424 */ /* 0x000fe200078e00ff */
[----:B-1----:R-:W-:Y:S01]  /*d2b0*/  @P3 LEA.HI.SX32 R9, R133, 0xfffffffe, 0x1a ;  /* 0xfffffffe85093811 */ /* 0x002fe200078fd2ff */
[----:B------:R-:W-:Y:S01]  /*d2c0*/  IMAD.SHL.U32 R189, R3, 0x2, RZ ;  /* 0x0000000203bd7824 */ /* 0x000fe200078e00ff */
[----:B------:R-:W-:Y:S01]  /*d2d0*/  P2R R135, PR, RZ, 0x2 ;  /* 0x00000002ff877803 */ /* 0x000fe20000000000 */
[----:B------:R-:W-:Y:S01]  /*d2e0*/  IMAD R93, R93, -0x40, R84 ;  /* 0xffffffc05d5d7824 */ /* 0x000fe200078e0254 */
[----:B------:R-:W-:Y:S01]  /*d2f0*/  SEL R0, R4, 0xffffffe0, !P1 ;  /* 0xffffffe004007807 */ /* 0x000fe20004800000 */
[----:B------:R-:W-:Y:S01]  /*d300*/  IMAD.IADD R3, R190, 0x1, R189 ;  /* 0x00000001be037824 */ /* 0x000fe200078e02bd */
[----:B------:R-:W-:Y:S01]  /*d310*/  @P3 SHF.R.S32.HI R8, RZ, 0x1f, R9 ;  /* 0x0000001fff083819 */ /* 0x000fe20000011409 */
[----:B------:R-:W-:Y:S01]  /*d320*/  @P3 IMAD R16, R16, R9, RZ ;  /* 0x0000000910103224 */ /* 0x000fe200078e02ff */
[----:B------:R-:W-:Y:S01]  /*d330*/  LOP3.LUT P1, RZ, R194, 0x1, RZ, 0xc0, !PT ;  /* 0x00000001c2ff7812 */ /* 0x000fe2000782c0ff */
[----:B------:R-:W-:Y:S01]  /*d340*/  IMAD.IADD R87, R191, 0x1, R0 ;  /* 0x00000001bf577824 */ /* 0x000fe200078e0200 */
[----:B------:R-:W-:Y:S01]  /*d350*/  LOP3.LUT P4, RZ, R7, 0x4, RZ, 0xc0, !PT ;  /* 0x0000000407ff7812 */ /* 0x000fe2000788c0ff */
[----:B------:R-:W-:Y:S01]  /*d360*/  @P3 IMAD.WIDE.U32 R10, R9, R17, R206 ;  /* 0x00000011090a3225 */ /* 0x000fe200078e00ce */
[----:B------:R-:W-:-:S03]  /*d370*/  LOP3.LUT R92, R92, 0xffffffe0, RZ, 0xc0, !PT ;  /* 0xffffffe05c5c7812 */ /* 0x000fc600078ec0ff */
[----:B------:R-:W-:Y:S01]  /*d380*/  @P3 IMAD R8, R8, R17, R16 ;  /* 0x0000001108083224 */ /* 0x000fe200078e0210 */
[----:B------:R-:W-:Y:S01]  /*d390*/  @P3 LEA R60, P0, R10, c[0x0][0x1f8], 0x1 ;  /* 0x00007e000a3c3a11 */ /* 0x000fe200078008ff */
[----:B------:R-:W-:Y:S02]  /*d3a0*/  IMAD.MOV.U32 R4, RZ, RZ, 0x40 ;  /* 0x00000040ff047424 */ /* 0x000fe400078e00ff */
[----:B------:R-:W-:Y:S01]  /*d3b0*/  @P3 IMAD.IADD R8, R11, 0x1, R8 ;  /* 0x000000010b083824 */ /* 0x000fe200078e0208 */
[----:B------:R-:W-:Y:S01]  /*d3c0*/  LDSM.16.M88.4 R32, [R32+0x18100] ;  /* 0x018100002020783b */ /* 0x000fe20000000200 */
[----:B------:R-:W-:Y:S01]  /*d3d0*/  IMAD.IADD R85, R85, 0x1, -R92 ;  /* 0x0000000155557824 */ /* 0x000fe200078e0a5c */
[----:B------:R-:W-:Y:S01]  /*d3e0*/  SEL R0, R4, 0xffffffc0, !P4 ;  /* 0xffffffc004007807 */ /* 0x000fe20006000000 */
[----:B------:R-:W-:Y:S01]  /*d3f0*/  IMAD.SHL.U32 R185, R2, 0x2, RZ ;  /* 0x0000000202b97824 */ /* 0x000fe200078e00ff */
[----:B------:R-:W1:Y:S01]  /*d400*/  LDSM.16.M88.4 R20, [R191+0xc100] ;  /* 0x00c10000bf14783b */ /* 0x000e620000000200 */
[----:B------:R-:W-:-:S02]  /*d410*/  @P3 LEA.HI.X R61, R10, c[0x0][0x1fc], R8, 0x1, P0 ;  /* 0x00007f000a3d3a11 */ /* 0x000fc400000f0c08 */
[----:B------:R-:W-:Y:S01]  /*d420*/  @P3 IADD3 R72, P0, R6, R60, RZ ;  /* 0x0000003c06483210 */ /* 0x000fe20007f1e0ff */
[----:B------:R-:W2:Y:S01]  /*d430*/  LDSM.16.M88.4 R48, [R191+0xc900] ;  /* 0x00c90000bf30783b */ /* 0x000ea20000000200 */
[----:B------:R-:W-:Y:S01]  /*d440*/  SEL R188, R4, 0xffffffc0, !P2 ;  /* 0xffffffc004bc7807 */ /* 0x000fe20005000000 */
[----:B------:R-:W-:Y:S02]  /*d450*/  IMAD.IADD R187, R190, 0x1, R0 ;  /* 0x00000001bebb7824 */ /* 0x000fe400078e0200 */
[----:B------:R-:W3:Y:S01]  /*d460*/  LDSM.16.M88.4 R64, [R191+0xd100] ;  /* 0x00d10000bf40783b */ /* 0x000ee20000000200 */
[----:B------:R-:W-:Y:S02]  /*d470*/  @P3 IMAD.X R73, R5, 0x1, R61, P0 ;  /* 0x0000000105493824 */ /* 0x000fe400000e063d */
[----:B------:R-:W-:Y:S01]  /*d480*/  IMAD.IADD R94, R191, 0x1, R188 ;  /* 0x00000001bf5e7824 */ /* 0x000fe200078e02bc */
[----:B------:R-:W-:Y:S01]  /*d490*/  LDSM.16.M88.4 R56, [R3] ;  /* 0x000000000338783b */ /* 0x000fe20000000200 */
[----:B------:R-:W-:-:S02]  /*d4a0*/  IMAD.IADD R186, R3, 0x1, R0 ;  /* 0x0000000103ba7824 */ /* 0x000fc400078e0200 */
[----:B------:R-:W-:Y:S01]  /*d4b0*/  IMAD.IADD R86, R188, 0x1, R87 ;  /* 0x00000001bc567824 */ /* 0x000fe200078e0257 */
[----:B------:R-:W4:Y:S01]  /*d4c0*/  LDSM.16.M88.4 R44, [R87+0xc100] ;  /* 0x00c10000572c783b */ /* 0x000f220000000200 */
[C-C-:B------:R-:W-:Y:S02]  /*d4d0*/  IMAD.IADD R173, R189.reuse, 0x1, R185.reuse ;  /* 0x00000001bdad7824 */ /* 0x140fe400078e02b9 */
[C---:B------:R-:W-:Y:S01]  /*d4e0*/  IMAD.IADD R184, R0.reuse, 0x1, R185 ;  /* 0x0000000100b87824 */ /* 0x040fe200078e02b9 */
[----:B------:R-:W5:Y:S01]  /*d4f0*/  LDSM.16.M88.4 R12, [R87+0xc900] ;  /* 0x00c90000570c783b */ /* 0x000f620000000200 */
[----:B------:R-:W-:Y:S02]  /*d500*/  IMAD.IADD R0, R0, 0x1, R173 ;  /* 0x0000000100007824 */ /* 0x000fe400078e02ad */
[----:B------:R-:W-:Y:S01]  /*d510*/  IMAD.IADD R164, R189, 0x1, R184 ;  /* 0x00000001bda47824 */ /* 0x000fe200078e02b8 */
[----:B------:R-:W3:Y:S04]  /*d520*/  LDSM.16.M88.4 R52, [R191+0xd900] ;  /* 0x00d90000bf34783b */ /* 0x000ee80000000200 */
[----:B------:R-:W3:Y:S04]  /*d530*/  LDSM.16.M88.4 R8, [R87+0xd100] ;  /* 0x00d100005708783b */ /* 0x000ee80000000200 */
[----:B------:R-:W-:Y:S04]  /*d540*/  LDSM.16.M88.4 R40, [R87+0xd900] ;  /* 0x00d900005728783b */ /* 0x000fe80000000200 */
[----:B------:R-:W-:Y:S01]  /*d550*/  @!PT LDS RZ, [RZ] ;  /* 0x00000000fffff984 */ /* 0x000fe20000000800 */
[----:B------:R-:W-:Y:S01]  /*d560*/  @!PT LDS RZ, [RZ] ;  /* 0x00000000fffff984 */ /* 0x000fe20000000800 */
[----:B------:R-:W-:Y:S01]  /*d570*/  @!PT LDS RZ, [RZ] ;  /* 0x00000000fffff984 */ /* 0x000fe20000000800 */
[----:B------:R3:W-:Y:S01]  /*d580*/  @P3 LDGSTS.E.BYPASS.LTC128B.128 [R134+0x6100], [R60.64], !P6 ;  /* 0x061000003c863fae */ /* 0x0007e2000f101d46 */
[C---:B-1----:R-:W-:Y:S03]  /*d590*/  HMMA.16816.F32 R24, R32.reuse, R20, RZ ;  /* 0x000000142018723c */ /* 0x042fe600000018ff */
[----:B------:R1:W-:Y:S04]  /*d5a0*/  @P3 LDGSTS.E.BYPASS.LTC128B.128 [R134+0x8100], [R60.64+0x80], !P5 ;  /* 0x081000803c863fae */ /* 0x0003e8000e901d46 */
[----:B------:R1:W-:Y:S01]  /*d5b0*/  @P3 LDGSTS.E.BYPASS.LTC128B.128 [R134+0xa100], [R60.64+0x100], !P1 ;  /* 0x0a1001003c863fae */ /* 0x0003e2000c901d46 */
[C---:B------:R-:W-:Y:S03]  /*d5c0*/  HMMA.16816.F32 R20, R32.reuse, R22, RZ ;  /* 0x000000162014723c */ /* 0x040fe600000018ff */
[----:B------:R1:W-:Y:S04]  /*d5d0*/  @P3 LDGSTS.E.BYPASS.LTC128B.128 [R134+0x7100], [R72.64], !P6 ;  /* 0x0710000048863fae */ /* 0x0003e8000f101d46 */
[----:B------:R1:W-:Y:S01]  /*d5e0*/  @P3 LDGSTS.E.BYPASS.LTC128B.128 [R134+0x9100], [R72.64+0x80], !P5 ;  /* 0x0910008048863fae */ /* 0x0003e2000e901d46 */
[C---:B--2---:R-:W-:Y:S03]  /*d5f0*/  HMMA.16816.F32 R36, R32.reuse, R48, RZ ;  /* 0x000000302024723c */ /* 0x044fe600000018ff */
[----:B------:R1:W-:Y:S04]  /*d600*/  @P3 LDGSTS.E.BYPASS.LTC128B.128 [R134+0xb100], [R72.64+0x100], !P1 ;  /* 0x0b10010048863fae */ /* 0x0003e8000c901d46 */
[----:B------:R-:W-:Y:S01]  /*d610*/  LDSM.16.M88.4 R4, [R187] ;  /* 0x00000000bb04783b */ /* 0x000fe20000000200 */
[C---:B------:R-:W-:Y:S03]  /*d620*/  HMMA.16816.F32 R48, R32.reuse, R50, RZ ;  /* 0x000000322030723c */ /* 0x040fe600000018ff */
[----:B------:R-:W2:Y:S04]  /*d630*/  LDSM.16.M88.4 R16, [R94+0xc100] ;  /* 0x00c100005e10783b */ /* 0x000ea80000000200 */
[----:B------:R-:W2:Y:S01]  /*d640*/  LDSM.16.M88.4 R28, [R94+0xc900] ;  /* 0x00c900005e1c783b */ /* 0x000ea20000000200 */
[C---:B---3--:R-:W-:Y:S03]  /*d650*/  HMMA.16816.F32 R68, R32.reuse, R64, RZ ;  /* 0x000000402044723c */ /* 0x048fe600000018ff */
[----:B------:R-:W-:Y:S04]  /*d660*/  LDSM.16.M88.4 R76, [R87+0xe100] ;  /* 0x00e10000574c783b */ /* 0x000fe80000000200 */
[----:B------:R-:W-:Y:S01]  /*d670*/  LDSM.16.M88.4 R88, [R86+0xe900] ;  /* 0x00e900005658783b */ /* 0x000fe20000000200 */
[----:B------:R-:W-:Y:S03]  /*d680*/  HMMA.16816.F32 R64, R32, R66, RZ ;  /* 0x000000422040723c */ /* 0x000fe600000018ff */
[----:B------:R-:W-:Y:S04]  /*d690*/  LDSM.16.M88.4 R80, [R191+0x10900] ;  /* 0x01090000bf50783b */ /* 0x000fe80000000200 */
[----:B-1----:R-:W-:Y:S01]  /*d6a0*/  LDSM.16.M88.4 R72, [R86+0xe100] ;  /* 0x00e100005648783b */ /* 0x002fe20000000200 */
[C---:B----4-:R-:W-:Y:S03]  /*d6b0*/  HMMA.16816.F32 R24, R56.reuse, R44, R24 ;  /* 0x0000002c3818723c */ /* 0x050fe60000001818 */
[----:B------:R-:W0:Y:S05]  /*d6c0*/  LDGDEPBAR ;  /* 0x00000000000079af */ /* 0x000e2a0000000000 */
[C---:B------:R-:W-:Y:S01]  /*d6d0*/  HMMA.16816.F32 R20, R56.reuse, R46, R20 ;  /* 0x0000002e3814723c */ /* 0x040fe20000001814 */
[----:B------:R-:W-:Y:S07]  /*d6e0*/  LDSM.16.M88.4 R44, [R86+0xc900] ;  /* 0x00c90000562c783b */ /* 0x000fee0000000200 */
[C---:B-----5:R-:W-:Y:S08]  /*d6f0*/  HMMA.16816.F32 R36, R56.reuse, R12, R36 ;  /* 0x0000000c3824723c */ /* 0x060ff00000001824 */
[----:B------:R-:W-:Y:S01]  /*d700*/  HMMA.16816.F32 R48, R56, R14, R48 ;  /* 0x0000000e3830723c */ /* 0x000fe20000001830 */
[----:B------:R-:W1:Y:S07]  /*d710*/  LDSM.16.M88.4 R12, [R94+0xd100] ;  /* 0x00d100005e0c783b */ /* 0x000e6e0000000200 */
[C---:B------:R-:W-:Y:S08]  /*d720*/  HMMA.16816.F32 R60, R32.reuse, R52, RZ ;  /* 0x00000034203c723c */ /* 0x040ff000000018ff */
[----:B------:R-:W-:Y:S01]  /*d730*/  HMMA.16816.F32 R32, R32, R54, RZ ;  /* 0x000000362020723c */ /* 0x000fe200000018ff */
[----:B------:R-:W-:Y:S07]  /*d740*/  LDSM.16.M88.4 R52, [R86+0xc100] ;  /* 0x00c100005634783b */ /* 0x000fee0000000200 */
[C---:B------:R-:W-:Y:S08]  /*d750*/  HMMA.16816.F32 R68, R56.reuse, R8, R68 ;  /* 0x000000083844723c */ /* 0x040ff00000001844 */
[----:B------:R-:W-:Y:S01]  /*d760*/  HMMA.16816.F32 R64, R56, R10, R64 ;  /* 0x0000000a3840723c */ /* 0x000fe20000001840 */
[----:B------:R-:W3:Y:S07]  /*d770*/  LDSM.16.M88.4 R8, [R94+0xd900] ;  /* 0x00d900005e08783b */ /* 0x000eee0000000200 */
[C---:B--2---:R-:W-:Y:S08]  /*d780*/  HMMA.16816.F32 R24, R4.reuse, R16, R24 ;  /* 0x000000100418723c */ /* 0x044ff00000001818 */
[----:B------:R-:W-:Y:S01]  /*d790*/  HMMA.16816.F32 R20, R4, R18, R20 ;  /* 0x000000120414723c */ /* 0x000fe20000001814 */
[----:B------:R-:W2:Y:S07]  /*d7a0*/  LDSM.16.M88.4 R16, [R186] ;  /* 0x00000000ba10783b */ /* 0x000eae0000000200 */
[C---:B------:R-:W-:Y:S08]  /*d7b0*/  HMMA.16816.F32 R60, R56.reuse, R40, R60 ;  /* 0x00000028383c723c */ /* 0x040ff0000000183c */
[----:B------:R-:W-:Y:S01]  /*d7c0*/  HMMA.16816.F32 R56, R56, R42, R32 ;  /* 0x0000002a3838723c */ /* 0x000fe20000001820 */
[----:B------:R-:W-:Y:S04]  /*d7d0*/  LDSM.16.M88.4 R32, [R190+0x4000] ;  /* 0x00400000be20783b */ /* 0x000fe80000000200 */
[----:B------:R-:W-:Y:S03]  /*d7e0*/  LDSM.16.M88.4 R40, [R86+0xd100] ;  /* 0x00d100005628783b */ /* 0x000fe60000000200 */
[C---:B------:R-:W-:Y:S08]  /*d7f0*/  HMMA.16816.F32 R36, R4.reuse, R28, R36 ;  /* 0x0000001c0424723c */ /* 0x040ff00000001824 */
[C---:B------:R-:W-:Y:S01]  /*d800*/  HMMA.16816.F32 R48, R4.reuse, R30, R48 ;  /* 0x0000001e0430723c */ /* 0x040fe20000001830 */
[----:B------:R-:W-:Y:S07]  /*d810*/  LDSM.16.M88.4 R28, [R86+0xd900] ;  /* 0x00d90000561c783b */ /* 0x000fee0000000200 */
[C---:B-1----:R-:W-:Y:S08]  /*d820*/  HMMA.16816.F32 R68, R4.reuse, R12, R68 ;  /* 0x0000000c0444723c */ /* 0x042ff00000001844 */
[C---:B------:R-:W-:Y:S01]  /*d830*/  HMMA.16816.F32 R64, R4.reuse, R14, R64 ;  /* 0x0000000e0440723c */ /* 0x040fe20000001840 */
[----:B------:R-:W1:Y:S07]  /*d840*/  LDSM.16.M88.4 R12, [R191+0xe100] ;  /* 0x00e10000bf0c783b */ /* 0x000e6e0000000200 */
[C---:B---3--:R-:W-:Y:S08]  /*d850*/  HMMA.16816.F32 R60, R4.reuse, R8, R60 ;  /* 0x00000008043c723c */ /* 0x048ff0000000183c */
[----:B------:R-:W-:Y:S01]  /*d860*/  HMMA.16816.F32 R56, R4, R10, R56 ;  /* 0x0000000a0438723c */ /* 0x000fe20000001838 */
[----:B------:R-:W3:Y:S04]  /*d870*/  LDSM.16.M88.4 R4, [R191+0xe900] ;  /* 0x00e90000bf04783b */ /* 0x000ee80000000200 */
[----:B------:R-:W-:Y:S03]  /*d880*/  LDSM.16.M88.4 R8, [R191+0xf100] ;  /* 0x00f10000bf08783b */ /* 0x000fe60000000200 */
[C---:B--2---:R-:W-:Y:S08]  /*d890*/  HMMA.16816.F32 R24, R16.reuse, R52, R24 ;  /* 0x000000341018723c */ /* 0x044ff00000001818 */
[C---:B------:R-:W-:Y:S01]  /*d8a0*/  HMMA.16816.F32 R20, R16.reuse, R54, R20 ;  /* 0x000000361014723c */ /* 0x040fe20000001814 */
[----:B------:R-:W-:Y:S07]  /*d8b0*/  LDSM.16.M88.4 R52, [R87+0xf900] ;  /* 0x00f900005734783b */ /* 0x000fee0000000200 */
[C---:B------:R-:W-:Y:S08]  /*d8c0*/  HMMA.16816.F32 R36, R16.reuse, R44, R36 ;  /* 0x0000002c1024723c */ /* 0x040ff00000001824 */
[----:B------:R-:W-:Y:S01]  /*d8d0*/  HMMA.16816.F32 R48, R16, R46, R48 ;  /* 0x0000002e1030723c */ /* 0x000fe20000001830 */
[----:B------:R-:W2:Y:S07]  /*d8e0*/  LDSM.16.M88.4 R44, [R3+0x4000] ;  /* 0x00400000032c783b */ /* 0x000eae0000000200 */
[C---:B-1----:R-:W-:Y:S08]  /*d8f0*/  HMMA.16816.F32 R24, R32.reuse, R12, R24 ;  /* 0x0000000c2018723c */ /* 0x042ff00000001818 */
[----:B------:R-:W-:Y:S01]  /*d900*/  HMMA.16816.F32 R20, R32, R14, R20 ;  /* 0x0000000e2014723c */ /* 0x000fe20000001814 */
[----:B------:R-:W-:Y:S07]  /*d910*/  LDSM.16.M88.4 R12, [R187+0x4000] ;  /* 0x00400000bb0c783b */ /* 0x000fee0000000200 */
[C---:B------:R-:W-:Y:S08]  /*d920*/  HMMA.16816.F32 R68, R16.reuse, R40, R68 ;  /* 0x000000281044723c */ /* 0x040ff00000001844 */
[C---:B------:R-:W-:Y:S01]  /*d930*/  HMMA.16816.F32 R64, R16.reuse, R42, R64 ;  /* 0x0000002a1040723c */ /* 0x040fe20000001840 */
[----:B------:R-:W-:Y:S07]  /*d940*/  LDSM.16.M88.4 R40, [R191+0xf900] ;  /* 0x00f90000bf28783b */ /* 0x000fee0000000200 */
[C---:B------:R-:W-:Y:S08]  /*d950*/  HMMA.16816.F32 R60, R16.reuse, R28, R60 ;  /* 0x0000001c103c723c */ /* 0x040ff0000000183c */
[----:B------:R-:W-:Y:S01]  /*d960*/  HMMA.16816.F32 R56, R16, R30, R56 ;  /* 0x0000001e1038723c */ /* 0x000fe20000001838 */
[----:B------:R-:W1:Y:S04]  /*d970*/  LDSM.16.M88.4 R16, [R94+0xe100] ;  /* 0x00e100005e10783b */ /* 0x000e680000000200 */
[----:B------:R-:W-:Y:S03]  /*d980*/  LDSM.16.M88.4 R28, [R87+0xe900] ;  /* 0x00e90000571c783b */ /* 0x000fe60000000200 */
[C---:B---3--:R-:W-:Y:S08]  /*d990*/  HMMA.16816.F32 R36, R32.reuse, R4, R36 ;  /* 0x000000042024723c */ /* 0x048ff00000001824 */
[----:B------:R-:W-:Y:S01]  /*d9a0*/  HMMA.16816.F32 R48, R32, R6, R48 ;  /* 0x000000062030723c */ /* 0x000fe20000001830 */
[----:B------:R-:W3:Y:S07]  /*d9b0*/  LDSM.16.M88.4 R4, [R87+0xf100] ;  /* 0x00f100005704783b */ /* 0x000eee0000000200 */
[C---:B--2---:R-:W-:Y:S08]  /*d9c0*/  HMMA.16816.F32 R24, R44.reuse, R76, R24 ;  /* 0x0000004c2c18723c */ /* 0x044ff00000001818 */
[----:B------:R-:W-:Y:S01]  /*d9d0*/  HMMA.16816.F32 R20, R44, R78, R20 ;  /* 0x0000004e2c14723c */ /* 0x000fe20000001814 */
        /* <DEDUP_REMOVED lines=8> */
[----:B------:R-:W-:Y:S01]  /*da60*/  HMMA.16816.F32 R56, R32, R42, R56 ;  /* 0x0000002a2038723c */ /* 0x000fe20000001838 */
[----:B------:R-:W-:Y:S04]  /*da70*/  LDSM.16.M88.4 R40, [R191+0x10100] ;  /* 0x01010000bf28783b */ /* 0x000fe80000000200 */
[----:B------:R-:W-:Y:S03]  /*da80*/  LDSM.16.M88.4 R32, [R94+0xe900] ;  /* 0x00e900005e20783b */ /* 0x000fe60000000200 */
[C---:B---3--:R-:W-:Y:S08]  /*da90*/  HMMA.16816.F32 R68, R44.reuse, R4, R68 ;  /* 0x000000042c44723c */ /* 0x048ff00000001844 */
[C---:B------:R-:W-:Y:S01]  /*daa0*/  HMMA.16816.F32 R64, R44.reuse, R6, R64 ;  /* 0x000000062c40723c */ /* 0x040fe20000001840 */
[----:B------:R-:W1:Y:S07]  /*dab0*/  LDSM.16.M88.4 R4, [R190+0x8000] ;  /* 0x00800000be04783b */ /* 0x000e6e0000000200 */
[C---:B------:R-:W-:Y:S08]  /*dac0*/  HMMA.16816.F32 R36, R44.reuse, R28, R36 ;  /* 0x0000001c2c24723c */ /* 0x040ff00000001824 */
[----:B------:R-:W-:Y:S01]  /*dad0*/  HMMA.16816.F32 R48, R44, R30, R48 ;  /* 0x0000001e2c30723c */ /* 0x000fe20000001830 */
[----:B------:R-:W3:Y:S07]  /*dae0*/  LDSM.16.M88.4 R28, [R94+0xf100] ;  /* 0x00f100005e1c783b */ /* 0x000eee0000000200 */
[C---:B--2---:R-:W-:Y:S08]  /*daf0*/  HMMA.16816.F32 R24, R8.reuse, R72, R24 ;  /* 0x000000480818723c */ /* 0x044ff00000001818 */
[----:B------:R-:W-:Y:S01]  /*db00*/  HMMA.16816.F32 R20, R8, R74, R20 ;  /* 0x0000004a0814723c */ /* 0x000fe20000001814 */
[----:B------:R-:W-:Y:S07]  /*db10*/  LDSM.16.M88.4 R72, [R86+0xf900] ;  /* 0x00f900005648783b */ /* 0x000fee0000000200 */
[C---:B------:R-:W-:Y:S08]  /*db20*/  HMMA.16816.F32 R60, R44.reuse, R52, R60 ;  /* 0x000000342c3c723c */ /* 0x040ff0000000183c */
[----:B------:R-:W-:Y:S01]  /*db30*/  HMMA.16816.F32 R56, R44, R54, R56 ;  /* 0x000000362c38723c */ /* 0x000fe20000001838 */
[----:B------:R-:W-:Y:S04]  /*db40*/  LDSM.16.M88.4 R44, [R3+0x8000] ;  /* 0x00800000032c783b */ /* 0x000fe80000000200 */
[----:B------:R-:W2:Y:S03]  /*db50*/  LDSM.16.M88.4 R52, [R87+0x10100] ;  /* 0x010100005734783b */ /* 0x000ea60000000200 */
[C---:B-1----:R-:W-:Y:S08]  /*db60*/  HMMA.16816.F32 R24, R4.reuse, R40, R24 ;  /* 0x000000280418723c */ /* 0x042ff00000001818 */
[----:B------:R-:W-:Y:S01]  /*db70*/  HMMA.16816.F32 R20, R4, R42, R20 ;  /* 0x0000002a0414723c */ /* 0x000fe20000001814 */
[----:B------:R-:W-:Y:S07]  /*db80*/  LDSM.16.M88.4 R40, [R87+0x10900] ;  /* 0x010900005728783b */ /* 0x000fee0000000200 */
[C---:B------:R-:W-:Y:S08]  /*db90*/  HMMA.16816.F32 R36, R12.reuse, R32, R36 ;  /* 0x000000200c24723c */ /* 0x040ff00000001824 */
[C---:B------:R-:W-:Y:S01]  /*dba0*/  HMMA.16816.F32 R48, R12.reuse, R34, R48 ;  /* 0x000000220c30723c */ /* 0x040fe20000001830 */
[----:B------:R-:W-:Y:S07]  /*dbb0*/  LDSM.16.M88.4 R32, [R187+0x8000] ;  /* 0x00800000bb20783b */ /* 0x000fee0000000200 */
[C---:B---3--:R-:W-:Y:S08]  /*dbc0*/  HMMA.16816.F32 R68, R12.reuse, R28, R68 ;  /* 0x0000001c0c44723c */ /* 0x048ff00000001844 */
[----:B------:R-:W-:Y:S01]  /*dbd0*/  HMMA.16816.F32 R64, R12, R30, R64 ;  /* 0x0000001e0c40723c */ /* 0x000fe20000001840 */
[----:B------:R-:W1:Y:S07]  /*dbe0*/  LDSM.16.M88.4 R28, [R94+0x10100] ;  /* 0x010100005e1c783b */ /* 0x000e6e0000000200 */
[C---:B--2---:R-:W-:Y:S08]  /*dbf0*/  HMMA.16816.F32 R24, R44.reuse, R52, R24 ;  /* 0x000000342c18723c */ /* 0x044ff00000001818 */
[----:B------:R-:W-:Y:S01]  /*dc00*/  HMMA.16816.F32 R20, R44, R54, R20 ;  /* 0x000000362c14723c */ /* 0x000fe20000001814 */
[----:B------:R-:W2:Y:S07]  /*dc10*/  LDSM.16.M88.4 R52, [R191+0x11100] ;  /* 0x01110000bf34783b */ /* 0x000eae0000000200 */
[C---:B------:R-:W-:Y:S08]  /*dc20*/  HMMA.16816.F32 R60, R12.reuse, R16, R60 ;  /* 0x000000100c3c723c */ /* 0x040ff0000000183c */
[----:B------:R-:W-:Y:S01]  /*dc30*/  HMMA.16816.F32 R56, R12, R18, R56 ;  /* 0x000000120c38723c */ /* 0x000fe20000001838 */
[----:B------:R-:W-:Y:S04]  /*dc40*/  LDSM.16.M88.4 R16, [R186+0x8000] ;  /* 0x00800000ba10783b */ /* 0x000fe80000000200 */
[----:B------:R-:W3:Y:S03]  /*dc50*/  LDSM.16.M88.4 R12, [R86+0x10100] ;  /* 0x01010000560c783b */ /* 0x000ee60000000200 */
[C---:B------:R-:W-:Y:S08]  /*dc60*/  HMMA.16816.F32 R36, R8.reuse, R88, R36 ;  /* 0x000000580824723c */ /* 0x040ff00000001824 */
[C---:B------:R-:W-:Y:S08]  /*dc70*/  HMMA.16816.F32 R48, R8.reuse, R90, R48 ;  /* 0x0000005a0830723c */ /* 0x040ff00000001830 */
[----:B------:R-:W-:Y:S01]  /*dc80*/  HMMA.16816.F32 R88, R8, R76, R68 ;  /* 0x0000004c0858723c */ /* 0x000fe20000001844 */
[----:B------:R-:W-:Y:S07]  /*dc90*/  LDSM.16.M88.4 R68, [R94+0x10900] ;  /* 0x010900005e44783b */ /* 0x000fee0000000200 */
[C---:B-1----:R-:W-:Y:S08]  /*dca0*/  HMMA.16816.F32 R24, R32.reuse, R28, R24 ;  /* 0x0000001c2018723c */ /* 0x042ff00000001818 */
[----:B------:R-:W-:Y:S01]  /*dcb0*/  HMMA.16816.F32 R20, R32, R30, R20 ;  /* 0x0000001e2014723c */ /* 0x000fe20000001814 */
[----:B------:R-:W1:Y:S07]  /*dcc0*/  LDSM.16.M88.4 R28, [R87+0x11100] ;  /* 0x01110000571c783b */ /* 0x000e6e0000000200 */
[----:B--2---:R-:W-:Y:S08]  /*dcd0*/  HMMA.16816.F32 R88, R4, R52, R88 ;  /* 0x000000340458723c */ /* 0x004ff00000001858 */
[----:B------:R-:W-:Y:S08]  /*dce0*/  HMMA.16816.F32 R60, R8, R72, R60 ;  /* 0x00000048083c723c */ /* 0x000ff0000000183c */
[----:B---3--:R-:W-:Y:S08]  /*dcf0*/  HMMA.16816.F32 R24, R16, R12, R24 ;  /* 0x0000000c1018723c */ /* 0x008ff00000001818 */
[----:B------:R-:W-:Y:S01]  /*dd00*/  HMMA.16816.F32 R56, R8, R74, R56 ;  /* 0x0000004a0838723c */ /* 0x000fe20000001838 */
[----:B------:R-:W2:Y:S07]  /*dd10*/  LDSM.16.M88.4 R72, [R191+0x11900] ;  /* 0x01190000bf48783b */ /* 0x000eae0000000200 */
[C---:B------:R-:W-:Y:S08]  /*dd20*/  HMMA.16816.F32 R36, R4.reuse, R80, R36 ;  /* 0x000000500424723c */ /* 0x040ff00000001824 */
[----:B------:R-:W-:Y:S01]  /*dd30*/  HMMA.16816.F32 R48, R4, R82, R48 ;  /* 0x000000520430723c */ /* 0x000fe20000001830 */
[----:B------:R-:W-:-:S02]  /*dd40*/  FMUL.FTZ R3, R24, c[0x0][0x320] ;  /* 0x0000c80018037a20 */ /* 0x000fc40000410000 */
[----:B------:R-:W-:-:S04]  /*dd50*/  FMUL.FTZ R52, R25, c[0x0][0x320] ;  /* 0x0000c80019347a20 */ /* 0x000fc80000410000 */
[----:B------:R-:W-:Y:S01]  /*dd60*/  MUFU.TANH R3, R3 ;  /* 0x0000000300037308 */ /* 0x000fe20000002400 */
[----:B------:R-:W-:Y:S01]  /*dd70*/  HMMA.16816.F32 R64, R8, R78, R64 ;  /* 0x0000004e0840723c */ /* 0x000fe20000001840 */
[----:B------:R-:W-:Y:S06]  /*dd80*/  LDSM.16.M88.4 R8, [R86+0x10900] ;  /* 0x010900005608783b */ /* 0x000fec0000000200 */
[----:B------:R-:W-:Y:S01]  /*dd90*/  MUFU.TANH R52, R52 ;  /* 0x0000003400347308 */ /* 0x000fe20000002400 */
[C---:B-1----:R-:W-:Y:S07]  /*dda0*/  HMMA.16816.F32 R88, R44.reuse, R28, R88 ;  /* 0x0000001c2c58723c */ /* 0x042fee0000001858 */
[----:B------:R-:W-:Y:S01]  /*ddb0*/  FMUL.FTZ R28, R26, c[0x0][0x320] ;  /* 0x0000c8001a1c7a20 */ /* 0x000fe20000410000 */
[----:B------:R-:W-:Y:S01]  /*ddc0*/  HMMA.16816.F32 R36, R44, R40, R36 ;  /* 0x000000282c24723c */ /* 0x000fe20000001824 */
[----:B------:R-:W-:-:S02]  /*ddd0*/  FMUL.FTZ R29, R27, c[0x0][0x320] ;  /* 0x0000c8001b1d7a20 */ /* 0x000fc40000410000 */
[----:B------:R-:W1:Y:S02]  /*dde0*/  LDSM.16.M88.4 R24, [R87+0x11900] ;  /* 0x011900005718783b */ /* 0x000e640000000200 */
[----:B------:R-:W3:Y:S03]  /*ddf0*/  MUFU.TANH R28, R28 ;  /* 0x0000001c001c7308 */ /* 0x000ee60000002400 */
[----:B------:R-:W-:Y:S01]  /*de00*/  HMMA.16816.F32 R48, R44, R42, R48 ;  /* 0x0000002a2c30723c */ /* 0x000fe20000001830 */
[----:B------:R-:W-:Y:S04]  /*de10*/  LDSM.16.M88.4 R40, [R86+0x11100] ;  /* 0x011100005628783b */ /* 0x000fe80000000200 */
[----:B------:R-:W4:Y:S03]  /*de20*/  MUFU.TANH R29, R29 ;  /* 0x0000001d001d7308 */ /* 0x000f260000002400 */
[----:B------:R-:W-:Y:S01]  /*de30*/  HMMA.16816.F32 R20, R16, R14, R20 ;  /* 0x0000000e1014723c */ /* 0x000fe20000001814 */
[----:B------:R-:W5:Y:S07]  /*de40*/  LDSM.16.M88.4 R12, [R94+0x11100] ;  /* 0x011100005e0c783b */ /* 0x000f6e0000000200 */
[C---:B------:R-:W-:Y:S08]  /*de50*/  HMMA.16816.F32 R64, R4.reuse, R54, R64 ;  /* 0x000000360440723c */ /* 0x040ff00000001840 */
[C---:B--2---:R-:W-:Y:S08]  /*de60*/  HMMA.16816.F32 R60, R4.reuse, R72, R60 ;  /* 0x00000048043c723c */ /* 0x044ff0000000183c */
[----:B------:R-:W-:Y:S01]  /*de70*/  HMMA.16816.F32 R56, R4, R74, R56 ;  /* 0x0000004a0438723c */ /* 0x000fe20000001838 */
[----:B------:R-:W2:Y:S01]  /*de80*/  LDSM.16.M88.4 R4, [R94+0x11900] ;  /* 0x011900005e04783b */ /* 0x000ea20000000200 */
[----:B------:R-:W-:-:S02]  /*de90*/  FMUL.FTZ R20, R20, c[0x0][0x320] ;  /* 0x0000c80014147a20 */ /* 0x000fc40000410000 */
[----:B------:R-:W-:Y:S02]  /*dea0*/  FMUL.FTZ R22, R22, c[0x0][0x320] ;  /* 0x0000c80016167a20 */ /* 0x000fe40000410000 */
[----:B------:R-:W-:Y:S02]  /*deb0*/  FMUL.FTZ R21, R21, c[0x0][0x320] ;  /* 0x0000c80015157a20 */ /* 0x000fe40000410000 */
[C---:B------:R-:W-:Y:S01]  /*dec0*/  HMMA.16816.F32 R36, R32.reuse, R68, R36 ;  /* 0x000000442024723c */ /* 0x040fe20000001824 */
[----:B------:R-:W1:Y:S07]  /*ded0*/  MUFU.TANH R20, R20 ;  /* 0x0000001400147308 */ /* 0x000e6e0000002400 */
[----:B------:R-:W-:Y:S01]  /*dee0*/  HMMA.16816.F32 R48, R32, R70, R48 ;  /* 0x000000462030723c */ /* 0x000fe20000001830 */
[----:B------:R-:W2:Y:S07]  /*def0*/  MUFU.TANH R22, R22 ;  /* 0x0000001600167308 */ /* 0x000eae0000002400 */
[C---:B------:R-:W-:Y:S01]  /*df00*/  HMMA.16816.F32 R64, R44.reuse, R30, R64 ;  /* 0x0000001e2c40723c */ /* 0x040fe20000001840 */
[----:B------:R-:W2:Y:S07]  /*df10*/  MUFU.TANH R21, R21 ;  /* 0x0000001500157308 */ /* 0x000eae0000002400 */
[----:B-1----:R-:W-:Y:S08]  /*df20*/  HMMA.16816.F32 R60, R44, R24, R60 ;  /* 0x000000182c3c723c */ /* 0x002ff0000000183c */
[C---:B------:R-:W-:Y:S08]  /*df30*/  HMMA.16816.F32 R36, R16.reuse, R8, R36 ;  /* 0x000000081024723c */ /* 0x040ff00000001824 */
[----:B------:R-:W-:Y:S01]  /*df40*/  HMMA.16816.F32 R48, R16, R10, R48 ;  /* 0x0000000a1030723c */ /* 0x000fe20000001830 */
[----:B------:R-:W1:Y:S01]  /*df50*/  LDSM.16.M88.4 R8, [R86+0x11900] ;  /* 0x011900005608783b */ /* 0x000e620000000200 */
[----:B------:R-:W-:-:S04]  /*df60*/  DEPBAR.LE SB0, 0x2 ;  /* 0x000080800000791a */ /* 0x000fc80000000000 */
[----:B------:R-:W-:Y:S02]  /*df70*/  BAR.SYNC.DEFER_BLOCKING 0x0 ;  /* 0x0000000000007b1d */ /* 0x000fe40000010000 */
[----:B-----5:R-:W-:Y:S07]  /*df80*/  HMMA.16816.F32 R88, R32, R12, R88 ;  /* 0x0000000c2058723c */ /* 0x020fee0000001858 */
[----:B------:R-:W-:Y:S01]  /*df90*/  FMUL.FTZ R12, R23, c[0x0][0x320] ;  /* 0x0000c800170c7a20 */ /* 0x000fe20000410000 */
[----:B------:R-:W-:Y:S01]  /*dfa0*/  HMMA.16816.F32 R56, R44, R26, R56 ;  /* 0x0000001a2c38723c */ /* 0x000fe20000001838 */
[----:B------:R-:W-:-:S02]  /*dfb0*/  FMUL.FTZ R13, R36, c[0x0][0x320] ;  /* 0x0000c800240d7a20 */ /* 0x000fc40000410000 */
[----:B------:R-:W-:Y:S02]  /*dfc0*/  FMUL.FTZ R30, R38, c[0x0][0x320] ;  /* 0x0000c800261e7a20 */ /* 0x000fe40000410000 */
[----:B------:R-:W-:Y:S01]  /*dfd0*/  FMUL.FTZ R23, R37, c[0x0][0x320] ;  /* 0x0000c80025177a20 */ /* 0x000fe20000410000 */
[----:B------:R-:W5:Y:S01]  /*dfe0*/  MUFU.TANH R12, R12 ;  /* 0x0000000c000c7308 */ /* 0x000f620000002400 */
[----:B------:R-:W-:Y:S01]  /*dff0*/  FMUL.FTZ R24, R39, c[0x0][0x320] ;  /* 0x0000c80027187a20 */ /* 0x000fe20000410000 */
[C---:B------:R-:W-:Y:S01]  /*e000*/  HMMA.16816.F32 R64, R32.reuse, R14, R64 ;  /* 0x0000000e2040723c */ /* 0x040fe20000001840 */
[----:B------:R-:W-:Y:S02]  /*e010*/  FMUL.FTZ R25, R48, c[0x0][0x320] ;  /* 0x0000c80030197a20 */ /* 0x000fe40000410000 */
[----:B------:R-:W-:Y:S02]  /*e020*/  FMUL.FTZ R31, R50, c[0x0][0x320] ;  /* 0x0000c800321f7a20 */ /* 0x000fe40000410000 */
[----:B------:R-:W-:Y:S01]  /*e030*/  FMUL.FTZ R49, R49, c[0x0][0x320] ;  /* 0x0000c80031317a20 */ /* 0x000fe20000410000 */
[----:B------:R-:W1:Y:S01]  /*e040*/  MUFU.TANH R13, R13 ;  /* 0x0000000d000d7308 */ /* 0x000e620000002400 */
[----:B------:R-:W-:Y:S01]  /*e050*/  FMUL.FTZ R26, R51, c[0x0][0x320] ;  /* 0x0000c800331a7a20 */ /* 0x000fe20000410000 */
[----:B--2---:R-:W-:Y:S01]  /*e060*/  HMMA.16816.F32 R60, R32, R4, R60 ;  /* 0x00000004203c723c */ /* 0x004fe2000000183c */
[----:B------:R-:W-:Y:S04]  /*e070*/  LDSM.16.MT88.4 R124, [R185+0x100] ;  /* 0x00010000b97c783b */ /* 0x000fe80000004200 */
[----:B------:R-:W-:Y:S01]  /*e080*/  LDSM.16.MT88.4 R116, [R173+0x100] ;  /* 0x00010000ad74783b */ /* 0x000fe20000004200 */
[----:B------:R-:W2:Y:S01]  /*e090*/  MUFU.TANH R30, R30 ;  /* 0x0000001e001e7308 */ /* 0x000ea20000002400 */
[----:B------:R-:W-:Y:S01]  /*e0a0*/  SHF.R.S32.HI R4, RZ, 0x1f, R85 ;  /* 0x0000001fff047819 */ /* 0x000fe20000011455 */
[----:B------:R-:W-:Y:S01]  /*e0b0*/  HMMA.16816.F32 R88, R16, R40, R88 ;  /* 0x000000281058723c */ /* 0x000fe20000001858 */
[----:B------:R-:W-:Y:S02]  /*e0c0*/  LDSM.16.MT88.4 R108, [R184+0x100] ;  /* 0x00010000b86c783b */ /* 0x000fe40000004200 */
[----:B------:R-:W-:-:S02]  /*e0d0*/  LEA.HI R4, R4, R85, RZ, 0x2 ;  /* 0x0000005504047211 */ /* 0x000fc400078f10ff */
[----:B------:R-:W-:Y:S01]  /*e0e0*/  LDSM.16.MT88.4 R100, [R0+0x100] ;  /* 0x000100000064783b */ /* 0x000fe20000004200 */
[----:B------:R-:W1:Y:S01]  /*e0f0*/  MUFU.TANH R23, R23 ;  /* 0x0000001700177308 */ /* 0x000e620000002400 */
[----:B------:R-:W-:Y:S01]  /*e100*/  LOP3.LUT R4, R4, 0x7ffffffc, RZ, 0xc0, !PT ;  /* 0x7ffffffc04047812 */ /* 0x000fe200078ec0ff */
[----:B------:R-:W-:Y:S01]  /*e110*/  HMMA.16816.F32 R56, R32, R6, R56 ;  /* 0x000000062038723c */ /* 0x000fe20000001838 */
[----:B------:R-:W-:Y:S03]  /*e120*/  LDSM.16.MT88.4 R72, [R185+0x4100] ;  /* 0x00410000b948783b */ /* 0x000fe60000004200 */
[----:B------:R-:W-:Y:S01]  /*e130*/  IMAD.IADD R4, R85, 0x1, -R4 ;  /* 0x0000000155047824 */ /* 0x000fe200078e0a04 */
[----:B------:R-:W-:Y:S01]  /*e140*/  LDSM.16.MT88.4 R80, [R173+0x4100] ;  /* 0x00410000ad50783b */ /* 0x000fe20000004200 */
[----:B------:R-:W2:Y:S02]  /*e150*/  MUFU.TANH R24, R24 ;  /* 0x0000001800187308 */ /* 0x000ea40000002400 */
[----:B------:R-:W-:Y:S01]  /*e160*/  IMAD R4, R4, -0x2, R93 ;  /* 0xfffffffe04047824 */ /* 0x000fe200078e025d */
[C---:B------:R-:W-:Y:S01]  /*e170*/  HMMA.16816.F32 R64, R16.reuse, R42, R64 ;  /* 0x0000002a1040723c */ /* 0x040fe20000001840 */
[----:B------:R-:W-:Y:S03]  /*e180*/  LDSM.16.MT88.4 R40, [R185+0x2100] ;  /* 0x00210000b928783b */ /* 0x000fe60000004200 */
[C---:B------:R-:W-:Y:S01]  /*e190*/  ISETP.GT.AND P0, PT, R4.reuse, RZ, PT ;  /* 0x000000ff0400720c */ /* 0x040fe20003f04270 */
[----:B------:R-:W2:Y:S01]  /*e1a0*/  MUFU.TANH R25, R25 ;  /* 0x0000001900197308 */ /* 0x000ea20000002400 */
[----:B------:R-:W-:Y:S01]  /*e1b0*/  ISETP.GT.AND P2, PT, R4, 0x1, PT ;  /* 0x000000010400780c */ /* 0x000fe20003f44270 */
[----:B------:R-:W-:Y:S01]  /*e1c0*/  FMUL.FTZ R88, R88, c[0x0][0x320] ;  /* 0x0000c80058587a20 */ /* 0x000fe20000410000 */
[----:B---3--:R-:W-:Y:S01]  /*e1d0*/  FSEL R28, R28, -INF , P0 ;  /* 0xff8000001c1c7808 */ /* 0x008fe20000000000 */
[C---:B-1----:R-:W-:Y:S01]  /*e1e0*/  HMMA.16816.F32 R60, R16.reuse, R8, R60 ;  /* 0x00000008103c723c */ /* 0x042fe2000000183c */
[----:B------:R-:W-:Y:S01]  /*e1f0*/  FSEL R3, R3, -INF , P0 ;  /* 0xff80000003037808 */ /* 0x000fe20000000000 */
[----:B------:R-:W-:Y:S01]  /*e200*/  FMUL.FTZ R90, R90, c[0x0][0x320] ;  /* 0x0000c8005a5a7a20 */ /* 0x000fe20000410000 */
[----:B------:R-:W-:Y:S01]  /*e210*/  ISETP.GT.AND P0, PT, R4, 0x8, PT ;  /* 0x000000080400780c */ /* 0x000fe20003f04270 */
[----:B------:R-:W1:Y:S01]  /*e220*/  MUFU.TANH R31, R31 ;  /* 0x0000001f001f7308 */ /* 0x000e620000002400 */
[----:B------:R-:W-:Y:S01]  /*e230*/  FSEL R52, R52, -INF , P2 ;  /* 0xff80000034347808 */ /* 0x000fe20001000000 */
[----:B------:R-:W-:Y:S01]  /*e240*/  FMUL.FTZ R89, R89, c[0x0][0x320] ;  /* 0x0000c80059597a20 */ /* 0x000fe20000410000 */
[----:B----4-:R-:W-:Y:S01]  /*e250*/  FSEL R33, R29, -INF , P2 ;  /* 0xff8000001d217808 */ /* 0x010fe20001000000 */
[----:B------:R-:W-:Y:S01]  /*e260*/  HMMA.16816.F32 R56, R16, R10, R56 ;  /* 0x0000000a1038723c */ /* 0x000fe20000001838 */
[----:B------:R-:W-:Y:S01]  /*e270*/  ISETP.GT.AND P2, PT, R4, 0x9, PT ;  /* 0x000000090400780c */ /* 0x000fe20003f44270 */
[----:B------:R-:W-:Y:S01]  /*e280*/  FMUL.FTZ R91, R91, c[0x0][0x320] ;  /* 0x0000c8005b5b7a20 */ /* 0x000fe20000410000 */
[----:B------:R-:W-:Y:S01]  /*e290*/  FSEL R35, R20, -INF , P0 ;  /* 0xff80000014237808 */ /* 0x000fe20000000000 */
[----:B------:R3:W4:Y:S01]  /*e2a0*/  MUFU.TANH R14, R49 ;  /* 0x00000031000e7308 */ /* 0x0007220000002400 */
[----:B------:R-:W-:Y:S01]  /*e2b0*/  FMNMX.FTZ R6, R3, R52, !PT ;  /* 0x0000003403067209 */ /* 0x000fe20007810000 */
[----:B------:R-:W-:Y:S01]  /*e2c0*/  LDSM.16.MT88.4 R140, [R173+0x900] ;  /* 0x00090000ad8c783b */ /* 0x000fe20000004200 */
[----:B------:R-:W-:Y:S01]  /*e2d0*/  FSEL R29, R22, -INF , P0 ;  /* 0xff800000161d7808 */ /* 0x000fe20000000000 */
[----:B------:R-:W-:Y:S01]  /*e2e0*/  FMUL.FTZ R64, R64, c[0x0][0x320] ;  /* 0x0000c80040407a20 */ /* 0x000fe20000410000 */
[----:B------:R-:W-:Y:S01]  /*e2f0*/  ISETP.GT.AND P0, PT, R4, 0x10, PT ;  /* 0x000000100400780c */ /* 0x000fe20003f04270 */
[----:B------:R-:W-:Y:S01]  /*e300*/  FMUL.FTZ R66, R66, c[0x0][0x320] ;  /* 0x0000c80042427a20 */ /* 0x000fe20000410000 */
[----:B------:R-:W-:Y:S01]  /*e310*/  FSEL R21, R21, -INF , P2 ;  /* 0xff80000015157808 */ /* 0x000fe20001000000 */
[----:B------:R-:W1:Y:S01]  /*e320*/  MUFU.TANH R26, R26 ;  /* 0x0000001a001a7308 */ /* 0x000e620000002400 */
[----:B------:R-:W-:Y:S01]  /*e330*/  FMNMX.FTZ R6, R35, R6, !PT ;  /* 0x0000000623067209 */ /* 0x000fe20007810000 */
[----:B------:R-:W-:Y:S01]  /*e340*/  FMUL.FTZ R65, R65, c[0x0][0x320] ;  /* 0x0000c80041417a20 */ /* 0x000fe20000410000 */
[----:B-----5:R-:W-:Y:S01]  /*e350*/  FSEL R27, R12, -INF , P2 ;  /* 0xff8000000c1b7808 */ /* 0x020fe20001000000 */
[----:B------:R-:W-:Y:S01]  /*e360*/  FMUL.FTZ R60, R60, c[0x0][0x320] ;  /* 0x0000c8003c3c7a20 */ /* 0x000fe20000410000 */
[----:B------:R-:W-:Y:S01]  /*e370*/  ISETP.GT.AND P2, PT, R4, 0x11, PT ;  /* 0x000000110400780c */ /* 0x000fe20003f44270 */
[----:B------:R-:W-:Y:S01]  /*e380*/  FMUL.FTZ R61, R61, c[0x0][0x320] ;  /* 0x0000c8003d3d7a20 */ /* 0x000fe20000410000 */
[----:B------:R-:W-:Y:S01]  /*e390*/  FSEL R19, R13, -INF , P0 ;  /* 0xff8000000d137808 */ /* 0x000fe20000000000 */
[----:B------:R-:W5:Y:S01]  /*e3a0*/  MUFU.TANH R215, R88 ;  /* 0x0000005800d77308 */ /* 0x000f620000002400 */
[----:B------:R-:W-:Y:S01]  /*e3b0*/  FMNMX.FTZ R6, R21, R6, !PT ;  /* 0x0000000615067209 */ /* 0x000fe20007810000 */
[----:B------:R-:W-:Y:S01]  /*e3c0*/  FMUL.FTZ R67, R67, c[0x0][0x320] ;  /* 0x0000c80043437a20 */ /* 0x000fe20000410000 */
[----:B--2---:R-:W-:Y:S01]  /*e3d0*/  FSEL R15, R30, -INF , P0 ;  /* 0xff8000001e0f7808 */ /* 0x004fe20000000000 */
[----:B------:R-:W-:Y:S01]  /*e3e0*/  FMUL.FTZ R62, R62, c[0x0][0x320] ;  /* 0x0000c8003e3e7a20 */ /* 0x000fe20000410000 */
[----:B------:R-:W-:Y:S01]  /*e3f0*/  ISETP.GT.AND P0, PT, R4, 0x18, PT ;  /* 0x000000180400780c */ /* 0x000fe20003f04270 */
[----:B------:R-:W-:Y:S01]  /*e400*/  FMUL.FTZ R56, R56, c[0x0][0x320] ;  /* 0x0000c80038387a20 */ /* 0x000fe20000410000 */
[----:B------:R-:W-:Y:S01]  /*e410*/  FSEL R17, R23, -INF , P2 ;  /* 0xff80000017117808 */ /* 0x000fe20001000000 */
[----:B------:R-:W2:Y:S01]  /*e420*/  MUFU.TANH R211, R90 ;  /* 0x0000005a00d37308 */ /* 0x000ea20000002400 */
[----:B------:R-:W-:Y:S01]  /*e430*/  FMNMX.FTZ R6, R19, R6, !PT ;  /* 0x0000000613067209 */ /* 0x000fe20007810000 */
[----:B------:R-:W-:Y:S01]  /*e440*/  FMUL.FTZ R57, R57, c[0x0][0x320] ;  /* 0x0000c80039397a20 */ /* 0x000fe20000410000 */
[----:B------:R-:W-:Y:S01]  /*e450*/  FSEL R13, R24, -INF , P2 ;  /* 0xff800000180d7808 */ /* 0x000fe20001000000 */
[----:B------:R-:W-:Y:S01]  /*e460*/  FMUL.FTZ R63, R63, c[0x0][0x320] ;  /* 0x0000c8003f3f7a20 */ /* 0x000fe20000410000 */
[----:B------:R-:W-:Y:S01]  /*e470*/  ISETP.GT.AND P2, PT, R4, 0x19, PT ;  /* 0x000000190400780c */ /* 0x000fe20003f44270 */
[----:B------:R-:W-:Y:S01]  /*e480*/  FMUL.FTZ R58, R58, c[0x0][0x320] ;  /* 0x0000c8003a3a7a20 */ /* 0x000fe20000410000 */
[----:B------:R-:W-:Y:S01]  /*e490*/  FSEL R7, R25, -INF , P0 ;  /* 0xff80000019077808 */ /* 0x000fe20000000000 */
[----:B------:R-:W2:Y:S01]  /*e4a0*/  MUFU.TANH R169, R89 ;  /* 0x0000005900a97308 */ /* 0x000ea20000002400 */
[----:B------:R-:W-:Y:S01]  /*e4b0*/  FMNMX.FTZ R6, R17, R6, !PT ;  /* 0x0000000611067209 */ /* 0x000fe20007810000 */
[----:B------:R-:W-:Y:S01]  /*e4c0*/  FMUL.FTZ R59, R59, c[0x0][0x320] ;  /* 0x0000c8003b3b7a20 */ /* 0x000fe20000410000 */
[----:B-1----:R-:W-:Y:S01]  /*e4d0*/  FSEL R11, R31, -INF , P0 ;  /* 0xff8000001f0b7808 */ /* 0x002fe20000000000 */
[----:B---3--:R-:W-:Y:S01]  /*e4e0*/  LDSM.16.MT88.4 R48, [R173+0x2100] ;  /* 0x00210000ad30783b */ /* 0x008fe20000004200 */
[----:B------:R-:W-:-:S02]  /*e4f0*/  ISETP.GT.AND P0, PT, R4, 0x20, PT ;  /* 0x000000200400780c */ /* 0x000fc40003f04270 */
[----:B----4-:R-:W-:Y:S01]  /*e500*/  FSEL R5, R14, -INF , P2 ;  /* 0xff8000000e057808 */ /* 0x010fe20001000000 */
[----:B------:R1:W3:Y:S01]  /*e510*/  MUFU.TANH R175, R91 ;  /* 0x0000005b00af7308 */ /* 0x0002e20000002400 */
[----:B------:R-:W-:Y:S01]  /*e520*/  FMNMX.FTZ R6, R7, R6, !PT ;  /* 0x0000000607067209 */ /* 0x000fe20007810000 */
[----:B------:R-:W-:Y:S01]  /*e530*/  LDSM.16.MT88.4 R136, [R184+0x900] ;  /* 0x00090000b888783b */ /* 0x000fe20000004200 */
[----:B------:R-:W-:Y:S02]  /*e540*/  FMNMX.FTZ R8, R28, R33, !PT ;  /* 0x000000211c087209 */ /* 0x000fe40007810000 */
[----:B------:R-:W-:Y:S02]  /*e550*/  FSEL R9, R26, -INF , P2 ;  /* 0xff8000001a097808 */ /* 0x000fe40001000000 */
[----:B------:R-:W-:Y:S01]  /*e560*/  ISETP.GT.AND P2, PT, R4, 0x21, PT ;  /* 0x000000210400780c */ /* 0x000fe20003f44270 */
[----:B------:R-:W4:Y:S01]  /*e570*/  MUFU.TANH R213, R64 ;  /* 0x0000004000d57308 */ /* 0x000f220000002400 */
[----:B-----5:R-:W-:-:S02]  /*e580*/  FSEL R215, R215, -INF , P0 ;  /* 0xff800000d7d77808 */ /* 0x020fc40000000000 */
[----:B------:R-:W-:Y:S02]  /*e590*/  FMNMX.FTZ R6, R5, R6, !PT ;  /* 0x0000000605067209 */ /* 0x000fe40007810000 */
[----:B------:R-:W-:Y:S02]  /*e5a0*/  FMNMX.FTZ R8, R29, R8, !PT ;  /* 0x000000081d087209 */ /* 0x000fe40007810000 */
[----:B--2---:R-:W-:Y:S01]  /*e5b0*/  FSEL R211, R211, -INF , P0 ;  /* 0xff800000d3d37808 */ /* 0x004fe20000000000 */
[----:B------:R-:W2:Y:S01]  /*e5c0*/  MUFU.TANH R193, R66 ;  /* 0x0000004200c17308 */ /* 0x000ea20000002400 */
[----:B------:R-:W-:Y:S01]  /*e5d0*/  ISETP.GT.AND P0, PT, R4, 0x28, PT ;  /* 0x000000280400780c */ /* 0x000fe20003f04270 */
[----:B-1----:R-:W-:Y:S01]  /*e5e0*/  LDSM.16.MT88.4 R88, [R184+0x4100] ;  /* 0x00410000b858783b */ /* 0x002fe20000004200 */
[----:B------:R-:W-:Y:S02]  /*e5f0*/  FSEL R169, R169, -INF , P2 ;  /* 0xff800000a9a97808 */ /* 0x000fe40001000000 */
[----:B------:R-:W-:-:S02]  /*e600*/  FMNMX.FTZ R6, R215, R6, !PT ;  /* 0x00000006d7067209 */ /* 0x000fc40007810000 */
[----:B------:R-:W-:Y:S01]  /*e610*/  FMNMX.FTZ R8, R27, R8, !PT ;  /* 0x000000081b087209 */ /* 0x000fe20007810000 */
[----:B------:R-:W1:Y:S01]  /*e620*/  MUFU.TANH R167, R65 ;  /* 0x0000004100a77308 */ /* 0x000e620000002400 */
[----:B---3--:R-:W-:Y:S02]  /*e630*/  FSEL R175, R175, -INF , P2 ;  /* 0xff800000afaf7808 */ /* 0x008fe40001000000 */
[----:B------:R-:W-:Y:S02]  /*e640*/  ISETP.GT.AND P2, PT, R4, 0x29, PT ;  /* 0x000000290400780c */ /* 0x000fe40003f44270 */
[----:B----4-:R-:W-:Y:S02]  /*e650*/  FSEL R213, R213, -INF , P0 ;  /* 0xff800000d5d57808 */ /* 0x010fe40000000000 */
[----:B------:R-:W-:Y:S01]  /*e660*/  FMNMX.FTZ R6, R169, R6, !PT ;  /* 0x00000006a9067209 */ /* 0x000fe20007810000 */
[----:B------:R-:W3:Y:S01]  /*e670*/  MUFU.TANH R183, R60 ;  /* 0x0000003c00b77308 */ /* 0x000ee20000002400 */
[----:B------:R-:W-:-:S02]  /*e680*/  FMNMX.FTZ R8, R15, R8, !PT ;  /* 0x000000080f087209 */ /* 0x000fc40007810000 */
[----:B--2---:R-:W-:Y:S02]  /*e690*/  FSEL R193, R193, -INF , P0 ;  /* 0xff800000c1c17808 */ /* 0x004fe40000000000 */
[C---:B------:R-:W-:Y:S02]  /*e6a0*/  ISETP.GT.AND P0, PT, R4.reuse, 0x30, PT ;  /* 0x000000300400780c */ /* 0x040fe40003f04270 */
[----:B------:R-:W-:Y:S01]  /*e6b0*/  FMNMX.FTZ R6, R213, R6, !PT ;  /* 0x00000006d5067209 */ /* 0x000fe20007810000 */
[----:B------:R-:W2:Y:S01]  /*e6c0*/  MUFU.TANH R177, R67 ;  /* 0x0000004300b17308 */ /* 0x000ea20000002400 */
[----:B-1----:R-:W-:Y:S02]  /*e6d0*/  FSEL R167, R167, -INF , P2 ;  /* 0xff800000a7a77808 */ /* 0x002fe40001000000 */
[----:B------:R-:W-:Y:S02]  /*e6e0*/  FMNMX.FTZ R8, R13, R8, !PT ;  /* 0x000000080d087209 */ /* 0x000fe40007810000 */
[----:B------:R-:W-:-:S02]  /*e6f0*/  ISETP.GT.AND P4, PT, R4, 0x31, PT ;  /* 0x000000310400780c */ /* 0x000fc40003f84270 */
[----:B------:R-:W-:Y:S01]  /*e700*/  FMNMX.FTZ R6, R167, R6, !PT ;  /* 0x00000006a7067209 */ /* 0x000fe20007810000 */
[----:B------:R-:W1:Y:S01]  /*e710*/  MUFU.TANH R61, R61 ;  /* 0x0000003d003d7308 */ /* 0x000e620000002400 */
[----:B---3--:R-:W-:Y:S02]  /*e720*/  FSEL R183, R183, -INF , P0 ;  /* 0xff800000b7b77808 */ /* 0x008fe40000000000 */
[----:B------:R-:W-:Y:S02]  /*e730*/  FMNMX.FTZ R8, R11, R8, !PT ;  /* 0x000000080b087209 */ /* 0x000fe40007810000 */
[----:B------:R-:W-:Y:S02]  /*e740*/  FMNMX.FTZ R6, R183, R6, !PT ;  /* 0x00000006b7067209 */ /* 0x000fe40007810000 */
[----:B------:R-:W-:Y:S01]  /*e750*/  FMNMX.FTZ R8, R9, R8, !PT ;  /* 0x0000000809087209 */ /* 0x000fe20007810000 */
[----:B------:R-:W3:Y:S01]  /*e760*/  MUFU.TANH R179, R56 ;  /* 0x0000003800b37308 */ /* 0x000ee20000002400 */
[----:B--2---:R-:W-:Y:S01]  /*e770*/  FSEL R177, R177, -INF , P2 ;  /* 0xff800000b1b17808 */ /* 0x004fe20001000000 */
[----:B------:R-:W-:Y:S01]  /*e780*/  LDSM.16.MT88.4 R64, [R164+0x2100] ;  /* 0x00210000a440783b */ /* 0x000fe20000004200 */
[----:B------:R-:W-:-:S02]  /*e790*/  ISETP.GT.AND P2, PT, R4, 0x38, PT ;  /* 0x000000380400780c */ /* 0x000fc40003f44270 */
[----:B------:R-:W-:-:S03]  /*e7a0*/  FMNMX.FTZ R8, R211, R8, !PT ;  /* 0x00000008d3087209 */ /* 0x000fc60007810000 */
[----:B------:R-:W2:Y:S01]  /*e7b0*/  MUFU.TANH R62, R62 ;  /* 0x0000003e003e7308 */ /* 0x000ea20000002400 */
[----:B-1----:R-:W-:-:S04]  /*e7c0*/  FSEL R181, R61, -INF , P4 ;  /* 0xff8000003db57808 */ /* 0x002fc80002000000 */
[----:B------:R-:W-:-:S03]  /*e7d0*/  FMNMX.FTZ R6, R181, R6, !PT ;  /* 0x00000006b5067209 */ /* 0x000fc60007810000 */
[----:B------:R-:W1:Y:S01]  /*e7e0*/  MUFU.TANH R151, R57 ;  /* 0x0000003900977308 */ /* 0x000e620000002400 */
[----:B---3--:R-:W-:-:S07]  /*e7f0*/  FSEL R179, R179, -INF , P2 ;  /* 0xff800000b3b37808 */ /* 0x008fce0001000000 */
[----:B------:R-:W3:Y:S01]  /*e800*/  MUFU.TANH R63, R63 ;  /* 0x0000003f003f7308 */ /* 0x000ee20000002400 */
[----:B--2---:R-:W-:Y:S02]  /*e810*/  FSEL R149, R62, -INF , P0 ;  /* 0xff8000003e957808 */ /* 0x004fe40000000000 */
[----:B------:R-:W-:Y:S02]  /*e820*/  ISETP.GT.AND P0, PT, R4, 0x39, PT ;  /* 0x000000390400780c */ /* 0x000fe40003f04270 */
[----:B------:R-:W-:Y:S02]  /*e830*/  FMNMX.FTZ R4, R179, R6, !PT ;  /* 0x00000006b3047209 */ /* 0x000fe40007810000 */
[----:B------:R-:W-:Y:S01]  /*e840*/  FMNMX.FTZ R6, R175, R8, !PT ;  /* 0x00000008af067209 */ /* 0x000fe20007810000 */
[----:B------:R-:W2:Y:S01]  /*e850*/  MUFU.TANH R145, R58 ;  /* 0x0000003a00917308 */ /* 0x000ea20000002400 */
[----:B-1----:R-:W-:Y:S02]  /*e860*/  FSEL R151, R151, -INF , P0 ;  /* 0xff80000097977808 */ /* 0x002fe40000000000 */
[----:B------:R-:W-:-:S02]  /*e870*/  FMNMX.FTZ R6, R193, R6, !PT ;  /* 0x00000006c1067209 */ /* 0x000fc40007810000 */
[----:B------:R-:W-:Y:S02]  /*e880*/  FMNMX.FTZ R4, R151, R4, !PT ;  /* 0x0000000497047209 */ /* 0x000fe40007810000 */
[----:B------:R-:W-:Y:S01]  /*e890*/  FMNMX.FTZ R6, R177, R6, !PT ;  /* 0x00000006b1067209 */ /* 0x000fe20007810000 */
[----:B------:R-:W1:Y:S01]  /*e8a0*/  MUFU.TANH R171, R59 ;  /* 0x0000003b00ab7308 */ /* 0x000e620000002400 */
[----:B---3--:R-:W-:Y:S01]  /*e8b0*/  FSEL R147, R63, -INF , P4 ;  /* 0xff8000003f937808 */ /* 0x008fe20002000000 */
[----:B------:R-:W3:Y:S01]  /*e8c0*/  SHFL.BFLY PT, R25, R4, 0x2, 0x1f ;  /* 0x0c401f0004197f89 */ /* 0x000ee200000e0000 */
[----:B------:R-:W-:-:S04]  /*e8d0*/  FMNMX.FTZ R6, R149, R6, !PT ;  /* 0x0000000695067209 */ /* 0x000fc80007810000 */
[----:B------:R-:W-:Y:S02]  /*e8e0*/  FMNMX.FTZ R6, R147, R6, !PT ;  /* 0x0000000693067209 */ /* 0x000fe40007810000 */
[----:B--2---:R-:W-:-:S04]  /*e8f0*/  FSEL R145, R145, -INF , P2 ;  /* 0xff80000091917808 */ /* 0x004fc80001000000 */
[----:B------:R-:W-:Y:S02]  /*e900*/  FMNMX.FTZ R6, R145, R6, !PT ;  /* 0x0000000691067209 */ /* 0x000fe40007810000 */
[----:B-1----:R-:W-:Y:S01]  /*e910*/  FSEL R171, R171, -INF , P0 ;  /* 0xff800000abab7808 */ /* 0x002fe20000000000 */
[----:B------:R-:W-:Y:S03]  /*e920*/  LDSM.16.MT88.4 R56, [R184+0x2100] ;  /* 0x00210000b838783b */ /* 0x000fe60000004200 */
[----:B------:R-:W-:-:S05]  /*e930*/  FMNMX.FTZ R6, R171, R6, !PT ;  /* 0x00000006ab067209 */ /* 0x000fca0007810000 */
[----:B------:R-:W1:Y:S01]  /*e940*/  SHFL.BFLY PT, R23, R6, 0x2, 0x1f ;  /* 0x0c401f0006177f89 */ /* 0x000e6200000e0000 */
[----:B---3--:R-:W-:-:S05]  /*e950*/  FMNMX.FTZ R25, R4, R25, !PT ;  /* 0x0000001904197209 */ /* 0x008fca0007810000 */
[----:B------:R-:W2:Y:S01]  /*e960*/  SHFL.BFLY PT, R132, R25, 0x1, 0x1f ;  /* 0x0c201f0019847f89 */ /* 0x000ea200000e0000 */
[----:B-1----:R-:W-:-:S05]  /*e970*/  FMNMX.FTZ R23, R6, R23, !PT ;  /* 0x0000001706177209 */ /* 0x002fca0007810000 */
[----:B------:R-:W1:Y:S01]  /*e980*/  SHFL.BFLY PT, R4, R23, 0x1, 0x1f ;  /* 0x0c201f0017047f89 */ /* 0x000e6200000e0000 */
[----:B--2---:R-:W-:-:S04]  /*e990*/  FMNMX.FTZ R132, R25, R132, !PT ;  /* 0x0000008419847209 */ /* 0x004fc80007810000 */
[C---:B------:R-:W-:Y:S01]  /*e9a0*/  FSETP.NEU.FTZ.AND P0, PT, R132.reuse, -INF , PT ;  /* 0xff8000008400780b */ /* 0x040fe20003f1d000 */
[----:B------:R-:W-:-:S05]  /*e9b0*/  FMUL.FTZ R144, R132, c[0x0][0x2d0] ;  /* 0x0000b40084907a20 */ /* 0x000fca0000410000 */
[----:B------:R-:W-:-:S05]  /*e9c0*/  FSEL R144, R144, RZ, P0 ;  /* 0x000000ff90907208 */ /* 0x000fca0000000000 */
[--C-:B------:R-:W-:Y:S02]  /*e9d0*/  FFMA.FTZ R163, R3, c[0x0][0x2d0], -R144.reuse ;  /* 0x0000b40003a37a23 */ /* 0x100fe40000010890 */
[--C-:B------:R-:W-:Y:S02]  /*e9e0*/  FFMA.FTZ R160, R52, c[0x0][0x2d0], -R144.reuse ;  /* 0x0000b40034a07a23 */ /* 0x100fe40000010890 */
[--C-:B------:R-:W-:Y:S02]  /*e9f0*/  FFMA.FTZ R159, R35, c[0x0][0x2d0], -R144.reuse ;  /* 0x0000b400239f7a23 */ /* 0x100fe40000010890 */
[--C-:B------:R-:W-:Y:S01]  /*ea00*/  FFMA.FTZ R156, R21, c[0x0][0x2d0], -R144.reuse ;  /* 0x0000b400159c7a23 */ /* 0x100fe20000010890 */
[----:B------:R-:W-:Y:S01]  /*ea10*/  MUFU.EX2 R163, R163 ;  /* 0x000000a300a37308 */ /* 0x000fe20000000800 */
[----:B-1----:R-:W-:Y:S01]  /*ea20*/  FMNMX.FTZ R3, R23, R4, !PT ;  /* 0x0000000417037209 */ /* 0x002fe20007810000 */
[--C-:B------:R-:W-:Y:S01]  /*ea30*/  FFMA.FTZ R157, R7, c[0x0][0x2d0], -R144.reuse ;  /* 0x0000b400079d7a23 */ /* 0x100fe20000010890 */
[----:B------:R-:W-:Y:S01]  /*ea40*/  LDSM.16.MT88.4 R20, [R164+0x2900] ;  /* 0x00290000a414783b */ /* 0x000fe20000004200 */
[--C-:B------:R-:W-:Y:S01]  /*ea50*/  FFMA.FTZ R154, R5, c[0x0][0x2d0], -R144.reuse ;  /* 0x0000b400059a7a23 */ /* 0x100fe20000010890 */
[C---:B------:R-:W-:Y:S01]  /*ea60*/  FSETP.NEU.FTZ.AND P0, PT, R3.reuse, -INF , PT ;  /* 0xff8000000300780b */ /* 0x040fe20003f1d000 */
[----:B------:R-:W-:Y:S01]  /*ea70*/  FMUL.FTZ R170, R3, c[0x0][0x2d0] ;  /* 0x0000b40003aa7a20 */ /* 0x000fe20000410000 */
[----:B------:R1:W2:Y:S01]  /*ea80*/  LDSM.16.MT88.4 R4, [R0+0x4100] ;  /* 0x004100000004783b */ /* 0x0002a20000004200 */
[----:B------:R-:W3:Y:S01]  /*ea90*/  MUFU.EX2 R160, R160 ;  /* 0x000000a000a07308 */ /* 0x000ee20000000800 */
[----:B------:R-:W-:-:S02]  /*eaa0*/  FFMA.FTZ R87, R19, c[0x0][0x2d0], -R144 ;  /* 0x0000b40013577a23 */ /* 0x000fc40000010890 */
[----:B------:R-:W-:Y:S01]  /*eab0*/  FSEL R170, R170, RZ, P0 ;  /* 0x000000ffaaaa7208 */ /* 0x000fe20000000000 */
[--C-:B------:R-:W-:Y:S01]  /*eac0*/  FFMA.FTZ R86, R17, c[0x0][0x2d0], -R144.reuse ;  /* 0x0000b40011567a23 */ /* 0x100fe20000010890 */
[----:B------:R-:W-:Y:S01]  /*ead0*/  ISETP.GE.AND P0, PT, R84, 0x81, PT ;  /* 0x000000815400780c */ /* 0x000fe20003f06270 */
[----:B------:R-:W-:Y:S01]  /*eae0*/  LDSM.16.MT88.4 R16, [R184+0x2900] ;  /* 0x00290000b810783b */ /* 0x000fe20000004200 */
[----:B------:R-:W-:Y:S01]  /*eaf0*/  FFMA.FTZ R168, R215, c[0x0][0x2d0], -R144 ;  /* 0x0000b400d7a87a23 */ /* 0x000fe20000010890 */
[----:B------:R-:W-:Y:S01]  /*eb00*/  MUFU.EX2 R159, R159 ;  /* 0x0000009f009f7308 */ /* 0x000fe20000000800 */
[--C-:B------:R-:W-:Y:S02]  /*eb10*/  FFMA.FTZ R165, R28, c[0x0][0x2d0], -R170.reuse ;  /* 0x0000b4001ca57a23 */ /* 0x100fe400000108aa */
[--C-:B------:R-:W-:Y:S02]  /*eb20*/  FFMA.FTZ R162, R33, c[0x0][0x2d0], -R170.reuse ;  /* 0x0000b40021a27a23 */ /* 0x100fe400000108aa */
[--C-:B------:R-:W-:Y:S01]  /*eb30*/  FFMA.FTZ R161, R29, c[0x0][0x2d0], -R170.reuse ;  /* 0x0000b4001da17a23 */ /* 0x100fe200000108aa */
[----:B------:R-:W-:Y:S01]  /*eb40*/  LDSM.16.MT88.4 R32, [R164+0x900] ;  /* 0x00090000a420783b */ /* 0x000fe20000004200 */
[--C-:B------:R-:W-:Y:S01]  /*eb50*/  FFMA.FTZ R158, R27, c[0x0][0x2d0], -R170.reuse ;  /* 0x0000b4001b9e7a23 */ /* 0x100fe200000108aa */
[----:B------:R-:W4:Y:S01]  /*eb60*/  MUFU.EX2 R156, R156 ;  /* 0x0000009c009c7308 */ /* 0x000f220000000800 */
[--C-:B------:R-:W-:Y:S01]  /*eb70*/  FFMA.FTZ R155, R11, c[0x0][0x2d0], -R170.reuse ;  /* 0x0000b4000b9b7a23 */ /* 0x100fe200000108aa */
[----:B---3--:R-:W-:Y:S01]  /*eb80*/  F2FP.PACK_AB R96, R160, R163 ;  /* 0x000000a3a060723e */ /* 0x008fe200000000ff */
[--C-:B------:R-:W-:Y:S01]  /*eb90*/  FFMA.FTZ R85, R15, c[0x0][0x2d0], -R170.reuse ;  /* 0x0000b4000f557a23 */ /* 0x100fe200000108aa */
[----:B------:R-:W-:Y:S01]  /*eba0*/  LDSM.16.MT88.4 R24, [R185+0x900] ;  /* 0x00090000b918783b */ /* 0x000fe20000004200 */
[----:B------:R-:W-:-:S02]  /*ebb0*/  FFMA.FTZ R2, R13, c[0x0][0x2d0], -R170 ;  /* 0x0000b4000d027a23 */ /* 0x000fc400000108aa */
[----:B-1----:R-:W-:Y:S01]  /*ebc0*/  FFMA.FTZ R0, R9, c[0x0][0x2d0], -R170 ;  /* 0x0000b40009007a23 */ /* 0x002fe200000108aa */
[----:B------:R-:W-:Y:S01]  /*ebd0*/  MUFU.EX2 R165, R165 ;  /* 0x000000a500a57308 */ /* 0x000fe20000000800 */
[----:B------:R-:W1:Y:S01]  /*ebe0*/  LDSM.16.MT88.4 R8, [R185+0x2900] ;  /* 0x00290000b908783b */ /* 0x000e620000004200 */
[--C-:B------:R-:W-:Y:S02]  /*ebf0*/  FFMA.FTZ R169, R169, c[0x0][0x2d0], -R144.reuse ;  /* 0x0000b400a9a97a23 */ /* 0x100fe40000010890 */
[--C-:B------:R-:W-:Y:S01]  /*ec00*/  FFMA.FTZ R166, R213, c[0x0][0x2d0], -R144.reuse ;  /* 0x0000b400d5a67a23 */ /* 0x100fe20000010890 */
[----:B------:R-:W-:Y:S01]  /*ec10*/  LDSM.16.MT88.4 R28, [R173+0x2900] ;  /* 0x00290000ad1c783b */ /* 0x000fe20000004200 */
[----:B------:R-:W-:Y:S02]  /*ec20*/  FFMA.FTZ R167, R167, c[0x0][0x2d0], -R144 ;  /* 0x0000b400a7a77a23 */ /* 0x000fe40000010890 */
[----:B------:R-:W3:Y:S01]  /*ec30*/  MUFU.EX2 R162, R162 ;  /* 0x000000a200a27308 */ /* 0x000ee20000000800 */
[----:B----4-:R-:W-:Y:S01]  /*ec40*/  F2FP.PACK_AB R98, R156, R159 ;  /* 0x0000009f9c62723e */ /* 0x010fe200000000ff */
[----:B------:R-:W-:-:S02]  /*ec50*/  FFMA.FTZ R172, R211, c[0x0][0x2d0], -R170 ;  /* 0x0000b400d3ac7a23 */ /* 0x000fc400000108aa */
[--C-:B------:R-:W-:Y:S02]  /*ec60*/  FFMA.FTZ R175, R175, c[0x0][0x2d0], -R170.reuse ;  /* 0x0000b400afaf7a23 */ /* 0x100fe400000108aa */
[--C-:B------:R-:W-:Y:S02]  /*ec70*/  FFMA.FTZ R174, R193, c[0x0][0x2d0], -R170.reuse ;  /* 0x0000b400c1ae7a23 */ /* 0x100fe400000108aa */
[----:B------:R-:W-:Y:S01]  /*ec80*/  MUFU.EX2 R161, R161 ;  /* 0x000000a100a17308 */ /* 0x000fe20000000800 */
[----:B------:R-:W-:Y:S02]  /*ec90*/  FFMA.FTZ R177, R177, c[0x0][0x2d0], -R170 ;  /* 0x0000b400b1b17a23 */ /* 0x000fe400000108aa */
[--C-:B------:R-:W-:Y:S02]  /*eca0*/  FFMA.FTZ R178, R179, c[0x0][0x2d0], -R144.reuse ;  /* 0x0000b400b3b27a23 */ /* 0x100fe40000010890 */
[--C-:B------:R-:W-:Y:S02]  /*ecb0*/  FFMA.FTZ R176, R183, c[0x0][0x2d0], -R144.reuse ;  /* 0x0000b400b7b07a23 */ /* 0x100fe40000010890 */
[--C-:B------:R-:W-:Y:S01]  /*ecc0*/  FFMA.FTZ R181, R181, c[0x0][0x2d0], -R144.reuse ;  /* 0x0000b400b5b57a23 */ /* 0x100fe20000010890 */
[----:B------:R-:W4:Y:S01]  /*ecd0*/  MUFU.EX2 R158, R158 ;  /* 0x0000009e009e7308 */ /* 0x000f220000000800 */
[----:B---3--:R-:W-:Y:S01]  /*ece0*/  F2FP.PACK_AB R97, R162, R165 ;  /* 0x000000a5a261723e */ /* 0x008fe200000000ff */
[----:B------:R-:W-:-:S02]  /*ecf0*/  FFMA.FTZ R223, R151, c[0x0][0x2d0], -R144 ;  /* 0x0000b40097df7a23 */ /* 0x000fc40000010890 */
[--C-:B------:R-:W-:Y:S02]  /*ed00*/  FFMA.FTZ R179, R149, c[0x0][0x2d0], -R170.reuse ;  /* 0x0000b40095b37a23 */ /* 0x100fe400000108aa */
[--C-:B------:R-:W-:Y:S01]  /*ed10*/  FFMA.FTZ R180, R147, c[0x0][0x2d0], -R170.reuse ;  /* 0x0000b40093b47a23 */ /* 0x100fe200000108aa */
[----:B------:R-:W-:Y:S01]  /*ed20*/  LDSM.16.MT88.4 R148, [R173+0x1900] ;  /* 0x00190000ad94783b */ /* 0x000fe20000004200 */
[----:B------:R-:W-:Y:S01]  /*ed30*/  MUFU.EX2 R87, R87 ;  /* 0x0000005700577308 */ /* 0x000fe20000000800 */
[--C-:B------:R-:W-:Y:S02]  /*ed40*/  FFMA.FTZ R182, R145, c[0x0][0x2d0], -R170.reuse ;  /* 0x0000b40091b67a23 */ /* 0x100fe400000108aa */
[----:B------:R-:W-:Y:S01]  /*ed50*/  FFMA.FTZ R221, R171, c[0x0][0x2d0], -R170 ;  /* 0x0000b400abdd7a23 */ /* 0x000fe200000108aa */
[----:B------:R-:W-:Y:S01]  /*ed60*/  LDSM.16.MT88.4 R144, [R173+0x3900] ;  /* 0x00390000ad90783b */ /* 0x000fe20000004200 */
[----:B------:R-:W-:Y:S02]  /*ed70*/  FADD.FTZ R160, R163, R160 ;  /* 0x000000a0a3a07221 */ /* 0x000fe40000010000 */
[----:B------:R-:W-:Y:S01]  /*ed80*/  FADD.FTZ R162, R165, R162 ;  /* 0x000000a2a5a27221 */ /* 0x000fe20000010000 */
[----:B----4-:R-:W-:Y:S01]  /*ed90*/  F2FP.PACK_AB R99, R158, R161 ;  /* 0x000000a19e63723e */ /* 0x010fe200000000ff */
[----:B------:R-:W3:Y:S01]  /*eda0*/  MUFU.EX2 R86, R86 ;  /* 0x0000005600567308 */ /* 0x000ee20000000800 */
[----:B------:R-:W-:-:S02]  /*edb0*/  FADD.FTZ R159, R159, R160 ;  /* 0x000000a09f9f7221 */ /* 0x000fc40000010000 */
[----:B------:R-:W-:Y:S02]  /*edc0*/  FADD.FTZ R161, R161, R162 ;  /* 0x000000a2a1a17221 */ /* 0x000fe40000010000 */
[----:B------:R-:W-:Y:S01]  /*edd0*/  FADD.FTZ R156, R156, R159 ;  /* 0x0000009f9c9c7221 */ /* 0x000fe20000010000 */
[C---:B------:R-:W-:Y:S01]  /*ede0*/  HMMA.16816.F32 R36, R96.reuse, R40, RZ ;  /* 0x000000286024723c */ /* 0x040fe200000018ff */
[----:B------:R-:W-:Y:S01]  /*edf0*/  FADD.FTZ R158, R158, R161 ;  /* 0x000000a19e9e7221 */ /* 0x000fe20000010000 */
[----:B------:R-:W-:Y:S06]  /*ee00*/  MUFU.EX2 R157, R157 ;  /* 0x0000009d009d7308 */ /* 0x000fec0000000800 */
[C---:B------:R-:W-:Y:S02]  /*ee10*/  HMMA.16816.F32 R40, R96.reuse, R42, RZ ;  /* 0x0000002a6028723c */ /* 0x040fe400000018ff */
[----:B------:R-:W-:Y:S06]  /*ee20*/  MUFU.EX2 R154, R154 ;  /* 0x0000009a009a7308 */ /* 0x000fec0000000800 */
[C---:B------:R-:W-:Y:S02]  /*ee30*/  HMMA.16816.F32 R52, R96.reuse, R56, RZ ;  /* 0x000000386034723c */ /* 0x040fe400000018ff */
[----:B------:R-:W-:Y:S06]  /*ee40*/  MUFU.EX2 R85, R85 ;  /* 0x0000005500557308 */ /* 0x000fec0000000800 */
[C---:B------:R-:W-:Y:S02]  /*ee50*/  HMMA.16816.F32 R56, R96.reuse, R58, RZ ;  /* 0x0000003a6038723c */ /* 0x040fe400000018ff */
[----:B------:R-:W4:Y:S06]  /*ee60*/  MUFU.EX2 R2, R2 ;  /* 0x0000000200027308 */ /* 0x000f2c0000000800 */
        /* <DEDUP_REMOVED lines=37> */
[----:B---3--:R-:W-:Y:S01]  /*f0c0*/  F2FP.PACK_AB R4, R86, R87 ;  /* 0x000000575604723e */ /* 0x008fe200000000ff */
[----:B------:R-:W-:Y:S01]  /*f0d0*/  HMMA.16816.F32 R96, R96, R6, RZ ;  /* 0x000000066060723c */ /* 0x000fe200000018ff */
[----:B----4-:R-:W-:Y:S01]  /*f0e0*/  F2FP.PACK_AB R5, R2, R85 ;  /* 0x000000550205723e */ /* 0x010fe200000000ff */
[----:B------:R-:W-:-:S05]  /*f0f0*/  FADD.FTZ R87, R87, R156 ;  /* 0x0000009c57577221 */ /* 0x000fca0000010000 */
[----:B------:R-:W-:Y:S02]  /*f100*/  F2FP.PACK_AB R6, R154, R157 ;  /* 0x0000009d9a06723e */ /* 0x000fe400000000ff */
[----:B-----5:R-:W-:-:S07]  /*f110*/  F2FP.PACK_AB R7, R0, R155 ;  /* 0x0000009b0007723e */ /* 0x020fce00000000ff */
[C---:B-1----:R-:W-:Y:S08]  /*f120*/  HMMA.16816.F32 R36, R4.reuse, R8, R36 ;  /* 0x000000080424723c */ /* 0x042ff00000001824 */
        /* <DEDUP_REMOVED lines=35> */
[----:B------:R-:W-:-:S02]  /*f360*/  F2FP.PACK_AB R4, R169, R168 ;  /* 0x000000a8a904723e */ /* 0x000fc400000000ff */
[----:B------:R-:W-:Y:S02]  /*f370*/  F2FP.PACK_AB R6, R167, R166 ;  /* 0x000000a6a706723e */ /* 0x000fe400000000ff */
[----:B------:R-:W-:Y:S02]  /*f380*/  F2FP.PACK_AB R5, R175, R172 ;  /* 0x000000acaf05723e */ /* 0x000fe400000000ff */
[----:B------:R-:W-:-:S07]  /*f390*/  F2FP.PACK_AB R7, R177, R174 ;  /* 0x000000aeb107723e */ /* 0x000fce00000000ff */
        /* <DEDUP_REMOVED lines=16> */
[C---:B------:R-:W-:Y:S01]  /*f4a0*/  HMMA.16816.F32 R72, R4.reuse, R26, R72 ;  /* 0x0000001a0448723c */ /* 0x040fe20000001848 */
[----:B------:R-:W-:Y:S07]  /*f4b0*/  LDSM.16.MT88.4 R24, [R184+0x3900] ;  /* 0x00390000b818783b */ /* 0x000fee0000004200 */
[C---:B---3--:R-:W-:Y:S08]  /*f4c0*/  HMMA.16816.F32 R76, R4.reuse, R20, R76 ;  /* 0x00000014044c723c */ /* 0x048ff0000000184c */
        /* <DEDUP_REMOVED lines=15> */
[----:B------:R-:W-:Y:S01]  /*f5c0*/  HMMA.16816.F32 R48, R4, R30, R48 ;  /* 0x0000001e0430723c */ /* 0x000fe20000001830 */
[----:B------:R-:W-:Y:S06]  /*f5d0*/  LDSM.16.MT88.4 R28, [R185+0x3900] ;  /* 0x00390000b91c783b */ /* 0x000fec0000004200 */
[----:B------:R-:W-:-:S02]  /*f5e0*/  F2FP.PACK_AB R4, R181, R176 ;  /* 0x000000b0b504723e */ /* 0x000fc400000000ff */
[----:B------:R-:W-:Y:S02]  /*f5f0*/  F2FP.PACK_AB R6, R223, R178 ;  /* 0x000000b2df06723e */ /* 0x000fe400000000ff */
[----:B------:R-:W-:Y:S02]  /*f600*/  F2FP.PACK_AB R5, R180, R179 ;  /* 0x000000b3b405723e */ /* 0x000fe400000000ff */
[----:B------:R-:W-:-:S07]  /*f610*/  F2FP.PACK_AB R7, R221, R182 ;  /* 0x000000b6dd07723e */ /* 0x000fce00000000ff */
[C---:B-1----:R-:W-:Y:S08]  /*f620*/  HMMA.16816.F32 R128, R4.reuse, R8, R128 ;  /* 0x000000080480723c */ /* 0x042ff00000001880 */
[C---:B------:R-:W-:Y:S01]  /*f630*/  HMMA.16816.F32 R124, R4.reuse, R10, R124 ;  /* 0x0000000a047c723c */ /* 0x040fe2000000187c */
[----:B------:R-:W1:Y:S07]  /*f640*/  LDSM.16.MT88.4 R8, [R184+0x5900] ;  /* 0x00590000b808783b */ /* 0x000e6e0000004200 */
[C---:B--2---:R-:W-:Y:S07]  /*f650*/  HMMA.16816.F32 R68, R4.reuse, R16, R68 ;  /* 0x000000100444723c */ /* 0x044fee0000001844 */
[----:B------:R-:W-:Y:S01]  /*f660*/  @P0 LEA.HI.SX32 R17, R133, 0xfffffffd, 0x1a ;  /* 0xfffffffd85110811 */ /* 0x000fe200078fd2ff */
[----:B------:R-:W-:Y:S03]  /*f670*/  HMMA.16816.F32 R52, R4, R24, R52 ;  /* 0x000000180434723c */ /* 0x000fe60000001834 */
[----:B------:R-:W-:Y:S01]  /*f680*/  @P0 SHF.R.S32.HI R16, RZ, 0x1f, R17 ;  /* 0x0000001fff100819 */ /* 0x000fe20000011411 */
[----:B------:R-:W-:-:S03]  /*f690*/  @P0 IMAD R152, R152, R17, RZ ;  /* 0x0000001198980224 */ /* 0x000fc600078e02ff */
[-C--:B------:R-:W-:Y:S01]  /*f6a0*/  @P0 IMAD.WIDE.U32 R24, R17, R153.reuse, R208 ;  /* 0x0000009911180225 */ /* 0x080fe200078e00d0 */
[C---:B------:R-:W-:Y:S03]  /*f6b0*/  HMMA.16816.F32 R60, R4.reuse, R20, R60 ;  /* 0x00000014043c723c */ /* 0x040fe6000000183c */
[----:B------:R-:W-:Y:S02]  /*f6c0*/  FADD.FTZ R17, R85, R158 ;  /* 0x0000009e55117221 */ /* 0x000fe40000010000 */
[----:B------:R-:W-:Y:S02]  /*f6d0*/  @P0 IMAD R153, R16, R153, R152 ;  /* 0x0000009910990224 */ /* 0x000fe400078e0298 */
[----:B------:R-:W-:Y:S01]  /*f6e0*/  FADD.FTZ R2, R2, R17 ;  /* 0x0000001102027221 */ /* 0x000fe20000010000 */
[----:B------:R-:W-:Y:S01]  /*f6f0*/  HMMA.16816.F32 R64, R4, R22, R64 ;  /* 0x000000160440723c */ /* 0x000fe20000001840 */
[----:B------:R-:W2:Y:S01]  /*f700*/  LDSM.16.MT88.4 R20, [R164+0x5900] ;  /* 0x00590000a414783b */ /* 0x000ea20000004200 */
[----:B------:R-:W-:-:S02]  /*f710*/  @P0 IMAD.IADD R153, R25, 0x1, R153 ;  /* 0x0000000119990824 */ /* 0x000fc400078e0299 */
[----:B------:R-:W-:-:S04]  /*f720*/  FADD.FTZ R155, R155, R2 ;  /* 0x000000029b9b7221 */ /* 0x000fc80000010000 */
[----:B------:R-:W-:Y:S01]  /*f730*/  HMMA.16816.F32 R72, R4, R18, R72 ;  /* 0x000000120448723c */ /* 0x000fe20000001848 */
[----:B------:R-:W-:-:S04]  /*f740*/  FADD.FTZ R155, R0, R155 ;  /* 0x0000009b009b7221 */ /* 0x000fc80000010000 */
[----:B------:R-:W-:Y:S02]  /*f750*/  FADD.FTZ R172, R172, R155 ;  /* 0x0000009bacac7221 */ /* 0x000fe40000010000 */
[----:B------:R-:W-:Y:S01]  /*f760*/  FADD.FTZ R18, R86, R87 ;  /* 0x0000005756127221 */ /* 0x000fe20000010000 */
[C---:B-1----:R-:W-:Y:S01]  /*f770*/  HMMA.16816.F32 R88, R4.reuse, R10, R88 ;  /* 0x0000000a0458723c */ /* 0x042fe20000001858 */
        /* <DEDUP_REMOVED lines=9> */
[----:B------:R-:W-:Y:S01]  /*f810*/  @P0 LEA R8, P2, R24, c[0x0][0x1c8], 0x1 ;  /* 0x0000720018080a11 */ /* 0x000fe200078408ff */
[----:B------:R-:W-:Y:S01]  /*f820*/  FADD.FTZ R179, R180, R179 ;  /* 0x000000b3b4b37221 */ /* 0x000fe20000010000 */
[----:B------:R-:W-:Y:S01]  /*f830*/  HMMA.16816.F32 R120, R4, R148, R120 ;  /* 0x000000940478723c */ /* 0x000fe20000001878 */
[----:B------:R-:W-:Y:S01]  /*f840*/  FADD.FTZ R166, R166, R169 ;  /* 0x000000a9a6a67221 */ /* 0x000fe20000010000 */
[----:B------:R-:W-:Y:S01]  /*f850*/  @P0 LEA.HI.X R9, R24, c[0x0][0x1cc], R153, 0x1, P2 ;  /* 0x0000730018090a11 */ /* 0x000fe200010f0c99 */
[----:B------:R-:W-:Y:S01]  /*f860*/  FADD.FTZ R182, R182, R179 ;  /* 0x000000b3b6b67221 */ /* 0x000fe20000010000 */
[----:B------:R-:W-:Y:S01]  /*f870*/  @P0 LEA R10, P2, R197, R8, 0x1 ;  /* 0x00000008c50a0211 */ /* 0x000fe200078408ff */
[----:B------:R-:W-:-:S02]  /*f880*/  FADD.FTZ R167, R167, R166 ;  /* 0x000000a6a7a77221 */ /* 0x000fc40000010000 */
[----:B------:R-:W-:Y:S01]  /*f890*/  @!PT LDS RZ, [RZ] ;  /* 0x00000000fffff984 */ /* 0x000fe20000000800 */
[----:B------:R-:W-:Y:S01]  /*f8a0*/  @!PT LDS RZ, [RZ] ;  /* 0x00000000fffff984 */ /* 0x000fe20000000800 */
[----:B------:R-:W-:Y:S01]  /*f8b0*/  @!PT LDS RZ, [RZ] ;  /* 0x00000000fffff984 */ /* 0x000fe20000000800 */
[----:B------:R1:W-:Y:S01]  /*f8c0*/  @P0 LDGSTS.E.BYPASS.LTC128B.128 [R134+0xc100], [R8.64], !P6 ;  /* 0x0c10000008860fae */ /* 0x0003e2000f101d46 */
[----:B------:R-:W-:Y:S01]  /*f8d0*/  @P0 LEA.HI.X R11, R197, R9, R196, 0x1, P2 ;  /* 0x00000009c50b0211 */ /* 0x000fe200010f0cc4 */
[----:B------:R-:W-:Y:S01]  /*f8e0*/  FADD.FTZ R176, R176, R167 ;  /* 0x000000a7b0b07221 */ /* 0x000fe20000010000 */
[C---:B------:R-:W-:Y:S01]  /*f8f0*/  HMMA.16816.F32 R116, R4.reuse, R150, R116 ;  /* 0x000000960474723c */ /* 0x040fe20000001874 */
[----:B------:R1:W-:Y:S01]  /*f900*/  @P0 LDGSTS.E.BYPASS.LTC128B.128 [R134+0xe100], [R8.64+0x80], !P5 ;  /* 0x0e10008008860fae */ /* 0x0003e2000e901d46 */
[----:B------:R-:W-:Y:S02]  /*f910*/  FADD.FTZ R221, R221, R182 ;  /* 0x000000b6dddd7221 */ /* 0x000fe40000010000 */
[----:B------:R-:W-:Y:S01]  /*f920*/  FADD.FTZ R181, R181, R176 ;  /* 0x000000b0b5b57221 */ /* 0x000fe20000010000 */
[----:B------:R1:W-:Y:S03]  /*f930*/  @P0 LDGSTS.E.BYPASS.LTC128B.128 [R134+0x10100], [R8.64+0x100], !P1 ;  /* 0x1010010008860fae */ /* 0x0003e6000c901d46 */
[----:B------:R-:W-:Y:S01]  /*f940*/  FADD.FTZ R178, R178, R181 ;  /* 0x000000b5b2b27221 */ /* 0x000fe20000010000 */
[----:B------:R1:W-:Y:S01]  /*f950*/  @P0 LDGSTS.E.BYPASS.LTC128B.128 [R134+0xd100], [R10.64], !P6 ;  /* 0x0d1000000a860fae */ /* 0x0003e2000f101d46 */
[C---:B------:R-:W-:Y:S02]  /*f960*/  HMMA.16816.F32 R44, R4.reuse, R144, R44 ;  /* 0x00000090042c723c */ /* 0x040fe4000000182c */
[----:B------:R-:W-:Y:S01]  /*f970*/  FADD.FTZ R223, R223, R178 ;  /* 0x000000b2dfdf7221 */ /* 0x000fe20000010000 */
[----:B------:R1:W-:Y:S04]  /*f980*/  @P0 LDGSTS.E.BYPASS.LTC128B.128 [R134+0xf100], [R10.64+0x80], !P5 ;  /* 0x0f1000800a860fae */ /* 0x0003e8000e901d46 */
[----:B------:R1:W-:Y:S01]  /*f990*/  @P0 LDGSTS.E.BYPASS.LTC128B.128 [R134+0x11100], [R10.64+0x100], !P1 ;  /* 0x111001000a860fae */ /* 0x0003e2000c901d46 */
[----:B------:R-:W-:Y:S01]  /*f9a0*/  HMMA.16816.F32 R48, R4, R146, R48 ;  /* 0x000000920430723c */ /* 0x000fe20000001830 */
[----:B------:R-:W-:-:S02]  /*f9b0*/  ISETP.NE.AND P1, PT, R135, RZ, PT ;  /* 0x000000ff8700720c */ /* 0x000fc40003f25270 */
[----:B------:R-:W0:Y:S05]  /*f9c0*/  LDGDEPBAR ;  /* 0x00000000000079af */ /* 0x000e2a0000000000 */
        /* <DEDUP_REMOVED lines=10> */
[----:B------:R-:W-:Y:S01]  /*fa70*/  HMMA.16816.F32 R96, R4, R22, R96 ;  /* 0x000000160460723c */ /* 0x000fe20000001860 */
[----:B------:R-:W-:Y:S07]  /*fa80*/  @!P3 BRA `(.L_x_767) ;  /* 0x00002f400000b947 */ /* 0x000fee0003800000 */
[C---:B-1----:R-:W-:Y:S01]  /*fa90*/  IADD3 R217, P0, R202.reuse, 0x40, RZ ;  /* 0x00000040cad97810 */ /* 0x042fe20007f1e0ff */
[----:B------:R-:W-:Y:S01]  /*faa0*/  IMAD.MOV.U32 R135, RZ, RZ, 0x20 ;  /* 0x00000020ff877424 */ /* 0x000fe200078e00ff */
[----:B------:R-:W-:Y:S01]  /*fab0*/  IADD3 R215, P3, R202, 0x80, RZ ;  /* 0x00000080cad77810 */ /* 0x000fe20007f7e0ff */
[----:B------:R-:W-:Y:S01]  /*fac0*/  IMAD.MOV.U32 R0, RZ, RZ, R3 ;  /* 0x000000ffff007224 */ /* 0x000fe200078e0003 */
[C---:B------:R-:W-:Y:S01]  /*fad0*/  IADD3 R213, P2, R204.reuse, 0x40, RZ ;  /* 0x00000040ccd57810 */ /* 0x040fe20007f5e0ff */
[--C-:B------:R-:W-:Y:S01]  /*fae0*/  IMAD.X R216, RZ, RZ, R207.reuse, P0 ;  /* 0x000000ffffd87224 */ /* 0x100fe200000e06cf */
[----:B------:R-:W-:Y:S01]  /*faf0*/  IADD3 R211, P0, R204, 0x80, RZ ;  /* 0x00000080ccd37810 */ /* 0x000fe20007f1e0ff */
[----:B------:R-:W-:Y:S01]  /*fb00*/  IMAD.X R214, RZ, RZ, R207, P3 ;  /* 0x000000ffffd67224 */ /* 0x000fe200018e06cf */
[----:B------:R-:W-:Y:S01]  /*fb10*/  LEA.HI.SX32 R219, R133, 0xfffffffe, 0x1a ;  /* 0xfffffffe85db7811 */ /* 0x000fe200078fd2ff */
[----:B------:R-:W-:Y:S01]  /*fb20*/  IMAD.MOV.U32 R133, RZ, RZ, R132 ;  /* 0x000000ffff857224 */ /* 0x000fe200078e0084 */
[----:B------:R-:W-:Y:S01]  /*fb30*/  MOV R218, RZ ;  /* 0x000000ff00da7202 */ /* 0x000fe20000000f00 */
[----:B------:R-:W-:Y:S01]  /*fb40*/  IMAD.X R212, RZ, RZ, R209, P2 ;  /* 0x000000ffffd47224 */ /* 0x000fe200010e06d1 */
[----:B------:R-:W-:Y:S01]  /*fb50*/  IADD3.X R210, RZ, R209, RZ, P0, !PT ;  /* 0x000000d1ffd27210 */ /* 0x000fe200007fe4ff */
[----:B------:R-:W-:Y:S01]  /*fb60*/  UMOV UR5, 0x1 ;  /* 0x0000000100057882 */ /* 0x000fe20000000000 */
[----:B------:R-:W-:-:S02]  /*fb70*/  IADD3 R134, R190, R189, RZ ;  /* 0x000000bdbe867210 */ /* 0x000fc40007ffe0ff */
[----:B------:R-:W-:Y:S02]  /*fb80*/  SEL R135, R135, 0xffffffe0, !P1 ;  /* 0xffffffe087877807 */ /* 0x000fe40004800000 */
.L_x_768:
[----:B------:R-:W-:Y:S04]  /*fb90*/  DEPBAR.LE SB0, 0x2 ;  /* 0x000080800000791a */ /* 0x000fe80000000000 */
[----:B------:R-:W-:Y:S01]  /*fba0*/  BAR.SYNC.DEFER_BLOCKING 0x0 ;  /* 0x0000000000007b1d */ /* 0x000fe20000010000 */
[----:B------:R-:W-:Y:S01]  /*fbb0*/  UIMAD UR4, UR5, 0x6000, URZ ;  /* 0x00006000050478a4 */ /* 0x000fe2000f8e023f */
[C---:B------:R-:W-:Y:S01]  /*fbc0*/  ISETP.NE.AND P0, PT, R219.reuse, RZ, PT ;  /* 0x000000ffdb00720c */ /* 0x040fe20003f05270 */
[----:B------:R-:W-:Y:S01]  /*fbd0*/  UIADD3 UR8, UR5, 0x1, URZ ;  /* 0x0000000105087890 */ /* 0x000fe2000fffe03f */
[----:B------:R-:W-:Y:S01]  /*fbe0*/  IADD3 R220, R219, -0x1, RZ ;  /* 0xffffffffdbdc7810 */ /* 0x000fe20007ffe0ff */
[----:B------:R-:W-:Y:S02]  /*fbf0*/  UISETP.GE.AND UP0, UPT, UR5, 0x1, UPT ;  /* 0x000000010500788c */ /* 0x000fe4000bf06270 */
[----:B------:R-:W-:Y:S02]  /*fc00*/  IADD3 R132, R191, UR4, RZ ;  /* 0x00000004bf847c10 */ /* 0x000fe4000fffe0ff */
[----:B------:R-:W-:Y:S02]  /*fc10*/  USEL UR5, UR8, URZ, !UP0 ;  /* 0x0000003f08057287 */ /* 0x000fe4000c000000 */
[----:B------:R-:W-:Y:S04]  /*fc20*/  IADD3 R193, R135, R132, RZ ;  /* 0x0000008487c17210 */ /* 0x000fe80007ffe0ff */
[----:B------:R-:W-:Y:S01]  /*fc30*/  @P0 SHF.R.S32.HI R2, RZ, 0x1f, R220 ;  /* 0x0000001fff020819 */ /* 0x000fe200000114dc */
[----:B------:R-:W-:Y:S04]  /*fc40*/  @P0 IMAD.WIDE.U32 R12, R220, c[0x0][0x208], RZ ;  /* 0x00008200dc0c0a25 */ /* 0x000fe800078e00ff */
[----:B------:R-:W-:Y:S01]  /*fc50*/  @P0 IMAD R2, R2, c[0x0][0x208], RZ ;  /* 0x0000820002020a24 */ /* 0x000fe200078e02ff */
[----:B------:R-:W-:Y:S01]  /*fc60*/  @P0 SHF.L.U32 R28, R12, 0x6, RZ ;  /* 0x000000060c1c0819 */ /* 0x000fe200000006ff */
[----:B------:R-:W-:Y:S02]  /*fc70*/  LDSM.16.M88.4 R136, [R190] ;  /* 0x00000000be88783b */ /* 0x000fe40000000200 */
[----:B------:R-:W-:Y:S01]  /*fc80*/  @P0 IMAD R2, R220, c[0x0][0x20c], R2 ;  /* 0x00008300dc020a24 */ /* 0x000fe200078e0202 */
[C---:B------:R-:W-:Y:S02]  /*fc90*/  @P0 IADD3 R16, P1, R28.reuse, R202, RZ ;  /* 0x000000ca1c100210 */ /* 0x040fe40007f3e0ff */
[----:B------:R-:W-:Y:S02]  /*fca0*/  @P0 IADD3 R3, P2, R28, R217, RZ ;  /* 0x000000d91c030210 */ /* 0x000fe40007f5e0ff */
[----:B------:R-:W-:Y:S01]  /*fcb0*/  @P0 IADD3 R2, R13, R2, RZ ;  /* 0x000000020d020210 */ /* 0x000fe20007ffe0ff */
[----:B-1----:R-:W1:Y:S01]  /*fcc0*/  LDSM.16.M88.4 R140, [R191+UR4+0xc100] ;  /* 0x00c10004bf8c783b */ /* 0x002e620008000200 */
[----:B------:R-:W-:Y:S02]  /*fcd0*/  @P0 LEA R170, P3, R16, c[0x0][0x1f8], 0x1 ;  /* 0x00007e0010aa0a11 */ /* 0x000fe400078608ff */
[----:B------:R-:W-:Y:S04]  /*fce0*/  @P0 SHF.L.U64.HI R31, R12, 0x6, R2 ;  /* 0x000000060c1f0819 */ /* 0x000fe80000010202 */
[----:B------:R-:W-:Y:S01]  /*fcf0*/  @P0 IADD3.X R17, R31, R207, RZ, P1, !PT ;  /* 0x000000cf1f110210 */ /* 0x000fe20000ffe4ff */
[----:B------:R-:W2:Y:S01]  /*fd00*/  LDSM.16.M88.4 R144, [R191+UR4+0xc900] ;  /* 0x00c90004bf90783b */ /* 0x000ea20008000200 */
[----:B------:R-:W-:Y:S02]  /*fd10*/  @P0 LEA R164, P1, R3, c[0x0][0x1f8], 0x1 ;  /* 0x00007e0003a40a11 */ /* 0x000fe400078208ff */
[----:B------:R-:W-:Y:S02]  /*fd20*/  @P0 LEA.HI.X R171, R16, c[0x0][0x1fc], R17, 0x1, P3 ;  /* 0x00007f0010ab0a11 */ /* 0x000fe400018f0c11 */
[----:B------:R-:W-:Y:S02]  /*fd30*/  @P0 IADD3.X R2, R31, R216, RZ, P2, !PT ;  /* 0x000000d81f020210 */ /* 0x000fe400017fe4ff */
[----:B------:R-:W-:Y:S01]  /*fd40*/  @P0 IADD3 R30, P2, R199, R28, RZ ;  /* 0x0000001cc71e0210 */ /* 0x000fe20007f5e0ff */
[----:B------:R-:W3:Y:S01]  /*fd50*/  LDSM.16.M88.4 R148, [R191+UR4+0xd100] ;  /* 0x00d10004bf94783b */ /* 0x000ee20008000200 */
[----:B------:R-:W-:Y:S02]  /*fd60*/  @P0 LEA.HI.X R165, R3, c[0x0][0x1fc], R2, 0x1, P1 ;  /* 0x00007f0003a50a11 */ /* 0x000fe400008f0c02 */
[----:B------:R-:W-:Y:S02]  /*fd70*/  @P0 IADD3 R28, P3, R28, R215, RZ ;  /* 0x000000d71c1c0210 */ /* 0x000fe40007f7e0ff */
[----:B------:R-:W-:Y:S02]  /*fd80*/  @P0 IADD3 R32, P1, R30, R202, RZ ;  /* 0x000000ca1e200210 */ /* 0x000fe40007f3e0ff */
[----:B------:R-:W-:Y:S01]  /*fd90*/  @P0 IADD3.X R3, R198, R31, RZ, P2, !PT ;  /* 0x0000001fc6030210 */ /* 0x000fe200017fe4ff */
[----:B------:R-:W4:Y:S01]  /*fda0*/  LDSM.16.M88.4 R152, [R191+UR4+0xd900] ;  /* 0x00d90004bf98783b */ /* 0x000f220008000200 */
[----:B------:R-:W-:Y:S02]  /*fdb0*/  @P0 LEA R168, P2, R28, c[0x0][0x1f8], 0x1 ;  /* 0x00007e001ca80a11 */ /* 0x000fe400078408ff */
[----:B------:R-:W-:Y:S02]  /*fdc0*/  @P0 IADD3.X R31, R31, R214, RZ, P3, !PT ;  /* 0x000000d61f1f0210 */ /* 0x000fe40001ffe4ff */
[----:B------:R-:W-:Y:S02]  /*fdd0*/  @P0 IADD3 R2, P4, R30, R217, RZ ;  /* 0x000000d91e020210 */ /* 0x000fe40007f9e0ff */
[----:B------:R-:W-:Y:S01]  /*fde0*/  @P0 LEA.HI.X R169, R28, c[0x0][0x1fc], R31, 0x1, P2 ;  /* 0x00007f001ca90a11 */ /* 0x000fe200010f0c1f */
[----:B------:R-:W-:Y:S01]  /*fdf0*/  LDSM.16.M88.4 R156, [R193+0xc900] ;  /* 0x00c90000c19c783b */ /* 0x000fe20000000200 */
[----:B------:R-:W-:Y:S02]  /*fe00*/  @P0 LEA R174, P2, R2, c[0x0][0x1f8], 0x1 ;  /* 0x00007e0002ae0a11 */ /* 0x000fe400078408ff */
[----:B------:R-:W-:Y:S02]  /*fe10*/  @P0 IADD3.X R29, R3, R207, RZ, P1, !PT ;  /* 0x000000cf031d0210 */ /* 0x000fe40000ffe4ff */
[----:B------:R-:W-:Y:S02]  /*fe20*/  @P0 LEA R166, P1, R32, c[0x0][0x1f8], 0x1 ;  /* 0x00007e0020a60a11 */ /* 0x000fe400078208ff */
[----:B------:R-:W-:Y:S01]  /*fe30*/  @P0 IADD3 R35, P3, R30, R215, RZ ;  /* 0x000000d71e230210 */ /* 0x000fe20007f7e0ff */
[C---:B-1----:R-:W-:Y:S01]  /*fe40*/  HMMA.16816.F32 R4, R136.reuse, R140, RZ ;  /* 0x0000008c8804723c */ /* 0x042fe200000018ff */
[----:B------:R-:W-:Y:S02]  /*fe50*/  LDSM.16.M88.4 R160, [R193+0xd900] ;  /* 0x00d90000c1a0783b */ /* 0x000fe40000000200 */
[----:B------:R-:W-:Y:S02]  /*fe60*/  @P0 LEA.HI.X R167, R32, c[0x0][0x1fc], R29, 0x1, P1 ;  /* 0x00007f0020a70a11 */ /* 0x000fe400008f0c1d */
[----:B------:R-:W-:Y:S02]  /*fe70*/  @P0 LEA R172, P1, R35, c[0x0][0x1f8], 0x1 ;  /* 0x00007e0023ac0a11 */ /* 0x000fe400078208ff */
[----:B------:R-:W-:Y:S01]  /*fe80*/  @P0 IADD3.X R33, R3, R216, RZ, P4, !PT ;  /* 0x000000d803210210 */ /* 0x000fe200027fe4ff */
[C---:B------:R-:W-:Y:S01]  /*fe90*/  HMMA.16816.F32 R8, R136.reuse, R142, RZ ;  /* 0x0000008e8808723c */ /* 0x040fe200000018ff */
[----:B------:R-:W-:Y:S01]  /*fea0*/  LDSM.16.M88.4 R140, [R134] ;  /* 0x00000000868c783b */ /* 0x000fe20000000200 */
[----:B------:R-:W-:Y:S02]  /*feb0*/  LOP3.LUT P4, RZ, R194, 0x1, RZ, 0xc0, !PT ;  /* 0x00000001c2ff7812 */ /* 0x000fe4000788c0ff */
[----:B------:R-:W-:Y:S02]  /*fec0*/  @P0 LEA.HI.X R175, R2, c[0x0][0x1fc], R33, 0x1, P2 ;  /* 0x00007f0002af0a11 */ /* 0x000fe400010f0c21 */
[-C--:B------:R-:W-:Y:S02]  /*fed0*/  IADD3 R2, R188, R132.reuse, RZ ;  /* 0x00000084bc027210 */ /* 0x080fe40007ffe0ff */
[C---:B--2---:R-:W-:Y:S01]  /*fee0*/  HMMA.16816.F32 R12, R136.reuse, R144, RZ ;  /* 0x00000090880c723c */ /* 0x044fe200000018ff */
[----:B------:R-:W-:Y:S03]  /*fef0*/  IADD3 R132, R135, R132, R188 ;  /* 0x0000008487847210 */ /* 0x000fe60007ffe0bc */
[----:B------:R-:W-:Y:S01]  /*ff00*/  @P0 IADD3.X R32, R3, R214, RZ, P3, !PT ;  /* 0x000000d603200210 */ /* 0x000fe20001ffe4ff */
[----:B------:R-:W-:Y:S03]  /*ff10*/  @P0 IMAD R3, R218, 0x6000, R200 ;  /* 0x00006000da030824 */ /* 0x000fe600078e02c8 */
[C---:B------:R-:W-:Y:S01]  /*ff20*/  HMMA.16816.F32 R16, R136.reuse, R146, RZ ;  /* 0x000000928810723c */ /* 0x040fe200000018ff */
[----:B------:R-:W1:Y:S03]  /*ff30*/  LDSM.16.M88.4 R144, [R193+0xc100] ;  /* 0x00c10000c190783b */ /* 0x000e660000000200 */
[----:B------:R-:W-:Y:S04]  /*ff40*/  @P0 LEA.HI.X R173, R35, c[0x0][0x1fc], R32, 0x1, P1 ;  /* 0x00007f0023ad0a11 */ /* 0x000fe800008f0c20 */
[C---:B---3--:R-:W-:Y:S08]  /*ff50*/  HMMA.16816.F32 R20, R136.reuse, R148, RZ ;  /* 0x000000948814723c */ /* 0x048ff000000018ff */
[C---:B------:R-:W-:Y:S01]  /*ff60*/  HMMA.16816.F32 R24, R136.reuse, R150, RZ ;  /* 0x000000968818723c */ /* 0x040fe200000018ff */
[----:B------:R-:W2:Y:S07]  /*ff70*/  LDSM.16.M88.4 R148, [R193+0xd100] ;  /* 0x00d10000c194783b */ /* 0x000eae0000000200 */
[C---:B----4-:R-:W-:Y:S01]  /*ff80*/  HMMA.16816.F32 R28, R136.reuse, R152, RZ ;  /* 0x00000098881c723c */ /* 0x050fe200000018ff */
[----:B------:R-:W-:Y:S01]  /*ff90*/  @!PT LDS RZ, [RZ] ;  /* 0x00000000fffff984 */ /* 0x000fe20000000800 */
[----:B------:R-:W-:Y:S01]  /*ffa0*/  @!PT LDS RZ, [RZ] ;  /* 0x00000000fffff984 */ /* 0x000fe20000000800 */
[----:B------:R-:W-:Y:S01]  /*ffb0*/  @!PT LDS RZ, [RZ] ;  /* 0x00000000fffff984 */ /* 0x000fe20000000800 */
[----:B------:R3:W-:Y:S07]  /*ffc0*/  @P0 LDGSTS.E.BYPASS.LTC128B.128 [R3], [R170.64], !P6 ;  /* 0x00000000aa030fae */ /* 0x0007ee000f101d46 */
[----:B------:R-:W-:Y:S01]  /*ffd0*/  HMMA.16816.F32 R32, R136, R154, RZ ;  /* 0x0000009a8820723c */ /* 0x000fe200000018ff */
[----:B------:R3:W-:Y:S07]  /*ffe0*/  @P0 LDGSTS.E.BYPASS.LTC128B.128 [R3+0x2000], [R164.64], !P5 ;  /* 0x02000000a4030fae */ /* 0x0007ee000e901d46 */
[C---:B-1----:R-:W-:Y:S01]  /*fff0*/  HMMA.16816.F32 R4, R140.reuse, R144, R4 ;  /* 0x000000908c04723c */ /* 0x042fe20000001804 */
[----:B------:R3:W-:Y:S07]  /*10000*/  @P0 LDGSTS.E.BYPASS.LTC128B.128 [R3+0x4000], [R168.64], !P4 ;  /* 0x04000000a8030fae */ /* 0x0007ee000e101d46 */
[C---:B------:R-:W-:Y:S01]  /*10010*/  HMMA.16816.F32 R8, R140.reuse, R146, R8 ;  /* 0x000000928c08723c */ /* 0x040fe20000001808 */
[----:B------:R3:W-:Y:S07]  /*10020*/  @P0 LDGSTS.E.BYPASS.LTC128B.128 [R3+0x1000], [R166.64], !P6 ;  /* 0x01000000a6030fae */ /* 0x0007ee000f101d46 */
[C---:B------:R-:W-:Y:S01]  /*10030*/  HMMA.16816.F32 R12, R140.reuse, R156, R12 ;  /* 0x0000009c8c0c723c */ /* 0x040fe2000000180c */
[----:B------:R3:W-:Y:S07]  /*10040*/  @P0 LDGSTS.E.BYPASS.LTC128B.128 [R3+0x3000], [R174.64], !P5 ;  /* 0x03000000ae030fae */ /* 0x0007ee000e901d46 */
[C---:B------:R-:W-:Y:S01]  /*10050*/  HMMA.16816.F32 R16, R140.reuse, R158, R16 ;  /* 0x0000009e8c10723c */ /* 0x040fe20000001810 */
[----:B------:R3:W-:Y:S02]  /*10060*/  @P0 LDGSTS.E.BYPASS.LTC128B.128 [R3+0x5000], [R172.64], !P4 ;  /* 0x05000000ac030fae */ /* 0x0007e4000e101d46 */
[----:B------:R-:W-:Y:S05]  /*10070*/  ISETP.GE.AND P0, PT, R219, 0x2, PT ;  /* 0x00000002db00780c */ /* 0x000fea0003f06270 */
[C---:B--2---:R-:W-:Y:S01]  /*10080*/  HMMA.16816.F32 R20, R140.reuse, R148, R20 ;  /* 0x000000948c14723c */ /* 0x044fe20000001814 */
[----:B------:R-:W-:Y:S07]  /*10090*/  LDSM.16.M88.4 R136, [R187] ;  /* 0x00000000bb88783b */ /* 0x000fee0000000200 */
[C---:B------:R-:W-:Y:S01]  /*100a0*/  HMMA.16816.F32 R24, R140.reuse, R150, R24 ;  /* 0x000000968c18723c */ /* 0x040fe20000001818 */
[----:B------:R-:W1:Y:S07]  /*100b0*/  LDSM.16.M88.4 R152, [R2+0xc100] ;  /* 0x00c100000298783b */ /* 0x000e6e0000000200 */
[C---:B------:R-:W-:Y:S01]  /*100c0*/  HMMA.16816.F32 R28, R140.reuse, R160, R28 ;  /* 0x000000a08c1c723c */ /* 0x040fe2000000181c */
[----:B------:R-:W2:Y:S03]  /*100d0*/  LDSM.16.M88.4 R144, [R2+0xc900] ;  /* 0x00c900000290783b */ /* 0x000ea60000000200 */
[----:B---3--:R-:W-:Y:S04]  /*100e0*/  IADD3 R3, R188, R193, RZ ;  /* 0x000000c1bc037210 */ /* 0x008fe80007ffe0ff */
[----:B------:R-:W-:Y:S01]  /*100f0*/  HMMA.16816.F32 R32, R140, R162, R32 ;  /* 0x000000a28c20723c */ /* 0x000fe20000001820 */
[----:B------:R-:W3:Y:S08]  /*10100*/  LDSM.16.M88.4 R156, [R2+0xd100] ;  /* 0x00d10000029c783b */ /* 0x000ef00000000200 */
[----:B------:R-:W0:Y:S08]  /*10110*/  LDGDEPBAR ;  /* 0x00000000000079af */ /* 0x000e300000000000 */
[----:B------:R-:W4:Y:S01]  /*10120*/  LDSM.16.M88.4 R148, [R2+0xd900] ;  /* 0x00d900000294783b */ /* 0x000f220000000200 */
[C---:B-1----:R-:W-:Y:S07]  /*10130*/  HMMA.16816.F32 R4, R136.reuse, R152, R4 ;  /* 0x000000988804723c */ /* 0x042fee0000001804 */
[----:B------:R-:W-:Y:S01]  /*10140*/  LDSM.16.M88.4 R164, [R186] ;  /* 0x00000000baa4783b */ /* 0x000fe20000000200 */
[C---:B------:R-:W-:Y:S07]  /*10150*/  HMMA.16816.F32 R8, R136.reuse, R154, R8 ;  /* 0x0000009a8808723c */ /* 0x040fee0000001808 */
[----:B------:R-:W1:Y:S01]  /*10160*/  LDSM.16.M88.4 R168, [R3+0xc100] ;  /* 0x00c1000003a8783b */ /* 0x000e620000000200 */
[C---:B--2---:R-:W-:Y:S07]  /*10170*/  HMMA.16816.F32 R12, R136.reuse, R144, R12 ;  /* 0x00000090880c723c */ /* 0x044fee000000180c */
[----:B------:R-:W2:Y:S01]  /*10180*/  LDSM.16.M88.4 R140, [R3+0xc900] ;  /* 0x00c90000038c783b */ /* 0x000ea20000000200 */
[C---:B------:R-:W-:Y:S07]  /*10190*/  HMMA.16816.F32 R16, R136.reuse, R146, R16 ;  /* 0x000000928810723c */ /* 0x040fee0000001810 */
[----:B------:R-:W5:Y:S01]  /*101a0*/  LDSM.16.M88.4 R152, [R3+0xd100] ;  /* 0x00d100000398783b */ /* 0x000f620000000200 */
[C---:B---3--:R-:W-:Y:S07]  /*101b0*/  HMMA.16816.F32 R20, R136.reuse, R156, R20 ;  /* 0x0000009c8814723c */ /* 0x048fee0000001814 */
[----:B------:R-:W3:Y:S01]  /*101c0*/  LDSM.16.M88.4 R144, [R3+0xd900] ;  /* 0x00d900000390783b */ /* 0x000ee20000000200 */
[C---:B------:R-:W-:Y:S07]  /*101d0*/  HMMA.16816.F32 R24, R136.reuse, R158, R24 ;  /* 0x0000009e8818723c */ /* 0x040fee0000001818 */
[----:B------:R-:W-:Y:S01]  /*101e0*/  LDSM.16.M88.4 R156, [R191+UR4+0xe900] ;  /* 0x00e90004bf9c783b */ /* 0x000fe20008000200 */
[C---:B----4-:R-:W-:Y:S07]  /*101f0*/  HMMA.16816.F32 R28, R136.reuse, R148, R28 ;  /* 0x00000094881c723c */ /* 0x050fee000000181c */
[----:B------:R-:W-:Y:S01]  /*10200*/  LDSM.16.M88.4 R160, [R191+UR4+0xf900] ;  /* 0x00f90004bfa0783b */ /* 0x000fe20008000200 */
[----:B------:R-:W-:Y:S07]  /*10210*/  HMMA.16816.F32 R32, R136, R150, R32 ;  /* 0x000000968820723c */ /* 0x000fee0000001820 */
[----:B------:R-:W-:Y:S01]  /*10220*/  LDSM.16.M88.4 R136, [R190+0x4000] ;  /* 0x00400000be88783b */ /* 0x000fe20000000200 */
[C---:B-1----:R-:W-:Y:S07]  /*10230*/  HMMA.16816.F32 R4, R164.reuse, R168, R4 ;  /* 0x000000a8a404723c */ /* 0x042fee0000001804 */
[----:B------:R-:W1:Y:S01]  /*10240*/  LDSM.16.M88.4 R148, [R191+UR4+0xe100] ;  /* 0x00e10004bf94783b */ /* 0x000e620008000200 */
[C---:B------:R-:W-:Y:S07]  /*10250*/  HMMA.16816.F32 R8, R164.reuse, R170, R8 ;  /* 0x000000aaa408723c */ /* 0x040fee0000001808 */
[----:B------:R-:W-:Y:S01]  /*10260*/  LDSM.16.M88.4 R168, [R193+0xe100] ;  /* 0x00e10000c1a8783b */ /* 0x000fe20000000200 */
[C---:B--2---:R-:W-:Y:S07]  /*10270*/  HMMA.16816.F32 R12, R164.reuse, R140, R12 ;  /* 0x0000008ca40c723c */ /* 0x044fee000000180c */
[----:B------:R-:W-:Y:S01]  /*10280*/  LDSM.16.M88.4 R172, [R193+0xe900] ;  /* 0x00e90000c1ac783b */ /* 0x000fe20000000200 */
[C---:B------:R-:W-:Y:S07]  /*10290*/  HMMA.16816.F32 R16, R164.reuse, R142, R16 ;  /* 0x0000008ea410723c */ /* 0x040fee0000001810 */
[----:B------:R-:W2:Y:S01]  /*102a0*/  LDSM.16.M88.4 R140, [R191+UR4+0xf100] ;  /* 0x00f10004bf8c783b */ /* 0x000ea20008000200 */
[C---:B-----5:R-:W-:Y:S07]  /*102b0*/  HMMA.16816.F32 R20, R164.reuse, R152, R20 ;  /* 0x00000098a414723c */ /* 0x060fee0000001814 */
[----:B------:R-:W-:Y:S01]  /*102c0*/  LDSM.16.M88.4 R176, [R2+0xe100] ;  /* 0x00e1000002b0783b */ /* 0x000fe20000000200 */
[C---:B------:R-:W-:Y:S07]  /*102d0*/  HMMA.16816.F32 R24, R164.reuse, R154, R24 ;  /* 0x0000009aa418723c */ /* 0x040fee0000001818 */
[----:B------:R-:W4:Y:S01]  /*102e0*/  LDSM.16.M88.4 R152, [R134+0x4000] ;  /* 0x004000008698783b */ /* 0x000f220000000200 */
[C---:B---3--:R-:W-:Y:S07]  /*102f0*/  HMMA.16816.F32 R28, R164.reuse, R144, R28 ;  /* 0x00000090a41c723c */ /* 0x048fee000000181c */
[----:B------:R-:W-:Y:S01]  /*10300*/  LDSM.16.M88.4 R180, [R191+UR4+0x10100] ;  /* 0x01010004bfb4783b */ /* 0x000fe20008000200 */
[----:B------:R-:W-:Y:S07]  /*10310*/  HMMA.16816.F32 R32, R164, R146, R32 ;  /* 0x00000092a420723c */ /* 0x000fee0000001820 */
[----:B------:R-:W3:Y:S01]  /*10320*/  LDSM.16.M88.4 R144, [R193+0xf100] ;  /* 0x00f10000c190783b */ /* 0x000ee20000000200 */
[C---:B-1----:R-:W-:Y:S07]  /*10330*/  HMMA.16816.F32 R4, R136.reuse, R148, R4 ;  /* 0x000000948804723c */ /* 0x042fee0000001804 */
[----:B------:R-:W-:Y:S01]  /*10340*/  LDSM.16.M88.4 R164, [R187+0x4000] ;  /* 0x00400000bba4783b */ /* 0x000fe20000000200 */
[C---:B------:R-:W-:Y:S07]  /*10350*/  HMMA.16816.F32 R8, R136.reuse, R150, R8 ;  /* 0x000000968808723c */ /* 0x040fee0000001808 */
[----:B------:R-:W1:Y:S01]  /*10360*/  LDSM.16.M88.4 R148, [R193+0xf900] ;  /* 0x00f90000c194783b */ /* 0x000e620000000200 */
[C---:B------:R-:W-:Y:S08]  /*10370*/  HMMA.16816.F32 R12, R136.reuse, R156, R12 ;  /* 0x0000009c880c723c */ /* 0x040ff0000000180c */
[C---:B------:R-:W-:Y:S01]  /*10380*/  HMMA.16816.F32 R16, R136.reuse, R158, R16 ;  /* 0x0000009e8810723c */ /* 0x040fe20000001810 */
[----:B------:R-:W-:Y:S07]  /*10390*/  LDSM.16.M88.4 R156, [R2+0xf900] ;  /* 0x00f90000029c783b */ /* 0x000fee0000000200 */
[C---:B--2---:R-:W-:Y:S08]  /*103a0*/  HMMA.16816.F32 R20, R136.reuse, R140, R20 ;  /* 0x0000008c8814723c */ /* 0x044ff00000001814 */
[C---:B------:R-:W-:Y:S01]  /*103b0*/  HMMA.16816.F32 R24, R136.reuse, R142, R24 ;  /* 0x0000008e8818723c */ /* 0x040fe20000001818 */
[----:B------:R-:W-:Y:S07]  /*103c0*/  LDSM.16.M88.4 R140, [R2+0xf100] ;  /* 0x00f10000028c783b */ /* 0x000fee0000000200 */
[C---:B------:R-:W-:Y:S08]  /*103d0*/  HMMA.16816.F32 R28, R136.reuse, R160, R28 ;  /* 0x000000a0881c723c */ /* 0x040ff0000000181c */
[----:B------:R-:W-:Y:S01]  /*103e0*/  HMMA.16816.F32 R32, R136, R162, R32 ;  /* 0x000000a28820723c */ /* 0x000fe20000001820 */
[----:B------:R-:W2:Y:S07]  /*103f0*/  LDSM.16.M88.4 R136, [R2+0xe900] ;  /* 0x00e900000288783b */ /* 0x000eae0000000200 */
[C---:B----4-:R-:W-:Y:S01]  /*10400*/  HMMA.16816.F32 R4, R152.reuse, R168, R4 ;  /* 0x000000a89804723c */ /* 0x050fe20000001804 */
[----:B------:R-:W-:Y:S07]  /*10410*/  LDSM.16.M88.4 R160, [R186+0x4000] ;  /* 0x00400000baa0783b */ /* 0x000fee0000000200 */
[C---:B------:R-:W-:Y:S01]  /*10420*/  HMMA.16816.F32 R8, R152.reuse, R170, R8 ;  /* 0x000000aa9808723c */ /* 0x040fe20000001808 */
[----:B------:R-:W4:Y:S07]  /*10430*/  LDSM.16.M88.4 R168, [R3+0xe100] ;  /* 0x00e1000003a8783b */ /* 0x000f2e0000000200 */
        /* <DEDUP_REMOVED lines=9> */
[C---:B------:R-:W-:Y:S01]  /*104d0*/  HMMA.16816.F32 R4, R164.reuse, R176, R4 ;  /* 0x000000b0a404723c */ /* 0x040fe20000001804 */
[----:B------:R-:W5:Y:S07]  /*104e0*/  LDSM.16.M88.4 R152, [R132+0xf900] ;  /* 0x00f900008498783b */ /* 0x000f6e0000000200 */
[C---:B------:R-:W-:Y:S01]  /*104f0*/  HMMA.16816.F32 R8, R164.reuse, R178, R8 ;  /* 0x000000b2a408723c */ /* 0x040fe20000001808 */
[----:B------:R-:W-:Y:S07]  /*10500*/  LDSM.16.M88.4 R176, [R193+0x10100] ;  /* 0x01010000c1b0783b */ /* 0x000fee0000000200 */
[C---:B--2---:R-:W-:Y:S08]  /*10510*/  HMMA.16816.F32 R12, R164.reuse, R136, R12 ;  /* 0x00000088a40c723c */ /* 0x044ff0000000180c */
[C---:B------:R-:W-:Y:S01]  /*10520*/  HMMA.16816.F32 R16, R164.reuse, R138, R16 ;  /* 0x0000008aa410723c */ /* 0x040fe20000001810 */
[----:B------:R-:W2:Y:S07]  /*10530*/  LDSM.16.M88.4 R136, [R191+UR4+0x10900] ;  /* 0x01090004bf88783b */ /* 0x000eae0008000200 */
[C---:B------:R-:W-:Y:S08]  /*10540*/  HMMA.16816.F32 R20, R164.reuse, R140, R20 ;  /* 0x0000008ca414723c */ /* 0x040ff00000001814 */
[C---:B------:R-:W-:Y:S01]  /*10550*/  HMMA.16816.F32 R24, R164.reuse, R142, R24 ;  /* 0x0000008ea418723c */ /* 0x040fe20000001818 */
[----:B------:R-:W1:Y:S07]  /*10560*/  LDSM.16.M88.4 R140, [R191+UR4+0x11100] ;  /* 0x01110004bf8c783b */ /* 0x000e6e0008000200 */
[C---:B------:R-:W-:Y:S08]  /*10570*/  HMMA.16816.F32 R28, R164.reuse, R156, R28 ;  /* 0x0000009ca41c723c */ /* 0x040ff0000000181c */
[----:B------:R-:W-:Y:S01]  /*10580*/  HMMA.16816.F32 R32, R164, R158, R32 ;  /* 0x0000009ea420723c */ /* 0x000fe20000001820 */
[----:B------:R-:W2:Y:S07]  /*10590*/  LDSM.16.M88.4 R156, [R191+UR4+0x11900] ;  /* 0x01190004bf9c783b */ /* 0x000eae0008000200 */
[C---:B----4-:R-:W-:Y:S01]  /*105a0*/  HMMA.16816.F32 R4, R160.reuse, R168, R4 ;  /* 0x000000a8a004723c */ /* 0x050fe20000001804 */
[----:B------:R-:W4:Y:S07]  /*105b0*/  LDSM.16.M88.4 R164, [R134+0x8000] ;  /* 0x0080000086a4783b */ /* 0x000f2e0000000200 */
[C---:B------:R-:W-:Y:S01]  /*105c0*/  HMMA.16816.F32 R8, R160.reuse, R170, R8 ;  /* 0x000000aaa008723c */ /* 0x040fe20000001808 */
[----:B------:R-:W-:Y:S07]  /*105d0*/  LDSM.16.M88.4 R168, [R2+0x10100] ;  /* 0x0101000002a8783b */ /* 0x000fee0000000200 */
[C---:B---3--:R-:W-:Y:S08]  /*105e0*/  HMMA.16816.F32 R12, R160.reuse, R144, R12 ;  /* 0x00000090a00c723c */ /* 0x048ff0000000180c */
[C---:B------:R-:W-:Y:S01]  /*105f0*/  HMMA.16816.F32 R16, R160.reuse, R146, R16 ;  /* 0x00000092a010723c */ /* 0x040fe20000001810 */
[----:B------:R-:W3:Y:S07]  /*10600*/  LDSM.16.M88.4 R144, [R193+0x10900] ;  /* 0x01090000c190783b */ /* 0x000eee0000000200 */
[C---:B-1----:R-:W-:Y:S08]  /*10610*/  HMMA.16816.F32 R20, R160.reuse, R148, R20 ;  /* 0x00000094a014723c */ /* 0x042ff00000001814 */
[C---:B------:R-:W-:Y:S01]  /*10620*/  HMMA.16816.F32 R24, R160.reuse, R150, R24 ;  /* 0x00000096a018723c */ /* 0x040fe20000001818 */
[----:B------:R-:W1:Y:S07]  /*10630*/  LDSM.16.M88.4 R148, [R193+0x11100] ;  /* 0x01110000c194783b */ /* 0x000e6e0000000200 */
[C---:B-----5:R-:W-:Y:S08]  /*10640*/  HMMA.16816.F32 R28, R160.reuse, R152, R28 ;  /* 0x00000098a01c723c */ /* 0x060ff0000000181c */
[----:B------:R-:W-:Y:S01]  /*10650*/  HMMA.16816.F32 R32, R160, R154, R32 ;  /* 0x0000009aa020723c */ /* 0x000fe20000001820 */
[----:B------:R-:W5:Y:S07]  /*10660*/  LDSM.16.M88.4 R152, [R193+0x11900] ;  /* 0x01190000c198783b */ /* 0x000f6e0000000200 */
        /* <DEDUP_REMOVED lines=15> */
[C---:B------:R-:W-:Y:S08]  /*10760*/  HMMA.16816.F32 R8, R164.reuse, R178, R8 ;  /* 0x000000b2a408723c */ /* 0x040ff00000001808 */
[C---:B---3--:R-:W-:Y:S08]  /*10770*/  HMMA.16816.F32 R12, R164.reuse, R144, R12 ;  /* 0x00000090a40c723c */ /* 0x048ff0000000180c */
[C---:B------:R-:W-:Y:S08]  /*10780*/  HMMA.16816.F32 R16, R164.reuse, R146, R16 ;  /* 0x00000092a410723c */ /* 0x040ff00000001810 */
[C---:B-1----:R-:W-:Y:S08]  /*10790*/  HMMA.16816.F32 R20, R164.reuse, R148, R20 ;  /* 0x00000094a414723c */ /* 0x042ff00000001814 */
[C---:B------:R-:W-:Y:S08]  /*107a0*/  HMMA.16816.F32 R24, R164.reuse, R150, R24 ;  /* 0x00000096a418723c */ /* 0x040ff00000001818 */
[C---:B-----5:R-:W-:Y:S08]  /*107b0*/  HMMA.16816.F32 R28, R164.reuse, R152, R28 ;  /* 0x00000098a41c723c */ /* 0x060ff0000000181c */
[----:B------:R-:W-:Y:S08]  /*107c0*/  HMMA.16816.F32 R32, R164, R154, R32 ;  /* 0x0000009aa420723c */ /* 0x000ff00000001820 */
[C---:B------:R-:W-:Y:S08]  /*107d0*/  HMMA.16816.F32 R4, R160.reuse, R168, R4 ;  /* 0x000000a8a004723c */ /* 0x040ff00000001804 */
[C---:B------:R-:W-:Y:S08]  /*107e0*/  HMMA.16816.F32 R8, R160.reuse, R170, R8 ;  /* 0x000000aaa008723c */ /* 0x040ff00000001808 */
[C---:B--2---:R-:W-:Y:S08]  /*107f0*/  HMMA.16816.F32 R12, R160.reuse, R136, R12 ;  /* 0x00000088a00c723c */ /* 0x044ff0000000180c */
[C---:B------:R-:W-:Y:S01]  /*10800*/  HMMA.16816.F32 R16, R160.reuse, R138, R16 ;  /* 0x0000008aa010723c */ /* 0x040fe20000001810 */
[----:B------:R-:W1:Y:S07]  /*10810*/  LDSM.16.M88.4 R136, [R132+0x10900] ;  /* 0x010900008488783b */ /* 0x000e6e0000000200 */
[C---:B------:R-:W-:Y:S08]  /*10820*/  HMMA.16816.F32 R20, R160.reuse, R140, R20 ;  /* 0x0000008ca014723c */ /* 0x040ff00000001814 */
[C---:B------:R-:W-:Y:S01]  /*10830*/  HMMA.16816.F32 R24, R160.reuse, R142, R24 ;  /* 0x0000008ea018723c */ /* 0x040fe20000001818 */
[----:B------:R-:W2:Y:S07]  /*10840*/  LDSM.16.M88.4 R140, [R132+0x11100] ;  /* 0x01110000848c783b */ /* 0x000eae0000000200 */
[C---:B------:R-:W-:Y:S08]  /*10850*/  HMMA.16816.F32 R28, R160.reuse, R156, R28 ;  /* 0x0000009ca01c723c */ /* 0x040ff0000000181c */
[----:B------:R-:W-:Y:S08]  /*10860*/  HMMA.16816.F32 R32, R160, R158, R32 ;  /* 0x0000009ea020723c */ /* 0x000ff00000001820 */
[C---:B----4-:R-:W-:Y:S08]  /*10870*/  HMMA.16816.F32 R4, R172.reuse, R180, R4 ;  /* 0x000000b4ac04723c */ /* 0x050ff00000001804 */
[C---:B------:R-:W-:Y:S08]  /*10880*/  HMMA.16816.F32 R8, R172.reuse, R182, R8 ;  /* 0x000000b6ac08723c */ /* 0x040ff00000001808 */
[C---:B-1----:R-:W-:Y:S08]  /*10890*/  HMMA.16816.F32 R12, R172.reuse, R136, R12 ;  /* 0x00000088ac0c723c */ /* 0x042ff0000000180c */
[C---:B------:R-:W-:Y:S04]  /*108a0*/  HMMA.16816.F32 R16, R172.reuse, R138, R16 ;  /* 0x0000008aac10723c */ /* 0x040fe80000001810 */
[----:B------:R-:W-:Y:S02]  /*108b0*/  FMUL.FTZ R162, R4, c[0x0][0x320] ;  /* 0x0000c80004a27a20 */ /* 0x000fe40000410000 */
[----:B------:R-:W-:Y:S02]  /*108c0*/  FMUL.FTZ R157, R5, c[0x0][0x320] ;  /* 0x0000c800059d7a20 */ /* 0x000fe40000410000 */
[C---:B--2---:R-:W-:Y:S02]  /*108d0*/  HMMA.16816.F32 R20, R172.reuse, R140, R20 ;  /* 0x0000008cac14723c */ /* 0x044fe40000001814 */
[----:B------:R-:W1:Y:S02]  /*108e0*/  MUFU.TANH R162, R162 ;  /* 0x000000a200a27308 */ /* 0x000e640000002400 */
[----:B------:R-:W-:Y:S02]  /*108f0*/  FMUL.FTZ R9, R9, c[0x0][0x320] ;  /* 0x0000c80009097a20 */ /* 0x000fe40000410000 */
[----:B------:R-:W-:Y:S02]  /*10900*/  FMUL.FTZ R10, R10, c[0x0][0x320] ;  /* 0x0000c8000a0a7a20 */ /* 0x000fe40000410000 */
[C---:B------:R-:W-:Y:S04]  /*10910*/  HMMA.16816.F32 R24, R172.reuse, R142, R24 ;  /* 0x0000008eac18723c */ /* 0x040fe80000001818 */
[----:B------:R-:W-:Y:S01]  /*10920*/  FMUL.FTZ R11, R11, c[0x0][0x320] ;  /* 0x0000c8000b0b7a20 */ /* 0x000fe20000410000 */
[----:B------:R-:W-:Y:S01]  /*10930*/  MUFU.TANH R165, R9 ;  /* 0x0000000900a57308 */ /* 0x000fe20000002400 */
[----:B------:R-:W-:Y:S02]  /*10940*/  FMUL.FTZ R163, R8, c[0x0][0x320] ;  /* 0x0000c80008a37a20 */ /* 0x000fe40000410000 */
[----:B------:R-:W-:Y:S04]  /*10950*/  FMUL.FTZ R161, R6, c[0x0][0x320] ;  /* 0x0000c80006a17a20 */ /* 0x000fe80000410000 */
[----:B------:R-:W-:Y:S02]  /*10960*/  FMUL.FTZ R160, R7, c[0x0][0x320] ;  /* 0x0000c80007a07a20 */ /* 0x000fe40000410000 */
[----:B------:R-:W-:Y:S01]  /*10970*/  FMUL.FTZ R169, R12, c[0x0][0x320] ;  /* 0x0000c8000ca97a20 */ /* 0x000fe20000410000 */
[----:B------:R-:W-:Y:S01]  /*10980*/  MUFU.TANH R234, R10 ;  /* 0x0000000a00ea7308 */ /* 0x000fe20000002400 */
[----:B------:R-:W-:Y:S02]  /*10990*/  FMUL.FTZ R13, R13, c[0x0][0x320] ;  /* 0x0000c8000d0d7a20 */ /* 0x000fe40000410000 */
[----:B------:R-:W-:Y:S01]  /*109a0*/  FMUL.FTZ R14, R14, c[0x0][0x320] ;  /* 0x0000c8000e0e7a20 */ /* 0x000fe20000410000 */
[----:B-1----:R-:W-:Y:S01]  /*109b0*/  FMNMX.FTZ R2, R162, R133, !PT ;  /* 0x00000085a2027209 */ /* 0x002fe20007810000 */
[----:B------:R-:W-:Y:S02]  /*109c0*/  FMUL.FTZ R15, R15, c[0x0][0x320] ;  /* 0x0000c8000f0f7a20 */ /* 0x000fe40000410000 */
[----:B------:R-:W-:Y:S02]  /*109d0*/  FMUL.FTZ R16, R16, c[0x0][0x320] ;  /* 0x0000c80010107a20 */ /* 0x000fe40000410000 */
[----:B------:R-:W-:Y:S01]  /*109e0*/  FMUL.FTZ R17, R17, c[0x0][0x320] ;  /* 0x0000c80011117a20 */ /* 0x000fe20000410000 */
[----:B------:R1:W-:Y:S01]  /*109f0*/  MUFU.TANH R176, R11 ;  /* 0x0000000b00b07308 */ /* 0x0003e20000002400 */
        /* <DEDUP_REMOVED lines=12> */
[----:B-1----:R-:W1:Y:S01]  /*10ac0*/  LDSM.16.M88.4 R8, [R132+0x11900] ;  /* 0x011900008408783b */ /* 0x002e620000000200 */
[----:B------:R-:W-:Y:S08]  /*10ad0*/  DEPBAR.LE SB0, 0x2 ;  /* 0x000080800000791a */ /* 0x000ff00000000000 */
[----:B------:R-:W4:Y:S01]  /*10ae0*/  MUFU.TANH R160, R160 ;  /* 0x000000a000a07308 */ /* 0x000f220000002400 */
[----:B------:R-:W-:Y:S01]  /*10af0*/  BAR.SYNC.DEFER_BLOCKING 0x0 ;  /* 0x0000000000007b1d */ /* 0x000fe20000010000 */
[----:B--2---:R-:W-:Y:S02]  /*10b00*/  FMNMX.FTZ R2, R157, R2, !PT ;  /* 0x000000029d027209 */ /* 0x004fe40007810000 */
[----:B---3--:R-:W-:Y:S04]  /*10b10*/  FMNMX.FTZ R3, R161, R0, !PT ;  /* 0x00000000a1037209 */ /* 0x008fe80007810000 */
[----:B----4-:R-:W-:Y:S01]  /*10b20*/  FMNMX.FTZ R3, R160, R3, !PT ;  /* 0x00000003a0037209 */ /* 0x010fe20007810000 */
[----:B------:R-:W-:Y:S01]  /*10b30*/  LDSM.16.MT88.4 R140, [R184+UR4+0x2900] ;  /* 0x00290004b88c783b */ /* 0x000fe20008004200 */
[----:B------:R-:W2:Y:S02]  /*10b40*/  MUFU.TANH R163, R163 ;  /* 0x000000a300a37308 */ /* 0x000ea40000002400 */
[----:B------:R-:W-:Y:S04]  /*10b50*/  FMNMX.FTZ R3, R234, R3, !PT ;  /* 0x00000003ea037209 */ /* 0x000fe80007810000 */
[----:B------:R-:W-:Y:S01]  /*10b60*/  FMNMX.FTZ R3, R176, R3, !PT ;  /* 0x00000003b0037209 */ /* 0x000fe20007810000 */
[C---:B-1----:R-:W-:Y:S01]  /*10b70*/  HMMA.16816.F32 R28, R172.reuse, R8, R28 ;  /* 0x00000008ac1c723c */ /* 0x042fe2000000181c */
[----:B------:R-:W-:Y:S02]  /*10b80*/  LDSM.16.MT88.4 R148, [R185+UR4+0x3900] ;  /* 0x00390004b994783b */ /* 0x000fe40008004200 */
[----:B------:R-:W1:Y:S05]  /*10b90*/  MUFU.TANH R169, R169 ;  /* 0x000000a900a97308 */ /* 0x000e6a0000002400 */
[----:B------:R-:W-:Y:S05]  /*10ba0*/  HMMA.16816.F32 R32, R172, R10, R32 ;  /* 0x0000000aac20723c */ /* 0x000fea0000001820 */
[----:B------:R-:W3:Y:S01]  /*10bb0*/  MUFU.TANH R181, R13 ;  /* 0x0000000d00b57308 */ /* 0x000ee20000002400 */
[----:B--2---:R-:W-:Y:S06]  /*10bc0*/  FMNMX.FTZ R2, R163, R2, !PT ;  /* 0x00000002a3027209 */ /* 0x004fec0007810000 */
[----:B------:R-:W-:Y:S03]  /*10bd0*/  FMNMX.FTZ R2, R165, R2, !PT ;  /* 0x00000002a5027209 */ /* 0x000fe60007810000 */
        /* <DEDUP_REMOVED lines=15> */
[----:B-1----:R-:W-:Y:S01]  /*10cd0*/  FMNMX.FTZ R3, R180, R3, !PT ;  /* 0x00000003b4037209 */ /* 0x002fe20007810000 */
[----:B------:R-:W-:Y:S08]  /*10ce0*/  LDSM.16.MT88.4 R12, [R185+UR4+0x100] ;  /* 0x00010004b90c783b */ /* 0x000ff00008004200 */
[----:B------:R-:W1:Y:S01]  /*10cf0*/  MUFU.TANH R230, R18 ;  /* 0x0000001200e67308 */ /* 0x000e620000002400 */
[----:B---3--:R-:W-:Y:S02]  /*10d00*/  FMNMX.FTZ R2, R171, R2, !PT ;  /* 0x00000002ab027209 */ /* 0x008fe40007810000 */
[----:B------:R-:W-:Y:S07]  /*10d10*/  IADD3 R16, R184, UR4, RZ ;  /* 0x00000004b8107c10 */ /* 0x000fee000fffe0ff */
        /* <DEDUP_REMOVED lines=30> */
[----:B------:R-:W-:Y:S08]  /*10f00*/  LDSM.16.MT88.4 R28, [R184+UR4+0x100] ;  /* 0x00010004b81c783b */ /* 0x000ff00008004200 */
[----:B------:R-:W3:Y:S01]  /*10f10*/  MUFU.TANH R158, R34 ;  /* 0x00000022009e7308 */ /* 0x000ee20000002400 */
[----:B--2---:R-:W-:Y:S09]  /*10f20*/  FMNMX.FTZ R2, R173, R2, !PT ;  /* 0x00000002ad027209 */ /* 0x004ff20007810000 */
[----:B------:R-:W2:Y:S01]  /*10f30*/  MUFU.TANH R156, R35 ;  /* 0x00000023009c7308 */ /* 0x000ea20000002400 */
[----:B-1----:R-:W-:Y:S05]  /*10f40*/  FMNMX.FTZ R11, R159, R2, !PT ;  /* 0x000000029f0b7209 */ /* 0x002fea0007810000 */
[----:B------:R-:W1:Y:S01]  /*10f50*/  SHFL.BFLY PT, R2, R11, 0x2, 0x1f ;  /* 0x0c401f000b027f89 */ /* 0x000e6200000e0000 */
[----:B---3--:R-:W-:Y:S04]  /*10f60*/  FMNMX.FTZ R3, R158, R3, !PT ;  /* 0x000000039e037209 */ /* 0x008fe80007810000 */
[----:B--2---:R-:W-:Y:S05]  /*10f70*/  FMNMX.FTZ R10, R156, R3, !PT ;  /* 0x000000039c0a7209 */ /* 0x004fea0007810000 */
[----:B------:R-:W2:Y:S01]  /*10f80*/  SHFL.BFLY PT, R3, R10, 0x2, 0x1f ;  /* 0x0c401f000a037f89 */ /* 0x000ea200000e0000 */
[----:B-1----:R-:W-:Y:S07]  /*10f90*/  FMNMX.FTZ R9, R11, R2, !PT ;  /* 0x000000020b097209 */ /* 0x002fee0007810000 */
[----:B------:R-:W1:Y:S01]  /*10fa0*/  SHFL.BFLY PT, R132, R9, 0x1, 0x1f ;  /* 0x0c201f0009847f89 */ /* 0x000e6200000e0000 */
[----:B--2---:R-:W-:Y:S07]  /*10fb0*/  FMNMX.FTZ R8, R10, R3, !PT ;  /* 0x000000030a087209 */ /* 0x004fee0007810000 */
[----:B------:R-:W2:Y:S01]  /*10fc0*/  SHFL.BFLY PT, R3, R8, 0x1, 0x1f ;  /* 0x0c201f0008037f89 */ /* 0x000ea200000e0000 */
[----:B-1----:R-:W-:Y:S05]  /*10fd0*/  FMNMX.FTZ R132, R9, R132, !PT ;  /* 0x0000008409847209 */ /* 0x002fea0007810000 */
[C---:B------:R-:W-:Y:S02]  /*10fe0*/  FADD.FTZ R4, -R132.reuse, R133 ;  /* 0x0000008584047221 */ /* 0x040fe40000010100 */
[----:B------:R-:W-:Y:S02]  /*10ff0*/  FMUL.FTZ R178, R132, c[0x0][0x2d0] ;  /* 0x0000b40084b27a20 */ /* 0x000fe40000410000 */
[----:B------:R-:W-:Y:S02]  /*11000*/  FMUL.FTZ R2, R4, c[0x0][0x2d0] ;  /* 0x0000b40004027a20 */ /* 0x000fe40000410000 */
[--C-:B------:R-:W-:Y:S02]  /*11010*/  FFMA.FTZ R167, R157, c[0x0][0x2d0], -R178.reuse ;  /* 0x0000b4009da77a23 */ /* 0x100fe400000108b2 */
[--C-:B------:R-:W-:Y:S02]  /*11020*/  FFMA.FTZ R168, R162, c[0x0][0x2d0], -R178.reuse ;  /* 0x0000b400a2a87a23 */ /* 0x100fe400000108b2 */
[--C-:B------:R-:W-:Y:S01]  /*11030*/  FFMA.FTZ R166, R163, c[0x0][0x2d0], -R178.reuse ;  /* 0x0000b400a3a67a23 */ /* 0x100fe200000108b2 */
[----:B------:R-:W1:Y:S01]  /*11040*/  MUFU.EX2 R2, R2 ;  /* 0x0000000200027308 */ /* 0x000e620000000800 */
[--C-:B------:R-:W-:Y:S02]  /*11050*/  FFMA.FTZ R163, R165, c[0x0][0x2d0], -R178.reuse ;  /* 0x0000b400a5a37a23 */ /* 0x100fe400000108b2 */
[--C-:B------:R-:W-:Y:S01]  /*11060*/  FFMA.FTZ R169, R169, c[0x0][0x2d0], -R178.reuse ;  /* 0x0000b400a9a97a23 */ /* 0x100fe200000108b2 */
[----:B--2---:R-:W-:Y:S01]  /*11070*/  FMNMX.FTZ R3, R8, R3, !PT ;  /* 0x0000000308037209 */ /* 0x004fe20007810000 */
[--C-:B------:R-:W-:Y:S01]  /*11080*/  FFMA.FTZ R174, R181, c[0x0][0x2d0], -R178.reuse ;  /* 0x0000b400b5ae7a23 */ /* 0x100fe200000108b2 */
[----:B------:R-:W-:Y:S01]  /*11090*/  IADD3 R8, R185, UR4, RZ ;  /* 0x00000004b9087c10 */ /* 0x000fe2000fffe0ff */
[----:B------:R-:W-:Y:S02]  /*110a0*/  FFMA.FTZ R171, R171, c[0x0][0x2d0], -R178 ;  /* 0x0000b400abab7a23 */ /* 0x000fe400000108b2 */
[C---:B------:R-:W-:Y:S01]  /*110b0*/  FMUL.FTZ R157, R3.reuse, c[0x0][0x2d0] ;  /* 0x0000b400039d7a20 */ /* 0x040fe20000410000 */
[----:B------:R-:W-:Y:S01]  /*110c0*/  MUFU.EX2 R168, R168 ;  /* 0x000000a800a87308 */ /* 0x000fe20000000800 */
[----:B------:R-:W-:Y:S01]  /*110d0*/  FADD.FTZ R4, -R3, R0 ;  /* 0x0000000003047221 */ /* 0x000fe20000010100 */
[----:B------:R-:W-:Y:S01]  /*110e0*/  IADD3 R133, R189, R8, RZ ;  /* 0x00000008bd857210 */ /* 0x000fe20007ffe0ff */
[--C-:B------:R-:W-:Y:S02]  /*110f0*/  FFMA.FTZ R165, R161, c[0x0][0x2d0], -R157.reuse ;  /* 0x0000b400a1a57a23 */ /* 0x100fe4000001089d */
[--C-:B------:R-:W-:Y:S01]  /*11100*/  FFMA.FTZ R164, R160, c[0x0][0x2d0], -R157.reuse ;  /* 0x0000b400a0a47a23 */ /* 0x100fe2000001089d */
[----:B------:R-:W-:Y:S01]  /*11110*/  IADD3 R160, R189, R16, RZ ;  /* 0x00000010bda07210 */ /* 0x000fe20007ffe0ff */
[--C-:B------:R-:W-:Y:S01]  /*11120*/  FFMA.FTZ R162, R234, c[0x0][0x2d0], -R157.reuse ;  /* 0x0000b400eaa27a23 */ /* 0x100fe2000001089d */
[----:B------:R-:W2:Y:S01]  /*11130*/  LDSM.16.MT88.4 R20, [R133+0x100] ;  /* 0x000100008514783b */ /* 0x000ea20000004200 */
[--C-:B------:R-:W-:Y:S01]  /*11140*/  FFMA.FTZ R161, R176, c[0x0][0x2d0], -R157.reuse ;  /* 0x0000b400b0a17a23 */ /* 0x100fe2000001089d */
[----:B------:R-:W3:Y:S01]  /*11150*/  MUFU.EX2 R167, R167 ;  /* 0x000000a700a77308 */ /* 0x000ee20000000800 */
[----:B------:R-:W-:Y:S02]  /*11160*/  FMUL.FTZ R0, R4, c[0x0][0x2d0] ;  /* 0x0000b40004007a20 */ /* 0x000fe40000410000 */
[--C-:B------:R-:W-:Y:S02]  /*11170*/  FFMA.FTZ R176, R179, c[0x0][0x2d0], -R178.reuse ;  /* 0x0000b400b3b07a23 */ /* 0x100fe400000108b2 */
[C---:B-1----:R-:W-:Y:S01]  /*11180*/  FMUL.FTZ R4, R2.reuse, R128 ;  /* 0x0000008002047220 */ /* 0x042fe20000410000 */
[----:B------:R-:W-:Y:S01]  /*11190*/  LDSM.16.MT88.4 R136, [R133+0x2900] ;  /* 0x002900008588783b */ /* 0x000fe20000004200 */
[C---:B------:R-:W-:Y:S02]  /*111a0*/  FMUL.FTZ R5, R2.reuse, R129 ;  /* 0x0000008102057220 */ /* 0x040fe40000410000 */
[C---:B------:R-:W-:Y:S01]  /*111b0*/  FMUL.FTZ R8, R2.reuse, R124 ;  /* 0x0000007c02087220 */ /* 0x040fe20000410000 */
[----:B------:R-:W1:Y:S01]  /*111c0*/  MUFU.EX2 R0, R0 ;  /* 0x0000000000007308 */ /* 0x000e620000000800 */
[C---:B------:R-:W-:Y:S02]  /*111d0*/  FMUL.FTZ R9, R2.reuse, R125 ;  /* 0x0000007d02097220 */ /* 0x040fe40000410000 */
[C---:B------:R-:W-:Y:S01]  /*111e0*/  FMUL.FTZ R16, R2.reuse, R116 ;  /* 0x0000007402107220 */ /* 0x040fe20000410000 */
[----:B------:R-:W-:Y:S01]  /*111f0*/  LDSM.16.MT88.4 R144, [R160+0x1900] ;  /* 0x00190000a090783b */ /* 0x000fe20000004200 */
[C---:B------:R-:W-:Y:S02]  /*11200*/  FMUL.FTZ R17, R2.reuse, R117 ;  /* 0x0000007502117220 */ /* 0x040fe40000410000 */
[C---:B------:R-:W-:Y:S02]  /*11210*/  FMUL.FTZ R24, R2.reuse, R108 ;  /* 0x0000006c02187220 */ /* 0x040fe40000410000 */
[C---:B------:R-:W-:Y:S01]  /*11220*/  FMUL.FTZ R25, R2.reuse, R109 ;  /* 0x0000006d02197220 */ /* 0x040fe20000410000 */
[----:B------:R-:W-:Y:S01]  /*11230*/  MUFU.EX2 R166, R166 ;  /* 0x000000a600a67308 */ /* 0x000fe20000000800 */
[C---:B------:R-:W-:Y:S01]  /*11240*/  FMUL.FTZ R32, R2.reuse, R100 ;  /* 0x0000006402207220 */ /* 0x040fe20000410000 */
[----:B------:R-:W-:Y:S01]  /*11250*/  LDSM.16.MT88.4 R152, [R133+0x3900] ;  /* 0x003900008598783b */ /* 0x000fe20000004200 */
[C---:B------:R-:W-:Y:S01]  /*11260*/  FMUL.FTZ R33, R2.reuse, R101 ;  /* 0x0000006502217220 */ /* 0x040fe20000410000 */
[----:B---3--:R-:W-:Y:S01]  /*11270*/  F2FP.PACK_AB R128, R167, R168 ;  /* 0x000000a8a780723e */ /* 0x008fe200000000ff */
[C---:B------:R-:W-:Y:S02]  /*11280*/  FMUL.FTZ R36, R2.reuse, R36 ;  /* 0x0000002402247220 */ /* 0x040fe40000410000 */
[C---:B------:R-:W-:Y:S02]  /*11290*/  FMUL.FTZ R37, R2.reuse, R37 ;  /* 0x0000002502257220 */ /* 0x040fe40000410000 */
[C---:B------:R-:W-:Y:S01]  /*112a0*/  FMUL.FTZ R40, R2.reuse, R40 ;  /* 0x0000002802287220 */ /* 0x040fe20000410000 */
[----:B------:R-:W3:Y:S01]  /*112b0*/  MUFU.EX2 R163, R163 ;  /* 0x000000a300a37308 */ /* 0x000ee20000000800 */
[C---:B------:R-:W-:Y:S02]  /*112c0*/  FMUL.FTZ R41, R2.reuse, R41 ;  /* 0x0000002902297220 */ /* 0x040fe40000410000 */
[----:B------:R-:W-:Y:S02]  /*112d0*/  FMUL.FTZ R44, R2, R44 ;  /* 0x0000002c022c7220 */ /* 0x000fe40000410000 */
[C---:B-1----:R-:W-:Y:S02]  /*112e0*/  FMUL.FTZ R6, R0.reuse, R130 ;  /* 0x0000008200067220 */ /* 0x042fe40000410000 */
[C---:B------:R-:W-:Y:S02]  /*112f0*/  FMUL.FTZ R7, R0.reuse, R131 ;  /* 0x0000008300077220 */ /* 0x040fe40000410000 */
[C---:B------:R-:W-:Y:S01]  /*11300*/  FMUL.FTZ R10, R0.reuse, R126 ;  /* 0x0000007e000a7220 */ /* 0x040fe20000410000 */
[----:B------:R-:W-:Y:S01]  /*11310*/  MUFU.EX2 R165, R165 ;  /* 0x000000a500a57308 */ /* 0x000fe20000000800 */
[C---:B------:R-:W-:Y:S02]  /*11320*/  FMUL.FTZ R11, R0.reuse, R127 ;  /* 0x0000007f000b7220 */ /* 0x040fe40000410000 */
[C---:B------:R-:W-:Y:S01]  /*11330*/  FMUL.FTZ R18, R0.reuse, R118 ;  /* 0x0000007600127220 */ /* 0x040fe20000410000 */
[----:B------:R-:W-:Y:S01]  /*11340*/  LDSM.16.MT88.4 R124, [R185+UR4+0x2900] ;  /* 0x00290004b97c783b */ /* 0x000fe20008004200 */
[C---:B------:R-:W-:Y:S02]  /*11350*/  FMUL.FTZ R19, R0.reuse, R119 ;  /* 0x0000007700137220 */ /* 0x040fe40000410000 */
[C---:B------:R-:W-:Y:S02]  /*11360*/  FMUL.FTZ R26, R0.reuse, R110 ;  /* 0x0000006e001a7220 */ /* 0x040fe40000410000 */
[C---:B------:R-:W-:Y:S01]  /*11370*/  FMUL.FTZ R27, R0.reuse, R111 ;  /* 0x0000006f001b7220 */ /* 0x040fe20000410000 */
[----:B------:R-:W1:Y:S01]  /*11380*/  MUFU.EX2 R164, R164 ;  /* 0x000000a400a47308 */ /* 0x000e620000000800 */
[C---:B------:R-:W-:Y:S01]  /*11390*/  FMUL.FTZ R34, R0.reuse, R102 ;  /* 0x0000006600227220 */ /* 0x040fe20000410000 */
[----:B------:R-:W-:Y:S01]  /*113a0*/  LDSM.16.MT88.4 R108, [R160+0x2100] ;  /* 0x00210000a06c783b */ /* 0x000fe20000004200 */
[C---:B------:R-:W-:Y:S01]  /*113b0*/  FMUL.FTZ R35, R0.reuse, R103 ;  /* 0x0000006700237220 */ /* 0x040fe20000410000 */
[----:B---3--:R-:W-:Y:S01]  /*113c0*/  F2FP.PACK_AB R130, R163, R166 ;  /* 0x000000a6a382723e */ /* 0x008fe200000000ff */
[C---:B------:R-:W-:Y:S02]  /*113d0*/  FMUL.FTZ R38, R0.reuse, R38 ;  /* 0x0000002600267220 */ /* 0x040fe40000410000 */
[C---:B------:R-:W-:Y:S02]  /*113e0*/  FMUL.FTZ R39, R0.reuse, R39 ;  /* 0x0000002700277220 */ /* 0x040fe40000410000 */
[C---:B------:R-:W-:Y:S01]  /*113f0*/  FMUL.FTZ R42, R0.reuse, R42 ;  /* 0x0000002a002a7220 */ /* 0x040fe20000410000 */
[----:B------:R-:W-:Y:S01]  /*11400*/  MUFU.EX2 R162, R162 ;  /* 0x000000a200a27308 */ /* 0x000fe20000000800 */
[----:B------:R-:W-:Y:S01]  /*11410*/  LDSM.16.MT88.4 R100, [R184+UR4+0x2100] ;  /* 0x00210004b864783b */ /* 0x000fe20008004200 */
[----:B------:R-:W-:Y:S02]  /*11420*/  FMUL.FTZ R43, R0, R43 ;  /* 0x0000002b002b7220 */ /* 0x000fe40000410000 */
[----:B------:R-:W-:Y:S02]  /*11430*/  FMUL.FTZ R45, R2, R45 ;  /* 0x0000002d022d7220 */ /* 0x000fe40000410000 */
[C---:B------:R-:W-:Y:S02]  /*11440*/  FMUL.FTZ R46, R0.reuse, R46 ;  /* 0x0000002e002e7220 */ /* 0x040fe40000410000 */
[----:B------:R-:W-:Y:S01]  /*11450*/  FMUL.FTZ R47, R0, R47 ;  /* 0x0000002f002f7220 */ /* 0x000fe20000410000 */
[----:B------:R-:W-:Y:S01]  /*11460*/  LDSM.16.MT88.4 R116, [R133+0x900] ;  /* 0x000900008574783b */ /* 0x000fe20000004200 */
[----:B------:R-:W3:Y:S01]  /*11470*/  MUFU.EX2 R161, R161 ;  /* 0x000000a100a17308 */ /* 0x000ee20000000800 */
[C---:B------:R-:W-:Y:S02]  /*11480*/  FMUL.FTZ R48, R2.reuse, R48 ;  /* 0x0000003002307220 */ /* 0x040fe40000410000 */
[----:B------:R-:W-:Y:S01]  /*11490*/  FMUL.FTZ R49, R2, R49 ;  /* 0x0000003102317220 */ /* 0x000fe20000410000 */
[----:B-1----:R-:W-:Y:S01]  /*114a0*/  F2FP.PACK_AB R129, R164, R165 ;  /* 0x000000a5a481723e */ /* 0x002fe200000000ff */
[C---:B------:R-:W-:Y:S02]  /*114b0*/  FMUL.FTZ R50, R0.reuse, R50 ;  /* 0x0000003200327220 */ /* 0x040fe40000410000 */
[----:B------:R-:W-:Y:S02]  /*114c0*/  FMUL.FTZ R51, R0, R51 ;  /* 0x0000003300337220 */ /* 0x000fe40000410000 */
[C---:B------:R-:W-:Y:S01]  /*114d0*/  FMUL.FTZ R52, R2.reuse, R52 ;  /* 0x0000003402347220 */ /* 0x040fe20000410000 */
[----:B------:R-:W-:Y:S01]  /*114e0*/  MUFU.EX2 R169, R169 ;  /* 0x000000a900a97308 */ /* 0x000fe20000000800 */
[----:B------:R-:W-:Y:S02]  /*114f0*/  FMUL.FTZ R53, R2, R53 ;  /* 0x0000003502357220 */ /* 0x000fe40000410000 */
[C---:B------:R-:W-:Y:S02]  /*11500*/  FMUL.FTZ R54, R0.reuse, R54 ;  /* 0x0000003600367220 */ /* 0x040fe40000410000 */
[----:B------:R-:W-:Y:S02]  /*11510*/  FMUL.FTZ R55, R0, R55 ;  /* 0x0000003700377220 */ /* 0x000fe40000410000 */
[C---:B------:R-:W-:Y:S02]  /*11520*/  FMUL.FTZ R56, R2.reuse, R56 ;  /* 0x0000003802387220 */ /* 0x040fe40000410000 */
[----:B------:R-:W-:Y:S01]  /*11530*/  FMUL.FTZ R57, R2, R57 ;  /* 0x0000003902397220 */ /* 0x000fe20000410000 */
[----:B------:R-:W1:Y:S01]  /*11540*/  MUFU.EX2 R174, R174 ;  /* 0x000000ae00ae7308 */ /* 0x000e620000000800 */
[C---:B------:R-:W-:Y:S02]  /*11550*/  FMUL.FTZ R58, R0.reuse, R58 ;  /* 0x0000003a003a7220 */ /* 0x040fe40000410000 */
[----:B------:R-:W-:Y:S01]  /*11560*/  FMUL.FTZ R59, R0, R59 ;  /* 0x0000003b003b7220 */ /* 0x000fe20000410000 */
[----:B---3--:R-:W-:Y:S01]  /*11570*/  F2FP.PACK_AB R131, R161, R162 ;  /* 0x000000a2a183723e */ /* 0x008fe200000000ff */
[C---:B------:R-:W-:Y:S02]  /*11580*/  FMUL.FTZ R60, R2.reuse, R60 ;  /* 0x0000003c023c7220 */ /* 0x040fe40000410000 */
[----:B------:R-:W-:Y:S02]  /*11590*/  FMUL.FTZ R61, R2, R61 ;  /* 0x0000003d023d7220 */ /* 0x000fe40000410000 */
[C---:B------:R-:W-:Y:S01]  /*115a0*/  FMUL.FTZ R62, R0.reuse, R62 ;  /* 0x0000003e003e7220 */ /* 0x040fe20000410000 */
[----:B------:R-:W-:Y:S01]  /*115b0*/  MUFU.EX2 R171, R171 ;  /* 0x000000ab00ab7308 */ /* 0x000fe20000000800 */
[C---:B------:R-:W-:Y:S05]  /*115c0*/  HMMA.16816.F32 R4, R128.reuse, R12, R4 ;  /* 0x0000000c8004723c */ /* 0x040fea0000001804 */
[----:B------:R-:W-:Y:S02]  /*115d0*/  FMUL.FTZ R63, R0, R63 ;  /* 0x0000003f003f7220 */ /* 0x000fe40000410000 */
[C---:B------:R-:W-:Y:S01]  /*115e0*/  FMUL.FTZ R12, R2.reuse, R120 ;  /* 0x00000078020c7220 */ /* 0x040fe20000410000 */
[C---:B------:R-:W-:Y:S01]  /*115f0*/  HMMA.16816.F32 R8, R128.reuse, R14, R8 ;  /* 0x0000000e8008723c */ /* 0x040fe20000001808 */
[----:B------:R-:W-:Y:S03]  /*11600*/  MUFU.EX2 R176, R176 ;  /* 0x000000b000b07308 */ /* 0x000fe60000000800 */
[C---:B------:R-:W-:Y:S02]  /*11610*/  FMUL.FTZ R13, R2.reuse, R121 ;  /* 0x00000079020d7220 */ /* 0x040fe40000410000 */
[----:B------:R-:W-:Y:S02]  /*11620*/  FMUL.FTZ R64, R2, R64 ;  /* 0x0000004002407220 */ /* 0x000fe40000410000 */
[C---:B------:R-:W-:Y:S04]  /*11630*/  FMUL.FTZ R14, R0.reuse, R122 ;  /* 0x0000007a000e7220 */ /* 0x040fe80000410000 */
[----:B------:R-:W-:Y:S02]  /*11640*/  FMUL.FTZ R15, R0, R123 ;  /* 0x0000007b000f7220 */ /* 0x000fe40000410000 */
[----:B------:R-:W3:Y:S01]  /*11650*/  LDSM.16.MT88.4 R120, [R160+0x100] ;  /* 0x00010000a078783b */ /* 0x000ee20000004200 */
[----:B------:R-:W-:Y:S02]  /*11660*/  FMUL.FTZ R65, R2, R65 ;  /* 0x0000004102417220 */ /* 0x000fe40000410000 */
[C---:B------:R-:W-:Y:S02]  /*11670*/  FMUL.FTZ R66, R0.reuse, R66 ;  /* 0x0000004200427220 */ /* 0x040fe40000410000 */
[C---:B--2---:R-:W-:Y:S03]  /*11680*/  HMMA.16816.F32 R12, R128.reuse, R20, R12 ;  /* 0x00000014800c723c */ /* 0x044fe6000000180c */
        /* <DEDUP_REMOVED lines=8> */
[----:B------:R-:W2:Y:S01]  /*11710*/  LDSM.16.MT88.4 R112, [R185+UR4+0x2100] ;  /* 0x00210004b970783b */ /* 0x000ea20008004200 */
[C---:B------:R-:W-:Y:S02]  /*11720*/  FMUL.FTZ R70, R0.reuse, R70 ;  /* 0x0000004600467220 */ /* 0x040fe40000410000 */
[----:B------:R-:W-:Y:S02]  /*11730*/  FMUL.FTZ R71, R0, R71 ;  /* 0x0000004700477220 */ /* 0x000fe40000410000 */
[C---:B------:R-:W-:Y:S03]  /*11740*/  HMMA.16816.F32 R20, R128.reuse, R28, R20 ;  /* 0x0000001c8014723c */ /* 0x040fe60000001814 */
[C---:B------:R-:W-:Y:S02]  /*11750*/  FMUL.FTZ R72, R2.reuse, R72 ;  /* 0x0000004802487220 */ /* 0x040fe40000410000 */
[C---:B------:R-:W-:Y:S02]  /*11760*/  FMUL.FTZ R73, R2.reuse, R73 ;  /* 0x0000004902497220 */ /* 0x040fe40000410000 */
[C---:B------:R-:W-:Y:S01]  /*11770*/  FMUL.FTZ R28, R2.reuse, R104 ;  /* 0x00000068021c7220 */ /* 0x040fe20000410000 */
[C---:B------:R-:W-:Y:S04]  /*11780*/  HMMA.16816.F32 R24, R128.reuse, R30, R24 ;  /* 0x0000001e8018723c */ /* 0x040fe80000001818 */
[----:B------:R-:W-:Y:S02]  /*11790*/  FMUL.FTZ R29, R2, R105 ;  /* 0x00000069021d7220 */ /* 0x000fe40000410000 */
[C---:B------:R-:W-:Y:S02]  /*117a0*/  FMUL.FTZ R74, R0.reuse, R74 ;  /* 0x0000004a004a7220 */ /* 0x040fe40000410000 */
[C---:B------:R-:W-:Y:S04]  /*117b0*/  FMUL.FTZ R30, R0.reuse, R106 ;  /* 0x0000006a001e7220 */ /* 0x040fe80000410000 */
[C---:B------:R-:W-:Y:S02]  /*117c0*/  FMUL.FTZ R31, R0.reuse, R107 ;  /* 0x0000006b001f7220 */ /* 0x040fe40000410000 */
[----:B------:R-:W4:Y:S01]  /*117d0*/  LDSM.16.MT88.4 R104, [R133+0x2100] ;  /* 0x002100008568783b */ /* 0x000f220000004200 */
[----:B------:R-:W-:Y:S02]  /*117e0*/  FMUL.FTZ R75, R0, R75 ;  /* 0x0000004b004b7220 */ /* 0x000fe40000410000 */
[C---:B------:R-:W-:Y:S02]  /*117f0*/  FMUL.FTZ R84, R2.reuse, R84 ;  /* 0x0000005402547220 */ /* 0x040fe40000410000 */
[C---:B---3--:R-:W-:Y:S03]  /*11800*/  HMMA.16816.F32 R28, R128.reuse, R120, R28 ;  /* 0x00000078801c723c */ /* 0x048fe6000000181c */
[----:B------:R-:W-:Y:S02]  /*11810*/  FMUL.FTZ R85, R2, R85 ;  /* 0x0000005502557220 */ /* 0x000fe40000410000 */
[C---:B------:R-:W-:Y:S02]  /*11820*/  FMUL.FTZ R86, R0.reuse, R86 ;  /* 0x0000005600567220 */ /* 0x040fe40000410000 */
[----:B------:R-:W-:Y:S01]  /*11830*/  FMUL.FTZ R87, R0, R87 ;  /* 0x0000005700577220 */ /* 0x000fe20000410000 */
[C---:B------:R-:W-:Y:S01]  /*11840*/  HMMA.16816.F32 R32, R128.reuse, R122, R32 ;  /* 0x0000007a8020723c */ /* 0x040fe20000001820 */
[----:B------:R-:W-:Y:S03]  /*11850*/  LDSM.16.MT88.4 R120, [R160+0x900] ;  /* 0x00090000a078783b */ /* 0x000fe60000004200 */
[--C-:B------:R-:W-:Y:S02]  /*11860*/  FFMA.FTZ R179, R232, c[0x0][0x2d0], -R157.reuse ;  /* 0x0000b400e8b37a23 */ /* 0x100fe4000001089d */
[--C-:B------:R-:W-:Y:S02]  /*11870*/  FFMA.FTZ R180, R180, c[0x0][0x2d0], -R157.reuse ;  /* 0x0000b400b4b47a23 */ /* 0x100fe4000001089d */
[C---:B--2---:R-:W-:Y:S02]  /*11880*/  HMMA.16816.F32 R36, R128.reuse, R112, R36 ;  /* 0x000000708024723c */ /* 0x044fe40000001824 */
[----:B------:R-:W-:Y:S02]  /*11890*/  MUFU.EX2 R179, R179 ;  /* 0x000000b300b37308 */ /* 0x000fe40000000800 */
[--C-:B------:R-:W-:Y:S02]  /*118a0*/  FFMA.FTZ R181, R230, c[0x0][0x2d0], -R157.reuse ;  /* 0x0000b400e6b57a23 */ /* 0x100fe4000001089d */
[--C-:B------:R-:W-:Y:S02]  /*118b0*/  FFMA.FTZ R182, R182, c[0x0][0x2d0], -R157.reuse ;  /* 0x0000b400b6b67a23 */ /* 0x100fe4000001089d */
[C---:B------:R-:W-:Y:S01]  /*118c0*/  HMMA.16816.F32 R40, R128.reuse, R114, R40 ;  /* 0x000000728028723c */ /* 0x040fe20000001828 */
[----:B------:R-:W-:Y:S03]  /*118d0*/  LDSM.16.MT88.4 R112, [R185+UR4+0x900] ;  /* 0x00090004b970783b */ /* 0x000fe60008004200 */
[C---:B------:R-:W-:Y:S01]  /*118e0*/  FMUL.FTZ R88, R2.reuse, R88 ;  /* 0x0000005802587220 */ /* 0x040fe20000410000 */
[----:B------:R-:W2:Y:S01]  /*118f0*/  MUFU.EX2 R180, R180 ;  /* 0x000000b400b47308 */ /* 0x000ea20000000800 */
[----:B------:R-:W-:Y:S02]  /*11900*/  FMUL.FTZ R89, R2, R89 ;  /* 0x0000005902597220 */ /* 0x000fe40000410000 */
[C---:B------:R-:W-:Y:S01]  /*11910*/  FMUL.FTZ R90, R0.reuse, R90 ;  /* 0x0000005a005a7220 */ /* 0x040fe20000410000 */
[C---:B----4-:R-:W-:Y:S03]  /*11920*/  HMMA.16816.F32 R44, R128.reuse, R104, R44 ;  /* 0x00000068802c723c */ /* 0x050fe6000000182c */
[----:B------:R-:W-:Y:S03]  /*11930*/  FMUL.FTZ R91, R0, R91 ;  /* 0x0000005b005b7220 */ /* 0x000fe60000410000 */
[----:B------:R-:W-:Y:S01]  /*11940*/  MUFU.EX2 R181, R181 ;  /* 0x000000b500b57308 */ /* 0x000fe20000000800 */
[C---:B------:R-:W-:Y:S02]  /*11950*/  FMUL.FTZ R92, R2.reuse, R92 ;  /* 0x0000005c025c7220 */ /* 0x040fe40000410000 */
[----:B------:R-:W-:Y:S01]  /*11960*/  FMUL.FTZ R93, R2, R93 ;  /* 0x0000005d025d7220 */ /* 0x000fe20000410000 */
[C---:B------:R-:W-:Y:S01]  /*11970*/  HMMA.16816.F32 R48, R128.reuse, R106, R48 ;  /* 0x0000006a8030723c */ /* 0x040fe20000001830 */
[----:B------:R-:W3:Y:S02]  /*11980*/  LDSM.16.MT88.4 R104, [R185+UR4+0x4100] ;  /* 0x00410004b968783b */ /* 0x000ee40008004200 */
[C---:B------:R-:W-:Y:S02]  /*11990*/  FMUL.FTZ R94, R0.reuse, R94 ;  /* 0x0000005e005e7220 */ /* 0x040fe40000410000 */
[----:B------:R-:W-:Y:S01]  /*119a0*/  FMUL.FTZ R95, R0, R95 ;  /* 0x0000005f005f7220 */ /* 0x000fe20000410000 */
[----:B------:R-:W4:Y:S02]  /*119b0*/  MUFU.EX2 R182, R182 ;  /* 0x000000b600b67308 */ /* 0x000f240000000800 */
[C---:B------:R-:W-:Y:S04]  /*119c0*/  HMMA.16816.F32 R52, R128.reuse, R100, R52 ;  /* 0x000000648034723c */ /* 0x040fe80000001834 */
[C---:B------:R-:W-:Y:S02]  /*119d0*/  FMUL.FTZ R96, R2.reuse, R96 ;  /* 0x0000006002607220 */ /* 0x040fe40000410000 */
[----:B------:R-:W-:Y:S02]  /*119e0*/  FMUL.FTZ R97, R2, R97 ;  /* 0x0000006102617220 */ /* 0x000fe40000410000 */
[C---:B------:R-:W-:Y:S01]  /*119f0*/  HMMA.16816.F32 R56, R128.reuse, R102, R56 ;  /* 0x000000668038723c */ /* 0x040fe20000001838 */
[----:B------:R-:W5:Y:S03]  /*11a00*/  LDSM.16.MT88.4 R100, [R133+0x4100] ;  /* 0x004100008564783b */ /* 0x000f660000004200 */
[C---:B------:R-:W-:Y:S02]  /*11a10*/  FMUL.FTZ R98, R0.reuse, R98 ;  /* 0x0000006200627220 */ /* 0x040fe40000410000 */
[----:B------:R-:W-:Y:S02]  /*11a20*/  FMUL.FTZ R99, R0, R99 ;  /* 0x0000006300637220 */ /* 0x000fe40000410000 */
[C---:B------:R-:W-:Y:S04]  /*11a30*/  HMMA.16816.F32 R60, R128.reuse, R108, R60 ;  /* 0x0000006c803c723c */ /* 0x040fe8000000183c */
[--C-:B------:R-:W-:Y:S02]  /*11a40*/  FFMA.FTZ R227, R227, c[0x0][0x2d0], -R178.reuse ;  /* 0x0000b400e3e37a23 */ /* 0x100fe400000108b2 */
[--C-:B------:R-:W-:Y:S02]  /*11a50*/  FFMA.FTZ R230, R183, c[0x0][0x2d0], -R178.reuse ;  /* 0x0000b400b7e67a23 */ /* 0x100fe400000108b2 */
[C---:B------:R-:W-:Y:S01]  /*11a60*/  HMMA.16816.F32 R64, R128.reuse, R110, R64 ;  /* 0x0000006e8040723c */ /* 0x040fe20000001840 */
[----:B------:R-:W1:Y:S01]  /*11a70*/  LDSM.16.MT88.4 R108, [R184+UR4+0x4100] ;  /* 0x00410004b86c783b */ /* 0x000e620008004200 */
[----:B------:R-:W-:Y:S02]  /*11a80*/  MUFU.EX2 R227, R227 ;  /* 0x000000e300e37308 */ /* 0x000fe40000000800 */
[--C-:B------:R-:W-:Y:S02]  /*11a90*/  FFMA.FTZ R183, R225, c[0x0][0x2d0], -R178.reuse ;  /* 0x0000b400e1b77a23 */ /* 0x100fe400000108b2 */
[--C-:B------:R-:W-:Y:S02]  /*11aa0*/  FFMA.FTZ R232, R193, c[0x0][0x2d0], -R178.reuse ;  /* 0x0000b400c1e87a23 */ /* 0x100fe400000108b2 */
[--C-:B------:R-:W-:Y:S01]  /*11ab0*/  FFMA.FTZ R193, R226, c[0x0][0x2d0], -R157.reuse ;  /* 0x0000b400e2c17a23 */ /* 0x100fe2000001089d */
[C---:B---3--:R-:W-:Y:S03]  /*11ac0*/  HMMA.16816.F32 R68, R128.reuse, R104, R68 ;  /* 0x000000688044723c */ /* 0x048fe60000001844 */
[--C-:B------:R-:W-:Y:S01]  /*11ad0*/  FFMA.FTZ R224, R224, c[0x0][0x2d0], -R157.reuse ;  /* 0x0000b400e0e07a23 */ /* 0x100fe2000001089d */
[----:B------:R-:W-:Y:S01]  /*11ae0*/  MUFU.EX2 R230, R230 ;  /* 0x000000e600e67308 */ /* 0x000fe20000000800 */
[--C-:B------:R-:W-:Y:S02]  /*11af0*/  FFMA.FTZ R225, R228, c[0x0][0x2d0], -R157.reuse ;  /* 0x0000b400e4e17a23 */ /* 0x100fe4000001089d */
[--C-:B------:R-:W-:Y:S01]  /*11b00*/  FFMA.FTZ R222, R222, c[0x0][0x2d0], -R157.reuse ;  /* 0x0000b400dede7a23 */ /* 0x100fe2000001089d */
[C---:B------:R-:W-:Y:S01]  /*11b10*/  HMMA.16816.F32 R72, R128.reuse, R106, R72 ;  /* 0x0000006a8048723c */ /* 0x040fe20000001848 */
[----:B------:R-:W3:Y:S03]  /*11b20*/  LDSM.16.MT88.4 R104, [R160+0x4100] ;  /* 0x00410000a068783b */ /* 0x000ee60000004200 */
[C---:B------:R-:W-:Y:S02]  /*11b30*/  FMUL.FTZ R76, R2.reuse, R76 ;  /* 0x0000004c024c7220 */ /* 0x040fe40000410000 */
[----:B------:R-:W-:Y:S01]  /*11b40*/  FMUL.FTZ R77, R2, R77 ;  /* 0x0000004d024d7220 */ /* 0x000fe20000410000 */
[----:B------:R-:W-:Y:S01]  /*11b50*/  MUFU.EX2 R183, R183 ;  /* 0x000000b700b77308 */ /* 0x000fe20000000800 */
[C---:B------:R-:W-:Y:S04]  /*11b60*/  FMUL.FTZ R78, R0.reuse, R78 ;  /* 0x0000004e004e7220 */ /* 0x040fe80000410000 */
[----:B------:R-:W-:Y:S02]  /*11b70*/  FMUL.FTZ R79, R0, R79 ;  /* 0x0000004f004f7220 */ /* 0x000fe40000410000 */
[--C-:B------:R-:W-:Y:S02]  /*11b80*/  FFMA.FTZ R177, R177, c[0x0][0x2d0], -R178.reuse ;  /* 0x0000b400b1b17a23 */ /* 0x100fe400000108b2 */
[--C-:B------:R-:W-:Y:S01]  /*11b90*/  FFMA.FTZ R226, R175, c[0x0][0x2d0], -R178.reuse ;  /* 0x0000b400afe27a23 */ /* 0x100fe200000108b2 */
[----:B------:R-:W-:Y:S01]  /*11ba0*/  MUFU.EX2 R232, R232 ;  /* 0x000000e800e87308 */ /* 0x000fe20000000800 */
[--C-:B------:R-:W-:Y:S01]  /*11bb0*/  FFMA.FTZ R173, R173, c[0x0][0x2d0], -R178.reuse ;  /* 0x0000b400adad7a23 */ /* 0x100fe200000108b2 */
[C---:B-----5:R-:W-:Y:S03]  /*11bc0*/  HMMA.16816.F32 R76, R128.reuse, R100, R76 ;  /* 0x00000064804c723c */ /* 0x060fe6000000184c */
[C---:B------:R-:W-:Y:S02]  /*11bd0*/  FMUL.FTZ R80, R2.reuse, R80 ;  /* 0x0000005002507220 */ /* 0x040fe40000410000 */
[----:B------:R-:W-:Y:S02]  /*11be0*/  FMUL.FTZ R81, R2, R81 ;  /* 0x0000005102517220 */ /* 0x000fe40000410000 */
[----:B------:R-:W-:Y:S01]  /*11bf0*/  FMUL.FTZ R82, R0, R82 ;  /* 0x0000005200527220 */ /* 0x000fe20000410000 */
[----:B-1----:R-:W-:Y:S01]  /*11c00*/  F2FP.PACK_AB R100, R174, R169 ;  /* 0x000000a9ae64723e */ /* 0x002fe200000000ff */
[----:B------:R-:W-:Y:S01]  /*11c10*/  FMUL.FTZ R83, R0, R83 ;  /* 0x0000005300537220 */ /* 0x000fe20000410000 */
[----:B------:R-:W-:Y:S02]  /*11c20*/  MUFU.EX2 R193, R193 ;  /* 0x000000c100c17308 */ /* 0x000fe40000000800 */
[----:B------:R-:W-:Y:S01]  /*11c30*/  FFMA.FTZ R178, R159, c[0x0][0x2d0], -R178 ;  /* 0x0000b4009fb27a23 */ /* 0x000fe200000108b2 */
[----:B--2---:R-:W-:Y:S01]  /*11c40*/  F2FP.PACK_AB R101, R180, R179 ;  /* 0x000000b3b465723e */ /* 0x004fe200000000ff */
[--C-:B------:R-:W-:Y:S02]  /*11c50*/  FFMA.FTZ R172, R172, c[0x0][0x2d0], -R157.reuse ;  /* 0x0000b400acac7a23 */ /* 0x100fe4000001089d */
[C---:B------:R-:W-:Y:S03]  /*11c60*/  HMMA.16816.F32 R80, R128.reuse, R102, R80 ;  /* 0x000000668050723c */ /* 0x040fe60000001850 */
[--C-:B------:R-:W-:Y:S01]  /*11c70*/  FFMA.FTZ R175, R170, c[0x0][0x2d0], -R157.reuse ;  /* 0x0000b400aaaf7a23 */ /* 0x100fe2000001089d */
[----:B------:R-:W-:Y:S01]  /*11c80*/  MUFU.EX2 R224, R224 ;  /* 0x000000e000e07308 */ /* 0x000fe20000000800 */
[--C-:B------:R-:W-:Y:S02]  /*11c90*/  FFMA.FTZ R170, R158, c[0x0][0x2d0], -R157.reuse ;  /* 0x0000b4009eaa7a23 */ /* 0x100fe4000001089d */
[----:B------:R-:W-:Y:S01]  /*11ca0*/  FFMA.FTZ R157, R156, c[0x0][0x2d0], -R157 ;  /* 0x0000b4009c9d7a23 */ /* 0x000fe2000001089d */
[C---:B------:R-:W-:Y:S04]  /*11cb0*/  HMMA.16816.F32 R84, R128.reuse, R108, R84 ;  /* 0x0000006c8054723c */ /* 0x040fe80000001854 */
[----:B------:R-:W-:Y:S01]  /*11cc0*/  F2FP.PACK_AB R102, R176, R171 ;  /* 0x000000abb066723e */ /* 0x000fe200000000ff */
[----:B------:R-:W-:Y:S01]  /*11cd0*/  FFMA.FTZ R168, R2, R223, R168 ;  /* 0x000000df02a87223 */ /* 0x000fe200000100a8 */
[----:B------:R1:W-:Y:S01]  /*11ce0*/  MUFU.EX2 R229, R157 ;  /* 0x0000009d00e57308 */ /* 0x0003e20000000800 */
[----:B----4-:R-:W-:Y:S01]  /*11cf0*/  F2FP.PACK_AB R103, R182, R181 ;  /* 0x000000b5b667723e */ /* 0x010fe200000000ff */
[C---:B------:R-:W-:Y:S01]  /*11d00*/  HMMA.16816.F32 R88, R128.reuse, R110, R88 ;  /* 0x0000006e8058723c */ /* 0x040fe20000001858 */
[----:B------:R-:W2:Y:S03]  /*11d10*/  LDSM.16.MT88.4 R108, [R184+UR4+0x900] ;  /* 0x00090004b86c783b */ /* 0x000ea60008004200 */
[----:B------:R-:W-:Y:S02]  /*11d20*/  FFMA.FTZ R165, R0, R221, R165 ;  /* 0x000000dd00a57223 */ /* 0x000fe400000100a5 */
[----:B------:R-:W-:Y:S02]  /*11d30*/  FADD.FTZ R167, R167, R168 ;  /* 0x000000a8a7a77221 */ /* 0x000fe40000010000 */
[C---:B---3--:R-:W-:Y:S01]  /*11d40*/  HMMA.16816.F32 R92, R128.reuse, R104, R92 ;  /* 0x00000068805c723c */ /* 0x048fe2000000185c */
[----:B------:R-:W-:Y:S03]  /*11d50*/  MUFU.EX2 R225, R225 ;  /* 0x000000e100e17308 */ /* 0x000fe60000000800 */
[----:B------:R-:W-:Y:S02]  /*11d60*/  FADD.FTZ R165, R164, R165 ;  /* 0x000000a5a4a57221 */ /* 0x000fe40000010000 */
[----:B------:R-:W-:Y:S02]  /*11d70*/  FADD.FTZ R166, R166, R167 ;  /* 0x000000a7a6a67221 */ /* 0x000fe40000010000 */
[----:B------:R-:W-:Y:S01]  /*11d80*/  HMMA.16816.F32 R96, R128, R106, R96 ;  /* 0x0000006a8060723c */ /* 0x000fe20000001860 */
[----:B------:R-:W3:Y:S02]  /*11d90*/  LDSM.16.MT88.4 R104, [R160+0x2900] ;  /* 0x00290000a068783b */ /* 0x000ee40000004200 */
[----:B------:R-:W-:Y:S01]  /*11da0*/  MUFU.EX2 R222, R222 ;  /* 0x000000de00de7308 */ /* 0x000fe20000000800 */
[----:B------:R-:W-:Y:S04]  /*11db0*/  FADD.FTZ R166, R163, R166 ;  /* 0x000000a6a3a67221 */ /* 0x000fe80000010000 */
[C---:B------:R-:W-:Y:S01]  /*11dc0*/  HMMA.16816.F32 R4, R100.reuse, R112, R4 ;  /* 0x000000706404723c */ /* 0x040fe20000001804 */
[----:B-1----:R-:W-:Y:S04]  /*11dd0*/  LDSM.16.MT88.4 R156, [R184+UR4+0x3900] ;  /* 0x00390004b89c783b */ /* 0x002fe80008004200 */
[----:B------:R-:W-:Y:S01]  /*11de0*/  MUFU.EX2 R177, R177 ;  /* 0x000000b100b17308 */ /* 0x000fe20000000800 */
[----:B------:R-:W-:Y:S02]  /*11df0*/  FADD.FTZ R169, R169, R166 ;  /* 0x000000a6a9a97221 */ /* 0x000fe40000010000 */
[C---:B------:R-:W-:Y:S01]  /*11e00*/  HMMA.16816.F32 R8, R100.reuse, R114, R8 ;  /* 0x000000726408723c */ /* 0x040fe20000001808 */
[----:B------:R-:W-:Y:S03]  /*11e10*/  LDSM.16.MT88.4 R112, [R133+0x4900] ;  /* 0x004900008570783b */ /* 0x000fe60000004200 */
[----:B------:R-:W-:Y:S03]  /*11e20*/  FADD.FTZ R174, R174, R169 ;  /* 0x000000a9aeae7221 */ /* 0x000fe60000010000 */
[----:B------:R-:W1:Y:S01]  /*11e30*/  MUFU.EX2 R226, R226 ;  /* 0x000000e200e27308 */ /* 0x000e620000000800 */
[C---:B------:R-:W-:Y:S04]  /*11e40*/  HMMA.16816.F32 R12, R100.reuse, R116, R12 ;  /* 0x00000074640c723c */ /* 0x040fe8000000180c */
[----:B------:R-:W-:Y:S04]  /*11e50*/  FADD.FTZ R171, R171, R174 ;  /* 0x000000aeabab7221 */ /* 0x000fe80000010000 */
[C---:B------:R-:W-:Y:S01]  /*11e60*/  HMMA.16816.F32 R16, R100.reuse, R118, R16 ;  /* 0x000000766410723c */ /* 0x040fe20000001810 */
[----:B------:R-:W-:Y:S01]  /*11e70*/  LDSM.16.MT88.4 R116, [R184+UR4+0x4900] ;  /* 0x00490004b874783b */ /* 0x000fe20008004200 */
[----:B------:R-:W-:Y:S02]  /*11e80*/  MUFU.EX2 R173, R173 ;  /* 0x000000ad00ad7308 */ /* 0x000fe40000000800 */
[----:B------:R-:W-:Y:S04]  /*11e90*/  FADD.FTZ R176, R176, R171 ;  /* 0x000000abb0b07221 */ /* 0x000fe80000010000 */
[C---:B--2---:R-:W-:Y:S04]  /*11ea0*/  HMMA.16816.F32 R20, R100.reuse, R108, R20 ;  /* 0x0000006c6414723c */ /* 0x044fe80000001814 */
[----:B------:R-:W-:Y:S04]  /*11eb0*/  MUFU.EX2 R178, R178 ;  /* 0x000000b200b27308 */ /* 0x000fe80000000800 */
[C---:B------:R-:W-:Y:S01]  /*11ec0*/  HMMA.16816.F32 R24, R100.reuse, R110, R24 ;  /* 0x0000006e6418723c */ /* 0x040fe20000001818 */
[----:B------:R-:W2:Y:S05]  /*11ed0*/  LDSM.16.MT88.4 R108, [R185+UR4+0x4900] ;  /* 0x00490004b96c783b */ /* 0x000eaa0008004200 */
[----:B------:R-:W-:Y:S02]  /*11ee0*/  MUFU.EX2 R172, R172 ;  /* 0x000000ac00ac7308 */ /* 0x000fe40000000800 */
[C---:B------:R-:W-:Y:S08]  /*11ef0*/  HMMA.16816.F32 R28, R100.reuse, R120, R28 ;  /* 0x00000078641c723c */ /* 0x040ff0000000181c */
[C---:B------:R-:W-:Y:S01]  /*11f00*/  HMMA.16816.F32 R32, R100.reuse, R122, R32 ;  /* 0x0000007a6420723c */ /* 0x040fe20000001820 */
[----:B------:R-:W-:Y:S01]  /*11f10*/  LDSM.16.MT88.4 R120, [R160+0x1100] ;  /* 0x00110000a078783b */ /* 0x000fe20000004200 */
[----:B------:R-:W4:Y:S06]  /*11f20*/  MUFU.EX2 R175, R175 ;  /* 0x000000af00af7308 */ /* 0x000f2c0000000800 */
[C---:B------:R-:W-:Y:S04]  /*11f30*/  HMMA.16816.F32 R36, R100.reuse, R124, R36 ;  /* 0x0000007c6424723c */ /* 0x040fe80000001824 */
[----:B------:R-:W5:Y:S04]  /*11f40*/  MUFU.EX2 R170, R170 ;  /* 0x000000aa00aa7308 */ /* 0x000f680000000800 */
[C---:B------:R-:W-:Y:S01]  /*11f50*/  HMMA.16816.F32 R40, R100.reuse, R126, R40 ;  /* 0x0000007e6428723c */ /* 0x040fe20000001828 */
[----:B------:R-:W-:Y:S07]  /*11f60*/  LDSM.16.MT88.4 R124, [R185+UR4+0x3100] ;  /* 0x00310004b97c783b */ /* 0x000fee0008004200 */
[C---:B------:R-:W-:Y:S07]  /*11f70*/  HMMA.16816.F32 R44, R100.reuse, R136, R44 ;  /* 0x00000088642c723c */ /* 0x040fee000000182c */
[----:B-1----:R-:W-:Y:S01]  /*11f80*/  F2FP.PACK_AB R136, R226, R177 ;  /* 0x000000b1e288723e */ /* 0x002fe200000000ff */
[C---:B------:R-:W-:Y:S04]  /*11f90*/  HMMA.16816.F32 R48, R100.reuse, R138, R48 ;  /* 0x0000008a6430723c */ /* 0x040fe80000001830 */
[----:B----4-:R-:W-:Y:S03]  /*11fa0*/  F2FP.PACK_AB R137, R175, R172 ;  /* 0x000000acaf89723e */ /* 0x010fe600000000ff */
[----:B------:R-:W-:Y:S01]  /*11fb0*/  F2FP.PACK_AB R138, R178, R173 ;  /* 0x000000adb28a723e */ /* 0x000fe200000000ff */
[C---:B------:R-:W-:Y:S04]  /*11fc0*/  HMMA.16816.F32 R52, R100.reuse, R140, R52 ;  /* 0x0000008c6434723c */ /* 0x040fe80000001834 */
[----:B-----5:R-:W-:Y:S04]  /*11fd0*/  F2FP.PACK_AB R139, R229, R170 ;  /* 0x000000aae58b723e */ /* 0x020fe800000000ff */
[C---:B------:R-:W-:Y:S01]  /*11fe0*/  HMMA.16816.F32 R56, R100.reuse, R142, R56 ;  /* 0x0000008e6438723c */ /* 0x040fe20000001838 */
[----:B------:R-:W-:Y:S07]  /*11ff0*/  LDSM.16.MT88.4 R140, [R184+UR4+0x1900] ;  /* 0x00190004b88c783b */ /* 0x000fee0008004200 */
[C---:B---3--:R-:W-:Y:S08]  /*12000*/  HMMA.16816.F32 R60, R100.reuse, R104, R60 ;  /* 0x00000068643c723c */ /* 0x048ff0000000183c */
[C---:B------:R-:W-:Y:S01]  /*12010*/  HMMA.16816.F32 R64, R100.reuse, R106, R64 ;  /* 0x0000006a6440723c */ /* 0x040fe20000001840 */
[----:B------:R-:W1:Y:S07]  /*12020*/  LDSM.16.MT88.4 R104, [R160+0x4900] ;  /* 0x00490000a068783b */ /* 0x000e6e0000004200 */
[C---:B--2---:R-:W-:Y:S08]  /*12030*/  HMMA.16816.F32 R68, R100.reuse, R108, R68 ;  /* 0x0000006c6444723c */ /* 0x044ff00000001844 */
[C---:B------:R-:W-:Y:S01]  /*12040*/  HMMA.16816.F32 R72, R100.reuse, R110, R72 ;  /* 0x0000006e6448723c */ /* 0x040fe20000001848 */
[----:B------:R-:W2:Y:S07]  /*12050*/  LDSM.16.MT88.4 R108, [R185+UR4+0x1100] ;  /* 0x00110004b96c783b */ /* 0x000eae0008004200 */
[C---:B------:R-:W-:Y:S08]  /*12060*/  HMMA.16816.F32 R76, R100.reuse, R112, R76 ;  /* 0x00000070644c723c */ /* 0x040ff0000000184c */
[C---:B------:R-:W-:Y:S01]  /*12070*/  HMMA.16816.F32 R80, R100.reuse, R114, R80 ;  /* 0x000000726450723c */ /* 0x040fe20000001850 */
[----:B------:R-:W3:Y:S07]  /*12080*/  LDSM.16.MT88.4 R112, [R133+0x1100] ;  /* 0x001100008570783b */ /* 0x000eee0000004200 */
[C---:B------:R-:W-:Y:S08]  /*12090*/  HMMA.16816.F32 R84, R100.reuse, R116, R84 ;  /* 0x000000746454723c */ /* 0x040ff00000001854 */
[C---:B------:R-:W-:Y:S01]  /*120a0*/  HMMA.16816.F32 R88, R100.reuse, R118, R88 ;  /* 0x000000766458723c */ /* 0x040fe20000001858 */
[----:B------:R-:W4:Y:S07]  /*120b0*/  LDSM.16.MT88.4 R116, [R184+UR4+0x1100] ;  /* 0x00110004b874783b */ /* 0x000f2e0008004200 */
[C---:B-1----:R-:W-:Y:S08]  /*120c0*/  HMMA.16816.F32 R92, R100.reuse, R104, R92 ;  /* 0x00000068645c723c */ /* 0x042ff0000000185c */
[----:B------:R-:W-:Y:S01]  /*120d0*/  HMMA.16816.F32 R96, R100, R106, R96 ;  /* 0x0000006a6460723c */ /* 0x000fe20000001860 */
[----:B------:R-:W1:Y:S06]  /*120e0*/  LDSM.16.MT88.4 R104, [R133+0x3100] ;  /* 0x003100008568783b */ /* 0x000e6c0000004200 */
        /* <DEDUP_REMOVED lines=11> */
[----:B------:R-:W2:Y:S03]  /*121a0*/  LDSM.16.MT88.4 R108, [R184+UR4+0x3100] ;  /* 0x00310004b86c783b */ /* 0x000ea60008004200 */
[----:B------:R-:W-:Y:S04]  /*121b0*/  FADD.FTZ R226, R226, R177 ;  /* 0x000000b1e2e27221 */ /* 0x000fe80000010000 */
[C---:B---3--:R-:W-:Y:S04]  /*121c0*/  HMMA.16816.F32 R12, R100.reuse, R112, R12 ;  /* 0x00000070640c723c */ /* 0x048fe8000000180c */
[----:B------:R-:W-:Y:S04]  /*121d0*/  FADD.FTZ R173, R173, R226 ;  /* 0x000000e2adad7221 */ /* 0x000fe80000010000 */
[C---:B------:R-:W-:Y:S01]  /*121e0*/  HMMA.16816.F32 R16, R100.reuse, R114, R16 ;  /* 0x000000726410723c */ /* 0x040fe20000001810 */
[----:B------:R-:W3:Y:S03]  /*121f0*/  LDSM.16.MT88.4 R112, [R160+0x3100] ;  /* 0x00310000a070783b */ /* 0x000ee60000004200 */
[----:B------:R-:W-:Y:S04]  /*12200*/  FADD.FTZ R223, R178, R173 ;  /* 0x000000adb2df7221 */ /* 0x000fe80000010000 */
[C---:B----4-:R-:W-:Y:S08]  /*12210*/  HMMA.16816.F32 R20, R100.reuse, R116, R20 ;  /* 0x000000746414723c */ /* 0x050ff00000001814 */
[C---:B------:R-:W-:Y:S01]  /*12220*/  HMMA.16816.F32 R24, R100.reuse, R118, R24 ;  /* 0x000000766418723c */ /* 0x040fe20000001818 */
[----:B------:R-:W4:Y:S07]  /*12230*/  LDSM.16.MT88.4 R116, [R185+UR4+0x5100] ;  /* 0x00510004b974783b */ /* 0x000f2e0008004200 */
[C---:B------:R-:W-:Y:S08]  /*12240*/  HMMA.16816.F32 R28, R100.reuse, R120, R28 ;  /* 0x00000078641c723c */ /* 0x040ff0000000181c */
[C---:B------:R-:W-:Y:S01]  /*12250*/  HMMA.16816.F32 R32, R100.reuse, R122, R32 ;  /* 0x0000007a6420723c */ /* 0x040fe20000001820 */
[----:B------:R-:W-:Y:S07]  /*12260*/  LDSM.16.MT88.4 R120, [R160+0x5100] ;  /* 0x00510000a078783b */ /* 0x000fee0000004200 */
[C---:B------:R-:W-:Y:S08]  /*12270*/  HMMA.16816.F32 R36, R100.reuse, R124, R36 ;  /* 0x0000007c6424723c */ /* 0x040ff00000001824 */
[C---:B------:R-:W-:Y:S01]  /*12280*/  HMMA.16816.F32 R40, R100.reuse, R126, R40 ;  /* 0x0000007e6428723c */ /* 0x040fe20000001828 */
[----:B------:R-:W-:Y:S07]  /*12290*/  LDSM.16.MT88.4 R124, [R185+UR4+0x1900] ;  /* 0x00190004b97c783b */ /* 0x000fee0008004200 */
[C---:B-1----:R-:W-:Y:S08]  /*122a0*/  HMMA.16816.F32 R44, R100.reuse, R104, R44 ;  /* 0x00000068642c723c */ /* 0x042ff0000000182c */
[C---:B------:R-:W-:Y:S01]  /*122b0*/  HMMA.16816.F32 R48, R100.reuse, R106, R48 ;  /* 0x0000006a6430723c */ /* 0x040fe20000001830 */
[----:B------:R-:W1:Y:S07]  /*122c0*/  LDSM.16.MT88.4 R104, [R133+0x5100] ;  /* 0x005100008568783b */ /* 0x000e6e0000004200 */
[C---:B--2---:R-:W-:Y:S08]  /*122d0*/  HMMA.16816.F32 R52, R100.reuse, R108, R52 ;  /* 0x0000006c6434723c */ /* 0x044ff00000001834 */
[C---:B------:R-:W-:Y:S01]  /*122e0*/  HMMA.16816.F32 R56, R100.reuse, R110, R56 ;  /* 0x0000006e6438723c */ /* 0x040fe20000001838 */
[----:B------:R-:W2:Y:S07]  /*122f0*/  LDSM.16.MT88.4 R108, [R184+UR4+0x5100] ;  /* 0x00510004b86c783b */ /* 0x000eae0008004200 */
[C---:B---3--:R-:W-:Y:S08]  /*12300*/  HMMA.16816.F32 R60, R100.reuse, R112, R60 ;  /* 0x00000070643c723c */ /* 0x048ff0000000183c */
[C---:B------:R-:W-:Y:S08]  /*12310*/  HMMA.16816.F32 R64, R100.reuse, R114, R64 ;  /* 0x000000726440723c */ /* 0x040ff00000001840 */
[C---:B----4-:R-:W-:Y:S08]  /*12320*/  HMMA.16816.F32 R68, R100.reuse, R116, R68 ;  /* 0x000000746444723c */ /* 0x050ff00000001844 */
[C---:B------:R-:W-:Y:S01]  /*12330*/  HMMA.16816.F32 R72, R100.reuse, R118, R72 ;  /* 0x000000766448723c */ /* 0x040fe20000001848 */
[----:B------:R-:W3:Y:S07]  /*12340*/  LDSM.16.MT88.4 R116, [R133+0x1900] ;  /* 0x001900008574783b */ /* 0x000eee0000004200 */
[C---:B-1----:R-:W-:Y:S08]  /*12350*/  HMMA.16816.F32 R76, R100.reuse, R104, R76 ;  /* 0x00000068644c723c */ /* 0x042ff0000000184c */
[C---:B------:R-:W-:Y:S08]  /*12360*/  HMMA.16816.F32 R80, R100.reuse, R106, R80 ;  /* 0x0000006a6450723c */ /* 0x040ff00000001850 */
[C---:B--2---:R-:W-:Y:S08]  /*12370*/  HMMA.16816.F32 R84, R100.reuse, R108, R84 ;  /* 0x0000006c6454723c */ /* 0x044ff00000001854 */
[C---:B------:R-:W-:Y:S08]  /*12380*/  HMMA.16816.F32 R88, R100.reuse, R110, R88 ;  /* 0x0000006e6458723c */ /* 0x040ff00000001858 */
[C---:B------:R-:W-:Y:S08]  /*12390*/  HMMA.16816.F32 R92, R100.reuse, R120, R92 ;  /* 0x00000078645c723c */ /* 0x040ff0000000185c */
[----:B------:R-:W-:Y:S08]  /*123a0*/  HMMA.16816.F32 R96, R100, R122, R96 ;  /* 0x0000007a6460723c */ /* 0x000ff00000001860 */
[C---:B------:R-:W-:Y:S08]  /*123b0*/  HMMA.16816.F32 R128, R136.reuse, R124, R4 ;  /* 0x0000007c8880723c */ /* 0x040ff00000001804 */
[C---:B------:R-:W-:Y:S01]  /*123c0*/  HMMA.16816.F32 R124, R136.reuse, R126, R8 ;  /* 0x0000007e887c723c */ /* 0x040fe20000001808 */
[----:B------:R-:W1:Y:S07]  /*123d0*/  LDSM.16.MT88.4 R8, [R160+0x3900] ;  /* 0x00390000a008783b */ /* 0x000e6e0000004200 */
[C---:B---3--:R-:W-:Y:S01]  /*123e0*/  HMMA.16816.F32 R120, R136.reuse, R116, R12 ;  /* 0x000000748878723c */ /* 0x048fe2000000180c */
[----:B------:R-:W2:Y:S07]  /*123f0*/  LDSM.16.MT88.4 R12, [R185+UR4+0x5900] ;  /* 0x00590004b90c783b */ /* 0x000eae0008004200 */
[C---:B------:R-:W-:Y:S01]  /*12400*/  HMMA.16816.F32 R116, R136.reuse, R118, R16 ;  /* 0x000000768874723c */ /* 0x040fe20000001810 */
[----:B------:R3:W4:Y:S07]  /*12410*/  LDSM.16.MT88.4 R16, [R133+0x5900] ;  /* 0x005900008510783b */ /* 0x00072e0000004200 */
[C---:B------:R-:W-:Y:S07]  /*12420*/  HMMA.16816.F32 R112, R136.reuse, R140, R20 ;  /* 0x0000008c8870723c */ /* 0x040fee0000001814 */
[----:B------:R-:W-:Y:S01]  /*12430*/  @P0 IADD3 R20, R219, -0x2, RZ ;  /* 0xfffffffedb140810 */ /* 0x000fe20007ffe0ff */
[C---:B------:R-:W-:Y:S04]  /*12440*/  HMMA.16816.F32 R108, R136.reuse, R142, R24 ;  /* 0x0000008e886c723c */ /* 0x040fe80000001818 */
[----:B------:R-:W-:Y:S01]  /*12450*/  @P0 SHF.R.S32.HI R21, RZ, 0x1f, R20 ;  /* 0x0000001fff150819 */ /* 0x000fe20000011414 */
[----:B------:R-:W-:Y:S03]  /*12460*/  @P0 IMAD.WIDE.U32 R22, R20, c[0x0][0x1e0], RZ ;  /* 0x0000780014160a25 */ /* 0x000fe600078e00ff */
[C---:B------:R-:W-:Y:S04]  /*12470*/  HMMA.16816.F32 R104, R136.reuse, R144, R28 ;  /* 0x000000908868723c */ /* 0x040fe8000000181c */
[----:B------:R-:W-:Y:S01]  /*12480*/  @P0 SHF.L.U32 R26, R22, 0x6, RZ ;  /* 0x00000006161a0819 */ /* 0x000fe200000006ff */
[----:B------:R-:W-:Y:S01]  /*12490*/  @P0 IMAD R21, R21, c[0x0][0x1e0], RZ ;  /* 0x0000780015150a24 */ /* 0x000fe200078e02ff */
[----:B---3--:R-:W-:Y:S02]  /*124a0*/  MOV R133, R132 ;  /* 0x0000008400857202 */ /* 0x008fe40000000f00 */
[C---:B------:R-:W-:Y:S04]  /*124b0*/  HMMA.16816.F32 R100, R136.reuse, R146, R32 ;  /* 0x000000928864723c */ /* 0x040fe80000001820 */
[----:B------:R-:W-:Y:S04]  /*124c0*/  @P0 IMAD R21, R20, c[0x0][0x1e4], R21 ;  /* 0x0000790014150a24 */ /* 0x000fe800078e0215 */
[C---:B------:R-:W-:Y:S04]  /*124d0*/  HMMA.16816.F32 R36, R136.reuse, R148, R36 ;  /* 0x000000948824723c */ /* 0x040fe80000001824 */
[----:B------:R-:W-:Y:S04]  /*124e0*/  @P0 IADD3 R21, R23, R21, RZ ;  /* 0x0000001517150210 */ /* 0x000fe80007ffe0ff */
[C---:B------:R-:W-:Y:S04]  /*124f0*/  HMMA.16816.F32 R40, R136.reuse, R150, R40 ;  /* 0x000000968828723c */ /* 0x040fe80000001828 */
[----:B------:R-:W-:Y:S04]  /*12500*/  @P0 SHF.L.U64.HI R25, R22, 0x6, R21 ;  /* 0x0000000616190819 */ /* 0x000fe80000010215 */
[C---:B------:R-:W-:Y:S08]  /*12510*/  HMMA.16816.F32 R44, R136.reuse, R152, R44 ;  /* 0x00000098882c723c */ /* 0x040ff0000000182c */
[C---:B------:R-:W-:Y:S08]  /*12520*/  HMMA.16816.F32 R48, R136.reuse, R154, R48 ;  /* 0x0000009a8830723c */ /* 0x040ff00000001830 */
[C---:B------:R-:W-:Y:S08]  /*12530*/  HMMA.16816.F32 R52, R136.reuse, R156, R52 ;  /* 0x0000009c8834723c */ /* 0x040ff00000001834 */
[C---:B------:R-:W-:Y:S08]  /*12540*/  HMMA.16816.F32 R56, R136.reuse, R158, R56 ;  /* 0x0000009e8838723c */ /* 0x040ff00000001838 */
[C---:B-1----:R-:W-:Y:S07]  /*12550*/  HMMA.16816.F32 R60, R136.reuse, R8, R60 ;  /* 0x00000008883c723c */ /* 0x042fee000000183c */
[----:B------:R-:W-:Y:S01]  /*12560*/  @P0 IADD3 R8, P1, R26, R204, RZ ;  /* 0x000000cc1a080210 */ /* 0x000fe20007f3e0ff */
[C---:B------:R-:W-:Y:S04]  /*12570*/  HMMA.16816.F32 R64, R136.reuse, R10, R64 ;  /* 0x0000000a8840723c */ /* 0x040fe80000001840 */
[----:B------:R-:W-:Y:S02]  /*12580*/  @P0 IADD3.X R9, R25, R209, RZ, P1, !PT ;  /* 0x000000d119090210 */ /* 0x000fe40000ffe4ff */
[----:B------:R-:W-:Y:S02]  /*12590*/  @P0 LEA R22, P3, R8, c[0x0][0x1c8], 0x1 ;  /* 0x0000720008160a11 */ /* 0x000fe400078608ff */
[----:B------:R-:W-:Y:S01]  /*125a0*/  @P0 IADD3 R11, P2, R26, R213, RZ ;  /* 0x000000d51a0b0210 */ /* 0x000fe20007f5e0ff */
[C---:B--2---:R-:W-:Y:S03]  /*125b0*/  HMMA.16816.F32 R68, R136.reuse, R12, R68 ;  /* 0x0000000c8844723c */ /* 0x044fe60000001844 */
[----:B------:R-:W-:Y:S02]  /*125c0*/  @P0 LEA R20, P1, R11, c[0x0][0x1c8], 0x1 ;  /* 0x000072000b140a11 */ /* 0x000fe400078208ff */
[----:B------:R-:W-:Y:S02]  /*125d0*/  @P0 IADD3.X R10, R25, R212, RZ, P2, !PT ;  /* 0x000000d4190a0210 */ /* 0x000fe400017fe4ff */
[----:B------:R-:W-:Y:S01]  /*125e0*/  @P0 LEA.HI.X R23, R8, c[0x0][0x1cc], R9, 0x1, P3 ;  /* 0x0000730008170a11 */ /* 0x000fe200018f0c09 */
[C---:B------:R-:W-:Y:S04]  /*125f0*/  HMMA.16816.F32 R72, R136.reuse, R14, R72 ;  /* 0x0000000e8848723c */ /* 0x040fe80000001848 */
[----:B------:R-:W-:Y:S02]  /*12600*/  @P0 LEA.HI.X R21, R11, c[0x0][0x1cc], R10, 0x1, P1 ;  /* 0x000073000b150a11 */ /* 0x000fe400008f0c0a */
[----:B------:R-:W1:Y:S01]  /*12610*/  LDSM.16.MT88.4 R8, [R184+UR4+0x5900] ;  /* 0x00590004b808783b */ /* 0x000e620008004200 */
[----:B------:R-:W-:Y:S01]  /*12620*/  @P0 IADD3 R24, P1, R197, R26, RZ ;  /* 0x0000001ac5180210 */ /* 0x000fe20007f3e0ff */
[C---:B----4-:R-:W-:Y:S04]  /*12630*/  HMMA.16816.F32 R76, R136.reuse, R16, R76 ;  /* 0x00000010884c723c */ /* 0x050fe8000000184c */
[----:B------:R-:W-:Y:S02]  /*12640*/  @P0 IADD3 R12, P4, R24, R204, RZ ;  /* 0x000000cc180c0210 */ /* 0x000fe40007f9e0ff */
[----:B------:R-:W-:Y:S02]  /*12650*/  @P0 IADD3.X R29, R196, R25, RZ, P1, !PT ;  /* 0x00000019c41d0210 */ /* 0x000fe40000ffe4ff */
[----:B------:R-:W-:Y:S01]  /*12660*/  @P0 LEA R30, P1, R12, c[0x0][0x1c8], 0x1 ;  /* 0x000072000c1e0a11 */ /* 0x000fe200078208ff */
[C---:B------:R-:W-:Y:S03]  /*12670*/  HMMA.16816.F32 R80, R136.reuse, R18, R80 ;  /* 0x000000128850723c */ /* 0x040fe60000001850 */
[----:B------:R-:W-:Y:S02]  /*12680*/  @P0 IADD3.X R13, R29, R209, RZ, P4, !PT ;  /* 0x000000d11d0d0210 */ /* 0x000fe400027fe4ff */
[----:B------:R-:W-:Y:S02]  /*12690*/  @P0 IADD3 R2, P3, R26, R211, RZ ;  /* 0x000000d31a020210 */ /* 0x000fe40007f7e0ff */
[----:B------:R-:W-:Y:S02]  /*126a0*/  @P0 LEA.HI.X R31, R12, c[0x0][0x1cc], R13, 0x1, P1 ;  /* 0x000073000c1f0a11 */ /* 0x000fe400008f0c0d */
[----:B------:R-:W2:Y:S01]  /*126b0*/  LDSM.16.MT88.4 R12, [R160+0x5900] ;  /* 0x00590000a00c783b */ /* 0x000ea20000004200 */
[C---:B------:R-:W-:Y:S02]  /*126c0*/  ISETP.GE.AND P1, PT, R218.reuse, 0x1, PT ;  /* 0x00000001da00780c */ /* 0x040fe40003f26270 */
[----:B------:R-:W-:Y:S02]  /*126d0*/  IADD3 R218, R218, 0x1, RZ ;  /* 0x00000001dada7810 */ /* 0x000fe40007ffe0ff */
[----:B------:R-:W-:Y:S02]  /*126e0*/  @P0 LEA R26, P2, R2, c[0x0][0x1c8], 0x1 ;  /* 0x00007200021a0a11 */ /* 0x000fe400078408ff */
[----:B------:R-:W-:Y:S02]  /*126f0*/  SEL R218, R218, RZ, !P1 ;  /* 0x000000ffdada7207 */ /* 0x000fe40004800000 */
[----:B------:R-:W-:Y:S02]  /*12700*/  @P0 IADD3.X R25, R25, R210, RZ, P3, !PT ;  /* 0x000000d219190210 */ /* 0x000fe40001ffe4ff */
[----:B------:R-:W-:Y:S01]  /*12710*/  @P0 IADD3 R0, P4, R24, R213, RZ ;  /* 0x000000d518000210 */ /* 0x000fe20007f9e0ff */
[----:B------:R-:W-:Y:S01]  /*12720*/  @P0 IMAD R28, R218, 0x3000, R201 ;  /* 0x00003000da1c0824 */ /* 0x000fe200078e02c9 */
[----:B------:R-:W-:Y:S01]  /*12730*/  @P0 LEA.HI.X R27, R2, c[0x0][0x1cc], R25, 0x1, P2 ;  /* 0x00007300021b0a11 */ /* 0x000fe200010f0c19 */
[----:B------:R-:W-:Y:S01]  /*12740*/  FADD.FTZ R2, R162, R165 ;  /* 0x000000a5a2027221 */ /* 0x000fe20000010000 */
[----:B------:R-:W-:Y:S02]  /*12750*/  @P0 IADD3 R16, P2, R24, R211, RZ ;  /* 0x000000d318100210 */ /* 0x000fe40007f5e0ff */
[C---:B------:R-:W-:Y:S01]  /*12760*/  @P0 LEA R24, P3, R0.reuse, c[0x0][0x1c8], 0x1 ;  /* 0x0000720000180a11 */ /* 0x040fe200078608ff */
[----:B------:R-:W-:Y:S01]  /*12770*/  FADD.FTZ R2, R161, R2 ;  /* 0x00000002a1027221 */ /* 0x000fe20000010000 */
[----:B------:R-:W-:Y:S01]  /*12780*/  @P0 IADD3.X R17, R29, R212, RZ, P4, !PT ;  /* 0x000000d41d110210 */ /* 0x000fe200027fe4ff */
[C---:B-1----:R-:W-:Y:S03]  /*12790*/  HMMA.16816.F32 R84, R136.reuse, R8, R84 ;  /* 0x000000088854723c */ /* 0x042fe60000001854 */
[----:B------:R-:W-:Y:S01]  /*127a0*/  @P0 LEA.HI.X R25, R0, c[0x0][0x1cc], R17, 0x1, P3 ;  /* 0x0000730000190a11 */ /* 0x000fe200018f0c11 */
[----:B------:R-:W-:Y:S01]  /*127b0*/  FADD.FTZ R179, R179, R2 ;  /* 0x00000002b3b37221 */ /* 0x000fe20000010000 */
[----:B------:R-:W-:Y:S02]  /*127c0*/  @P0 SHF.L.U32 R17, R28, 0x1, RZ ;  /* 0x000000011c110819 */ /* 0x000fe400000006ff */
[----:B------:R-:W-:Y:S01]  /*127d0*/  LOP3.LUT P4, RZ, R194, 0x1, RZ, 0xc0, !PT ;  /* 0x00000001c2ff7812 */ /* 0x000fe2000788c0ff */
[----:B------:R-:W-:Y:S01]  /*127e0*/  FADD.FTZ R180, R180, R179 ;  /* 0x000000b3b4b47221 */ /* 0x000fe20000010000 */
[C---:B------:R-:W-:Y:S01]  /*127f0*/  @P0 LEA R18, P1, R16.reuse, c[0x0][0x1c8], 0x1 ;  /* 0x0000720010120a11 */ /* 0x040fe200078208ff */
[----:B------:R-:W-:Y:S01]  /*12800*/  @!PT LDS RZ, [RZ] ;  /* 0x00000000fffff984 */ /* 0x000fe20000000800 */
[----:B------:R-:W-:Y:S01]  /*12810*/  @!PT LDS RZ, [RZ] ;  /* 0x00000000fffff984 */ /* 0x000fe20000000800 */
[----:B------:R-:W-:Y:S01]  /*12820*/  @!PT LDS RZ, [RZ] ;  /* 0x00000000fffff984 */ /* 0x000fe20000000800 */
[----:B------:R1:W-:Y:S01]  /*12830*/  @P0 LDGSTS.E.BYPASS.LTC128B.128 [R17+0xc100], [R22.64], !P6 ;  /* 0x0c10000016110fae */ /* 0x0003e2000f101d46 */
[C---:B------:R-:W-:Y:S03]  /*12840*/  HMMA.16816.F32 R88, R136.reuse, R10, R88 ;  /* 0x0000000a8858723c */ /* 0x040fe60000001858 */
[----:B------:R-:W-:Y:S01]  /*12850*/  @P0 IADD3.X R29, R29, R210, RZ, P2, !PT ;  /* 0x000000d21d1d0210 */ /* 0x000fe200017fe4ff */
[----:B------:R-:W-:Y:S01]  /*12860*/  FADD.FTZ R181, R181, R180 ;  /* 0x000000b4b5b57221 */ /* 0x000fe20000010000 */
[----:B------:R-:W-:Y:S02]  /*12870*/  MOV R0, R3 ;  /* 0x0000000300007202 */ /* 0x000fe40000000f00 */
[----:B------:R1:W-:Y:S01]  /*12880*/  @P0 LDGSTS.E.BYPASS.LTC128B.128 [R17+0xe100], [R20.64], !P5 ;  /* 0x0e10000014110fae */ /* 0x0003e2000e901d46 */
[----:B------:R-:W-:Y:S01]  /*12890*/  @P0 LEA.HI.X R19, R16, c[0x0][0x1cc], R29, 0x1, P1 ;  /* 0x0000730010130a11 */ /* 0x000fe200008f0c1d */
[----:B------:R-:W-:Y:S01]  /*128a0*/  FADD.FTZ R182, R182, R181 ;  /* 0x000000b5b6b67221 */ /* 0x000fe20000010000 */
[C---:B--2---:R-:W-:Y:S03]  /*128b0*/  HMMA.16816.F32 R92, R136.reuse, R12, R92 ;  /* 0x0000000c885c723c */ /* 0x044fe6000000185c */
[----:B------:R-:W-:Y:S02]  /*128c0*/  FADD.FTZ R193, R193, R182 ;  /* 0x000000b6c1c17221 */ /* 0x000fe40000010000 */
[----:B------:R1:W-:Y:S02]  /*128d0*/  @P0 LDGSTS.E.BYPASS.LTC128B.128 [R17+0x10100], [R26.64], !P4 ;  /* 0x101000001a110fae */ /* 0x0003e4000e101d46 */
[----:B------:R-:W-:Y:S01]  /*128e0*/  FADD.FTZ R224, R224, R193 ;  /* 0x000000c1e0e07221 */ /* 0x000fe20000010000 */
[----:B------:R-:W-:Y:S04]  /*128f0*/  HMMA.16816.F32 R96, R136, R14, R96 ;  /* 0x0000000e8860723c */ /* 0x000fe80000001860 */
[----:B------:R-:W-:Y:S01]  /*12900*/  FADD.FTZ R225, R225, R224 ;  /* 0x000000e0e1e17221 */ /* 0x000fe20000010000 */
[----:B------:R1:W-:Y:S03]  /*12910*/  @P0 LDGSTS.E.BYPASS.LTC128B.128 [R17+0xd100], [R30.64], !P6 ;  /* 0x0d1000001e110fae */ /* 0x0003e6000f101d46 */
[----:B------:R-:W-:Y:S04]  /*12920*/  FADD.FTZ R225, R222, R225 ;  /* 0x000000e1dee17221 */ /* 0x000fe80000010000 */
[----:B------:R-:W-:Y:S01]  /*12930*/  FADD.FTZ R172, R172, R225 ;  /* 0x000000e1acac7221 */ /* 0x000fe20000010000 */
[----:B------:R1:W-:Y:S03]  /*12940*/  @P0 LDGSTS.E.BYPASS.LTC128B.128 [R17+0xf100], [R24.64], !P5 ;  /* 0x0f10000018110fae */ /* 0x0003e6000e901d46 */
[----:B------:R-:W-:Y:S04]  /*12950*/  FADD.FTZ R175, R175, R172 ;  /* 0x000000acafaf7221 */ /* 0x000fe80000010000 */
[----:B------:R-:W-:Y:S01]  /*12960*/  FADD.FTZ R170, R170, R175 ;  /* 0x000000afaaaa7221 */ /* 0x000fe20000010000 */
[----:B------:R1:W-:Y:S01]  /*12970*/  @P0 LDGSTS.E.BYPASS.LTC128B.128 [R17+0x11100], [R18.64], !P4 ;  /* 0x1110000012110fae */ /* 0x0003e2000e101d46 */
[----:B------:R-:W-:Y:S02]  /*12980*/  ISETP.GT.AND P0, PT, R219, RZ, PT ;  /* 0x000000ffdb00720c */ /* 0x000fe40003f04270 */
[----:B------:R-:W-:Y:S01]  /*12990*/  FADD.FTZ R221, R229, R170 ;  /* 0x000000aae5dd7221 */ /* 0x000fe20000010000 */
[----:B------:R-:W-:Y:S04]  /*129a0*/  MOV R219, R220 ;  /* 0x000000dc00db7202 */ /* 0x000fe80000000f00 */
[----:B------:R-:W0:Y:S06]  /*129b0*/  LDGDEPBAR ;  /* 0x00000000000079af */ /* 0x000e2c0000000000 */
[----:B------:R-:W-:-:S05]  /*129c0*/  @P0 BRA `(.L_x_768) ;  /* 0xffffd1c000000947 */ /* 0x000fca000383ffff */
.L_x_767:
[----:B-1----:R-:W1:Y:S01]  /*129d0*/  SHFL.BFLY PT, R6, R223, 0x2, 0x1f ;  /* 0x0c401f00df067f89 */ /* 0x002e6200000e0000 */
[----:B------:R-:W-:-:S02]  /*129e0*/  MOV R4, RZ ;  /* 0x000000ff00047202 */ /* 0x000fc40000000f00 */
[----:B------:R-:W-:Y:S01]  /*129f0*/  MOV R2, RZ ;  /* 0x000000ff00027202 */ /* 0x000fe20000000f00 */
[----:B------:R-:W2:Y:S01]  /*12a00*/  SHFL.BFLY PT, R0, R221, 0x2, 0x1f ;  /* 0x0c401f00dd007f89 */ /* 0x000ea200000e0000 */
        /* <DEDUP_REMOVED lines=12> */
[----:B------:R-:W-:-:S03]  /*12ad0*/  @P0 MOV R16, 0x3f317218 ;  /* 0x3f31721800100802 */ /* 0x000fc60000000f00 */
[----:B------:R-:W-:Y:S02]  /*12ae0*/  @P1 FMUL.FTZ R14, R14, c[0x0][0x2d0] ;  /* 0x0000b4000e0e1a20 */ /* 0x000fe40000410000 */
[----:B------:R-:W2:Y:S01]  /*12af0*/  @P1 MUFU.LG2 R5, R5 ;  /* 0x0000000500051308 */ /* 0x000ea20000000c00 */
[----:B------:R-:W-:-:S07]  /*12b00*/  @P0 FMUL.FTZ R16, R16, c[0x0][0x2d0] ;  /* 0x0000b40010100a20 */ /* 0x000fce0000410000 */
[----:B------:R-:W3:Y:S01]  /*12b10*/  @P0 MUFU.LG2 R13, R0 ;  /* 0x00000000000d0308 */ /* 0x000ee20000000c00 */
[C---:B-1----:R-:W-:Y:S02]  /*12b20*/  FMUL.FTZ R128, R4.reuse, R128 ;  /* 0x0000008004807220 */ /* 0x042fe40000410000 */
[C---:B------:R-:W-:Y:S02]  /*12b30*/  FMUL.FTZ R129, R4.reuse, R129 ;  /* 0x0000008104817220 */ /* 0x040fe40000410000 */
[C---:B------:R-:W-:Y:S02]  /*12b40*/  FMUL.FTZ R124, R4.reuse, R124 ;  /* 0x0000007c047c7220 */ /* 0x040fe40000410000 */
[C---:B------:R-:W-:Y:S01]  /*12b50*/  FMUL.FTZ R125, R4.reuse, R125 ;  /* 0x0000007d047d7220 */ /* 0x040fe20000410000 */
[----:B------:R1:W4:Y:S01]  /*12b60*/  @P0 MUFU.RCP R2, R0 ;  /* 0x0000000000020308 */ /* 0x0003220000001000 */
[----:B--2---:R-:W-:Y:S02]  /*12b70*/  @P1 FMUL.FTZ R5, R5, 0.69314718246459960938 ;  /* 0x3f31721805051820 */ /* 0x004fe40000410000 */
[----:B------:R-:W-:-:S02]  /*12b80*/  FMUL.FTZ R120, R4, R120 ;  /* 0x0000007804787220 */ /* 0x000fc40000410000 */
[C---:B------:R-:W-:Y:S02]  /*12b90*/  FMUL.FTZ R121, R4.reuse, R121 ;  /* 0x0000007904797220 */ /* 0x040fe40000410000 */
[C---:B------:R-:W-:Y:S02]  /*12ba0*/  FMUL.FTZ R116, R4.reuse, R116 ;  /* 0x0000007404747220 */ /* 0x040fe40000410000 */
[----:B---3--:R-:W-:Y:S02]  /*12bb0*/  @P0 FMUL.FTZ R13, R13, 0.69314718246459960938 ;  /* 0x3f3172180d0d0820 */ /* 0x008fe40000410000 */
[C---:B------:R-:W-:Y:S02]  /*12bc0*/  FMUL.FTZ R117, R4.reuse, R117 ;  /* 0x0000007504757220 */ /* 0x040fe40000410000 */
[C---:B------:R-:W-:Y:S02]  /*12bd0*/  FMUL.FTZ R112, R4.reuse, R112 ;  /* 0x0000007004707220 */ /* 0x040fe40000410000 */
[C---:B------:R-:W-:Y:S01]  /*12be0*/  FMUL.FTZ R113, R4.reuse, R113 ;  /* 0x0000007104717220 */ /* 0x040fe20000410000 */
[----:B-1----:R-:W-:Y:S01]  /*12bf0*/  MOV R0, 0xff800000 ;  /* 0xff80000000007802 */ /* 0x002fe20000000f00 */
        /* <DEDUP_REMOVED lines=38> */
[C---:B----4-:R-:W-:Y:S02]  /*12e60*/  FMUL.FTZ R130, R2.reuse, R130 ;  /* 0x0000008202827220 */ /* 0x050fe40000410000 */
        /* <DEDUP_REMOVED lines=47> */
[----:B------:R-:W-:Y:S02]  /*13160*/  @P1 FFMA.FTZ R0, R14, R132, R5 ;  /* 0x000000840e001223 */ /* 0x000fe40000010005 */
[----:B------:R-:W-:Y:S02]  /*13170*/  @P0 FFMA.FTZ R12, R16, R3, R13 ;  /* 0x00000003100c0223 */ /* 0x000fe4000001000d */
.L_x_720:
[----:B------:R-:W-:Y:S01]  /*13180*/  SHF.R.S32.HI R2, RZ, 0x1f, R195 ;  /* 0x0000001fff027819 */ /* 0x000fe200000114c3 */
[----:B------:R-:W-:Y:S05]  /*13190*/  @P2 BRA `(.L_x_769) ;  /* 0x0000168000002947 */ /* 0x000fea0003800000 */
[----:B------:R-:W1:Y:S01]  /*131a0*/  S2R R3, SR_TID.X ;  /* 0x0000000000037919 */ /* 0x000e620000002100 */
[----:B------:R-:W-:Y:S02]  /*131b0*/  F2FP.PACK_AB R8, R9, R8 ;  /* 0x000000080908723e */ /* 0x000fe400000000ff */
[----:B------:R-:W-:Y:S01]  /*131c0*/  F2FP.PACK_AB R6, R7, R6 ;  /* 0x000000060706723e */ /* 0x000fe200000000ff */
[----:B------:R-:W-:Y:S01]  /*131d0*/  BAR.SYNC.DEFER_BLOCKING 0x1, 0x100 ;  /* 0x0044000000007b1d */ /* 0x000fe20000010000 */
[----:B------:R-:W-:Y:S01]  /*131e0*/  F2FP.PACK_AB R4, R11, R4 ;  /* 0x000000040b04723e */ /* 0x000fe200000000ff */
[----:B------:R-:W-:Y:S01]  /*131f0*/  IMAD.MOV.U32 R11, RZ, RZ, 0x20 ;  /* 0x00000020ff0b7424 */ /* 0x000fe200078e00ff */
        /* <DEDUP_REMOVED lines=9> */
[----:B-1----:R-:W-:Y:S02]  /*13290*/  SHF.R.S32.HI R14, RZ, 0x1f, R3 ;  /* 0x0000001fff0e7819 */ /* 0x002fe40000011403 */
[----:B------:R-:W-:Y:S02]  /*132a0*/  F2FP.PACK_AB R114, R115, R114 ;  /* 0x000000727372723e */ /* 0x000fe400000000ff */
[----:B------:R-:W-:Y:S02]  /*132b0*/  LEA.HI R5, R14, R3, RZ, 0x2 ;  /* 0x000000030e057211 */ /* 0x000fe400078f10ff */
[----:B------:R-:W-:-:S02]  /*132c0*/  F2FP.PACK_AB R108, R109, R108 ;  /* 0x0000006c6d6c723e */ /* 0x000fc400000000ff */
        /* <DEDUP_REMOVED lines=23> */
[----:B------:R-:W-:Y:S01]  /*13440*/  SEL R16, R11, 0xffffffe0, !P1 ;  /* 0xffffffe00b107807 */ /* 0x000fe20004800000 */
[----:B------:R-:W-:Y:S01]  /*13450*/  IMAD.SHL.U32 R17, R17, 0x2, RZ ;  /* 0x0000000211117824 */ /* 0x000fe200078e00ff */
[----:B------:R-:W-:Y:S02]  /*13460*/  F2FP.PACK_AB R38, R39, R38 ;  /* 0x000000262726723e */ /* 0x000fe400000000ff */
[----:B------:R-:W-:Y:S01]  /*13470*/  F2FP.PACK_AB R40, R41, R40 ;  /* 0x000000282928723e */ /* 0x000fe200000000ff */
[C---:B------:R-:W-:Y:S01]  /*13480*/  IMAD.IADD R11, R17.reuse, 0x1, R16 ;  /* 0x00000001110b7824 */ /* 0x040fe200078e0210 */
[C---:B------:R-:W-:Y:S01]  /*13490*/  IADD3 R9, R17.reuse, 0x80, RZ ;  /* 0x0000008011097810 */ /* 0x040fe20007ffe0ff */
[----:B------:R-:W-:Y:S01]  /*134a0*/  STS [R17+0x80], R128 ;  /* 0x0000808011007388 */ /* 0x000fe20000000800 */
[----:B------:R-:W-:Y:S02]  /*134b0*/  IADD3 R7, R17, 0x70, RZ ;  /* 0x0000007011077810 */ /* 0x000fe40007ffe0ff */
[----:B------:R-:W-:Y:S01]  /*134c0*/  @P0 IADD3 R7, R9, 0x10, RZ ;  /* 0x0000001009070810 */ /* 0x000fe20007ffe0ff */
[----:B------:R-:W-:Y:S01]  /*134d0*/  IMAD.MOV.U32 R9, RZ, RZ, 0x40 ;  /* 0x00000040ff097424 */ /* 0x000fe200078e00ff */
[----:B------:R-:W-:Y:S01]  /*134e0*/  STS [R17+0x480], R130 ;  /* 0x0004808211007388 */ /* 0x000fe20000000800 */
[----:B------:R-:W-:-:S02]  /*134f0*/  F2FP.PACK_AB R42, R43, R42 ;  /* 0x0000002a2b2a723e */ /* 0x000fc400000000ff */
[----:B------:R-:W-:Y:S01]  /*13500*/  F2FP.PACK_AB R44, R45, R44 ;  /* 0x0000002c2d2c723e */ /* 0x000fe200000000ff */
[----:B------:R-:W-:Y:S01]  /*13510*/  STS [R7], R124 ;  /* 0x0000007c07007388 */ /* 0x000fe20000000800 */
[----:B------:R-:W-:Y:S01]  /*13520*/  SEL R20, R9, 0xffffffc0, !P2 ;  /* 0xffffffc009147807 */ /* 0x000fe20005000000 */
[--C-:B------:R-:W-:Y:S01]  /*13530*/  IMAD.IADD R9, R16, 0x1, R7.reuse ;  /* 0x0000000110097824 */ /* 0x100fe200078e0207 */
[----:B------:R-:W-:Y:S01]  /*13540*/  F2FP.PACK_AB R46, R47, R46 ;  /* 0x0000002e2f2e723e */ /* 0x000fe200000000ff */
[----:B------:R-:W-:Y:S01]  /*13550*/  STS [R7+0x400], R126 ;  /* 0x0004007e07007388 */ /* 0x000fe20000000800 */
[----:B------:R-:W-:Y:S01]  /*13560*/  F2FP.PACK_AB R48, R49, R48 ;  /* 0x000000303130723e */ /* 0x000fe200000000ff */
[--C-:B------:R-:W-:Y:S01]  /*13570*/  IMAD.IADD R15, R17, 0x1, R20.reuse ;  /* 0x00000001110f7824 */ /* 0x100fe200078e0214 */
[----:B------:R-:W-:Y:S01]  /*13580*/  F2FP.PACK_AB R50, R51, R50 ;  /* 0x000000323332723e */ /* 0x000fe200000000ff */
[C---:B------:R-:W-:Y:S01]  /*13590*/  IMAD.IADD R19, R20.reuse, 0x1, R7 ;  /* 0x0000000114137824 */ /* 0x040fe200078e0207 */
[----:B------:R-:W-:Y:S01]  /*135a0*/  STS [R11+0x80], R120 ;  /* 0x000080780b007388 */ /* 0x000fe20000000800 */
[----:B------:R-:W-:Y:S01]  /*135b0*/  IMAD.IADD R21, R20, 0x1, R11 ;  /* 0x0000000114157824 */ /* 0x000fe200078e020b */
[----:B------:R-:W-:Y:S01]  /*135c0*/  F2FP.PACK_AB R52, R53, R52 ;  /* 0x000000343534723e */ /* 0x000fe200000000ff */
[----:B------:R-:W-:Y:S01]  /*135d0*/  IMAD.IADD R23, R9, 0x1, R20 ;  /* 0x0000000109177824 */ /* 0x000fe200078e0214 */
        /* <DEDUP_REMOVED lines=60> */
[----:B------:R-:W-:Y:S01]  /*139a0*/  STS [R15+0x8080], R6 ;  /* 0x008080060f007388 */ /* 0x000fe20000000800 */
[----:B------:R-:W-:-:S03]  /*139b0*/  IMAD.WIDE R24, R192, R17, c[0x0][0x500] ;  /* 0x00014000c0187625 */ /* 0x000fc600078e0211 */
[----:B------:R1:W-:Y:S04]  /*139c0*/  STS [R15+0x8480], R4 ;  /* 0x008480040f007388 */ /* 0x0003e80000000800 */
[----:B------:R2:W-:Y:S04]  /*139d0*/  STS [R19+0x8000], R8 ;  /* 0x0080000813007388 */ /* 0x0005e80000000800 */
[----:B------:R2:W-:Y:S04]  /*139e0*/  STS [R19+0x8400], R90 ;  /* 0x0084005a13007388 */ /* 0x0005e80000000800 */
[----:B------:R2:W-:Y:S04]  /*139f0*/  STS [R21+0x8080], R10 ;  /* 0x0080800a15007388 */ /* 0x0005e80000000800 */
[----:B------:R2:W-:Y:S04]  /*13a00*/  STS [R21+0x8480], R94 ;  /* 0x0084805e15007388 */ /* 0x0005e80000000800 */
[----:B------:R2:W-:Y:S04]  /*13a10*/  STS [R23+0x8000], R96 ;  /* 0x0080006017007388 */ /* 0x0005e80000000800 */
[----:B------:R2:W-:Y:S04]  /*13a20*/  STS [R23+0x8400], R98 ;  /* 0x0084006217007388 */ /* 0x0005e80000000800 */
[----:B------:R-:W-:Y:S01]  /*13a30*/  BAR.SYNC.DEFER_BLOCKING 0x1, 0x100 ;  /* 0x0044000000007b1d */ /* 0x000fe20000010000 */
[----:B-1----:R-:W-:-:S02]  /*13a40*/  IMAD.MOV.U32 R4, RZ, RZ, c[0x0][0x388] ;  /* 0x0000e200ff047624 */ /* 0x002fc400078e00ff */
[----:B------:R-:W-:-:S03]  /*13a50*/  @P1 IMAD.WIDE R16, R192, R17, c[0x0][0x508] ;  /* 0x00014200c0101625 */ /* 0x000fc600078e0211 */
[----:B------:R-:W3:Y:S04]  /*13a60*/  @P0 LDG.E R9, [R24.64] ;  /* 0x0000000618090981 */ /* 0x000ee8000c1e1900 */
[----:B------:R2:W5:Y:S01]  /*13a70*/  @P1 LDG.E R4, [R16.64] ;  /* 0x0000000610041981 */ /* 0x000562000c1e1900 */
[----:B------:R-:W-:Y:S02]  /*13a80*/  CS2R R6, SRZ ;  /* 0x0000000000067805 */ /* 0x000fe4000001ff00 */
[--C-:B---3--:R-:W-:Y:S01]  /*13a90*/  @P0 SHF.R.S32.HI R7, RZ, 0x1f, R9.reuse ;  /* 0x0000001fff070819 */ /* 0x108fe20000011409 */
[----:B------:R-:W-:Y:S01]  /*13aa0*/  @P0 IMAD.MOV.U32 R6, RZ, RZ, R9 ;  /* 0x000000ffff060224 */ /* 0x000fe200078e0009 */
[----:B------:R-:W-:Y:S05]  /*13ab0*/  @P1 BRA `(.L_x_770) ;  /* 0x0000004000001947 */ /* 0x000fea0003800000 */
[----:B--2---:R-:W-:Y:S05]  /*13ac0*/  @!P0 BRA `(.L_x_770) ;  /* 0x0000003000008947 */ /* 0x004fea0003800000 */
[----:B-----5:R-:W2:Y:S04]  /*13ad0*/  LDG.E R4, [R24.64] ;  /* 0x0000000618047981 */ /* 0x020ea8000c1e1900 */
[----:B------:R-:W2:Y:S02]  /*13ae0*/  LDG.E R9, [R24.64+0x4] ;  /* 0x0000040618097981 */ /* 0x000ea4000c1e1900 */
[----:B--2---:R-:W-:-:S02]  /*13af0*/  IADD3 R4, -R4, R9, RZ ;  /* 0x0000000904047210 */ /* 0x004fc40007ffe1ff */
.L_x_770:
[----:B--2---:R-:W-:Y:S01]  /*13b00*/  LOP3.LUT R8, R13, 0xffffffe0, RZ, 0xc0, !PT ;  /* 0xffffffe00d087812 */ /* 0x004fe200078ec0ff */
        /* <DEDUP_REMOVED lines=12> */
[----:B------:R-:W-:Y:S02]  /*13bd0*/  IADD3 R5, R5, -R16, RZ ;  /* 0x8000001005057210 */ /* 0x000fe40007ffe0ff */
[----:B------:R-:W-:Y:S01]  /*13be0*/  SHF.R.S32.HI R16, RZ, 0x2, R8 ;  /* 0x00000002ff107819 */ /* 0x000fe20000011408 */
[----:B------:R-:W-:Y:S01]  /*13bf0*/  IMAD.IADD R8, R18, 0x1, -R11 ;  /* 0x0000000112087824 */ /* 0x000fe200078e0a0b */
[----:B------:R-:W-:Y:S01]  /*13c00*/  ISETP.NE.AND P1, PT, R10, 0x1, PT ;  /* 0x000000010a00780c */ /* 0x000fe20003f25270 */
[----:B------:R-:W-:Y:S01]  /*13c10*/  IMAD R10, R2, c[0x0][0x490], RZ ;  /* 0x00012400020a7a24 */ /* 0x000fe200078e02ff */
[----:B------:R-:W-:Y:S01]  /*13c20*/  MOV R18, R6 ;  /* 0x0000000600127202 */ /* 0x000fe20000000f00 */
[----:B------:R-:W-:Y:S01]  /*13c30*/  IMAD R5, R5, 0x10, R16 ;  /* 0x0000001005057824 */ /* 0x000fe200078e0210 */
[----:B------:R-:W-:Y:S01]  /*13c40*/  LOP3.LUT P2, RZ, R9, 0x3, RZ, 0xc0, !PT ;  /* 0x0000000309ff7812 */ /* 0x000fe2000784c0ff */
[----:B------:R-:W-:Y:S01]  /*13c50*/  IMAD R11, R7, c[0x0][0x3a0], RZ ;  /* 0x0000e800070b7a24 */ /* 0x000fe200078e02ff */
[-C--:B------:R-:W-:Y:S01]  /*13c60*/  LEA.HI R13, R14, R3.reuse, RZ, 0x3 ;  /* 0x000000030e0d7211 */ /* 0x080fe200078f18ff */
[----:B------:R-:W-:Y:S01]  /*13c70*/  IMAD R15, R8, 0x8, R5 ;  /* 0x00000008080f7824 */ /* 0x000fe200078e0205 */
[----:B------:R-:W-:Y:S01]  /*13c80*/  LEA.HI R14, R14, R3, RZ, 0x6 ;  /* 0x000000030e0e7211 */ /* 0x000fe200078f30ff */
[----:B------:R-:W-:-:S03]  /*13c90*/  IMAD.WIDE.U32 R18, R195, c[0x0][0x490], R18 ;  /* 0x00012400c3127a25 */ /* 0x000fc600078e0012 */
[----:B-1----:R-:W-:Y:S01]  /*13ca0*/  LEA R8, R54, R15, 0x7 ;  /* 0x0000000f36087211 */ /* 0x002fe200078e38ff */
[----:B------:R-:W-:Y:S02]  /*13cb0*/  IMAD R9, R195, c[0x0][0x494], R10 ;  /* 0x00012500c3097a24 */ /* 0x000fe400078e020a */
[C---:B------:R-:W-:Y:S02]  /*13cc0*/  IMAD R7, R6.reuse, c[0x0][0x3a4], R11 ;  /* 0x0000e90006077a24 */ /* 0x040fe400078e020b */
[----:B------:R-:W-:Y:S01]  /*13cd0*/  IMAD.WIDE.U32 R10, R6, c[0x0][0x3a0], RZ ;  /* 0x0000e800060a7a25 */ /* 0x000fe200078e00ff */
[----:B------:R-:W-:Y:S02]  /*13ce0*/  LOP3.LUT R6, R13, 0xfffffff8, RZ, 0xc0, !PT ;  /* 0xfffffff80d067812 */ /* 0x000fe400078ec0ff */
[----:B------:R-:W-:Y:S01]  /*13cf0*/  SHF.R.S32.HI R13, RZ, 0x3, R13 ;  /* 0x00000003ff0d7819 */ /* 0x000fe2000001140d */
        /* <DEDUP_REMOVED lines=10> */
[----:B------:R-:W-:Y:S02]  /*13da0*/  SEL R3, R3, RZ, !P0 ;  /* 0x000000ff03037207 */ /* 0x000fe40004000000 */
[----:B------:R-:W-:Y:S01]  /*13db0*/  LEA R21, R6, R13, 0x5 ;  /* 0x0000000d06157211 */ /* 0x000fe200078e28ff */
[--C-:B------:R-:W-:Y:S01]  /*13dc0*/  IMAD.MOV R9, RZ, RZ, -R7.reuse ;  /* 0x000000ffff097224 */ /* 0x100fe200078e0a07 */
[----:B------:R-:W-:Y:S01]  /*13dd0*/  SHF.R.S32.HI R16, RZ, 0x1f, R7 ;  /* 0x0000001fff107819 */ /* 0x000fe20000011407 */
[----:B------:R-:W-:-:S04]  /*13de0*/  IMAD.WIDE.U32 R18, R192, c[0x0][0x498], R18 ;  /* 0x00012600c0127a25 */ /* 0x000fc800078e0012 */
[----:B------:R-:W-:Y:S01]  /*13df0*/  IMAD R9, R9, c[0x0][0x4e8], R8 ;  /* 0x00013a0009097a24 */ /* 0x000fe200078e0208 */
[----:B------:R-:W-:Y:S01]  /*13e00*/  IADD3 R20, P0, R7, R18, RZ ;  /* 0x0000001207147210 */ /* 0x000fe20007f1e0ff */
[----:B------:R-:W-:Y:S02]  /*13e10*/  IMAD R15, R3, c[0x0][0x498], RZ ;  /* 0x00012600030f7a24 */ /* 0x000fe400078e02ff */
[----:B------:R-:W-:Y:S01]  /*13e20*/  IMAD R17, R195, c[0x0][0x3ec], R2 ;  /* 0x0000fb00c3117a24 */ /* 0x000fe200078e0202 */
[----:B------:R-:W-:Y:S01]  /*13e30*/  SHF.R.S32.HI R18, RZ, 0x1f, R9 ;  /* 0x0000001fff127819 */ /* 0x000fe20000011409 */
[----:B------:R-:W-:Y:S02]  /*13e40*/  IMAD R15, R192, c[0x0][0x49c], R15 ;  /* 0x00012700c00f7a24 */ /* 0x000fe400078e020f */
[----:B------:R-:W-:Y:S01]  /*13e50*/  IMAD.SHL.U32 R2, R13, 0x40, RZ ;  /* 0x000000400d027824 */ /* 0x000fe200078e00ff */
[----:B------:R-:W-:Y:S01]  /*13e60*/  IADD3 R11, R11, R17, RZ ;  /* 0x000000110b0b7210 */ /* 0x000fe20007ffe0ff */
[----:B------:R-:W-:Y:S01]  /*13e70*/  IMAD R8, R54, 0x80, R21 ;  /* 0x0000008036087824 */ /* 0x000fe200078e0215 */
[----:B------:R-:W-:Y:S01]  /*13e80*/  IADD3.X R21, R16, R19, R15, P0, !PT ;  /* 0x0000001310157210 */ /* 0x000fe200007fe40f */
[----:B------:R-:W-:Y:S01]  /*13e90*/  IMAD R18, R18, c[0x0][0x488], RZ ;  /* 0x0001220012127a24 */ /* 0x000fe200078e02ff */
[----:B------:R-:W-:Y:S01]  /*13ea0*/  LOP3.LUT R15, R2, 0x1c0, RZ, 0xc0, !PT ;  /* 0x000001c0020f7812 */ /* 0x000fe200078ec0ff */
[----:B------:R-:W-:-:S04]  /*13eb0*/  @P1 IMAD.HI.U32 R17, R8, c[0x0][0x4ec], RZ ;  /* 0x00013b0008111a27 */ /* 0x000fc800078e00ff */
[----:B------:R-:W-:Y:S02]  /*13ec0*/  IMAD.SHL.U32 R2, R6, 0x8, RZ ;  /* 0x0000000806027824 */ /* 0x000fe400078e00ff */
[----:B------:R-:W-:-:S03]  /*13ed0*/  IMAD.WIDE.U32 R20, R9, c[0x0][0x488], R20 ;  /* 0x0001220009147a25 */ /* 0x000fc600078e0014 */
[----:B------:R-:W-:Y:S01]  /*13ee0*/  LOP3.LUT R6, R15, 0x38, R2, 0xf8, !PT ;  /* 0x000000380f067812 */ /* 0x000fe200078ef802 */
[----:B------:R-:W-:Y:S02]  /*13ef0*/  IMAD R18, R9, c[0x0][0x48c], R18 ;  /* 0x0001230009127a24 */ /* 0x000fe400078e0212 */
[----:B------:R-:W-:Y:S01]  /*13f00*/  IMAD.MOV.U32 R7, RZ, RZ, R8 ;  /* 0x000000ffff077224 */ /* 0x000fe200078e0008 */
[----:B------:R-:W-:Y:S01]  /*13f10*/  @P1 SHF.R.U32.HI R7, RZ, c[0x0][0x4f0], R17 ;  /* 0x00013c00ff071a19 */ /* 0x000fe20000011611 */
[----:B------:R-:W-:Y:S01]  /*13f20*/  IMAD R9, R3, c[0x0][0x3f0], RZ ;  /* 0x0000fc0003097a24 */ /* 0x000fe200078e02ff */
[----:B------:R-:W-:Y:S01]  /*13f30*/  SHF.R.U32.HI R3, RZ, 0x3, R15 ;  /* 0x00000003ff037819 */ /* 0x000fe2000001160f */
[----:B------:R-:W-:Y:S01]  /*13f40*/  IMAD.WIDE.U32 R10, R192, c[0x0][0x3f0], R10 ;  /* 0x0000fc00c00a7a25 */ /* 0x000fe200078e000a */
[----:B------:R-:W-:Y:S02]  /*13f50*/  LEA R15, P0, R20, c[0x0][0x450], 0x2 ;  /* 0x00011400140f7a11 */ /* 0x000fe400078010ff */
[----:B------:R-:W-:Y:S01]  /*13f60*/  IADD3 R17, R21, R18, RZ ;  /* 0x0000001215117210 */ /* 0x000fe20007ffe0ff */
[----:B------:R-:W-:Y:S01]  /*13f70*/  IMAD R9, R192, c[0x0][0x3f4], R9 ;  /* 0x0000fd00c0097a24 */ /* 0x000fe200078e0209 */
[----:B------:R-:W-:Y:S01]  /*13f80*/  LOP3.LUT R6, R6, R3, RZ, 0x3c, !PT ;  /* 0x0000000306067212 */ /* 0x000fe200078e3cff */
[----:B------:R-:W-:Y:S01]  /*13f90*/  IMAD.MOV R3, RZ, RZ, -R7 ;  /* 0x000000ffff037224 */ /* 0x000fe200078e0a07 */
[----:B------:R-:W-:Y:S01]  /*13fa0*/  LEA.HI.X R17, R20, c[0x0][0x454], R17, 0x2, P0 ;  /* 0x0001150014117a11 */ /* 0x000fe200000f1411 */
[----:B------:R-:W-:Y:S01]  /*13fb0*/  SHFL.IDX PT, R32, R15, RZ, 0x1c1f ;  /* 0x001c1fff0f207589 */ /* 0x000fe200000e0000 */
[----:B------:R-:W-:Y:S01]  /*13fc0*/  SHF.R.S32.HI R16, RZ, 0x1f, R7 ;  /* 0x0000001fff107819 */ /* 0x000fe20000011407 */
[----:B------:R-:W-:Y:S01]  /*13fd0*/  IMAD R56, R3, c[0x0][0x4e8], R8 ;  /* 0x00013a0003387a24 */ /* 0x000fe200078e0208 */
[----:B------:R-:W-:Y:S01]  /*13fe0*/  IADD3 R11, R11, R9, RZ ;  /* 0x000000090b0b7210 */ /* 0x000fe20007ffe0ff */
[----:B------:R-:W1:Y:S01]  /*13ff0*/  SHFL.IDX PT, R33, R17, RZ, 0x1c1f ;  /* 0x001c1fff11217589 */ /* 0x000e6200000e0000 */
[C---:B------:R-:W-:Y:S01]  /*14000*/  IMAD R8, R54.reuse, 0x80, R5 ;  /* 0x0000008036087824 */ /* 0x040fe200078e0205 */
[----:B------:R-:W-:Y:S01]  /*14010*/  LEA R54, R54, R13, 0x7 ;  /* 0x0000000d36367211 */ /* 0x000fe200078e38ff */
[----:B-----5:R-:W-:Y:S01]  /*14020*/  IMAD R3, R4, c[0x0][0x4e8], RZ ;  /* 0x00013a0004037a24 */ /* 0x020fe200078e02ff */
[----:B------:R-:W-:Y:S01]  /*14030*/  SHFL.IDX PT, R34, R15, 0x1, 0x1c1f ;  /* 0x003c1f000f227f89 */ /* 0x000fe200000e0000 */
[----:B------:R-:W-:Y:S01]  /*14040*/  IMAD R16, R16, c[0x0][0x3e0], RZ ;  /* 0x0000f80010107a24 */ /* 0x000fe200078e02ff */
[C---:B------:R-:W-:Y:S01]  /*14050*/  IADD3 R4, R8.reuse, 0x8, RZ ;  /* 0x0000000808047810 */ /* 0x040fe20007ffe0ff */
[----:B------:R-:W-:Y:S01]  /*14060*/  IMAD.WIDE.U32 R10, R7, c[0x0][0x3e0], R10 ;  /* 0x0000f800070a7a25 */ /* 0x000fe200078e000a */
[----:B------:R-:W2:Y:S01]  /*14070*/  SHFL.IDX PT, R35, R17, 0x1, 0x1c1f ;  /* 0x003c1f0011237f89 */ /* 0x000ea200000e0000 */
[----:B------:R-:W-:-:S02]  /*14080*/  ISETP.GE.OR P1, PT, R8, R3, P2 ;  /* 0x000000030800720c */ /* 0x000fc40001726670 */
[----:B------:R-:W-:Y:S01]  /*14090*/  IMAD R16, R7, c[0x0][0x3e4], R16 ;  /* 0x0000f90007107a24 */ /* 0x000fe200078e0210 */
[----:B------:R-:W-:Y:S02]  /*140a0*/  ISETP.GE.OR P0, PT, R4, R3, P2 ;  /* 0x000000030400720c */ /* 0x000fe40001706670 */
[----:B------:R-:W-:Y:S01]  /*140b0*/  SHF.L.U32 R7, R14, 0x3, RZ ;  /* 0x000000030e077819 */ /* 0x000fe200000006ff */
[----:B------:R-:W-:Y:S01]  /*140c0*/  IMAD.IADD R11, R11, 0x1, R16 ;  /* 0x000000010b0b7824 */ /* 0x000fe200078e0210 */
[----:B------:R-:W-:Y:S02]  /*140d0*/  SHF.R.S32.HI R5, RZ, 0x1f, R56 ;  /* 0x0000001fff057819 */ /* 0x000fe40000011438 */
[----:B------:R-:W-:-:S03]  /*140e0*/  LOP3.LUT R6, R6, 0x7ffffe00, R7, 0xf8, !PT ;  /* 0x7ffffe0006067812 */ /* 0x000fc600078ef807 */
[----:B------:R-:W-:Y:S01]  /*140f0*/  IMAD R5, R5, c[0x0][0x3d8], RZ ;  /* 0x0000f60005057a24 */ /* 0x000fe200078e02ff */
[----:B------:R-:W-:Y:S01]  /*14100*/  SHF.L.U32 R58, R6, 0x1, RZ ;  /* 0x00000001063a7819 */ /* 0x000fe200000006ff */
[----:B-1----:R1:W-:Y:S02]  /*14110*/  @!P1 ST.E [R32.64], R0 ;  /* 0x0000000020009985 */ /* 0x0023e4000c101906 */
[C---:B------:R-:W-:Y:S02]  /*14120*/  IMAD R14, R56.reuse, c[0x0][0x3dc], R5 ;  /* 0x0000f700380e7a24 */ /* 0x040fe400078e0205 */
[----:B------:R-:W-:-:S04]  /*14130*/  IMAD.WIDE.U32 R56, R56, c[0x0][0x3d8], R10 ;  /* 0x0000f60038387a25 */ /* 0x000fc800078e000a */
[----:B------:R-:W-:Y:S01]  /*14140*/  IMAD.IADD R14, R57, 0x1, R14 ;  /* 0x00000001390e7824 */ /* 0x000fe200078e020e */
[----:B--2---:R1:W-:Y:S01]  /*14150*/  @!P0 ST.E [R34.64], R12 ;  /* 0x0000000c22008985 */ /* 0x0043e2000c101906 */
[----:B------:R-:W-:-:S03]  /*14160*/  LEA R57, P0, R56, c[0x0][0x380], 0x1 ;  /* 0x0000e00038397a11 */ /* 0x000fc600078008ff */
[----:B------:R1:W2:Y:S01]  /*14170*/  LDS.128 R44, [R58+0x1080] ;  /* 0x001080003a2c7984 */ /* 0x0002a20000000c00 */
[----:B------:R-:W-:Y:S02]  /*14180*/  LEA.HI.X R56, R56, c[0x0][0x384], R14, 0x1, P0 ;  /* 0x0000e10038387a11 */ /* 0x000fe400000f0c0e */
[----:B------:R-:W-:Y:S01]  /*14190*/  ISETP.GE.AND P0, PT, R54, R3, PT ;  /* 0x000000033600720c */ /* 0x000fe20003f06270 */
[----:B------:R1:W3:Y:S04]  /*141a0*/  LDS.128 R40, [R58+0x2080] ;  /* 0x002080003a287984 */ /* 0x0002e80000000c00 */
        /* <DEDUP_REMOVED lines=10> */
[----:B--2---:R-:W2:Y:S01]  /*14250*/  LDS.128 R48, [R58+0x80] ;  /* 0x000080003a307984 */ /* 0x004ea20000000c00 */
[----:B------:R-:W-:-:S02]  /*14260*/  IADD3 R55, R2, 0x40, RZ ;  /* 0x0000004002377810 */ /* 0x000fc40007ffe0ff */
[C---:B------:R-:W-:Y:S01]  /*14270*/  IADD3 R53, R2.reuse, 0x80, RZ ;  /* 0x0000008002357810 */ /* 0x040fe20007ffe0ff */
[----:B-1----:R-:W1:Y:S01]  /*14280*/  LDS.128 R32, [R58+0x4080] ;  /* 0x004080003a207984 */ /* 0x002e620000000c00 */
        /* <DEDUP_REMOVED lines=13> */
[----:B--2---:R2:W-:Y:S04]  /*14360*/  @!P2 ST.E.128 [R58.64], R48 ;  /* 0x000000303a00a985 */ /* 0x0045e8000c101d06 */
[----:B-1----:R2:W-:Y:S04]  /*14370*/  @!P1 ST.E.128 [R52.64], R32 ;  /* 0x0000002034009985 */ /* 0x0025e8000c101d06 */
[----:B----4-:R2:W-:Y:S02]  /*14380*/  @!P0 ST.E.128 [R60.64], R12 ;  /* 0x0000000c3c008985 */ /* 0x0105e4000c101d06 */
.L_x_772:
[----:B--2---:R-:W-:Y:S05]  /*14390*/  BSYNC B0 ;  /* 0x0000000000007941 */ /* 0x004fea0003800000 */
.L_x_771:
[----:B-1----:R-:W-:Y:S01]  /*143a0*/  IADD3 R0, R54, 0x20, RZ ;  /* 0x0000002036007810 */ /* 0x002fe20007ffe0ff */
[----:B------:R1:W2:Y:S01]  /*143b0*/  SHFL.IDX PT, R33, R56, 0x1, 0x181f ;  /* 0x00381f0038217f89 */ /* 0x0002a200000e0000 */
[----:B------:R-:W-:Y:S02]  /*143c0*/  BSSY B0, `(.L_x_773) ;  /* 0x0000015000007945 */ /* 0x000fe40003800000 */
[----:B------:R-:W-:Y:S01]  /*143d0*/  ISETP.GE.AND P0, PT, R0, R3, PT ;  /* 0x000000030000720c */ /* 0x000fe20003f06270 */
[----:B------:R1:W4:-:S12]  /*143e0*/  SHFL.IDX PT, R32, R57, 0x1, 0x181f ;  /* 0x00381f0039207f89 */ /* 0x00031800000e0000 */
        /* <DEDUP_REMOVED lines=18> */
.L_x_774:
[----:B------:R-:W-:Y:S05]  /*14510*/  BSYNC B0 ;  /* 0x0000000000007941 */ /* 0x000fea0003800000 */
.L_x_773:
[----:B------:R-:W-:Y:S01]  /*14520*/  IADD3 R0, R54, 0x40, RZ ;  /* 0x0000004036007810 */ /* 0x000fe20007ffe0ff */
[----:B--2---:R2:W1:Y:S01]  /*14530*/  SHFL.IDX PT, R17, R56, 0x2, 0x181f ;  /* 0x00581f0038117f89 */ /* 0x00446200000e0000 */
        /* <DEDUP_REMOVED lines=21> */
.L_x_776:
[----:B------:R-:W-:Y:S05]  /*14690*/  BSYNC B0 ;  /* 0x0000000000007941 */ /* 0x000fea0003800000 */
.L_x_775:
[----:B------:R-:W-:Y:S01]  /*146a0*/  IADD3 R54, R54, 0x60, RZ ;  /* 0x0000006036367810 */ /* 0x000fe20007ffe0ff */
[----:B-1----:R1:W2:Y:S03]  /*146b0*/  SHFL.IDX PT, R9, R56, 0x3, 0x181f ;  /* 0x00781f0038097f89 */ /* 0x0022a600000e0000 */
[----:B------:R-:W-:Y:S01]  /*146c0*/  ISETP.GE.AND P0, PT, R54, R3, PT ;  /* 0x000000033600720c */ /* 0x000fe20003f06270 */
[----:B------:R1:W4:-:S12]  /*146d0*/  SHFL.IDX PT, R8, R57, 0x3, 0x181f ;  /* 0x00781f0039087f89 */ /* 0x00031800000e0000 */
[----:B------:R-:W-:Y:S05]  /*146e0*/  @P0 EXIT ;  /* 0x000000000000094d */ /* 0x000fea0003800000 */
[C---:B------:R-:W-:Y:S02]  /*146f0*/  IADD3 R3, R2.reuse, 0x40, RZ ;  /* 0x0000004002037810 */ /* 0x040fe40007ffe0ff */
[----:B------:R-:W-:Y:S02]  /*14700*/  ISETP.GE.AND P1, PT, R2, c[0x0][0x3c8], PT ;  /* 0x0000f20002007a0c */ /* 0x000fe40003f26270 */
[----:B------:R-:W-:-:S11]  /*14710*/  ISETP.GE.AND P0, PT, R3, c[0x0][0x3c8], PT ;  /* 0x0000f20003007a0c */ /* 0x000fd60003f06270 */
[----:B--2-4-:R-:W-:Y:S02]  /*14720*/  @!P1 IMAD.WIDE R10, R2, 0x2, R8 ;  /* 0x00000002020a9825 */ /* 0x014fe400078e0208 */
[----:B------:R-:W-:-:S03]  /*14730*/  @!P0 SHF.R.S32.HI R0, RZ, 0x1f, R3 ;  /* 0x0000001fff008819 */ /* 0x000fc60000011403 */
[----:B------:R2:W-:Y:S01]  /*14740*/  @!P1 ST.E.128 [R10.64], R36 ;  /* 0x000000240a009985 */ /* 0x0005e2000c101d06 */
[----:B------:R-:W-:Y:S02]  /*14750*/  @!P0 LEA.HI R0, R0, R3, RZ, 0x3 ;  /* 0x0000000300008211 */ /* 0x000fe400078f18ff */
[----:B------:R-:W-:Y:S02]  /*14760*/  IADD3 R3, R2, 0x80, RZ ;  /* 0x0000008002037810 */ /* 0x000fe40007ffe0ff */
[----:B------:R-:W-:-:S05]  /*14770*/  @!P0 LOP3.LUT R0, R0, 0xfffffff8, RZ, 0xc0, !PT ;  /* 0xfffffff800008812 */ /* 0x000fca00078ec0ff */
[----:B------:R-:W-:-:S05]  /*14780*/  @!P0 IMAD.WIDE R12, R0, 0x2, R8 ;  /* 0x00000002000c8825 */ /* 0x000fca00078e0208 */
        /* <DEDUP_REMOVED lines=9> */
.L_x_769:
        /* <DEDUP_REMOVED lines=18> */
.L_x_777:
        /* <DEDUP_REMOVED lines=41> */
.L_x_779:
[----:B------:R-:W-:Y:S05]  /*14bd0*/  BSYNC B0 ;  /* 0x0000000000007941 */ /* 0x000fea0003800000 */
.L_x_778:
        /* <DEDUP_REMOVED lines=64> */
.L_x_781:
[----:B------:R-:W-:Y:S05]  /*14fe0*/  BSYNC B0 ;  /* 0x0000000000007941 */ /* 0x000fea0003800000 */
.L_x_780:
        /* <DEDUP_REMOVED lines=21> */
.L_x_783:
[----:B------:R-:W-:Y:S05]  /*15140*/  BSYNC B0 ;  /* 0x0000000000007941 */ /* 0x000fea0003800000 */
.L_x_782:
        /* <DEDUP_REMOVED lines=21> */
.L_x_785:
[----:B------:R-:W-:Y:S05]  /*152a0*/  BSYNC B0 ;  /* 0x0000000000007941 */ /* 0x000fea0003800000 */
.L_x_784:
        /* <DEDUP_REMOVED lines=22> */
.L_x_786:
        /* <DEDUP_REMOVED lines=15> */
.L_x_2579:


//--------------------- .text._ZN7cutlass13device_kernelIN5flash19enable_sm80_to_sm89INS1_16FlashAttnFwdSm80INS1_25CollectiveMainloopFwdSm80ILi8ELi2ELb0EN4cute5tupleIJNS5_1CILi128EEENS7_ILi64EEENS7_ILi192EEEEEELi192ENS_6half_tEfNS_4arch4Sm80ELb0ELb1ELb1ELb0ELb0ELb0ELb1ELb0EEENS1_21CollectiveEpilogueFwdINS6_IJS8_SA_S9_EEENS6_IJNS7_ILi1EEESI_SI_EEESC_SE_Li256ELb0ELb1ELb0ELb0EEENS1_19SingleTileSchedulerILb0ELb0ELb1ELi128EEEEEEEEEvNT_6ParamsE --------------------------
	.section	.text._ZN7cutlass13device_kernelIN5flash19enable_sm80_to_sm89INS1_16FlashAttnFwdSm80INS1_25CollectiveMainloopFwdSm80ILi8ELi2ELb0EN4cute5tupleIJNS5_1CILi128EEENS7_ILi64EEENS7_ILi192EEEEEELi192ENS_6half_tEfNS_4arch4Sm80ELb0ELb1ELb1ELb0ELb0ELb0ELb1ELb0EEENS1_21CollectiveEpilogueFwdINS6_IJS8_SA_S9_EEENS6_IJNS7_ILi1EEESI_SI_EEESC_SE_Li256ELb0ELb1ELb0ELb0EEENS1_19SingleTileSchedulerILb0ELb0ELb1ELi128EEEEEEEEEvNT_6ParamsE,"ax",@progbits
	.sectioninfo	@"SHI_REGISTERS=236"
	.align	128
.text._ZN7cutlass13device_kernelIN5flash19enable_sm80_to_sm89INS1_16FlashAttnFwdSm80INS1_25CollectiveMainloopFwdSm80ILi8ELi2ELb0EN4cute5tupleIJNS5_1CILi128EEENS7_ILi64EEENS7_ILi192EEEEEELi192ENS_6half_tEfNS_4arch4Sm80ELb0ELb1ELb1ELb0ELb0ELb0ELb1ELb0EEENS1_21CollectiveEpilogueFwdINS6_IJS8_SA_S9_EEENS6_IJNS7_ILi1EEESI_SI_EEESC_SE_Li256ELb0ELb1ELb0ELb0EEENS1_19SingleTileSchedulerILb0ELb0ELb1ELi128EEEEEEEEEvNT_6ParamsE:
        .type           _ZN7cutlass13device_kernelIN5flash19enable_sm80_to_sm89INS1_16FlashAttnFwdSm80INS1_25CollectiveMainloopFwdSm80ILi8ELi2ELb0EN4cute5tupleIJNS5_1CILi128EEENS7_ILi64EEENS7_ILi192EEEEEELi192ENS_6half_tEfNS_4arch4Sm80ELb0ELb1ELb1ELb0ELb0ELb0ELb1ELb0EEENS1_21CollectiveEpilogueFwdINS6_IJS8_SA_S9_EEENS6_IJNS7_ILi1EEESI_SI_EEESC_SE_Li256ELb0ELb1ELb0ELb0EEENS1_19SingleTileSchedulerILb0ELb0ELb1ELi128EEEEEEEEEvNT_6ParamsE,@function
        .size           _ZN7cutlass13device_kernelIN5flash19enable_sm80_to_sm89INS1_16FlashAttnFwdSm80INS1_25CollectiveMainloopFwdSm80ILi8ELi2ELb0EN4cute5tupleIJNS5_1CILi128EEENS7_ILi64EEENS7_ILi192EEEEEELi192ENS_6half_tEfNS_4arch4Sm80ELb0ELb1ELb1ELb0ELb0ELb0ELb1ELb0EEENS1_21CollectiveEpilogueFwdINS6_IJS8_SA_S9_EEENS6_IJNS7_ILi1EEESI_SI_EEESC_SE_Li256ELb0ELb1ELb0ELb0EEENS1_19SingleTileSchedulerILb0ELb0ELb1ELi128EEEEEEEEEvNT_6ParamsE,(.L_x_2580 - _ZN7cutlass13device_kernelIN5flash19enable_sm80_to_sm89INS1_16FlashAttnFwdSm80INS1_25CollectiveMainloopFwdSm80ILi8ELi2ELb0EN4cute5tupleIJNS5_1CILi128EEENS7_ILi64EEENS7_ILi192EEEEEELi192ENS_6half_tEfNS_4arch4Sm80ELb0ELb1ELb1ELb0ELb0ELb0ELb1ELb0EEENS1_21CollectiveEpilogueFwdINS6_IJS8_SA_S9_EEENS6_IJNS7_ILi1EEESI_SI_EEESC_SE_Li256ELb0ELb1ELb0ELb0EEENS1_19SingleTileSchedulerILb0ELb0ELb1ELi128EEEEEEEEEvNT_6ParamsE)
        .other          _ZN7cutlass13device_kernelIN5flash19enable_sm80_to_sm89INS1_16FlashAttnFwdSm80INS1_25CollectiveMainloopFwdSm80ILi8ELi2ELb0EN4cute5tupleIJNS5_1CILi128EEENS7_ILi64EEENS7_ILi192EEEEEELi192ENS_6half_tEfNS_4arch4Sm80ELb0ELb1ELb1ELb0ELb0ELb0ELb1ELb0EEENS1_21CollectiveEpilogueFwdINS6_IJS8_SA_S9_EEENS6_IJNS7_ILi1EEESI_SI_EEESC_SE_Li256ELb0ELb1ELb0ELb0EEENS1_19SingleTileSchedulerILb0ELb0ELb1ELi128EEEEEEEEEvNT_6ParamsE,@"STO_CUDA_ENTRY STV_DEFAULT"
_ZN7cutlass13device_kernelIN5flash19enable_sm80_to_sm89INS1_16FlashAttnFwdSm80INS1_25CollectiveMainloopFwdSm80ILi8ELi2ELb0EN4cute5tupleIJNS5_1CILi128EEENS7_ILi64EEENS7_ILi192EEEEEELi192ENS_6half_tEfNS_4arch4Sm80ELb0ELb1ELb1ELb0ELb0ELb0ELb1ELb0EEENS1_21CollectiveEpilogueFwdINS6_IJS8_SA_S9_EEENS6_IJNS7_ILi1EEESI_SI_EEESC_SE_Li256ELb0ELb1ELb0ELb0EEENS1_19SingleTileSchedulerILb0ELb0ELb1ELi128EEEEEEEEEvNT_6ParamsE:
        /* <DEDUP_REMOVED lines=10> */
[----:B-1----:R-:W-:-:S05]  /*00a0*/  USHF.L.U32 UR8, UR20, 0x7, URZ ;  /* 0x0000000714087899 */ /* 0x002fca000800063f */
[----:B------:R-:W-:Y:S02]  /*00b0*/  @UP3 UIADD3 UR10, UR8, 0x7f, URZ ;  /* 0x0000007f080a3890 */ /* 0x000fe4000fffe03f */
[----:B------:R-:W-:Y:S02]  /*00c0*/  UIADD3 UR7, UR8, 0x7f, URZ ;  /* 0x0000007f08077890 */ /* 0x000fe4000fffe03f */
[----:B------:R-:W-:-:S04]  /*00d0*/  UIMAD.WIDE.U32 UR10, UR10, UR4, URZ ;  /* 0x000000040a0a72a5 */ /* 0x000fc8000f8e003f */
[----:B------:R-:W-:-:S03]  /*00e0*/  @UP3 USHF.R.U32.HI UR7, URZ, UR5, UR11 ;  /* 0x000000053f073299 */ /* 0x000fc6000801160b */
[----:B------:R-:W-:Y:S02]  /*00f0*/  ULDC.64 UR4, c[0x0][0x328] ;  /* 0x0000ca0000047ab9 */ /* 0x000fe40000000a00 */
[----:B------:R-:W-:Y:S02]  /*0100*/  UISETP.LE.AND UP2, UPT, UR6, UR5, UPT ;  /* 0x000000050600728c */ /* 0x000fe4000bf43270 */
[----:B------:R-:W-:Y:S02]  /*0110*/  ULDC UR10, c[0x0][0x168] ;  /* 0x00005a00000a7ab9 */ /* 0x000fe40000000800 */
[----:B------:R-:W-:Y:S02]  /*0120*/  UIADD3 UR10, UR6, -UR10, URZ ;  /* 0x8000000a060a7290 */ /* 0x000fe4000fffe03f */
[----:B------:R-:W-:Y:S01]  /*0130*/  PLOP3.LUT P0, PT, PT, PT, UP2, 0x40, 0x0 ;  /* 0x000000000000781c */ /* 0x000fe20003f0e828 */
[----:B------:R-:W-:Y:S02]  /*0140*/  ULDC UR5, c[0x0][0x1d0] ;  /* 0x0000740000057ab9 */ /* 0x000fe40000000800 */
[----:B------:R-:W-:-:S04]  /*0150*/  UIADD3 UR5, UR7, UR5, UR10 ;  /* 0x0000000507057290 */ /* 0x000fc8000fffe00a */
[----:B------:R-:W-:-:S06]  /*0160*/  UIADD3 UR7, UR5, UR4, URZ ;  /* 0x0000000405077290 */ /* 0x000fcc000fffe03f */
        /* <DEDUP_REMOVED lines=12> */
.L_x_788:
[----:B------:R-:W-:Y:S02]  /*0230*/  ULDC UR4, c[0x0][0x32c] ;  /* 0x0000cb0000047ab9 */ /* 0x000fe40000000800 */
[----:B------:R-:W-:-:S03]  /*0240*/  UISETP.NE.AND UP0, UPT, UR6, UR4, UPT ;  /* 0x000000040600728c */ /* 0x000fc6000bf05270 */
[----:B------:R-:W-:Y:S02]  /*0250*/  ULDC.64 UR4, c[0x0][0x330] ;  /* 0x0000cc0000047ab9 */ /* 0x000fe40000000a00 */
[----:B------:R-:W-:-:S06]  /*0260*/  UIMAD.WIDE.U32 UR12, UR10, UR4, URZ ;  /* 0x000000040a0c72a5 */ /* 0x000fcc000f8e003f */
[----:B------:R-:W-:Y:S02]  /*0270*/  @UP0 USHF.R.U32.HI UR10, URZ, UR5, UR13 ;  /* 0x000000053f0a0299 */ /* 0x000fe4000801160d */
.L_x_789:
[----:B------:R-:W-:Y:S02]  /*0280*/  ULDC UR4, c[0x0][0x32c] ;  /* 0x0000cb0000047ab9 */ /* 0x000fe40000000800 */
[----:B------:R-:W-:-:S04]  /*0290*/  UIMAD UR4, UR10, UR4, UR4 ;  /* 0x000000040a0472a4 */ /* 0x000fc8000f8e0204 */
[----:B------:R-:W-:-:S04]  /*02a0*/  UISETP.LT.AND UP0, UPT, UR7, UR4, UPT ;  /* 0x000000040700728c */ /* 0x000fc8000bf01270 */
[----:B------:R-:W-:-:S03]  /*02b0*/  USEL UR7, UR7, UR4, UP0 ;  /* 0x0000000407077287 */ /* 0x000fc60008000000 */
.L_x_787:
        /* <DEDUP_REMOVED lines=35> */
.L_x_791:
[----:B------:R-:W-:Y:S02]  /*04f0*/  ULDC UR4, c[0x0][0x32c] ;  /* 0x0000cb0000047ab9 */ /* 0x000fe40000000800 */
[----:B------:R-:W-:-:S03]  /*0500*/  UISETP.NE.AND UP0, UPT, UR4, 0x1, UPT ;  /* 0x000000010400788c */ /* 0x000fc6000bf05270 */
[----:B------:R-:W-:Y:S02]  /*0510*/  ULDC.64 UR4, c[0x0][0x330] ;  /* 0x0000cc0000047ab9 */ /* 0x000fe40000000a00 */
[----:B------:R-:W-:-:S06]  /*0520*/  UIMAD.WIDE.U32 UR12, UR11, UR4, URZ ;  /* 0x000000040b0c72a5 */ /* 0x000fcc000f8e003f */
[----:B------:R-:W-:Y:S02]  /*0530*/  @UP0 USHF.R.U32.HI UR11, URZ, UR5, UR13 ;  /* 0x000000053f0b0299 */ /* 0x000fe4000801160d */
.L_x_792:
[----:B------:R-:W-:Y:S02]  /*0540*/  ULDC UR4, c[0x0][0x32c] ;  /* 0x0000cb0000047ab9 */ /* 0x000fe40000000800 */
[----:B------:R-:W-:-:S04]  /*0550*/  UIMAD UR4, UR11, UR4, URZ ;  /* 0x000000040b0472a4 */ /* 0x000fc8000f8e023f */
[----:B------:R-:W-:-:S04]  /*0560*/  UISETP.LT.AND UP0, UPT, UR10, UR4, UPT ;  /* 0x000000040a00728c */ /* 0x000fc8000bf01270 */
[----:B------:R-:W-:-:S04]  /*0570*/  USEL UR10, UR10, UR4, !UP0 ;  /* 0x000000040a0a7287 */ /* 0x000fc8000c000000 */
.L_x_790:
[----:B------:R-:W-:Y:S01]  /*0580*/  USHF.R.S32.HI UR4, URZ, 0x1f, UR10 ;  /* 0x0000001f3f047899 */ /* 0x000fe2000801140a */
[----:B------:R-:W-:Y:S01]  /*0590*/  PLOP3.LUT P2, PT, PT, PT, PT, 0x80, 0x0 ;  /* 0x000000000000781c */ /* 0x000fe20003f4f070 */
[----:B------:R-:W-:Y:S01]  /*05a0*/  ULDC.64 UR18, c[0x0][0x118] ;  /* 0x0000460000127ab9 */ /* 0x000fe20000000a00 */
[----:B------:R-:W-:Y:S01]  /*05b0*/  CS2R R98, SRZ ;  /* 0x0000000000627805 */ /* 0x000fe2000001ff00 */
[----:B------:R-:W-:Y:S01]  /*05c0*/  ULEA.HI UR10, UR4, UR10, URZ, 0x6 ;  /* 0x0000000a040a7291 */ /* 0x000fe2000f8f303f */
[----:B------:R-:W-:Y:S01]  /*05d0*/  CS2R R96, SRZ ;  /* 0x0000000000607805 */ /* 0x000fe2000001ff00 */
        /* <DEDUP_REMOVED lines=56> */
[----:B------:R-:W-:Y:S02]  /*0960*/  PLOP3.LUT P1, PT, PT, PT, UP3, 0x80, 0x0 ;  /* 0x000000000000781c */ /* 0x000fe40003f2f038 */
[----:B------:R-:W-:Y:S01]  /*0970*/  PLOP3.LUT P0, PT, PT, PT, UP3, 0x80, 0x0 ;  /* 0x000000000000781c */ /* 0x000fe20003f0f038 */
[----:B------:R-:W-:Y:S01]  /*0980*/  ULDC UR4, c[0x0][0x168] ;  /* 0x00005a0000047ab9 */ /* 0x000fe20000000800 */
[----:B------:R-:W-:Y:S01]  /*0990*/  ISETP.NE.AND.EX P6, PT, RZ, c[0x0][0x344], PT, P6 ;  /* 0x0000d100ff007a0c */ /* 0x000fe20003fc5360 */
[----:B------:R-:W-:Y:S02]  /*09a0*/  UIADD3 UR22, UR17, -0x1, URZ ;  /* 0xffffffff11167890 */ /* 0x000fe4000fffe03f */
[----:B------:R-:W-:-:S10]  /*09b0*/  ULDC.64 UR12, c[0x0][0x1e0] ;  /* 0x00007800000c7ab9 */ /* 0x000fd40000000a00 */
[----:B------:R-:W-:-:S04]  /*09c0*/  @P6 IMAD.MOV.U32 R3, RZ, RZ, 0x4 ;  /* 0x00000004ff036424 */ /* 0x000fc800078e00ff */
[----:B------:R-:W-:-:S06]  /*09d0*/  @P6 IMAD.WIDE R18, R0, R3, c[0x0][0x340] ;  /* 0x0000d00000126625 */ /* 0x000fcc00078e0203 */
[----:B------:R2:W3:Y:S01]  /*09e0*/  @P6 LDG.E R18, [R18.64] ;  /* 0x0000001212126981 */ /* 0x0004e2000c1e1900 */
[-C--:B------:R-:W-:Y:S01]  /*09f0*/  LEA.HI R2, R86, R5.reuse, RZ, 0x3 ;  /* 0x0000000556027211 */ /* 0x080fe200078f18ff */
[----:B-1----:R-:W-:Y:S01]  /*0a00*/  IMAD.WIDE.U32 R14, R12, c[0x0][0x1b8], RZ ;  /* 0x00006e000c0e7a25 */ /* 0x002fe200078e00ff */
[----:B------:R-:W-:Y:S01]  /*0a10*/  SHF.R.S32.HI R7, RZ, 0x1f, R12 ;  /* 0x0000001fff077819 */ /* 0x000fe2000001140c */
[----:B------:R-:W-:Y:S01]  /*0a20*/  UIMAD UR4, UR9, UR4, URZ ;  /* 0x00000004090472a4 */ /* 0x000fe2000f8e023f */
[----:B------:R-:W-:Y:S01]  /*0a30*/  LOP3.LUT R4, R2, 0xfffffff8, RZ, 0xc0, !PT ;  /* 0xfffffff802047812 */ /* 0x000fe200078ec0ff */
[----:B------:R-:W-:Y:S01]  /*0a40*/  UISETP.GT.AND UP0, UPT, UR22, UR10, UPT ;  /* 0x0000000a1600728c */ /* 0x000fe2000bf04270 */
[----:B------:R-:W-:Y:S01]  /*0a50*/  SHF.R.S32.HI R8, RZ, 0x3, R2 ;  /* 0x00000003ff087819 */ /* 0x000fe20000011402 */
[----:B------:R-:W-:Y:S01]  /*0a60*/  IMAD R9, R7, c[0x0][0x1b8], RZ ;  /* 0x00006e0007097a24 */ /* 0x000fe200078e02ff */
[----:B------:R-:W-:Y:S01]  /*0a70*/  USHF.L.U32 UR16, UR22, 0x6, URZ ;  /* 0x0000000616107899 */ /* 0x000fe2000800063f */
[----:B------:R-:W-:Y:S01]  /*0a80*/  IMAD.IADD R207, R5, 0x1, -R4 ;  /* 0x0000000105cf7824 */ /* 0x000fe200078e0a04 */
[----:B------:R-:W-:Y:S01]  /*0a90*/  USHF.L.U32 UR15, UR12, 0x6, URZ ;  /* 0x000000060c0f7899 */ /* 0x000fe2000800063f */
[----:B------:R-:W-:Y:S01]  /*0aa0*/  IMAD R9, R12, c[0x0][0x1bc], R9 ;  /* 0x00006f000c097a24 */ /* 0x000fe200078e0209 */
[----:B------:R-:W-:Y:S01]  /*0ab0*/  UMOV UR23, 0x6 ;  /* 0x0000000600177882 */ /* 0x000fe20000000000 */
[----:B------:R-:W-:Y:S01]  /*0ac0*/  IMAD R3, R207, 0x20, R8 ;  /* 0x00000020cf037824 */ /* 0x000fe200078e0208 */
[----:B------:R-:W-:Y:S01]  /*0ad0*/  USHF.L.U64.HI UR9, UR12, UR23, UR13 ;  /* 0x000000170c097299 */ /* 0x000fe2000801020d */
[----:B------:R-:W-:Y:S01]  /*0ae0*/  IMAD.IADD R15, R15, 0x1, R9 ;  /* 0x000000010f0f7824 */ /* 0x000fe200078e0209 */
[----:B------:R-:W-:Y:S01]  /*0af0*/  USHF.L.U32 UR14, UR12, 0x5, URZ ;  /* 0x000000050c0e7899 */ /* 0x000fe2000800063f */
[----:B------:R-:W-:Y:S01]  /*0b00*/  IMAD.SHL.U32 R193, R8, 0x40, RZ ;  /* 0x0000004008c17824 */ /* 0x000fe200078e00ff */
[----:B------:R-:W-:Y:S01]  /*0b10*/  IADD3 R3, R3, UR8, RZ ;  /* 0x0000000803037c10 */ /* 0x000fe2000fffe0ff */
[----:B------:R-:W-:Y:S01]  /*0b20*/  IMAD.WIDE.U32 R14, R0, c[0x0][0x1c0], R14 ;  /* 0x00007000000e7a25 */ /* 0x000fe200078e000e */
[----:B------:R-:W-:Y:S01]  /*0b30*/  USHF.R.S32.HI UR21, URZ, 0x1f, UR22 ;  /* 0x0000001f3f157899 */ /* 0x000fe20008011416 */
[CC--:B------:R-:W-:Y:S01]  /*0b40*/  LEA.HI R188, R86.reuse, R5.reuse, RZ, 0x4 ;  /* 0x0000000556bc7211 */ /* 0x0c0fe200078f20ff */
[----:B------:R-:W-:Y:S01]  /*0b50*/  UIMAD UR24, UR9, UR22, URZ ;  /* 0x00000016091872a4 */ /* 0x000fe2000f8e023f */
[----:B------:R-:W-:Y:S01]  /*0b60*/  @P1 IMAD.HI.U32 R4, R3, c[0x0][0x2c8], RZ ;  /* 0x0000b20003041a27 */ /* 0x000fe200078e00ff */
[----:B--2---:R-:W-:Y:S01]  /*0b70*/  SHF.R.S32.HI R19, RZ, 0x1f, R0 ;  /* 0x0000001fff137819 */ /* 0x004fe20000011400 */
[----:B------:R-:W-:Y:S01]  /*0b80*/  UMOV UR11, 0x5 ;  /* 0x00000005000b7882 */ /* 0x000fe20000000000 */
[----:B------:R-:W-:Y:S01]  /*0b90*/  LOP3.LUT R193, R193, 0x1c0, RZ, 0xc0, !PT ;  /* 0x000001c0c1c17812 */ /* 0x000fe200078ec0ff */
[----:B------:R-:W-:Y:S01]  /*0ba0*/  IMAD.MOV.U32 R10, RZ, RZ, R3 ;  /* 0x000000ffff0a7224 */ /* 0x000fe200078e0003 */
[----:B------:R-:W-:Y:S01]  /*0bb0*/  @P0 SHF.R.U32.HI R10, RZ, c[0x0][0x2cc], R4 ;  /* 0x0000b300ff0a0a19 */ /* 0x000fe20000011604 */
[----:B------:R-:W-:Y:S01]  /*0bc0*/  IMAD R9, R19, c[0x0][0x1c0], RZ ;  /* 0x0000700013097a24 */ /* 0x000fe200078e02ff */
[----:B------:R-:W-:Y:S01]  /*0bd0*/  UIMAD UR24, UR21, UR15, UR24 ;  /* 0x0000000f151872a4 */ /* 0x000fe2000f8e0218 */
[----:B------:R-:W-:Y:S01]  /*0be0*/  LEA.HI R84, R86, R5, RZ, 0x5 ;  /* 0x0000000556547211 */ /* 0x000fe200078f28ff */
[----:B------:R-:W-:Y:S01]  /*0bf0*/  USHF.L.U64.HI UR13, UR12, UR11, UR13 ;  /* 0x0000000b0c0d7299 */ /* 0x000fe2000801020d */
[----:B------:R-:W-:Y:S01]  /*0c00*/  IMAD R6, R0, c[0x0][0x1c4], R9 ;  /* 0x0000710000067a24 */ /* 0x000fe200078e0209 */
[--C-:B------:R-:W-:Y:S01]  /*0c10*/  SHF.R.S32.HI R9, RZ, 0x1f, R10.reuse ;  /* 0x0000001fff097819 */ /* 0x100fe2000001140a */
[----:B------:R-:W-:-:S02]  /*0c20*/  IMAD.MOV R4, RZ, RZ, -R10 ;  /* 0x000000ffff047224 */ /* 0x000fc400078e0a0a */
[----:B------:R-:W-:Y:S01]  /*0c30*/  IMAD.IADD R15, R15, 0x1, R6 ;  /* 0x000000010f0f7824 */ /* 0x000fe200078e0206 */
[----:B------:R-:W-:Y:S01]  /*0c40*/  IADD3 R6, R8, UR8, RZ ;  /* 0x0000000808067c10 */ /* 0x000fe2000fffe0ff */
[----:B------:R-:W-:Y:S02]  /*0c50*/  IMAD R4, R4, c[0x0][0x2c4], R3 ;  /* 0x0000b10004047a24 */ /* 0x000fe400078e0203 */
[----:B------:R-:W-:Y:S01]  /*0c60*/  IMAD R9, R9, c[0x0][0x1b0], RZ ;  /* 0x00006c0009097a24 */ /* 0x000fe200078e02ff */
[----:B------:R-:W-:Y:S01]  /*0c70*/  ISETP.GE.AND P1, PT, R6, UR4, PT ;  /* 0x0000000406007c0c */ /* 0x000fe2000bf26270 */
[----:B------:R-:W-:Y:S01]  /*0c80*/  IMAD.WIDE.U32 R14, R10, c[0x0][0x1b0], R14 ;  /* 0x00006c000a0e7a25 */ /* 0x000fe200078e000e */
[----:B------:R-:W-:-:S03]  /*0c90*/  SHF.R.S32.HI R3, RZ, 0x1f, R4 ;  /* 0x0000001fff037819 */ /* 0x000fc60000011404 */
[----:B------:R-:W-:Y:S02]  /*0ca0*/  IMAD R9, R10, c[0x0][0x1b4], R9 ;  /* 0x00006d000a097a24 */ /* 0x000fe400078e0209 */
[----:B------:R-:W-:Y:S02]  /*0cb0*/  IMAD R3, R3, c[0x0][0x1a8], RZ ;  /* 0x00006a0003037a24 */ /* 0x000fe400078e02ff */
[----:B------:R-:W-:Y:S01]  /*0cc0*/  IMAD.IADD R15, R15, 0x1, R9 ;  /* 0x000000010f0f7824 */ /* 0x000fe200078e0209 */
[----:B------:R-:W-:Y:S01]  /*0cd0*/  SHF.R.S32.HI R9, RZ, 0x1f, R8 ;  /* 0x0000001fff097819 */ /* 0x000fe20000011408 */
[C---:B------:R-:W-:Y:S02]  /*0ce0*/  IMAD R3, R4.reuse, c[0x0][0x1ac], R3 ;  /* 0x00006b0004037a24 */ /* 0x040fe400078e0203 */
[----:B------:R-:W-:-:S04]  /*0cf0*/  IMAD.WIDE.U32 R14, R4, c[0x0][0x1a8], R14 ;  /* 0x00006a00040e7a25 */ /* 0x000fc800078e000e */
[----:B------:R-:W-:Y:S01]  /*0d00*/  IMAD.SHL.U32 R10, R207, 0x8, RZ ;  /* 0x00000008cf0a7824 */ /* 0x000fe200078e00ff */
[----:B------:R-:W-:Y:S01]  /*0d10*/  LEA R17, P0, R14, c[0x0][0x160], 0x1 ;  /* 0x000058000e117a11 */ /* 0x000fe200078008ff */
[----:B------:R-:W-:Y:S01]  /*0d20*/  IMAD.IADD R16, R15, 0x1, R3 ;  /* 0x000000010f107824 */ /* 0x000fe200078e0203 */
[----:B------:R-:W-:Y:S01]  /*0d30*/  IADD3 R3, R6, 0x40, RZ ;  /* 0x0000004006037810 */ /* 0x000fe20007ffe0ff */
[----:B------:R-:W-:Y:S01]  /*0d40*/  IMAD R13, R9, c[0x0][0x1e0], RZ ;  /* 0x00007800090d7a24 */ /* 0x000fe200078e02ff */
[----:B------:R-:W-:Y:S01]  /*0d50*/  LOP3.LUT R4, R193, 0x38, R10, 0xf8, !PT ;  /* 0x00000038c1047812 */ /* 0x000fe200078ef80a */
[----:B------:R-:W1:Y:S01]  /*0d60*/  SHFL.IDX PT, R24, R17, RZ, 0x181f ;  /* 0x00181fff11187589 */ /* 0x000e6200000e0000 */
[----:B------:R-:W-:Y:S01]  /*0d70*/  LEA.HI.X R16, R14, c[0x0][0x164], R16, 0x1, P0 ;  /* 0x000059000e107a11 */ /* 0x000fe200000f0c10 */
[----:B------:R-:W-:Y:S01]  /*0d80*/  IMAD R9, R9, c[0x0][0x208], RZ ;  /* 0x0000820009097a24 */ /* 0x000fe200078e02ff */
[----:B------:R-:W-:Y:S02]  /*0d90*/  SHF.R.U32.HI R193, RZ, 0x3, R193 ;  /* 0x00000003ffc17819 */ /* 0x000fe400000116c1 */
[----:B------:R-:W-:Y:S01]  /*0da0*/  LEA.HI R14, R86, R5, RZ, 0x6 ;  /* 0x00000005560e7211 */ /* 0x000fe200078f30ff */
[----:B------:R-:W2:Y:S01]  /*0db0*/  SHFL.IDX PT, R25, R16, RZ, 0x181f ;  /* 0x00181fff10197589 */ /* 0x000ea200000e0000 */
[----:B------:R-:W-:Y:S01]  /*0dc0*/  LOP3.LUT R193, R4, R193, RZ, 0x3c, !PT ;  /* 0x000000c104c17212 */ /* 0x000fe200078e3cff */
[----:B------:R-:W-:Y:S01]  /*0dd0*/  IMAD R9, R8, c[0x0][0x20c], R9 ;  /* 0x0000830008097a24 */ /* 0x000fe200078e0209 */
[----:B------:R-:W-:Y:S01]  /*0de0*/  IADD3 R4, R6, 0x20, RZ ;  /* 0x0000002006047810 */ /* 0x000fe20007ffe0ff */
[----:B------:R-:W-:Y:S01]  /*0df0*/  IMAD.SHL.U32 R14, R14, 0x8, RZ ;  /* 0x000000080e0e7824 */ /* 0x000fe200078e00ff */
[----:B------:R-:W-:Y:S01]  /*0e00*/  ISETP.GE.AND P2, PT, R3, UR4, PT ;  /* 0x0000000403007c0c */ /* 0x000fe2000bf46270 */
[----:B------:R-:W-:Y:S01]  /*0e10*/  SHFL.IDX PT, R23, R16, 0x1, 0x181f ;  /* 0x00381f0010177f89 */ /* 0x000fe200000e0000 */
[----:B------:R-:W-:-:S02]  /*0e20*/  ISETP.GE.AND P0, PT, R4, UR4, PT ;  /* 0x0000000404007c0c */ /* 0x000fc4000bf06270 */
[C---:B------:R-:W-:Y:S02]  /*0e30*/  IADD3 R4, R10.reuse, 0x40, RZ ;  /* 0x000000400a047810 */ /* 0x040fe40007ffe0ff */
[----:B------:R-:W-:Y:S02]  /*0e40*/  IADD3 R3, R10, 0x80, RZ ;  /* 0x000000800a037810 */ /* 0x000fe40007ffe0ff */
[----:B------:R-:W-:Y:S01]  /*0e50*/  LOP3.LUT R193, R193, 0xfffffe00, R14, 0xf8, !PT ;  /* 0xfffffe00c1c17812 */ /* 0x000fe200078ef80e */
[----:B------:R-:W-:Y:S01]  /*0e60*/  IMAD R14, R8, c[0x0][0x1e4], R13 ;  /* 0x00007900080e7a24 */ /* 0x000fe200078e020d */
[----:B------:R-:W-:Y:S02]  /*0e70*/  @!P1 SHF.R.S32.HI R13, RZ, 0x1f, R4 ;  /* 0x0000001fff0d9819 */ /* 0x000fe40000011404 */
[----:B------:R-:W-:Y:S01]  /*0e80*/  @!P1 SHF.R.S32.HI R22, RZ, 0x1f, R3 ;  /* 0x0000001fff169819 */ /* 0x000fe20000011403 */
[----:B------:R-:W-:Y:S01]  /*0e90*/  IMAD.SHL.U32 R132, R193, 0x2, RZ ;  /* 0x00000002c1847824 */ /* 0x000fe200078e00ff */
[----:B------:R-:W-:-:S02]  /*0ea0*/  @!P1 LEA.HI R20, R13, R4, RZ, 0x3 ;  /* 0x000000040d149211 */ /* 0x000fc400078f18ff */
[----:B------:R-:W-:Y:S02]  /*0eb0*/  @!P1 LEA.HI R13, R22, R3, RZ, 0x3 ;  /* 0x00000003160d9211 */ /* 0x000fe400078f18ff */
[----:B------:R-:W4:Y:S01]  /*0ec0*/  SHFL.IDX PT, R22, R17, 0x1, 0x181f ;  /* 0x00381f0011167f89 */ /* 0x000f2200000e0000 */
[----:B------:R-:W-:Y:S02]  /*0ed0*/  ISETP.GE.AND P3, PT, R10, c[0x0][0x198], PT ;  /* 0x000066000a007a0c */ /* 0x000fe40003f66270 */
[--C-:B------:R-:W-:Y:S02]  /*0ee0*/  SHF.R.S32.HI R11, RZ, 0x1f, R10.reuse ;  /* 0x0000001fff0b7819 */ /* 0x100fe4000001140a */
[----:B------:R-:W-:Y:S02]  /*0ef0*/  ISETP.GE.AND P4, PT, R4, c[0x0][0x198], PT ;  /* 0x0000660004007a0c */ /* 0x000fe40003f86270 */
[----:B-1----:R-:W-:Y:S01]  /*0f00*/  @!P1 LEA R28, P5, R10, R24, 0x1 ;  /* 0x000000180a1c9211 */ /* 0x002fe200078a08ff */
[----:B------:R-:W-:Y:S01]  /*0f10*/  IMAD.WIDE.U32 R26, R8, c[0x0][0x1e0], R10 ;  /* 0x00007800081a7a25 */ /* 0x000fe200078e000a */
[----:B------:R-:W-:-:S02]  /*0f20*/  @!P1 LOP3.LUT R20, R20, 0xfffffff8, RZ, 0xc0, !PT ;  /* 0xfffffff814149812 */ /* 0x000fc400078ec0ff */
[----:B--2---:R-:W-:Y:S01]  /*0f30*/  @!P1 LEA.HI.X R29, R10, R25, R11, 0x1, P5 ;  /* 0x000000190a1d9211 */ /* 0x004fe200028f0c0b */
[----:B------:R-:W-:Y:S01]  /*0f40*/  IMAD.IADD R15, R27, 0x1, R14 ;  /* 0x000000011b0f7824 */ /* 0x000fe200078e020e */
[----:B------:R-:W-:Y:S01]  /*0f50*/  @!P1 LOP3.LUT R13, R13, 0xfffffff8, RZ, 0xc0, !PT ;  /* 0xfffffff80d0d9812 */ /* 0x000fe200078ec0ff */
[--C-:B------:R-:W-:Y:S01]  /*0f60*/  @!P1 IMAD.WIDE R20, R20, 0x2, R24.reuse ;  /* 0x0000000214149825 */ /* 0x100fe200078e0218 */
[----:B------:R-:W-:Y:S01]  /*0f70*/  ISETP.GE.AND P5, PT, R3, c[0x0][0x198], PT ;  /* 0x0000660003007a0c */ /* 0x000fe20003fa6270 */
[----:B------:R1:W-:Y:S01]  /*0f80*/  @!P1 LDGSTS.E.BYPASS.LTC128B.128 [R132+0x18100], [R28.64], !P3 ;  /* 0x181000001c849fae */ /* 0x0003e2000d901d52 */
[----:B------:R-:W-:Y:S01]  /*0f90*/  IADD3 R6, R6, 0x60, RZ ;  /* 0x0000006006067810 */ /* 0x000fe20007ffe0ff */
[----:B------:R-:W-:Y:S01]  /*0fa0*/  @!P1 IMAD.WIDE R30, R13, 0x2, R24 ;  /* 0x000000020d1e9825 */ /* 0x000fe200078e0218 */
[----:B------:R-:W-:Y:S01]  /*0fb0*/  IADD3 R204, R132, 0x100, RZ ;  /* 0x0000010084cc7810 */ /* 0x000fe20007ffe0ff */
[----:B------:R2:W-:Y:S02]  /*0fc0*/  @!P1 LDGSTS.E.BYPASS.LTC128B.128 [R132+0x1c100], [R20.64], !P4 ;  /* 0x1c10000014849fae */ /* 0x0005e4000e101d52 */
[----:B------:R-:W-:-:S02]  /*0fd0*/  IMAD.MOV.U32 R14, RZ, RZ, R26 ;  /* 0x000000ffff0e7224 */ /* 0x000fc400078e001a */
[----:B------:R-:W-:Y:S02]  /*0fe0*/  IMAD R13, R7, c[0x0][0x1e8], RZ ;  /* 0x00007a00070d7a24 */ /* 0x000fe400078e02ff */
[----:B------:R-:W-:Y:S02]  /*0ff0*/  IMAD.WIDE.U32 R14, R12, c[0x0][0x1e8], R14 ;  /* 0x00007a000c0e7a25 */ /* 0x000fe400078e000e */
[----:B------:R5:W-:Y:S01]  /*1000*/  @!P1 LDGSTS.E.BYPASS.LTC128B.128 [R132+0x20100], [R30.64], !P5 ;  /* 0x201000001e849fae */ /* 0x000be2000e901d52 */
[----:B----4-:R-:W-:Y:S01]  /*1010*/  @!P0 LEA R24, P1, R10, R22, 0x1 ;  /* 0x000000160a188211 */ /* 0x010fe200078208ff */
[----:B------:R-:W-:Y:S02]  /*1020*/  IMAD R196, R12, c[0x0][0x1ec], R13 ;  /* 0x00007b000cc47a24 */ /* 0x000fe400078e020d */
[----:B------:R-:W-:Y:S01]  /*1030*/  IMAD.WIDE.U32 R26, R8, c[0x0][0x208], R10 ;  /* 0x00008200081a7a25 */ /* 0x000fe200078e000a */
[----:B------:R-:W-:Y:S02]  /*1040*/  @!P0 LEA.HI.X R25, R10, R23, R11, 0x1, P1 ;  /* 0x000000170a198211 */ /* 0x000fe400008f0c0b */
[----:B------:R-:W-:Y:S01]  /*1050*/  ISETP.GE.AND P1, PT, R6, UR4, PT ;  /* 0x0000000406007c0c */ /* 0x000fe2000bf26270 */
[----:B------:R-:W-:Y:S01]  /*1060*/  IMAD.IADD R197, R15, 0x1, R196 ;  /* 0x000000010fc57824 */ /* 0x000fe200078e02c4 */
[----:B------:R-:W-:Y:S01]  /*1070*/  @!P0 SHF.R.S32.HI R15, RZ, 0x1f, R4 ;  /* 0x0000001fff0f8819 */ /* 0x000fe20000011404 */
[----:B------:R-:W-:Y:S01]  /*1080*/  IMAD.MOV.U32 R196, RZ, RZ, R14 ;  /* 0x000000ffffc47224 */ /* 0x000fe200078e000e */
[----:B------:R-:W-:Y:S01]  /*1090*/  @!P0 SHF.R.S32.HI R14, RZ, 0x1f, R3 ;  /* 0x0000001fff0e8819 */ /* 0x000fe20000011403 */
[----:B------:R-:W-:Y:S01]  /*10a0*/  IMAD R7, R7, c[0x0][0x210], RZ ;  /* 0x0000840007077a24 */ /* 0x000fe200078e02ff */
[-C--:B------:R-:W-:Y:S01]  /*10b0*/  @!P0 LEA.HI R15, R15, R4.reuse, RZ, 0x3 ;  /* 0x000000040f0f8211 */ /* 0x080fe200078f18ff */
[----:B------:R-:W-:Y:S01]  /*10c0*/  IMAD.IADD R27, R27, 0x1, R9 ;  /* 0x000000011b1b7824 */ /* 0x000fe200078e0209 */
[-C--:B------:R-:W-:Y:S01]  /*10d0*/  @!P0 LEA.HI R14, R14, R3.reuse, RZ, 0x3 ;  /* 0x000000030e0e8211 */ /* 0x080fe200078f18ff */
[C---:B------:R-:W-:Y:S01]  /*10e0*/  IMAD R7, R12.reuse, c[0x0][0x214], R7 ;  /* 0x000085000c077a24 */ /* 0x040fe200078e0207 */
[----:B------:R-:W-:Y:S01]  /*10f0*/  @!P2 SHF.R.S32.HI R9, RZ, 0x1f, R4 ;  /* 0x0000001fff09a819 */ /* 0x000fe20000011404 */
[----:B------:R-:W-:Y:S01]  /*1100*/  IMAD.WIDE.U32 R12, R12, c[0x0][0x210], R26 ;  /* 0x000084000c0c7a25 */ /* 0x000fe200078e001a */
[----:B--2---:R-:W-:Y:S01]  /*1110*/  SHFL.IDX PT, R20, R17, 0x2, 0x181f ;  /* 0x00581f0011147f89 */ /* 0x004fe200000e0000 */
[----:B------:R-:W-:Y:S01]  /*1120*/  @!P2 SHF.R.S32.HI R6, RZ, 0x1f, R3 ;  /* 0x0000001fff06a819 */ /* 0x000fe20000011403 */
[----:B------:R-:W-:Y:S01]  /*1130*/  @UP0 UIADD3 UR4, UR17, -0x2, URZ ;  /* 0xfffffffe11040890 */ /* 0x000fe2000fffe03f */
[----:B------:R-:W-:Y:S01]  /*1140*/  @!P0 LOP3.LUT R15, R15, 0xfffffff8, RZ, 0xc0, !PT ;  /* 0xfffffff80f0f8812 */ /* 0x000fe200078ec0ff */
[----:B------:R-:W2:Y:S01]  /*1150*/  SHFL.IDX PT, R21, R16, 0x2, 0x181f ;  /* 0x00581f0010157f89 */ /* 0x000ea200000e0000 */
[----:B------:R-:W-:Y:S01]  /*1160*/  @!P0 LOP3.LUT R27, R14, 0xfffffff8, RZ, 0xc0, !PT ;  /* 0xfffffff80e1b8812 */ /* 0x000fe200078ec0ff */
[----:B------:R-:W-:Y:S01]  /*1170*/  @UP0 USHF.R.S32.HI UR5, URZ, 0x1f, UR4 ;  /* 0x0000001f3f050899 */ /* 0x000fe20008011404 */
[----:B------:R-:W-:Y:S01]  /*1180*/  @!P2 LEA.HI R9, R9, R4, RZ, 0x3 ;  /* 0x000000040909a211 */ /* 0x000fe200078f18ff */
[----:B-----5:R4:W5:Y:S01]  /*1190*/  SHFL.IDX PT, R30, R17, 0x3, 0x181f ;  /* 0x00781f00111e7f89 */ /* 0x02096200000e0000 */
[-C--:B------:R-:W-:Y:S01]  /*11a0*/  @!P2 LEA.HI R6, R6, R3.reuse, RZ, 0x3 ;  /* 0x000000030606a211 */ /* 0x080fe200078f18ff */
[--C-:B------:R-:W-:Y:S01]  /*11b0*/  @!P0 IMAD.WIDE R32, R15, 0x2, R22.reuse ;  /* 0x000000020f208825 */ /* 0x100fe200078e0216 */
[----:B------:R-:W-:Y:S01]  /*11c0*/  @!P2 LOP3.LUT R9, R9, 0xfffffff8, RZ, 0xc0, !PT ;  /* 0xfffffff80909a812 */ /* 0x000fe200078ec0ff */
[----:B------:R-:W5:Y:S01]  /*11d0*/  SHFL.IDX PT, R31, R16, 0x3, 0x181f ;  /* 0x00781f00101f7f89 */ /* 0x000f6200000e0000 */
[----:B-1----:R-:W-:Y:S01]  /*11e0*/  @!P2 LOP3.LUT R29, R6, 0xfffffff8, RZ, 0xc0, !PT ;  /* 0xfffffff8061da812 */ /* 0x002fe200078ec0ff */
[----:B------:R-:W-:Y:S01]  /*11f0*/  @!P0 IMAD.WIDE R34, R27, 0x2, R22 ;  /* 0x000000021b228825 */ /* 0x000fe200078e0216 */
[----:B------:R-:W-:Y:S01]  /*1200*/  @!P1 SHF.R.S32.HI R6, RZ, 0x1f, R3 ;  /* 0x0000001fff069819 */ /* 0x000fe20000011403 */
[----:B------:R1:W-:Y:S03]  /*1210*/  @!P0 LDGSTS.E.BYPASS.LTC128B.128 [R132+0x19100], [R24.64], !P3 ;  /* 0x1910000018848fae */ /* 0x0003e6000d901d52 */
[----:B------:R-:W-:Y:S01]  /*1220*/  @!P1 LEA.HI R6, R6, R3, RZ, 0x3 ;  /* 0x0000000306069211 */ /* 0x000fe200078f18ff */
[----:B------:R3:W-:Y:S04]  /*1230*/  @!P0 LDGSTS.E.BYPASS.LTC128B.128 [R132+0x1d100], [R32.64], !P4 ;  /* 0x1d10000020848fae */ /* 0x0007e8000e101d52 */
[----:B------:R3:W-:Y:S01]  /*1240*/  @!P0 LDGSTS.E.BYPASS.LTC128B.128 [R132+0x21100], [R34.64], !P5 ;  /* 0x2110000022848fae */ /* 0x0007e2000e901d52 */
[----:B--2---:R-:W-:Y:S01]  /*1250*/  @!P2 IMAD.WIDE R14, R9, 0x2, R20 ;  /* 0x00000002090ea825 */ /* 0x004fe200078e0214 */
[----:B------:R-:W-:-:S02]  /*1260*/  @!P1 SHF.R.S32.HI R9, RZ, 0x1f, R4 ;  /* 0x0000001fff099819 */ /* 0x000fc40000011404 */
[----:B----4-:R-:W-:Y:S01]  /*1270*/  @!P1 LOP3.LUT R17, R6, 0xfffffff8, RZ, 0xc0, !PT ;  /* 0xfffffff806119812 */ /* 0x010fe200078ec0ff */
[----:B------:R-:W-:Y:S01]  /*1280*/  @!P2 IMAD.WIDE R22, R29, 0x2, R20 ;  /* 0x000000021d16a825 */ /* 0x000fe200078e0214 */
[C---:B------:R-:W-:Y:S02]  /*1290*/  @!P2 LEA R20, P0, R10.reuse, R20, 0x1 ;  /* 0x000000140a14a211 */ /* 0x040fe400078008ff */
[----:B------:R-:W-:Y:S01]  /*12a0*/  @!P1 LEA.HI R9, R9, R4, RZ, 0x3 ;  /* 0x0000000409099211 */ /* 0x000fe200078f18ff */
[----:B------:R-:W-:Y:S01]  /*12b0*/  IMAD.U32 R6, RZ, RZ, UR16 ;  /* 0x00000010ff067e24 */ /* 0x000fe2000f8e00ff */
[C-C-:B------:R-:W-:Y:S02]  /*12c0*/  @!P2 LEA.HI.X R21, R10.reuse, R21, R11.reuse, 0x1, P0 ;  /* 0x000000150a15a211 */ /* 0x140fe400000f0c0b */
[C---:B-----5:R-:W-:Y:S02]  /*12d0*/  @!P1 LEA R26, P0, R10.reuse, R30, 0x1 ;  /* 0x0000001e0a1a9211 */ /* 0x060fe400078008ff */
[----:B------:R-:W-:Y:S01]  /*12e0*/  @!P1 LOP3.LUT R9, R9, 0xfffffff8, RZ, 0xc0, !PT ;  /* 0xfffffff809099812 */ /* 0x000fe200078ec0ff */
[----:B------:R2:W-:Y:S01]  /*12f0*/  @!P2 LDGSTS.E.BYPASS.LTC128B.128 [R132+0x1a100], [R20.64], !P3 ;  /* 0x1a1000001484afae */ /* 0x0005e2000d901d52 */
[----:B------:R-:W-:Y:S01]  /*1300*/  @!P1 LEA.HI.X R27, R10, R31, R11, 0x1, P0 ;  /* 0x0000001f0a1b9211 */ /* 0x000fe200000f0c0b */
[----:B------:R-:W-:Y:S01]  /*1310*/  IMAD.U32 R11, RZ, RZ, UR14 ;  /* 0x0000000eff0b7e24 */ /* 0x000fe2000f8e00ff */
[----:B------:R-:W-:Y:S01]  /*1320*/  PLOP3.LUT P0, PT, PT, PT, UP0, 0x80, 0x0 ;  /* 0x000000000000781c */ /* 0x000fe20003f0f008 */
[----:B-1----:R-:W-:Y:S01]  /*1330*/  @!P1 IMAD.WIDE R24, R9, 0x2, R30 ;  /* 0x0000000209189825 */ /* 0x002fe200078e021e */
[----:B------:R1:W-:Y:S01]  /*1340*/  @!P2 LDGSTS.E.BYPASS.LTC128B.128 [R132+0x1e100], [R14.64], !P4 ;  /* 0x1e1000000e84afae */ /* 0x0003e2000e101d52 */
[----:B------:R-:W-:-:S02]  /*1350*/  IADD3 R8, -R6, c[0x0][0x1d0], -R8 ;  /* 0x0000740006087a10 */ /* 0x000fc40007ffe908 */
[----:B------:R-:W-:Y:S01]  /*1360*/  @!P1 IMAD.WIDE R30, R17, 0x2, R30 ;  /* 0x00000002111e9825 */ /* 0x000fe200078e021e */
[----:B------:R4:W-:Y:S01]  /*1370*/  @!P2 LDGSTS.E.BYPASS.LTC128B.128 [R132+0x22100], [R22.64], !P5 ;  /* 0x221000001684afae */ /* 0x0009e2000e901d52 */
[----:B------:R-:W-:Y:S02]  /*1380*/  PLOP3.LUT P2, PT, PT, PT, UP0, 0x80, 0x0 ;  /* 0x000000000000781c */ /* 0x000fe40003f4f008 */
[----:B------:R-:W-:Y:S01]  /*1390*/  IMAD.U32 R17, RZ, RZ, UR4 ;  /* 0x00000004ff117e24 */ /* 0x000fe2000f8e00ff */
[----:B------:R5:W-:Y:S01]  /*13a0*/  @!P1 LDGSTS.E.BYPASS.LTC128B.128 [R132+0x1b100], [R26.64], !P3 ;  /* 0x1b1000001a849fae */ /* 0x000be2000d901d52 */
[----:B------:R-:W-:Y:S01]  /*13b0*/  @UP0 UIMAD UR4, UR9, UR4, URZ ;  /* 0x00000004090402a4 */ /* 0x000fe2000f8e023f */
[----:B------:R-:W-:Y:S01]  /*13c0*/  PLOP3.LUT P3, PT, PT, PT, UP0, 0x80, 0x0 ;  /* 0x000000000000781c */ /* 0x000fe20003f6f008 */
[----:B------:R-:W-:Y:S01]  /*13d0*/  IMAD.U32 R9, RZ, RZ, UR22 ;  /* 0x00000016ff097e24 */ /* 0x000fe2000f8e00ff */
[----:B------:R5:W-:Y:S01]  /*13e0*/  @!P1 LDGSTS.E.BYPASS.LTC128B.128 [R132+0x1f100], [R24.64], !P4 ;  /* 0x1f10000018849fae */ /* 0x000be2000e101d52 */
[----:B------:R-:W-:Y:S01]  /*13f0*/  ISETP.GE.AND P4, PT, R8, 0x1, PT ;  /* 0x000000010800780c */ /* 0x000fe20003f86270 */
[----:B------:R-:W-:-:S02]  /*1400*/  @UP0 UIMAD UR4, UR5, UR15, UR4 ;  /* 0x0000000f050402a4 */ /* 0x000fc4000f8e0204 */
[----:B------:R3:W-:Y:S01]  /*1410*/  @!P1 LDGSTS.E.BYPASS.LTC128B.128 [R132+0x23100], [R30.64], !P5 ;  /* 0x231000001e849fae */ /* 0x0007e2000e901d52 */
[----:B------:R-:W-:Y:S02]  /*1420*/  PLOP3.LUT P5, PT, PT, PT, UP0, 0x80, 0x0 ;  /* 0x000000000000781c */ /* 0x000fe40003faf008 */
[----:B------:R-:W-:Y:S01]  /*1430*/  PLOP3.LUT P1, PT, PT, PT, UP0, 0x80, 0x0 ;  /* 0x000000000000781c */ /* 0x000fe20003f2f008 */
[----:B------:R-:W0:Y:S01]  /*1440*/  LDGDEPBAR ;  /* 0x00000000000079af */ /* 0x000e220000000000 */
[----:B--2---:R-:W-:Y:S02]  /*1450*/  IMAD.IADD R21, R13, 0x1, R7 ;  /* 0x000000010d157824 */ /* 0x004fe400078e0207 */
[----:B------:R-:W-:Y:S02]  /*1460*/  IMAD.MOV.U32 R20, RZ, RZ, R12 ;  /* 0x000000ffff147224 */ /* 0x000fe400078e000c */
[----:B-1----:R-:W-:Y:S01]  /*1470*/  IMAD.U32 R15, RZ, RZ, UR14 ;  /* 0x0000000eff0f7e24 */ /* 0x002fe2000f8e00ff */
[----:B---3--:R-:W-:Y:S01]  /*1480*/  @P6 SHF.R.S32.HI R195, RZ, 0x1f, R18 ;  /* 0x0000001fffc36819 */ /* 0x008fe20000011412 */
[----:B------:R-:W-:-:S02]  /*1490*/  @!P6 IMAD.MOV.U32 R195, RZ, RZ, R19 ;  /* 0x000000ffffc3e224 */ /* 0x000fc400078e0013 */
[----:B------:R-:W-:Y:S02]  /*14a0*/  @P6 IMAD.MOV.U32 R194, RZ, RZ, R18 ;  /* 0x000000ffffc26224 */ /* 0x000fe400078e0012 */
[----:B------:R-:W-:Y:S01]  /*14b0*/  @!P6 IMAD.MOV.U32 R194, RZ, RZ, R0 ;  /* 0x000000ffffc2e224 */ /* 0x000fe200078e0000 */
[----:B------:R-:W-:Y:S01]  /*14c0*/  BAR.SYNC.DEFER_BLOCKING 0x0 ;  /* 0x0000000000007b1d */ /* 0x000fe20000010000 */
[----:B------:R-:W-:Y:S01]  /*14d0*/  IMAD R203, R195, c[0x0][0x1f0], RZ ;  /* 0x00007c00c3cb7a24 */ /* 0x000fe200078e02ff */
[----:B------:R-:W-:Y:S01]  /*14e0*/  PLOP3.LUT P6, PT, PT, PT, UP0, 0x80, 0x0 ;  /* 0x000000000000781c */ /* 0x000fe20003fcf008 */
[----:B------:R-:W-:-:S04]  /*14f0*/  IMAD.WIDE.U32 R196, R194, c[0x0][0x1f0], R196 ;  /* 0x00007c00c2c47a25 */ /* 0x000fc800078e00c4 */
[----:B------:R-:W-:Y:S02]  /*1500*/  IMAD R203, R194, c[0x0][0x1f4], R203 ;  /* 0x00007d00c2cb7a24 */ /* 0x000fe400078e02cb */
[----:B------:R-:W-:Y:S02]  /*1510*/  IMAD.MOV.U32 R202, RZ, RZ, R196 ;  /* 0x000000ffffca7224 */ /* 0x000fe400078e00c4 */
[----:B------:R-:W-:Y:S02]  /*1520*/  IMAD.IADD R203, R197, 0x1, R203 ;  /* 0x00000001c5cb7824 */ /* 0x000fe400078e02cb */
[----:B------:R-:W-:Y:S02]  /*1530*/  IMAD.U32 R18, RZ, RZ, UR13 ;  /* 0x0000000dff127e24 */ /* 0x000fe4000f8e00ff */
[----:B------:R-:W-:Y:S01]  /*1540*/  @P0 IMAD.WIDE.U32 R16, R17, UR15, R202 ;  /* 0x0000000f11100c25 */ /* 0x000fe2000f8e00ca */
[----:B------:R-:W-:-:S03]  /*1550*/  ISETP.GT.AND P0, PT, R8, 0x20, PT ;  /* 0x000000200800780c */ /* 0x000fc60003f04270 */
[----:B----4-:R-:W-:Y:S01]  /*1560*/  IMAD.WIDE.U32 R22, R9, UR15, R202 ;  /* 0x0000000f09167c25 */ /* 0x010fe2000f8e00ca */
[----:B------:R-:W-:Y:S02]  /*1570*/  @P6 LEA R0, P6, R16, c[0x0][0x1c8], 0x1 ;  /* 0x0000720010006a11 */ /* 0x000fe400078c08ff */
[----:B------:R-:W-:Y:S01]  /*1580*/  @P5 IADD3 R7, R17, UR4, RZ ;  /* 0x0000000411075c10 */ /* 0x000fe2000fffe0ff */
[----:B------:R-:W-:Y:S01]  /*1590*/  IMAD R199, R195, c[0x0][0x218], RZ ;  /* 0x00008600c3c77a24 */ /* 0x000fe200078e02ff */
[----:B------:R-:W-:Y:S01]  /*15a0*/  @P2 LEA R14, P2, R11, R0, 0x1 ;  /* 0x000000000b0e2211 */ /* 0x000fe200078408ff */
[----:B------:R-:W-:Y:S01]  /*15b0*/  ULDC.64 UR4, c[0x0][0x208] ;  /* 0x0000820000047ab9 */ /* 0x000fe20000000a00 */
[----:B------:R-:W-:Y:S01]  /*15c0*/  IADD3 R9, R23, UR24, RZ ;  /* 0x0000001817097c10 */ /* 0x000fe2000fffe0ff */
[----:B------:R-:W-:Y:S01]  /*15d0*/  USHF.L.U32 UR24, UR4, 0x6, URZ ;  /* 0x0000000604187899 */ /* 0x000fe2000800063f */
[----:B------:R-:W-:Y:S01]  /*15e0*/  IMAD R199, R194, c[0x0][0x21c], R199 ;  /* 0x00008700c2c77a24 */ /* 0x000fe200078e02c7 */
[----:B------:R-:W-:Y:S01]  /*15f0*/  @P0 IADD3 R12, P5, R22, UR14, RZ ;  /* 0x0000000e160c0c10 */ /* 0x000fe2000ffbe0ff */
[----:B------:R-:W-:Y:S01]  /*1600*/  USHF.L.U64.HI UR23, UR4, UR23, UR5 ;  /* 0x0000001704177299 */ /* 0x000fe20008010205 */
[----:B------:R-:W-:Y:S01]  /*1610*/  IMAD.WIDE.U32 R194, R194, c[0x0][0x218], R20 ;  /* 0x00008600c2c27a25 */ /* 0x000fe200078e0014 */
[----:B------:R-:W-:Y:S01]  /*1620*/  USHF.L.U64.HI UR11, UR4, UR11, UR5 ;  /* 0x0000000b040b7299 */ /* 0x000fe20008010205 */
[----:B------:R-:W-:Y:S01]  /*1630*/  @P3 LEA.HI.X R7, R16, c[0x0][0x1cc], R7, 0x1, P6 ;  /* 0x0000730010073a11 */ /* 0x000fe200030f0c07 */
[----:B------:R-:W-:Y:S01]  /*1640*/  UIMAD UR12, UR23, UR22, URZ ;  /* 0x00000016170c72a4 */ /* 0x000fe2000f8e023f */
[C---:B------:R-:W-:Y:S01]  /*1650*/  @P4 LEA R16, P3, R22.reuse, c[0x0][0x1c8], 0x1 ;  /* 0x0000720016104a11 */ /* 0x040fe200078608ff */
[----:B------:R-:W-:Y:S01]  /*1660*/  IMAD.IADD R199, R195, 0x1, R199 ;  /* 0x00000001c3c77824 */ /* 0x000fe200078e02c7 */
[----:B------:R-:W-:Y:S01]  /*1670*/  @P1 LEA.HI.X R15, R15, R7, R18, 0x1, P2 ;  /* 0x000000070f0f1211 */ /* 0x000fe200010f0c12 */
[----:B------:R-:W-:Y:S01]  /*1680*/  IMAD.MOV.U32 R198, RZ, RZ, R194 ;  /* 0x000000ffffc67224 */ /* 0x000fe200078e00c2 */
[----:B------:R-:W-:Y:S01]  /*1690*/  @P4 LEA.HI.X R17, R22, c[0x0][0x1cc], R9, 0x1, P3 ;  /* 0x0000730016114a11 */ /* 0x000fe200018f0c09 */
[----:B------:R-:W-:Y:S01]  /*16a0*/  UIMAD UR12, UR21, UR24, UR12 ;  /* 0x00000018150c72a4 */ /* 0x000fe2000f8e020c */
[----:B------:R-:W-:Y:S01]  /*16b0*/  ISETP.GE.AND P3, PT, R10, c[0x0][0x1d4], PT ;  /* 0x000075000a007a0c */ /* 0x000fe20003f66270 */
[----:B------:R-:W-:Y:S01]  /*16c0*/  @UP0 UIADD3 UR5, UR17, -0x2, URZ ;  /* 0xfffffffe11050890 */ /* 0x000fe2000fffe03f */
[----:B------:R-:W-:-:S02]  /*16d0*/  ISETP.GE.AND P2, PT, R4, c[0x0][0x1d4], PT ;  /* 0x0000750004007a0c */ /* 0x000fc40003f46270 */
[----:B------:R-:W-:Y:S01]  /*16e0*/  ISETP.GE.AND P1, PT, R3, c[0x0][0x1d4], PT ;  /* 0x0000750003007a0c */ /* 0x000fe20003f26270 */
[----:B------:R-:W-:Y:S01]  /*16f0*/  @UP0 UIMAD UR23, UR23, UR5, URZ ;  /* 0x00000005171702a4 */ /* 0x000fe2000f8e023f */
[----:B------:R-:W-:Y:S02]  /*1700*/  @P0 IADD3.X R9, R9, UR13, RZ, P5, !PT ;  /* 0x0000000d09090c10 */ /* 0x000fe4000affe4ff */
[----:B------:R-:W-:Y:S02]  /*1710*/  @P0 LEA R18, P6, R12, c[0x0][0x1c8], 0x1 ;  /* 0x000072000c120a11 */ /* 0x000fe400078c08ff */
[----:B------:R-:W-:Y:S02]  /*1720*/  ISETP.GE.AND P5, PT, R10, c[0x0][0x1d4], PT ;  /* 0x000075000a007a0c */ /* 0x000fe40003fa6270 */
[----:B------:R-:W-:Y:S01]  /*1730*/  @P0 LEA.HI.X R19, R12, c[0x0][0x1cc], R9, 0x1, P6 ;  /* 0x000073000c130a11 */ /* 0x000fe200030f0c09 */
[----:B------:R-:W-:Y:S01]  /*1740*/  IMAD.U32 R9, RZ, RZ, UR24 ;  /* 0x00000018ff097e24 */ /* 0x000fe2000f8e00ff */
[----:B------:R-:W-:Y:S01]  /*1750*/  @!PT LDS RZ, [RZ] ;  /* 0x00000000fffff984 */ /* 0x000fe20000000800 */
[----:B------:R-:W-:Y:S01]  /*1760*/  @!PT LDS RZ, [RZ] ;  /* 0x00000000fffff984 */ /* 0x000fe20000000800 */
[----:B------:R-:W-:Y:S01]  /*1770*/  @!PT LDS RZ, [RZ] ;  /* 0x00000000fffff984 */ /* 0x000fe20000000800 */
[----:B------:R1:W-:Y:S01]  /*1780*/  @P4 LDGSTS.E.BYPASS.LTC128B.128 [R132+0xc100], [R16.64], !P3 ;  /* 0x0c10000010844fae */ /* 0x0003e2000d901d52 */
[----:B------:R-:W-:-:S02]  /*1790*/  ISETP.LT.OR P6, PT, R8, 0x1, P5 ;  /* 0x000000010800780c */ /* 0x000fc40002fc1670 */
[----:B------:R-:W-:Y:S01]  /*17a0*/  IMAD.WIDE.U32 R10, R9, UR22, R198 ;  /* 0x00000016090a7c25 */ /* 0x000fe2000f8e00c6 */
[----:B------:R1:W-:Y:S01]  /*17b0*/  @P4 LDGSTS.E.BYPASS.LTC128B.128 [R132+0xe100], [R16.64+0x80], !P2 ;  /* 0x0e10008010844fae */ /* 0x0003e2000d101d52 */
[----:B------:R-:W-:-:S03]  /*17c0*/  ISETP.LT.OR P5, PT, R8, 0x21, P5 ;  /* 0x000000210800780c */ /* 0x000fc60002fa1670 */
[----:B------:R1:W-:Y:S01]  /*17d0*/  @P4 LDGSTS.E.BYPASS.LTC128B.128 [R132+0x10100], [R16.64+0x100], !P1 ;  /* 0x1010010010844fae */ /* 0x0003e2000c901d52 */
[----:B------:R-:W-:Y:S02]  /*17e0*/  ISETP.GE.AND P4, PT, R4, c[0x0][0x1d4], PT ;  /* 0x0000750004007a0c */ /* 0x000fe40003f86270 */
[----:B------:R-:W-:Y:S01]  /*17f0*/  IADD3 R4, R11, UR12, RZ ;  /* 0x0000000c0b047c10 */ /* 0x000fe2000fffe0ff */
[----:B------:R2:W-:Y:S01]  /*1800*/  @P0 LDGSTS.E.BYPASS.LTC128B.128 [R132+0xd100], [R18.64], !P3 ;  /* 0x0d10000012840fae */ /* 0x0005e2000d901d52 */
[----:B------:R-:W-:Y:S02]  /*1810*/  USHF.L.U32 UR12, UR4, 0x5, URZ ;  /* 0x00000005040c7899 */ /* 0x000fe4000800063f */
[----:B------:R-:W-:Y:S01]  /*1820*/  @UP0 USHF.R.S32.HI UR4, URZ, 0x1f, UR5 ;  /* 0x0000001f3f040899 */ /* 0x000fe20008011405 */
[----:B------:R2:W-:Y:S01]  /*1830*/  @P0 LDGSTS.E.BYPASS.LTC128B.128 [R132+0xf100], [R18.64+0x80], !P2 ;  /* 0x0f10008012840fae */ /* 0x0005e2000d101d52 */
[----:B------:R-:W-:Y:S02]  /*1840*/  USHF.L.U32 UR22, UR12, 0x1, URZ ;  /* 0x000000010c167899 */ /* 0x000fe4000800063f */
[----:B------:R-:W-:Y:S01]  /*1850*/  USHF.L.U64.HI UR21, UR12, 0x1, UR11 ;  /* 0x000000010c157899 */ /* 0x000fe2000801020b */
[----:B------:R2:W-:Y:S01]  /*1860*/  @P0 LDGSTS.E.BYPASS.LTC128B.128 [R132+0x11100], [R18.64+0x100], !P1 ;  /* 0x1110010012840fae */ /* 0x0005e2000c901d52 */
[----:B------:R-:W-:Y:S01]  /*1870*/  LEA R12, P0, R10, c[0x0][0x1f8], 0x1 ;  /* 0x00007e000a0c7a11 */ /* 0x000fe200078008ff */
[----:B------:R-:W-:-:S02]  /*1880*/  @UP0 UIMAD UR4, UR4, UR24, UR23 ;  /* 0x00000018040402a4 */ /* 0x000fc4000f8e0217 */
[----:B------:R-:W0:Y:S01]  /*1890*/  LDGDEPBAR ;  /* 0x00000000000079af */ /* 0x000e220000000000 */
[----:B------:R-:W-:Y:S02]  /*18a0*/  LEA.HI.X R13, R10, c[0x0][0x1fc], R4, 0x1, P0 ;  /* 0x00007f000a0d7a11 */ /* 0x000fe400000f0c04 */
[C---:B------:R-:W-:Y:S02]  /*18b0*/  ISETP.LT.OR P0, PT, R8.reuse, 0x1, P4 ;  /* 0x000000010800780c */ /* 0x040fe40002701670 */
[----:B------:R-:W-:Y:S01]  /*18c0*/  ISETP.LT.OR P4, PT, R8, 0x21, P4 ;  /* 0x000000210800780c */ /* 0x000fe20002781670 */
[----:B------:R3:W-:Y:S01]  /*18d0*/  LDGSTS.E.BYPASS.LTC128B.128 [R132+0x100], [R12.64], !P6 ;  /* 0x001000000c847fae */ /* 0x0007e2000f101d52 */
[----:B------:R-:W-:Y:S02]  /*18e0*/  ISETP.GE.AND P6, PT, R3, c[0x0][0x1d4], PT ;  /* 0x0000750003007a0c */ /* 0x000fe40003fc6270 */
[----:B------:R-:W-:-:S05]  /*18f0*/  LOP3.LUT R4, R188, 0xfffffff0, RZ, 0xc0, !PT ;  /* 0xfffffff0bc047812 */ /* 0x000fca00078ec0ff */
[----:B------:R-:W-:Y:S02]  /*1900*/  IMAD.IADD R11, R5, 0x1, -R4 ;  /* 0x00000001050b7824 */ /* 0x000fe400078e0a04 */
[----:B------:R3:W-:Y:S01]  /*1910*/  LDGSTS.E.BYPASS.LTC128B.128 [R132+0x2100], [R12.64+0x80], !P0 ;  /* 0x021000800c847fae */ /* 0x0007e2000c101d52 */
[C---:B------:R-:W-:Y:S02]  /*1920*/  ISETP.LT.OR P0, PT, R8.reuse, 0x1, P6 ;  /* 0x000000010800780c */ /* 0x040fe40003701670 */
[----:B------:R-:W-:Y:S02]  /*1930*/  ISETP.LT.OR P6, PT, R8, 0x21, P6 ;  /* 0x000000210800780c */ /* 0x000fe400037c1670 */
[----:B------:R-:W-:-:S04]  /*1940*/  SHF.R.S32.HI R4, RZ, 0x1f, R11 ;  /* 0x0000001fff047819 */ /* 0x000fc8000001140b */
[----:B------:R-:W-:-:S04]  /*1950*/  LEA.HI R3, R4, R11, RZ, 0x3 ;  /* 0x0000000b04037211 */ /* 0x000fc800078f18ff */
[----:B------:R-:W-:Y:S01]  /*1960*/  LOP3.LUT R20, R3, 0xfffffff8, RZ, 0xc0, !PT ;  /* 0xfffffff803147812 */ /* 0x000fe200078ec0ff */
[----:B------:R3:W-:Y:S01]  /*1970*/  LDGSTS.E.BYPASS.LTC128B.128 [R132+0x4100], [R12.64+0x100], !P0 ;  /* 0x041001000c847fae */ /* 0x0007e2000c101d52 */
[----:B-1----:R-:W-:-:S03]  /*1980*/  IADD3 R16, P0, R12, UR22, RZ ;  /* 0x000000160c107c10 */ /* 0x002fc6000ff1e0ff */
[----:B------:R-:W-:Y:S01]  /*1990*/  IMAD.IADD R20, R11, 0x1, -R20 ;  /* 0x000000010b147824 */ /* 0x000fe200078e0a14 */
[----:B------:R-:W-:Y:S02]  /*19a0*/  IADD3.X R17, R13, UR21, RZ, P0, !PT ;  /* 0x000000150d117c10 */ /* 0x000fe400087fe4ff */
[----:B------:R-:W-:Y:S01]  /*19b0*/  PLOP3.LUT P0, PT, PT, PT, UP0, 0x80, 0x0 ;  /* 0x000000000000781c */ /* 0x000fe20003f0f008 */
[----:B------:R-:W-:Y:S02]  /*19c0*/  IMAD.SHL.U32 R11, R20, 0x40, RZ ;  /* 0x00000040140b7824 */ /* 0x000fe400078e00ff */
[----:B------:R2:W-:Y:S01]  /*19d0*/  LDGSTS.E.BYPASS.LTC128B.128 [R132+0x1100], [R16.64], !P5 ;  /* 0x0110000010847fae */ /* 0x0005e2000e901d52 */
[----:B------:R-:W-:Y:S02]  /*19e0*/  PLOP3.LUT P5, PT, PT, PT, UP0, 0x80, 0x0 ;  /* 0x000000000000781c */ /* 0x000fe40003faf008 */
[----:B------:R-:W-:Y:S01]  /*19f0*/  LOP3.LUT R11, R11, 0x1c0, RZ, 0xc0, !PT ;  /* 0x000001c00b0b7812 */ /* 0x000fe200078ec0ff */
[----:B------:R2:W-:Y:S01]  /*1a00*/  LDGSTS.E.BYPASS.LTC128B.128 [R132+0x3100], [R16.64+0x80], !P4 ;  /* 0x0310008010847fae */ /* 0x0005e2000e101d52 */
[----:B------:R-:W-:-:S03]  /*1a10*/  PLOP3.LUT P4, PT, PT, PT, UP0, 0x80, 0x0 ;  /* 0x000000000000781c */ /* 0x000fc60003f8f008 */
[----:B------:R2:W-:Y:S01]  /*1a20*/  LDGSTS.E.BYPASS.LTC128B.128 [R132+0x5100], [R16.64+0x100], !P6 ;  /* 0x0510010010847fae */ /* 0x0005e2000f101d52 */
[----:B------:R-:W-:-:S03]  /*1a30*/  PLOP3.LUT P6, PT, PT, PT, UP0, 0x80, 0x0 ;  /* 0x000000000000781c */ /* 0x000fc60003fcf008 */
[----:B------:R-:W0:Y:S01]  /*1a40*/  LDGDEPBAR ;  /* 0x00000000000079af */ /* 0x000e220000000000 */
[----:B---3--:R-:W-:-:S04]  /*1a50*/  SHF.R.S32.HI R13, RZ, 0x4, R188 ;  /* 0x00000004ff0d7819 */ /* 0x008fc800000114bc */
[----:B------:R-:W-:-:S05]  /*1a60*/  LEA.HI R188, R188, R13, RZ, 0x1 ;  /* 0x0000000dbcbc7211 */ /* 0x000fca00078f08ff */
[----:B------:R-:W-:Y:S01]  /*1a70*/  @P6 IMAD.MOV.U32 R12, RZ, RZ, R0 ;  /* 0x000000ffff0c6224 */ /* 0x000fe200078e0000 */
[----:B------:R-:W-:-:S05]  /*1a80*/  LOP3.LUT R188, R188, 0xfffffffe, RZ, 0xc0, !PT ;  /* 0xfffffffebcbc7812 */ /* 0x000fca00078ec0ff */
[----:B------:R-:W-:Y:S02]  /*1a90*/  IMAD.IADD R188, R13, 0x1, -R188 ;  /* 0x000000010dbc7824 */ /* 0x000fe400078e0abc */
[----:B------:R-:W-:Y:S01]  /*1aa0*/  @P6 IMAD.MOV.U32 R13, RZ, RZ, R7 ;  /* 0x000000ffff0d6224 */ /* 0x000fe200078e0007 */
[----:B------:R-:W-:Y:S01]  /*1ab0*/  PLOP3.LUT P6, PT, PT, PT, UP0, 0x80, 0x0 ;  /* 0x000000000000781c */ /* 0x000fe20003fcf008 */
[----:B------:R-:W-:Y:S01]  /*1ac0*/  IMAD.SHL.U32 R0, R188, 0x8, RZ ;  /* 0x00000008bc007824 */ /* 0x000fe200078e00ff */
[----:B------:R-:W-:Y:S01]  /*1ad0*/  PLOP3.LUT P6, PT, PT, PT, UP0, 0x80, 0x0 ;  /* 0x000000000000781c */ /* 0x000fe20003fcf008 */
[----:B------:R-:W-:Y:S01]  /*1ae0*/  IMAD.SHL.U32 R7, R207, 0x40, RZ ;  /* 0x00000040cf077824 */ /* 0x000fe200078e00ff */
[----:B------:R1:W-:Y:S01]  /*1af0*/  @P5 LDGSTS.E.BYPASS.LTC128B.128 [R132+0x12100], [R12.64], !P3 ;  /* 0x121000000c845fae */ /* 0x0003e2000d901d52 */
[----:B------:R-:W-:Y:S02]  /*1b00*/  PLOP3.LUT P5, PT, PT, PT, UP0, 0x80, 0x0 ;  /* 0x000000000000781c */ /* 0x000fe40003faf008 */
[----:B------:R-:W-:Y:S01]  /*1b10*/  LOP3.LUT R0, R11, 0x8, R0, 0xf8, !PT ;  /* 0x000000080b007812 */ /* 0x000fe200078ef800 */
[----:B------:R1:W-:Y:S01]  /*1b20*/  @P4 LDGSTS.E.BYPASS.LTC128B.128 [R132+0x14100], [R12.64+0x80], !P2 ;  /* 0x141000800c844fae */ /* 0x0003e2000d101d52 */
[----:B------:R-:W-:-:S02]  /*1b30*/  PLOP3.LUT P4, PT, PT, PT, UP0, 0x80, 0x0 ;  /* 0x000000000000781c */ /* 0x000fc40003f8f008 */
[----:B------:R-:W-:Y:S01]  /*1b40*/  LOP3.LUT R7, R7, 0x1c0, RZ, 0xc0, !PT ;  /* 0x000001c007077812 */ /* 0x000fe200078ec0ff */
[----:B------:R1:W-:Y:S01]  /*1b50*/  @P0 LDGSTS.E.BYPASS.LTC128B.128 [R132+0x16100], [R12.64+0x100], !P1 ;  /* 0x161001000c840fae */ /* 0x0003e2000c901d52 */
[----:B------:R-:W-:Y:S02]  /*1b60*/  PLOP3.LUT P0, PT, PT, PT, UP0, 0x80, 0x0 ;  /* 0x000000000000781c */ /* 0x000fe40003f0f008 */
[----:B------:R-:W-:Y:S02]  /*1b70*/  SHF.R.U32.HI R11, RZ, 0x3, R11 ;  /* 0x00000003ff0b7819 */ /* 0x000fe4000001160b */
[----:B------:R-:W-:Y:S01]  /*1b80*/  LOP3.LUT R2, R7, 0x8, R2, 0xf8, !PT ;  /* 0x0000000807027812 */ /* 0x000fe200078ef802 */
[----:B------:R1:W-:Y:S01]  /*1b90*/  @P5 LDGSTS.E.BYPASS.LTC128B.128 [R132+0x13100], [R14.64], !P3 ;  /* 0x131000000e845fae */ /* 0x0003e2000d901d52 */
[----:B------:R-:W-:Y:S01]  /*1ba0*/  LOP3.LUT R0, R0, R11, RZ, 0x3c, !PT ;  /* 0x0000000b00007212 */ /* 0x000fe200078e3cff */
[----:B------:R-:W-:Y:S01]  /*1bb0*/  IMAD.SHL.U32 R11, R3, 0x40, RZ ;  /* 0x00000040030b7824 */ /* 0x000fe200078e00ff */
[----:B------:R-:W-:Y:S01]  /*1bc0*/  SHF.R.U32.HI R7, RZ, 0x3, R7 ;  /* 0x00000003ff077819 */ /* 0x000fe20000011607 */
[----:B------:R1:W-:Y:S01]  /*1bd0*/  @P4 LDGSTS.E.BYPASS.LTC128B.128 [R132+0x15100], [R14.64+0x80], !P2 ;  /* 0x151000800e844fae */ /* 0x0003e2000d101d52 */
[----:B------:R-:W-:-:S02]  /*1be0*/  PLOP3.LUT P5, PT, PT, PT, UP0, 0x80, 0x0 ;  /* 0x000000000000781c */ /* 0x000fc40003faf008 */
[----:B------:R-:W-:Y:S01]  /*1bf0*/  LOP3.LUT R3, R2, R7, RZ, 0x3c, !PT ;  /* 0x0000000702037212 */ /* 0x000fe200078e3cff */
[----:B------:R1:W-:Y:S01]  /*1c00*/  @P0 LDGSTS.E.BYPASS.LTC128B.128 [R132+0x17100], [R14.64+0x100], !P1 ;  /* 0x171001000e840fae */ /* 0x0003e2000c901d52 */
[----:B------:R-:W-:Y:S01]  /*1c10*/  LOP3.LUT R4, R0, 0xfffffe00, R11, 0xf8, !PT ;  /* 0xfffffe0000047812 */ /* 0x000fe200078ef80b */
[----:B------:R-:W-:Y:S01]  /*1c20*/  IMAD.MOV.U32 R2, RZ, RZ, 0x10 ;  /* 0x00000010ff027424 */ /* 0x000fe200078e00ff */
[----:B------:R-:W-:Y:S01]  /*1c30*/  SHF.R.S32.HI R7, RZ, 0x5, R84 ;  /* 0x00000005ff077819 */ /* 0x000fe20000011454 */
[----:B------:R-:W0:Y:S01]  /*1c40*/  LDGDEPBAR ;  /* 0x00000000000079af */ /* 0x000e220000000000 */
[----:B------:R-:W-:Y:S01]  /*1c50*/  IMAD R188, R188, 0x200, R3 ;  /* 0x00000200bcbc7824 */ /* 0x000fe200078e0203 */
[----:B------:R-:W-:Y:S01]  /*1c60*/  PLOP3.LUT P0, PT, PT, PT, UP0, 0x80, 0x0 ;  /* 0x000000000000781c */ /* 0x000fe20003f0f008 */
[----:B------:R-:W-:Y:S01]  /*1c70*/  IMAD.MOV.U32 R3, RZ, RZ, 0x20 ;  /* 0x00000020ff037424 */ /* 0x000fe200078e00ff */
[----:B------:R-:W-:Y:S01]  /*1c80*/  LOP3.LUT P4, RZ, R20, 0x2, RZ, 0xc0, !PT ;  /* 0x0000000214ff7812 */ /* 0x000fe2000788c0ff */
[----:B------:R-:W-:-:S02]  /*1c90*/  IMAD R0, R7, 0x400, R4 ;  /* 0x0000040007007824 */ /* 0x000fc400078e0204 */
[----:B------:R-:W-:Y:S01]  /*1ca0*/  IMAD.SHL.U32 R188, R188, 0x2, RZ ;  /* 0x00000002bcbc7824 */ /* 0x000fe200078e00ff */
[----:B------:R-:W-:Y:S01]  /*1cb0*/  SEL R2, R2, 0xfffffff0, !P4 ;  /* 0xfffffff002027807 */ /* 0x000fe20006000000 */
[C---:B------:R-:W-:Y:S01]  /*1cc0*/  IMAD.SHL.U32 R72, R0.reuse, 0x2, RZ ;  /* 0x0000000200487824 */ /* 0x040fe200078e00ff */
[----:B------:R-:W-:Y:S01]  /*1cd0*/  LEA R190, R0, 0x18100, 0x1 ;  /* 0x0001810000be7811 */ /* 0x000fe200078e08ff */
[----:B------:R-:W-:Y:S01]  /*1ce0*/  @P5 IMAD.WIDE.U32 R8, R9, UR5, R198 ;  /* 0x0000000509085c25 */ /* 0x000fe2000f8e00c6 */
[----:B------:R-:W-:Y:S02]  /*1cf0*/  LOP3.LUT P4, RZ, R207, 0x2, RZ, 0xc0, !PT ;  /* 0x00000002cfff7812 */ /* 0x000fe4000788c0ff */
[----:B------:R-:W-:Y:S01]  /*1d00*/  PLOP3.LUT P5, PT, PT, PT, UP0, 0x80, 0x0 ;  /* 0x000000000000781c */ /* 0x000fe20003faf008 */
[----:B------:R-:W-:Y:S01]  /*1d10*/  IMAD.SHL.U32 R187, R2, 0x2, RZ ;  /* 0x0000000202bb7824 */ /* 0x000fe200078e00ff */
[----:B------:R-:W-:Y:S02]  /*1d20*/  @P6 LEA R0, P6, R8, c[0x0][0x1f8], 0x1 ;  /* 0x00007e0008006a11 */ /* 0x000fe400078c08ff */
[----:B------:R-:W-:Y:S01]  /*1d30*/  @P0 IADD3 R23, R9, UR4, RZ ;  /* 0x0000000409170c10 */ /* 0x000fe2000fffe0ff */
[----:B------:R-:W-:Y:S01]  /*1d40*/  IMAD.IADD R186, R190, 0x1, R187 ;  /* 0x00000001beba7824 */ /* 0x000fe200078e02bb */
[----:B------:R-:W-:Y:S01]  /*1d50*/  PLOP3.LUT P0, PT, PT, PT, UP0, 0x80, 0x0 ;  /* 0x000000000000781c */ /* 0x000fe20003f0f008 */
[----:B------:R-:W-:Y:S01]  /*1d60*/  ULDC UR4, c[0x0][0x1d0] ;  /* 0x0000740000047ab9 */ /* 0x000fe20000000800 */
[----:B------:R-:W-:Y:S01]  /*1d70*/  SEL R189, R3, 0xffffffe0, !P4 ;  /* 0xffffffe003bd7807 */ /* 0x000fe20006000000 */
[----:B------:R-:W-:Y:S01]  /*1d80*/  UIADD3 UR4, -UR16, UR4, UR6 ;  /* 0x0000000410047290 */ /* 0x000fe2000fffe106 */
[----:B------:R-:W-:-:S04]  /*1d90*/  DEPBAR.LE SB0, 0x3 ;  /* 0x000080c00000791a */ /* 0x000fc80000000000 */
[----:B------:R-:W-:-:S04]  /*1da0*/  DEPBAR.LE SB0, 0x2 ;  /* 0x000080800000791a */ /* 0x000fc80000000000 */
[----:B------:R-:W-:Y:S01]  /*1db0*/  BAR.SYNC.DEFER_BLOCKING 0x0 ;  /* 0x0000000000007b1d */ /* 0x000fe20000010000 */
[----:B------:R-:W-:Y:S01]  /*1dc0*/  IMAD.IADD R85, R188, 0x1, R189 ;  /* 0x00000001bc557824 */ /* 0x000fe200078e02bd */
[----:B------:R-:W-:Y:S02]  /*1dd0*/  @P5 LEA.HI.X R23, R8, c[0x0][0x1fc], R23, 0x1, P6 ;  /* 0x00007f0008175a11 */ /* 0x000fe400030f0c17 */
[----:B------:R-:W-:Y:S02]  /*1de0*/  PLOP3.LUT P5, PT, PT, PT, UP0, 0x80, 0x0 ;  /* 0x000000000000781c */ /* 0x000fe40003faf008 */
[----:B------:R-:W-:Y:S01]  /*1df0*/  @P0 IADD3 R2, P6, R0, UR22, RZ ;  /* 0x0000001600020c10 */ /* 0x000fe2000ffde0ff */
[----:B------:R-:W-:Y:S01]  /*1e00*/  ULDC UR16, c[0x0][0x324] ;  /* 0x0000c90000107ab9 */ /* 0x000fe20000000800 */
[----:B------:R-:W-:Y:S01]  /*1e10*/  PLOP3.LUT P0, PT, PT, PT, UP0, 0x80, 0x0 ;  /* 0x000000000000781c */ /* 0x000fe20003f0f008 */
[----:B------:R-:W-:-:S10]  /*1e20*/  ULOP3.LUT UR16, URZ, UR16, URZ, 0x33, !UPT ;  /* 0x000000103f107292 */ /* 0x000fd4000f8e333f */
[----:B------:R-:W-:Y:S02]  /*1e30*/  @P5 IADD3.X R21, R23, UR21, RZ, P6, !PT ;  /* 0x0000001517155c10 */ /* 0x000fe4000b7fe4ff */
[----:B------:R-:W-:Y:S01]  /*1e40*/  PLOP3.LUT P5, PT, PT, PT, UP0, 0x80, 0x0 ;  /* 0x000000000000781c */ /* 0x000fe20003faf008 */
[----:B------:R-:W-:Y:S01]  /*1e50*/  @P0 IMAD.MOV.U32 R22, RZ, RZ, R0 ;  /* 0x000000ffff160224 */ /* 0x000fe200078e0000 */
[----:B------:R-:W-:Y:S01]  /*1e60*/  PLOP3.LUT P6, PT, PT, PT, UP0, 0x80, 0x0 ;  /* 0x000000000000781c */ /* 0x000fe20003fcf008 */
[----:B------:R-:W-:Y:S01]  /*1e70*/  LDSM.16.M88.4 R72, [R72+0x18100] ;  /* 0x018100004848783b */ /* 0x000fe20000000200 */
[----:B------:R-:W-:Y:S01]  /*1e80*/  PLOP3.LUT P0, PT, PT, PT, UP0, 0x80, 0x0 ;  /* 0x000000000000781c */ /* 0x000fe20003f0f008 */
[----:B------:R-:W-:Y:S02]  /*1e90*/  IMAD.MOV.U32 R0, RZ, RZ, 0x40 ;  /* 0x00000040ff007424 */ /* 0x000fe400078e00ff */
[----:B------:R-:W3:Y:S04]  /*1ea0*/  LDSM.16.M88.4 R44, [R188+0xc100] ;  /* 0x00c10000bc2c783b */ /* 0x000ee80000000200 */
[----:B------:R-:W4:Y:S04]  /*1eb0*/  LDSM.16.M88.4 R36, [R188+0xc900] ;  /* 0x00c90000bc24783b */ /* 0x000f280000000200 */
[----:B------:R-:W4:Y:S04]  /*1ec0*/  LDSM.16.M88.4 R28, [R188+0xd100] ;  /* 0x00d10000bc1c783b */ /* 0x000f280000000200 */
[----:B-1----:R-:W5:Y:S04]  /*1ed0*/  LDSM.16.M88.4 R12, [R188+0xd900] ;  /* 0x00d90000bc0c783b */ /* 0x002f680000000200 */
[----:B------:R-:W-:Y:S04]  /*1ee0*/  LDSM.16.M88.4 R64, [R186] ;  /* 0x00000000ba40783b */ /* 0x000fe80000000200 */
[----:B--2---:R-:W1:Y:S04]  /*1ef0*/  LDSM.16.M88.4 R16, [R85+0xc100] ;  /* 0x00c100005510783b */ /* 0x004e680000000200 */
[----:B------:R-:W2:Y:S04]  /*1f00*/  LDSM.16.M88.4 R8, [R85+0xc900] ;  /* 0x00c900005508783b */ /* 0x000ea80000000200 */
[----:B------:R-:W-:Y:S01]  /*1f10*/  LDSM.16.M88.4 R68, [R85+0xd900] ;  /* 0x00d900005544783b */ /* 0x000fe20000000200 */
[C---:B---3--:R-:W-:Y:S08]  /*1f20*/  HMMA.16816.F32 R48, R72.reuse, R44, RZ ;  /* 0x0000002c4830723c */ /* 0x048ff000000018ff */
[C---:B----4-:R-:W-:Y:S08]  /*1f30*/  HMMA.16816.F32 R40, R72.reuse, R36, RZ ;  /* 0x000000244828723c */ /* 0x050ff000000018ff */
[C---:B------:R-:W-:Y:S08]  /*1f40*/  HMMA.16816.F32 R32, R72.reuse, R28, RZ ;  /* 0x0000001c4820723c */ /* 0x040ff000000018ff */
[C---:B------:R-:W-:Y:S08]  /*1f50*/  HMMA.16816.F32 R44, R72.reuse, R46, RZ ;  /* 0x0000002e482c723c */ /* 0x040ff000000018ff */
[C---:B------:R-:W-:Y:S08]  /*1f60*/  HMMA.16816.F32 R36, R72.reuse, R38, RZ ;  /* 0x000000264824723c */ /* 0x040ff000000018ff */
[C---:B------:R-:W-:Y:S08]  /*1f70*/  HMMA.16816.F32 R28, R72.reuse, R30, RZ ;  /* 0x0000001e481c723c */ /* 0x040ff000000018ff */
[C---:B-----5:R-:W-:Y:S08]  /*1f80*/  HMMA.16816.F32 R24, R72.reuse, R12, RZ ;  /* 0x0000000c4818723c */ /* 0x060ff000000018ff */
[----:B------:R-:W-:Y:S01]  /*1f90*/  HMMA.16816.F32 R72, R72, R14, RZ ;  /* 0x0000000e4848723c */ /* 0x000fe200000018ff */
[----:B------:R-:W3:Y:S04]  /*1fa0*/  LDSM.16.M88.4 R12, [R85+0xd100] ;  /* 0x00d10000550c783b */ /* 0x000ee80000000200 */
[----:B------:R-:W-:Y:S01]  /*1fb0*/  @!PT LDS RZ, [RZ] ;  /* 0x00000000fffff984 */ /* 0x000fe20000000800 */
[----:B------:R-:W-:Y:S01]  /*1fc0*/  @!PT LDS RZ, [RZ] ;  /* 0x00000000fffff984 */ /* 0x000fe20000000800 */
[----:B------:R-:W-:Y:S01]  /*1fd0*/  @!PT LDS RZ, [RZ] ;  /* 0x00000000fffff984 */ /* 0x000fe20000000800 */
[----:B------:R4:W-:Y:S01]  /*1fe0*/  @P5 LDGSTS.E.BYPASS.LTC128B.128 [R132+0x6100], [R22.64], !P3 ;  /* 0x0610000016845fae */ /* 0x0009e2000d901d52 */
[----:B------:R-:W-:-:S02]  /*1ff0*/  PLOP3.LUT P5, PT, PT, PT, UP0, 0x80, 0x0 ;  /* 0x000000000000781c */ /* 0x000fc40003faf008 */
[----:B-1----:R-:W-:Y:S01]  /*2000*/  HMMA.16816.F32 R48, R64, R16, R48 ;  /* 0x000000104030723c */ /* 0x002fe20000001830 */
[----:B------:R4:W-:Y:S01]  /*2010*/  @P6 LDGSTS.E.BYPASS.LTC128B.128 [R132+0x8100], [R22.64+0x80], !P2 ;  /* 0x0810008016846fae */ /* 0x0009e2000d101d52 */
[----:B------:R-:W-:-:S03]  /*2020*/  LOP3.LUT P6, RZ, R20, 0x4, RZ, 0xc0, !PT ;  /* 0x0000000414ff7812 */ /* 0x000fc600078cc0ff */
[----:B------:R4:W-:Y:S01]  /*2030*/  @P0 LDGSTS.E.BYPASS.LTC128B.128 [R132+0xa100], [R22.64+0x100], !P1 ;  /* 0x0a10010016840fae */ /* 0x0009e2000c901d52 */
[----:B------:R-:W-:Y:S02]  /*2040*/  LOP3.LUT P0, RZ, R207, 0x4, RZ, 0xc0, !PT ;  /* 0x00000004cfff7812 */ /* 0x000fe4000780c0ff */
[----:B------:R-:W-:Y:S01]  /*2050*/  SEL R3, R3, 0xffffffe0, !P6 ;  /* 0xffffffe003037807 */ /* 0x000fe20007000000 */
[C---:B--2---:R-:W-:Y:S01]  /*2060*/  HMMA.16816.F32 R40, R64.reuse, R8, R40 ;  /* 0x000000084028723c */ /* 0x044fe20000001828 */
[----:B------:R-:W-:Y:S01]  /*2070*/  PLOP3.LUT P6, PT, PT, PT, UP0, 0x80, 0x0 ;  /* 0x000000000000781c */ /* 0x000fe20003fcf008 */
[----:B------:R-:W-:Y:S01]  /*2080*/  @P5 IMAD.MOV.U32 R16, RZ, RZ, R2 ;  /* 0x000000ffff105224 */ /* 0x000fe200078e0002 */
[----:B------:R-:W-:Y:S01]  /*2090*/  SEL R192, R0, 0xffffffc0, !P0 ;  /* 0xffffffc000c07807 */ /* 0x000fe20004000000 */
[----:B------:R-:W-:Y:S01]  /*20a0*/  @P5 IMAD.MOV.U32 R17, RZ, RZ, R21 ;  /* 0x000000ffff115224 */ /* 0x000fe200078e0015 */
[----:B------:R-:W-:Y:S01]  /*20b0*/  PLOP3.LUT P5, PT, PT, PT, UP0, 0x80, 0x0 ;  /* 0x000000000000781c */ /* 0x000fe20003faf008 */
[C---:B------:R-:W-:Y:S01]  /*20c0*/  IMAD R185, R3.reuse, 0x2, R190 ;  /* 0x0000000203b97824 */ /* 0x040fe200078e02be */
[----:B------:R-:W-:Y:S01]  /*20d0*/  PLOP3.LUT P0, PT, PT, PT, UP0, 0x80, 0x0 ;  /* 0x000000000000781c */ /* 0x000fe20003f0f008 */
[----:B------:R-:W-:Y:S01]  /*20e0*/  IMAD.IADD R2, R188, 0x1, R192 ;  /* 0x00000001bc027824 */ /* 0x000fe200078e02c0 */
[----:B------:R-:W-:Y:S01]  /*20f0*/  HMMA.16816.F32 R36, R64, R10, R36 ;  /* 0x0000000a4024723c */ /* 0x000fe20000001824 */
[----:B------:R-:W-:-:S02]  /*2100*/  IMAD R184, R3, 0x2, R186 ;  /* 0x0000000203b87824 */ /* 0x000fc400078e02ba */
[----:B------:R-:W-:Y:S02]  /*2110*/  IMAD.IADD R0, R192, 0x1, R85 ;  /* 0x00000001c0007824 */ /* 0x000fe400078e0255 */
[----:B------:R1:W-:Y:S03]  /*2120*/  @P6 LDGSTS.E.BYPASS.LTC128B.128 [R132+0x7100], [R16.64], !P3 ;  /* 0x0710000010846fae */ /* 0x0003e6000d901d52 */
[----:B------:R-:W-:Y:S01]  /*2130*/  HMMA.16816.F32 R44, R64, R18, R44 ;  /* 0x00000012402c723c */ /* 0x000fe2000000182c */
[----:B------:R1:W-:Y:S01]  /*2140*/  @P5 LDGSTS.E.BYPASS.LTC128B.128 [R132+0x9100], [R16.64+0x80], !P2 ;  /* 0x0910008010845fae */ /* 0x0003e2000d101d52 */
[----:B------:R-:W-:-:S03]  /*2150*/  PLOP3.LUT P5, PT, PT, PT, UP3, 0x80, 0x0 ;  /* 0x000000000000781c */ /* 0x000fc60003faf038 */
[----:B------:R1:W-:Y:S01]  /*2160*/  @P0 LDGSTS.E.BYPASS.LTC128B.128 [R132+0xb100], [R16.64+0x100], !P1 ;  /* 0x0b10010010840fae */ /* 0x0003e2000c901d52 */
[----:B------:R-:W-:Y:S02]  /*2170*/  PLOP3.LUT P0, PT, PT, PT, UP3, 0x80, 0x0 ;  /* 0x000000000000781c */ /* 0x000fe40003f0f038 */
[C---:B---3--:R-:W-:Y:S01]  /*2180*/  HMMA.16816.F32 R32, R64.reuse, R12, R32 ;  /* 0x0000000c4020723c */ /* 0x048fe20000001820 */
[----:B----4-:R-:W-:Y:S04]  /*2190*/  LDSM.16.M88.4 R20, [R185] ;  /* 0x00000000b914783b */ /* 0x010fe80000000200 */
[----:B------:R-:W2:Y:S03]  /*21a0*/  LDSM.16.M88.4 R8, [R2+0xd100] ;  /* 0x00d100000208783b */ /* 0x000ea60000000200 */
[C---:B------:R-:W-:Y:S01]  /*21b0*/  HMMA.16816.F32 R28, R64.reuse, R14, R28 ;  /* 0x0000000e401c723c */ /* 0x040fe2000000181c */
[----:B------:R-:W3:Y:S04]  /*21c0*/  LDSM.16.M88.4 R56, [R2+0xc900] ;  /* 0x00c900000238783b */ /* 0x000ee80000000200 */
[----:B------:R-:W4:Y:S03]  /*21d0*/  LDSM.16.M88.4 R60, [R2+0xc100] ;  /* 0x00c10000023c783b */ /* 0x000f260000000200 */
[C---:B------:R-:W-:Y:S01]  /*21e0*/  HMMA.16816.F32 R24, R64.reuse, R68, R24 ;  /* 0x000000444018723c */ /* 0x040fe20000001818 */
[----:B------:R-:W5:Y:S04]  /*21f0*/  LDSM.16.M88.4 R52, [R2+0xd900] ;  /* 0x00d900000234783b */ /* 0x000f680000000200 */
[----:B------:R-:W-:Y:S03]  /*2200*/  LDSM.16.M88.4 R76, [R184] ;  /* 0x00000000b84c783b */ /* 0x000fe60000000200 */
[----:B------:R-:W-:Y:S01]  /*2210*/  HMMA.16816.F32 R72, R64, R70, R72 ;  /* 0x000000464048723c */ /* 0x000fe20000001848 */
[----:B------:R-:W4:Y:S04]  /*2220*/  LDSM.16.M88.4 R12, [R0+0xc900] ;  /* 0x00c90000000c783b */ /* 0x000f280000000200 */
[----:B-1----:R-:W1:Y:S04]  /*2230*/  LDSM.16.M88.4 R16, [R0+0xc100] ;  /* 0x00c100000010783b */ /* 0x002e680000000200 */
[----:B------:R-:W-:Y:S04]  /*2240*/  LDSM.16.M88.4 R80, [R0+0xd900] ;  /* 0x00d900000050783b */ /* 0x000fe80000000200 */
[----:B------:R-:W-:Y:S04]  /*2250*/  LDSM.16.M88.4 R68, [R190+0x4000] ;  /* 0x00400000be44783b */ /* 0x000fe80000000200 */
[----:B------:R-:W-:Y:S01]  /*2260*/  LDSM.16.M88.4 R64, [R188+0xe100] ;  /* 0x00e10000bc40783b */ /* 0x000fe20000000200 */
[C---:B--2---:R-:W-:Y:S03]  /*2270*/  HMMA.16816.F32 R32, R20.reuse, R8, R32 ;  /* 0x000000081420723c */ /* 0x044fe60000001820 */
[----:B------:R-:W0:Y:S05]  /*2280*/  LDGDEPBAR ;  /* 0x00000000000079af */ /* 0x000e2a0000000000 */
[C---:B------:R-:W-:Y:S01]  /*2290*/  HMMA.16816.F32 R28, R20.reuse, R10, R28 ;  /* 0x0000000a141c723c */ /* 0x040fe2000000181c */
[----:B------:R-:W2:Y:S07]  /*22a0*/  LDSM.16.M88.4 R8, [R0+0xd100] ;  /* 0x00d100000008783b */ /* 0x000eae0000000200 */
[C---:B---3--:R-:W-:Y:S08]  /*22b0*/  HMMA.16816.F32 R40, R20.reuse, R56, R40 ;  /* 0x000000381428723c */ /* 0x048ff00000001828 */
[C---:B------:R-:W-:Y:S01]  /*22c0*/  HMMA.16816.F32 R36, R20.reuse, R58, R36 ;  /* 0x0000003a1424723c */ /* 0x040fe20000001824 */
[----:B------:R-:W-:Y:S07]  /*22d0*/  LDSM.16.M88.4 R56, [R188+0xf100] ;  /* 0x00f10000bc38783b */ /* 0x000fee0000000200 */
[C---:B----4-:R-:W-:Y:S08]  /*22e0*/  HMMA.16816.F32 R48, R20.reuse, R60, R48 ;  /* 0x0000003c1430723c */ /* 0x050ff00000001830 */
[C---:B------:R-:W-:Y:S01]  /*22f0*/  HMMA.16816.F32 R44, R20.reuse, R62, R44 ;  /* 0x0000003e142c723c */ /* 0x040fe2000000182c */
[----:B------:R-:W3:Y:S07]  /*2300*/  LDSM.16.M88.4 R60, [R188+0xe900] ;  /* 0x00e90000bc3c783b */ /* 0x000eee0000000200 */
[C---:B-----5:R-:W-:Y:S08]  /*2310*/  HMMA.16816.F32 R24, R20.reuse, R52, R24 ;  /* 0x000000341418723c */ /* 0x060ff00000001818 */
[----:B------:R-:W-:Y:S01]  /*2320*/  HMMA.16816.F32 R72, R20, R54, R72 ;  /* 0x000000361448723c */ /* 0x000fe20000001848 */
[----:B------:R-:W4:Y:S04]  /*2330*/  LDSM.16.M88.4 R52, [R188+0xf900] ;  /* 0x00f90000bc34783b */ /* 0x000f280000000200 */
[----:B------:R-:W-:Y:S03]  /*2340*/  LDSM.16.M88.4 R20, [R186+0x4000] ;  /* 0x00400000ba14783b */ /* 0x000fe60000000200 */
[C---:B------:R-:W-:Y:S08]  /*2350*/  HMMA.16816.F32 R40, R76.reuse, R12, R40 ;  /* 0x0000000c4c28723c */ /* 0x040ff00000001828 */
[C---:B------:R-:W-:Y:S01]  /*2360*/  HMMA.16816.F32 R36, R76.reuse, R14, R36 ;  /* 0x0000000e4c24723c */ /* 0x040fe20000001824 */
[----:B------:R-:W5:Y:S07]  /*2370*/  LDSM.16.M88.4 R12, [R85+0xe900] ;  /* 0x00e90000550c783b */ /* 0x000f6e0000000200 */
[C---:B-1----:R-:W-:Y:S08]  /*2380*/  HMMA.16816.F32 R48, R76.reuse, R16, R48 ;  /* 0x000000104c30723c */ /* 0x042ff00000001830 */
[C---:B------:R-:W-:Y:S01]  /*2390*/  HMMA.16816.F32 R44, R76.reuse, R18, R44 ;  /* 0x000000124c2c723c */ /* 0x040fe2000000182c */
[----:B------:R-:W1:Y:S07]  /*23a0*/  LDSM.16.M88.4 R16, [R85+0xe100] ;  /* 0x00e100005510783b */ /* 0x000e6e0000000200 */
[C---:B--2---:R-:W-:Y:S08]  /*23b0*/  HMMA.16816.F32 R32, R76.reuse, R8, R32 ;  /* 0x000000084c20723c */ /* 0x044ff00000001820 */
[C---:B------:R-:W-:Y:S01]  /*23c0*/  HMMA.16816.F32 R28, R76.reuse, R10, R28 ;  /* 0x0000000a4c1c723c */ /* 0x040fe2000000181c */
[----:B------:R-:W2:Y:S07]  /*23d0*/  LDSM.16.M88.4 R8, [R85+0xf100] ;  /* 0x00f100005508783b */ /* 0x000eae0000000200 */
[----:B------:R-:W-:Y:S08]  /*23e0*/  HMMA.16816.F32 R24, R76, R80, R24 ;  /* 0x000000504c18723c */ /* 0x000ff00000001818 */
[C---:B---3--:R-:W-:Y:S08]  /*23f0*/  HMMA.16816.F32 R40, R68.reuse, R60, R40 ;  /* 0x0000003c4428723c */ /* 0x048ff00000001828 */
        /* <DEDUP_REMOVED lines=8> */
[----:B------:R-:W3:Y:S07]  /*2480*/  LDSM.16.M88.4 R56, [R85+0xf900] ;  /* 0x00f900005538783b */ /* 0x000eee0000000200 */
[----:B----4-:R-:W-:Y:S01]  /*2490*/  HMMA.16816.F32 R64, R68, R52, R24 ;  /* 0x000000344440723c */ /* 0x010fe20000001818 */
[----:B------:R-:W4:Y:S07]  /*24a0*/  LDSM.16.M88.4 R24, [R2+0xe100] ;  /* 0x00e100000218783b */ /* 0x000f2e0000000200 */
[C---:B-----5:R-:W-:Y:S08]  /*24b0*/  HMMA.16816.F32 R40, R20.reuse, R12, R40 ;  /* 0x0000000c1428723c */ /* 0x060ff00000001828 */
[----:B------:R-:W-:Y:S01]  /*24c0*/  HMMA.16816.F32 R36, R20, R14, R36 ;  /* 0x0000000e1424723c */ /* 0x000fe20000001824 */
[----:B------:R-:W5:Y:S07]  /*24d0*/  LDSM.16.M88.4 R12, [R2+0xe900] ;  /* 0x00e90000020c783b */ /* 0x000f6e0000000200 */
[----:B------:R-:W-:Y:S01]  /*24e0*/  HMMA.16816.F32 R72, R68, R54, R72 ;  /* 0x000000364448723c */ /* 0x000fe20000001848 */
[----:B------:R-:W4:Y:S07]  /*24f0*/  LDSM.16.M88.4 R52, [R2+0xf100] ;  /* 0x00f100000234783b */ /* 0x000f2e0000000200 */
[C---:B-1----:R-:W-:Y:S08]  /*2500*/  HMMA.16816.F32 R48, R20.reuse, R16, R48 ;  /* 0x000000101430723c */ /* 0x042ff00000001830 */
[C---:B------:R-:W-:Y:S01]  /*2510*/  HMMA.16816.F32 R44, R20.reuse, R18, R44 ;  /* 0x00000012142c723c */ /* 0x040fe2000000182c */
[----:B------:R-:W1:Y:S07]  /*2520*/  LDSM.16.M88.4 R16, [R2+0xf900] ;  /* 0x00f900000210783b */ /* 0x000e6e0000000200 */
[C---:B--2---:R-:W-:Y:S08]  /*2530*/  HMMA.16816.F32 R32, R20.reuse, R8, R32 ;  /* 0x000000081420723c */ /* 0x044ff00000001820 */
[C---:B------:R-:W-:Y:S01]  /*2540*/  HMMA.16816.F32 R68, R20.reuse, R10, R28 ;  /* 0x0000000a1444723c */ /* 0x040fe2000000181c */
[----:B------:R-:W-:Y:S04]  /*2550*/  LDSM.16.M88.4 R28, [R184+0x4000] ;  /* 0x00400000b81c783b */ /* 0x000fe80000000200 */
[----:B------:R-:W2:Y:S03]  /*2560*/  LDSM.16.M88.4 R8, [R0+0xe100] ;  /* 0x00e100000008783b */ /* 0x000ea60000000200 */
[C---:B---3--:R-:W-:Y:S08]  /*2570*/  HMMA.16816.F32 R64, R20.reuse, R56, R64 ;  /* 0x000000381440723c */ /* 0x048ff00000001840 */
[----:B------:R-:W-:Y:S01]  /*2580*/  HMMA.16816.F32 R72, R20, R58, R72 ;  /* 0x0000003a1448723c */ /* 0x000fe20000001848 */
[----:B------:R-:W3:Y:S04]  /*2590*/  LDSM.16.M88.4 R56, [R0+0xe900] ;  /* 0x00e900000038783b */ /* 0x000ee80000000200 */
[----:B------:R-:W1:Y:S03]  /*25a0*/  LDSM.16.M88.4 R20, [R0+0xf100] ;  /* 0x00f100000014783b */ /* 0x000e660000000200 */
[C---:B----4-:R-:W-:Y:S08]  /*25b0*/  HMMA.16816.F32 R48, R60.reuse, R24, R48 ;  /* 0x000000183c30723c */ /* 0x050ff00000001830 */
[C---:B------:R-:W-:Y:S01]  /*25c0*/  HMMA.16816.F32 R44, R60.reuse, R26, R44 ;  /* 0x0000001a3c2c723c */ /* 0x040fe2000000182c */
[----:B------:R-:W-:Y:S07]  /*25d0*/  LDSM.16.M88.4 R24, [R190+0x8000] ;  /* 0x00800000be18783b */ /* 0x000fee0000000200 */
[C---:B-----5:R-:W-:Y:S08]  /*25e0*/  HMMA.16816.F32 R40, R60.reuse, R12, R40 ;  /* 0x0000000c3c28723c */ /* 0x060ff00000001828 */
[C---:B------:R-:W-:Y:S01]  /*25f0*/  HMMA.16816.F32 R36, R60.reuse, R14, R36 ;  /* 0x0000000e3c24723c */ /* 0x040fe20000001824 */
[----:B------:R-:W4:Y:S07]  /*2600*/  LDSM.16.M88.4 R12, [R0+0xf900] ;  /* 0x00f90000000c783b */ /* 0x000f2e0000000200 */
[C---:B------:R-:W-:Y:S08]  /*2610*/  HMMA.16816.F32 R32, R60.reuse, R52, R32 ;  /* 0x000000343c20723c */ /* 0x040ff00000001820 */
[C---:B------:R-:W-:Y:S01]  /*2620*/  HMMA.16816.F32 R68, R60.reuse, R54, R68 ;  /* 0x000000363c44723c */ /* 0x040fe20000001844 */
[----:B------:R-:W-:Y:S07]  /*2630*/  LDSM.16.M88.4 R52, [R188+0x11100] ;  /* 0x01110000bc34783b */ /* 0x000fee0000000200 */
[C---:B-1----:R-:W-:Y:S08]  /*2640*/  HMMA.16816.F32 R64, R60.reuse, R16, R64 ;  /* 0x000000103c40723c */ /* 0x042ff00000001840 */
[----:B------:R-:W-:Y:S01]  /*2650*/  HMMA.16816.F32 R72, R60, R18, R72 ;  /* 0x000000123c48723c */ /* 0x000fe20000001848 */
[----:B------:R-:W1:Y:S04]  /*2660*/  LDSM.16.M88.4 R16, [R188+0x10100] ;  /* 0x01010000bc10783b */ /* 0x000e680000000200 */
[----:B------:R-:W-:Y:S03]  /*2670*/  LDSM.16.M88.4 R60, [R85+0x10900] ;  /* 0x01090000553c783b */ /* 0x000fe60000000200 */
[C---:B--2---:R-:W-:Y:S08]  /*2680*/  HMMA.16816.F32 R48, R28.reuse, R8, R48 ;  /* 0x000000081c30723c */ /* 0x044ff00000001830 */
[C---:B------:R-:W-:Y:S01]  /*2690*/  HMMA.16816.F32 R44, R28.reuse, R10, R44 ;  /* 0x0000000a1c2c723c */ /* 0x040fe2000000182c */
[----:B------:R-:W2:Y:S07]  /*26a0*/  LDSM.16.M88.4 R8, [R188+0x10900] ;  /* 0x01090000bc08783b */ /* 0x000eae0000000200 */
[C---:B---3--:R-:W-:Y:S08]  /*26b0*/  HMMA.16816.F32 R40, R28.reuse, R56, R40 ;  /* 0x000000381c28723c */ /* 0x048ff00000001828 */
[C---:B------:R-:W-:Y:S01]  /*26c0*/  HMMA.16816.F32 R36, R28.reuse, R58, R36 ;  /* 0x0000003a1c24723c */ /* 0x040fe20000001824 */
[----:B------:R-:W-:Y:S07]  /*26d0*/  LDSM.16.M88.4 R56, [R186+0x8000] ;  /* 0x00800000ba38783b */ /* 0x000fee0000000200 */
[C---:B------:R-:W-:Y:S08]  /*26e0*/  HMMA.16816.F32 R32, R28.reuse, R20, R32 ;  /* 0x000000141c20723c */ /* 0x040ff00000001820 */
[C---:B------:R-:W-:Y:S01]  /*26f0*/  HMMA.16816.F32 R68, R28.reuse, R22, R68 ;  /* 0x000000161c44723c */ /* 0x040fe20000001844 */
[----:B------:R-:W3:Y:S07]  /*2700*/  LDSM.16.M88.4 R20, [R85+0x10100] ;  /* 0x010100005514783b */ /* 0x000eee0000000200 */
[C---:B----4-:R-:W-:Y:S08]  /*2710*/  HMMA.16816.F32 R64, R28.reuse, R12, R64 ;  /* 0x0000000c1c40723c */ /* 0x050ff00000001840 */
[----:B------:R-:W-:Y:S01]  /*2720*/  HMMA.16816.F32 R72, R28, R14, R72 ;  /* 0x0000000e1c48723c */ /* 0x000fe20000001848 */
[----:B------:R-:W4:Y:S04]  /*2730*/  LDSM.16.M88.4 R12, [R188+0x11900] ;  /* 0x01190000bc0c783b */ /* 0x000f280000000200 */
[----:B------:R-:W-:Y:S03]  /*2740*/  LDSM.16.M88.4 R28, [R85+0x11100] ;  /* 0x01110000551c783b */ /* 0x000fe60000000200 */
[C---:B-1----:R-:W-:Y:S08]  /*2750*/  HMMA.16816.F32 R48, R24.reuse, R16, R48 ;  /* 0x000000101830723c */ /* 0x042ff00000001830 */
[C---:B------:R-:W-:Y:S01]  /*2760*/  HMMA.16816.F32 R44, R24.reuse, R18, R44 ;  /* 0x00000012182c723c */ /* 0x040fe2000000182c */
[----:B------:R-:W-:Y:S07]  /*2770*/  LDSM.16.M88.4 R16, [R185+0x8000] ;  /* 0x00800000b910783b */ /* 0x000fee0000000200 */
[C---:B--2---:R-:W-:Y:S08]  /*2780*/  HMMA.16816.F32 R40, R24.reuse, R8, R40 ;  /* 0x000000081828723c */ /* 0x044ff00000001828 */
[----:B------:R-:W-:Y:S01]  /*2790*/  HMMA.16816.F32 R36, R24, R10, R36 ;  /* 0x0000000a1824723c */ /* 0x000fe20000001824 */
[----:B------:R-:W1:Y:S07]  /*27a0*/  LDSM.16.M88.4 R8, [R2+0x10100] ;  /* 0x010100000208783b */ /* 0x000e6e0000000200 */
[C---:B---3--:R-:W-:Y:S08]  /*27b0*/  HMMA.16816.F32 R48, R56.reuse, R20, R48 ;  /* 0x000000143830723c */ /* 0x048ff00000001830 */
[----:B------:R-:W-:Y:S01]  /*27c0*/  HMMA.16816.F32 R44, R56, R22, R44 ;  /* 0x00000016382c723c */ /* 0x000fe2000000182c */
[----:B------:R-:W-:Y:S07]  /*27d0*/  LDSM.16.M88.4 R20, [R2+0x10900] ;  /* 0x010900000214783b */ /* 0x000fee0000000200 */
[C---:B------:R-:W-:Y:S08]  /*27e0*/  HMMA.16816.F32 R32, R24.reuse, R52, R32 ;  /* 0x000000341820723c */ /* 0x040ff00000001820 */
[C---:B------:R-:W-:Y:S01]  /*27f0*/  HMMA.16816.F32 R68, R24.reuse, R54, R68 ;  /* 0x000000361844723c */ /* 0x040fe20000001844 */
[----:B------:R-:W-:Y:S07]  /*2800*/  LDSM.16.M88.4 R52, [R2+0x11100] ;  /* 0x011100000234783b */ /* 0x000fee0000000200 */
[C---:B----4-:R-:W-:Y:S08]  /*2810*/  HMMA.16816.F32 R64, R24.reuse, R12, R64 ;  /* 0x0000000c1840723c */ /* 0x050ff00000001840 */
[----:B------:R-:W-:Y:S01]  /*2820*/  HMMA.16816.F32 R72, R24, R14, R72 ;  /* 0x0000000e1848723c */ /* 0x000fe20000001848 */
[----:B------:R-:W-:Y:S04]  /*2830*/  LDSM.16.M88.4 R24, [R184+0x8000] ;  /* 0x00800000b818783b */ /* 0x000fe80000000200 */
[----:B------:R-:W2:Y:S03]  /*2840*/  LDSM.16.M88.4 R12, [R0+0x10100] ;  /* 0x01010000000c783b */ /* 0x000ea60000000200 */
[C---:B-1----:R-:W-:Y:S08]  /*2850*/  HMMA.16816.F32 R48, R16.reuse, R8, R48 ;  /* 0x000000081030723c */ /* 0x042ff00000001830 */
[----:B------:R-:W-:Y:S01]  /*2860*/  HMMA.16816.F32 R44, R16, R10, R44 ;  /* 0x0000000a102c723c */ /* 0x000fe2000000182c */
[----:B------:R-:W-:Y:S07]  /*2870*/  LDSM.16.M88.4 R8, [R0+0x11100] ;  /* 0x011100000008783b */ /* 0x000fee0000000200 */
[C---:B------:R-:W-:Y:S08]  /*2880*/  HMMA.16816.F32 R68, R56.reuse, R30, R68 ;  /* 0x0000001e3844723c */ /* 0x040ff00000001844 */
[C---:B------:R-:W-:Y:S08]  /*2890*/  HMMA.16816.F32 R40, R56.reuse, R60, R40 ;  /* 0x0000003c3828723c */ /* 0x040ff00000001828 */
[----:B------:R-:W-:Y:S08]  /*28a0*/  HMMA.16816.F32 R36, R56, R62, R36 ;  /* 0x0000003e3824723c */ /* 0x000ff00000001824 */
[C---:B--2---:R-:W-:Y:S08]  /*28b0*/  HMMA.16816.F32 R48, R24.reuse, R12, R48 ;  /* 0x0000000c1830723c */ /* 0x044ff00000001830 */
[----:B------:R-:W-:Y:S01]  /*28c0*/  HMMA.16816.F32 R44, R24, R14, R44 ;  /* 0x0000000e182c723c */ /* 0x000fe2000000182c */
[----:B------:R1:W2:Y:S07]  /*28d0*/  LDSM.16.M88.4 R12, [R2+0x11900] ;  /* 0x01190000020c783b */ /* 0x0002ae0000000200 */
[----:B------:R-:W-:Y:S08]  /*28e0*/  HMMA.16816.F32 R64, R56, R76, R64 ;  /* 0x0000004c3840723c */ /* 0x000ff00000001840 */
[----:B------:R-:W-:Y:S01]  /*28f0*/  HMMA.16816.F32 R68, R16, R54, R68 ;  /* 0x000000361044723c */ /* 0x000fe20000001844 */
[----:B------:R-:W-:-:S06]  /*2900*/  FMUL.FTZ R48, R48, c[0x0][0x320] ;  /* 0x0000c80030307a20 */ /* 0x000fcc0000410000 */
[----:B------:R-:W3:Y:S01]  /*2910*/  MUFU.TANH R48, R48 ;  /* 0x0000003000307308 */ /* 0x000ee20000002400 */
[----:B------:R-:W-:Y:S01]  /*2920*/  HMMA.16816.F32 R72, R56, R78, R72 ;  /* 0x0000004e3848723c */ /* 0x000fe20000001848 */
[----:B------:R-:W-:-:S06]  /*2930*/  FMUL.FTZ R44, R44, c[0x0][0x320] ;  /* 0x0000c8002c2c7a20 */ /* 0x000fcc0000410000 */
[----:B-1----:R1:W4:Y:S01]  /*2940*/  MUFU.TANH R2, R44 ;  /* 0x0000002c00027308 */ /* 0x0023220000002400 */
[----:B------:R-:W-:Y:S01]  /*2950*/  HMMA.16816.F32 R32, R56, R28, R32 ;  /* 0x0000001c3820723c */ /* 0x000fe20000001820 */
[----:B------:R-:W5:Y:S07]  /*2960*/  LDSM.16.M88.4 R28, [R0+0x10900] ;  /* 0x01090000001c783b */ /* 0x000f6e0000000200 */
[C---:B------:R-:W-:Y:S08]  /*2970*/  HMMA.16816.F32 R40, R16.reuse, R20, R40 ;  /* 0x000000141028723c */ /* 0x040ff00000001828 */
[C---:B------:R-:W-:Y:S01]  /*2980*/  HMMA.16816.F32 R36, R16.reuse, R22, R36 ;  /* 0x000000161024723c */ /* 0x040fe20000001824 */
[----:B------:R-:W1:Y:S07]  /*2990*/  LDSM.16.M88.4 R20, [R0+0x11900] ;  /* 0x011900000014783b */ /* 0x000e6e0000000200 */
[----:B--2---:R-:W-:Y:S07]  /*29a0*/  HMMA.16816.F32 R64, R16, R12, R64 ;  /* 0x0000000c1040723c */ /* 0x004fee0000001840 */
[----:B------:R-:W-:Y:S01]  /*29b0*/  LEA.HI R12, R86, R5, RZ, 0x2 ;  /* 0x00000005560c7211 */ /* 0x000fe200078f10ff */
[----:B------:R-:W-:Y:S03]  /*29c0*/  HMMA.16816.F32 R68, R24, R10, R68 ;  /* 0x0000000a1844723c */ /* 0x000fe60000001844 */
[----:B------:R-:W-:-:S04]  /*29d0*/  LOP3.LUT R12, R12, 0xfffffffc, RZ, 0xc0, !PT ;  /* 0xfffffffc0c0c7812 */ /* 0x000fc800078ec0ff */
[----:B------:R-:W-:Y:S01]  /*29e0*/  LOP3.LUT R10, R84, 0xffffffe0, RZ, 0xc0, !PT ;  /* 0xffffffe0540a7812 */ /* 0x000fe200078ec0ff */
[----:B------:R-:W-:Y:S01]  /*29f0*/  HMMA.16816.F32 R72, R16, R14, R72 ;  /* 0x0000000e1048723c */ /* 0x000fe20000001848 */
[----:B------:R-:W-:-:S03]  /*2a00*/  IMAD.IADD R12, R5, 0x1, -R12 ;  /* 0x00000001050c7824 */ /* 0x000fc600078e0a0c */
[----:B------:R-:W-:-:S03]  /*2a10*/  IMAD.IADD R10, R5, 0x1, -R10 ;  /* 0x00000001050a7824 */ /* 0x000fc600078e0a0a */
[----:B------:R-:W-:Y:S01]  /*2a20*/  SHF.R.S32.HI R14, RZ, 0x1f, R7 ;  /* 0x0000001fff0e7819 */ /* 0x000fe20000011407 */
[----:B------:R-:W-:Y:S01]  /*2a30*/  HMMA.16816.F32 R32, R16, R52, R32 ;  /* 0x000000341020723c */ /* 0x000fe20000001820 */
[----:B------:R-:W-:Y:S02]  /*2a40*/  SHF.R.S32.HI R5, RZ, 0x1f, R10 ;  /* 0x0000001fff057819 */ /* 0x000fe4000001140a */
[----:B------:R-:W-:Y:S02]  /*2a50*/  LEA.HI R14, R14, R7, RZ, 0x3 ;  /* 0x000000070e0e7211 */ /* 0x000fe400078f18ff */
[----:B------:R-:W-:Y:S02]  /*2a60*/  LEA.HI R5, R5, R10, RZ, 0x2 ;  /* 0x0000000a05057211 */ /* 0x000fe400078f10ff */
[----:B------:R-:W-:Y:S01]  /*2a70*/  LOP3.LUT R14, R14, 0xffffff8, RZ, 0xc0, !PT ;  /* 0x0ffffff80e0e7812 */ /* 0x000fe200078ec0ff */
[C---:B-----5:R-:W-:Y:S01]  /*2a80*/  HMMA.16816.F32 R40, R24.reuse, R28, R40 ;  /* 0x0000001c1828723c */ /* 0x060fe20000001828 */
[C---:B------:R-:W-:Y:S01]  /*2a90*/  LEA.HI.SX32 R200, R5.reuse, UR8, 0x1e ;  /* 0x0000000805c87c11 */ /* 0x040fe2000f8ff2ff */
[----:B------:R-:W-:Y:S01]  /*2aa0*/  FMUL.FTZ R68, R68, c[0x0][0x320] ;  /* 0x0000c80044447a20 */ /* 0x000fe20000410000 */
[----:B------:R-:W-:Y:S01]  /*2ab0*/  LOP3.LUT R201, R5, 0x7ffffffc, RZ, 0xc0, !PT ;  /* 0x7ffffffc05c97812 */ /* 0x000fe200078ec0ff */
[----:B------:R-:W-:Y:S01]  /*2ac0*/  IMAD.IADD R13, R7, 0x1, -R14 ;  /* 0x00000001070d7824 */ /* 0x000fe200078e0a0e */
[----:B------:R-:W-:Y:S01]  /*2ad0*/  LEA.HI R7, R12, R12, RZ, 0x1 ;  /* 0x0000000c0c077211 */ /* 0x000fe200078f08ff */
[----:B------:R-:W-:Y:S01]  /*2ae0*/  IMAD.U32 R14, RZ, RZ, UR4 ;  /* 0x00000004ff0e7e24 */ /* 0x000fe2000f8e00ff */
[----:B------:R2:W1:Y:S01]  /*2af0*/  MUFU.TANH R163, R68 ;  /* 0x0000004400a37308 */ /* 0x0004620000002400 */
[----:B------:R-:W-:Y:S01]  /*2b00*/  IMAD R200, R13, 0x10, R200 ;  /* 0x000000100dc87824 */ /* 0x000fe200078e02c8 */
[----:B------:R-:W-:Y:S01]  /*2b10*/  LOP3.LUT R7, R7, 0x1ffffffe, RZ, 0xc0, !PT ;  /* 0x1ffffffe07077812 */ /* 0x000fe200078ec0ff */
[----:B------:R-:W-:Y:S01]  /*2b20*/  HMMA.16816.F32 R36, R24, R30, R36 ;  /* 0x0000001e1824723c */ /* 0x000fe20000001824 */
[----:B------:R-:W-:-:S02]  /*2b30*/  IMAD.IADD R201, R10, 0x1, -R201 ;  /* 0x000000010ac97824 */ /* 0x000fc400078e0ac9 */
[----:B------:R-:W-:Y:S02]  /*2b40*/  FMUL.FTZ R29, R49, c[0x0][0x320] ;  /* 0x0000c800311d7a20 */ /* 0x000fe40000410000 */
[----:B------:R-:W-:Y:S02]  /*2b50*/  IMAD.IADD R7, R12, 0x1, -R7 ;  /* 0x000000010c077824 */ /* 0x000fe400078e0a07 */
[----:B------:R-:W-:Y:S01]  /*2b60*/  IMAD.SHL.U32 R201, R201, 0x2, RZ ;  /* 0x00000002c9c97824 */ /* 0x000fe200078e00ff */
[----:B------:R-:W-:Y:S01]  /*2b70*/  HMMA.16816.F32 R32, R24, R8, R32 ;  /* 0x000000081820723c */ /* 0x000fe20000001820 */
[----:B------:R-:W-:Y:S01]  /*2b80*/  IMAD R200, R7, 0x8, R200 ;  /* 0x0000000807c87824 */ /* 0x000fe200078e02c8 */
[----:B------:R-:W2:Y:S01]  /*2b90*/  MUFU.TANH R29, R29 ;  /* 0x0000001d001d7308 */ /* 0x000ea20000002400 */
[----:B------:R-:W-:Y:S01]  /*2ba0*/  FMUL.FTZ R28, R50, c[0x0][0x320] ;  /* 0x0000c800321c7a20 */ /* 0x000fe20000410000 */
[----:B------:R-:W-:Y:S01]  /*2bb0*/  IADD3 R14, R14, -c[0x0][0x168], -R201 ;  /* 0x80005a000e0e7a10 */ /* 0x000fe20007ffe8c9 */
[----:B------:R-:W-:Y:S01]  /*2bc0*/  @P5 IMAD.HI.U32 R7, R200, c[0x0][0x2c8], RZ ;  /* 0x0000b200c8075a27 */ /* 0x000fe200078e00ff */
[----:B------:R-:W-:-:S02]  /*2bd0*/  IADD3 R12, -R201, c[0x0][0x1d0], -R6 ;  /* 0x00007400c90c7a10 */ /* 0x000fc40007ffe906 */
[C---:B-1----:R-:W-:Y:S01]  /*2be0*/  HMMA.16816.F32 R64, R24.reuse, R20, R64 ;  /* 0x000000141840723c */ /* 0x042fe20000001840 */
[----:B------:R-:W-:Y:S01]  /*2bf0*/  FMUL.FTZ R30, R45, c[0x0][0x320] ;  /* 0x0000c8002d1e7a20 */ /* 0x000fe20000410000 */
[----:B------:R-:W1:Y:S01]  /*2c00*/  MUFU.TANH R28, R28 ;  /* 0x0000001c001c7308 */ /* 0x000e620000002400 */
[----:B------:R-:W-:Y:S01]  /*2c10*/  FMUL.FTZ R8, R40, c[0x0][0x320] ;  /* 0x0000c80028087a20 */ /* 0x000fe20000410000 */
[C---:B------:R-:W-:Y:S01]  /*2c20*/  IADD3 R16, R14.reuse, c[0x0][0x328], RZ ;  /* 0x0000ca000e107a10 */ /* 0x040fe20007ffe0ff */
[----:B------:R-:W-:Y:S01]  /*2c30*/  FMUL.FTZ R9, R41, c[0x0][0x320] ;  /* 0x0000c80029097a20 */ /* 0x000fe20000410000 */
[----:B------:R-:W-:Y:S01]  /*2c40*/  IADD3 R14, R14, UR16, RZ ;  /* 0x000000100e0e7c10 */ /* 0x000fe2000fffe0ff */
[----:B------:R-:W-:Y:S01]  /*2c50*/  IMAD.MOV.U32 R20, RZ, RZ, R200 ;  /* 0x000000ffff147224 */ /* 0x000fe200078e00c8 */
[----:B------:R-:W-:Y:S01]  /*2c60*/  HMMA.16816.F32 R72, R24, R22, R72 ;  /* 0x000000161848723c */ /* 0x000fe20000001848 */
[----:B------:R-:W-:Y:S01]  /*2c70*/  @P0 SHF.R.U32.HI R20, RZ, c[0x0][0x2cc], R7 ;  /* 0x0000b300ff140a19 */ /* 0x000fe20000011607 */
[----:B------:R-:W-:Y:S01]  /*2c80*/  FMUL.FTZ R11, R36, c[0x0][0x320] ;  /* 0x0000c800240b7a20 */ /* 0x000fe20000410000 */
[----:B------:R-:W-:Y:S01]  /*2c90*/  PLOP3.LUT P0, PT, PT, PT, UP2, 0x40, 0x0 ;  /* 0x000000000000781c */ /* 0x000fe20003f0e828 */
[----:B------:R-:W-:Y:S01]  /*2ca0*/  FMUL.FTZ R0, R37, c[0x0][0x320] ;  /* 0x0000c80025007a20 */ /* 0x000fe20000410000 */
[----:B------:R-:W1:Y:S01]  /*2cb0*/  MUFU.TANH R30, R30 ;  /* 0x0000001e001e7308 */ /* 0x000e620000002400 */
[----:B------:R-:W5:Y:S01]  /*2cc0*/  SHFL.IDX PT, R7, R20, RZ, 0x1c1f ;  /* 0x001c1fff14077589 */ /* 0x000f6200000e0000 */
[----:B------:R-:W-:-:S02]  /*2cd0*/  FMUL.FTZ R69, R69, c[0x0][0x320] ;  /* 0x0000c80045457a20 */ /* 0x000fc40000410000 */
[----:B------:R-:W-:Y:S02]  /*2ce0*/  FMUL.FTZ R32, R32, c[0x0][0x320] ;  /* 0x0000c80020207a20 */ /* 0x000fe40000410000 */
[----:B------:R-:W-:Y:S02]  /*2cf0*/  FMUL.FTZ R33, R33, c[0x0][0x320] ;  /* 0x0000c80021217a20 */ /* 0x000fe40000410000 */
[----:B------:R-:W1:Y:S03]  /*2d00*/  MUFU.TANH R8, R8 ;  /* 0x0000000800087308 */ /* 0x000e660000002400 */
[----:B------:R-:W-:Y:S02]  /*2d10*/  FMUL.FTZ R64, R64, c[0x0][0x320] ;  /* 0x0000c80040407a20 */ /* 0x000fe40000410000 */
[----:B------:R-:W-:-:S03]  /*2d20*/  FMUL.FTZ R65, R65, c[0x0][0x320] ;  /* 0x0000c80041417a20 */ /* 0x000fc60000410000 */
[----:B------:R-:W1:Y:S03]  /*2d30*/  MUFU.TANH R9, R9 ;  /* 0x0000000900097308 */ /* 0x000e660000002400 */
[----:B------:R-:W-:Y:S02]  /*2d40*/  FMUL.FTZ R72, R72, c[0x0][0x320] ;  /* 0x0000c80048487a20 */ /* 0x000fe40000410000 */
[----:B------:R-:W-:-:S03]  /*2d50*/  FMUL.FTZ R73, R73, c[0x0][0x320] ;  /* 0x0000c80049497a20 */ /* 0x000fc60000410000 */
[----:B------:R-:W1:Y:S01]  /*2d60*/  MUFU.TANH R11, R11 ;  /* 0x0000000b000b7308 */ /* 0x000e620000002400 */
[--C-:B-----5:R-:W-:Y:S02]  /*2d70*/  IMAD.IADD R19, R16, 0x1, R7.reuse ;  /* 0x0000000110137824 */ /* 0x120fe400078e0207 */
[----:B------:R-:W-:-:S03]  /*2d80*/  IMAD.IADD R18, R14, 0x1, R7 ;  /* 0x000000010e127824 */ /* 0x000fc600078e0207 */
[----:B------:R-:W-:Y:S02]  /*2d90*/  IMNMX R19, R19, R12, PT ;  /* 0x0000000c13137217 */ /* 0x000fe40003800200 */
[----:B------:R-:W1:Y:S08]  /*2da0*/  MUFU.TANH R0, R0 ;  /* 0x0000000000007308 */ /* 0x000e700000002400 */
[----:B------:R1:W1:Y:S08]  /*2db0*/  MUFU.TANH R175, R32 ;  /* 0x0000002000af7308 */ /* 0x0002700000002400 */
[----:B------:R1:W1:Y:S08]  /*2dc0*/  MUFU.TANH R173, R33 ;  /* 0x0000002100ad7308 */ /* 0x0002700000002400 */
[----:B------:R1:W1:Y:S08]  /*2dd0*/  MUFU.TANH R159, R69 ;  /* 0x00000045009f7308 */ /* 0x0002700000002400 */
[----:B------:R1:W1:Y:S08]  /*2de0*/  MUFU.TANH R171, R64 ;  /* 0x0000004000ab7308 */ /* 0x0002700000002400 */
[----:B------:R1:W1:Y:S08]  /*2df0*/  MUFU.TANH R169, R65 ;  /* 0x0000004100a97308 */ /* 0x0002700000002400 */
        /* <DEDUP_REMOVED lines=16> */
.L_x_796:
[----:B------:R-:W-:Y:S02]  /*2f00*/  ULDC UR4, c[0x0][0x32c] ;  /* 0x0000cb0000047ab9 */ /* 0x000fe40000000800 */
[----:B------:R-:W-:-:S06]  /*2f10*/  UISETP.NE.AND UP0, UPT, UR6, UR4, UPT ;  /* 0x000000040600728c */ /* 0x000fcc000bf05270 */
[----:B------:R-:W-:-:S13]  /*2f20*/  PLOP3.LUT P0, PT, PT, PT, UP0, 0x80, 0x0 ;  /* 0x000000000000781c */ /* 0x000fda0003f0f008 */
[----:B------:R-:W-:-:S05]  /*2f30*/  @P0 IMAD.HI.U32 R5, R7, c[0x0][0x330], RZ ;  /* 0x0000cc0007050a27 */ /* 0x000fca00078e00ff */
[----:B------:R-:W-:Y:S02]  /*2f40*/  @P0 SHF.R.U32.HI R7, RZ, c[0x0][0x334], R5 ;  /* 0x0000cd00ff070a19 */ /* 0x000fe40000011605 */
.L_x_797:
[----:B------:R-:W-:Y:S05]  /*2f50*/  BSYNC B0 ;  /* 0x0000000000007941 */ /* 0x000fea0003800000 */
.L_x_795:
[----:B------:R-:W-:-:S04]  /*2f60*/  IMAD R10, R7, c[0x0][0x32c], -R6 ;  /* 0x0000cb00070a7a24 */ /* 0x000fc800078e0a06 */
[----:B------:R-:W-:-:S05]  /*2f70*/  IMAD.IADD R5, R10, 0x1, -R201 ;  /* 0x000000010a057824 */ /* 0x000fca00078e0ac9 */
[----:B------:R-:W-:Y:S02]  /*2f80*/  IADD3 R10, R5, c[0x0][0x32c], RZ ;  /* 0x0000cb00050a7a10 */ /* 0x000fe40007ffe0ff */
[----:B------:R-:W-:Y:S02]  /*2f90*/  IMNMX R18, R18, R5, !PT ;  /* 0x0000000512127217 */ /* 0x000fe40007800200 */
[----:B------:R-:W-:Y:S02]  /*2fa0*/  IMNMX R19, R19, R10, PT ;  /* 0x0000000a13137217 */ /* 0x000fe40003800200 */
.L_x_794:
[----:B--234-:R-:W-:Y:S01]  /*2fb0*/  ISETP.LT.AND P6, PT, RZ, UR17, PT ;  /* 0x00000011ff007c0c */ /* 0x01cfe2000bfc1270 */
[----:B------:R-:W2:Y:S01]  /*2fc0*/  SHFL.IDX PT, R25, R20, 0x1, 0x1c1f ;  /* 0x003c1f0014197f89 */ /* 0x000ea200000e0000 */
[----:B------:R-:W-:Y:S02]  /*2fd0*/  FMUL.FTZ R10, R38, c[0x0][0x320] ;  /* 0x0000c800260a7a20 */ /* 0x000fe40000410000 */
[C---:B------:R-:W-:Y:S01]  /*2fe0*/  ISETP.GT.AND P0, PT, R18.reuse, RZ, P6 ;  /* 0x000000ff1200720c */ /* 0x040fe20003704270 */
[----:B------:R-:W-:Y:S01]  /*2ff0*/  FMUL.FTZ R17, R39, c[0x0][0x320] ;  /* 0x0000c80027117a20 */ /* 0x000fe20000410000 */
        /* <DEDUP_REMOVED lines=22> */
[----:B------:R-:W-:Y:S01]  /*3160*/  ISETP.LT.OR P0, PT, R19, 0x11, P0 ;  /* 0x000000111300780c */ /* 0x000fe20000701670 */
[----:B------:R-:W-:Y:S01]  /*3170*/  FMUL.FTZ R71, R71, c[0x0][0x320] ;  /* 0x0000c80047477a20 */ /* 0x000fe20000410000 */
[----:B-1----:R-:W-:Y:S01]  /*3180*/  FSEL R13, R30, -INF , !P5 ;  /* 0xff8000001e0d7808 */ /* 0x002fe20006800000 */
[----:B------:R-:W1:Y:S01]  /*3190*/  MUFU.TANH R10, R10 ;  /* 0x0000000a000a7308 */ /* 0x000e620000002400 */
[----:B------:R-:W-:-:S02]  /*31a0*/  FSEL R7, R8, -INF , !P0 ;  /* 0xff80000008077808 */ /* 0x000fc40004000000 */
[C---:B------:R-:W-:Y:S02]  /*31b0*/  ISETP.GT.AND P0, PT, R18.reuse, 0x18, P6 ;  /* 0x000000181200780c */ /* 0x040fe40003704270 */
[C---:B------:R-:W-:Y:S02]  /*31c0*/  ISETP.GT.AND P5, PT, R18.reuse, 0x11, P6 ;  /* 0x000000111200780c */ /* 0x040fe400037a4270 */
[C---:B------:R-:W-:Y:S01]  /*31d0*/  ISETP.LT.OR P0, PT, R19.reuse, 0x19, P0 ;  /* 0x000000191300780c */ /* 0x040fe20000701670 */
[----:B------:R-:W3:Y:S01]  /*31e0*/  MUFU.TANH R17, R17 ;  /* 0x0000001100117308 */ /* 0x000ee20000002400 */
[----:B------:R-:W-:Y:S02]  /*31f0*/  ISETP.LT.OR P5, PT, R19, 0x12, P5 ;  /* 0x000000121300780c */ /* 0x000fe40002fa1670 */
[----:B------:R-:W-:Y:S02]  /*3200*/  FSEL R11, R11, -INF , !P0 ;  /* 0xff8000000b0b7808 */ /* 0x000fe40004000000 */
[----:B------:R-:W-:-:S02]  /*3210*/  ISETP.GT.AND P0, PT, R18, 0x20, P6 ;  /* 0x000000201200780c */ /* 0x000fc40003704270 */
[----:B------:R-:W-:Y:S01]  /*3220*/  FSEL R5, R9, -INF , !P5 ;  /* 0xff80000009057808 */ /* 0x000fe20006800000 */
[----:B------:R-:W4:Y:S01]  /*3230*/  MUFU.TANH R21, R21 ;  /* 0x0000001500157308 */ /* 0x000f220000002400 */
[C---:B------:R-:W-:Y:S02]  /*3240*/  ISETP.GT.AND P5, PT, R18.reuse, 0x19, P6 ;  /* 0x000000191200780c */ /* 0x040fe400037a4270 */
[C---:B------:R-:W-:Y:S02]  /*3250*/  ISETP.LT.OR P0, PT, R19.reuse, 0x21, P0 ;  /* 0x000000211300780c */ /* 0x040fe40000701670 */
[----:B------:R-:W-:Y:S02]  /*3260*/  ISETP.LT.OR P5, PT, R19, 0x1a, P5 ;  /* 0x0000001a1300780c */ /* 0x000fe40002fa1670 */
[----:B------:R-:W-:Y:S01]  /*3270*/  FSEL R175, R175, -INF , !P0 ;  /* 0xff800000afaf7808 */ /* 0x000fe20004000000 */
[----:B------:R1:W1:Y:S01]  /*3280*/  MUFU.TANH R178, R34 ;  /* 0x0000002200b27308 */ /* 0x0002620000002400 */
[----:B------:R-:W-:-:S02]  /*3290*/  ISETP.GT.AND P0, PT, R18, 0x28, P6 ;  /* 0x000000281200780c */ /* 0x000fc40003704270 */
[----:B------:R-:W-:Y:S01]  /*32a0*/  FSEL R9, R0, -INF , !P5 ;  /* 0xff80000000097808 */ /* 0x000fe20006800000 */
[----:B------:R-:W-:Y:S01]  /*32b0*/  FMUL.FTZ R0, R43, c[0x0][0x320] ;  /* 0x0000c8002b007a20 */ /* 0x000fe20000410000 */
[C---:B------:R-:W-:Y:S02]  /*32c0*/  ISETP.GT.AND P5, PT, R18.reuse, 0x21, P6 ;  /* 0x000000211200780c */ /* 0x040fe400037a4270 */
[C---:B------:R-:W-:Y:S01]  /*32d0*/  ISETP.LT.OR P0, PT, R19.reuse, 0x29, P0 ;  /* 0x000000291300780c */ /* 0x040fe20000701670 */
[----:B------:R1:W1:Y:S01]  /*32e0*/  MUFU.TANH R162, R35 ;  /* 0x0000002300a27308 */ /* 0x0002620000002400 */
[----:B------:R-:W-:Y:S02]  /*32f0*/  ISETP.LT.OR P5, PT, R19, 0x22, P5 ;  /* 0x000000221300780c */ /* 0x000fe40002fa1670 */
[----:B------:R-:W-:Y:S02]  /*3300*/  FSEL R163, R163, -INF , !P0 ;  /* 0xff800000a3a37808 */ /* 0x000fe40004000000 */
[----:B------:R-:W-:-:S02]  /*3310*/  ISETP.GT.AND P0, PT, R18, 0x30, P6 ;  /* 0x000000301200780c */ /* 0x000fc40003704270 */
[----:B------:R-:W-:Y:S01]  /*3320*/  FSEL R173, R173, -INF , !P5 ;  /* 0xff800000adad7808 */ /* 0x000fe20006800000 */
[----:B------:R-:W1:Y:S01]  /*3330*/  MUFU.TANH R22, R22 ;  /* 0x0000001600167308 */ /* 0x000e620000002400 */
[C---:B------:R-:W-:Y:S02]  /*3340*/  ISETP.GT.AND P5, PT, R18.reuse, 0x29, P6 ;  /* 0x000000291200780c */ /* 0x040fe400037a4270 */
[C---:B------:R-:W-:Y:S02]  /*3350*/  ISETP.LT.OR P0, PT, R19.reuse, 0x31, P0 ;  /* 0x000000311300780c */ /* 0x040fe40000701670 */
[----:B------:R-:W-:Y:S02]  /*3360*/  ISETP.LT.OR P5, PT, R19, 0x2a, P5 ;  /* 0x0000002a1300780c */ /* 0x000fe40002fa1670 */
[----:B------:R-:W-:Y:S01]  /*3370*/  FSEL R171, R171, -INF , !P0 ;  /* 0xff800000abab7808 */ /* 0x000fe20004000000 */
[----:B------:R1:W1:Y:S01]  /*3380*/  MUFU.TANH R160, R70 ;  /* 0x0000004600a07308 */ /* 0x0002620000002400 */
[----:B------:R-:W-:-:S02]  /*3390*/  ISETP.GT.AND P0, PT, R18, 0x38, P6 ;  /* 0x000000381200780c */ /* 0x000fc40003704270 */
[----:B------:R-:W-:Y:S02]  /*33a0*/  FSEL R159, R159, -INF , !P5 ;  /* 0xff8000009f9f7808 */ /* 0x000fe40006800000 */
[----:B------:R-:W-:Y:S02]  /*33b0*/  ISETP.GT.AND P5, PT, R18, 0x31, P6 ;  /* 0x000000311200780c */ /* 0x000fe400037a4270 */
[C---:B------:R-:W-:Y:S01]  /*33c0*/  ISETP.LT.OR P0, PT, R19.reuse, 0x39, P0 ;  /* 0x000000391300780c */ /* 0x040fe20000701670 */
[----:B------:R-:W1:Y:S01]  /*33d0*/  MUFU.TANH R23, R23 ;  /* 0x0000001700177308 */ /* 0x000e620000002400 */
[----:B------:R-:W-:Y:S02]  /*33e0*/  ISETP.LT.OR P5, PT, R19, 0x32, P5 ;  /* 0x000000321300780c */ /* 0x000fe40002fa1670 */
[----:B------:R-:W-:Y:S02]  /*33f0*/  FSEL R167, R167, -INF , !P0 ;  /* 0xff800000a7a77808 */ /* 0x000fe40004000000 */
[----:B------:R-:W-:-:S02]  /*3400*/  PLOP3.LUT P0, PT, PT, PT, UP2, 0x40, 0x0 ;  /* 0x000000000000781c */ /* 0x000fc40003f0e828 */
[----:B------:R-:W-:Y:S01]  /*3410*/  FSEL R169, R169, -INF , !P5 ;  /* 0xff800000a9a97808 */ /* 0x000fe20006800000 */
[----:B------:R-:W1:Y:S01]  /*3420*/  MUFU.TANH R24, R24 ;  /* 0x0000001800187308 */ /* 0x000e620000002400 */
[----:B------:R-:W-:-:S04]  /*3430*/  ISETP.GT.AND P5, PT, R18, 0x39, P6 ;  /* 0x000000391200780c */ /* 0x000fc800037a4270 */
[----:B------:R-:W-:Y:S01]  /*3440*/  ISETP.LT.OR P5, PT, R19, 0x3a, P5 ;  /* 0x0000003a1300780c */ /* 0x000fe20002fa1670 */
[--C-:B--2---:R-:W-:Y:S02]  /*3450*/  IMAD.IADD R19, R16, 0x1, R25.reuse ;  /* 0x0000000110137824 */ /* 0x104fe400078e0219 */
[----:B------:R2:W1:Y:S01]  /*3460*/  MUFU.TANH R172, R66 ;  /* 0x0000004200ac7308 */ /* 0x0004620000002400 */
[----:B------:R-:W-:Y:S02]  /*3470*/  FSEL R165, R165, -INF , !P5 ;  /* 0xff800000a5a57808 */ /* 0x000fe40006800000 */
[----:B------:R-:W-:Y:S01]  /*3480*/  IMNMX R2, R19, R12, PT ;  /* 0x0000000c13027217 */ /* 0x000fe20003800200 */
[----:B------:R-:W-:-:S04]  /*3490*/  IMAD.IADD R19, R14, 0x1, R25 ;  /* 0x000000010e137824 */ /* 0x000fc800078e0219 */
[----:B------:R2:W1:Y:S08]  /*34a0*/  MUFU.TANH R170, R67 ;  /* 0x0000004300aa7308 */ /* 0x0004700000002400 */
[----:B------:R-:W1:Y:S08]  /*34b0*/  MUFU.TANH R0, R0 ;  /* 0x0000000000007308 */ /* 0x000e700000002400 */
[----:B------:R2:W1:Y:S08]  /*34c0*/  MUFU.TANH R168, R74 ;  /* 0x0000004a00a87308 */ /* 0x0004700000002400 */
[----:B------:R2:W1:Y:S08]  /*34d0*/  MUFU.TANH R164, R75 ;  /* 0x0000004b00a47308 */ /* 0x0004700000002400 */
[----:B------:R2:W1:Y:S01]  /*34e0*/  MUFU.TANH R176, R71 ;  /* 0x0000004700b07308 */ /* 0x0004620000002400 */
[----:B------:R-:W-:Y:S05]  /*34f0*/  @P0 BRA `(.L_x_798) ;  /* 0x000001a000000947 */ /* 0x000fea0003800000 */
[----:B---34-:R-:W-:Y:S01]  /*3500*/  IADD3 R25, R25, c[0x0][0x1d0], RZ ;  /* 0x0000740019197a10 */ /* 0x018fe20007ffe0ff */
[----:B------:R-:W-:Y:S03]  /*3510*/  BSSY B0, `(.L_x_799) ;  /* 0x0000013000007945 */ /* 0x000fe60003800000 */
[----:B------:R-:W-:-:S04]  /*3520*/  IADD3 R25, R25, -c[0x0][0x168], RZ ;  /* 0x80005a0019197a10 */ /* 0x000fc80007ffe0ff */
[----:B------:R-:W-:-:S13]  /*3530*/  ISETP.GT.AND P0, PT, R25, -0x1, PT ;  /* 0xffffffff1900780c */ /* 0x000fda0003f04270 */
[----:B------:R-:W-:Y:S05]  /*3540*/  @P0 BRA `(.L_x_800) ;  /* 0x0000009000000947 */ /* 0x000fea0003800000 */
[----:B------:R-:W-:Y:S01]  /*3550*/  ULDC UR4, c[0x0][0x32c] ;  /* 0x0000cb0000047ab9 */ /* 0x000fe20000000800 */
[----:B------:R-:W-:Y:S01]  /*3560*/  LOP3.LUT R12, RZ, R25, RZ, 0x33, !PT ;  /* 0x00000019ff0c7212 */ /* 0x000fe200078e33ff */
[----:B------:R-:W-:-:S06]  /*3570*/  UISETP.NE.AND UP0, UPT, UR6, UR4, UPT ;  /* 0x000000040600728c */ /* 0x000fcc000bf05270 */
[----:B------:R-:W-:Y:S02]  /*3580*/  PLOP3.LUT P5, PT, PT, PT, UP0, 0x80, 0x0 ;  /* 0x000000000000781c */ /* 0x000fe40003faf008 */
[----:B------:R-:W-:-:S11]  /*3590*/  PLOP3.LUT P0, PT, PT, PT, UP0, 0x80, 0x0 ;  /* 0x000000000000781c */ /* 0x000fd60003f0f008 */
[----:B------:R-:W-:-:S05]  /*35a0*/  @P5 IMAD.HI.U32 R8, R12, c[0x0][0x330], RZ ;  /* 0x0000cc000c085a27 */ /* 0x000fca00078e00ff */
[----:B------:R-:W-:-:S04]  /*35b0*/  @P0 SHF.R.U32.HI R12, RZ, c[0x0][0x334], R8 ;  /* 0x0000cd00ff0c0a19 */ /* 0x000fc80000011608 */
[----:B------:R-:W-:Y:S01]  /*35c0*/  LOP3.LUT R25, RZ, R12, RZ, 0x33, !PT ;  /* 0x0000000cff197212 */ /* 0x000fe200078e33ff */
[----:B------:R-:W-:Y:S05]  /*35d0*/  BRA `(.L_x_801) ;  /* 0x0000006000007947 */ /* 0x000fea0003800000 */
.L_x_800:
[----:B------:R-:W-:Y:S02]  /*35e0*/  ULDC UR4, c[0x0][0x32c] ;  /* 0x0000cb0000047ab9 */ /* 0x000fe40000000800 */
[----:B------:R-:W-:-:S06]  /*35f0*/  UISETP.NE.AND UP0, UPT, UR6, UR4, UPT ;  /* 0x000000040600728c */ /* 0x000fcc000bf05270 */
[----:B------:R-:W-:Y:S02]  /*3600*/  PLOP3.LUT P5, PT, PT, PT, UP0, 0x80, 0x0 ;  /* 0x000000000000781c */ /* 0x000fe40003faf008 */
[----:B------:R-:W-:-:S11]  /*3610*/  PLOP3.LUT P0, PT, PT, PT, UP0, 0x80, 0x0 ;  /* 0x000000000000781c */ /* 0x000fd60003f0f008 */
[----:B------:R-:W-:-:S05]  /*3620*/  @P5 IMAD.HI.U32 R8, R25, c[0x0][0x330], RZ ;  /* 0x0000cc0019085a27 */ /* 0x000fca00078e00ff */
[----:B------:R-:W-:Y:S02]  /*3630*/  @P0 SHF.R.U32.HI R25, RZ, c[0x0][0x334], R8 ;  /* 0x0000cd00ff190a19 */ /* 0x000fe40000011608 */
.L_x_801:
[----:B------:R-:W-:Y:S05]  /*3640*/  BSYNC B0 ;  /* 0x0000000000007941 */ /* 0x000fea0003800000 */
.L_x_799:
[----:B------:R-:W-:-:S04]  /*3650*/  IMAD R6, R25, c[0x0][0x32c], -R6 ;  /* 0x0000cb0019067a24 */ /* 0x000fc800078e0a06 */
[----:B------:R-:W-:-:S05]  /*3660*/  IMAD.IADD R6, R6, 0x1, -R201 ;  /* 0x0000000106067824 */ /* 0x000fca00078e0ac9 */
[----:B------:R-:W-:Y:S02]  /*3670*/  IADD3 R25, R6, c[0x0][0x32c], RZ ;  /* 0x0000cb0006197a10 */ /* 0x000fe40007ffe0ff */
[----:B------:R-:W-:Y:S02]  /*3680*/  IMNMX R19, R19, R6, !PT ;  /* 0x0000000613137217 */ /* 0x000fe40007800200 */
[----:B------:R-:W-:Y:S02]  /*3690*/  IMNMX R2, R2, R25, PT ;  /* 0x0000001902027217 */ /* 0x000fe40003800200 */
.L_x_798:
[----:B---34-:R-:W-:Y:S01]  /*36a0*/  ISETP.GT.AND P0, PT, R19, 0x1, P6 ;  /* 0x000000011300780c */ /* 0x018fe20003704270 */
[----:B------:R-:W-:-:S04]  /*36b0*/  DEPBAR.LE SB0, 0x2 ;  /* 0x000080800000791a */ /* 0x000fc80000000000 */
[----:B------:R-:W-:Y:S01]  /*36c0*/  BAR.SYNC.DEFER_BLOCKING 0x0 ;  /* 0x0000000000007b1d */ /* 0x000fe20000010000 */
[----:B------:R-:W-:Y:S01]  /*36d0*/  ISETP.GT.AND P5, PT, R19, 0x8, P6 ;  /* 0x000000081300780c */ /* 0x000fe200037a4270 */
[----:B------:R-:W-:Y:S01]  /*36e0*/  IMAD.SHL.U32 R135, R4, 0x2, RZ ;  /* 0x0000000204877824 */ /* 0x000fe200078e00ff */
[C---:B------:R-:W-:Y:S01]  /*36f0*/  ISETP.LT.OR P0, PT, R2.reuse, 0x2, P0 ;  /* 0x000000020200780c */ /* 0x040fe20000701670 */
[----:B------:R-:W-:Y:S01]  /*3700*/  UIADD3 UR4, UR17, -0x3, URZ ;  /* 0xfffffffd11047890 */ /* 0x000fe2000fffe03f */
[----:B------:R-:W-:Y:S01]  /*3710*/  ISETP.LT.OR P5, PT, R2, 0x9, P5 ;  /* 0x000000090200780c */ /* 0x000fe20002fa1670 */
[--C-:B------:R-:W-:Y:S01]  /*3720*/  IMAD R134, R3, 0x2, R135.reuse ;  /* 0x0000000203867824 */ /* 0x100fe200078e0287 */
[----:B------:R-:W-:Y:S01]  /*3730*/  FMNMX.FTZ R6, R48, R29, !PT ;  /* 0x0000001d30067209 */ /* 0x000fe20007810000 */
[----:B------:R-:W-:Y:S01]  /*3740*/  IMAD.IADD R166, R187, 0x1, R135 ;  /* 0x00000001bba67824 */ /* 0x000fe200078e0287 */
[----:B-1----:R-:W-:Y:S01]  /*3750*/  FSEL R18, R23, -INF , !P0 ;  /* 0xff80000017127808 */ /* 0x002fe20004000000 */
[----:B------:R-:W-:Y:S01]  /*3760*/  IMAD.IADD R155, R187, 0x1, R134 ;  /* 0x00000001bb9b7824 */ /* 0x000fe200078e0286 */
[----:B------:R-:W-:Y:S01]  /*3770*/  ISETP.GT.AND P0, PT, R19, 0x9, P6 ;  /* 0x000000091300780c */ /* 0x000fe20003704270 */
[----:B------:R-:W-:Y:S01]  /*3780*/  IMAD R3, R3, 0x2, R166 ;  /* 0x0000000203037824 */ /* 0x000fe200078e02a6 */
[----:B------:R-:W-:Y:S01]  /*3790*/  FSEL R16, R21, -INF , !P5 ;  /* 0xff80000015107808 */ /* 0x000fe20006800000 */
[----:B------:R-:W-:Y:S01]  /*37a0*/  UISETP.GE.AND UP0, UPT, UR4, UR10, UPT ;  /* 0x0000000a0400728c */ /* 0x000fe2000bf06270 */
[----:B------:R-:W-:Y:S01]  /*37b0*/  ISETP.GT.AND P5, PT, R19, 0x10, P6 ;  /* 0x000000101300780c */ /* 0x000fe200037a4270 */
[----:B------:R-:W-:Y:S01]  /*37c0*/  UIADD3 UR17, UR17, -0x2, URZ ;  /* 0xfffffffe11117890 */ /* 0x000fe2000fffe03f */
[----:B------:R-:W-:-:S02]  /*37d0*/  FMNMX.FTZ R6, R15, R6, !PT ;  /* 0x000000060f067209 */ /* 0x000fc40007810000 */
[C---:B------:R-:W-:Y:S02]  /*37e0*/  ISETP.LT.OR P0, PT, R2.reuse, 0xa, P0 ;  /* 0x0000000a0200780c */ /* 0x040fe40000701670 */
[----:B------:R-:W-:Y:S02]  /*37f0*/  ISETP.LT.OR P5, PT, R2, 0x11, P5 ;  /* 0x000000110200780c */ /* 0x000fe40002fa1670 */
[----:B------:R-:W-:Y:S01]  /*3800*/  FMNMX.FTZ R8, R13, R6, !PT ;  /* 0x000000060d087209 */ /* 0x000fe20007810000 */
[----:B------:R-:W-:Y:S01]  /*3810*/  LDSM.16.MT88.4 R40, [R135+0x2100] ;  /* 0x002100008728783b */ /* 0x000fe20000004200 */
[----:B------:R-:W-:Y:S01]  /*3820*/  FSEL R6, R22, -INF , !P0 ;  /* 0xff80000016067808 */ /* 0x000fe20004000000 */
[----:B------:R-:W-:Y:S01]  /*3830*/  @UP0 USHF.R.S32.HI UR5, URZ, 0x1f, UR4 ;  /* 0x0000001f3f050899 */ /* 0x000fe20008011404 */
[----:B------:R-:W-:Y:S01]  /*3840*/  ISETP.GT.AND P0, PT, R19, 0x11, P6 ;  /* 0x000000111300780c */ /* 0x000fe20003704270 */
[----:B--2---:R-:W-:Y:S01]  /*3850*/  LDSM.16.MT88.4 R64, [R155+0x2100] ;  /* 0x002100009b40783b */ /* 0x004fe20000004200 */
[----:B------:R-:W-:-:S02]  /*3860*/  FSEL R14, R24, -INF , !P5 ;  /* 0xff800000180e7808 */ /* 0x000fc40006800000 */
[----:B------:R-:W-:Y:S01]  /*3870*/  FMNMX.FTZ R8, R7, R8, !PT ;  /* 0x0000000807087209 */ /* 0x000fe20007810000 */
[----:B------:R-:W-:Y:S01]  /*3880*/  LDSM.16.MT88.4 R72, [R135+0x4100] ;  /* 0x004100008748783b */ /* 0x000fe20000004200 */
[----:B------:R-:W-:Y:S02]  /*3890*/  ISETP.GT.AND P5, PT, R19, RZ, P6 ;  /* 0x000000ff1300720c */ /* 0x000fe400037a4270 */
[C---:B------:R-:W-:Y:S01]  /*38a0*/  ISETP.LT.OR P0, PT, R2.reuse, 0x12, P0 ;  /* 0x000000120200780c */ /* 0x040fe20000701670 */
[----:B------:R-:W-:Y:S01]  /*38b0*/  LDSM.16.MT88.4 R124, [R135+0x100] ;  /* 0x00010000877c783b */ /* 0x000fe20000004200 */
[----:B------:R-:W-:Y:S02]  /*38c0*/  FMNMX.FTZ R8, R5, R8, !PT ;  /* 0x0000000805087209 */ /* 0x000fe40007810000 */
[----:B------:R-:W-:Y:S01]  /*38d0*/  ISETP.LT.OR P5, PT, R2, 0x1, P5 ;  /* 0x000000010200780c */ /* 0x000fe20002fa1670 */
[----:B------:R-:W-:Y:S01]  /*38e0*/  LDSM.16.MT88.4 R116, [R166+0x100] ;  /* 0x00010000a674783b */ /* 0x000fe20000004200 */
[----:B------:R-:W-:-:S02]  /*38f0*/  FSEL R12, R0, -INF , !P0 ;  /* 0xff800000000c7808 */ /* 0x000fc40004000000 */
[----:B------:R-:W-:Y:S01]  /*3900*/  FMNMX.FTZ R0, R11, R8, !PT ;  /* 0x000000080b007209 */ /* 0x000fe20007810000 */
[----:B------:R-:W-:Y:S01]  /*3910*/  LDSM.16.MT88.4 R108, [R134+0x100] ;  /* 0x00010000866c783b */ /* 0x000fe20000004200 */
[----:B------:R-:W-:Y:S02]  /*3920*/  FSEL R28, R28, -INF , !P5 ;  /* 0xff8000001c1c7808 */ /* 0x000fe40006800000 */
[----:B------:R-:W-:Y:S01]  /*3930*/  FMNMX.FTZ R0, R9, R0, !PT ;  /* 0x0000000009007209 */ /* 0x000fe20007810000 */
[----:B------:R-:W-:Y:S01]  /*3940*/  LDSM.16.MT88.4 R100, [R3+0x100] ;  /* 0x000100000364783b */ /* 0x000fe20000004200 */
[----:B------:R-:W-:Y:S02]  /*3950*/  FMNMX.FTZ R21, R28, R18, !PT ;  /* 0x000000121c157209 */ /* 0x000fe40007810000 */
[----:B------:R-:W-:Y:S01]  /*3960*/  ISETP.GT.AND P5, PT, R19, 0x19, P6 ;  /* 0x000000191300780c */ /* 0x000fe200037a4270 */
[----:B------:R-:W-:Y:S01]  /*3970*/  LDSM.16.MT88.4 R56, [R134+0x2100] ;  /* 0x002100008638783b */ /* 0x000fe20000004200 */
[----:B------:R-:W-:-:S02]  /*3980*/  FMNMX.FTZ R0, R175, R0, !PT ;  /* 0x00000000af007209 */ /* 0x000fc40007810000 */
[----:B------:R-:W-:Y:S01]  /*3990*/  ISETP.GT.AND P0, PT, R19, 0x18, P6 ;  /* 0x000000181300780c */ /* 0x000fe20003704270 */
[----:B------:R-:W-:Y:S01]  /*39a0*/  LDSM.16.MT88.4 R80, [R166+0x4100] ;  /* 0x00410000a650783b */ /* 0x000fe20000004200 */
[----:B------:R-:W-:Y:S02]  /*39b0*/  FMNMX.FTZ R21, R16, R21, !PT ;  /* 0x0000001510157209 */ /* 0x000fe40007810000 */
[C---:B------:R-:W-:Y:S01]  /*39c0*/  ISETP.LT.OR P5, PT, R2.reuse, 0x1a, P5 ;  /* 0x0000001a0200780c */ /* 0x040fe20002fa1670 */
[----:B------:R-:W-:Y:S01]  /*39d0*/  LDSM.16.MT88.4 R88, [R134+0x4100] ;  /* 0x004100008658783b */ /* 0x000fe20000004200 */
[----:B------:R-:W-:Y:S02]  /*39e0*/  FMNMX.FTZ R0, R173, R0, !PT ;  /* 0x00000000ad007209 */ /* 0x000fe40007810000 */
[----:B------:R-:W-:Y:S01]  /*39f0*/  ISETP.LT.OR P0, PT, R2, 0x19, P0 ;  /* 0x000000190200780c */ /* 0x000fe20000701670 */
[----:B------:R-:W-:Y:S01]  /*3a00*/  LDSM.16.MT88.4 R140, [R135+0x900] ;  /* 0x00090000878c783b */ /* 0x000fe20000004200 */
[----:B------:R-:W-:-:S02]  /*3a10*/  FMNMX.FTZ R21, R6, R21, !PT ;  /* 0x0000001506157209 */ /* 0x000fc40007810000 */
[----:B------:R-:W-:Y:S01]  /*3a20*/  FSEL R8, R17, -INF , !P5 ;  /* 0xff80000011087808 */ /* 0x000fe20006800000 */
[----:B------:R-:W-:Y:S01]  /*3a30*/  LDSM.16.MT88.4 R32, [R134+0x900] ;  /* 0x000900008620783b */ /* 0x000fe20000004200 */
[----:B------:R-:W-:Y:S02]  /*3a40*/  FMNMX.FTZ R0, R163, R0, !PT ;  /* 0x00000000a3007209 */ /* 0x000fe40007810000 */
[----:B------:R-:W-:Y:S01]  /*3a50*/  FSEL R10, R10, -INF , !P0 ;  /* 0xff8000000a0a7808 */ /* 0x000fe20004000000 */
[----:B------:R-:W-:Y:S01]  /*3a60*/  LDSM.16.MT88.4 R136, [R166+0x900] ;  /* 0x00090000a688783b */ /* 0x000fe20000004200 */
[----:B------:R-:W-:Y:S02]  /*3a70*/  FMNMX.FTZ R17, R14, R21, !PT ;  /* 0x000000150e117209 */ /* 0x000fe40007810000 */
[----:B------:R-:W-:Y:S01]  /*3a80*/  ISETP.GT.AND P0, PT, R19, 0x20, P6 ;  /* 0x000000201300780c */ /* 0x000fe20003704270 */
[----:B------:R-:W-:Y:S01]  /*3a90*/  LDSM.16.MT88.4 R24, [R166+0x2900] ;  /* 0x00290000a618783b */ /* 0x000fe20000004200 */
[----:B------:R-:W-:-:S02]  /*3aa0*/  FMNMX.FTZ R0, R159, R0, !PT ;  /* 0x000000009f007209 */ /* 0x000fc40007810000 */
[----:B------:R-:W-:Y:S02]  /*3ab0*/  FMNMX.FTZ R17, R12, R17, !PT ;  /* 0x000000110c117209 */ /* 0x000fe40007810000 */
[----:B------:R-:W-:Y:S02]  /*3ac0*/  ISETP.LT.OR P0, PT, R2, 0x21, P0 ;  /* 0x000000210200780c */ /* 0x000fe40000701670 */
[----:B------:R-:W-:Y:S02]  /*3ad0*/  ISETP.GT.AND P5, PT, R19, 0x21, P6 ;  /* 0x000000211300780c */ /* 0x000fe400037a4270 */
[----:B------:R-:W-:Y:S02]  /*3ae0*/  FMNMX.FTZ R0, R171, R0, !PT ;  /* 0x00000000ab007209 */ /* 0x000fe40007810000 */
[----:B------:R-:W-:Y:S02]  /*3af0*/  FMNMX.FTZ R17, R10, R17, !PT ;  /* 0x000000110a117209 */ /* 0x000fe40007810000 */
[----:B------:R-:W-:-:S02]  /*3b00*/  FSEL R178, R178, -INF , !P0 ;  /* 0xff800000b2b27808 */ /* 0x000fc40004000000 */
[----:B------:R-:W-:Y:S02]  /*3b10*/  ISETP.GT.AND P0, PT, R19, 0x28, P6 ;  /* 0x000000281300780c */ /* 0x000fe40003704270 */
[----:B------:R-:W-:Y:S02]  /*3b20*/  ISETP.LT.OR P5, PT, R2, 0x22, P5 ;  /* 0x000000220200780c */ /* 0x000fe40002fa1670 */
[----:B------:R-:W-:Y:S02]  /*3b30*/  FMNMX.FTZ R0, R169, R0, !PT ;  /* 0x00000000a9007209 */ /* 0x000fe40007810000 */
[----:B------:R-:W-:Y:S02]  /*3b40*/  FMNMX.FTZ R17, R8, R17, !PT ;  /* 0x0000001108117209 */ /* 0x000fe40007810000 */
[----:B------:R-:W-:Y:S02]  /*3b50*/  ISETP.LT.OR P0, PT, R2, 0x29, P0 ;  /* 0x000000290200780c */ /* 0x000fe40000701670 */
[----:B------:R-:W-:-:S02]  /*3b60*/  FSEL R162, R162, -INF , !P5 ;  /* 0xff800000a2a27808 */ /* 0x000fc40006800000 */
[----:B------:R-:W-:Y:S02]  /*3b70*/  ISETP.GT.AND P5, PT, R19, 0x29, P6 ;  /* 0x000000291300780c */ /* 0x000fe400037a4270 */
[----:B------:R-:W-:Y:S02]  /*3b80*/  FMNMX.FTZ R0, R167, R0, !PT ;  /* 0x00000000a7007209 */ /* 0x000fe40007810000 */
[----:B------:R-:W-:Y:S02]  /*3b90*/  FMNMX.FTZ R17, R178, R17, !PT ;  /* 0x00000011b2117209 */ /* 0x000fe40007810000 */
[----:B------:R-:W-:Y:S02]  /*3ba0*/  FSEL R160, R160, -INF , !P0 ;  /* 0xff800000a0a07808 */ /* 0x000fe40004000000 */
[----:B------:R-:W-:Y:S02]  /*3bb0*/  ISETP.GT.AND P0, PT, R19, 0x30, P6 ;  /* 0x000000301300780c */ /* 0x000fe40003704270 */
[----:B------:R-:W-:-:S02]  /*3bc0*/  ISETP.LT.OR P5, PT, R2, 0x2a, P5 ;  /* 0x0000002a0200780c */ /* 0x000fc40002fa1670 */
[----:B------:R-:W-:Y:S02]  /*3bd0*/  FMNMX.FTZ R0, R165, R0, !PT ;  /* 0x00000000a5007209 */ /* 0x000fe40007810000 */
[----:B------:R-:W-:Y:S02]  /*3be0*/  FMNMX.FTZ R21, R162, R17, !PT ;  /* 0x00000011a2157209 */ /* 0x000fe40007810000 */
[----:B------:R-:W-:Y:S01]  /*3bf0*/  ISETP.LT.OR P0, PT, R2, 0x31, P0 ;  /* 0x000000310200780c */ /* 0x000fe20000701670 */
[----:B------:R-:W1:Y:S01]  /*3c00*/  SHFL.BFLY PT, R17, R0, 0x2, 0x1f ;  /* 0x0c401f0000117f89 */ /* 0x000e6200000e0000 */
[----:B------:R-:W-:Y:S02]  /*3c10*/  FSEL R176, R176, -INF , !P5 ;  /* 0xff800000b0b07808 */ /* 0x000fe40006800000 */
[----:B------:R-:W-:Y:S02]  /*3c20*/  ISETP.GT.AND P5, PT, R19, 0x31, P6 ;  /* 0x000000311300780c */ /* 0x000fe400037a4270 */
[----:B------:R-:W-:-:S02]  /*3c30*/  FMNMX.FTZ R21, R160, R21, !PT ;  /* 0x00000015a0157209 */ /* 0x000fc40007810000 */
[----:B------:R-:W-:Y:S02]  /*3c40*/  FSEL R172, R172, -INF , !P0 ;  /* 0xff800000acac7808 */ /* 0x000fe40004000000 */
[C---:B------:R-:W-:Y:S02]  /*3c50*/  ISETP.GT.AND P0, PT, R19.reuse, 0x38, P6 ;  /* 0x000000381300780c */ /* 0x040fe40003704270 */
[----:B------:R-:W-:Y:S02]  /*3c60*/  ISETP.LT.OR P5, PT, R2, 0x32, P5 ;  /* 0x000000320200780c */ /* 0x000fe40002fa1670 */
[----:B------:R-:W-:Y:S02]  /*3c70*/  FMNMX.FTZ R21, R176, R21, !PT ;  /* 0x00000015b0157209 */ /* 0x000fe40007810000 */
[----:B------:R-:W-:Y:S02]  /*3c80*/  ISETP.GT.AND P6, PT, R19, 0x39, P6 ;  /* 0x000000391300780c */ /* 0x000fe400037c4270 */
[----:B------:R-:W-:-:S02]  /*3c90*/  ISETP.LT.OR P0, PT, R2, 0x39, P0 ;  /* 0x000000390200780c */ /* 0x000fc40000701670 */
[----:B------:R-:W-:Y:S02]  /*3ca0*/  FSEL R170, R170, -INF , !P5 ;  /* 0xff800000aaaa7808 */ /* 0x000fe40006800000 */
[----:B------:R-:W-:Y:S02]  /*3cb0*/  FMNMX.FTZ R21, R172, R21, !PT ;  /* 0x00000015ac157209 */ /* 0x000fe40007810000 */
[----:B------:R-:W-:Y:S02]  /*3cc0*/  ISETP.LT.OR P6, PT, R2, 0x3a, P6 ;  /* 0x0000003a0200780c */ /* 0x000fe400037c1670 */
[----:B------:R-:W-:Y:S02]  /*3cd0*/  FSEL R168, R168, -INF , !P0 ;  /* 0xff800000a8a87808 */ /* 0x000fe40004000000 */
[----:B------:R-:W-:Y:S02]  /*3ce0*/  FMNMX.FTZ R21, R170, R21, !PT ;  /* 0x00000015aa157209 */ /* 0x000fe40007810000 */
[----:B------:R-:W-:-:S02]  /*3cf0*/  FSEL R164, R164, -INF , !P6 ;  /* 0xff800000a4a47808 */ /* 0x000fc40007000000 */
[----:B------:R-:W-:Y:S02]  /*3d00*/  FMNMX.FTZ R19, R168, R21, !PT ;  /* 0x00000015a8137209 */ /* 0x000fe40007810000 */
[----:B-1----:R-:W-:Y:S02]  /*3d10*/  FMNMX.FTZ R21, R0, R17, !PT ;  /* 0x0000001100157209 */ /* 0x002fe40007810000 */
[----:B------:R-:W-:Y:S02]  /*3d20*/  FMNMX.FTZ R19, R164, R19, !PT ;  /* 0x00000013a4137209 */ /* 0x000fe40007810000 */
[----:B------:R-:W-:Y:S01]  /*3d30*/  PLOP3.LUT P6, PT, PT, PT, UP0, 0x80, 0x0 ;  /* 0x000000000000781c */ /* 0x000fe20003fcf008 */
[----:B------:R-:W1:Y:S01]  /*3d40*/  SHFL.BFLY PT, R2, R21, 0x1, 0x1f ;  /* 0x0c201f0015027f89 */ /* 0x000e6200000e0000 */
[----:B------:R-:W-:-:S03]  /*3d50*/  PLOP3.LUT P5, PT, PT, PT, UP0, 0x80, 0x0 ;  /* 0x000000000000781c */ /* 0x000fc60003faf008 */
[----:B------:R-:W2:Y:S01]  /*3d60*/  SHFL.BFLY PT, R0, R19, 0x2, 0x1f ;  /* 0x0c401f0013007f89 */ /* 0x000ea200000e0000 */
[----:B-1----:R-:W-:-:S03]  /*3d70*/  FMNMX.FTZ R2, R21, R2, !PT ;  /* 0x0000000215027209 */ /* 0x002fc60007810000 */
[----:B------:R-:W-:Y:S01]  /*3d80*/  LDSM.16.MT88.4 R20, [R134+0x2900] ;  /* 0x002900008614783b */ /* 0x000fe20000004200 */
[----:B--2---:R-:W-:Y:S01]  /*3d90*/  FMNMX.FTZ R17, R19, R0, !PT ;  /* 0x0000000013117209 */ /* 0x004fe20007810000 */
[C---:B------:R-:W-:Y:S01]  /*3da0*/  FMUL.FTZ R174, R2.reuse, c[0x0][0x2d0] ;  /* 0x0000b40002ae7a20 */ /* 0x040fe20000410000 */
[----:B------:R-:W-:-:S03]  /*3db0*/  FSETP.NEU.FTZ.AND P0, PT, R2, -INF , PT ;  /* 0xff8000000200780b */ /* 0x000fc60003f1d000 */
[----:B------:R-:W1:Y:S01]  /*3dc0*/  SHFL.BFLY PT, R0, R17, 0x1, 0x1f ;  /* 0x0c201f0011007f89 */ /* 0x000e6200000e0000 */
[----:B------:R-:W-:-:S05]  /*3dd0*/  FSEL R174, R174, RZ, P0 ;  /* 0x000000ffaeae7208 */ /* 0x000fca0000000000 */
[--C-:B------:R-:W-:Y:S02]  /*3de0*/  FFMA.FTZ R158, R48, c[0x0][0x2d0], -R174.reuse ;  /* 0x0000b400309e7a23 */ /* 0x100fe400000108ae */
[--C-:B------:R-:W-:Y:S01]  /*3df0*/  FFMA.FTZ R157, R29, c[0x0][0x2d0], -R174.reuse ;  /* 0x0000b4001d9d7a23 */ /* 0x100fe200000108ae */
[----:B------:R-:W2:Y:S01]  /*3e00*/  LDSM.16.MT88.4 R48, [R166+0x2100] ;  /* 0x00210000a630783b */ /* 0x000ea20000004200 */
[--C-:B------:R-:W-:Y:S02]  /*3e10*/  FFMA.FTZ R156, R15, c[0x0][0x2d0], -R174.reuse ;  /* 0x0000b4000f9c7a23 */ /* 0x100fe400000108ae */
[--C-:B------:R-:W-:Y:S01]  /*3e20*/  FFMA.FTZ R151, R13, c[0x0][0x2d0], -R174.reuse ;  /* 0x0000b4000d977a23 */ /* 0x100fe200000108ae */
[----:B------:R-:W-:Y:S01]  /*3e30*/  MUFU.EX2 R158, R158 ;  /* 0x0000009e009e7308 */ /* 0x000fe20000000800 */
[--C-:B------:R-:W-:Y:S02]  /*3e40*/  FFMA.FTZ R152, R7, c[0x0][0x2d0], -R174.reuse ;  /* 0x0000b40007987a23 */ /* 0x100fe400000108ae */
[----:B------:R-:W-:-:S02]  /*3e50*/  FFMA.FTZ R149, R5, c[0x0][0x2d0], -R174 ;  /* 0x0000b40005957a23 */ /* 0x000fc400000108ae */
[--C-:B------:R-:W-:Y:S02]  /*3e60*/  FFMA.FTZ R146, R11, c[0x0][0x2d0], -R174.reuse ;  /* 0x0000b4000b927a23 */ /* 0x100fe400000108ae */
[--C-:B------:R-:W-:Y:S01]  /*3e70*/  FFMA.FTZ R145, R9, c[0x0][0x2d0], -R174.reuse ;  /* 0x0000b40009917a23 */ /* 0x100fe200000108ae */
[----:B------:R-:W3:Y:S01]  /*3e80*/  MUFU.EX2 R157, R157 ;  /* 0x0000009d009d7308 */ /* 0x000ee20000000800 */
[----:B------:R-:W-:Y:S01]  /*3e90*/  FFMA.FTZ R205, R165, c[0x0][0x2d0], -R174 ;  /* 0x0000b400a5cd7a23 */ /* 0x000fe200000108ae */
[----:B-1----:R-:W-:-:S04]  /*3ea0*/  FMNMX.FTZ R0, R17, R0, !PT ;  /* 0x0000000011007209 */ /* 0x002fc80007810000 */
[C---:B------:R-:W-:Y:S01]  /*3eb0*/  FSETP.NEU.FTZ.AND P0, PT, R0.reuse, -INF , PT ;  /* 0xff8000000000780b */ /* 0x040fe20003f1d000 */
[----:B------:R-:W-:Y:S01]  /*3ec0*/  FMUL.FTZ R161, R0, c[0x0][0x2d0] ;  /* 0x0000b40000a17a20 */ /* 0x000fe20000410000 */
[----:B------:R-:W-:Y:S04]  /*3ed0*/  MUFU.EX2 R156, R156 ;  /* 0x0000009c009c7308 */ /* 0x000fe80000000800 */
[----:B------:R-:W-:Y:S02]  /*3ee0*/  FSEL R161, R161, RZ, P0 ;  /* 0x000000ffa1a17208 */ /* 0x000fe40000000000 */
[----:B------:R-:W-:Y:S02]  /*3ef0*/  PLOP3.LUT P0, PT, PT, PT, UP0, 0x80, 0x0 ;  /* 0x000000000000781c */ /* 0x000fe40003f0f008 */
[----:B------:R-:W1:Y:S01]  /*3f00*/  MUFU.EX2 R151, R151 ;  /* 0x0000009700977308 */ /* 0x000e620000000800 */
[--C-:B------:R-:W-:Y:S01]  /*3f10*/  FFMA.FTZ R154, R28, c[0x0][0x2d0], -R161.reuse ;  /* 0x0000b4001c9a7a23 */ /* 0x100fe200000108a1 */
[----:B---3--:R-:W-:Y:S01]  /*3f20*/  F2FP.PACK_AB R96, R157, R158 ;  /* 0x0000009e9d60723e */ /* 0x008fe200000000ff */
[--C-:B------:R-:W-:Y:S01]  /*3f30*/  FFMA.FTZ R153, R18, c[0x0][0x2d0], -R161.reuse ;  /* 0x0000b40012997a23 */ /* 0x100fe200000108a1 */
[----:B------:R-:W-:Y:S01]  /*3f40*/  LDSM.16.MT88.4 R28, [R155+0x900] ;  /* 0x000900009b1c783b */ /* 0x000fe20000004200 */
[----:B------:R-:W-:-:S02]  /*3f50*/  FFMA.FTZ R150, R16, c[0x0][0x2d0], -R161 ;  /* 0x0000b40010967a23 */ /* 0x000fc400000108a1 */
[--C-:B------:R-:W-:Y:S01]  /*3f60*/  FFMA.FTZ R147, R6, c[0x0][0x2d0], -R161.reuse ;  /* 0x0000b40006937a23 */ /* 0x100fe200000108a1 */
[----:B------:R-:W-:Y:S01]  /*3f70*/  MUFU.EX2 R154, R154 ;  /* 0x0000009a009a7308 */ /* 0x000fe20000000800 */
[----:B------:R3:W4:Y:S01]  /*3f80*/  LDSM.16.MT88.4 R4, [R3+0x4100] ;  /* 0x004100000304783b */ /* 0x0007220000004200 */
[--C-:B------:R-:W-:Y:S02]  /*3f90*/  FFMA.FTZ R148, R14, c[0x0][0x2d0], -R161.reuse ;  /* 0x0000b4000e947a23 */ /* 0x100fe400000108a1 */
[--C-:B------:R-:W-:Y:S01]  /*3fa0*/  FFMA.FTZ R133, R12, c[0x0][0x2d0], -R161.reuse ;  /* 0x0000b4000c857a23 */ /* 0x100fe200000108a1 */
[----:B------:R-:W5:Y:S01]  /*3fb0*/  LDSM.16.MT88.4 R16, [R135+0x2900] ;  /* 0x002900008710783b */ /* 0x000f620000004200 */
[--C-:B------:R-:W-:Y:S02]  /*3fc0*/  FFMA.FTZ R144, R10, c[0x0][0x2d0], -R161.reuse ;  /* 0x0000b4000a907a23 */ /* 0x100fe400000108a1 */
[----:B------:R-:W2:Y:S01]  /*3fd0*/  MUFU.EX2 R153, R153 ;  /* 0x0000009900997308 */ /* 0x000ea20000000800 */
[----:B-1----:R-:W-:Y:S01]  /*3fe0*/  F2FP.PACK_AB R98, R151, R156 ;  /* 0x0000009c9762723e */ /* 0x002fe200000000ff */
[----:B------:R-:W1:Y:S01]  /*3ff0*/  LDSM.16.MT88.4 R12, [R155+0x2900] ;  /* 0x002900009b0c783b */ /* 0x000e620000004200 */
[----:B------:R-:W-:-:S02]  /*4000*/  FFMA.FTZ R162, R162, c[0x0][0x2d0], -R161 ;  /* 0x0000b400a2a27a23 */ /* 0x000fc400000108a1 */
[--C-:B------:R-:W-:Y:S02]  /*4010*/  FFMA.FTZ R160, R160, c[0x0][0x2d0], -R161.reuse ;  /* 0x0000b400a0a07a23 */ /* 0x100fe400000108a1 */
[--C-:B------:R-:W-:Y:S01]  /*4020*/  FFMA.FTZ R170, R170, c[0x0][0x2d0], -R161.reuse ;  /* 0x0000b400aaaa7a23 */ /* 0x100fe200000108a1 */
[----:B------:R-:W-:Y:S01]  /*4030*/  MUFU.EX2 R150, R150 ;  /* 0x0000009600967308 */ /* 0x000fe20000000800 */
[--C-:B------:R-:W-:Y:S02]  /*4040*/  FFMA.FTZ R165, R168, c[0x0][0x2d0], -R161.reuse ;  /* 0x0000b400a8a57a23 */ /* 0x100fe400000108a1 */
[----:B------:R-:W-:Y:S02]  /*4050*/  FFMA.FTZ R206, R164, c[0x0][0x2d0], -R161 ;  /* 0x0000b400a4ce7a23 */ /* 0x000fe400000108a1 */
[----:B------:R-:W-:-:S03]  /*4060*/  FADD.FTZ R157, R158, R157 ;  /* 0x0000009d9e9d7221 */ /* 0x000fc60000010000 */
[----:B------:R-:W4:Y:S01]  /*4070*/  MUFU.EX2 R147, R147 ;  /* 0x0000009300937308 */ /* 0x000f220000000800 */
[----:B--2---:R-:W-:Y:S01]  /*4080*/  F2FP.PACK_AB R97, R153, R154 ;  /* 0x0000009a9961723e */ /* 0x004fe200000000ff */
[----:B---3--:R-:W-:Y:S02]  /*4090*/  FFMA.FTZ R3, R8, c[0x0][0x2d0], -R161 ;  /* 0x0000b40008037a23 */ /* 0x008fe400000108a1 */
[----:B------:R-:W2:Y:S01]  /*40a0*/  LDSM.16.MT88.4 R8, [R135+0x4900] ;  /* 0x004900008708783b */ /* 0x000ea20000004200 */
[----:B------:R-:W-:Y:S02]  /*40b0*/  FADD.FTZ R153, R154, R153 ;  /* 0x000000999a997221 */ /* 0x000fe40000010000 */
[----:B------:R-:W-:Y:S01]  /*40c0*/  FADD.FTZ R156, R156, R157 ;  /* 0x0000009d9c9c7221 */ /* 0x000fe20000010000 */
[----:B------:R-:W-:Y:S03]  /*40d0*/  MUFU.EX2 R152, R152 ;  /* 0x0000009800987308 */ /* 0x000fe60000000800 */
[----:B------:R-:W-:Y:S01]  /*40e0*/  FADD.FTZ R151, R151, R156 ;  /* 0x0000009c97977221 */ /* 0x000fe20000010000 */
[----:B----4-:R-:W-:-:S04]  /*40f0*/  F2FP.PACK_AB R99, R147, R150 ;  /* 0x000000969363723e */ /* 0x010fc800000000ff */
[----:B------:R-:W3:Y:S01]  /*4100*/  MUFU.EX2 R149, R149 ;  /* 0x0000009500957308 */ /* 0x000ee20000000800 */
        /* <DEDUP_REMOVED lines=26> */
[C---:B------:R-:W-:Y:S08]  /*42b0*/  HMMA.16816.F32 R76, R96.reuse, R80, RZ ;  /* 0x00000050604c723c */ /* 0x040ff000000018ff */
        /* <DEDUP_REMOVED lines=9> */
[C---:B------:R-:W-:Y:S07]  /*4350*/  HMMA.16816.F32 R92, R96.reuse, R4, RZ ;  /* 0x00000004605c723c */ /* 0x040fee00000018ff */
[----:B---3--:R-:W-:Y:S01]  /*4360*/  F2FP.PACK_AB R4, R149, R152 ;  /* 0x000000989504723e */ /* 0x008fe200000000ff */
[----:B------:R-:W-:Y:S01]  /*4370*/  HMMA.16816.F32 R96, R96, R6, RZ ;  /* 0x000000066060723c */ /* 0x000fe200000018ff */
[----:B----4-:R-:W-:Y:S01]  /*4380*/  F2FP.PACK_AB R5, R133, R148 ;  /* 0x000000948505723e */ /* 0x010fe200000000ff */
        /* <DEDUP_REMOVED lines=9> */
[----:B-----5:R-:W-:Y:S01]  /*4420*/  HMMA.16816.F32 R36, R4, R16, R36 ;  /* 0x000000100424723c */ /* 0x020fe20000001824 */
[----:B------:R-:W-:-:S07]  /*4430*/  FADD.FTZ R144, R3, R144 ;  /* 0x0000009003907221 */ /* 0x000fce0000010000 */
[C---:B------:R-:W-:Y:S01]  /*4440*/  HMMA.16816.F32 R40, R4.reuse, R18, R40 ;  /* 0x000000120428723c */ /* 0x040fe20000001828 */
[----:B------:R-:W1:Y:S07]  /*4450*/  LDSM.16.MT88.4 R16, [R166+0x4900] ;  /* 0x00490000a610783b */ /* 0x000e6e0000004200 */
[C---:B------:R-:W-:Y:S08]  /*4460*/  HMMA.16816.F32 R60, R4.reuse, R12, R60 ;  /* 0x0000000c043c723c */ /* 0x040ff0000000183c */
[C---:B------:R-:W-:Y:S01]  /*4470*/  HMMA.16816.F32 R64, R4.reuse, R14, R64 ;  /* 0x0000000e0440723c */ /* 0x040fe20000001840 */
[----:B------:R-:W3:Y:S07]  /*4480*/  LDSM.16.MT88.4 R12, [R134+0x4900] ;  /* 0x00490000860c783b */ /* 0x000eee0000004200 */
[C---:B--2---:R-:W-:Y:S08]  /*4490*/  HMMA.16816.F32 R68, R4.reuse, R8, R68 ;  /* 0x000000080444723c */ /* 0x044ff00000001844 */
[C---:B------:R-:W-:Y:S01]  /*44a0*/  HMMA.16816.F32 R72, R4.reuse, R10, R72 ;  /* 0x0000000a0448723c */ /* 0x040fe20000001848 */
[----:B------:R-:W2:Y:S07]  /*44b0*/  LDSM.16.MT88.4 R8, [R155+0x4900] ;  /* 0x004900009b08783b */ /* 0x000eae0000004200 */
[C---:B------:R-:W-:Y:S08]  /*44c0*/  HMMA.16816.F32 R52, R4.reuse, R20, R52 ;  /* 0x000000140434723c */ /* 0x040ff00000001834 */
[C---:B------:R-:W-:Y:S01]  /*44d0*/  HMMA.16816.F32 R56, R4.reuse, R22, R56 ;  /* 0x000000160438723c */ /* 0x040fe20000001838 */
[----:B------:R-:W4:Y:S07]  /*44e0*/  LDSM.16.MT88.4 R20, [R134+0x1100] ;  /* 0x001100008614783b */ /* 0x000f2e0000004200 */
[C---:B------:R-:W-:Y:S07]  /*44f0*/  HMMA.16816.F32 R128, R4.reuse, R140, R128 ;  /* 0x0000008c0480723c */ /* 0x040fee0000001880 */
[--C-:B------:R-:W-:Y:S01]  /*4500*/  FFMA.FTZ R141, R163, c[0x0][0x2d0], -R174.reuse ;  /* 0x0000b400a38d7a23 */ /* 0x100fe200000108ae */
[----:B------:R-:W-:Y:S01]  /*4510*/  HMMA.16816.F32 R124, R4, R142, R124 ;  /* 0x0000008e047c723c */ /* 0x000fe2000000187c */
[----:B------:R-:W-:-:S02]  /*4520*/  FFMA.FTZ R140, R175, c[0x0][0x2d0], -R174 ;  /* 0x0000b400af8c7a23 */ /* 0x000fc400000108ae */
[--C-:B------:R-:W-:Y:S02]  /*4530*/  FFMA.FTZ R163, R176, c[0x0][0x2d0], -R161.reuse ;  /* 0x0000b400b0a37a23 */ /* 0x100fe400000108a1 */
[----:B------:R-:W-:Y:S02]  /*4540*/  MUFU.EX2 R141, R141 ;  /* 0x0000008d008d7308 */ /* 0x000fe40000000800 */
[--C-:B------:R-:W-:Y:S01]  /*4550*/  FFMA.FTZ R142, R159, c[0x0][0x2d0], -R174.reuse ;  /* 0x0000b4009f8e7a23 */ /* 0x100fe200000108ae */
[C---:B------:R-:W-:Y:S01]  /*4560*/  HMMA.16816.F32 R112, R4.reuse, R32, R112 ;  /* 0x000000200470723c */ /* 0x040fe20000001870 */
[----:B------:R-:W-:Y:S02]  /*4570*/  FFMA.FTZ R143, R173, c[0x0][0x2d0], -R174 ;  /* 0x0000b400ad8f7a23 */ /* 0x000fe400000108ae */
[----:B------:R-:W-:Y:S02]  /*4580*/  FFMA.FTZ R159, R178, c[0x0][0x2d0], -R161 ;  /* 0x0000b400b29f7a23 */ /* 0x000fe400000108a1 */
[----:B------:R-:W-:Y:S03]  /*4590*/  MUFU.EX2 R140, R140 ;  /* 0x0000008c008c7308 */ /* 0x000fe60000000800 */
[C---:B------:R-:W-:Y:S01]  /*45a0*/  HMMA.16816.F32 R108, R4.reuse, R34, R108 ;  /* 0x00000022046c723c */ /* 0x040fe2000000186c */
[----:B------:R-:W-:Y:S04]  /*45b0*/  LDSM.16.MT88.4 R32, [R166+0x1100] ;  /* 0x00110000a620783b */ /* 0x000fe80000004200 */
[----:B------:R-:W5:Y:S03]  /*45c0*/  MUFU.EX2 R143, R143 ;  /* 0x0000008f008f7308 */ /* 0x000f660000000800 */
[C---:B-1----:R-:W-:Y:S05]  /*45d0*/  HMMA.16816.F32 R76, R4.reuse, R16, R76 ;  /* 0x00000010044c723c */ /* 0x042fea000000184c */
[----:B------:R-:W1:Y:S03]  /*45e0*/  MUFU.EX2 R142, R142 ;  /* 0x0000008e008e7308 */ /* 0x000e660000000800 */
[C---:B------:R-:W-:Y:S01]  /*45f0*/  HMMA.16816.F32 R80, R4.reuse, R18, R80 ;  /* 0x000000120450723c */ /* 0x040fe20000001850 */
[----:B------:R-:W1:Y:S04]  /*4600*/  LDSM.16.MT88.4 R16, [R166+0x3100] ;  /* 0x00310000a610783b */ /* 0x000e680000004200 */
[----:B------:R-:W1:Y:S03]  /*4610*/  MUFU.EX2 R159, R159 ;  /* 0x0000009f009f7308 */ /* 0x000e660000000800 */
[C---:B------:R-:W-:Y:S05]  /*4620*/  HMMA.16816.F32 R120, R4.reuse, R136, R120 ;  /* 0x000000880478723c */ /* 0x040fea0000001878 */
[----:B------:R-:W1:Y:S03]  /*4630*/  MUFU.EX2 R163, R163 ;  /* 0x000000a300a37308 */ /* 0x000e660000000800 */
        /* <DEDUP_REMOVED lines=12> */
[----:B------:R-:W-:Y:S01]  /*4700*/  HMMA.16816.F32 R96, R4, R10, R96 ;  /* 0x0000000a0460723c */ /* 0x000fe20000001860 */
[----:B------:R-:W2:Y:S06]  /*4710*/  LDSM.16.MT88.4 R8, [R155+0x3100] ;  /* 0x003100009b08783b */ /* 0x000eac0000004200 */
[----:B-----5:R-:W-:-:S02]  /*4720*/  F2FP.PACK_AB R4, R143, R140 ;  /* 0x0000008c8f04723e */ /* 0x020fc400000000ff */
[----:B-1----:R-:W-:Y:S02]  /*4730*/  F2FP.PACK_AB R6, R142, R141 ;  /* 0x0000008d8e06723e */ /* 0x002fe400000000ff */
[----:B------:R-:W-:Y:S01]  /*4740*/  F2FP.PACK_AB R5, R162, R159 ;  /* 0x0000009fa205723e */ /* 0x000fe200000000ff */
[----:B------:R-:W-:Y:S01]  /*4750*/  FADD.FTZ R159, R159, R144 ;  /* 0x000000909f9f7221 */ /* 0x000fe20000010000 */
[----:B------:R-:W-:-:S03]  /*4760*/  F2FP.PACK_AB R7, R163, R160 ;  /* 0x000000a0a307723e */ /* 0x000fc600000000ff */
[----:B------:R-:W-:-:S04]  /*4770*/  FADD.FTZ R159, R162, R159 ;  /* 0x0000009fa29f7221 */ /* 0x000fc80000010000 */
[----:B----4-:R-:W-:Y:S01]  /*4780*/  HMMA.16816.F32 R112, R4, R20, R112 ;  /* 0x000000140470723c */ /* 0x010fe20000001870 */
[----:B------:R-:W-:-:S04]  /*4790*/  FADD.FTZ R160, R160, R159 ;  /* 0x0000009fa0a07221 */ /* 0x000fc80000010000 */
[----:B------:R-:W-:-:S03]  /*47a0*/  FADD.FTZ R160, R163, R160 ;  /* 0x000000a0a3a07221 */ /* 0x000fc60000010000 */
[C---:B------:R-:W-:Y:S01]  /*47b0*/  HMMA.16816.F32 R108, R4.reuse, R22, R108 ;  /* 0x00000016046c723c */ /* 0x040fe2000000186c */
[----:B------:R-:W1:Y:S07]  /*47c0*/  LDSM.16.MT88.4 R20, [R135+0x5100] ;  /* 0x005100008714783b */ /* 0x000e6e0000004200 */
[C---:B------:R-:W-:Y:S08]  /*47d0*/  HMMA.16816.F32 R44, R4.reuse, R16, R44 ;  /* 0x00000010042c723c */ /* 0x040ff0000000182c */
[C---:B------:R-:W-:Y:S01]  /*47e0*/  HMMA.16816.F32 R48, R4.reuse, R18, R48 ;  /* 0x000000120430723c */ /* 0x040fe20000001830 */
[----:B------:R-:W4:Y:S07]  /*47f0*/  LDSM.16.MT88.4 R16, [R166+0x5100] ;  /* 0x00510000a610783b */ /* 0x000f2e0000004200 */
[C---:B---3--:R-:W-:Y:S08]  /*4800*/  HMMA.16816.F32 R52, R4.reuse, R12, R52 ;  /* 0x0000000c0434723c */ /* 0x048ff00000001834 */
[C---:B------:R-:W-:Y:S01]  /*4810*/  HMMA.16816.F32 R56, R4.reuse, R14, R56 ;  /* 0x0000000e0438723c */ /* 0x040fe20000001838 */
[----:B------:R-:W3:Y:S07]  /*4820*/  LDSM.16.MT88.4 R12, [R134+0x5100] ;  /* 0x00510000860c783b */ /* 0x000eee0000004200 */
[C---:B--2---:R-:W-:Y:S08]  /*4830*/  HMMA.16816.F32 R60, R4.reuse, R8, R60 ;  /* 0x00000008043c723c */ /* 0x044ff0000000183c */
[C---:B------:R-:W-:Y:S01]  /*4840*/  HMMA.16816.F32 R64, R4.reuse, R10, R64 ;  /* 0x0000000a0440723c */ /* 0x040fe20000001840 */
[----:B------:R-:W2:Y:S07]  /*4850*/  LDSM.16.MT88.4 R8, [R155+0x5100] ;  /* 0x005100009b08783b */ /* 0x000eae0000004200 */
[C---:B-1----:R-:W-:Y:S08]  /*4860*/  HMMA.16816.F32 R68, R4.reuse, R20, R68 ;  /* 0x000000140444723c */ /* 0x042ff00000001844 */
[C---:B------:R-:W-:Y:S01]  /*4870*/  HMMA.16816.F32 R72, R4.reuse, R22, R72 ;  /* 0x000000160448723c */ /* 0x040fe20000001848 */
[----:B------:R-:W1:Y:S07]  /*4880*/  LDSM.16.MT88.4 R20, [R135+0x1900] ;  /* 0x001900008714783b */ /* 0x000e6e0000004200 */
[C---:B------:R-:W-:Y:S07]  /*4890*/  HMMA.16816.F32 R128, R4.reuse, R136, R128 ;  /* 0x000000880480723c */ /* 0x040fee0000001880 */
[--C-:B------:R-:W-:Y:S01]  /*48a0*/  FFMA.FTZ R136, R171, c[0x0][0x2d0], -R174.reuse ;  /* 0x0000b400ab887a23 */ /* 0x100fe200000108ae */
[----:B------:R-:W-:Y:S01]  /*48b0*/  HMMA.16816.F32 R124, R4, R138, R124 ;  /* 0x0000008a047c723c */ /* 0x000fe2000000187c */
[----:B------:R-:W-:-:S04]  /*48c0*/  FFMA.FTZ R137, R169, c[0x0][0x2d0], -R174 ;  /* 0x0000b400a9897a23 */ /* 0x000fc800000108ae */
[----:B------:R-:W-:Y:S02]  /*48d0*/  MUFU.EX2 R136, R136 ;  /* 0x0000008800887308 */ /* 0x000fe40000000800 */
[----:B------:R-:W-:Y:S01]  /*48e0*/  FFMA.FTZ R138, R167, c[0x0][0x2d0], -R174 ;  /* 0x0000b400a78a7a23 */ /* 0x000fe200000108ae */
[----:B------:R-:W-:Y:S01]  /*48f0*/  HMMA.16816.F32 R36, R4, R24, R36 ;  /* 0x000000180424723c */ /* 0x000fe20000001824 */
[----:B------:R-:W-:-:S04]  /*4900*/  FFMA.FTZ R139, R172, c[0x0][0x2d0], -R161 ;  /* 0x0000b400ac8b7a23 */ /* 0x000fc800000108a1 */
[----:B------:R-:W5:Y:S03]  /*4910*/  MUFU.EX2 R137, R137 ;  /* 0x0000008900897308 */ /* 0x000f660000000800 */
[C---:B------:R-:W-:Y:S01]  /*4920*/  HMMA.16816.F32 R40, R4.reuse, R26, R40 ;  /* 0x0000001a0428723c */ /* 0x040fe20000001828 */
[----:B------:R-:W1:Y:S04]  /*4930*/  LDSM.16.MT88.4 R24, [R166+0x5900] ;  /* 0x00590000a618783b */ /* 0x000e680000004200 */
[----:B------:R-:W1:Y:S03]  /*4940*/  MUFU.EX2 R138, R138 ;  /* 0x0000008a008a7308 */ /* 0x000e660000000800 */
[C---:B----4-:R-:W-:Y:S05]  /*4950*/  HMMA.16816.F32 R76, R4.reuse, R16, R76 ;  /* 0x00000010044c723c */ /* 0x050fea000000184c */
[----:B------:R-:W4:Y:S03]  /*4960*/  MUFU.EX2 R139, R139 ;  /* 0x0000008b008b7308 */ /* 0x000f260000000800 */
        /* <DEDUP_REMOVED lines=11> */
[C---:B--2---:R-:W-:Y:S08]  /*4a20*/  HMMA.16816.F32 R92, R4.reuse, R8, R92 ;  /* 0x00000008045c723c */ /* 0x044ff0000000185c */
[----:B------:R-:W-:Y:S01]  /*4a30*/  HMMA.16816.F32 R96, R4, R10, R96 ;  /* 0x0000000a0460723c */ /* 0x000fe20000001860 */
[----:B------:R-:W2:Y:S06]  /*4a40*/  LDSM.16.MT88.4 R8, [R135+0x3900] ;  /* 0x003900008708783b */ /* 0x000eac0000004200 */
[----:B-----5:R-:W-:-:S02]  /*4a50*/  F2FP.PACK_AB R4, R137, R136 ;  /* 0x000000888904723e */ /* 0x020fc400000000ff */
[----:B-1----:R-:W-:Y:S02]  /*4a60*/  F2FP.PACK_AB R6, R205, R138 ;  /* 0x0000008acd06723e */ /* 0x002fe400000000ff */
[----:B----4-:R-:W-:Y:S01]  /*4a70*/  F2FP.PACK_AB R5, R170, R139 ;  /* 0x0000008baa05723e */ /* 0x010fe200000000ff */
[----:B------:R-:W-:Y:S01]  /*4a80*/  FADD.FTZ R139, R139, R160 ;  /* 0x000000a08b8b7221 */ /* 0x000fe20000010000 */
[----:B------:R-:W-:-:S03]  /*4a90*/  F2FP.PACK_AB R7, R206, R165 ;  /* 0x000000a5ce07723e */ /* 0x000fc600000000ff */
[----:B------:R-:W-:-:S04]  /*4aa0*/  FADD.FTZ R170, R170, R139 ;  /* 0x0000008baaaa7221 */ /* 0x000fc80000010000 */
[----:B------:R-:W-:Y:S01]  /*4ab0*/  HMMA.16816.F32 R128, R4, R20, R128 ;  /* 0x000000140480723c */ /* 0x000fe20000001880 */
[----:B------:R-:W-:-:S04]  /*4ac0*/  FADD.FTZ R165, R165, R170 ;  /* 0x000000aaa5a57221 */ /* 0x000fc80000010000 */
[----:B------:R-:W-:-:S03]  /*4ad0*/  FADD.FTZ R206, R206, R165 ;  /* 0x000000a5cece7221 */ /* 0x000fc60000010000 */
[C---:B------:R-:W-:Y:S01]  /*4ae0*/  HMMA.16816.F32 R124, R4.reuse, R22, R124 ;  /* 0x00000016047c723c */ /* 0x040fe2000000187c */
[----:B------:R-:W1:Y:S07]  /*4af0*/  LDSM.16.MT88.4 R20, [R134+0x3900] ;  /* 0x003900008614783b */ /* 0x000e6e0000004200 */
[C---:B------:R-:W-:Y:S07]  /*4b00*/  HMMA.16816.F32 R80, R4.reuse, R26, R80 ;  /* 0x0000001a0450723c */ /* 0x040fee0000001850 */
[----:B------:R-:W-:Y:S01]  /*4b10*/  IMAD.U32 R27, RZ, RZ, UR4 ;  /* 0x00000004ff1b7e24 */ /* 0x000fe2000f8e00ff */
[----:B------:R-:W-:Y:S01]  /*4b20*/  HMMA.16816.F32 R112, R4, R16, R112 ;  /* 0x000000100470723c */ /* 0x000fe20000001870 */
[----:B------:R-:W-:-:S02]  /*4b30*/  @UP0 UIMAD UR4, UR9, UR4, URZ ;  /* 0x00000004090402a4 */ /* 0x000fc4000f8e023f */
[----:B------:R-:W-:Y:S01]  /*4b40*/  @P0 IMAD.WIDE.U32 R26, R27, UR15, R202 ;  /* 0x0000000f1b1a0c25 */ /* 0x000fe2000f8e00ca */
[----:B------:R-:W-:Y:S01]  /*4b50*/  PLOP3.LUT P0, PT, PT, PT, UP0, 0x80, 0x0 ;  /* 0x000000000000781c */ /* 0x000fe20003f0f008 */
[----:B------:R-:W-:-:S03]  /*4b60*/  @UP0 UIMAD UR4, UR5, UR15, UR4 ;  /* 0x0000000f050402a4 */ /* 0x000fc6000f8e0204 */
[C---:B------:R-:W-:Y:S01]  /*4b70*/  HMMA.16816.F32 R108, R4.reuse, R18, R108 ;  /* 0x00000012046c723c */ /* 0x040fe2000000186c */
[----:B------:R-:W3:Y:S07]  /*4b80*/  LDSM.16.MT88.4 R16, [R155+0x3900] ;  /* 0x003900009b10783b */ /* 0x000eee0000004200 */
[C---:B------:R-:W-:Y:S07]  /*4b90*/  HMMA.16816.F32 R76, R4.reuse, R24, R76 ;  /* 0x00000018044c723c */ /* 0x040fee000000184c */
[----:B------:R-:W-:Y:S01]  /*4ba0*/  @P6 LEA R24, P6, R26, c[0x0][0x1c8], 0x1 ;  /* 0x000072001a186a11 */ /* 0x000fe200078c08ff */
[----:B--2---:R-:W-:Y:S01]  /*4bb0*/  HMMA.16816.F32 R36, R4, R8, R36 ;  /* 0x000000080424723c */ /* 0x004fe20000001824 */
[----:B------:R-:W-:Y:S01]  /*4bc0*/  @P5 IADD3 R25, R27, UR4, RZ ;  /* 0x000000041b195c10 */ /* 0x000fe2000fffe0ff */
[----:B------:R-:W-:Y:S01]  /*4bd0*/  ULDC.64 UR4, c[0x0][0x2c8] ;  /* 0x0000b20000047ab9 */ /* 0x000fe20000000a00 */
[----:B------:R-:W-:Y:S01]  /*4be0*/  PLOP3.LUT P5, PT, PT, PT, UP0, 0x80, 0x0 ;  /* 0x000000000000781c */ /* 0x000fe20003faf008 */
[----:B------:R-:W-:-:S04]  /*4bf0*/  UIMAD.WIDE.U32 UR22, UR8, UR4, URZ ;  /* 0x00000004081672a5 */ /* 0x000fc8000f8e003f */
[C---:B------:R-:W-:Y:S01]  /*4c00*/  HMMA.16816.F32 R40, R4.reuse, R10, R40 ;  /* 0x0000000a0428723c */ /* 0x040fe20000001828 */
[----:B------:R-:W2:Y:S02]  /*4c10*/  LDSM.16.MT88.4 R8, [R134+0x5900] ;  /* 0x005900008608783b */ /* 0x000ea40000004200 */
[----:B------:R-:W-:Y:S01]  /*4c20*/  @UP3 UMOV UR9, UR23 ;  /* 0x0000001700093c82 */ /* 0x000fe20008000000 */
[----:B------:R-:W-:Y:S01]  /*4c30*/  @P0 LEA.HI.X R25, R26, c[0x0][0x1cc], R25, 0x1, P6 ;  /* 0x000073001a190a11 */ /* 0x000fe200030f0c19 */
[----:B------:R-:W-:Y:S01]  /*4c40*/  @UP3 USHF.R.U32.HI UR8, URZ, UR5, UR9 ;  /* 0x000000053f083299 */ /* 0x000fe20008011609 */
[----:B------:R-:W-:Y:S02]  /*4c50*/  PLOP3.LUT P0, PT, PT, PT, UP0, 0x80, 0x0 ;  /* 0x000000000000781c */ /* 0x000fe40003f0f008 */
[----:B-1----:R-:W-:Y:S01]  /*4c60*/  HMMA.16816.F32 R52, R4, R20, R52 ;  /* 0x000000140434723c */ /* 0x002fe20000001834 */
[----:B------:R-:W-:-:S03]  /*4c70*/  UIADD3 UR4, UR7, UR8, URZ ;  /* 0x0000000807047290 */ /* 0x000fc6000fffe03f */
[----:B------:R-:W-:Y:S02]  /*4c80*/  ULDC UR7, c[0x0][0x328] ;  /* 0x0000ca0000077ab9 */ /* 0x000fe40000000800 */
[----:B------:R-:W-:Y:S01]  /*4c90*/  UIADD3 UR7, UR4, UR7, URZ ;  /* 0x0000000704077290 */ /* 0x000fe2000fffe03f */
[----:B------:R-:W-:Y:S01]  /*4ca0*/  IMAD.U32 R21, RZ, RZ, UR14 ;  /* 0x0000000eff157e24 */ /* 0x000fe2000f8e00ff */
[C---:B------:R-:W-:Y:S04]  /*4cb0*/  HMMA.16816.F32 R56, R4.reuse, R22, R56 ;  /* 0x000000160438723c */ /* 0x040fe80000001838 */
[----:B------:R-:W-:Y:S02]  /*4cc0*/  @P5 LEA R20, P6, R21, R24, 0x1 ;  /* 0x0000001815145211 */ /* 0x000fe400078c08ff */
[----:B------:R-:W-:Y:S01]  /*4cd0*/  PLOP3.LUT P5, PT, PT, PT, UP0, 0x80, 0x0 ;  /* 0x000000000000781c */ /* 0x000fe20003faf008 */
[----:B------:R-:W-:Y:S01]  /*4ce0*/  IMAD.U32 R22, RZ, RZ, UR13 ;  /* 0x0000000dff167e24 */ /* 0x000fe2000f8e00ff */
[----:B------:R-:W-:Y:S01]  /*4cf0*/  HMMA.16816.F32 R104, R4, R12, R104 ;  /* 0x0000000c0468723c */ /* 0x000fe20000001868 */
[----:B------:R-:W-:-:S07]  /*4d00*/  PLOP3.LUT P5, PT, PT, PT, UP0, 0x80, 0x0 ;  /* 0x000000000000781c */ /* 0x000fce0003faf008 */
[----:B------:R-:W-:Y:S01]  /*4d10*/  HMMA.16816.F32 R100, R4, R14, R100 ;  /* 0x0000000e0464723c */ /* 0x000fe20000001864 */
[----:B------:R-:W-:Y:S01]  /*4d20*/  @P0 LEA.HI.X R21, R21, R25, R22, 0x1, P6 ;  /* 0x0000001915150211 */ /* 0x000fe200030f0c16 */
[----:B------:R-:W1:Y:S01]  /*4d30*/  LDSM.16.MT88.4 R12, [R135+0x5900] ;  /* 0x00590000870c783b */ /* 0x000e620000004200 */
[----:B------:R-:W-:Y:S02]  /*4d40*/  PLOP3.LUT P0, PT, PT, PT, UP0, 0x80, 0x0 ;  /* 0x000000000000781c */ /* 0x000fe40003f0f008 */
[----:B------:R-:W-:-:S03]  /*4d50*/  PLOP3.LUT P6, PT, PT, PT, UP0, 0x80, 0x0 ;  /* 0x000000000000781c */ /* 0x000fc60003fcf008 */
[C---:B---3--:R-:W-:Y:S08]  /*4d60*/  HMMA.16816.F32 R60, R4.reuse, R16, R60 ;  /* 0x00000010043c723c */ /* 0x048ff0000000183c */
[----:B------:R-:W-:Y:S01]  /*4d70*/  HMMA.16816.F32 R64, R4, R18, R64 ;  /* 0x000000120440723c */ /* 0x000fe20000001840 */
[----:B------:R-:W3:Y:S04]  /*4d80*/  LDSM.16.MT88.4 R16, [R155+0x5900] ;  /* 0x005900009b10783b */ /* 0x000ee80000004200 */
[----:B------:R-:W-:Y:S01]  /*4d90*/  @!PT LDS RZ, [RZ] ;  /* 0x00000000fffff984 */ /* 0x000fe20000000800 */
[----:B------:R-:W-:Y:S01]  /*4da0*/  @!PT LDS RZ, [RZ] ;  /* 0x00000000fffff984 */ /* 0x000fe20000000800 */
[----:B------:R-:W-:Y:S01]  /*4db0*/  @!PT LDS RZ, [RZ] ;  /* 0x00000000fffff984 */ /* 0x000fe20000000800 */
[----:B------:R4:W-:Y:S01]  /*4dc0*/  @P0 LDGSTS.E.BYPASS.LTC128B.128 [R132+0xc100], [R24.64], !P3 ;  /* 0x0c10000018840fae */ /* 0x0009e2000d901d52 */
[----:B------:R-:W-:-:S02]  /*4dd0*/  PLOP3.LUT P0, PT, PT, PT, UP0, 0x80, 0x0 ;  /* 0x000000000000781c */ /* 0x000fc40003f0f008 */
[C---:B--2---:R-:W-:Y:S01]  /*4de0*/  HMMA.16816.F32 R84, R4.reuse, R8, R84 ;  /* 0x000000080454723c */ /* 0x044fe20000001854 */
[----:B------:R4:W-:Y:S01]  /*4df0*/  @P6 LDGSTS.E.BYPASS.LTC128B.128 [R132+0xe100], [R24.64+0x80], !P2 ;  /* 0x0e10008018846fae */ /* 0x0009e2000d101d52 */
[----:B------:R-:W-:Y:S02]  /*4e00*/  PLOP3.LUT P6, PT, PT, PT, UP0, 0x80, 0x0 ;  /* 0x000000000000781c */ /* 0x000fe40003fcf008 */
[----:B------:R-:W-:Y:S01]  /*4e10*/  PLOP3.LUT P0, PT, PT, PT, UP0, 0x80, 0x0 ;  /* 0x000000000000781c */ /* 0x000fe20003f0f008 */
[----:B------:R4:W-:Y:S01]  /*4e20*/  @P5 LDGSTS.E.BYPASS.LTC128B.128 [R132+0x10100], [R24.64+0x100], !P1 ;  /* 0x1010010018845fae */ /* 0x0009e2000c901d52 */
[----:B------:R-:W-:Y:S01]  /*4e30*/  PLOP3.LUT P5, PT, PT, PT, UP0, 0x80, 0x0 ;  /* 0x000000000000781c */ /* 0x000fe20003faf008 */
[----:B------:R-:W-:Y:S01]  /*4e40*/  FADD.FTZ R8, R140, R145 ;  /* 0x000000918c087221 */ /* 0x000fe20000010000 */
[----:B------:R-:W-:Y:S03]  /*4e50*/  HMMA.16816.F32 R120, R4, R32, R120 ;  /* 0x000000200478723c */ /* 0x000fe60000001878 */
[----:B------:R-:W-:-:S04]  /*4e60*/  FADD.FTZ R8, R143, R8 ;  /* 0x000000088f087221 */ /* 0x000fc80000010000 */
[----:B------:R-:W-:Y:S01]  /*4e70*/  FADD.FTZ R141, R141, R8 ;  /* 0x000000088d8d7221 */ /* 0x000fe20000010000 */
[----:B------:R4:W-:Y:S01]  /*4e80*/  @P6 LDGSTS.E.BYPASS.LTC128B.128 [R132+0xd100], [R20.64], !P3 ;  /* 0x0d10000014846fae */ /* 0x0009e2000d901d52 */
[C---:B------:R-:W-:Y:S02]  /*4e90*/  HMMA.16816.F32 R116, R4.reuse, R34, R116 ;  /* 0x000000220474723c */ /* 0x040fe40000001874 */
[----:B------:R-:W-:Y:S01]  /*4ea0*/  FADD.FTZ R141, R142, R141 ;  /* 0x0000008d8e8d7221 */ /* 0x000fe20000010000 */
[----:B------:R4:W-:Y:S03]  /*4eb0*/  @P5 LDGSTS.E.BYPASS.LTC128B.128 [R132+0xf100], [R20.64+0x80], !P2 ;  /* 0x0f10008014845fae */ /* 0x0009e6000d101d52 */
[----:B------:R-:W-:Y:S01]  /*4ec0*/  FADD.FTZ R136, R136, R141 ;  /* 0x0000008d88887221 */ /* 0x000fe20000010000 */
[----:B------:R4:W-:Y:S01]  /*4ed0*/  @P0 LDGSTS.E.BYPASS.LTC128B.128 [R132+0x11100], [R20.64+0x100], !P1 ;  /* 0x1110010014840fae */ /* 0x0009e2000c901d52 */
[----:B------:R-:W-:Y:S01]  /*4ee0*/  PLOP3.LUT P0, PT, PT, PT, UP2, 0x40, 0x0 ;  /* 0x000000000000781c */ /* 0x000fe20003f0e828 */
[----:B------:R-:W-:Y:S01]  /*4ef0*/  HMMA.16816.F32 R44, R4, R28, R44 ;  /* 0x0000001c042c723c */ /* 0x000fe2000000182c */
[----:B------:R-:W-:Y:S01]  /*4f00*/  FADD.FTZ R137, R137, R136 ;  /* 0x0000008889897221 */ /* 0x000fe20000010000 */
[----:B------:R-:W0:Y:S03]  /*4f10*/  LDGDEPBAR ;  /* 0x00000000000079af */ /* 0x000e260000000000 */
[----:B------:R-:W-:-:S03]  /*4f20*/  FADD.FTZ R138, R138, R137 ;  /* 0x000000898a8a7221 */ /* 0x000fc60000010000 */
[----:B------:R-:W-:Y:S01]  /*4f30*/  HMMA.16816.F32 R48, R4, R30, R48 ;  /* 0x0000001e0430723c */ /* 0x000fe20000001830 */
[----:B------:R-:W-:-:S07]  /*4f40*/  FADD.FTZ R205, R205, R138 ;  /* 0x0000008acdcd7221 */ /* 0x000fce0000010000 */
[C---:B-1----:R-:W-:Y:S08]  /*4f50*/  HMMA.16816.F32 R68, R4.reuse, R12, R68 ;  /* 0x0000000c0444723c */ /* 0x042ff00000001844 */
[C---:B------:R-:W-:Y:S08]  /*4f60*/  HMMA.16816.F32 R72, R4.reuse, R14, R72 ;  /* 0x0000000e0448723c */ /* 0x040ff00000001848 */
[C---:B------:R-:W-:Y:S08]  /*4f70*/  HMMA.16816.F32 R88, R4.reuse, R10, R88 ;  /* 0x0000000a0458723c */ /* 0x040ff00000001858 */
[C---:B---3--:R-:W-:Y:S08]  /*4f80*/  HMMA.16816.F32 R92, R4.reuse, R16, R92 ;  /* 0x00000010045c723c */ /* 0x048ff0000000185c */
[----:B------:R-:W-:Y:S01]  /*4f90*/  HMMA.16816.F32 R96, R4, R18, R96 ;  /* 0x000000120460723c */ /* 0x000fe20000001860 */
[----:B------:R-:W-:Y:S07]  /*4fa0*/  @P0 BRA `(.L_x_802) ;  /* 0x0000016000000947 */ /* 0x000fee0003800000 */
[----:B----4-:R-:W-:Y:S01]  /*4fb0*/  ISETP.LT.AND P0, PT, RZ, UR4, PT ;  /* 0x00000004ff007c0c */ /* 0x010fe2000bf01270 */
[----:B------:R-:W-:-:S12]  /*4fc0*/  UIADD3 UR8, UR4, -0x1, URZ ;  /* 0xffffffff04087890 */ /* 0x000fd8000fffe03f */
[----:B------:R-:W-:Y:S05]  /*4fd0*/  @P0 BRA `(.L_x_803) ;  /* 0x0000009000000947 */ /* 0x000fea0003800000 */
[----:B------:R-:W-:Y:S02]  /*4fe0*/  ULDC UR5, c[0x0][0x32c] ;  /* 0x0000cb0000057ab9 */ /* 0x000fe40000000800 */
[----:B------:R-:W-:Y:S02]  /*4ff0*/  UISETP.NE.AND UP0, UPT, UR6, UR5, UPT ;  /* 0x000000050600728c */ /* 0x000fe4000bf05270 */
[----:B------:R-:W-:-:S03]  /*5000*/  UIADD3 UR8, -UR4, URZ, URZ ;  /* 0x0000003f04087290 */ /* 0x000fc6000fffe13f */
[----:B------:R-:W-:Y:S02]  /*5010*/  ULDC.64 UR4, c[0x0][0x330] ;  /* 0x0000cc0000047ab9 */ /* 0x000fe40000000a00 */
[----:B------:R-:W-:-:S07]  /*5020*/  UIMAD.WIDE.U32 UR22, UR8, UR4, URZ ;  /* 0x00000004081672a5 */ /* 0x000fce000f8e003f */
[----:B------:R-:W-:Y:S02]  /*5030*/  @UP0 UMOV UR9, UR23 ;  /* 0x0000001700090c82 */ /* 0x000fe40008000000 */
[----:B------:R-:W-:-:S04]  /*5040*/  @UP0 USHF.R.U32.HI UR8, URZ, UR5, UR9 ;  /* 0x000000053f080299 */ /* 0x000fc80008011609 */
[----:B------:R-:W-:Y:S01]  /*5050*/  ULOP3.LUT UR8, URZ, UR8, URZ, 0x33, !UPT ;  /* 0x000000083f087292 */ /* 0x000fe2000f8e333f */
[----:B------:R-:W-:Y:S05]  /*5060*/  BRA `(.L_x_804) ;  /* 0x0000006000007947 */ /* 0x000fea0003800000 */
.L_x_803:
[----:B------:R-:W-:Y:S02]  /*5070*/  ULDC UR4, c[0x0][0x32c] ;  /* 0x0000cb0000047ab9 */ /* 0x000fe40000000800 */
[----:B------:R-:W-:-:S03]  /*5080*/  UISETP.NE.AND UP0, UPT, UR6, UR4, UPT ;  /* 0x000000040600728c */ /* 0x000fc6000bf05270 */
[----:B------:R-:W-:Y:S02]  /*5090*/  ULDC.64 UR4, c[0x0][0x330] ;  /* 0x0000cc0000047ab9 */ /* 0x000fe40000000a00 */
[----:B------:R-:W-:-:S07]  /*50a0*/  UIMAD.WIDE.U32 UR22, UR8, UR4, URZ ;  /* 0x00000004081672a5 */ /* 0x000fce000f8e003f */
[----:B------:R-:W-:Y:S02]  /*50b0*/  @UP0 UMOV UR9, UR23 ;  /* 0x0000001700090c82 */ /* 0x000fe40008000000 */
[----:B------:R-:W-:Y:S02]  /*50c0*/  @UP0 USHF.R.U32.HI UR8, URZ, UR5, UR9 ;  /* 0x000000053f080299 */ /* 0x000fe40008011609 */
.L_x_804:
[----:B------:R-:W-:Y:S02]  /*50d0*/  ULDC UR4, c[0x0][0x32c] ;  /* 0x0000cb0000047ab9 */ /* 0x000fe40000000800 */
[----:B------:R-:W-:-:S04]  /*50e0*/  UIMAD UR4, UR8, UR4, UR4 ;  /* 0x00000004080472a4 */ /* 0x000fc8000f8e0204 */
[----:B------:R-:W-:-:S04]  /*50f0*/  UISETP.LT.AND UP0, UPT, UR7, UR4, UPT ;  /* 0x000000040700728c */ /* 0x000fc8000bf01270 */
[----:B------:R-:W-:-:S04]  /*5100*/  USEL UR7, UR7, UR4, UP0 ;  /* 0x0000000407077287 */ /* 0x000fc80008000000 */
.L_x_802:
[----:B----4-:R-:W-:Y:S02]  /*5110*/  USHF.R.S32.HI UR4, URZ, 0x1f, UR7 ;  /* 0x0000001f3f047899 */ /* 0x010fe40008011407 */
[----:B------:R-:W-:Y:S02]  /*5120*/  UMOV UR5, 0x1 ;  /* 0x0000000100057882 */ /* 0x000fe40000000000 */
[----:B------:R-:W-:Y:S02]  /*5130*/  ULEA.HI UR4, UR4, UR7, URZ, 0x6 ;  /* 0x0000000704047291 */ /* 0x000fe4000f8f303f */
[----:B------:R-:W-:Y:S02]  /*5140*/  UMOV UR15, URZ ;  /* 0x0000003f000f7c82 */ /* 0x000fe40008000000 */
[----:B------:R-:W-:-:S04]  /*5150*/  USHF.R.S32.HI UR21, URZ, 0x6, UR4 ;  /* 0x000000063f157899 */ /* 0x000fc80008011404 */
[----:B------:R-:W-:-:S04]  /*5160*/  UISETP.LT.AND UP0, UPT, UR10, UR21, UPT ;  /* 0x000000150a00728c */ /* 0x000fc8000bf01270 */
[----:B------:R-:W-:-:S04]  /*5170*/  USEL UR21, UR10, UR21, !UP0 ;  /* 0x000000150a157287 */ /* 0x000fc8000c000000 */
[----:B------:R-:W-:-:S06]  /*5180*/  UISETP.GE.AND UP0, UPT, UR17, UR21, UPT ;  /* 0x000000151100728c */ /* 0x000fcc000bf06270 */
[----:B------:R-:W-:-:S13]  /*5190*/  PLOP3.LUT P0, PT, PT, PT, UP0, 0x80, 0x0 ;  /* 0x000000000000781c */ /* 0x000fda0003f0f008 */
[----:B------:R-:W-:Y:S05]  /*51a0*/  @!P0 BRA `(.L_x_805) ;  /* 0x00003ab000008947 */ /* 0x000fea0003800000 */
[----:B------:R-:W-:Y:S01]  /*51b0*/  PLOP3.LUT P5, PT, PT, PT, UP3, 0x80, 0x0 ;  /* 0x000000000000781c */ /* 0x000fe20003faf038 */
[----:B------:R-:W-:Y:S01]  /*51c0*/  IMAD.MOV.U32 R189, RZ, RZ, 0x20 ;  /* 0x00000020ffbd7424 */ /* 0x000fe200078e00ff */
[----:B------:R-:W-:Y:S01]  /*51d0*/  PLOP3.LUT P0, PT, PT, PT, UP3, 0x80, 0x0 ;  /* 0x000000000000781c */ /* 0x000fe20003f0f038 */
[----:B------:R-:W-:Y:S01]  /*51e0*/  IMAD.MOV.U32 R3, RZ, RZ, R0 ;  /* 0x000000ffff037224 */ /* 0x000fe200078e0000 */
[C---:B------:R-:W-:Y:S01]  /*51f0*/  IADD3 R216, P6, R194.reuse, 0x40, RZ ;  /* 0x00000040c2d87810 */ /* 0x040fe20007fde0ff */
[----:B------:R-:W-:Y:S01]  /*5200*/  IMAD.MOV.U32 R132, RZ, RZ, R2 ;  /* 0x000000ffff847224 */ /* 0x000fe200078e0002 */
[----:B------:R-:W-:Y:S01]  /*5210*/  SEL R189, R189, 0xffffffe0, !P4 ;  /* 0xffffffe0bdbd7807 */ /* 0x000fe20006000000 */
[----:B------:R-:W-:Y:S01]  /*5220*/  UMOV UR15, URZ ;  /* 0x0000003f000f7c82 */ /* 0x000fe20008000000 */
[----:B------:R-:W-:Y:S01]  /*5230*/  IADD3 R214, P4, R194, 0x80, RZ ;  /* 0x00000080c2d67810 */ /* 0x000fe20007f9e0ff */
[----:B------:R-:W-:Y:S01]  /*5240*/  IMAD.X R215, RZ, RZ, R199, P6 ;  /* 0x000000ffffd77224 */ /* 0x000fe200030e06c7 */
[----:B------:R-:W-:Y:S01]  /*5250*/  IADD3 R210, P6, R196, 0x80, RZ ;  /* 0x00000080c4d27810 */ /* 0x000fe20007fde0ff */
[----:B------:R-:W-:-:S02]  /*5260*/  UMOV UR5, 0x1 ;  /* 0x0000000100057882 */ /* 0x000fc40000000000 */
[----:B------:R-:W-:Y:S01]  /*5270*/  @P5 IMAD.HI.U32 R208, R200, c[0x0][0x2c8], RZ ;  /* 0x0000b200c8d05a27 */ /* 0x000fe200078e00ff */
[----:B------:R-:W-:Y:S01]  /*5280*/  IADD3 R212, P5, R196, 0x40, RZ ;  /* 0x00000040c4d47810 */ /* 0x000fe20007fbe0ff */
[----:B------:R-:W-:Y:S02]  /*5290*/  ULDC.64 UR8, c[0x0][0x208] ;  /* 0x0000820000087ab9 */ /* 0x000fe40000000a00 */
[----:B------:R-:W-:Y:S01]  /*52a0*/  IMAD.X R213, RZ, RZ, R199, P4 ;  /* 0x000000ffffd57224 */ /* 0x000fe200020e06c7 */
[----:B------:R-:W-:Y:S01]  /*52b0*/  @P0 SHF.R.U32.HI R208, RZ, c[0x0][0x2cc], R208 ;  /* 0x0000b300ffd00a19 */ /* 0x000fe200000116d0 */
[--C-:B------:R-:W-:Y:S02]  /*52c0*/  IMAD.X R211, RZ, RZ, R203.reuse, P5 ;  /* 0x000000ffffd37224 */ /* 0x100fe400028e06cb */
[----:B------:R-:W-:Y:S02]  /*52d0*/  IMAD.X R209, RZ, RZ, R203, P6 ;  /* 0x000000ffffd17224 */ /* 0x000fe400030e06cb */
.L_x_814:
[----:B------:R-:W-:Y:S04]  /*52e0*/  DEPBAR.LE SB0, 0x2 ;  /* 0x000080800000791a */ /* 0x000fe80000000000 */
[----:B------:R-:W-:Y:S01]  /*52f0*/  BAR.SYNC.DEFER_BLOCKING 0x0 ;  /* 0x0000000000007b1d */ /* 0x000fe20000010000 */
[----:B------:R-:W-:Y:S01]  /*5300*/  UIMAD UR4, UR5, 0x6000, URZ ;  /* 0x00006000050478a4 */ /* 0x000fe2000f8e023f */
[----:B------:R-:W-:Y:S01]  /*5310*/  MOV R179, UR15 ;  /* 0x0000000f00b37c02 */ /* 0x000fe20008000f00 */
[----:B------:R-:W-:Y:S01]  /*5320*/  UISETP.GE.AND UP1, UPT, UR10, UR17, UPT ;  /* 0x000000110a00728c */ /* 0x000fe2000bf26270 */
[----:B------:R-:W-:Y:S03]  /*5330*/  IMAD.MOV.U32 R232, RZ, RZ, R200 ;  /* 0x000000ffffe87224 */ /* 0x000fe600078e00c8 */
[----:B------:R-:W-:Y:S02]  /*5340*/  IADD3 R180, R188, UR4, RZ ;  /* 0x00000004bcb47c10 */ /* 0x000fe4000fffe0ff */
[----:B------:R-:W-:Y:S02]  /*5350*/  PLOP3.LUT P0, PT, PT, PT, UP1, 0x80, 0x0 ;  /* 0x000000000000781c */ /* 0x000fe40003f0f018 */
[C---:B------:R-:W-:Y:S01]  /*5360*/  IADD3 R191, R189.reuse, R180, R192 ;  /* 0x000000b4bdbf7210 */ /* 0x040fe20007ffe0c0 */
[--C-:B------:R-:W-:Y:S02]  /*5370*/  IMAD.IADD R133, R189, 0x1, R180.reuse ;  /* 0x00000001bd857824 */ /* 0x100fe400078e02b4 */
[----:B------:R-:W-:Y:S01]  /*5380*/  @!UP1 UIADD3 UR7, UR17, -0x1, URZ ;  /* 0xffffffff11079890 */ /* 0x000fe2000fffe03f */
[----:B------:R-:W-:Y:S03]  /*5390*/  IMAD.IADD R0, R192, 0x1, R180 ;  /* 0x00000001c0007824 */ /* 0x000fe600078e02b4 */
[----:B------:R-:W-:Y:S02]  /*53a0*/  @!UP1 USHF.R.S32.HI UR6, URZ, 0x1f, UR7 ;  /* 0x0000001f3f069899 */ /* 0x000fe40008011407 */
[----:B------:R-:W-:Y:S02]  /*53b0*/  @!UP1 UIMAD.WIDE.U32 UR22, UR7, UR8, URZ ;  /* 0x00000008071692a5 */ /* 0x000fe4000f8e003f */
[----:B------:R-:W-:Y:S01]  /*53c0*/  @!UP1 UIMAD UR6, UR6, UR8, URZ ;  /* 0x00000008060692a4 */ /* 0x000fe2000f8e023f */
[----:B------:R-:W-:Y:S03]  /*53d0*/  LDSM.16.M88.4 R136, [R190] ;  /* 0x00000000be88783b */ /* 0x000fe60000000200 */
[----:B------:R-:W-:Y:S02]  /*53e0*/  @!UP1 UIMAD UR6, UR7, UR9, UR6 ;  /* 0x00000009070692a4 */ /* 0x000fe4000f8e0206 */
[----:B------:R-:W-:Y:S02]  /*53f0*/  @!UP1 USHF.L.U32 UR7, UR22, 0x6, URZ ;  /* 0x0000000616079899 */ /* 0x000fe4000800063f */
[----:B------:R-:W-:Y:S01]  /*5400*/  @!UP1 UIADD3 UR6, UR23, UR6, URZ ;  /* 0x0000000617069290 */ /* 0x000fe2000fffe03f */
[----:B------:R-:W1:Y:S03]  /*5410*/  LDSM.16.M88.4 R140, [R188+UR4+0xc100] ;  /* 0x00c10004bc8c783b */ /* 0x000e660008000200 */
[----:B------:R-:W-:Y:S01]  /*5420*/  @!P0 IADD3 R2, P4, R194, UR7, RZ ;  /* 0x00000007c2028c10 */ /* 0x000fe2000ff9e0ff */
[----:B------:R-:W-:Y:S01]  /*5430*/  @!UP1 USHF.L.U64.HI UR6, UR22, 0x6, UR6 ;  /* 0x0000000616069899 */ /* 0x000fe20008010206 */
[----:B------:R-:W-:Y:S01]  /*5440*/  @!P0 IADD3 R169, P5, R216, UR7, RZ ;  /* 0x00000007d8a98c10 */ /* 0x000fe2000ffbe0ff */
[----:B------:R-:W-:Y:S01]  /*5450*/  @!UP1 UIADD3 UR22, UP0, UR12, UR7, URZ ;  /* 0x000000070c169290 */ /* 0x000fe2000ff1e03f */
[----:B------:R-:W2:Y:S01]  /*5460*/  LDSM.16.M88.4 R144, [R188+UR4+0xc900] ;  /* 0x00c90004bc90783b */ /* 0x000ea20008000200 */
[C---:B------:R-:W-:Y:S02]  /*5470*/  @!P0 LEA R166, P6, R2.reuse, c[0x0][0x1f8], 0x1 ;  /* 0x00007e0002a68a11 */ /* 0x040fe400078c08ff */
[----:B------:R-:W-:Y:S02]  /*5480*/  @!P0 IADD3.X R165, R199, UR6, RZ, P4, !PT ;  /* 0x00000006c7a58c10 */ /* 0x000fe4000a7fe4ff */
[----:B------:R-:W-:Y:S02]  /*5490*/  @!P0 LEA R164, P4, R169, c[0x0][0x1f8], 0x1 ;  /* 0x00007e00a9a48a11 */ /* 0x000fe400078808ff */
[----:B------:R-:W3:Y:S01]  /*54a0*/  LDSM.16.M88.4 R148, [R188+UR4+0xd100] ;  /* 0x00d10004bc94783b */ /* 0x000ee20008000200 */
[----:B------:R-:W-:Y:S02]  /*54b0*/  @!P0 LEA.HI.X R167, R2, c[0x0][0x1fc], R165, 0x1, P6 ;  /* 0x00007f0002a78a11 */ /* 0x000fe400030f0ca5 */
[----:B------:R-:W-:Y:S02]  /*54c0*/  @!P0 IADD3.X R168, R215, UR6, RZ, P5, !PT ;  /* 0x00000006d7a88c10 */ /* 0x000fe4000affe4ff */
[----:B------:R-:W-:Y:S01]  /*54d0*/  @!P0 IADD3 R2, P5, R214, UR7, RZ ;  /* 0x00000007d6028c10 */ /* 0x000fe2000ffbe0ff */
[----:B------:R-:W-:Y:S01]  /*54e0*/  @!UP1 UIADD3.X UR7, UR11, UR6, URZ, UP0, !UPT ;  /* 0x000000060b079290 */ /* 0x000fe200087fe43f */
[----:B------:R-:W4:Y:S01]  /*54f0*/  LDSM.16.M88.4 R152, [R188+UR4+0xd900] ;  /* 0x00d90004bc98783b */ /* 0x000f220008000200 */
[----:B------:R-:W-:Y:S01]  /*5500*/  @!P0 LEA.HI.X R165, R169, c[0x0][0x1fc], R168, 0x1, P4 ;  /* 0x00007f00a9a58a11 */ /* 0x000fe200020f0ca8 */
[----:B------:R-:W-:Y:S01]  /*5510*/  UISETP.GE.AND UP0, UPT, UR15, 0x1, UPT ;  /* 0x000000010f00788c */ /* 0x000fe2000bf06270 */
[----:B------:R-:W-:Y:S02]  /*5520*/  @!P0 LEA R172, P6, R2, c[0x0][0x1f8], 0x1 ;  /* 0x00007e0002ac8a11 */ /* 0x000fe400078c08ff */
[----:B------:R-:W-:Y:S02]  /*5530*/  @!P0 IADD3 R175, P4, R194, UR22, RZ ;  /* 0x00000016c2af8c10 */ /* 0x000fe4000ff9e0ff */
[----:B------:R-:W-:Y:S01]  /*5540*/  LDSM.16.M88.4 R156, [R133+0xd100] ;  /* 0x00d10000859c783b */ /* 0x000fe20000000200 */
[----:B------:R-:W-:Y:S01]  /*5550*/  @!P0 IADD3.X R171, R213, UR6, RZ, P5, !PT ;  /* 0x00000006d5ab8c10 */ /* 0x000fe2000affe4ff */
[----:B------:R-:W-:Y:S01]  /*5560*/  USHF.L.U32 UR6, UR17, 0x6, URZ ;  /* 0x0000000611067899 */ /* 0x000fe2000800063f */
[----:B------:R-:W-:Y:S02]  /*5570*/  @!P0 LEA R170, P5, R175, c[0x0][0x1f8], 0x1 ;  /* 0x00007e00afaa8a11 */ /* 0x000fe400078a08ff */
[----:B------:R-:W-:Y:S02]  /*5580*/  @!P0 LEA.HI.X R173, R2, c[0x0][0x1fc], R171, 0x1, P6 ;  /* 0x00007f0002ad8a11 */ /* 0x000fe400030f0cab */
[----:B------:R-:W-:Y:S01]  /*5590*/  @!P0 IADD3.X R168, R199, UR7, RZ, P4, !PT ;  /* 0x00000007c7a88c10 */ /* 0x000fe2000a7fe4ff */
[----:B------:R-:W-:Y:S01]  /*55a0*/  IMAD.U32 R228, RZ, RZ, UR6 ;  /* 0x00000006ffe47e24 */ /* 0x000fe2000f8e00ff */
[----:B------:R-:W-:Y:S02]  /*55b0*/  @!P0 IADD3 R169, P4, R216, UR22, RZ ;  /* 0x00000016d8a98c10 */ /* 0x000fe4000ff9e0ff */
[----:B------:R-:W-:Y:S01]  /*55c0*/  @!P0 LEA.HI.X R171, R175, c[0x0][0x1fc], R168, 0x1, P5 ;  /* 0x00007f00afab8a11 */ /* 0x000fe200028f0ca8 */
[C---:B-1----:R-:W-:Y:S03]  /*55d0*/  HMMA.16816.F32 R4, R136.reuse, R140, RZ ;  /* 0x0000008c8804723c */ /* 0x042fe600000018ff */
[----:B------:R-:W-:Y:S02]  /*55e0*/  @!P0 IADD3.X R168, R215, UR7, RZ, P4, !PT ;  /* 0x00000007d7a88c10 */ /* 0x000fe4000a7fe4ff */
[C---:B------:R-:W-:Y:S02]  /*55f0*/  @!P0 LEA R174, P6, R169.reuse, c[0x0][0x1f8], 0x1 ;  /* 0x00007e00a9ae8a11 */ /* 0x040fe400078c08ff */
[----:B------:R-:W-:Y:S01]  /*5600*/  @!P0 IADD3 R2, P5, R214, UR22, RZ ;  /* 0x00000016d6028c10 */ /* 0x000fe2000ffbe0ff */
[C---:B------:R-:W-:Y:S01]  /*5610*/  HMMA.16816.F32 R8, R136.reuse, R142, RZ ;  /* 0x0000008e8808723c */ /* 0x040fe200000018ff */
[----:B------:R-:W-:Y:S03]  /*5620*/  LDSM.16.M88.4 R140, [R186] ;  /* 0x00000000ba8c783b */ /* 0x000fe60000000200 */
[----:B------:R-:W-:Y:S01]  /*5630*/  @!P0 LEA.HI.X R175, R169, c[0x0][0x1fc], R168, 0x1, P6 ;  /* 0x00007f00a9af8a11 */ /* 0x000fe200030f0ca8 */
[----:B------:R-:W-:Y:S01]  /*5640*/  @!P0 IMAD R169, R179, 0x6000, R204 ;  /* 0x00006000b3a98824 */ /* 0x000fe200078e02cc */
[C---:B------:R-:W-:Y:S02]  /*5650*/  @!P0 LEA R176, P4, R2.reuse, c[0x0][0x1f8], 0x1 ;  /* 0x00007e0002b08a11 */ /* 0x040fe400078808ff */
[C---:B--2---:R-:W-:Y:S01]  /*5660*/  HMMA.16816.F32 R12, R136.reuse, R144, RZ ;  /* 0x00000090880c723c */ /* 0x044fe200000018ff */
[----:B------:R-:W-:Y:S01]  /*5670*/  @!P0 IADD3.X R177, R213, UR7, RZ, P5, !PT ;  /* 0x00000007d5b18c10 */ /* 0x000fe2000affe4ff */
[----:B------:R-:W-:Y:S02]  /*5680*/  UIADD3 UR7, UR15, 0x1, URZ ;  /* 0x000000010f077890 */ /* 0x000fe4000fffe03f */
[----:B------:R-:W-:Y:S02]  /*5690*/  IADD3 R228, -R201, 0x1, -R228 ;  /* 0x00000001c9e47810 */ /* 0x000fe40007ffe9e4 */
[----:B------:R-:W-:Y:S01]  /*56a0*/  @!P0 LEA.HI.X R177, R2, c[0x0][0x1fc], R177, 0x1, P4 ;  /* 0x00007f0002b18a11 */ /* 0x000fe200020f0cb1 */
[----:B------:R-:W-:Y:S01]  /*56b0*/  USEL UR15, UR7, URZ, !UP0 ;  /* 0x0000003f070f7287 */ /* 0x000fe2000c000000 */
[C---:B------:R-:W-:Y:S01]  /*56c0*/  HMMA.16816.F32 R16, R136.reuse, R146, RZ ;  /* 0x000000928810723c */ /* 0x040fe200000018ff */
[----:B------:R-:W1:Y:S03]  /*56d0*/  LDSM.16.M88.4 R144, [R133+0xc100] ;  /* 0x00c100008590783b */ /* 0x000e660000000200 */
[----:B------:R-:W-:Y:S02]  /*56e0*/  IADD3 R2, R192, R133, RZ ;  /* 0x00000085c0027210 */ /* 0x000fe40007ffe0ff */
[----:B------:R-:W-:Y:S02]  /*56f0*/  IADD3 R228, R228, c[0x0][0x1d0], RZ ;  /* 0x00007400e4e47a10 */ /* 0x000fe40007ffe0ff */
[C---:B---3--:R-:W-:Y:S04]  /*5700*/  HMMA.16816.F32 R20, R136.reuse, R148, RZ ;  /* 0x000000948814723c */ /* 0x048fe800000018ff */
[----:B------:R-:W-:Y:S04]  /*5710*/  IADD3 R228, R228, -c[0x0][0x168], RZ ;  /* 0x80005a00e4e47a10 */ /* 0x000fe80007ffe0ff */
[C---:B------:R-:W-:Y:S01]  /*5720*/  HMMA.16816.F32 R24, R136.reuse, R150, RZ ;  /* 0x000000968818723c */ /* 0x040fe200000018ff */
[----:B------:R-:W2:Y:S03]  /*5730*/  LDSM.16.M88.4 R148, [R133+0xc900] ;  /* 0x00c900008594783b */ /* 0x000ea60000000200 */
[C---:B------:R-:W-:Y:S02]  /*5740*/  IADD3 R229, R228.reuse, c[0x0][0x328], RZ ;  /* 0x0000ca00e4e57a10 */ /* 0x040fe40007ffe0ff */
[----:B------:R-:W-:Y:S02]  /*5750*/  IADD3 R228, R228, UR16, RZ ;  /* 0x00000010e4e47c10 */ /* 0x000fe4000fffe0ff */
[C---:B----4-:R-:W-:Y:S08]  /*5760*/  HMMA.16816.F32 R28, R136.reuse, R152, RZ ;  /* 0x00000098881c723c */ /* 0x050ff000000018ff */
[----:B------:R-:W-:Y:S01]  /*5770*/  HMMA.16816.F32 R32, R136, R154, RZ ;  /* 0x0000009a8820723c */ /* 0x000fe200000018ff */
[----:B------:R-:W3:Y:S07]  /*5780*/  LDSM.16.M88.4 R136, [R133+0xd900] ;  /* 0x00d900008588783b */ /* 0x000eee0000000200 */
[----:B------:R-:W-:Y:S01]  /*5790*/  @!PT LDS RZ, [RZ] ;  /* 0x00000000fffff984 */ /* 0x000fe20000000800 */
[----:B------:R-:W-:Y:S01]  /*57a0*/  @!PT LDS RZ, [RZ] ;  /* 0x00000000fffff984 */ /* 0x000fe20000000800 */
[----:B------:R-:W-:Y:S01]  /*57b0*/  @!PT LDS RZ, [RZ] ;  /* 0x00000000fffff984 */ /* 0x000fe20000000800 */
[----:B------:R4:W-:Y:S01]  /*57c0*/  @!P0 LDGSTS.E.BYPASS.LTC128B.128 [R169], [R166.64], !P3 ;  /* 0x00000000a6a98fae */ /* 0x0009e2000d901d52 */
[C---:B-1----:R-:W-:Y:S06]  /*57d0*/  HMMA.16816.F32 R4, R140.reuse, R144, R4 ;  /* 0x000000908c04723c */ /* 0x042fec0000001804 */
[----:B------:R4:W-:Y:S02]  /*57e0*/  @!P0 LDGSTS.E.BYPASS.LTC128B.128 [R169+0x2000], [R164.64], !P2 ;  /* 0x02000000a4a98fae */ /* 0x0009e4000d101d52 */
[C---:B------:R-:W-:Y:S05]  /*57f0*/  HMMA.16816.F32 R8, R140.reuse, R146, R8 ;  /* 0x000000928c08723c */ /* 0x040fea0000001808 */
[----:B------:R1:W-:Y:S03]  /*5800*/  @!P0 LDGSTS.E.BYPASS.LTC128B.128 [R169+0x4000], [R172.64], !P1 ;  /* 0x04000000aca98fae */ /* 0x0003e6000c901d52 */
[C---:B--2---:R-:W-:Y:S04]  /*5810*/  HMMA.16816.F32 R12, R140.reuse, R148, R12 ;  /* 0x000000948c0c723c */ /* 0x044fe8000000180c */
[----:B------:R1:W-:Y:S04]  /*5820*/  @!P0 LDGSTS.E.BYPASS.LTC128B.128 [R169+0x1000], [R170.64], !P3 ;  /* 0x01000000aaa98fae */ /* 0x0003e8000d901d52 */
[C---:B------:R-:W-:Y:S03]  /*5830*/  HMMA.16816.F32 R16, R140.reuse, R150, R16 ;  /* 0x000000968c10723c */ /* 0x040fe60000001810 */
[----:B------:R1:W-:Y:S05]  /*5840*/  @!P0 LDGSTS.E.BYPASS.LTC128B.128 [R169+0x3000], [R174.64], !P2 ;  /* 0x03000000aea98fae */ /* 0x0003ea000d101d52 */
[C---:B------:R-:W-:Y:S02]  /*5850*/  HMMA.16816.F32 R20, R140.reuse, R156, R20 ;  /* 0x0000009c8c14723c */ /* 0x040fe40000001814 */
[----:B------:R1:W-:Y:S01]  /*5860*/  @!P0 LDGSTS.E.BYPASS.LTC128B.128 [R169+0x5000], [R176.64], !P1 ;  /* 0x05000000b0a98fae */ /* 0x0003e2000c901d52 */
[----:B------:R-:W-:Y:S05]  /*5870*/  PLOP3.LUT P0, PT, PT, PT, UP3, 0x80, 0x0 ;  /* 0x000000000000781c */ /* 0x000fea0003f0f038 */
[C---:B------:R-:W-:Y:S01]  /*5880*/  HMMA.16816.F32 R24, R140.reuse, R158, R24 ;  /* 0x0000009e8c18723c */ /* 0x040fe20000001818 */
[----:B------:R-:W-:Y:S07]  /*5890*/  LDSM.16.M88.4 R152, [R185] ;  /* 0x00000000b998783b */ /* 0x000fee0000000200 */
[C---:B---3--:R-:W-:Y:S01]  /*58a0*/  HMMA.16816.F32 R28, R140.reuse, R136, R28 ;  /* 0x000000888c1c723c */ /* 0x048fe2000000181c */
[----:B------:R-:W2:Y:S03]  /*58b0*/  LDSM.16.M88.4 R160, [R0+0xc100] ;  /* 0x00c1000000a0783b */ /* 0x000ea60000000200 */
[----:B------:R-:W-:Y:S02]  /*58c0*/  @P0 MOV R232, R208 ;  /* 0x000000d000e80202 */ /* 0x000fe40000000f00 */
[----:B------:R-:W-:Y:S02]  /*58d0*/  PLOP3.LUT P0, PT, PT, PT, UP2, 0x40, 0x0 ;  /* 0x000000000000781c */ /* 0x000fe40003f0e828 */
[----:B------:R-:W-:Y:S01]  /*58e0*/  HMMA.16816.F32 R32, R140, R138, R32 ;  /* 0x0000008a8c20723c */ /* 0x000fe20000001820 */
[----:B------:R-:W3:Y:S07]  /*58f0*/  LDSM.16.M88.4 R144, [R0+0xc900] ;  /* 0x00c900000090783b */ /* 0x000eee0000000200 */
[----:B------:R-:W5:Y:S07]  /*5900*/  LDSM.16.M88.4 R148, [R0+0xd100] ;  /* 0x00d100000094783b */ /* 0x000f6e0000000200 */
[----:B------:R-:W5:Y:S07]  /*5910*/  LDSM.16.M88.4 R156, [R0+0xd900] ;  /* 0x00d90000009c783b */ /* 0x000f6e0000000200 */
[----:B----4-:R-:W-:Y:S07]  /*5920*/  LDSM.16.M88.4 R164, [R184] ;  /* 0x00000000b8a4783b */ /* 0x010fee0000000200 */
[----:B-1----:R-:W1:Y:S01]  /*5930*/  LDSM.16.M88.4 R168, [R2+0xc100] ;  /* 0x00c1000002a8783b */ /* 0x002e620000000200 */
[C---:B--2---:R-:W-:Y:S06]  /*5940*/  HMMA.16816.F32 R4, R152.reuse, R160, R4 ;  /* 0x000000a09804723c */ /* 0x044fec0000001804 */
[----:B------:R-:W2:Y:S02]  /*5950*/  LDSM.16.M88.4 R136, [R2+0xc900] ;  /* 0x00c900000288783b */ /* 0x000ea40000000200 */
[C---:B------:R-:W-:Y:S05]  /*5960*/  HMMA.16816.F32 R8, R152.reuse, R162, R8 ;  /* 0x000000a29808723c */ /* 0x040fea0000001808 */
[----:B------:R-:W4:Y:S03]  /*5970*/  LDSM.16.M88.4 R140, [R2+0xd100] ;  /* 0x00d10000028c783b */ /* 0x000f260000000200 */
[C---:B---3--:R-:W-:Y:S04]  /*5980*/  HMMA.16816.F32 R12, R152.reuse, R144, R12 ;  /* 0x00000090980c723c */ /* 0x048fe8000000180c */
[----:B------:R-:W-:Y:S04]  /*5990*/  LDSM.16.M88.4 R160, [R188+UR4+0xf900] ;  /* 0x00f90004bca0783b */ /* 0x000fe80008000200 */
[C---:B------:R-:W-:Y:S03]  /*59a0*/  HMMA.16816.F32 R16, R152.reuse, R146, R16 ;  /* 0x000000929810723c */ /* 0x040fe60000001810 */
[----:B------:R-:W3:Y:S05]  /*59b0*/  LDSM.16.M88.4 R144, [R2+0xd900] ;  /* 0x00d900000290783b */ /* 0x000eea0000000200 */
[C---:B-----5:R-:W-:Y:S02]  /*59c0*/  HMMA.16816.F32 R20, R152.reuse, R148, R20 ;  /* 0x000000949814723c */ /* 0x060fe40000001814 */
[----:B------:R-:W-:Y:S06]  /*59d0*/  LDSM.16.M88.4 R172, [R133+0xe900] ;  /* 0x00e9000085ac783b */ /* 0x000fec0000000200 */
[C---:B------:R-:W-:Y:S01]  /*59e0*/  HMMA.16816.F32 R24, R152.reuse, R150, R24 ;  /* 0x000000969818723c */ /* 0x040fe20000001818 */
[----:B------:R-:W-:Y:S07]  /*59f0*/  LDSM.16.M88.4 R148, [R190+0x4000] ;  /* 0x00400000be94783b */ /* 0x000fee0000000200 */
[C---:B------:R-:W-:Y:S01]  /*5a00*/  HMMA.16816.F32 R28, R152.reuse, R156, R28 ;  /* 0x0000009c981c723c */ /* 0x040fe2000000181c */
[----:B------:R-:W-:Y:S07]  /*5a10*/  LDSM.16.M88.4 R176, [R0+0xe100] ;  /* 0x00e1000000b0783b */ /* 0x000fee0000000200 */
[----:B------:R-:W-:Y:S01]  /*5a20*/  HMMA.16816.F32 R32, R152, R158, R32 ;  /* 0x0000009e9820723c */ /* 0x000fe20000001820 */
[----:B------:R-:W5:Y:S07]  /*5a30*/  LDSM.16.M88.4 R152, [R188+UR4+0xe100] ;  /* 0x00e10004bc98783b */ /* 0x000f6e0008000200 */
[C---:B-1----:R-:W-:Y:S01]  /*5a40*/  HMMA.16816.F32 R4, R164.reuse, R168, R4 ;  /* 0x000000a8a404723c */ /* 0x042fe20000001804 */
[----:B------:R-:W-:Y:S07]  /*5a50*/  LDSM.16.M88.4 R156, [R188+UR4+0xe900] ;  /* 0x00e90004bc9c783b */ /* 0x000fee0008000200 */
[C---:B------:R-:W-:Y:S01]  /*5a60*/  HMMA.16816.F32 R8, R164.reuse, R170, R8 ;  /* 0x000000aaa408723c */ /* 0x040fe20000001808 */
[----:B------:R-:W-:Y:S07]  /*5a70*/  LDSM.16.M88.4 R168, [R133+0xe100] ;  /* 0x00e1000085a8783b */ /* 0x000fee0000000200 */
[C---:B--2---:R-:W-:Y:S01]  /*5a80*/  HMMA.16816.F32 R12, R164.reuse, R136, R12 ;  /* 0x00000088a40c723c */ /* 0x044fe2000000180c */
[----:B------:R-:W-:Y:S07]  /*5a90*/  LDSM.16.M88.4 R180, [R188+UR4+0x10100] ;  /* 0x01010004bcb4783b */ /* 0x000fee0008000200 */
[C---:B------:R-:W-:Y:S01]  /*5aa0*/  HMMA.16816.F32 R16, R164.reuse, R138, R16 ;  /* 0x0000008aa410723c */ /* 0x040fe20000001810 */
[----:B------:R-:W-:Y:S07]  /*5ab0*/  LDSM.16.M88.4 R136, [R188+UR4+0xf100] ;  /* 0x00f10004bc88783b */ /* 0x000fee0008000200 */
[C---:B----4-:R-:W-:Y:S01]  /*5ac0*/  HMMA.16816.F32 R20, R164.reuse, R140, R20 ;  /* 0x0000008ca414723c */ /* 0x050fe20000001814 */
[----:B------:R-:W0:Y:S07]  /*5ad0*/  LDGDEPBAR ;  /* 0x00000000000079af */ /* 0x000e2e0000000000 */
[C---:B------:R-:W-:Y:S01]  /*5ae0*/  HMMA.16816.F32 R24, R164.reuse, R142, R24 ;  /* 0x0000008ea418723c */ /* 0x040fe20000001818 */
[----:B------:R-:W-:Y:S07]  /*5af0*/  LDSM.16.M88.4 R140, [R186+0x4000] ;  /* 0x00400000ba8c783b */ /* 0x000fee0000000200 */
[C---:B---3--:R-:W-:Y:S01]  /*5b00*/  HMMA.16816.F32 R28, R164.reuse, R144, R28 ;  /* 0x00000090a41c723c */ /* 0x048fe2000000181c */
[----:B------:R-:W1:Y:S07]  /*5b10*/  SHFL.IDX PT, R233, R232, RZ, 0x1c1f ;  /* 0x001c1fffe8e97589 */ /* 0x000e6e00000e0000 */
[----:B------:R-:W-:Y:S01]  /*5b20*/  HMMA.16816.F32 R32, R164, R146, R32 ;  /* 0x00000092a420723c */ /* 0x000fe20000001820 */
[----:B------:R-:W2:Y:S07]  /*5b30*/  LDSM.16.M88.4 R144, [R133+0xf100] ;  /* 0x00f100008590783b */ /* 0x000eae0000000200 */
[C---:B-----5:R-:W-:Y:S01]  /*5b40*/  HMMA.16816.F32 R4, R148.reuse, R152, R4 ;  /* 0x000000989404723c */ /* 0x060fe20000001804 */
[----:B------:R-:W-:Y:S07]  /*5b50*/  LDSM.16.M88.4 R164, [R185+0x4000] ;  /* 0x00400000b9a4783b */ /* 0x000fee0000000200 */
[C---:B------:R-:W-:Y:S01]  /*5b60*/  HMMA.16816.F32 R8, R148.reuse, R154, R8 ;  /* 0x0000009a9408723c */ /* 0x040fe20000001808 */
[----:B------:R-:W3:Y:S03]  /*5b70*/  LDSM.16.M88.4 R152, [R133+0xf900] ;  /* 0x00f900008598783b */ /* 0x000ee60000000200 */
[----:B-1----:R-:W-:Y:S01]  /*5b80*/  IADD3 R231, R229, R233, RZ ;  /* 0x000000e9e5e77210 */ /* 0x002fe20007ffe0ff */
[----:B------:R-:W-:Y:S03]  /*5b90*/  IMAD.IADD R230, R228, 0x1, R233 ;  /* 0x00000001e4e67824 */ /* 0x000fe600078e02e9 */
[C---:B------:R-:W-:Y:S08]  /*5ba0*/  HMMA.16816.F32 R12, R148.reuse, R156, R12 ;  /* 0x0000009c940c723c */ /* 0x040ff0000000180c */
[C---:B------:R-:W-:Y:S01]  /*5bb0*/  HMMA.16816.F32 R16, R148.reuse, R158, R16 ;  /* 0x0000009e9410723c */ /* 0x040fe20000001810 */
[----:B------:R-:W-:Y:S07]  /*5bc0*/  LDSM.16.M88.4 R156, [R0+0xf900] ;  /* 0x00f90000009c783b */ /* 0x000fee0000000200 */
[C---:B------:R-:W-:Y:S08]  /*5bd0*/  HMMA.16816.F32 R20, R148.reuse, R136, R20 ;  /* 0x000000889414723c */ /* 0x040ff00000001814 */
[C---:B------:R-:W-:Y:S01]  /*5be0*/  HMMA.16816.F32 R24, R148.reuse, R138, R24 ;  /* 0x0000008a9418723c */ /* 0x040fe20000001818 */
[----:B------:R-:W1:Y:S07]  /*5bf0*/  LDSM.16.M88.4 R136, [R0+0xe900] ;  /* 0x00e900000088783b */ /* 0x000e6e0000000200 */
[C---:B------:R-:W-:Y:S08]  /*5c00*/  HMMA.16816.F32 R28, R148.reuse, R160, R28 ;  /* 0x000000a0941c723c */ /* 0x040ff0000000181c */
[----:B------:R-:W-:Y:S01]  /*5c10*/  HMMA.16816.F32 R32, R148, R162, R32 ;  /* 0x000000a29420723c */ /* 0x000fe20000001820 */
[----:B------:R-:W4:Y:S07]  /*5c20*/  LDSM.16.M88.4 R148, [R0+0xf100] ;  /* 0x00f100000094783b */ /* 0x000f2e0000000200 */
[C---:B------:R-:W-:Y:S01]  /*5c30*/  HMMA.16816.F32 R4, R140.reuse, R168, R4 ;  /* 0x000000a88c04723c */ /* 0x040fe20000001804 */
[----:B------:R-:W-:Y:S07]  /*5c40*/  LDSM.16.M88.4 R160, [R184+0x4000] ;  /* 0x00400000b8a0783b */ /* 0x000fee0000000200 */
[C---:B------:R-:W-:Y:S01]  /*5c50*/  HMMA.16816.F32 R8, R140.reuse, R170, R8 ;  /* 0x000000aa8c08723c */ /* 0x040fe20000001808 */
[----:B------:R-:W5:Y:S07]  /*5c60*/  LDSM.16.M88.4 R168, [R2+0xe100] ;  /* 0x00e1000002a8783b */ /* 0x000f6e0000000200 */
[C---:B------:R-:W-:Y:S08]  /*5c70*/  HMMA.16816.F32 R12, R140.reuse, R172, R12 ;  /* 0x000000ac8c0c723c */ /* 0x040ff0000000180c */
[C---:B------:R-:W-:Y:S01]  /*5c80*/  HMMA.16816.F32 R16, R140.reuse, R174, R16 ;  /* 0x000000ae8c10723c */ /* 0x040fe20000001810 */
[----:B------:R-:W-:Y:S07]  /*5c90*/  LDSM.16.M88.4 R172, [R190+0x8000] ;  /* 0x00800000beac783b */ /* 0x000fee0000000200 */
[C---:B--2---:R-:W-:Y:S08]  /*5ca0*/  HMMA.16816.F32 R20, R140.reuse, R144, R20 ;  /* 0x000000908c14723c */ /* 0x044ff00000001814 */
[C---:B------:R-:W-:Y:S01]  /*5cb0*/  HMMA.16816.F32 R24, R140.reuse, R146, R24 ;  /* 0x000000928c18723c */ /* 0x040fe20000001818 */
[----:B------:R-:W-:Y:S07]  /*5cc0*/  LDSM.16.M88.4 R144, [R191+0xf100] ;  /* 0x00f10000bf90783b */ /* 0x000fee0000000200 */
[C---:B---3--:R-:W-:Y:S08]  /*5cd0*/  HMMA.16816.F32 R28, R140.reuse, R152, R28 ;  /* 0x000000988c1c723c */ /* 0x048ff0000000181c */
[----:B------:R-:W-:Y:S01]  /*5ce0*/  HMMA.16816.F32 R32, R140, R154, R32 ;  /* 0x0000009a8c20723c */ /* 0x000fe20000001820 */
[----:B------:R-:W2:Y:S07]  /*5cf0*/  LDSM.16.M88.4 R140, [R191+0xe900] ;  /* 0x00e90000bf8c783b */ /* 0x000eae0000000200 */
[C---:B------:R-:W-:Y:S01]  /*5d00*/  HMMA.16816.F32 R4, R164.reuse, R176, R4 ;  /* 0x000000b0a404723c */ /* 0x040fe20000001804 */
[----:B------:R-:W3:Y:S07]  /*5d10*/  LDSM.16.M88.4 R152, [R191+0xf900] ;  /* 0x00f90000bf98783b */ /* 0x000eee0000000200 */
[C---:B------:R-:W-:Y:S01]  /*5d20*/  HMMA.16816.F32 R8, R164.reuse, R178, R8 ;  /* 0x000000b2a408723c */ /* 0x040fe20000001808 */
[----:B------:R-:W-:Y:S07]  /*5d30*/  LDSM.16.M88.4 R176, [R133+0x10100] ;  /* 0x0101000085b0783b */ /* 0x000fee0000000200 */
        /* <DEDUP_REMOVED lines=8> */
[----:B------:R-:W1:Y:S07]  /*5dc0*/  LDSM.16.M88.4 R156, [R188+UR4+0x11900] ;  /* 0x01190004bc9c783b */ /* 0x000e6e0008000200 */
        /* <DEDUP_REMOVED lines=10> */
[C---:B---3--:R-:W-:Y:S08]  /*5e70*/  HMMA.16816.F32 R28, R160.reuse, R152, R28 ;  /* 0x00000098a01c723c */ /* 0x048ff0000000181c */
[----:B------:R-:W-:Y:S01]  /*5e80*/  HMMA.16816.F32 R32, R160, R154, R32 ;  /* 0x0000009aa020723c */ /* 0x000fe20000001820 */
[----:B------:R-:W3:Y:S07]  /*5e90*/  LDSM.16.M88.4 R152, [R133+0x11900] ;  /* 0x011900008598783b */ /* 0x000eee0000000200 */
[----:B------:R-:W2:Y:S01]  /*5ea0*/  LDSM.16.M88.4 R160, [R185+0x8000] ;  /* 0x00800000b9a0783b */ /* 0x000ea20000000200 */
[C---:B------:R-:W-:Y:S08]  /*5eb0*/  HMMA.16816.F32 R4, R172.reuse, R180, R4 ;  /* 0x000000b4ac04723c */ /* 0x040ff00000001804 */
[C---:B------:R-:W-:Y:S01]  /*5ec0*/  HMMA.16816.F32 R8, R172.reuse, R182, R8 ;  /* 0x000000b6ac08723c */ /* 0x040fe20000001808 */
[----:B------:R-:W-:Y:S07]  /*5ed0*/  LDSM.16.M88.4 R180, [R2+0x10100] ;  /* 0x0101000002b4783b */ /* 0x000fee0000000200 */
[C---:B-1----:R-:W-:Y:S08]  /*5ee0*/  HMMA.16816.F32 R12, R172.reuse, R136, R12 ;  /* 0x00000088ac0c723c */ /* 0x042ff0000000180c */
[C---:B------:R-:W-:Y:S01]  /*5ef0*/  HMMA.16816.F32 R16, R172.reuse, R138, R16 ;  /* 0x0000008aac10723c */ /* 0x040fe20000001810 */
[----:B------:R-:W1:Y:S07]  /*5f00*/  LDSM.16.M88.4 R136, [R0+0x10900] ;  /* 0x010900000088783b */ /* 0x000e6e0000000200 */
[C---:B----4-:R-:W-:Y:S08]  /*5f10*/  HMMA.16816.F32 R20, R172.reuse, R148, R20 ;  /* 0x00000094ac14723c */ /* 0x050ff00000001814 */
[C---:B------:R-:W-:Y:S01]  /*5f20*/  HMMA.16816.F32 R24, R172.reuse, R150, R24 ;  /* 0x00000096ac18723c */ /* 0x040fe20000001818 */
[----:B------:R-:W4:Y:S07]  /*5f30*/  LDSM.16.M88.4 R148, [R0+0x11100] ;  /* 0x011100000094783b */ /* 0x000f2e0000000200 */
[C---:B------:R-:W-:Y:S08]  /*5f40*/  HMMA.16816.F32 R28, R172.reuse, R156, R28 ;  /* 0x0000009cac1c723c */ /* 0x040ff0000000181c */
[----:B------:R-:W-:Y:S01]  /*5f50*/  HMMA.16816.F32 R32, R172, R158, R32 ;  /* 0x0000009eac20723c */ /* 0x000fe20000001820 */
[----:B------:R-:W1:Y:S07]  /*5f60*/  LDSM.16.M88.4 R156, [R0+0x11900] ;  /* 0x01190000009c783b */ /* 0x000e6e0000000200 */
[----:B------:R-:W1:Y:S01]  /*5f70*/  LDSM.16.M88.4 R172, [R184+0x8000] ;  /* 0x00800000b8ac783b */ /* 0x000e620000000200 */
[C---:B-----5:R-:W-:Y:S08]  /*5f80*/  HMMA.16816.F32 R4, R164.reuse, R176, R4 ;  /* 0x000000b0a404723c */ /* 0x060ff00000001804 */
[C---:B------:R-:W-:Y:S08]  /*5f90*/  HMMA.16816.F32 R8, R164.reuse, R178, R8 ;  /* 0x000000b2a408723c */ /* 0x040ff00000001808 */
[C---:B--2---:R-:W-:Y:S08]  /*5fa0*/  HMMA.16816.F32 R12, R164.reuse, R140, R12 ;  /* 0x0000008ca40c723c */ /* 0x044ff0000000180c */
[C---:B------:R-:W-:Y:S01]  /*5fb0*/  HMMA.16816.F32 R16, R164.reuse, R142, R16 ;  /* 0x0000008ea410723c */ /* 0x040fe20000001810 */
[----:B------:R-:W-:Y:S07]  /*5fc0*/  LDSM.16.M88.4 R140, [R191+0x11100] ;  /* 0x01110000bf8c783b */ /* 0x000fee0000000200 */
[C---:B------:R-:W-:Y:S08]  /*5fd0*/  HMMA.16816.F32 R20, R164.reuse, R144, R20 ;  /* 0x00000090a414723c */ /* 0x040ff00000001814 */
[C---:B------:R-:W-:Y:S08]  /*5fe0*/  HMMA.16816.F32 R24, R164.reuse, R146, R24 ;  /* 0x00000092a418723c */ /* 0x040ff00000001818 */
[C---:B---3--:R-:W-:Y:S08]  /*5ff0*/  HMMA.16816.F32 R28, R164.reuse, R152, R28 ;  /* 0x00000098a41c723c */ /* 0x048ff0000000181c */
[----:B------:R-:W-:Y:S08]  /*6000*/  HMMA.16816.F32 R32, R164, R154, R32 ;  /* 0x0000009aa420723c */ /* 0x000ff00000001820 */
[C---:B------:R-:W-:Y:S08]  /*6010*/  HMMA.16816.F32 R4, R160.reuse, R168, R4 ;  /* 0x000000a8a004723c */ /* 0x040ff00000001804 */
[C---:B------:R-:W-:Y:S08]  /*6020*/  HMMA.16816.F32 R8, R160.reuse, R170, R8 ;  /* 0x000000aaa008723c */ /* 0x040ff00000001808 */
[C---:B-1----:R-:W-:Y:S08]  /*6030*/  HMMA.16816.F32 R12, R160.reuse, R136, R12 ;  /* 0x00000088a00c723c */ /* 0x042ff0000000180c */
[C---:B------:R-:W-:Y:S01]  /*6040*/  HMMA.16816.F32 R16, R160.reuse, R138, R16 ;  /* 0x0000008aa010723c */ /* 0x040fe20000001810 */
[----:B------:R-:W1:Y:S07]  /*6050*/  LDSM.16.M88.4 R136, [R191+0x10900] ;  /* 0x01090000bf88783b */ /* 0x000e6e0000000200 */
[C---:B----4-:R-:W-:Y:S08]  /*6060*/  HMMA.16816.F32 R20, R160.reuse, R148, R20 ;  /* 0x00000094a014723c */ /* 0x050ff00000001814 */
[C---:B------:R-:W-:Y:S08]  /*6070*/  HMMA.16816.F32 R24, R160.reuse, R150, R24 ;  /* 0x00000096a018723c */ /* 0x040ff00000001818 */
[C---:B------:R-:W-:Y:S08]  /*6080*/  HMMA.16816.F32 R28, R160.reuse, R156, R28 ;  /* 0x0000009ca01c723c */ /* 0x040ff0000000181c */
[----:B------:R-:W-:Y:S08]  /*6090*/  HMMA.16816.F32 R32, R160, R158, R32 ;  /* 0x0000009ea020723c */ /* 0x000ff00000001820 */
[C---:B------:R-:W-:Y:S08]  /*60a0*/  HMMA.16816.F32 R4, R172.reuse, R180, R4 ;  /* 0x000000b4ac04723c */ /* 0x040ff00000001804 */
[C---:B------:R-:W-:Y:S08]  /*60b0*/  HMMA.16816.F32 R8, R172.reuse, R182, R8 ;  /* 0x000000b6ac08723c */ /* 0x040ff00000001808 */
[C---:B-1----:R-:W-:Y:S08]  /*60c0*/  HMMA.16816.F32 R12, R172.reuse, R136, R12 ;  /* 0x00000088ac0c723c */ /* 0x042ff0000000180c */
[C---:B------:R-:W-:Y:S01]  /*60d0*/  HMMA.16816.F32 R16, R172.reuse, R138, R16 ;  /* 0x0000008aac10723c */ /* 0x040fe20000001810 */
[----:B------:R1:W2:Y:S03]  /*60e0*/  LDSM.16.M88.4 R136, [R191+0x11900] ;  /* 0x01190000bf88783b */ /* 0x0002a60000000200 */
[----:B------:R-:W-:Y:S02]  /*60f0*/  FMUL.FTZ R166, R4, c[0x0][0x320] ;  /* 0x0000c80004a67a20 */ /* 0x000fe40000410000 */
[----:B------:R-:W-:Y:S02]  /*6100*/  FMUL.FTZ R168, R5, c[0x0][0x320] ;  /* 0x0000c80005a87a20 */ /* 0x000fe40000410000 */
[C---:B------:R-:W-:Y:S02]  /*6110*/  HMMA.16816.F32 R20, R172.reuse, R140, R20 ;  /* 0x0000008cac14723c */ /* 0x040fe40000001814 */
[----:B------:R-:W3:Y:S02]  /*6120*/  MUFU.TANH R166, R166 ;  /* 0x000000a600a67308 */ /* 0x000ee40000002400 */
[----:B------:R-:W-:Y:S02]  /*6130*/  FMUL.FTZ R2, R6, c[0x0][0x320] ;  /* 0x0000c80006027a20 */ /* 0x000fe40000410000 */
[----:B------:R-:W-:Y:S02]  /*6140*/  FMUL.FTZ R164, R7, c[0x0][0x320] ;  /* 0x0000c80007a47a20 */ /* 0x000fe40000410000 */
[C---:B------:R-:W-:Y:S04]  /*6150*/  HMMA.16816.F32 R24, R172.reuse, R142, R24 ;  /* 0x0000008eac18723c */ /* 0x040fe80000001818 */
[----:B------:R-:W4:Y:S01]  /*6160*/  MUFU.TANH R168, R168 ;  /* 0x000000a800a87308 */ /* 0x000f220000002400 */
[----:B------:R-:W-:Y:S02]  /*6170*/  FMUL.FTZ R169, R8, c[0x0][0x320] ;  /* 0x0000c80008a97a20 */ /* 0x000fe40000410000 */
[----:B------:R-:W-:Y:S02]  /*6180*/  FMUL.FTZ R171, R9, c[0x0][0x320] ;  /* 0x0000c80009ab7a20 */ /* 0x000fe40000410000 */
[----:B------:R-:W-:Y:S03]  /*6190*/  FMUL.FTZ R165, R10, c[0x0][0x320] ;  /* 0x0000c8000aa57a20 */ /* 0x000fe60000410000 */
[----:B------:R-:W-:Y:S02]  /*61a0*/  FMUL.FTZ R167, R11, c[0x0][0x320] ;  /* 0x0000c8000ba77a20 */ /* 0x000fe40000410000 */
[----:B------:R-:W3:Y:S01]  /*61b0*/  MUFU.TANH R2, R2 ;  /* 0x0000000200027308 */ /* 0x000ee20000002400 */
[----:B------:R-:W-:Y:S02]  /*61c0*/  FMUL.FTZ R181, R12, c[0x0][0x320] ;  /* 0x0000c8000cb57a20 */ /* 0x000fe40000410000 */
[----:B------:R-:W-:Y:S02]  /*61d0*/  FMUL.FTZ R218, R22, c[0x0][0x320] ;  /* 0x0000c80016da7a20 */ /* 0x000fe40000410000 */
[----:B------:R-:W-:Y:S02]  /*61e0*/  FMUL.FTZ R177, R13, c[0x0][0x320] ;  /* 0x0000c8000db17a20 */ /* 0x000fe40000410000 */
[----:B------:R-:W-:Y:S02]  /*61f0*/  FMUL.FTZ R176, R14, c[0x0][0x320] ;  /* 0x0000c8000eb07a20 */ /* 0x000fe40000410000 */
[----:B------:R-:W-:Y:S01]  /*6200*/  FMUL.FTZ R170, R15, c[0x0][0x320] ;  /* 0x0000c8000faa7a20 */ /* 0x000fe20000410000 */
[----:B-1----:R-:W1:Y:S01]  /*6210*/  MUFU.TANH R191, R218 ;  /* 0x000000da00bf7308 */ /* 0x002e620000002400 */
[C---:B--2---:R-:W-:Y:S03]  /*6220*/  HMMA.16816.F32 R28, R172.reuse, R136, R28 ;  /* 0x00000088ac1c723c */ /* 0x044fe6000000181c */
[----:B------:R-:W-:Y:S02]  /*6230*/  FMUL.FTZ R224, R27, c[0x0][0x320] ;  /* 0x0000c8001be07a20 */ /* 0x000fe40000410000 */
[----:B------:R-:W-:Y:S02]  /*6240*/  FMUL.FTZ R182, R16, c[0x0][0x320] ;  /* 0x0000c80010b67a20 */ /* 0x000fe40000410000 */
[----:B------:R-:W-:Y:S01]  /*6250*/  FMUL.FTZ R217, R17, c[0x0][0x320] ;  /* 0x0000c80011d97a20 */ /* 0x000fe20000410000 */
[----:B------:R-:W-:Y:S01]  /*6260*/  HMMA.16816.F32 R32, R172, R138, R32 ;  /* 0x0000008aac20723c */ /* 0x000fe20000001820 */
[----:B------:R2:W1:Y:S03]  /*6270*/  MUFU.TANH R218, R224 ;  /* 0x000000e000da7308 */ /* 0x0004660000002400 */
[----:B------:R-:W-:Y:S02]  /*6280*/  FMUL.FTZ R179, R18, c[0x0][0x320] ;  /* 0x0000c80012b37a20 */ /* 0x000fe40000410000 */
[----:B------:R-:W-:Y:S02]  /*6290*/  FMUL.FTZ R178, R19, c[0x0][0x320] ;  /* 0x0000c80013b27a20 */ /* 0x000fe40000410000 */
[----:B------:R-:W-:Y:S03]  /*62a0*/  FMUL.FTZ R221, R20, c[0x0][0x320] ;  /* 0x0000c80014dd7a20 */ /* 0x000fe60000410000 */
[----:B------:R-:W1:Y:S01]  /*62b0*/  MUFU.TANH R164, R164 ;  /* 0x000000a400a47308 */ /* 0x000e620000002400 */
[----:B------:R-:W-:Y:S02]  /*62c0*/  FMUL.FTZ R220, R21, c[0x0][0x320] ;  /* 0x0000c80015dc7a20 */ /* 0x000fe40000410000 */
        /* <DEDUP_REMOVED lines=12> */
[----:B--2---:R-:W-:Y:S02]  /*6390*/  FMUL.FTZ R224, R34, c[0x0][0x320] ;  /* 0x0000c80022e07a20 */ /* 0x004fe40000410000 */
[----:B------:R-:W-:Y:S05]  /*63a0*/  FMUL.FTZ R175, R35, c[0x0][0x320] ;  /* 0x0000c80023af7a20 */ /* 0x000fea0000410000 */
[----:B------:R-:W2:Y:S10]  /*63b0*/  MUFU.TANH R165, R165 ;  /* 0x000000a500a57308 */ /* 0x000eb40000002400 */
        /* <DEDUP_REMOVED lines=38> */
.L_x_808:
[----:B------:R-:W-:Y:S04]  /*6620*/  MOV R0, c[0x0][0x32c] ;  /* 0x0000cb0000007a02 */ /* 0x000fe80000000f00 */
[----:B------:R-:W-:Y:S11]  /*6630*/  ISETP.NE.AND P0, PT, R0, 0x1, PT ;  /* 0x000000010000780c */ /* 0x000ff60003f05270 */
[----:B------:R-:W-:Y:S02]  /*6640*/  @!UPT UIADD3 URZ, URZ, URZ, URZ ;  /* 0x0000003f3f3ff290 */ /* 0x000fe4000fffe03f */
[----:B------:R-:W-:Y:S05]  /*6650*/  @P0 IMAD.HI.U32 R0, R5, c[0x0][0x330], RZ ;  /* 0x0000cc0005000a27 */ /* 0x000fea00078e00ff */
[----:B------:R-:W-:Y:S02]  /*6660*/  @P0 SHF.R.U32.HI R5, RZ, c[0x0][0x334], R0 ;  /* 0x0000cd00ff050a19 */ /* 0x000fe40000011600 */
.L_x_809:
[----:B------:R-:W-:Y:S05]  /*6670*/  BSYNC B0 ;  /* 0x0000000000007941 */ /* 0x000fea0003800000 */
.L_x_807:
[----:B------:R-:W-:Y:S04]  /*6680*/  IMAD.MOV.U32 R0, RZ, RZ, c[0x0][0x32c] ;  /* 0x0000cb00ff007624 */ /* 0x000fe800078e00ff */
[----:B------:R-:W-:Y:S04]  /*6690*/  IMAD R0, R5, R0, -UR6 ;  /* 0x8000000605007e24 */ /* 0x000fe8000f8e0200 */
[----:B------:R-:W-:Y:S05]  /*66a0*/  IMAD.IADD R5, R0, 0x1, -R201 ;  /* 0x0000000100057824 */ /* 0x000fea00078e0ac9 */
[----:B------:R-:W-:Y:S02]  /*66b0*/  IADD3 R0, R5, c[0x0][0x32c], RZ ;  /* 0x0000cb0005007a10 */ /* 0x000fe40007ffe0ff */
[----:B------:R-:W-:Y:S02]  /*66c0*/  IMNMX R230, R230, R5, !PT ;  /* 0x00000005e6e67217 */ /* 0x000fe40007800200 */
[----:B------:R-:W-:Y:S02]  /*66d0*/  IMNMX R231, R231, R0, PT ;  /* 0x00000000e7e77217 */ /* 0x000fe40003800200 */
.L_x_806:
[----:B--234-:R-:W-:Y:S01]  /*66e0*/  UISETP.GT.AND UP0, UPT, UR17, -0x1, UPT ;  /* 0xffffffff1100788c */ /* 0x01cfe2000bf04270 */
[----:B------:R-:W2:Y:S05]  /*66f0*/  SHFL.IDX PT, R6, R232, 0x1, 0x1c1f ;  /* 0x003c1f00e8067f89 */ /* 0x000eaa00000e0000 */
[----:B------:R-:W-:Y:S04]  /*6700*/  PLOP3.LUT P0, PT, PT, PT, UP0, 0x80, 0x0 ;  /* 0x000000000000781c */ /* 0x000fe80003f0f008 */
[C---:B------:R-:W-:Y:S02]  /*6710*/  ISETP.GT.AND P4, PT, R230.reuse, 0x1, P0 ;  /* 0x00000001e600780c */ /* 0x040fe40000784270 */
[C---:B------:R-:W-:Y:S02]  /*6720*/  ISETP.GT.AND P5, PT, R230.reuse, RZ, P0 ;  /* 0x000000ffe600720c */ /* 0x040fe400007a4270 */
[C---:B------:R-:W-:Y:S02]  /*6730*/  ISETP.LT.OR P4, PT, R231.reuse, 0x2, P4 ;  /* 0x00000002e700780c */ /* 0x040fe40002781670 */
[----:B------:R-:W-:Y:S02]  /*6740*/  ISETP.GT.AND P6, PT, R230, 0x8, P0 ;  /* 0x00000008e600780c */ /* 0x000fe400007c4270 */
[----:B------:R-:W-:Y:S02]  /*6750*/  FSEL R9, R168, -INF , !P4 ;  /* 0xff800000a8097808 */ /* 0x000fe40006000000 */
[----:B------:R-:W-:Y:S02]  /*6760*/  ISETP.GT.AND P4, PT, R230, 0x10, P0 ;  /* 0x00000010e600780c */ /* 0x000fe40000784270 */
[C---:B------:R-:W-:Y:S02]  /*6770*/  ISETP.LT.OR P5, PT, R231.reuse, 0x1, P5 ;  /* 0x00000001e700780c */ /* 0x040fe40002fa1670 */
[----:B------:R-:W-:Y:S01]  /*6780*/  ISETP.LT.OR P6, PT, R231, 0x9, P6 ;  /* 0x00000009e700780c */ /* 0x000fe200037c1670 */
[--C-:B--2---:R-:W-:Y:S01]  /*6790*/  IMAD.IADD R0, R229, 0x1, R6.reuse ;  /* 0x00000001e5007824 */ /* 0x104fe200078e0206 */
[----:B------:R-:W-:Y:S01]  /*67a0*/  ISETP.LT.OR P4, PT, R231, 0x11, P4 ;  /* 0x00000011e700780c */ /* 0x000fe20002781670 */
[----:B------:R-:W-:Y:S01]  /*67b0*/  IMAD.IADD R4, R228, 0x1, R6 ;  /* 0x00000001e4047824 */ /* 0x000fe200078e0206 */
[----:B------:R-:W-:Y:S02]  /*67c0*/  FSEL R11, R166, -INF , !P5 ;  /* 0xff800000a60b7808 */ /* 0x000fe40006800000 */
[C---:B------:R-:W-:Y:S02]  /*67d0*/  ISETP.GT.AND P5, PT, R230.reuse, 0x9, P0 ;  /* 0x00000009e600780c */ /* 0x040fe400007a4270 */
[----:B-1----:R-:W-:Y:S02]  /*67e0*/  FSEL R5, R169, -INF , !P6 ;  /* 0xff800000a9057808 */ /* 0x002fe40007000000 */
[----:B------:R-:W-:Y:S02]  /*67f0*/  FSEL R169, R181, -INF , !P4 ;  /* 0xff800000b5a97808 */ /* 0x000fe40006000000 */
[C---:B------:R-:W-:Y:S02]  /*6800*/  ISETP.GT.AND P4, PT, R230.reuse, 0x19, P0 ;  /* 0x00000019e600780c */ /* 0x040fe40000784270 */
[C---:B------:R-:W-:Y:S02]  /*6810*/  ISETP.LT.OR P5, PT, R231.reuse, 0xa, P5 ;  /* 0x0000000ae700780c */ /* 0x040fe40002fa1670 */
[----:B------:R-:W-:Y:S02]  /*6820*/  ISETP.LT.OR P4, PT, R231, 0x1a, P4 ;  /* 0x0000001ae700780c */ /* 0x000fe40002781670 */
        /* <DEDUP_REMOVED lines=48> */
.L_x_812:
[----:B------:R-:W-:Y:S04]  /*6b30*/  MOV R6, c[0x0][0x32c] ;  /* 0x0000cb0000067a02 */ /* 0x000fe80000000f00 */
[----:B------:R-:W-:Y:S11]  /*6b40*/  ISETP.NE.AND P4, PT, R6, 0x1, PT ;  /* 0x000000010600780c */ /* 0x000ff60003f85270 */
[----:B------:R-:W-:Y:S02]  /*6b50*/  @!UPT UIADD3 URZ, URZ, URZ, URZ ;  /* 0x0000003f3f3ff290 */ /* 0x000fe4000fffe03f */
[----:B------:R-:W-:Y:S05]  /*6b60*/  @P4 IMAD.HI.U32 R6, R13, c[0x0][0x330], RZ ;  /* 0x0000cc000d064a27 */ /* 0x000fea00078e00ff */
[----:B------:R-:W-:Y:S02]  /*6b70*/  @P4 SHF.R.U32.HI R13, RZ, c[0x0][0x334], R6 ;  /* 0x0000cd00ff0d4a19 */ /* 0x000fe40000011606 */
.L_x_813:
[----:B------:R-:W-:Y:S05]  /*6b80*/  BSYNC B0 ;  /* 0x0000000000007941 */ /* 0x000fea0003800000 */
.L_x_811:
[----:B------:R-:W-:Y:S04]  /*6b90*/  IMAD.MOV.U32 R6, RZ, RZ, c[0x0][0x32c] ;  /* 0x0000cb00ff067624 */ /* 0x000fe800078e00ff */
[----:B------:R-:W-:Y:S04]  /*6ba0*/  IMAD R6, R13, R6, -UR6 ;  /* 0x800000060d067e24 */ /* 0x000fe8000f8e0206 */
[----:B------:R-:W-:Y:S05]  /*6bb0*/  IMAD.IADD R15, R6, 0x1, -R201 ;  /* 0x00000001060f7824 */ /* 0x000fea00078e0ac9 */
[----:B------:R-:W-:Y:S02]  /*6bc0*/  IADD3 R13, R15, c[0x0][0x32c], RZ ;  /* 0x0000cb000f0d7a10 */ /* 0x000fe40007ffe0ff */
[----:B------:R-:W-:Y:S02]  /*6bd0*/  IMNMX R4, R4, R15, !PT ;  /* 0x0000000f04047217 */ /* 0x000fe40007800200 */
[----:B------:R-:W-:Y:S02]  /*6be0*/  IMNMX R0, R0, R13, PT ;  /* 0x0000000d00007217 */ /* 0x000fe40003800200 */
.L_x_810:
[----:B------:R-:W-:Y:S01]  /*6bf0*/  FMNMX.FTZ R6, R11, R132, !PT ;  /* 0x000000840b067209 */ /* 0x000fe20007810000 */
[----:B------:R-:W-:Y:S04]  /*6c00*/  DEPBAR.LE SB0, 0x2 ;  /* 0x000080800000791a */ /* 0x000fe80000000000 */
[----:B------:R-:W-:Y:S01]  /*6c10*/  FMNMX.FTZ R6, R9, R6, !PT ;  /* 0x0000000609067209 */ /* 0x000fe20007810000 */
[----:B------:R-:W-:Y:S01]  /*6c20*/  BAR.SYNC.DEFER_BLOCKING 0x0 ;  /* 0x0000000000007b1d */ /* 0x000fe20000010000 */
[C---:B------:R-:W-:Y:S01]  /*6c30*/  ISETP.GT.AND P6, PT, R4.reuse, RZ, P0 ;  /* 0x000000ff0400720c */ /* 0x040fe200007c4270 */
[----:B------:R-:W-:Y:S01]  /*6c40*/  UIADD3 UR22, UR17, -0x2, URZ ;  /* 0xfffffffe11167890 */ /* 0x000fe2000fffe03f */
[----:B------:R-:W-:Y:S02]  /*6c50*/  FMNMX.FTZ R6, R5, R6, !PT ;  /* 0x0000000605067209 */ /* 0x000fe40007810000 */
[----:B------:R-:W-:Y:S01]  /*6c60*/  ISETP.GT.AND P5, PT, R4, 0x1, P0 ;  /* 0x000000010400780c */ /* 0x000fe200007a4270 */
[----:B------:R-:W-:Y:S01]  /*6c70*/  UISETP.GE.AND UP1, UPT, UR22, UR10, UPT ;  /* 0x0000000a1600728c */ /* 0x000fe2000bf26270 */
[----:B------:R-:W-:Y:S02]  /*6c80*/  FMNMX.FTZ R6, R7, R6, !PT ;  /* 0x0000000607067209 */ /* 0x000fe40007810000 */
[----:B------:R-:W-:Y:S02]  /*6c90*/  ISETP.LT.OR P6, PT, R0, 0x1, P6 ;  /* 0x000000010000780c */ /* 0x000fe400037c1670 */
[----:B------:R-:W-:Y:S02]  /*6ca0*/  FMNMX.FTZ R6, R169, R6, !PT ;  /* 0x00000006a9067209 */ /* 0x000fe40007810000 */
[----:B------:R-:W-:Y:S02]  /*6cb0*/  FSEL R10, R2, -INF , !P6 ;  /* 0xff800000020a7808 */ /* 0x000fe40007000000 */
[----:B------:R-:W-:Y:S02]  /*6cc0*/  ISETP.GT.AND P4, PT, R4, 0x8, P0 ;  /* 0x000000080400780c */ /* 0x000fe40000784270 */
[----:B------:R-:W-:Y:S01]  /*6cd0*/  ISETP.LT.OR P5, PT, R0, 0x2, P5 ;  /* 0x000000020000780c */ /* 0x000fe20002fa1670 */
[----:B------:R-:W-:Y:S01]  /*6ce0*/  @UP1 USHF.R.S32.HI UR23, URZ, 0x1f, UR22 ;  /* 0x0000001f3f171899 */ /* 0x000fe20008011416 */
[----:B------:R-:W-:Y:S02]  /*6cf0*/  FMNMX.FTZ R6, R171, R6, !PT ;  /* 0x00000006ab067209 */ /* 0x000fe40007810000 */
[----:B------:R-:W-:Y:S02]  /*6d00*/  FMNMX.FTZ R13, R10, R3, !PT ;  /* 0x000000030a0d7209 */ /* 0x000fe40007810000 */
[----:B------:R-:W-:Y:S01]  /*6d10*/  ISETP.GT.AND P6, PT, R4, 0x9, P0 ;  /* 0x000000090400780c */ /* 0x000fe200007c4270 */
[----:B------:R-:W-:Y:S01]  /*6d20*/  LDSM.16.MT88.4 R28, [R134+UR4+0x100] ;  /* 0x00010004861c783b */ /* 0x000fe20008004200 */
[----:B------:R-:W-:Y:S01]  /*6d30*/  ISETP.LT.OR P4, PT, R0, 0x9, P4 ;  /* 0x000000090000780c */ /* 0x000fe20002781670 */
[----:B------:R-:W-:Y:S01]  /*6d40*/  ULDC.64 UR6, c[0x0][0x1e0] ;  /* 0x0000780000067ab9 */ /* 0x000fe20000000a00 */
[----:B------:R-:W-:Y:S02]  /*6d50*/  FSEL R164, R164, -INF , !P5 ;  /* 0xff800000a4a47808 */ /* 0x000fe40006800000 */
[----:B------:R-:W-:Y:S02]  /*6d60*/  FMNMX.FTZ R6, R143, R6, !PT ;  /* 0x000000068f067209 */ /* 0x000fe40007810000 */
[----:B------:R-:W-:Y:S01]  /*6d70*/  FSEL R8, R165, -INF , !P4 ;  /* 0xff800000a5087808 */ /* 0x000fe20006000000 */
[----:B------:R-:W-:Y:S01]  /*6d80*/  @UP1 UIMAD UR23, UR23, UR6, URZ ;  /* 0x00000006171712a4 */ /* 0x000fe2000f8e023f */
[----:B------:R-:W-:Y:S01]  /*6d90*/  ISETP.GT.AND P5, PT, R4, 0x10, P0 ;  /* 0x000000100400780c */ /* 0x000fe200007a4270 */
[----:B------:R-:W-:Y:S01]  /*6da0*/  @UP1 UIMAD.WIDE.U32 UR24, UR22, UR6, URZ ;  /* 0x00000006161812a5 */ /* 0x000fe2000f8e003f */
[----:B------:R-:W-:Y:S01]  /*6db0*/  ISETP.LT.OR P6, PT, R0, 0xa, P6 ;  /* 0x0000000a0000780c */ /* 0x000fe200037c1670 */
[----:B------:R-:W-:Y:S01]  /*6dc0*/  @UP1 UIMAD UR23, UR22, UR7, UR23 ;  /* 0x00000007161712a4 */ /* 0x000fe2000f8e0217 */
[----:B------:R-:W-:Y:S01]  /*6dd0*/  FMNMX.FTZ R13, R164, R13, !PT ;  /* 0x0000000da40d7209 */ /* 0x000fe20007810000 */
[----:B------:R-:W-:Y:S01]  /*6de0*/  @UP1 USHF.L.U32 UR6, UR24, 0x6, URZ ;  /* 0x0000000618061899 */ /* 0x000fe2000800063f */
[----:B------:R-:W-:Y:S01]  /*6df0*/  FMNMX.FTZ R2, R141, R6, !PT ;  /* 0x000000068d027209 */ /* 0x000fe20007810000 */
[----:B------:R-:W-:Y:S01]  /*6e00*/  @UP1 UIADD3 UR23, UR25, UR23, URZ ;  /* 0x0000001719171290 */ /* 0x000fe2000fffe03f */
[----:B------:R-:W-:Y:S01]  /*6e10*/  FSEL R6, R167, -INF , !P6 ;  /* 0xff800000a7067808 */ /* 0x000fe20007000000 */
[----:B------:R-:W-:Y:S01]  /*6e20*/  @UP1 UIADD3 UR7, UP0, UR14, UR6, URZ ;  /* 0x000000060e071290 */ /* 0x000fe2000ff1e03f */
[----:B------:R-:W-:Y:S01]  /*6e30*/  FMNMX.FTZ R13, R8, R13, !PT ;  /* 0x0000000d080d7209 */ /* 0x000fe20007810000 */
[----:B------:R-:W-:Y:S01]  /*6e40*/  @UP1 USHF.L.U64.HI UR23, UR24, 0x6, UR23 ;  /* 0x0000000618171899 */ /* 0x000fe20008010217 */
[----:B------:R-:W-:Y:S02]  /*6e50*/  ISETP.GT.AND P4, PT, R4, 0x11, P0 ;  /* 0x000000110400780c */ /* 0x000fe40000784270 */
[----:B------:R-:W-:Y:S02]  /*6e60*/  ISETP.LT.OR P5, PT, R0, 0x11, P5 ;  /* 0x000000110000780c */ /* 0x000fe40002fa1670 */
[----:B------:R-:W-:Y:S02]  /*6e70*/  FMNMX.FTZ R15, R6, R13, !PT ;  /* 0x0000000d060f7209 */ /* 0x000fe40007810000 */
[----:B------:R-:W-:Y:S02]  /*6e80*/  FSEL R176, R176, -INF , !P5 ;  /* 0xff800000b0b07808 */ /* 0x000fe40006800000 */
[----:B------:R-:W-:Y:S02]  /*6e90*/  ISETP.GT.AND P6, PT, R4, 0x18, P0 ;  /* 0x000000180400780c */ /* 0x000fe400007c4270 */
[C---:B------:R-:W-:Y:S02]  /*6ea0*/  ISETP.LT.OR P4, PT, R0.reuse, 0x12, P4 ;  /* 0x000000120000780c */ /* 0x040fe40002781670 */
[----:B------:R-:W-:Y:S02]  /*6eb0*/  FMNMX.FTZ R2, R177, R2, !PT ;  /* 0x00000002b1027209 */ /* 0x000fe40007810000 */
[----:B------:R-:W-:Y:S02]  /*6ec0*/  ISETP.LT.OR P6, PT, R0, 0x19, P6 ;  /* 0x000000190000780c */ /* 0x000fe400037c1670 */
[----:B------:R-:W-:Y:S02]  /*6ed0*/  FMNMX.FTZ R15, R176, R15, !PT ;  /* 0x0000000fb00f7209 */ /* 0x000fe40007810000 */
[----:B------:R-:W-:Y:S02]  /*6ee0*/  ISETP.GT.AND P5, PT, R4, 0x19, P0 ;  /* 0x000000190400780c */ /* 0x000fe400007a4270 */
[----:B------:R-:W-:Y:S02]  /*6ef0*/  FSEL R174, R170, -INF , !P4 ;  /* 0xff800000aaae7808 */ /* 0x000fe40006000000 */
        /* <DEDUP_REMOVED lines=8> */
[----:B------:R-:W-:Y:S02]  /*6f80*/  ISETP.GT.AND P6, PT, R4, 0x21, P0 ;  /* 0x000000210400780c */ /* 0x000fe400007c4270 */
[----:B------:R-:W-:Y:S02]  /*6f90*/  ISETP.LT.OR P4, PT, R0, 0x21, P4 ;  /* 0x000000210000780c */ /* 0x000fe40002781670 */
[----:B------:R-:W-:Y:S02]  /*6fa0*/  FMNMX.FTZ R2, R155, R2, !PT ;  /* 0x000000029b027209 */ /* 0x000fe40007810000 */
[----:B------:R-:W-:Y:S02]  /*6fb0*/  FMNMX.FTZ R15, R140, R15, !PT ;  /* 0x0000000f8c0f7209 */ /* 0x000fe40007810000 */
[----:B------:R-:W-:Y:S02]  /*6fc0*/  ISETP.LT.OR P6, PT, R0, 0x22, P6 ;  /* 0x000000220000780c */ /* 0x000fe400037c1670 */
[----:B------:R-:W-:Y:S02]  /*6fd0*/  FSEL R178, R191, -INF , !P4 ;  /* 0xff800000bfb27808 */ /* 0x000fe40006000000 */
        /* <DEDUP_REMOVED lines=18> */
[----:B------:R-:W-:Y:S01]  /*7100*/  FMNMX.FTZ R15, R154, R15, !PT ;  /* 0x0000000f9a0f7209 */ /* 0x000fe20007810000 */
[----:B------:R-:W1:Y:S01]  /*7110*/  SHFL.BFLY PT, R2, R13, 0x2, 0x1f ;  /* 0x0c401f000d027f89 */ /* 0x000e6200000e0000 */
        /* <DEDUP_REMOVED lines=9> */
[----:B------:R-:W-:Y:S02]  /*71b0*/  FMNMX.FTZ R19, R146, R15, !PT ;  /* 0x0000000f92137209 */ /* 0x000fe40007810000 */
[----:B------:R-:W-:Y:S02]  /*71c0*/  FSEL R144, R175, -INF , !P0 ;  /* 0xff800000af907808 */ /* 0x000fe40004000000 */
[----:B------:R-:W-:Y:S02]  /*71d0*/  IADD3 R16, R134, UR4, RZ ;  /* 0x0000000486107c10 */ /* 0x000fe4000fffe0ff */
[----:B------:R-:W-:Y:S02]  /*71e0*/  FMNMX.FTZ R17, R144, R19, !PT ;  /* 0x0000001390117209 */ /* 0x000fe40007810000 */
[----:B-1----:R-:W-:Y:S02]  /*71f0*/  FMNMX.FTZ R4, R13, R2, !PT ;  /* 0x000000020d047209 */ /* 0x002fe40007810000 */
[----:B------:R-:W-:Y:S01]  /*7200*/  IADD3 R160, R187, R16, RZ ;  /* 0x00000010bba07210 */ /* 0x000fe20007ffe0ff */
[----:B------:R-:W1:Y:S08]  /*7210*/  SHFL.BFLY PT, R0, R17, 0x2, 0x1f ;  /* 0x0c401f0011007f89 */ /* 0x000e7000000e0000 */
[----:B------:R-:W2:Y:S01]  /*7220*/  SHFL.BFLY PT, R15, R4, 0x1, 0x1f ;  /* 0x0c201f00040f7f89 */ /* 0x000ea200000e0000 */
[----:B-1----:R-:W-:Y:S07]  /*7230*/  FMNMX.FTZ R13, R17, R0, !PT ;  /* 0x00000000110d7209 */ /* 0x002fee0007810000 */
[----:B------:R-:W1:Y:S01]  /*7240*/  SHFL.BFLY PT, R0, R13, 0x1, 0x1f ;  /* 0x0c201f000d007f89 */ /* 0x000e6200000e0000 */
[----:B--2---:R-:W-:Y:S04]  /*7250*/  FMNMX.FTZ R2, R4, R15, !PT ;  /* 0x0000000f04027209 */ /* 0x004fe80007810000 */
[C---:B------:R-:W-:Y:S01]  /*7260*/  FSETP.NEU.FTZ.AND P0, PT, R2.reuse, -INF , PT ;  /* 0xff8000000200780b */ /* 0x040fe20003f1d000 */
[----:B------:R-:W-:Y:S05]  /*7270*/  FMUL.FTZ R152, R2, c[0x0][0x2d0] ;  /* 0x0000b40002987a20 */ /* 0x000fea0000410000 */
[----:B------:R-:W-:Y:S05]  /*7280*/  FSEL R152, R152, RZ, P0 ;  /* 0x000000ff98987208 */ /* 0x000fea0000000000 */
[--C-:B------:R-:W-:Y:S01]  /*7290*/  FFMA.FTZ R162, R5, c[0x0][0x2d0], -R152.reuse ;  /* 0x0000b40005a27a23 */ /* 0x100fe20000010898 */
[----:B------:R-:W-:Y:S01]  /*72a0*/  FSEL R5, R2, RZ, P0 ;  /* 0x000000ff02057208 */ /* 0x000fe20000000000 */
[--C-:B------:R-:W-:Y:S02]  /*72b0*/  FFMA.FTZ R168, R11, c[0x0][0x2d0], -R152.reuse ;  /* 0x0000b4000ba87a23 */ /* 0x100fe40000010898 */
[----:B------:R-:W-:Y:S01]  /*72c0*/  FFMA.FTZ R167, R9, c[0x0][0x2d0], -R152 ;  /* 0x0000b40009a77a23 */ /* 0x000fe20000010898 */
[----:B-1----:R-:W-:Y:S01]  /*72d0*/  FMNMX.FTZ R0, R13, R0, !PT ;  /* 0x000000000d007209 */ /* 0x002fe20007810000 */
[----:B------:R-:W-:Y:S01]  /*72e0*/  FADD.FTZ R4, -R5, R132 ;  /* 0x0000008405047221 */ /* 0x000fe20000010100 */
[----:B------:R-:W1:Y:S01]  /*72f0*/  LDSM.16.MT88.4 R12, [R135+UR4+0x100] ;  /* 0x00010004870c783b */ /* 0x000e620008004200 */
[--C-:B------:R-:W-:Y:S01]  /*7300*/  FFMA.FTZ R163, R7, c[0x0][0x2d0], -R152.reuse ;  /* 0x0000b40007a37a23 */ /* 0x100fe20000010898 */
[C---:B------:R-:W-:Y:S01]  /*7310*/  FSETP.NEU.FTZ.AND P0, PT, R0.reuse, -INF , PT ;  /* 0xff8000000000780b */ /* 0x040fe20003f1d000 */
[----:B------:R-:W-:Y:S01]  /*7320*/  FMUL.FTZ R145, R0, c[0x0][0x2d0] ;  /* 0x0000b40000917a20 */ /* 0x000fe20000410000 */
[----:B------:R-:W-:Y:S01]  /*7330*/  MUFU.EX2 R168, R168 ;  /* 0x000000a800a87308 */ /* 0x000fe20000000800 */
[----:B------:R-:W-:Y:S01]  /*7340*/  FMUL.FTZ R132, R4, c[0x0][0x2d0] ;  /* 0x0000b40004847a20 */ /* 0x000fe20000410000 */
[----:B------:R-:W-:Y:S01]  /*7350*/  FSEL R4, R0, RZ, P0 ;  /* 0x000000ff00047208 */ /* 0x000fe20000000000 */
[--C-:B------:R-:W-:Y:S01]  /*7360*/  FFMA.FTZ R172, R141, c[0x0][0x2d0], -R152.reuse ;  /* 0x0000b4008dac7a23 */ /* 0x100fe20000010898 */
[----:B------:R-:W-:Y:S01]  /*7370*/  FSEL R145, R145, RZ, P0 ;  /* 0x000000ff91917208 */ /* 0x000fe20000000000 */
[--C-:B------:R-:W-:Y:S01]  /*7380*/  FFMA.FTZ R180, R159, c[0x0][0x2d0], -R152.reuse ;  /* 0x0000b4009fb47a23 */ /* 0x100fe20000010898 */
[----:B------:R-:W-:Y:S01]  /*7390*/  PLOP3.LUT P0, PT, PT, PT, UP1, 0x80, 0x0 ;  /* 0x000000000000781c */ /* 0x000fe20003f0f018 */
[----:B------:R-:W-:Y:S02]  /*73a0*/  FADD.FTZ R4, -R4, R3 ;  /* 0x0000000304047221 */ /* 0x000fe40000010100 */
[--C-:B------:R-:W-:Y:S01]  /*73b0*/  FFMA.FTZ R166, R10, c[0x0][0x2d0], -R145.reuse ;  /* 0x0000b4000aa67a23 */ /* 0x100fe20000010891 */
[----:B------:R-:W2:Y:S01]  /*73c0*/  MUFU.EX2 R132, R132 ;  /* 0x0000008400847308 */ /* 0x000ea20000000800 */
[--C-:B------:R-:W-:Y:S02]  /*73d0*/  FFMA.FTZ R165, R164, c[0x0][0x2d0], -R145.reuse ;  /* 0x0000b400a4a57a23 */ /* 0x100fe40000010891 */
[--C-:B------:R-:W-:Y:S02]  /*73e0*/  FFMA.FTZ R161, R8, c[0x0][0x2d0], -R145.reuse ;  /* 0x0000b40008a17a23 */ /* 0x100fe40000010891 */
[--C-:B------:R-:W-:Y:S02]  /*73f0*/  FFMA.FTZ R164, R6, c[0x0][0x2d0], -R145.reuse ;  /* 0x0000b40006a47a23 */ /* 0x100fe40000010891 */
[----:B------:R-:W-:Y:S01]  /*7400*/  FMUL.FTZ R3, R4, c[0x0][0x2d0] ;  /* 0x0000b40004037a20 */ /* 0x000fe20000410000 */
[----:B------:R-:W-:Y:S01]  /*7410*/  IADD3 R4, R135, UR4, RZ ;  /* 0x0000000487047c10 */ /* 0x000fe2000fffe0ff */
[--C-:B------:R-:W-:Y:S01]  /*7420*/  FFMA.FTZ R175, R142, c[0x0][0x2d0], -R145.reuse ;  /* 0x0000b4008eaf7a23 */ /* 0x100fe20000010891 */
[----:B------:R-:W3:Y:S01]  /*7430*/  MUFU.EX2 R167, R167 ;  /* 0x000000a700a77308 */ /* 0x000ee20000000800 */
[--C-:B------:R-:W-:Y:S01]  /*7440*/  FFMA.FTZ R179, R157, c[0x0][0x2d0], -R152.reuse ;  /* 0x0000b4009db37a23 */ /* 0x100fe20000010898 */
[----:B------:R-:W-:Y:S01]  /*7450*/  IADD3 R133, R187, R4, RZ ;  /* 0x00000004bb857210 */ /* 0x000fe20007ffe0ff */
[--C-:B------:R-:W-:Y:S02]  /*7460*/  FFMA.FTZ R182, R155, c[0x0][0x2d0], -R152.reuse ;  /* 0x0000b4009bb67a23 */ /* 0x100fe40000010898 */
[--C-:B------:R-:W-:Y:S02]  /*7470*/  FFMA.FTZ R181, R158, c[0x0][0x2d0], -R145.reuse ;  /* 0x0000b4009eb57a23 */ /* 0x100fe40000010891 */
[----:B------:R-:W4:Y:S01]  /*7480*/  LDSM.16.MT88.4 R20, [R133+0x100] ;  /* 0x000100008514783b */ /* 0x000f220000004200 */
[--C-:B------:R-:W-:Y:S02]  /*7490*/  FFMA.FTZ R183, R156, c[0x0][0x2d0], -R145.reuse ;  /* 0x0000b4009cb77a23 */ /* 0x100fe40000010891 */
[----:B------:R-:W5:Y:S01]  /*74a0*/  MUFU.EX2 R3, R3 ;  /* 0x0000000300037308 */ /* 0x000f620000000800 */
[--C-:B------:R-:W-:Y:S02]  /*74b0*/  FFMA.FTZ R218, R154, c[0x0][0x2d0], -R145.reuse ;  /* 0x0000b4009ada7a23 */ /* 0x100fe40000010891 */
[--C-:B------:R-:W-:Y:S02]  /*74c0*/  FFMA.FTZ R191, R153, c[0x0][0x2d0], -R152.reuse ;  /* 0x0000b40099bf7a23 */ /* 0x100fe40000010898 */
[C---:B--2---:R-:W-:Y:S01]  /*74d0*/  FMUL.FTZ R4, R132.reuse, R128 ;  /* 0x0000008084047220 */ /* 0x044fe20000410000 */
[----:B------:R-:W-:Y:S01]  /*74e0*/  LDSM.16.MT88.4 R156, [R134+UR4+0x3900] ;  /* 0x00390004869c783b */ /* 0x000fe20008004200 */
        /* <DEDUP_REMOVED lines=9> */
[----:B------:R-:W2:Y:S01]  /*7580*/  MUFU.EX2 R163, R163 ;  /* 0x000000a300a37308 */ /* 0x000ea20000000800 */
[C---:B------:R-:W-:Y:S02]  /*7590*/  FMUL.FTZ R32, R132.reuse, R100 ;  /* 0x0000006484207220 */ /* 0x040fe40000410000 */
[----:B------:R-:W-:Y:S02]  /*75a0*/  FMUL.FTZ R33, R132, R101 ;  /* 0x0000006584217220 */ /* 0x000fe40000410000 */
[C---:B-----5:R-:W-:Y:S02]  /*75b0*/  FMUL.FTZ R6, R3.reuse, R130 ;  /* 0x0000008203067220 */ /* 0x060fe40000410000 */
[C---:B------:R-:W-:Y:S02]  /*75c0*/  FMUL.FTZ R7, R3.reuse, R131 ;  /* 0x0000008303077220 */ /* 0x040fe40000410000 */
[C---:B------:R-:W-:Y:S01]  /*75d0*/  FMUL.FTZ R10, R3.reuse, R126 ;  /* 0x0000007e030a7220 */ /* 0x040fe20000410000 */
[----:B------:R-:W-:Y:S01]  /*75e0*/  MUFU.EX2 R166, R166 ;  /* 0x000000a600a67308 */ /* 0x000fe20000000800 */
[C---:B------:R-:W-:Y:S01]  /*75f0*/  FMUL.FTZ R11, R3.reuse, R127 ;  /* 0x0000007f030b7220 */ /* 0x040fe20000410000 */
[----:B------:R-:W-:Y:S01]  /*7600*/  LDSM.16.MT88.4 R128, [R133+0x2900] ;  /* 0x002900008580783b */ /* 0x000fe20000004200 */
[C---:B------:R-:W-:Y:S02]  /*7610*/  FMUL.FTZ R18, R3.reuse, R118 ;  /* 0x0000007603127220 */ /* 0x040fe40000410000 */
[C---:B------:R-:W-:Y:S02]  /*7620*/  FMUL.FTZ R19, R3.reuse, R119 ;  /* 0x0000007703137220 */ /* 0x040fe40000410000 */
[C---:B------:R-:W-:Y:S02]  /*7630*/  FMUL.FTZ R26, R3.reuse, R110 ;  /* 0x0000006e031a7220 */ /* 0x040fe40000410000 */
[C---:B------:R-:W-:Y:S01]  /*7640*/  FMUL.FTZ R27, R3.reuse, R111 ;  /* 0x0000006f031b7220 */ /* 0x040fe20000410000 */
[----:B------:R-:W3:Y:S01]  /*7650*/  MUFU.EX2 R165, R165 ;  /* 0x000000a500a57308 */ /* 0x000ee20000000800 */
[C---:B------:R-:W-:Y:S01]  /*7660*/  FMUL.FTZ R34, R3.reuse, R102 ;  /* 0x0000006603227220 */ /* 0x040fe20000410000 */
[----:B------:R-:W-:Y:S01]  /*7670*/  LDSM.16.MT88.4 R108, [R160+0x2100] ;  /* 0x00210000a06c783b */ /* 0x000fe20000004200 */
[----:B------:R-:W-:Y:S01]  /*7680*/  FMUL.FTZ R35, R3, R103 ;  /* 0x0000006703237220 */ /* 0x000fe20000410000 */
[----:B--2---:R-:W-:Y:S01]  /*7690*/  F2FP.PACK_AB R138, R163, R162 ;  /* 0x000000a2a38a723e */ /* 0x004fe200000000ff */
[--C-:B------:R-:W-:Y:S02]  /*76a0*/  FFMA.FTZ R220, R151, c[0x0][0x2d0], -R152.reuse ;  /* 0x0000b40097dc7a23 */ /* 0x100fe40000010898 */
[--C-:B------:R-:W-:Y:S02]  /*76b0*/  FFMA.FTZ R217, R149, c[0x0][0x2d0], -R152.reuse ;  /* 0x0000b40095d97a23 */ /* 0x100fe40000010898 */
[--C-:B------:R-:W-:Y:S01]  /*76c0*/  FFMA.FTZ R219, R150, c[0x0][0x2d0], -R145.reuse ;  /* 0x0000b40096db7a23 */ /* 0x100fe20000010891 */
[----:B------:R-:W-:Y:S01]  /*76d0*/  MUFU.EX2 R161, R161 ;  /* 0x000000a100a17308 */ /* 0x000fe20000000800 */
[----:B------:R-:W-:Y:S01]  /*76e0*/  LDSM.16.MT88.4 R100, [R134+UR4+0x2100] ;  /* 0x002100048664783b */ /* 0x000fe20008004200 */
[--C-:B------:R-:W-:Y:S02]  /*76f0*/  FFMA.FTZ R224, R148, c[0x0][0x2d0], -R145.reuse ;  /* 0x0000b40094e07a23 */ /* 0x100fe40000010891 */
[--C-:B------:R-:W-:Y:S02]  /*7700*/  FFMA.FTZ R221, R146, c[0x0][0x2d0], -R145.reuse ;  /* 0x0000b40092dd7a23 */ /* 0x100fe40000010891 */
[C---:B------:R-:W-:Y:S02]  /*7710*/  FMUL.FTZ R36, R132.reuse, R36 ;  /* 0x0000002484247220 */ /* 0x040fe40000410000 */
[C---:B------:R-:W-:Y:S01]  /*7720*/  FMUL.FTZ R37, R132.reuse, R37 ;  /* 0x0000002584257220 */ /* 0x040fe20000410000 */
[----:B------:R-:W-:Y:S01]  /*7730*/  LDSM.16.MT88.4 R116, [R133+0x900] ;  /* 0x000900008574783b */ /* 0x000fe20000004200 */
[----:B------:R-:W2:Y:S01]  /*7740*/  MUFU.EX2 R164, R164 ;  /* 0x000000a400a47308 */ /* 0x000ea20000000800 */
[C---:B------:R-:W-:Y:S02]  /*7750*/  FMUL.FTZ R38, R3.reuse, R38 ;  /* 0x0000002603267220 */ /* 0x040fe40000410000 */
[----:B------:R-:W-:Y:S01]  /*7760*/  FMUL.FTZ R39, R3, R39 ;  /* 0x0000002703277220 */ /* 0x000fe20000410000 */
[----:B---3--:R-:W-:Y:S01]  /*7770*/  F2FP.PACK_AB R137, R165, R166 ;  /* 0x000000a6a589723e */ /* 0x008fe200000000ff */
[C---:B------:R-:W-:Y:S02]  /*7780*/  FMUL.FTZ R40, R132.reuse, R40 ;  /* 0x0000002884287220 */ /* 0x040fe40000410000 */
[----:B------:R-:W-:Y:S01]  /*7790*/  LDSM.16.MT88.4 R124, [R135+UR4+0x2900] ;  /* 0x00290004877c783b */ /* 0x000fe20008004200 */
        /* <DEDUP_REMOVED lines=9> */
[----:B------:R-:W-:Y:S01]  /*7830*/  MUFU.EX2 R175, R175 ;  /* 0x000000af00af7308 */ /* 0x000fe20000000800 */
[----:B------:R-:W-:Y:S01]  /*7840*/  FMUL.FTZ R48, R132, R48 ;  /* 0x0000003084307220 */ /* 0x000fe20000410000 */
[----:B--2---:R-:W-:Y:S01]  /*7850*/  F2FP.PACK_AB R139, R164, R161 ;  /* 0x000000a1a48b723e */ /* 0x004fe200000000ff */
[C---:B------:R-:W-:Y:S02]  /*7860*/  FMUL.FTZ R49, R132.reuse, R49 ;  /* 0x0000003184317220 */ /* 0x040fe40000410000 */
[C---:B------:R-:W-:Y:S02]  /*7870*/  FMUL.FTZ R50, R3.reuse, R50 ;  /* 0x0000003203327220 */ /* 0x040fe40000410000 */
[C---:B------:R-:W-:Y:S02]  /*7880*/  FMUL.FTZ R51, R3.reuse, R51 ;  /* 0x0000003303337220 */ /* 0x040fe40000410000 */
[C---:B-1----:R-:W-:Y:S01]  /*7890*/  HMMA.16816.F32 R4, R136.reuse, R12, R4 ;  /* 0x0000000c8804723c */ /* 0x042fe20000001804 */
[----:B------:R-:W-:Y:S04]  /*78a0*/  MUFU.EX2 R180, R180 ;  /* 0x000000b400b47308 */ /* 0x000fe80000000800 */
[C---:B------:R-:W-:Y:S02]  /*78b0*/  FMUL.FTZ R52, R132.reuse, R52 ;  /* 0x0000003484347220 */ /* 0x040fe40000410000 */
[C---:B------:R-:W-:Y:S01]  /*78c0*/  FMUL.FTZ R12, R132.reuse, R120 ;  /* 0x00000078840c7220 */ /* 0x040fe20000410000 */
[C---:B------:R-:W-:Y:S03]  /*78d0*/  HMMA.16816.F32 R8, R136.reuse, R14, R8 ;  /* 0x0000000e8808723c */ /* 0x040fe60000001808 */
[----:B------:R-:W-:Y:S01]  /*78e0*/  MUFU.EX2 R179, R179 ;  /* 0x000000b300b37308 */ /* 0x000fe20000000800 */
[C---:B------:R-:W-:Y:S02]  /*78f0*/  FMUL.FTZ R13, R132.reuse, R121 ;  /* 0x00000079840d7220 */ /* 0x040fe40000410000 */
[C---:B------:R-:W-:Y:S02]  /*7900*/  FMUL.FTZ R53, R132.reuse, R53 ;  /* 0x0000003584357220 */ /* 0x040fe40000410000 */
[C---:B------:R-:W-:Y:S04]  /*7910*/  FMUL.FTZ R14, R3.reuse, R122 ;  /* 0x0000007a030e7220 */ /* 0x040fe80000410000 */
[C---:B------:R-:W-:Y:S01]  /*7920*/  FMUL.FTZ R15, R3.reuse, R123 ;  /* 0x0000007b030f7220 */ /* 0x040fe20000410000 */
[----:B------:R-:W-:Y:S01]  /*7930*/  MUFU.EX2 R182, R182 ;  /* 0x000000b600b67308 */ /* 0x000fe20000000800 */
[----:B------:R-:W1:Y:S01]  /*7940*/  LDSM.16.MT88.4 R120, [R160+0x100] ;  /* 0x00010000a078783b */ /* 0x000e620000004200 */
[C---:B------:R-:W-:Y:S02]  /*7950*/  FMUL.FTZ R54, R3.reuse, R54 ;  /* 0x0000003603367220 */ /* 0x040fe40000410000 */
[C---:B------:R-:W-:Y:S02]  /*7960*/  FMUL.FTZ R55, R3.reuse, R55 ;  /* 0x0000003703377220 */ /* 0x040fe40000410000 */
[C---:B----4-:R-:W-:Y:S03]  /*7970*/  HMMA.16816.F32 R12, R136.reuse, R20, R12 ;  /* 0x00000014880c723c */ /* 0x050fe6000000180c */
[C---:B------:R-:W-:Y:S01]  /*7980*/  FMUL.FTZ R56, R132.reuse, R56 ;  /* 0x0000003884387220 */ /* 0x040fe20000410000 */
[----:B------:R-:W-:Y:S01]  /*7990*/  MUFU.EX2 R181, R181 ;  /* 0x000000b500b57308 */ /* 0x000fe20000000800 */
[C---:B------:R-:W-:Y:S02]  /*79a0*/  FMUL.FTZ R57, R132.reuse, R57 ;  /* 0x0000003984397220 */ /* 0x040fe40000410000 */
[C---:B------:R-:W-:Y:S01]  /*79b0*/  FMUL.FTZ R20, R132.reuse, R112 ;  /* 0x0000007084147220 */ /* 0x040fe20000410000 */
[C---:B------:R-:W-:Y:S04]  /*79c0*/  HMMA.16816.F32 R16, R136.reuse, R22, R16 ;  /* 0x000000168810723c */ /* 0x040fe80000001810 */
[C---:B------:R-:W-:Y:S02]  /*79d0*/  FMUL.FTZ R21, R132.reuse, R113 ;  /* 0x0000007184157220 */ /* 0x040fe40000410000 */
[C---:B------:R-:W-:Y:S01]  /*79e0*/  FMUL.FTZ R58, R3.reuse, R58 ;  /* 0x0000003a033a7220 */ /* 0x040fe20000410000 */
[----:B------:R-:W-:Y:S01]  /*79f0*/  MUFU.EX2 R183, R183 ;  /* 0x000000b700b77308 */ /* 0x000fe20000000800 */
[C---:B------:R-:W-:Y:S04]  /*7a00*/  FMUL.FTZ R22, R3.reuse, R114 ;  /* 0x0000007203167220 */ /* 0x040fe80000410000 */
[C---:B------:R-:W-:Y:S02]  /*7a10*/  FMUL.FTZ R23, R3.reuse, R115 ;  /* 0x0000007303177220 */ /* 0x040fe40000410000 */
[----:B------:R-:W2:Y:S01]  /*7a20*/  LDSM.16.MT88.4 R112, [R135+UR4+0x2100] ;  /* 0x002100048770783b */ /* 0x000ea20008004200 */
[C---:B------:R-:W-:Y:S02]  /*7a30*/  FMUL.FTZ R59, R3.reuse, R59 ;  /* 0x0000003b033b7220 */ /* 0x040fe40000410000 */
[C---:B------:R-:W-:Y:S01]  /*7a40*/  FMUL.FTZ R60, R132.reuse, R60 ;  /* 0x0000003c843c7220 */ /* 0x040fe20000410000 */
[----:B------:R-:W-:Y:S01]  /*7a50*/  MUFU.EX2 R218, R218 ;  /* 0x000000da00da7308 */ /* 0x000fe20000000800 */
[C---:B------:R-:W-:Y:S03]  /*7a60*/  HMMA.16816.F32 R20, R136.reuse, R28, R20 ;  /* 0x0000001c8814723c */ /* 0x040fe60000001814 */
        /* <DEDUP_REMOVED lines=10> */
[----:B------:R-:W3:Y:S01]  /*7b10*/  LDSM.16.MT88.4 R104, [R133+0x2100] ;  /* 0x002100008568783b */ /* 0x000ee20000004200 */
        /* <DEDUP_REMOVED lines=12> */
[C---:B--2---:R-:W-:Y:S04]  /*7be0*/  HMMA.16816.F32 R36, R136.reuse, R112, R36 ;  /* 0x000000708824723c */ /* 0x044fe80000001824 */
[C---:B------:R-:W-:Y:S02]  /*7bf0*/  FMUL.FTZ R71, R3.reuse, R71 ;  /* 0x0000004703477220 */ /* 0x040fe40000410000 */
[C---:B------:R-:W-:Y:S01]  /*7c00*/  FMUL.FTZ R72, R132.reuse, R72 ;  /* 0x0000004884487220 */ /* 0x040fe20000410000 */
[----:B------:R-:W-:Y:S01]  /*7c10*/  MUFU.EX2 R224, R224 ;  /* 0x000000e000e07308 */ /* 0x000fe20000000800 */
[C---:B------:R-:W-:Y:S01]  /*7c20*/  HMMA.16816.F32 R40, R136.reuse, R114, R40 ;  /* 0x000000728828723c */ /* 0x040fe20000001828 */
[----:B------:R-:W-:Y:S03]  /*7c30*/  LDSM.16.MT88.4 R112, [R135+UR4+0x900] ;  /* 0x000900048770783b */ /* 0x000fe60008004200 */
[C---:B------:R-:W-:Y:S02]  /*7c40*/  FMUL.FTZ R73, R132.reuse, R73 ;  /* 0x0000004984497220 */ /* 0x040fe40000410000 */
[C---:B------:R-:W-:Y:S02]  /*7c50*/  FMUL.FTZ R74, R3.reuse, R74 ;  /* 0x0000004a034a7220 */ /* 0x040fe40000410000 */
[C---:B------:R-:W-:Y:S01]  /*7c60*/  FMUL.FTZ R75, R3.reuse, R75 ;  /* 0x0000004b034b7220 */ /* 0x040fe20000410000 */
[----:B------:R-:W-:Y:S01]  /*7c70*/  MUFU.EX2 R221, R221 ;  /* 0x000000dd00dd7308 */ /* 0x000fe20000000800 */
[C---:B---3--:R-:W-:Y:S03]  /*7c80*/  HMMA.16816.F32 R44, R136.reuse, R104, R44 ;  /* 0x00000068882c723c */ /* 0x048fe6000000182c */
[C---:B------:R-:W-:Y:S02]  /*7c90*/  FMUL.FTZ R84, R132.reuse, R84 ;  /* 0x0000005484547220 */ /* 0x040fe40000410000 */
[----:B------:R-:W-:Y:S02]  /*7ca0*/  FMUL.FTZ R85, R132, R85 ;  /* 0x0000005584557220 */ /* 0x000fe40000410000 */
[C---:B------:R-:W-:Y:S01]  /*7cb0*/  FMUL.FTZ R86, R3.reuse, R86 ;  /* 0x0000005603567220 */ /* 0x040fe20000410000 */
[C---:B------:R-:W-:Y:S01]  /*7cc0*/  HMMA.16816.F32 R48, R136.reuse, R106, R48 ;  /* 0x0000006a8830723c */ /* 0x040fe20000001830 */
[----:B------:R-:W1:Y:S03]  /*7cd0*/  LDSM.16.MT88.4 R104, [R135+UR4+0x4100] ;  /* 0x004100048768783b */ /* 0x000e660008004200 */
[----:B------:R-:W-:Y:S02]  /*7ce0*/  FMUL.FTZ R87, R3, R87 ;  /* 0x0000005703577220 */ /* 0x000fe40000410000 */
[--C-:B------:R-:W-:Y:S02]  /*7cf0*/  FFMA.FTZ R169, R169, c[0x0][0x2d0], -R152.reuse ;  /* 0x0000b400a9a97a23 */ /* 0x100fe40000010898 */
[C---:B------:R-:W-:Y:S04]  /*7d00*/  HMMA.16816.F32 R52, R136.reuse, R100, R52 ;  /* 0x000000648834723c */ /* 0x040fe80000001834 */
[--C-:B------:R-:W-:Y:S01]  /*7d10*/  FFMA.FTZ R170, R171, c[0x0][0x2d0], -R152.reuse ;  /* 0x0000b400abaa7a23 */ /* 0x100fe20000010898 */
[----:B------:R-:W-:Y:S01]  /*7d20*/  MUFU.EX2 R169, R169 ;  /* 0x000000a900a97308 */ /* 0x000fe20000000800 */
[--C-:B------:R-:W-:Y:S02]  /*7d30*/  FFMA.FTZ R171, R143, c[0x0][0x2d0], -R152.reuse ;  /* 0x0000b4008fab7a23 */ /* 0x100fe40000010898 */
[C---:B------:R-:W-:Y:S01]  /*7d40*/  HMMA.16816.F32 R56, R136.reuse, R102, R56 ;  /* 0x000000668838723c */ /* 0x040fe20000001838 */
[----:B------:R-:W2:Y:S03]  /*7d50*/  LDSM.16.MT88.4 R100, [R133+0x4100] ;  /* 0x004100008564783b */ /* 0x000ea60000004200 */
[--C-:B------:R-:W-:Y:S02]  /*7d60*/  FFMA.FTZ R173, R176, c[0x0][0x2d0], -R145.reuse ;  /* 0x0000b400b0ad7a23 */ /* 0x100fe40000010891 */
[--C-:B------:R-:W-:Y:S01]  /*7d70*/  FFMA.FTZ R176, R140, c[0x0][0x2d0], -R145.reuse ;  /* 0x0000b4008cb07a23 */ /* 0x100fe20000010891 */
[----:B------:R-:W3:Y:S01]  /*7d80*/  MUFU.EX2 R170, R170 ;  /* 0x000000aa00aa7308 */ /* 0x000ee20000000800 */
[C---:B------:R-:W-:Y:S01]  /*7d90*/  HMMA.16816.F32 R60, R136.reuse, R108, R60 ;  /* 0x0000006c883c723c */ /* 0x040fe2000000183c */
[----:B------:R-:W-:Y:S03]  /*7da0*/  LDSM.16.MT88.4 R140, [R134+UR4+0x2900] ;  /* 0x00290004868c783b */ /* 0x000fe60008004200 */
[--C-:B------:R-:W-:Y:S02]  /*7db0*/  FFMA.FTZ R174, R174, c[0x0][0x2d0], -R145.reuse ;  /* 0x0000b400aeae7a23 */ /* 0x100fe40000010891 */
[C---:B------:R-:W-:Y:S02]  /*7dc0*/  FMUL.FTZ R88, R132.reuse, R88 ;  /* 0x0000005884587220 */ /* 0x040fe40000410000 */
[C---:B------:R-:W-:Y:S01]  /*7dd0*/  HMMA.16816.F32 R64, R136.reuse, R110, R64 ;  /* 0x0000006e8840723c */ /* 0x040fe20000001840 */
[----:B------:R-:W4:Y:S01]  /*7de0*/  LDSM.16.MT88.4 R108, [R134+UR4+0x4100] ;  /* 0x00410004866c783b */ /* 0x000f220008004200 */
[----:B------:R-:W-:Y:S02]  /*7df0*/  MUFU.EX2 R171, R171 ;  /* 0x000000ab00ab7308 */ /* 0x000fe40000000800 */
[C---:B------:R-:W-:Y:S02]  /*7e00*/  FMUL.FTZ R89, R132.reuse, R89 ;  /* 0x0000005984597220 */ /* 0x040fe40000410000 */
[C---:B------:R-:W-:Y:S02]  /*7e10*/  FMUL.FTZ R90, R3.reuse, R90 ;  /* 0x0000005a035a7220 */ /* 0x040fe40000410000 */
        /* <DEDUP_REMOVED lines=10> */
[----:B------:R-:W5:Y:S01]  /*7ec0*/  MUFU.EX2 R174, R174 ;  /* 0x000000ae00ae7308 */ /* 0x000f620000000800 */
[C---:B------:R-:W-:Y:S04]  /*7ed0*/  FMUL.FTZ R79, R3.reuse, R79 ;  /* 0x0000004f034f7220 */ /* 0x040fe80000410000 */
[C---:B------:R-:W-:Y:S02]  /*7ee0*/  FMUL.FTZ R77, R132.reuse, R77 ;  /* 0x0000004d844d7220 */ /* 0x040fe40000410000 */
[C---:B------:R-:W-:Y:S02]  /*7ef0*/  FMUL.FTZ R95, R3.reuse, R95 ;  /* 0x0000005f035f7220 */ /* 0x040fe40000410000 */
[C---:B------:R-:W-:Y:S01]  /*7f00*/  FMUL.FTZ R96, R132.reuse, R96 ;  /* 0x0000006084607220 */ /* 0x040fe20000410000 */
[----:B------:R-:W1:Y:S01]  /*7f10*/  MUFU.EX2 R176, R176 ;  /* 0x000000b000b07308 */ /* 0x000e620000000800 */
[C---:B------:R-:W-:Y:S01]  /*7f20*/  FMUL.FTZ R97, R132.reuse, R97 ;  /* 0x0000006184617220 */ /* 0x040fe20000410000 */
[C---:B--2---:R-:W-:Y:S03]  /*7f30*/  HMMA.16816.F32 R76, R136.reuse, R100, R76 ;  /* 0x00000064884c723c */ /* 0x044fe6000000184c */
[C---:B------:R-:W-:Y:S02]  /*7f40*/  FMUL.FTZ R82, R3.reuse, R82 ;  /* 0x0000005203527220 */ /* 0x040fe40000410000 */
[----:B------:R-:W-:Y:S02]  /*7f50*/  FMUL.FTZ R80, R132, R80 ;  /* 0x0000005084507220 */ /* 0x000fe40000410000 */
[C---:B------:R-:W-:Y:S01]  /*7f60*/  FMUL.FTZ R83, R3.reuse, R83 ;  /* 0x0000005303537220 */ /* 0x040fe20000410000 */
[----:B---3--:R-:W-:Y:S01]  /*7f70*/  F2FP.PACK_AB R100, R170, R169 ;  /* 0x000000a9aa64723e */ /* 0x008fe200000000ff */
[----:B------:R-:W-:Y:S03]  /*7f80*/  FMUL.FTZ R81, R132, R81 ;  /* 0x0000005184517220 */ /* 0x000fe60000410000 */
[C---:B------:R-:W-:Y:S01]  /*7f90*/  FMUL.FTZ R98, R3.reuse, R98 ;  /* 0x0000006203627220 */ /* 0x040fe20000410000 */
[----:B-----5:R-:W-:Y:S01]  /*7fa0*/  F2FP.PACK_AB R101, R174, R173 ;  /* 0x000000adae65723e */ /* 0x020fe200000000ff */
[----:B------:R-:W-:Y:S02]  /*7fb0*/  FMUL.FTZ R99, R3, R99 ;  /* 0x0000006303637220 */ /* 0x000fe40000410000 */
[C---:B------:R-:W-:Y:S03]  /*7fc0*/  HMMA.16816.F32 R80, R136.reuse, R102, R80 ;  /* 0x000000668850723c */ /* 0x040fe60000001850 */
[--C-:B------:R-:W-:Y:S02]  /*7fd0*/  FFMA.FTZ R177, R177, c[0x0][0x2d0], -R152.reuse ;  /* 0x0000b400b1b17a23 */ /* 0x100fe40000010898 */
[----:B------:R-:W-:Y:S02]  /*7fe0*/  FFMA.FTZ R152, R147, c[0x0][0x2d0], -R152 ;  /* 0x0000b40093987a23 */ /* 0x000fe40000010898 */
[----:B------:R-:W-:Y:S01]  /*7ff0*/  F2FP.PACK_AB R102, R172, R171 ;  /* 0x000000abac66723e */ /* 0x000fe200000000ff */
[C---:B----4-:R-:W-:Y:S01]  /*8000*/  HMMA.16816.F32 R84, R136.reuse, R108, R84 ;  /* 0x0000006c8854723c */ /* 0x050fe20000001854 */
[----:B------:R2:W3:Y:S03]  /*8010*/  MUFU.EX2 R222, R152 ;  /* 0x0000009800de7308 */ /* 0x0004e60000000800 */
[----:B-1----:R-:W-:Y:S01]  /*8020*/  F2FP.PACK_AB R103, R176, R175 ;  /* 0x000000afb067723e */ /* 0x002fe200000000ff */
[--C-:B------:R-:W-:Y:S02]  /*8030*/  FFMA.FTZ R178, R178, c[0x0][0x2d0], -R145.reuse ;  /* 0x0000b400b2b27a23 */ /* 0x100fe40000010891 */
[----:B------:R-:W-:Y:S01]  /*8040*/  FFMA.FTZ R145, R144, c[0x0][0x2d0], -R145 ;  /* 0x0000b40090917a23 */ /* 0x000fe20000010891 */
[C---:B------:R-:W-:Y:S01]  /*8050*/  HMMA.16816.F32 R88, R136.reuse, R110, R88 ;  /* 0x0000006e8858723c */ /* 0x040fe20000001858 */
[----:B------:R-:W1:Y:S02]  /*8060*/  LDSM.16.MT88.4 R108, [R134+UR4+0x900] ;  /* 0x00090004866c783b */ /* 0x000e640008004200 */
[----:B------:R-:W4:Y:S01]  /*8070*/  MUFU.EX2 R226, R145 ;  /* 0x0000009100e27308 */ /* 0x000f220000000800 */
[----:B------:R-:W-:Y:S02]  /*8080*/  FFMA.FTZ R166, R3, R206, R166 ;  /* 0x000000ce03a67223 */ /* 0x000fe400000100a6 */
[----:B------:R-:W-:Y:S01]  /*8090*/  FFMA.FTZ R168, R132, R205, R168 ;  /* 0x000000cd84a87223 */ /* 0x000fe200000100a8 */
[----:B------:R-:W-:Y:S01]  /*80a0*/  MOV R132, R2 ;  /* 0x0000000200847202 */ /* 0x000fe20000000f00 */
[C---:B------:R-:W-:Y:S04]  /*80b0*/  HMMA.16816.F32 R92, R136.reuse, R104, R92 ;  /* 0x00000068885c723c */ /* 0x040fe8000000185c */
[----:B------:R-:W-:Y:S01]  /*80c0*/  FADD.FTZ R167, R167, R168 ;  /* 0x000000a8a7a77221 */ /* 0x000fe20000010000 */
[----:B------:R-:W5:Y:S01]  /*80d0*/  MUFU.EX2 R177, R177 ;  /* 0x000000b100b17308 */ /* 0x000f620000000800 */
[----:B------:R-:W-:Y:S02]  /*80e0*/  FADD.FTZ R166, R165, R166 ;  /* 0x000000a6a5a67221 */ /* 0x000fe40000010000 */
[----:B------:R-:W-:Y:S01]  /*80f0*/  HMMA.16816.F32 R96, R136, R106, R96 ;  /* 0x0000006a8860723c */ /* 0x000fe20000001860 */
[----:B------:R-:W5:Y:S03]  /*8100*/  LDSM.16.MT88.4 R104, [R160+0x2900] ;  /* 0x00290000a068783b */ /* 0x000f660000004200 */
[----:B------:R-:W-:Y:S03]  /*8110*/  FADD.FTZ R161, R161, R166 ;  /* 0x000000a6a1a17221 */ /* 0x000fe60000010000 */
[----:B------:R-:W-:Y:S01]  /*8120*/  F2FP.PACK_AB R136, R220, R191 ;  /* 0x000000bfdc88723e */ /* 0x000fe200000000ff */
[C---:B------:R-:W-:Y:S01]  /*8130*/  HMMA.16816.F32 R4, R100.reuse, R112, R4 ;  /* 0x000000706404723c */ /* 0x040fe20000001804 */
[----:B--2---:R-:W-:Y:S01]  /*8140*/  LDSM.16.MT88.4 R152, [R133+0x3900] ;  /* 0x003900008598783b */ /* 0x004fe20000004200 */
[----:B------:R-:W2:Y:S03]  /*8150*/  MUFU.EX2 R178, R178 ;  /* 0x000000b200b27308 */ /* 0x000ea60000000800 */
[----:B---3--:R-:W-:Y:S01]  /*8160*/  F2FP.PACK_AB R138, R222, R217 ;  /* 0x000000d9de8a723e */ /* 0x008fe200000000ff */
[----:B------:R-:W-:Y:S01]  /*8170*/  FADD.FTZ R164, R164, R161 ;  /* 0x000000a1a4a47221 */ /* 0x000fe20000010000 */
[----:B------:R-:W-:Y:S01]  /*8180*/  F2FP.PACK_AB R137, R224, R219 ;  /* 0x000000dbe089723e */ /* 0x000fe200000000ff */
[C---:B------:R-:W-:Y:S01]  /*8190*/  HMMA.16816.F32 R8, R100.reuse, R114, R8 ;  /* 0x000000726408723c */ /* 0x040fe20000001808 */
[----:B------:R-:W-:Y:S03]  /*81a0*/  LDSM.16.MT88.4 R112, [R133+0x4900] ;  /* 0x004900008570783b */ /* 0x000fe60000004200 */
[----:B----4-:R-:W-:Y:S01]  /*81b0*/  F2FP.PACK_AB R139, R226, R221 ;  /* 0x000000dde28b723e */ /* 0x010fe200000000ff */
[----:B------:R-:W-:Y:S03]  /*81c0*/  FADD.FTZ R173, R173, R164 ;  /* 0x000000a4adad7221 */ /* 0x000fe60000010000 */
[C---:B------:R-:W-:Y:S01]  /*81d0*/  HMMA.16816.F32 R12, R100.reuse, R116, R12 ;  /* 0x00000074640c723c */ /* 0x040fe2000000180c */
[----:B------:R-:W-:Y:S03]  /*81e0*/  LDSM.16.MT88.4 R144, [R160+0x1900] ;  /* 0x00190000a090783b */ /* 0x000fe60000004200 */
[----:B------:R-:W-:Y:S04]  /*81f0*/  FADD.FTZ R174, R174, R173 ;  /* 0x000000adaeae7221 */ /* 0x000fe80000010000 */
[C---:B------:R-:W-:Y:S01]  /*8200*/  HMMA.16816.F32 R16, R100.reuse, R118, R16 ;  /* 0x000000766410723c */ /* 0x040fe20000001810 */
[----:B------:R-:W-:Y:S03]  /*8210*/  LDSM.16.MT88.4 R116, [R134+UR4+0x4900] ;  /* 0x004900048674783b */ /* 0x000fe60008004200 */
[----:B------:R-:W-:Y:S04]  /*8220*/  FADD.FTZ R175, R175, R174 ;  /* 0x000000aeafaf7221 */ /* 0x000fe80000010000 */
[C---:B-1----:R-:W-:Y:S04]  /*8230*/  HMMA.16816.F32 R20, R100.reuse, R108, R20 ;  /* 0x0000006c6414723c */ /* 0x042fe80000001814 */
[----:B------:R-:W-:Y:S04]  /*8240*/  FADD.FTZ R175, R176, R175 ;  /* 0x000000afb0af7221 */ /* 0x000fe80000010000 */
[C---:B------:R-:W-:Y:S01]  /*8250*/  HMMA.16816.F32 R24, R100.reuse, R110, R24 ;  /* 0x0000006e6418723c */ /* 0x040fe20000001818 */
[----:B------:R-:W1:Y:S07]  /*8260*/  LDSM.16.MT88.4 R108, [R135+UR4+0x4900] ;  /* 0x00490004876c783b */ /* 0x000e6e0008004200 */
[C---:B------:R-:W-:Y:S08]  /*8270*/  HMMA.16816.F32 R28, R100.reuse, R120, R28 ;  /* 0x00000078641c723c */ /* 0x040ff0000000181c */
[C---:B------:R-:W-:Y:S01]  /*8280*/  HMMA.16816.F32 R32, R100.reuse, R122, R32 ;  /* 0x0000007a6420723c */ /* 0x040fe20000001820 */
[----:B------:R-:W-:Y:S07]  /*8290*/  LDSM.16.MT88.4 R120, [R133+0x1100] ;  /* 0x001100008578783b */ /* 0x000fee0000004200 */
[C---:B------:R-:W-:Y:S08]  /*82a0*/  HMMA.16816.F32 R36, R100.reuse, R124, R36 ;  /* 0x0000007c6424723c */ /* 0x040ff00000001824 */
[C---:B------:R-:W-:Y:S01]  /*82b0*/  HMMA.16816.F32 R40, R100.reuse, R126, R40 ;  /* 0x0000007e6428723c */ /* 0x040fe20000001828 */
[----:B------:R-:W-:Y:S07]  /*82c0*/  LDSM.16.MT88.4 R124, [R160+0x1100] ;  /* 0x00110000a07c783b */ /* 0x000fee0000004200 */
[C---:B------:R-:W-:Y:S08]  /*82d0*/  HMMA.16816.F32 R44, R100.reuse, R128, R44 ;  /* 0x00000080642c723c */ /* 0x040ff0000000182c */
[C---:B------:R-:W-:Y:S08]  /*82e0*/  HMMA.16816.F32 R48, R100.reuse, R130, R48 ;  /* 0x000000826430723c */ /* 0x040ff00000001830 */
[C---:B------:R-:W-:Y:S08]  /*82f0*/  HMMA.16816.F32 R52, R100.reuse, R140, R52 ;  /* 0x0000008c6434723c */ /* 0x040ff00000001834 */
[C---:B------:R-:W-:Y:S01]  /*8300*/  HMMA.16816.F32 R56, R100.reuse, R142, R56 ;  /* 0x0000008e6438723c */ /* 0x040fe20000001838 */
[----:B------:R-:W-:Y:S07]  /*8310*/  LDSM.16.MT88.4 R140, [R134+UR4+0x1900] ;  /* 0x00190004868c783b */ /* 0x000fee0008004200 */
[C---:B-----5:R-:W-:Y:S08]  /*8320*/  HMMA.16816.F32 R60, R100.reuse, R104, R60 ;  /* 0x00000068643c723c */ /* 0x060ff0000000183c */
[C---:B------:R-:W-:Y:S01]  /*8330*/  HMMA.16816.F32 R64, R100.reuse, R106, R64 ;  /* 0x0000006a6440723c */ /* 0x040fe20000001840 */
[----:B------:R-:W3:Y:S07]  /*8340*/  LDSM.16.MT88.4 R104, [R160+0x4900] ;  /* 0x00490000a068783b */ /* 0x000eee0000004200 */
[C---:B-1----:R-:W-:Y:S08]  /*8350*/  HMMA.16816.F32 R68, R100.reuse, R108, R68 ;  /* 0x0000006c6444723c */ /* 0x042ff00000001844 */
[C---:B------:R-:W-:Y:S01]  /*8360*/  HMMA.16816.F32 R72, R100.reuse, R110, R72 ;  /* 0x0000006e6448723c */ /* 0x040fe20000001848 */
[----:B------:R-:W1:Y:S07]  /*8370*/  LDSM.16.MT88.4 R108, [R135+UR4+0x1100] ;  /* 0x00110004876c783b */ /* 0x000e6e0008004200 */
[C---:B------:R-:W-:Y:S08]  /*8380*/  HMMA.16816.F32 R76, R100.reuse, R112, R76 ;  /* 0x00000070644c723c */ /* 0x040ff0000000184c */
[C---:B------:R-:W-:Y:S01]  /*8390*/  HMMA.16816.F32 R80, R100.reuse, R114, R80 ;  /* 0x000000726450723c */ /* 0x040fe20000001850 */
[----:B------:R-:W4:Y:S07]  /*83a0*/  LDSM.16.MT88.4 R112, [R134+UR4+0x1100] ;  /* 0x001100048670783b */ /* 0x000f2e0008004200 */
[C---:B------:R-:W-:Y:S08]  /*83b0*/  HMMA.16816.F32 R84, R100.reuse, R116, R84 ;  /* 0x000000746454723c */ /* 0x040ff00000001854 */
[C---:B------:R-:W-:Y:S01]  /*83c0*/  HMMA.16816.F32 R88, R100.reuse, R118, R88 ;  /* 0x000000766458723c */ /* 0x040fe20000001858 */
[----:B------:R-:W5:Y:S07]  /*83d0*/  LDSM.16.MT88.4 R116, [R135+UR4+0x3100] ;  /* 0x003100048774783b */ /* 0x000f6e0008004200 */
[C---:B---3--:R-:W-:Y:S08]  /*83e0*/  HMMA.16816.F32 R92, R100.reuse, R104, R92 ;  /* 0x00000068645c723c */ /* 0x048ff0000000185c */
[----:B------:R-:W-:Y:S01]  /*83f0*/  HMMA.16816.F32 R96, R100, R106, R96 ;  /* 0x0000006a6460723c */ /* 0x000fe20000001860 */
[----:B------:R-:W3:Y:S06]  /*8400*/  LDSM.16.MT88.4 R104, [R133+0x3100] ;  /* 0x003100008568783b */ /* 0x000eec0000004200 */
[----:B------:R-:W-:Y:S02]  /*8410*/  F2FP.PACK_AB R100, R180, R177 ;  /* 0x000000b1b464723e */ /* 0x000fe400000000ff */
[----:B------:R-:W-:Y:S03]  /*8420*/  F2FP.PACK_AB R102, R182, R179 ;  /* 0x000000b3b666723e */ /* 0x000fe600000000ff */
[C---:B--2---:R-:W-:Y:S01]  /*8430*/  F2FP.PACK_AB R101, R181.reuse, R178 ;  /* 0x000000b2b565723e */ /* 0x044fe200000000ff */
[----:B------:R-:W-:Y:S01]  /*8440*/  FADD.FTZ R178, R178, R175 ;  /* 0x000000afb2b27221 */ /* 0x000fe20000010000 */
[C---:B------:R-:W-:Y:S03]  /*8450*/  F2FP.PACK_AB R103, R218.reuse, R183 ;  /* 0x000000b7da67723e */ /* 0x040fe600000000ff */
[----:B------:R-:W-:Y:S04]  /*8460*/  FADD.FTZ R178, R181, R178 ;  /* 0x000000b2b5b27221 */ /* 0x000fe80000010000 */
[C---:B-1----:R-:W-:Y:S03]  /*8470*/  HMMA.16816.F32 R4, R100.reuse, R108, R4 ;  /* 0x0000006c6404723c */ /* 0x042fe60000001804 */
[----:B------:R-:W-:Y:S04]  /*8480*/  FADD.FTZ R183, R183, R178 ;  /* 0x000000b2b7b77221 */ /* 0x000fe80000010000 */
[----:B------:R-:W-:Y:S01]  /*8490*/  FADD.FTZ R218, R218, R183 ;  /* 0x000000b7dada7221 */ /* 0x000fe20000010000 */
[C---:B------:R-:W-:Y:S01]  /*84a0*/  HMMA.16816.F32 R8, R100.reuse, R110, R8 ;  /* 0x0000006e6408723c */ /* 0x040fe20000001808 */
[----:B------:R-:W1:Y:S03]  /*84b0*/  LDSM.16.MT88.4 R108, [R134+UR4+0x3100] ;  /* 0x00310004866c783b */ /* 0x000e660008004200 */
[----:B------:R-:W-:Y:S04]  /*84c0*/  FADD.FTZ R219, R219, R218 ;  /* 0x000000dadbdb7221 */ /* 0x000fe80000010000 */
[C---:B------:R-:W-:Y:S04]  /*84d0*/  HMMA.16816.F32 R12, R100.reuse, R120, R12 ;  /* 0x00000078640c723c */ /* 0x040fe8000000180c */
[----:B------:R-:W-:Y:S04]  /*84e0*/  FADD.FTZ R224, R224, R219 ;  /* 0x000000dbe0e07221 */ /* 0x000fe80000010000 */
[C---:B------:R-:W-:Y:S04]  /*84f0*/  HMMA.16816.F32 R16, R100.reuse, R122, R16 ;  /* 0x0000007a6410723c */ /* 0x040fe80000001810 */
[----:B------:R-:W-:Y:S04]  /*8500*/  FADD.FTZ R221, R221, R224 ;  /* 0x000000e0dddd7221 */ /* 0x000fe80000010000 */
[C---:B----4-:R-:W-:Y:S04]  /*8510*/  HMMA.16816.F32 R20, R100.reuse, R112, R20 ;  /* 0x000000706414723c */ /* 0x050fe80000001814 */
[----:B------:R-:W-:Y:S04]  /*8520*/  FADD.FTZ R206, R226, R221 ;  /* 0x000000dde2ce7221 */ /* 0x000fe80000010000 */
[C---:B------:R-:W-:Y:S01]  /*8530*/  HMMA.16816.F32 R24, R100.reuse, R114, R24 ;  /* 0x000000726418723c */ /* 0x040fe20000001818 */
[----:B------:R-:W2:Y:S07]  /*8540*/  LDSM.16.MT88.4 R112, [R160+0x3100] ;  /* 0x00310000a070783b */ /* 0x000eae0000004200 */
[C---:B------:R-:W-:Y:S08]  /*8550*/  HMMA.16816.F32 R28, R100.reuse, R124, R28 ;  /* 0x0000007c641c723c */ /* 0x040ff0000000181c */
[C---:B------:R-:W-:Y:S01]  /*8560*/  HMMA.16816.F32 R32, R100.reuse, R126, R32 ;  /* 0x0000007e6420723c */ /* 0x040fe20000001820 */
[----:B------:R-:W-:Y:S07]  /*8570*/  LDSM.16.MT88.4 R124, [R135+UR4+0x1900] ;  /* 0x00190004877c783b */ /* 0x000fee0008004200 */
[C---:B-----5:R-:W-:Y:S08]  /*8580*/  HMMA.16816.F32 R36, R100.reuse, R116, R36 ;  /* 0x000000746424723c */ /* 0x060ff00000001824 */
[C---:B------:R-:W-:Y:S01]  /*8590*/  HMMA.16816.F32 R40, R100.reuse, R118, R40 ;  /* 0x000000766428723c */ /* 0x040fe20000001828 */
[----:B------:R-:W4:Y:S07]  /*85a0*/  LDSM.16.MT88.4 R116, [R135+UR4+0x5100] ;  /* 0x005100048774783b */ /* 0x000f2e0008004200 */
[C---:B---3--:R-:W-:Y:S08]  /*85b0*/  HMMA.16816.F32 R44, R100.reuse, R104, R44 ;  /* 0x00000068642c723c */ /* 0x048ff0000000182c */
[C---:B------:R-:W-:Y:S01]  /*85c0*/  HMMA.16816.F32 R48, R100.reuse, R106, R48 ;  /* 0x0000006a6430723c */ /* 0x040fe20000001830 */
[----:B------:R-:W3:Y:S07]  /*85d0*/  LDSM.16.MT88.4 R104, [R133+0x5100] ;  /* 0x005100008568783b */ /* 0x000eee0000004200 */
[C---:B-1----:R-:W-:Y:S08]  /*85e0*/  HMMA.16816.F32 R52, R100.reuse, R108, R52 ;  /* 0x0000006c6434723c */ /* 0x042ff00000001834 */
[C---:B------:R-:W-:Y:S01]  /*85f0*/  HMMA.16816.F32 R56, R100.reuse, R110, R56 ;  /* 0x0000006e6438723c */ /* 0x040fe20000001838 */
[----:B------:R-:W1:Y:S07]  /*8600*/  LDSM.16.MT88.4 R108, [R134+UR4+0x5100] ;  /* 0x00510004866c783b */ /* 0x000e6e0008004200 */
[C---:B--2---:R-:W-:Y:S08]  /*8610*/  HMMA.16816.F32 R60, R100.reuse, R112, R60 ;  /* 0x00000070643c723c */ /* 0x044ff0000000183c */
[C---:B------:R-:W-:Y:S01]  /*8620*/  HMMA.16816.F32 R64, R100.reuse, R114, R64 ;  /* 0x000000726440723c */ /* 0x040fe20000001840 */
[----:B------:R-:W2:Y:S07]  /*8630*/  LDSM.16.MT88.4 R112, [R160+0x5100] ;  /* 0x00510000a070783b */ /* 0x000eae0000004200 */
[C---:B----4-:R-:W-:Y:S08]  /*8640*/  HMMA.16816.F32 R68, R100.reuse, R116, R68 ;  /* 0x000000746444723c */ /* 0x050ff00000001844 */
[C---:B------:R-:W-:Y:S01]  /*8650*/  HMMA.16816.F32 R72, R100.reuse, R118, R72 ;  /* 0x000000766448723c */ /* 0x040fe20000001848 */
[----:B------:R-:W4:Y:S07]  /*8660*/  LDSM.16.MT88.4 R116, [R133+0x1900] ;  /* 0x001900008574783b */ /* 0x000f2e0000004200 */
[C---:B---3--:R-:W-:Y:S08]  /*8670*/  HMMA.16816.F32 R76, R100.reuse, R104, R76 ;  /* 0x00000068644c723c */ /* 0x048ff0000000184c */
[C---:B------:R-:W-:Y:S08]  /*8680*/  HMMA.16816.F32 R80, R100.reuse, R106, R80 ;  /* 0x0000006a6450723c */ /* 0x040ff00000001850 */
[C---:B-1----:R-:W-:Y:S08]  /*8690*/  HMMA.16816.F32 R84, R100.reuse, R108, R84 ;  /* 0x0000006c6454723c */ /* 0x042ff00000001854 */
[C---:B------:R-:W-:Y:S08]  /*86a0*/  HMMA.16816.F32 R88, R100.reuse, R110, R88 ;  /* 0x0000006e6458723c */ /* 0x040ff00000001858 */
[C---:B--2---:R-:W-:Y:S08]  /*86b0*/  HMMA.16816.F32 R92, R100.reuse, R112, R92 ;  /* 0x00000070645c723c */ /* 0x044ff0000000185c */
[----:B------:R-:W-:Y:S08]  /*86c0*/  HMMA.16816.F32 R96, R100, R114, R96 ;  /* 0x000000726460723c */ /* 0x000ff00000001860 */
[C---:B------:R-:W-:Y:S01]  /*86d0*/  HMMA.16816.F32 R128, R136.reuse, R124, R4 ;  /* 0x0000007c8880723c */ /* 0x040fe20000001804 */
[----:B------:R-:W1:Y:S07]  /*86e0*/  LDSM.16.MT88.4 R4, [R160+0x3900] ;  /* 0x00390000a004783b */ /* 0x000e6e0000004200 */
[C---:B------:R-:W-:Y:S01]  /*86f0*/  HMMA.16816.F32 R124, R136.reuse, R126, R8 ;  /* 0x0000007e887c723c */ /* 0x040fe20000001808 */
[----:B------:R-:W2:Y:S07]  /*8700*/  LDSM.16.MT88.4 R8, [R135+UR4+0x5900] ;  /* 0x005900048708783b */ /* 0x000eae0008004200 */
[C---:B----4-:R-:W-:Y:S01]  /*8710*/  HMMA.16816.F32 R120, R136.reuse, R116, R12 ;  /* 0x000000748878723c */ /* 0x050fe2000000180c */
[----:B------:R-:W3:Y:S07]  /*8720*/  LDSM.16.MT88.4 R12, [R133+0x5900] ;  /* 0x00590000850c783b */ /* 0x000eee0000004200 */
[C---:B------:R-:W-:Y:S08]  /*8730*/  HMMA.16816.F32 R116, R136.reuse, R118, R16 ;  /* 0x000000768874723c */ /* 0x040ff00000001810 */
[C---:B------:R-:W-:Y:S07]  /*8740*/  HMMA.16816.F32 R112, R136.reuse, R140, R20 ;  /* 0x0000008c8870723c */ /* 0x040fee0000001814 */
[----:B------:R-:W-:Y:S01]  /*8750*/  FADD.FTZ R20, R162, R167 ;  /* 0x000000a7a2147221 */ /* 0x000fe20000010000 */
[C---:B------:R-:W-:Y:S04]  /*8760*/  HMMA.16816.F32 R108, R136.reuse, R142, R24 ;  /* 0x0000008e886c723c */ /* 0x040fe80000001818 */
[----:B------:R-:W-:Y:S04]  /*8770*/  FADD.FTZ R20, R163, R20 ;  /* 0x00000014a3147221 */ /* 0x000fe80000010000 */
[C---:B------:R-:W-:Y:S04]  /*8780*/  HMMA.16816.F32 R104, R136.reuse, R144, R28 ;  /* 0x000000908868723c */ /* 0x040fe8000000181c */
[----:B------:R-:W-:Y:S01]  /*8790*/  FADD.FTZ R169, R169, R20 ;  /* 0x00000014a9a97221 */ /* 0x000fe20000010000 */
[----:B------:R-:W-:Y:S03]  /*87a0*/  MOV R20, UR15 ;  /* 0x0000000f00147c02 */ /* 0x000fe60008000f00 */
[C---:B------:R-:W-:Y:S04]  /*87b0*/  HMMA.16816.F32 R100, R136.reuse, R146, R32 ;  /* 0x000000928864723c */ /* 0x040fe80000001820 */
[----:B------:R-:W-:Y:S02]  /*87c0*/  @P0 IMAD R25, R20, 0x3000, R193 ;  /* 0x0000300014190824 */ /* 0x000fe400078e02c1 */
[----:B------:R-:W-:Y:S02]  /*87d0*/  FADD.FTZ R170, R170, R169 ;  /* 0x000000a9aaaa7221 */ /* 0x000fe40000010000 */
        /* <DEDUP_REMOVED lines=12> */
[C---:B-1----:R-:W-:Y:S04]  /*88a0*/  HMMA.16816.F32 R60, R136.reuse, R4, R60 ;  /* 0x00000004883c723c */ /* 0x042fe8000000183c */
[----:B------:R-:W-:Y:S03]  /*88b0*/  FADD.FTZ R191, R191, R182 ;  /* 0x000000b6bfbf7221 */ /* 0x000fe60000010000 */
[----:B------:R-:W-:Y:S01]  /*88c0*/  @P0 IADD3 R4, P5, R196, UR6, RZ ;  /* 0x00000006c4040c10 */ /* 0x000fe2000ffbe0ff */
[C---:B------:R-:W-:Y:S04]  /*88d0*/  HMMA.16816.F32 R64, R136.reuse, R6, R64 ;  /* 0x000000068840723c */ /* 0x040fe80000001840 */
[----:B------:R-:W-:Y:S01]  /*88e0*/  @P0 LEA R16, P4, R4, c[0x0][0x1c8], 0x1 ;  /* 0x0000720004100a11 */ /* 0x000fe200078808ff */
[----:B------:R-:W-:Y:S01]  /*88f0*/  FADD.FTZ R220, R220, R191 ;  /* 0x000000bfdcdc7221 */ /* 0x000fe20000010000 */
[----:B------:R-:W-:Y:S02]  /*8900*/  @P0 IADD3.X R5, R203, UR23, RZ, P5, !PT ;  /* 0x00000017cb050c10 */ /* 0x000fe4000affe4ff */
[C---:B--2---:R-:W-:Y:S04]  /*8910*/  HMMA.16816.F32 R68, R136.reuse, R8, R68 ;  /* 0x000000088844723c */ /* 0x044fe80000001844 */
[----:B------:R-:W-:Y:S01]  /*8920*/  @P0 LEA.HI.X R17, R4, c[0x0][0x1cc], R5, 0x1, P4 ;  /* 0x0000730004110a11 */ /* 0x000fe200020f0c05 */
[----:B------:R-:W-:Y:S01]  /*8930*/  FADD.FTZ R205, R217, R220 ;  /* 0x000000dcd9cd7221 */ /* 0x000fe20000010000 */
[----:B------:R-:W1:Y:S01]  /*8940*/  LDSM.16.MT88.4 R4, [R134+UR4+0x5900] ;  /* 0x005900048604783b */ /* 0x000e620008004200 */
[----:B------:R-:W-:Y:S01]  /*8950*/  @P0 IADD3 R8, P5, R212, UR6, RZ ;  /* 0x00000006d4080c10 */ /* 0x000fe2000ffbe0ff */
[C---:B------:R-:W-:Y:S04]  /*8960*/  HMMA.16816.F32 R72, R136.reuse, R10, R72 ;  /* 0x0000000a8848723c */ /* 0x040fe80000001848 */
[----:B------:R-:W-:Y:S01]  /*8970*/  @P0 LEA R18, P4, R8, c[0x0][0x1c8], 0x1 ;  /* 0x0000720008120a11 */ /* 0x000fe200078808ff */
[----:B------:R-:W-:Y:S01]  /*8980*/  FADD.FTZ R205, R222, R205 ;  /* 0x000000cddecd7221 */ /* 0x000fe20000010000 */
[----:B------:R-:W-:Y:S02]  /*8990*/  @P0 IADD3.X R9, R211, UR23, RZ, P5, !PT ;  /* 0x00000017d3090c10 */ /* 0x000fe4000affe4ff */
[C---:B---3--:R-:W-:Y:S04]  /*89a0*/  HMMA.16816.F32 R76, R136.reuse, R12, R76 ;  /* 0x0000000c884c723c */ /* 0x048fe8000000184c */
[----:B------:R-:W-:Y:S02]  /*89b0*/  @P0 LEA.HI.X R19, R8, c[0x0][0x1cc], R9, 0x1, P4 ;  /* 0x0000730008130a11 */ /* 0x000fe400020f0c09 */
[----:B------:R-:W2:Y:S01]  /*89c0*/  LDSM.16.MT88.4 R8, [R160+0x5900] ;  /* 0x00590000a008783b */ /* 0x000ea20000004200 */
[----:B------:R-:W-:Y:S01]  /*89d0*/  @P0 IADD3 R3, P4, R210, UR6, RZ ;  /* 0x00000006d2030c10 */ /* 0x000fe2000ff9e0ff */
[----:B------:R-:W-:Y:S01]  /*89e0*/  @UP1 UIADD3.X UR6, UR13, UR23, URZ, UP0, !UPT ;  /* 0x000000170d061290 */ /* 0x000fe200087fe43f */
[----:B------:R-:W-:Y:S01]  /*89f0*/  @P0 IADD3 R21, P5, R196, UR7, RZ ;  /* 0x00000007c4150c10 */ /* 0x000fe2000ffbe0ff */
[C---:B------:R-:W-:Y:S01]  /*8a00*/  HMMA.16816.F32 R80, R136.reuse, R14, R80 ;  /* 0x0000000e8850723c */ /* 0x040fe20000001850 */
[----:B------:R-:W-:Y:S02]  /*8a10*/  UISETP.GT.AND UP0, UPT, UR17, UR21, UPT ;  /* 0x000000151100728c */ /* 0x000fe4000bf04270 */
[----:B------:R-:W-:Y:S01]  /*8a20*/  @P0 LEA R22, P6, R3, c[0x0][0x1c8], 0x1 ;  /* 0x0000720003160a11 */ /* 0x000fe200078c08ff */
[----:B------:R-:W-:Y:S01]  /*8a30*/  UISETP.GE.AND UP1, UPT, UR5, 0x1, UPT ;  /* 0x000000010500788c */ /* 0x000fe2000bf26270 */
[----:B------:R-:W-:Y:S01]  /*8a40*/  @P0 IADD3.X R24, R209, UR23, RZ, P4, !PT ;  /* 0x00000017d1180c10 */ /* 0x000fe2000a7fe4ff */
[----:B------:R-:W-:Y:S01]  /*8a50*/  UIADD3 UR17, UR17, -0x1, URZ ;  /* 0xffffffff11117890 */ /* 0x000fe2000fffe03f */
[----:B------:R-:W-:Y:S02]  /*8a60*/  @P0 LEA R12, P4, R21, c[0x0][0x1c8], 0x1 ;  /* 0x00007200150c0a11 */ /* 0x000fe400078808ff */
[----:B------:R-:W-:Y:S03]  /*8a70*/  @P0 IADD3.X R26, R203, UR6, RZ, P5, !PT ;  /* 0x00000006cb1a0c10 */ /* 0x000fe6000affe4ff */
[----:B------:R-:W-:Y:S02]  /*8a80*/  @P0 LEA.HI.X R23, R3, c[0x0][0x1cc], R24, 0x1, P6 ;  /* 0x0000730003170a11 */ /* 0x000fe400030f0c18 */
[----:B------:R-:W-:Y:S02]  /*8a90*/  @P0 LEA.HI.X R13, R21, c[0x0][0x1cc], R26, 0x1, P4 ;  /* 0x00007300150d0a11 */ /* 0x000fe400020f0c1a */
[----:B------:R-:W-:Y:S02]  /*8aa0*/  @P0 IADD3 R3, P4, R212, UR7, RZ ;  /* 0x00000007d4030c10 */ /* 0x000fe4000ff9e0ff */
[----:B------:R-:W-:Y:S02]  /*8ab0*/  @P0 IADD3 R21, P5, R210, UR7, RZ ;  /* 0x00000007d2150c10 */ /* 0x000fe4000ffbe0ff */
[----:B------:R-:W-:Y:S01]  /*8ac0*/  @P0 LEA R14, P6, R3, c[0x0][0x1c8], 0x1 ;  /* 0x00007200030e0a11 */ /* 0x000fe200078c08ff */
[C---:B-1----:R-:W-:Y:S03]  /*8ad0*/  HMMA.16816.F32 R84, R136.reuse, R4, R84 ;  /* 0x000000048854723c */ /* 0x042fe60000001854 */
[----:B------:R-:W-:Y:S02]  /*8ae0*/  @P0 IADD3.X R24, R211, UR6, RZ, P4, !PT ;  /* 0x00000006d3180c10 */ /* 0x000fe4000a7fe4ff */
[----:B------:R-:W-:Y:S02]  /*8af0*/  @P0 LEA R20, P4, R21, c[0x0][0x1c8], 0x1 ;  /* 0x0000720015140a11 */ /* 0x000fe400078808ff */
[----:B------:R-:W-:Y:S01]  /*8b00*/  @P0 LEA.HI.X R15, R3, c[0x0][0x1cc], R24, 0x1, P6 ;  /* 0x00007300030f0a11 */ /* 0x000fe200030f0c18 */
[C---:B------:R-:W-:Y:S04]  /*8b10*/  HMMA.16816.F32 R88, R136.reuse, R6, R88 ;  /* 0x000000068858723c */ /* 0x040fe80000001858 */
[----:B------:R-:W-:Y:S02]  /*8b20*/  @P0 SHF.L.U32 R3, R25, 0x1, RZ ;  /* 0x0000000119030819 */ /* 0x000fe400000006ff */
[----:B------:R-:W-:Y:S01]  /*8b30*/  @P0 IADD3.X R26, R209, UR6, RZ, P5, !PT ;  /* 0x00000006d11a0c10 */ /* 0x000fe2000affe4ff */
[----:B------:R-:W-:Y:S01]  /*8b40*/  UIADD3 UR6, UR5, 0x1, URZ ;  /* 0x0000000105067890 */ /* 0x000fe2000fffe03f */
[C---:B--2---:R-:W-:Y:S01]  /*8b50*/  HMMA.16816.F32 R92, R136.reuse, R8, R92 ;  /* 0x00000008885c723c */ /* 0x044fe2000000185c */
[----:B------:R-:W-:Y:S01]  /*8b60*/  @!PT LDS RZ, [RZ] ;  /* 0x00000000fffff984 */ /* 0x000fe20000000800 */
[----:B------:R-:W-:Y:S01]  /*8b70*/  @!PT LDS RZ, [RZ] ;  /* 0x00000000fffff984 */ /* 0x000fe20000000800 */
[----:B------:R-:W-:Y:S01]  /*8b80*/  @!PT LDS RZ, [RZ] ;  /* 0x00000000fffff984 */ /* 0x000fe20000000800 */
[----:B------:R1:W-:Y:S02]  /*8b90*/  @P0 LDGSTS.E.BYPASS.LTC128B.128 [R3+0xc100], [R16.64], !P3 ;  /* 0x0c10000010030fae */ /* 0x0003e4000d901d52 */
[----:B------:R-:W-:Y:S01]  /*8ba0*/  USEL UR5, UR6, URZ, !UP1 ;  /* 0x0000003f06057287 */ /* 0x000fe2000c800000 */
[----:B------:R-:W-:Y:S04]  /*8bb0*/  @P0 LEA.HI.X R21, R21, c[0x0][0x1cc], R26, 0x1, P4 ;  /* 0x0000730015150a11 */ /* 0x000fe800020f0c1a */
[----:B------:R-:W-:Y:S01]  /*8bc0*/  HMMA.16816.F32 R96, R136, R10, R96 ;  /* 0x0000000a8860723c */ /* 0x000fe20000001860 */
[----:B------:R1:W-:Y:S08]  /*8bd0*/  @P0 LDGSTS.E.BYPASS.LTC128B.128 [R3+0xe100], [R18.64], !P2 ;  /* 0x0e10000012030fae */ /* 0x0003f0000d101d52 */
[----:B------:R1:W-:Y:S08]  /*8be0*/  @P0 LDGSTS.E.BYPASS.LTC128B.128 [R3+0x10100], [R22.64], !P1 ;  /* 0x1010000016030fae */ /* 0x0003f0000c901d52 */
[----:B------:R1:W-:Y:S08]  /*8bf0*/  @P0 LDGSTS.E.BYPASS.LTC128B.128 [R3+0xd100], [R12.64], !P3 ;  /* 0x0d1000000c030fae */ /* 0x0003f0000d901d52 */
[----:B------:R1:W-:Y:S08]  /*8c00*/  @P0 LDGSTS.E.BYPASS.LTC128B.128 [R3+0xf100], [R14.64], !P2 ;  /* 0x0f1000000e030fae */ /* 0x0003f0000d101d52 */
[----:B------:R1:W-:Y:S01]  /*8c10*/  @P0 LDGSTS.E.BYPASS.LTC128B.128 [R3+0x11100], [R20.64], !P1 ;  /* 0x1110000014030fae */ /* 0x0003e2000c901d52 */
[----:B------:R-:W-:Y:S07]  /*8c20*/  PLOP3.LUT P0, PT, PT, PT, UP0, 0x80, 0x0 ;  /* 0x000000000000781c */ /* 0x000fee0003f0f008 */
[----:B------:R-:W0:Y:S01]  /*8c30*/  LDGDEPBAR ;  /* 0x00000000000079af */ /* 0x000e220000000000 */
[----:B-1----:R-:W-:Y:S05]  /*8c40*/  MOV R3, R0 ;  /* 0x0000000000037202 */ /* 0x002fea0000000f00 */
[----:B------:R-:W-:-:S05]  /*8c50*/  @P0 BRA `(.L_x_814) ;  /* 0xffffc68000000947 */ /* 0x000fca000383ffff */
.L_x_805:
[----:B------:R-:W-:Y:S01]  /*8c60*/  ULEA UR20, UR20, 0x7f, 0x7 ;  /* 0x0000007f14147891 */ /* 0x000fe2000f8e383f */
[----:B------:R-:W-:Y:S01]  /*8c70*/  PLOP3.LUT P0, PT, PT, PT, UP2, 0x40, 0x0 ;  /* 0x000000000000781c */ /* 0x000fe20003f0e828 */
[----:B------:R-:W-:-:S02]  /*8c80*/  ULDC.64 UR6, c[0x0][0x2c8] ;  /* 0x0000b20000067ab9 */ /* 0x000fc40000000a00 */
[----:B------:R-:W-:Y:S02]  /*8c90*/  UIMAD.WIDE.U32 UR8, UR20, UR6, URZ ;  /* 0x00000006140872a5 */ /* 0x000fe4000f8e003f */
[----:B------:R-:W-:Y:S02]  /*8ca0*/  ULDC UR4, c[0x0][0x168] ;  /* 0x00005a0000047ab9 */ /* 0x000fe40000000800 */
[----:B------:R-:W-:Y:S02]  /*8cb0*/  UMOV UR6, 0x1 ;  /* 0x0000000100067882 */ /* 0x000fe40000000000 */
[----:B------:R-:W-:Y:S02]  /*8cc0*/  UIADD3 UR4, UR6, -UR4, URZ ;  /* 0x8000000406047290 */ /* 0x000fe4000fffe03f */
[----:B------:R-:W-:Y:S02]  /*8cd0*/  @UP3 USHF.R.U32.HI UR20, URZ, UR7, UR9 ;  /* 0x000000073f143299 */ /* 0x000fe40008011609 */
[----:B------:R-:W-:-:S02]  /*8ce0*/  ULDC UR6, c[0x0][0x1d0] ;  /* 0x0000740000067ab9 */ /* 0x000fc40000000800 */
[----:B------:R-:W-:-:S03]  /*8cf0*/  UIADD3 UR8, UR20, UR6, UR4 ;  /* 0x0000000614087290 */ /* 0x000fc6000fffe004 */
        /* <DEDUP_REMOVED lines=15> */
.L_x_816:
[----:B------:R-:W-:Y:S02]  /*8df0*/  ULDC UR6, c[0x0][0x32c] ;  /* 0x0000cb0000067ab9 */ /* 0x000fe40000000800 */
[----:B------:R-:W-:-:S03]  /*8e00*/  UISETP.NE.AND UP0, UPT, UR6, 0x1, UPT ;  /* 0x000000010600788c */ /* 0x000fc6000bf05270 */
[----:B------:R-:W-:Y:S02]  /*8e10*/  ULDC.64 UR6, c[0x0][0x330] ;  /* 0x0000cc0000067ab9 */ /* 0x000fe40000000a00 */
[----:B------:R-:W-:-:S07]  /*8e20*/  UIMAD.WIDE.U32 UR20, UR8, UR6, URZ ;  /* 0x00000006081472a5 */ /* 0x000fce000f8e003f */
[----:B------:R-:W-:Y:S02]  /*8e30*/  @UP0 UMOV UR9, UR21 ;  /* 0x0000001500090c82 */ /* 0x000fe40008000000 */
[----:B------:R-:W-:Y:S02]  /*8e40*/  @UP0 USHF.R.U32.HI UR8, URZ, UR7, UR9 ;  /* 0x000000073f080299 */ /* 0x000fe40008011609 */
.L_x_817:
[----:B------:R-:W-:Y:S02]  /*8e50*/  ULDC UR6, c[0x0][0x32c] ;  /* 0x0000cb0000067ab9 */ /* 0x000fe40000000800 */
[----:B------:R-:W-:-:S04]  /*8e60*/  UIMAD UR6, UR8, UR6, URZ ;  /* 0x00000006080672a4 */ /* 0x000fc8000f8e023f */
[----:B------:R-:W-:-:S04]  /*8e70*/  UISETP.LT.AND UP0, UPT, UR4, UR6, UPT ;  /* 0x000000060400728c */ /* 0x000fc8000bf01270 */
[----:B------:R-:W-:-:S04]  /*8e80*/  USEL UR4, UR4, UR6, !UP0 ;  /* 0x0000000604047287 */ /* 0x000fc8000c000000 */
.L_x_815:
        /* <DEDUP_REMOVED lines=9> */
[----:B------:R-:W-:Y:S01]  /*8f20*/  IMAD.MOV.U32 R189, RZ, RZ, 0x20 ;  /* 0x00000020ffbd7424 */ /* 0x000fe200078e00ff */
[----:B------:R-:W-:Y:S01]  /*8f30*/  LOP3.LUT P0, RZ, R207, 0x2, RZ, 0xc0, !PT ;  /* 0x00000002cfff7812 */ /* 0x000fe2000780c0ff */
[----:B------:R-:W-:Y:S01]  /*8f40*/  IMAD.MOV.U32 R3, RZ, RZ, R0 ;  /* 0x000000ffff037224 */ /* 0x000fe200078e0000 */
[----:B------:R-:W-:Y:S01]  /*8f50*/  IADD3 R213, P5, R194, 0x80, RZ ;  /* 0x00000080c2d57810 */ /* 0x000fe20007fbe0ff */
[----:B------:R-:W-:Y:S01]  /*8f60*/  IMAD.MOV.U32 R133, RZ, RZ, R2 ;  /* 0x000000ffff857224 */ /* 0x000fe200078e0002 */
[----:B------:R-:W-:Y:S01]  /*8f70*/  IADD3 R211, P4, R196, 0x40, RZ ;  /* 0x00000040c4d37810 */ /* 0x000fe20007f9e0ff */
[----:B------:R-:W-:Y:S01]  /*8f80*/  UMOV UR21, UR17 ;  /* 0x0000001100157c82 */ /* 0x000fe20008000000 */
[----:B------:R-:W-:Y:S01]  /*8f90*/  SEL R189, R189, 0xffffffe0, !P0 ;  /* 0xffffffe0bdbd7807 */ /* 0x000fe20004000000 */
[----:B------:R-:W-:Y:S01]  /*8fa0*/  IMAD.X R212, RZ, RZ, R199, P5 ;  /* 0x000000ffffd47224 */ /* 0x000fe200028e06c7 */
[----:B------:R-:W-:Y:S01]  /*8fb0*/  IADD3 R215, P6, R194, 0x40, RZ ;  /* 0x00000040c2d77810 */ /* 0x000fe20007fde0ff */
[----:B------:R-:W-:Y:S01]  /*8fc0*/  IMAD.X R210, RZ, RZ, R203, P4 ;  /* 0x000000ffffd27224 */ /* 0x000fe200020e06cb */
[----:B------:R-:W-:Y:S01]  /*8fd0*/  IADD3 R209, P0, R196, 0x80, RZ ;  /* 0x00000080c4d17810 */ /* 0x000fe20007f1e0ff */
[----:B------:R-:W-:Y:S01]  /*8fe0*/  ULDC.64 UR8, c[0x0][0x208] ;  /* 0x0000820000087ab9 */ /* 0x000fe20000000a00 */
[----:B------:R-:W-:Y:S01]  /*8ff0*/  IADD3.X R214, RZ, R199, RZ, P6, !PT ;  /* 0x000000c7ffd67210 */ /* 0x000fe200037fe4ff */
[----:B------:R-:W-:Y:S01]  /*9000*/  ULDC.64 UR6, c[0x0][0x1e0] ;  /* 0x0000780000067ab9 */ /* 0x000fe20000000a00 */
[----:B------:R-:W-:-:S02]  /*9010*/  IADD3.X R208, RZ, R203, RZ, P0, !PT ;  /* 0x000000cbffd07210 */ /* 0x000fc400007fe4ff */
.L_x_819:
[----:B------:R-:W-:Y:S04]  /*9020*/  DEPBAR.LE SB0, 0x2 ;  /* 0x000080800000791a */ /* 0x000fe80000000000 */
[----:B------:R-:W-:Y:S01]  /*9030*/  BAR.SYNC.DEFER_BLOCKING 0x0 ;  /* 0x0000000000007b1d */ /* 0x000fe20000010000 */
[----:B------:R-:W-:Y:S01]  /*9040*/  UIMAD UR4, UR5, 0x6000, URZ ;  /* 0x00006000050478a4 */ /* 0x000fe2000f8e023f */
[----:B------:R-:W-:Y:S01]  /*9050*/  MOV R167, UR15 ;  /* 0x0000000f00a77c02 */ /* 0x000fe20008000f00 */
[----:B------:R-:W-:Y:S02]  /*9060*/  UISETP.GE.AND UP1, UPT, UR10, UR21, UPT ;  /* 0x000000150a00728c */ /* 0x000fe4000bf26270 */
[----:B------:R-:W-:Y:S02]  /*9070*/  UIADD3 UR17, UR21, -0x1, URZ ;  /* 0xffffffff15117890 */ /* 0x000fe4000fffe03f */
[----:B------:R-:W-:Y:S02]  /*9080*/  IADD3 R132, R188, UR4, RZ ;  /* 0x00000004bc847c10 */ /* 0x000fe4000fffe0ff */
[----:B------:R-:W-:Y:S02]  /*9090*/  PLOP3.LUT P0, PT, PT, PT, UP1, 0x80, 0x0 ;  /* 0x000000000000781c */ /* 0x000fe40003f0f018 */
[-C--:B------:R-:W-:Y:S03]  /*90a0*/  IADD3 R191, R189, R132.reuse, RZ ;  /* 0x00000084bdbf7210 */ /* 0x080fe60007ffe0ff */
[----:B------:R-:W-:Y:S02]  /*90b0*/  @!UP1 USHF.R.S32.HI UR22, URZ, 0x1f, UR17 ;  /* 0x0000001f3f169899 */ /* 0x000fe40008011411 */
[----:B------:R-:W-:Y:S02]  /*90c0*/  @!UP1 UIMAD.WIDE.U32 UR24, UR17, UR8, URZ ;  /* 0x00000008111892a5 */ /* 0x000fe4000f8e003f */
[----:B------:R-:W-:Y:S02]  /*90d0*/  @!UP1 UIMAD UR22, UR22, UR8, URZ ;  /* 0x00000008161692a4 */ /* 0x000fe4000f8e023f */
[----:B------:R-:W-:Y:S02]  /*90e0*/  @!UP1 USHF.L.U32 UR23, UR24, 0x6, URZ ;  /* 0x0000000618179899 */ /* 0x000fe4000800063f */
[----:B------:R-:W-:Y:S01]  /*90f0*/  @!UP1 UIMAD UR22, UR17, UR9, UR22 ;  /* 0x00000009111692a4 */ /* 0x000fe2000f8e0216 */
[----:B------:R-:W-:Y:S01]  /*9100*/  @!P0 IMAD R167, R167, 0x6000, R204 ;  /* 0x00006000a7a78824 */ /* 0x000fe200078e02cc */
[----:B------:R-:W-:Y:S02]  /*9110*/  LDSM.16.M88.4 R32, [R190] ;  /* 0x00000000be20783b */ /* 0x000fe40000000200 */
[----:B------:R-:W-:Y:S01]  /*9120*/  @!UP1 UIADD3 UR22, UR25, UR22, URZ ;  /* 0x0000001619169290 */ /* 0x000fe2000fffe03f */
[----:B------:R-:W-:Y:S02]  /*9130*/  @!P0 IADD3 R23, P4, R215, UR23, RZ ;  /* 0x00000017d7178c10 */ /* 0x000fe4000ff9e0ff */
[----:B------:R-:W-:Y:S01]  /*9140*/  @!P0 IADD3 R2, P5, R194, UR23, RZ ;  /* 0x00000017c2028c10 */ /* 0x000fe2000ffbe0ff */
[----:B------:R-:W-:Y:S02]  /*9150*/  @!UP1 USHF.L.U64.HI UR22, UR24, 0x6, UR22 ;  /* 0x0000000618169899 */ /* 0x000fe40008010216 */
[----:B------:R-:W1:Y:S01]  /*9160*/  LDSM.16.M88.4 R8, [R188+UR4+0xc100] ;  /* 0x00c10004bc08783b */ /* 0x000e620008000200 */
[----:B------:R-:W-:Y:S01]  /*9170*/  @!P0 LEA R172, P6, R2, c[0x0][0x1f8], 0x1 ;  /* 0x00007e0002ac8a11 */ /* 0x000fe200078c08ff */
[----:B------:R-:W-:Y:S02]  /*9180*/  @!UP1 UIADD3 UR24, UP0, UR12, UR23, URZ ;  /* 0x000000170c189290 */ /* 0x000fe4000ff1e03f */
[----:B------:R-:W-:Y:S02]  /*9190*/  @!P0 IADD3.X R20, R214, UR22, RZ, P4, !PT ;  /* 0x00000016d6148c10 */ /* 0x000fe4000a7fe4ff */
[----:B------:R-:W-:Y:S02]  /*91a0*/  @!P0 IADD3 R0, P4, R213, UR23, RZ ;  /* 0x00000017d5008c10 */ /* 0x000fe4000ff9e0ff */
[----:B------:R-:W2:Y:S01]  /*91b0*/  LDSM.16.M88.4 R16, [R188+UR4+0xc900] ;  /* 0x00c90004bc10783b */ /* 0x000ea20008000200 */
[----:B------:R-:W-:Y:S02]  /*91c0*/  @!P0 IADD3.X R21, R199, UR22, RZ, P5, !PT ;  /* 0x00000016c7158c10 */ /* 0x000fe4000affe4ff */
[C---:B------:R-:W-:Y:S02]  /*91d0*/  @!P0 LEA R164, P5, R23.reuse, c[0x0][0x1f8], 0x1 ;  /* 0x00007e0017a48a11 */ /* 0x040fe400078a08ff */
[----:B------:R-:W-:Y:S02]  /*91e0*/  @!P0 LEA.HI.X R173, R2, c[0x0][0x1fc], R21, 0x1, P6 ;  /* 0x00007f0002ad8a11 */ /* 0x000fe400030f0c15 */
[----:B------:R-:W-:Y:S01]  /*91f0*/  @!P0 LEA.HI.X R165, R23, c[0x0][0x1fc], R20, 0x1, P5 ;  /* 0x00007f0017a58a11 */ /* 0x000fe200028f0c14 */
[----:B------:R-:W3:Y:S01]  /*9200*/  LDSM.16.M88.4 R24, [R188+UR4+0xd100] ;  /* 0x00d10004bc18783b */ /* 0x000ee20008000200 */
[----:B------:R-:W-:Y:S02]  /*9210*/  @!P0 LEA R168, P5, R0, c[0x0][0x1f8], 0x1 ;  /* 0x00007e0000a88a11 */ /* 0x000fe400078a08ff */
[----:B------:R-:W-:Y:S01]  /*9220*/  @!P0 IADD3.X R29, R212, UR22, RZ, P4, !PT ;  /* 0x00000016d41d8c10 */ /* 0x000fe2000a7fe4ff */
[----:B------:R-:W-:Y:S01]  /*9230*/  @!UP1 UIADD3.X UR22, UR11, UR22, URZ, UP0, !UPT ;  /* 0x000000160b169290 */ /* 0x000fe200087fe43f */
[----:B------:R-:W-:Y:S02]  /*9240*/  @!P0 IADD3 R2, P4, R194, UR24, RZ ;  /* 0x00000018c2028c10 */ /* 0x000fe4000ff9e0ff */
[----:B------:R-:W-:Y:S01]  /*9250*/  @!P0 LEA.HI.X R169, R0, c[0x0][0x1fc], R29, 0x1, P5 ;  /* 0x00007f0000a98a11 */ /* 0x000fe200028f0c1d */
[----:B------:R-:W4:Y:S01]  /*9260*/  LDSM.16.M88.4 R136, [R188+UR4+0xd900] ;  /* 0x00d90004bc88783b */ /* 0x000f220008000200 */
[C---:B------:R-:W-:Y:S02]  /*9270*/  @!P0 LEA R170, P5, R2.reuse, c[0x0][0x1f8], 0x1 ;  /* 0x00007e0002aa8a11 */ /* 0x040fe400078a08ff */
[----:B------:R-:W-:Y:S02]  /*9280*/  @!P0 IADD3.X R29, R199, UR22, RZ, P4, !PT ;  /* 0x00000016c71d8c10 */ /* 0x000fe4000a7fe4ff */
[----:B------:R-:W-:Y:S02]  /*9290*/  @!P0 IADD3 R0, P4, R215, UR24, RZ ;  /* 0x00000018d7008c10 */ /* 0x000fe4000ff9e0ff */
[----:B------:R-:W-:Y:S01]  /*92a0*/  @!P0 LEA.HI.X R171, R2, c[0x0][0x1fc], R29, 0x1, P5 ;  /* 0x00007f0002ab8a11 */ /* 0x000fe200028f0c1d */
[----:B------:R-:W-:Y:S01]  /*92b0*/  LDSM.16.M88.4 R140, [R186] ;  /* 0x00000000ba8c783b */ /* 0x000fe20000000200 */
[----:B------:R-:W-:Y:S02]  /*92c0*/  @!P0 IADD3 R159, P5, R213, UR24, RZ ;  /* 0x00000018d59f8c10 */ /* 0x000fe4000ffbe0ff */
[----:B------:R-:W-:Y:S02]  /*92d0*/  @!P0 LEA R176, P6, R0, c[0x0][0x1f8], 0x1 ;  /* 0x00007e0000b08a11 */ /* 0x000fe400078c08ff */
[----:B------:R-:W-:Y:S02]  /*92e0*/  @!P0 IADD3.X R157, R214, UR22, RZ, P4, !PT ;  /* 0x00000016d69d8c10 */ /* 0x000fe4000a7fe4ff */
[----:B------:R-:W-:Y:S01]  /*92f0*/  @!P0 LEA R174, P4, R159, c[0x0][0x1f8], 0x1 ;  /* 0x00007e009fae8a11 */ /* 0x000fe200078808ff */
[C---:B-1----:R-:W-:Y:S01]  /*9300*/  HMMA.16816.F32 R4, R32.reuse, R8, RZ ;  /* 0x000000082004723c */ /* 0x042fe200000018ff */
[----:B------:R-:W1:Y:S02]  /*9310*/  LDSM.16.M88.4 R144, [R191+0xc100] ;  /* 0x00c10000bf90783b */ /* 0x000e640000000200 */
[----:B------:R-:W-:Y:S02]  /*9320*/  @!P0 LEA.HI.X R177, R0, c[0x0][0x1fc], R157, 0x1, P6 ;  /* 0x00007f0000b18a11 */ /* 0x000fe400030f0c9d */
[-C--:B------:R-:W-:Y:S02]  /*9330*/  IADD3 R0, R192, R132.reuse, RZ ;  /* 0x00000084c0007210 */ /* 0x080fe40007ffe0ff */
[----:B------:R-:W-:Y:S01]  /*9340*/  IADD3 R132, R189, R132, R192 ;  /* 0x00000084bd847210 */ /* 0x000fe20007ffe0c0 */
[C---:B------:R-:W-:Y:S01]  /*9350*/  HMMA.16816.F32 R8, R32.reuse, R10, RZ ;  /* 0x0000000a2008723c */ /* 0x040fe200000018ff */
[----:B------:R-:W5:Y:S03]  /*9360*/  LDSM.16.M88.4 R148, [R191+0xc900] ;  /* 0x00c90000bf94783b */ /* 0x000f660000000200 */
[----:B------:R-:W-:Y:S01]  /*9370*/  @!P0 IADD3.X R2, R212, UR22, RZ, P5, !PT ;  /* 0x00000016d4028c10 */ /* 0x000fe2000affe4ff */
[----:B------:R-:W-:Y:S03]  /*9380*/  UIADD3 UR22, UR21, -0x2, URZ ;  /* 0xfffffffe15167890 */ /* 0x000fe6000fffe03f */
[C---:B--2---:R-:W-:Y:S01]  /*9390*/  HMMA.16816.F32 R12, R32.reuse, R16, RZ ;  /* 0x00000010200c723c */ /* 0x044fe200000018ff */
[----:B------:R-:W2:Y:S01]  /*93a0*/  LDSM.16.M88.4 R152, [R191+0xd100] ;  /* 0x00d10000bf98783b */ /* 0x000ea20000000200 */
[----:B------:R-:W-:Y:S02]  /*93b0*/  UISETP.GE.AND UP1, UPT, UR22, UR10, UPT ;  /* 0x0000000a1600728c */ /* 0x000fe4000bf26270 */
[----:B------:R-:W-:Y:S02]  /*93c0*/  @!P0 LEA.HI.X R175, R159, c[0x0][0x1fc], R2, 0x1, P4 ;  /* 0x00007f009faf8a11 */ /* 0x000fe400020f0c02 */
[----:B------:R-:W-:Y:S02]  /*93d0*/  IADD3 R2, R192, R191, RZ ;  /* 0x000000bfc0027210 */ /* 0x000fe40007ffe0ff */
[C---:B------:R-:W-:Y:S01]  /*93e0*/  HMMA.16816.F32 R16, R32.reuse, R18, RZ ;  /* 0x000000122010723c */ /* 0x040fe200000018ff */
[----:B------:R-:W2:Y:S04]  /*93f0*/  LDSM.16.M88.4 R156, [R191+0xd900] ;  /* 0x00d90000bf9c783b */ /* 0x000ea80000000200 */
[----:B------:R-:W-:Y:S02]  /*9400*/  @UP1 USHF.R.S32.HI UR23, URZ, 0x1f, UR22 ;  /* 0x0000001f3f171899 */ /* 0x000fe40008011416 */
[----:B------:R-:W-:Y:S01]  /*9410*/  @UP1 UIMAD.WIDE.U32 UR24, UR22, UR6, URZ ;  /* 0x00000006161812a5 */ /* 0x000fe2000f8e003f */
[C---:B---3--:R-:W-:Y:S01]  /*9420*/  HMMA.16816.F32 R20, R32.reuse, R24, RZ ;  /* 0x000000182014723c */ /* 0x048fe200000018ff */
[----:B------:R-:W-:Y:S01]  /*9430*/  @!PT LDS RZ, [RZ] ;  /* 0x00000000fffff984 */ /* 0x000fe20000000800 */
[----:B------:R-:W-:Y:S01]  /*9440*/  @!PT LDS RZ, [RZ] ;  /* 0x00000000fffff984 */ /* 0x000fe20000000800 */
[----:B------:R-:W-:Y:S01]  /*9450*/  @!PT LDS RZ, [RZ] ;  /* 0x00000000fffff984 */ /* 0x000fe20000000800 */
[----:B------:R3:W-:Y:S01]  /*9460*/  @!P0 LDGSTS.E.BYPASS.LTC128B.128 [R167], [R172.64], !P3 ;  /* 0x00000000aca78fae */ /* 0x0007e2000d901d52 */
[----:B------:R-:W-:Y:S04]  /*9470*/  @UP1 UIMAD UR23, UR23, UR6, URZ ;  /* 0x00000006171712a4 */ /* 0x000fe8000f8e023f */
[----:B------:R-:W-:Y:S02]  /*9480*/  @UP1 UIMAD UR23, UR22, UR7, UR23 ;  /* 0x00000007161712a4 */ /* 0x000fe4000f8e0217 */
[C---:B------:R-:W-:Y:S01]  /*9490*/  HMMA.16816.F32 R24, R32.reuse, R26, RZ ;  /* 0x0000001a2018723c */ /* 0x040fe200000018ff */
[----:B------:R3:W-:Y:S01]  /*94a0*/  @!P0 LDGSTS.E.BYPASS.LTC128B.128 [R167+0x2000], [R164.64], !P2 ;  /* 0x02000000a4a78fae */ /* 0x0007e2000d101d52 */
[----:B------:R-:W-:Y:S02]  /*94b0*/  @UP1 USHF.L.U32 UR22, UR24, 0x6, URZ ;  /* 0x0000000618161899 */ /* 0x000fe4000800063f */
[----:B------:R-:W-:Y:S02]  /*94c0*/  @UP1 UIADD3 UR23, UR25, UR23, URZ ;  /* 0x0000001719171290 */ /* 0x000fe4000fffe03f */
[----:B------:R-:W-:Y:S02]  /*94d0*/  UIADD3 UR25, UR15, 0x1, URZ ;  /* 0x000000010f197890 */ /* 0x000fe4000fffe03f */
[C---:B----4-:R-:W-:Y:S01]  /*94e0*/  HMMA.16816.F32 R28, R32.reuse, R136, RZ ;  /* 0x00000088201c723c */ /* 0x050fe200000018ff */
[----:B------:R3:W-:Y:S01]  /*94f0*/  @!P0 LDGSTS.E.BYPASS.LTC128B.128 [R167+0x4000], [R168.64], !P1 ;  /* 0x04000000a8a78fae */ /* 0x0007e2000c901d52 */
[----:B------:R-:W-:Y:S02]  /*9500*/  @UP1 USHF.L.U64.HI UR23, UR24, 0x6, UR23 ;  /* 0x0000000618171899 */ /* 0x000fe40008010217 */
[----:B------:R-:W-:Y:S04]  /*9510*/  @UP1 UIADD3 UR24, UP0, UR14, UR22, URZ ;  /* 0x000000160e181290 */ /* 0x000fe8000ff1e03f */
[----:B------:R-:W-:Y:S01]  /*9520*/  HMMA.16816.F32 R32, R32, R138, RZ ;  /* 0x0000008a2020723c */ /* 0x000fe200000018ff */
[----:B------:R3:W-:Y:S07]  /*9530*/  @!P0 LDGSTS.E.BYPASS.LTC128B.128 [R167+0x1000], [R170.64], !P3 ;  /* 0x01000000aaa78fae */ /* 0x0007ee000d901d52 */
[C---:B-1----:R-:W-:Y:S01]  /*9540*/  HMMA.16816.F32 R4, R140.reuse, R144, R4 ;  /* 0x000000908c04723c */ /* 0x042fe20000001804 */
[----:B------:R3:W-:Y:S07]  /*9550*/  @!P0 LDGSTS.E.BYPASS.LTC128B.128 [R167+0x3000], [R176.64], !P2 ;  /* 0x03000000b0a78fae */ /* 0x0007ee000d101d52 */
[C---:B------:R-:W-:Y:S01]  /*9560*/  HMMA.16816.F32 R8, R140.reuse, R146, R8 ;  /* 0x000000928c08723c */ /* 0x040fe20000001808 */
[----:B------:R3:W-:Y:S01]  /*9570*/  @!P0 LDGSTS.E.BYPASS.LTC128B.128 [R167+0x5000], [R174.64], !P1 ;  /* 0x05000000aea78fae */ /* 0x0007e2000c901d52 */
[----:B------:R-:W-:Y:S06]  /*9580*/  PLOP3.LUT P0, PT, PT, PT, UP1, 0x80, 0x0 ;  /* 0x000000000000781c */ /* 0x000fec0003f0f018 */
[C---:B-----5:R-:W-:Y:S01]  /*9590*/  HMMA.16816.F32 R12, R140.reuse, R148, R12 ;  /* 0x000000948c0c723c */ /* 0x060fe2000000180c */
[----:B------:R-:W-:Y:S07]  /*95a0*/  LDSM.16.M88.4 R136, [R185] ;  /* 0x00000000b988783b */ /* 0x000fee0000000200 */
[C---:B------:R-:W-:Y:S01]  /*95b0*/  HMMA.16816.F32 R16, R140.reuse, R150, R16 ;  /* 0x000000968c10723c */ /* 0x040fe20000001810 */
[----:B------:R-:W1:Y:S07]  /*95c0*/  LDSM.16.M88.4 R160, [R0+0xc100] ;  /* 0x00c1000000a0783b */ /* 0x000e6e0000000200 */
[C---:B--2---:R-:W-:Y:S01]  /*95d0*/  HMMA.16816.F32 R20, R140.reuse, R152, R20 ;  /* 0x000000988c14723c */ /* 0x044fe20000001814 */
[----:B------:R-:W0:Y:S07]  /*95e0*/  LDGDEPBAR ;  /* 0x00000000000079af */ /* 0x000e2e0000000000 */
[C---:B------:R-:W-:Y:S01]  /*95f0*/  HMMA.16816.F32 R24, R140.reuse, R154, R24 ;  /* 0x0000009a8c18723c */ /* 0x040fe20000001818 */
[----:B------:R-:W2:Y:S07]  /*9600*/  LDSM.16.M88.4 R144, [R0+0xc900] ;  /* 0x00c900000090783b */ /* 0x000eae0000000200 */
[C---:B------:R-:W-:Y:S01]  /*9610*/  HMMA.16816.F32 R28, R140.reuse, R156, R28 ;  /* 0x0000009c8c1c723c */ /* 0x040fe2000000181c */
[----:B------:R-:W4:Y:S07]  /*9620*/  LDSM.16.M88.4 R148, [R0+0xd100] ;  /* 0x00d100000094783b */ /* 0x000f2e0000000200 */
[----:B------:R-:W-:Y:S01]  /*9630*/  HMMA.16816.F32 R32, R140, R158, R32 ;  /* 0x0000009e8c20723c */ /* 0x000fe20000001820 */
[----:B------:R-:W5:Y:S07]  /*9640*/  LDSM.16.M88.4 R152, [R0+0xd900] ;  /* 0x00d900000098783b */ /* 0x000f6e0000000200 */
[C---:B-1----:R-:W-:Y:S01]  /*9650*/  HMMA.16816.F32 R4, R136.reuse, R160, R4 ;  /* 0x000000a08804723c */ /* 0x042fe20000001804 */
[----:B---3--:R-:W-:Y:S07]  /*9660*/  LDSM.16.M88.4 R164, [R184] ;  /* 0x00000000b8a4783b */ /* 0x008fee0000000200 */
[C---:B------:R-:W-:Y:S01]  /*9670*/  HMMA.16816.F32 R8, R136.reuse, R162, R8 ;  /* 0x000000a28808723c */ /* 0x040fe20000001808 */
[----:B------:R-:W1:Y:S07]  /*9680*/  LDSM.16.M88.4 R168, [R2+0xc100] ;  /* 0x00c1000002a8783b */ /* 0x000e6e0000000200 */
[C---:B--2---:R-:W-:Y:S01]  /*9690*/  HMMA.16816.F32 R12, R136.reuse, R144, R12 ;  /* 0x00000090880c723c */ /* 0x044fe2000000180c */
[----:B------:R-:W2:Y:S07]  /*96a0*/  LDSM.16.M88.4 R140, [R2+0xc900] ;  /* 0x00c90000028c783b */ /* 0x000eae0000000200 */
[C---:B------:R-:W-:Y:S01]  /*96b0*/  HMMA.16816.F32 R16, R136.reuse, R146, R16 ;  /* 0x000000928810723c */ /* 0x040fe20000001810 */
[----:B------:R-:W3:Y:S07]  /*96c0*/  LDSM.16.M88.4 R156, [R2+0xd100] ;  /* 0x00d10000029c783b */ /* 0x000eee0000000200 */
[C---:B----4-:R-:W-:Y:S01]  /*96d0*/  HMMA.16816.F32 R20, R136.reuse, R148, R20 ;  /* 0x000000948814723c */ /* 0x050fe20000001814 */
[----:B------:R-:W4:Y:S07]  /*96e0*/  LDSM.16.M88.4 R144, [R2+0xd900] ;  /* 0x00d900000290783b */ /* 0x000f2e0000000200 */
[C---:B------:R-:W-:Y:S01]  /*96f0*/  HMMA.16816.F32 R24, R136.reuse, R150, R24 ;  /* 0x000000968818723c */ /* 0x040fe20000001818 */
[----:B------:R-:W-:Y:S07]  /*9700*/  LDSM.16.M88.4 R148, [R188+UR4+0xe100] ;  /* 0x00e10004bc94783b */ /* 0x000fee0008000200 */
[C---:B-----5:R-:W-:Y:S01]  /*9710*/  HMMA.16816.F32 R28, R136.reuse, R152, R28 ;  /* 0x00000098881c723c */ /* 0x060fe2000000181c */
[----:B------:R-:W-:Y:S07]  /*9720*/  LDSM.16.M88.4 R160, [R188+UR4+0xf900] ;  /* 0x00f90004bca0783b */ /* 0x000fee0008000200 */
[----:B------:R-:W-:Y:S01]  /*9730*/  HMMA.16816.F32 R32, R136, R154, R32 ;  /* 0x0000009a8820723c */ /* 0x000fe20000001820 */
[----:B------:R-:W5:Y:S07]  /*9740*/  LDSM.16.M88.4 R136, [R190+0x4000] ;  /* 0x00400000be88783b */ /* 0x000f6e0000000200 */
[C---:B-1----:R-:W-:Y:S01]  /*9750*/  HMMA.16816.F32 R4, R164.reuse, R168, R4 ;  /* 0x000000a8a404723c */ /* 0x042fe20000001804 */
[----:B------:R-:W1:Y:S07]  /*9760*/  LDSM.16.M88.4 R152, [R188+UR4+0xe900] ;  /* 0x00e90004bc98783b */ /* 0x000e6e0008000200 */
[C---:B------:R-:W-:Y:S01]  /*9770*/  HMMA.16816.F32 R8, R164.reuse, R170, R8 ;  /* 0x000000aaa408723c */ /* 0x040fe20000001808 */
[----:B------:R-:W-:Y:S07]  /*9780*/  LDSM.16.M88.4 R168, [R191+0xe100] ;  /* 0x00e10000bfa8783b */ /* 0x000fee0000000200 */
[C---:B--2---:R-:W-:Y:S01]  /*9790*/  HMMA.16816.F32 R12, R164.reuse, R140, R12 ;  /* 0x0000008ca40c723c */ /* 0x044fe2000000180c */
[----:B------:R-:W-:Y:S07]  /*97a0*/  LDSM.16.M88.4 R172, [R191+0xe900] ;  /* 0x00e90000bfac783b */ /* 0x000fee0000000200 */
[C---:B------:R-:W-:Y:S01]  /*97b0*/  HMMA.16816.F32 R16, R164.reuse, R142, R16 ;  /* 0x0000008ea410723c */ /* 0x040fe20000001810 */
[----:B------:R-:W2:Y:S07]  /*97c0*/  LDSM.16.M88.4 R140, [R188+UR4+0xf100] ;  /* 0x00f10004bc8c783b */ /* 0x000eae0008000200 */
[C---:B---3--:R-:W-:Y:S01]  /*97d0*/  HMMA.16816.F32 R20, R164.reuse, R156, R20 ;  /* 0x0000009ca414723c */ /* 0x048fe20000001814 */
[----:B------:R-:W-:Y:S07]  /*97e0*/  LDSM.16.M88.4 R176, [R0+0xe100] ;  /* 0x00e1000000b0783b */ /* 0x000fee0000000200 */
[C---:B------:R-:W-:Y:S01]  /*97f0*/  HMMA.16816.F32 R24, R164.reuse, R158, R24 ;  /* 0x0000009ea418723c */ /* 0x040fe20000001818 */
[----:B------:R-:W3:Y:S07]  /*9800*/  LDSM.16.M88.4 R156, [R186+0x4000] ;  /* 0x00400000ba9c783b */ /* 0x000eee0000000200 */
[C---:B----4-:R-:W-:Y:S01]  /*9810*/  HMMA.16816.F32 R28, R164.reuse, R144, R28 ;  /* 0x00000090a41c723c */ /* 0x050fe2000000181c */
[----:B------:R-:W-:Y:S07]  /*9820*/  LDSM.16.M88.4 R180, [R188+UR4+0x10100] ;  /* 0x01010004bcb4783b */ /* 0x000fee0008000200 */
[----:B------:R-:W-:Y:S01]  /*9830*/  HMMA.16816.F32 R32, R164, R146, R32 ;  /* 0x00000092a420723c */ /* 0x000fe20000001820 */
[----:B------:R-:W4:Y:S07]  /*9840*/  LDSM.16.M88.4 R144, [R191+0xf100] ;  /* 0x00f10000bf90783b */ /* 0x000f2e0000000200 */
[C---:B-----5:R-:W-:Y:S01]  /*9850*/  HMMA.16816.F32 R4, R136.reuse, R148, R4 ;  /* 0x000000948804723c */ /* 0x060fe20000001804 */
[----:B------:R-:W-:Y:S07]  /*9860*/  LDSM.16.M88.4 R164, [R185+0x4000] ;  /* 0x00400000b9a4783b */ /* 0x000fee0000000200 */
[C---:B------:R-:W-:Y:S01]  /*9870*/  HMMA.16816.F32 R8, R136.reuse, R150, R8 ;  /* 0x000000968808723c */ /* 0x040fe20000001808 */
[----:B------:R-:W5:Y:S07]  /*9880*/  LDSM.16.M88.4 R148, [R191+0xf900] ;  /* 0x00f90000bf94783b */ /* 0x000f6e0000000200 */
[C---:B-1----:R-:W-:Y:S08]  /*9890*/  HMMA.16816.F32 R12, R136.reuse, R152, R12 ;  /* 0x00000098880c723c */ /* 0x042ff0000000180c */
[C---:B------:R-:W-:Y:S01]  /*98a0*/  HMMA.16816.F32 R16, R136.reuse, R154, R16 ;  /* 0x0000009a8810723c */ /* 0x040fe20000001810 */
[----:B------:R-:W-:Y:S07]  /*98b0*/  LDSM.16.M88.4 R152, [R0+0xf900] ;  /* 0x00f900000098783b */ /* 0x000fee0000000200 */
[C---:B--2---:R-:W-:Y:S08]  /*98c0*/  HMMA.16816.F32 R20, R136.reuse, R140, R20 ;  /* 0x0000008c8814723c */ /* 0x044ff00000001814 */
[C---:B------:R-:W-:Y:S01]  /*98d0*/  HMMA.16816.F32 R24, R136.reuse, R142, R24 ;  /* 0x0000008e8818723c */ /* 0x040fe20000001818 */
[----:B------:R-:W-:Y:S07]  /*98e0*/  LDSM.16.M88.4 R140, [R0+0xf100] ;  /* 0x00f10000008c783b */ /* 0x000fee0000000200 */
[C---:B------:R-:W-:Y:S08]  /*98f0*/  HMMA.16816.F32 R28, R136.reuse, R160, R28 ;  /* 0x000000a0881c723c */ /* 0x040ff0000000181c */
[----:B------:R-:W-:Y:S01]  /*9900*/  HMMA.16816.F32 R32, R136, R162, R32 ;  /* 0x000000a28820723c */ /* 0x000fe20000001820 */
[----:B------:R-:W1:Y:S07]  /*9910*/  LDSM.16.M88.4 R136, [R0+0xe900] ;  /* 0x00e900000088783b */ /* 0x000e6e0000000200 */
[C---:B---3--:R-:W-:Y:S01]  /*9920*/  HMMA.16816.F32 R4, R156.reuse, R168, R4 ;  /* 0x000000a89c04723c */ /* 0x048fe20000001804 */
[----:B------:R-:W-:Y:S07]  /*9930*/  LDSM.16.M88.4 R160, [R184+0x4000] ;  /* 0x00400000b8a0783b */ /* 0x000fee0000000200 */
[C---:B------:R-:W-:Y:S01]  /*9940*/  HMMA.16816.F32 R8, R156.reuse, R170, R8 ;  /* 0x000000aa9c08723c */ /* 0x040fe20000001808 */
[----:B------:R-:W2:Y:S07]  /*9950*/  LDSM.16.M88.4 R168, [R2+0xe100] ;  /* 0x00e1000002a8783b */ /* 0x000eae0000000200 */
[C---:B------:R-:W-:Y:S08]  /*9960*/  HMMA.16816.F32 R12, R156.reuse, R172, R12 ;  /* 0x000000ac9c0c723c */ /* 0x040ff0000000180c */
[C---:B------:R-:W-:Y:S01]  /*9970*/  HMMA.16816.F32 R16, R156.reuse, R174, R16 ;  /* 0x000000ae9c10723c */ /* 0x040fe20000001810 */
[----:B------:R-:W-:Y:S07]  /*9980*/  LDSM.16.M88.4 R172, [R190+0x8000] ;  /* 0x00800000beac783b */ /* 0x000fee0000000200 */
[C---:B----4-:R-:W-:Y:S08]  /*9990*/  HMMA.16816.F32 R20, R156.reuse, R144, R20 ;  /* 0x000000909c14723c */ /* 0x050ff00000001814 */
[C---:B------:R-:W-:Y:S01]  /*99a0*/  HMMA.16816.F32 R24, R156.reuse, R146, R24 ;  /* 0x000000929c18723c */ /* 0x040fe20000001818 */
[----:B------:R-:W3:Y:S07]  /*99b0*/  LDSM.16.M88.4 R144, [R132+0xe900] ;  /* 0x00e900008490783b */ /* 0x000eee0000000200 */
[C---:B-----5:R-:W-:Y:S08]  /*99c0*/  HMMA.16816.F32 R28, R156.reuse, R148, R28 ;  /* 0x000000949c1c723c */ /* 0x060ff0000000181c */
[----:B------:R-:W-:Y:S01]  /*99d0*/  HMMA.16816.F32 R32, R156, R150, R32 ;  /* 0x000000969c20723c */ /* 0x000fe20000001820 */
[----:B------:R-:W4:Y:S07]  /*99e0*/  LDSM.16.M88.4 R148, [R132+0xf100] ;  /* 0x00f100008494783b */ /* 0x000f2e0000000200 */
[C---:B------:R-:W-:Y:S01]  /*99f0*/  HMMA.16816.F32 R4, R164.reuse, R176, R4 ;  /* 0x000000b0a404723c */ /* 0x040fe20000001804 */
[----:B------:R-:W5:Y:S07]  /*9a00*/  LDSM.16.M88.4 R156, [R132+0xf900] ;  /* 0x00f90000849c783b */ /* 0x000f6e0000000200 */
[C---:B------:R-:W-:Y:S01]  /*9a10*/  HMMA.16816.F32 R8, R164.reuse, R178, R8 ;  /* 0x000000b2a408723c */ /* 0x040fe20000001808 */
[----:B------:R-:W-:Y:S07]  /*9a20*/  LDSM.16.M88.4 R176, [R191+0x10100] ;  /* 0x01010000bfb0783b */ /* 0x000fee0000000200 */
[C---:B-1----:R-:W-:Y:S08]  /*9a30*/  HMMA.16816.F32 R12, R164.reuse, R136, R12 ;  /* 0x00000088a40c723c */ /* 0x042ff0000000180c */
[C---:B------:R-:W-:Y:S01]  /*9a40*/  HMMA.16816.F32 R16, R164.reuse, R138, R16 ;  /* 0x0000008aa410723c */ /* 0x040fe20000001810 */
[----:B------:R-:W1:Y:S07]  /*9a50*/  LDSM.16.M88.4 R136, [R188+UR4+0x10900] ;  /* 0x01090004bc88783b */ /* 0x000e6e0008000200 */
[C---:B------:R-:W-:Y:S08]  /*9a60*/  HMMA.16816.F32 R20, R164.reuse, R140, R20 ;  /* 0x0000008ca414723c */ /* 0x040ff00000001814 */
[C---:B------:R-:W-:Y:S01]  /*9a70*/  HMMA.16816.F32 R24, R164.reuse, R142, R24 ;  /* 0x0000008ea418723c */ /* 0x040fe20000001818 */
[----:B------:R-:W1:Y:S07]  /*9a80*/  LDSM.16.M88.4 R140, [R188+UR4+0x11100] ;  /* 0x01110004bc8c783b */ /* 0x000e6e0008000200 */
[C---:B------:R-:W-:Y:S08]  /*9a90*/  HMMA.16816.F32 R28, R164.reuse, R152, R28 ;  /* 0x00000098a41c723c */ /* 0x040ff0000000181c */
[----:B------:R-:W-:Y:S01]  /*9aa0*/  HMMA.16816.F32 R32, R164, R154, R32 ;  /* 0x0000009aa420723c */ /* 0x000fe20000001820 */
[----:B------:R-:W1:Y:S07]  /*9ab0*/  LDSM.16.M88.4 R152, [R188+UR4+0x11900] ;  /* 0x01190004bc98783b */ /* 0x000e6e0008000200 */
        /* <DEDUP_REMOVED lines=10> */
[C---:B-----5:R-:W-:Y:S08]  /*9b60*/  HMMA.16816.F32 R28, R160.reuse, R156, R28 ;  /* 0x0000009ca01c723c */ /* 0x060ff0000000181c */
[----:B------:R-:W-:Y:S01]  /*9b70*/  HMMA.16816.F32 R32, R160, R158, R32 ;  /* 0x0000009ea020723c */ /* 0x000fe20000001820 */
[----:B------:R-:W5:Y:S07]  /*9b80*/  LDSM.16.M88.4 R156, [R191+0x11900] ;  /* 0x01190000bf9c783b */ /* 0x000f6e0000000200 */
        /* <DEDUP_REMOVED lines=15> */
[C---:B------:R-:W-:Y:S08]  /*9c80*/  HMMA.16816.F32 R8, R164.reuse, R178, R8 ;  /* 0x000000b2a408723c */ /* 0x040ff00000001808 */
[C---:B---3--:R-:W-:Y:S08]  /*9c90*/  HMMA.16816.F32 R12, R164.reuse, R144, R12 ;  /* 0x00000090a40c723c */ /* 0x048ff0000000180c */
[C---:B------:R-:W-:Y:S08]  /*9ca0*/  HMMA.16816.F32 R16, R164.reuse, R146, R16 ;  /* 0x00000092a410723c */ /* 0x040ff00000001810 */
[C---:B----4-:R-:W-:Y:S08]  /*9cb0*/  HMMA.16816.F32 R20, R164.reuse, R148, R20 ;  /* 0x00000094a414723c */ /* 0x050ff00000001814 */
[C---:B------:R-:W-:Y:S08]  /*9cc0*/  HMMA.16816.F32 R24, R164.reuse, R150, R24 ;  /* 0x00000096a418723c */ /* 0x040ff00000001818 */
[C---:B-----5:R-:W-:Y:S08]  /*9cd0*/  HMMA.16816.F32 R28, R164.reuse, R156, R28 ;  /* 0x0000009ca41c723c */ /* 0x060ff0000000181c */
[----:B------:R-:W-:Y:S08]  /*9ce0*/  HMMA.16816.F32 R32, R164, R158, R32 ;  /* 0x0000009ea420723c */ /* 0x000ff00000001820 */
[C---:B------:R-:W-:Y:S08]  /*9cf0*/  HMMA.16816.F32 R4, R160.reuse, R168, R4 ;  /* 0x000000a8a004723c */ /* 0x040ff00000001804 */
[C---:B------:R-:W-:Y:S08]  /*9d00*/  HMMA.16816.F32 R8, R160.reuse, R170, R8 ;  /* 0x000000aaa008723c */ /* 0x040ff00000001808 */
[C---:B-1----:R-:W-:Y:S08]  /*9d10*/  HMMA.16816.F32 R12, R160.reuse, R136, R12 ;  /* 0x00000088a00c723c */ /* 0x042ff0000000180c */
[C---:B------:R-:W-:Y:S01]  /*9d20*/  HMMA.16816.F32 R16, R160.reuse, R138, R16 ;  /* 0x0000008aa010723c */ /* 0x040fe20000001810 */
[----:B------:R-:W1:Y:S07]  /*9d30*/  LDSM.16.M88.4 R136, [R132+0x10900] ;  /* 0x010900008488783b */ /* 0x000e6e0000000200 */
[C---:B------:R-:W-:Y:S08]  /*9d40*/  HMMA.16816.F32 R20, R160.reuse, R140, R20 ;  /* 0x0000008ca014723c */ /* 0x040ff00000001814 */
[C---:B------:R-:W-:Y:S08]  /*9d50*/  HMMA.16816.F32 R24, R160.reuse, R142, R24 ;  /* 0x0000008ea018723c */ /* 0x040ff00000001818 */
[C---:B------:R-:W-:Y:S08]  /*9d60*/  HMMA.16816.F32 R28, R160.reuse, R152, R28 ;  /* 0x00000098a01c723c */ /* 0x040ff0000000181c */
        /* <DEDUP_REMOVED lines=21> */
[----:B------:R-:W-:Y:S01]  /*9ec0*/  FMUL.FTZ R16, R16, c[0x0][0x320] ;  /* 0x0000c80010107a20 */ /* 0x000fe20000410000 */
[----:B-1----:R-:W-:Y:S01]  /*9ed0*/  FMNMX.FTZ R0, R161, R133, !PT ;  /* 0x00000085a1007209 */ /* 0x002fe20007810000 */
[----:B------:R-:W-:Y:S02]  /*9ee0*/  FMUL.FTZ R17, R17, c[0x0][0x320] ;  /* 0x0000c80011117a20 */ /* 0x000fe40000410000 */
[----:B------:R-:W-:Y:S02]  /*9ef0*/  FMUL.FTZ R18, R18, c[0x0][0x320] ;  /* 0x0000c80012127a20 */ /* 0x000fe40000410000 */
[----:B------:R-:W-:Y:S01]  /*9f00*/  FMUL.FTZ R19, R19, c[0x0][0x320] ;  /* 0x0000c80013137a20 */ /* 0x000fe20000410000 */
[----:B------:R1:W-:Y:S10]  /*9f10*/  MUFU.TANH R170, R11 ;  /* 0x0000000b00aa7308 */ /* 0x0003f40000002400 */
[----:B------:R-:W-:Y:S10]  /*9f20*/  MUFU.TANH R159, R13 ;  /* 0x0000000d009f7308 */ /* 0x000ff40000002400 */
[----:B------:R-:W-:Y:S01]  /*9f30*/  MUFU.TANH R176, R14 ;  /* 0x0000000e00b07308 */ /* 0x000fe20000002400 */
[C---:B--2---:R-:W-:Y:S01]  /*9f40*/  HMMA.16816.F32 R20, R172.reuse, R4, R20 ;  /* 0x00000004ac14723c */ /* 0x044fe20000001814 */
[----:B-1----:R-:W1:Y:S01]  /*9f50*/  LDSM.16.M88.4 R8, [R132+0x11900] ;  /* 0x011900008408783b */ /* 0x002e620000000200 */
        /* <DEDUP_REMOVED lines=28> */
[----:B------:R-:W-:Y:S01]  /*a120*/  FMUL.FTZ R32, R32, c[0x0][0x320] ;  /* 0x0000c80020207a20 */ /* 0x000fe20000410000 */
[----:B------:R-:W-:Y:S01]  /*a130*/  FMNMX.FTZ R13, R170, R13, !PT ;  /* 0x0000000daa0d7209 */ /* 0x000fe20007810000 */
[----:B------:R-:W-:Y:S01]  /*a140*/  FMUL.FTZ R33, R33, c[0x0][0x320] ;  /* 0x0000c80021217a20 */ /* 0x000fe20000410000 */
[----:B---3--:R-:W-:Y:S01]  /*a150*/  FMNMX.FTZ R0, R163, R0, !PT ;  /* 0x00000000a3007209 */ /* 0x008fe20007810000 */
[----:B------:R-:W-:Y:S01]  /*a160*/  FMUL.FTZ R34, R34, c[0x0][0x320] ;  /* 0x0000c80022227a20 */ /* 0x000fe20000410000 */
[----:B------:R-:W-:Y:S01]  /*a170*/  FMNMX.FTZ R13, R176, R13, !PT ;  /* 0x0000000db00d7209 */ /* 0x000fe20007810000 */
[----:B------:R-:W-:Y:S01]  /*a180*/  FMUL.FTZ R35, R35, c[0x0][0x320] ;  /* 0x0000c80023237a20 */ /* 0x000fe20000410000 */
[----:B------:R-:W-:Y:S02]  /*a190*/  FMNMX.FTZ R0, R171, R0, !PT ;  /* 0x00000000ab007209 */ /* 0x000fe40007810000 */
[----:B------:R-:W3:Y:S02]  /*a1a0*/  MUFU.TANH R139, R16 ;  /* 0x00000010008b7308 */ /* 0x000ee40000002400 */
[----:B--2---:R-:W-:Y:S04]  /*a1b0*/  FMNMX.FTZ R0, R169, R0, !PT ;  /* 0x00000000a9007209 */ /* 0x004fe80007810000 */
[----:B------:R-:W-:Y:S04]  /*a1c0*/  FMNMX.FTZ R0, R159, R0, !PT ;  /* 0x000000009f007209 */ /* 0x000fe80007810000 */
[----:B------:R-:W2:Y:S01]  /*a1d0*/  MUFU.TANH R137, R17 ;  /* 0x0000001100897308 */ /* 0x000ea20000002400 */
[----:B-1----:R-:W-:Y:S09]  /*a1e0*/  FMNMX.FTZ R13, R138, R13, !PT ;  /* 0x0000000d8a0d7209 */ /* 0x002ff20007810000 */
        /* <DEDUP_REMOVED lines=40> */
[----:B--2---:R-:W-:Y:S03]  /*a470*/  FMNMX.FTZ R9, R140, R13, !PT ;  /* 0x0000000d8c097209 */ /* 0x004fe60007810000 */
[----:B------:R-:W-:Y:S01]  /*a480*/  LDSM.16.MT88.4 R12, [R135+UR4+0x100] ;  /* 0x00010004870c783b */ /* 0x000fe20008004200 */
[----:B-1----:R-:W-:Y:S07]  /*a490*/  FMNMX.FTZ R7, R11, R2, !PT ;  /* 0x000000020b077209 */ /* 0x002fee0007810000 */
[----:B------:R-:W1:Y:S08]  /*a4a0*/  SHFL.BFLY PT, R0, R9, 0x2, 0x1f ;  /* 0x0c401f0009007f89 */ /* 0x000e7000000e0000 */
[----:B------:R-:W2:Y:S01]  /*a4b0*/  SHFL.BFLY PT, R2, R7, 0x1, 0x1f ;  /* 0x0c201f0007027f89 */ /* 0x000ea200000e0000 */
[----:B-1----:R-:W-:Y:S07]  /*a4c0*/  FMNMX.FTZ R5, R9, R0, !PT ;  /* 0x0000000009057209 */ /* 0x002fee0007810000 */
[----:B------:R-:W1:Y:S01]  /*a4d0*/  SHFL.BFLY PT, R0, R5, 0x1, 0x1f ;  /* 0x0c201f0005007f89 */ /* 0x000e6200000e0000 */
[----:B--2---:R-:W-:Y:S05]  /*a4e0*/  FMNMX.FTZ R2, R7, R2, !PT ;  /* 0x0000000207027209 */ /* 0x004fea0007810000 */
[C---:B------:R-:W-:Y:S02]  /*a4f0*/  FADD.FTZ R4, -R2.reuse, R133 ;  /* 0x0000008502047221 */ /* 0x040fe40000010100 */
[----:B------:R-:W-:Y:S02]  /*a500*/  FMUL.FTZ R148, R2, c[0x0][0x2d0] ;  /* 0x0000b40002947a20 */ /* 0x000fe40000410000 */
[----:B------:R-:W-:Y:S02]  /*a510*/  FMUL.FTZ R132, R4, c[0x0][0x2d0] ;  /* 0x0000b40004847a20 */ /* 0x000fe40000410000 */
[--C-:B------:R-:W-:Y:S02]  /*a520*/  FFMA.FTZ R167, R141, c[0x0][0x2d0], -R148.reuse ;  /* 0x0000b4008da77a23 */ /* 0x100fe40000010894 */
[--C-:B------:R-:W-:Y:S02]  /*a530*/  FFMA.FTZ R168, R161, c[0x0][0x2d0], -R148.reuse ;  /* 0x0000b400a1a87a23 */ /* 0x100fe40000010894 */
[--C-:B------:R-:W-:Y:S01]  /*a540*/  FFMA.FTZ R165, R163, c[0x0][0x2d0], -R148.reuse ;  /* 0x0000b400a3a57a23 */ /* 0x100fe20000010894 */
[----:B------:R-:W2:Y:S01]  /*a550*/  MUFU.EX2 R132, R132 ;  /* 0x0000008400847308 */ /* 0x000ea20000000800 */
[--C-:B------:R-:W-:Y:S02]  /*a560*/  FFMA.FTZ R164, R171, c[0x0][0x2d0], -R148.reuse ;  /* 0x0000b400aba47a23 */ /* 0x100fe40000010894 */
[--C-:B------:R-:W-:Y:S01]  /*a570*/  FFMA.FTZ R171, R139, c[0x0][0x2d0], -R148.reuse ;  /* 0x0000b4008bab7a23 */ /* 0x100fe20000010894 */
[----:B-1----:R-:W-:Y:S01]  /*a580*/  FMNMX.FTZ R0, R5, R0, !PT ;  /* 0x0000000005007209 */ /* 0x002fe20007810000 */
[--C-:B------:R-:W-:Y:S02]  /*a590*/  FFMA.FTZ R172, R137, c[0x0][0x2d0], -R148.reuse ;  /* 0x0000b40089ac7a23 */ /* 0x100fe40000010894 */
[--C-:B------:R-:W-:Y:S02]  /*a5a0*/  FFMA.FTZ R177, R157, c[0x0][0x2d0], -R148.reuse ;  /* 0x0000b4009db17a23 */ /* 0x100fe40000010894 */
[C---:B------:R-:W-:Y:S01]  /*a5b0*/  FMUL.FTZ R141, R0.reuse, c[0x0][0x2d0] ;  /* 0x0000b400008d7a20 */ /* 0x040fe20000410000 */
[----:B------:R-:W-:Y:S01]  /*a5c0*/  MUFU.EX2 R168, R168 ;  /* 0x000000a800a87308 */ /* 0x000fe20000000800 */
[----:B------:R-:W-:Y:S02]  /*a5d0*/  FADD.FTZ R4, -R0, R3 ;  /* 0x0000000300047221 */ /* 0x000fe40000010100 */
[--C-:B------:R-:W-:Y:S02]  /*a5e0*/  FFMA.FTZ R166, R162, c[0x0][0x2d0], -R141.reuse ;  /* 0x0000b400a2a67a23 */ /* 0x100fe4000001088d */
[--C-:B------:R-:W-:Y:S01]  /*a5f0*/  FFMA.FTZ R163, R160, c[0x0][0x2d0], -R141.reuse ;  /* 0x0000b400a0a37a23 */ /* 0x100fe2000001088d */
[----:B------:R-:W-:Y:S01]  /*a600*/  IADD3 R160, R187, R16, RZ ;  /* 0x00000010bba07210 */ /* 0x000fe20007ffe0ff */
[--C-:B------:R-:W-:Y:S02]  /*a610*/  FFMA.FTZ R162, R178, c[0x0][0x2d0], -R141.reuse ;  /* 0x0000b400b2a27a23 */ /* 0x100fe4000001088d */
[--C-:B------:R-:W-:Y:S01]  /*a620*/  FFMA.FTZ R161, R170, c[0x0][0x2d0], -R141.reuse ;  /* 0x0000b400aaa17a23 */ /* 0x100fe2000001088d */
[----:B------:R-:W1:Y:S01]  /*a630*/  MUFU.EX2 R167, R167 ;  /* 0x000000a700a77308 */ /* 0x000e620000000800 */
[----:B------:R-:W-:Y:S01]  /*a640*/  FMUL.FTZ R3, R4, c[0x0][0x2d0] ;  /* 0x0000b40004037a20 */ /* 0x000fe20000410000 */
[----:B------:R-:W-:Y:S01]  /*a650*/  IADD3 R4, R135, UR4, RZ ;  /* 0x0000000487047c10 */ /* 0x000fe2000fffe0ff */
[C---:B--2---:R-:W-:Y:S02]  /*a660*/  FMUL.FTZ R5, R132.reuse, R129 ;  /* 0x0000008184057220 */ /* 0x044fe40000410000 */
[C---:B------:R-:W-:Y:S01]  /*a670*/  FMUL.FTZ R8, R132.reuse, R124 ;  /* 0x0000007c84087220 */ /* 0x040fe20000410000 */
[----:B------:R-:W-:Y:S01]  /*a680*/  IADD3 R133, R187, R4, RZ ;  /* 0x00000004bb857210 */ /* 0x000fe20007ffe0ff */
[C---:B------:R-:W-:Y:S02]  /*a690*/  FMUL.FTZ R4, R132.reuse, R128 ;  /* 0x0000008084047220 */ /* 0x040fe40000410000 */
[C---:B------:R-:W-:Y:S01]  /*a6a0*/  FMUL.FTZ R9, R132.reuse, R125 ;  /* 0x0000007d84097220 */ /* 0x040fe20000410000 */
[----:B------:R-:W2:Y:S01]  /*a6b0*/  MUFU.EX2 R3, R3 ;  /* 0x0000000300037308 */ /* 0x000ea20000000800 */
[----:B------:R-:W3:Y:S01]  /*a6c0*/  LDSM.16.MT88.4 R20, [R133+0x100] ;  /* 0x000100008514783b */ /* 0x000ee20000004200 */
[C---:B------:R-:W-:Y:S02]  /*a6d0*/  FMUL.FTZ R16, R132.reuse, R116 ;  /* 0x0000007484107220 */ /* 0x040fe40000410000 */
[C---:B------:R-:W-:Y:S02]  /*a6e0*/  FMUL.FTZ R17, R132.reuse, R117 ;  /* 0x0000007584117220 */ /* 0x040fe40000410000 */
[C---:B------:R-:W-:Y:S02]  /*a6f0*/  FMUL.FTZ R24, R132.reuse, R108 ;  /* 0x0000006c84187220 */ /* 0x040fe40000410000 */
[C---:B------:R-:W-:Y:S02]  /*a700*/  FMUL.FTZ R25, R132.reuse, R109 ;  /* 0x0000006d84197220 */ /* 0x040fe40000410000 */
[----:B------:R-:W-:Y:S01]  /*a710*/  MUFU.EX2 R165, R165 ;  /* 0x000000a500a57308 */ /* 0x000fe20000000800 */
[C---:B------:R-:W-:Y:S02]  /*a720*/  FMUL.FTZ R32, R132.reuse, R100 ;  /* 0x0000006484207220 */ /* 0x040fe40000410000 */
[C---:B------:R-:W-:Y:S01]  /*a730*/  FMUL.FTZ R33, R132.reuse, R101 ;  /* 0x0000006584217220 */ /* 0x040fe20000410000 */
[----:B-1----:R-:W-:Y:S01]  /*a740*/  F2FP.PACK_AB R128, R167, R168 ;  /* 0x000000a8a780723e */ /* 0x002fe200000000ff */
[C---:B------:R-:W-:Y:S02]  /*a750*/  FMUL.FTZ R36, R132.reuse, R36 ;  /* 0x0000002484247220 */ /* 0x040fe40000410000 */
[----:B------:R-:W-:Y:S02]  /*a760*/  FMUL.FTZ R37, R132, R37 ;  /* 0x0000002584257220 */ /* 0x000fe40000410000 */
[--C-:B------:R-:W-:Y:S01]  /*a770*/  FFMA.FTZ R170, R159, c[0x0][0x2d0], -R148.reuse ;  /* 0x0000b4009faa7a23 */ /* 0x100fe20000010894 */
[----:B------:R-:W1:Y:S01]  /*a780*/  MUFU.EX2 R164, R164 ;  /* 0x000000a400a47308 */ /* 0x000e620000000800 */
[--C-:B------:R-:W-:Y:S02]  /*a790*/  FFMA.FTZ R174, R138, c[0x0][0x2d0], -R141.reuse ;  /* 0x0000b4008aae7a23 */ /* 0x100fe4000001088d */
[--C-:B------:R-:W-:Y:S02]  /*a7a0*/  FFMA.FTZ R175, R158, c[0x0][0x2d0], -R141.reuse ;  /* 0x0000b4009eaf7a23 */ /* 0x100fe4000001088d */
[C---:B--2---:R-:W-:Y:S02]  /*a7b0*/  FMUL.FTZ R6, R3.reuse, R130 ;  /* 0x0000008203067220 */ /* 0x044fe40000410000 */
        /* <DEDUP_REMOVED lines=9> */
[----:B------:R-:W2:Y:S01]  /*a850*/  MUFU.EX2 R163, R163 ;  /* 0x000000a300a37308 */ /* 0x000ea20000000800 */
[C---:B------:R-:W-:Y:S01]  /*a860*/  FMUL.FTZ R34, R3.reuse, R102 ;  /* 0x0000006603227220 */ /* 0x040fe20000410000 */
[----:B------:R-:W-:Y:S01]  /*a870*/  LDSM.16.MT88.4 R108, [R160+0x2100] ;  /* 0x00210000a06c783b */ /* 0x000fe20000004200 */
[C---:B------:R-:W-:Y:S01]  /*a880*/  FMUL.FTZ R35, R3.reuse, R103 ;  /* 0x0000006703237220 */ /* 0x040fe20000410000 */
[----:B-1----:R-:W-:Y:S01]  /*a890*/  F2FP.PACK_AB R130, R164, R165 ;  /* 0x000000a5a482723e */ /* 0x002fe200000000ff */
[C---:B------:R-:W-:Y:S02]  /*a8a0*/  FMUL.FTZ R38, R3.reuse, R38 ;  /* 0x0000002603267220 */ /* 0x040fe40000410000 */
[----:B------:R-:W-:Y:S02]  /*a8b0*/  FMUL.FTZ R39, R3, R39 ;  /* 0x0000002703277220 */ /* 0x000fe40000410000 */
[--C-:B------:R-:W-:Y:S01]  /*a8c0*/  FFMA.FTZ R178, R151, c[0x0][0x2d0], -R148.reuse ;  /* 0x0000b40097b27a23 */ /* 0x100fe20000010894 */
[----:B------:R-:W-:Y:S01]  /*a8d0*/  MUFU.EX2 R162, R162 ;  /* 0x000000a200a27308 */ /* 0x000fe20000000800 */
[----:B------:R-:W-:Y:S01]  /*a8e0*/  LDSM.16.MT88.4 R100, [R134+UR4+0x2100] ;  /* 0x002100048664783b */ /* 0x000fe20008004200 */
[--C-:B------:R-:W-:Y:S02]  /*a8f0*/  FFMA.FTZ R179, R155, c[0x0][0x2d0], -R148.reuse ;  /* 0x0000b4009bb37a23 */ /* 0x100fe40000010894 */
[--C-:B------:R-:W-:Y:S02]  /*a900*/  FFMA.FTZ R180, R153, c[0x0][0x2d0], -R148.reuse ;  /* 0x0000b40099b47a23 */ /* 0x100fe40000010894 */
[--C-:B------:R-:W-:Y:S02]  /*a910*/  FFMA.FTZ R181, R156, c[0x0][0x2d0], -R141.reuse ;  /* 0x0000b4009cb57a23 */ /* 0x100fe4000001088d */
[--C-:B------:R-:W-:Y:S01]  /*a920*/  FFMA.FTZ R182, R152, c[0x0][0x2d0], -R141.reuse ;  /* 0x0000b40098b67a23 */ /* 0x100fe2000001088d */
[----:B------:R-:W-:Y:S01]  /*a930*/  LDSM.16.MT88.4 R116, [R133+0x900] ;  /* 0x000900008574783b */ /* 0x000fe20000004200 */
[----:B------:R-:W1:Y:S01]  /*a940*/  MUFU.EX2 R161, R161 ;  /* 0x000000a100a17308 */ /* 0x000e620000000800 */
[--C-:B------:R-:W-:Y:S02]  /*a950*/  FFMA.FTZ R183, R154, c[0x0][0x2d0], -R141.reuse ;  /* 0x0000b4009ab77a23 */ /* 0x100fe4000001088d */
[--C-:B------:R-:W-:Y:S01]  /*a960*/  FFMA.FTZ R216, R150, c[0x0][0x2d0], -R141.reuse ;  /* 0x0000b40096d87a23 */ /* 0x100fe2000001088d */
[----:B--2---:R-:W-:Y:S01]  /*a970*/  F2FP.PACK_AB R129, R163, R166 ;  /* 0x000000a6a381723e */ /* 0x004fe200000000ff */
[--C-:B------:R-:W-:Y:S02]  /*a980*/  FFMA.FTZ R191, R149, c[0x0][0x2d0], -R148.reuse ;  /* 0x0000b40095bf7a23 */ /* 0x100fe40000010894 */
[----:B------:R-:W-:Y:S01]  /*a990*/  LDSM.16.MT88.4 R152, [R133+0x3900] ;  /* 0x003900008598783b */ /* 0x000fe20000004200 */
[--C-:B------:R-:W-:Y:S02]  /*a9a0*/  FFMA.FTZ R218, R147, c[0x0][0x2d0], -R148.reuse ;  /* 0x0000b40093da7a23 */ /* 0x100fe40000010894 */
[--C-:B------:R-:W-:Y:S01]  /*a9b0*/  FFMA.FTZ R217, R145, c[0x0][0x2d0], -R148.reuse ;  /* 0x0000b40091d97a23 */ /* 0x100fe20000010894 */
[----:B------:R-:W-:Y:S01]  /*a9c0*/  MUFU.EX2 R170, R170 ;  /* 0x000000aa00aa7308 */ /* 0x000fe20000000800 */
[--C-:B------:R-:W-:Y:S02]  /*a9d0*/  FFMA.FTZ R219, R146, c[0x0][0x2d0], -R141.reuse ;  /* 0x0000b40092db7a23 */ /* 0x100fe4000001088d */
[--C-:B------:R-:W-:Y:S01]  /*a9e0*/  FFMA.FTZ R222, R144, c[0x0][0x2d0], -R141.reuse ;  /* 0x0000b40090de7a23 */ /* 0x100fe2000001088d */
[----:B------:R-:W-:Y:S01]  /*a9f0*/  LDSM.16.MT88.4 R156, [R134+UR4+0x3900] ;  /* 0x00390004869c783b */ /* 0x000fe20008004200 */
[--C-:B------:R-:W-:Y:S02]  /*aa00*/  FFMA.FTZ R221, R142, c[0x0][0x2d0], -R141.reuse ;  /* 0x0000b4008edd7a23 */ /* 0x100fe4000001088d */
[C---:B------:R-:W-:Y:S02]  /*aa10*/  FMUL.FTZ R40, R132.reuse, R40 ;  /* 0x0000002884287220 */ /* 0x040fe40000410000 */
[C---:B------:R-:W-:Y:S01]  /*aa20*/  FMUL.FTZ R41, R132.reuse, R41 ;  /* 0x0000002984297220 */ /* 0x040fe20000410000 */
[----:B------:R-:W-:Y:S01]  /*aa30*/  MUFU.EX2 R171, R171 ;  /* 0x000000ab00ab7308 */ /* 0x000fe20000000800 */
[----:B------:R-:W-:Y:S01]  /*aa40*/  FMUL.FTZ R42, R3, R42 ;  /* 0x0000002a032a7220 */ /* 0x000fe20000410000 */
[----:B------:R-:W-:Y:S01]  /*aa50*/  LDSM.16.MT88.4 R144, [R160+0x1900] ;  /* 0x00190000a090783b */ /* 0x000fe20000004200 */
[----:B-1----:R-:W-:Y:S01]  /*aa60*/  F2FP.PACK_AB R131, R161, R162 ;  /* 0x000000a2a183723e */ /* 0x002fe200000000ff */
[C---:B------:R-:W-:Y:S02]  /*aa70*/  FMUL.FTZ R43, R3.reuse, R43 ;  /* 0x0000002b032b7220 */ /* 0x040fe40000410000 */
[C---:B------:R-:W-:Y:S02]  /*aa80*/  FMUL.FTZ R44, R132.reuse, R44 ;  /* 0x0000002c842c7220 */ /* 0x040fe40000410000 */
[C---:B------:R-:W-:Y:S02]  /*aa90*/  FMUL.FTZ R45, R132.reuse, R45 ;  /* 0x0000002d842d7220 */ /* 0x040fe40000410000 */
[C---:B------:R-:W-:Y:S01]  /*aaa0*/  HMMA.16816.F32 R4, R128.reuse, R12, R4 ;  /* 0x0000000c8004723c */ /* 0x040fe20000001804 */
[----:B------:R-:W1:Y:S04]  /*aab0*/  MUFU.EX2 R172, R172 ;  /* 0x000000ac00ac7308 */ /* 0x000e680000000800 */
        /* <DEDUP_REMOVED lines=9> */
[----:B------:R-:W2:Y:S01]  /*ab50*/  LDSM.16.MT88.4 R120, [R160+0x100] ;  /* 0x00010000a078783b */ /* 0x000ea20000004200 */
[C---:B------:R-:W-:Y:S02]  /*ab60*/  FMUL.FTZ R48, R132.reuse, R48 ;  /* 0x0000003084307220 */ /* 0x040fe40000410000 */
[C---:B------:R-:W-:Y:S02]  /*ab70*/  FMUL.FTZ R49, R132.reuse, R49 ;  /* 0x0000003184317220 */ /* 0x040fe40000410000 */
[C---:B---3--:R-:W-:Y:S03]  /*ab80*/  HMMA.16816.F32 R12, R128.reuse, R20, R12 ;  /* 0x00000014800c723c */ /* 0x048fe6000000180c */
        /* <DEDUP_REMOVED lines=10> */
[----:B------:R-:W3:Y:S01]  /*ac30*/  LDSM.16.MT88.4 R112, [R135+UR4+0x2100] ;  /* 0x002100048770783b */ /* 0x000ee20008004200 */
        /* <DEDUP_REMOVED lines=14> */
[----:B------:R-:W4:Y:S01]  /*ad20*/  LDSM.16.MT88.4 R104, [R133+0x2100] ;  /* 0x002100008568783b */ /* 0x000f220000004200 */
[C---:B------:R-:W-:Y:S02]  /*ad30*/  FMUL.FTZ R58, R3.reuse, R58 ;  /* 0x0000003a033a7220 */ /* 0x040fe40000410000 */
[C---:B------:R-:W-:Y:S02]  /*ad40*/  FMUL.FTZ R59, R3.reuse, R59 ;  /* 0x0000003b033b7220 */ /* 0x040fe40000410000 */
[C---:B--2---:R-:W-:Y:S02]  /*ad50*/  HMMA.16816.F32 R28, R128.reuse, R120, R28 ;  /* 0x00000078801c723c */ /* 0x044fe4000000181c */
        /* <DEDUP_REMOVED lines=19> */
[C---:B----4-:R-:W-:Y:S03]  /*ae90*/  HMMA.16816.F32 R44, R128.reuse, R104, R44 ;  /* 0x00000068802c723c */ /* 0x050fe6000000182c */
[C---:B------:R-:W-:Y:S02]  /*aea0*/  FMUL.FTZ R70, R3.reuse, R70 ;  /* 0x0000004603467220 */ /* 0x040fe40000410000 */
[C---:B------:R-:W-:Y:S02]  /*aeb0*/  FMUL.FTZ R71, R3.reuse, R71 ;  /* 0x0000004703477220 */ /* 0x040fe40000410000 */
[C---:B------:R-:W-:Y:S01]  /*aec0*/  FMUL.FTZ R72, R132.reuse, R72 ;  /* 0x0000004884487220 */ /* 0x040fe20000410000 */
[C---:B------:R-:W-:Y:S01]  /*aed0*/  HMMA.16816.F32 R48, R128.reuse, R106, R48 ;  /* 0x0000006a8030723c */ /* 0x040fe20000001830 */
[----:B------:R-:W2:Y:S01]  /*aee0*/  LDSM.16.MT88.4 R104, [R135+UR4+0x4100] ;  /* 0x004100048768783b */ /* 0x000ea20008004200 */
        /* <DEDUP_REMOVED lines=8> */
[----:B------:R-:W3:Y:S03]  /*af70*/  LDSM.16.MT88.4 R100, [R133+0x4100] ;  /* 0x004100008564783b */ /* 0x000ee60000004200 */
[C---:B------:R-:W-:Y:S02]  /*af80*/  FMUL.FTZ R77, R132.reuse, R77 ;  /* 0x0000004d844d7220 */ /* 0x040fe40000410000 */
[C---:B------:R-:W-:Y:S01]  /*af90*/  FMUL.FTZ R78, R3.reuse, R78 ;  /* 0x0000004e034e7220 */ /* 0x040fe20000410000 */
[----:B------:R-:W-:Y:S01]  /*afa0*/  MUFU.EX2 R219, R219 ;  /* 0x000000db00db7308 */ /* 0x000fe20000000800 */
[C---:B------:R-:W-:Y:S04]  /*afb0*/  HMMA.16816.F32 R60, R128.reuse, R108, R60 ;  /* 0x0000006c803c723c */ /* 0x040fe8000000183c */
[C---:B------:R-:W-:Y:S02]  /*afc0*/  FMUL.FTZ R79, R3.reuse, R79 ;  /* 0x0000004f034f7220 */ /* 0x040fe40000410000 */
[C---:B------:R-:W-:Y:S02]  /*afd0*/  FMUL.FTZ R80, R132.reuse, R80 ;  /* 0x0000005084507220 */ /* 0x040fe40000410000 */
[C---:B------:R-:W-:Y:S01]  /*afe0*/  HMMA.16816.F32 R64, R128.reuse, R110, R64 ;  /* 0x0000006e8040723c */ /* 0x040fe20000001840 */
[----:B------:R-:W4:Y:S01]  /*aff0*/  LDSM.16.MT88.4 R108, [R134+UR4+0x4100] ;  /* 0x00410004866c783b */ /* 0x000f220008004200 */
[----:B------:R-:W-:Y:S02]  /*b000*/  MUFU.EX2 R222, R222 ;  /* 0x000000de00de7308 */ /* 0x000fe40000000800 */
[C---:B------:R-:W-:Y:S02]  /*b010*/  FMUL.FTZ R81, R132.reuse, R81 ;  /* 0x0000005184517220 */ /* 0x040fe40000410000 */
[C---:B------:R-:W-:Y:S02]  /*b020*/  FMUL.FTZ R82, R3.reuse, R82 ;  /* 0x0000005203527220 */ /* 0x040fe40000410000 */
[C---:B------:R-:W-:Y:S01]  /*b030*/  FMUL.FTZ R83, R3.reuse, R83 ;  /* 0x0000005303537220 */ /* 0x040fe20000410000 */
[C---:B--2---:R-:W-:Y:S03]  /*b040*/  HMMA.16816.F32 R68, R128.reuse, R104, R68 ;  /* 0x000000688044723c */ /* 0x044fe60000001844 */
[C---:B------:R-:W-:Y:S01]  /*b050*/  FMUL.FTZ R84, R132.reuse, R84 ;  /* 0x0000005484547220 */ /* 0x040fe20000410000 */
[----:B------:R-:W-:Y:S01]  /*b060*/  MUFU.EX2 R221, R221 ;  /* 0x000000dd00dd7308 */ /* 0x000fe20000000800 */
[----:B------:R-:W-:Y:S02]  /*b070*/  FMUL.FTZ R85, R132, R85 ;  /* 0x0000005584557220 */ /* 0x000fe40000410000 */
[C---:B------:R-:W-:Y:S01]  /*b080*/  FMUL.FTZ R86, R3.reuse, R86 ;  /* 0x0000005603567220 */ /* 0x040fe20000410000 */
[C---:B------:R-:W-:Y:S01]  /*b090*/  HMMA.16816.F32 R72, R128.reuse, R106, R72 ;  /* 0x0000006a8048723c */ /* 0x040fe20000001848 */
[----:B------:R-:W2:Y:S03]  /*b0a0*/  LDSM.16.MT88.4 R104, [R160+0x4100] ;  /* 0x00410000a068783b */ /* 0x000ea60000004200 */
[----:B------:R-:W-:Y:S02]  /*b0b0*/  FMUL.FTZ R87, R3, R87 ;  /* 0x0000005703577220 */ /* 0x000fe40000410000 */
[--C-:B------:R-:W-:Y:S02]  /*b0c0*/  FFMA.FTZ R169, R169, c[0x0][0x2d0], -R148.reuse ;  /* 0x0000b400a9a97a23 */ /* 0x100fe40000010894 */
[C---:B---3--:R-:W-:Y:S04]  /*b0d0*/  HMMA.16816.F32 R76, R128.reuse, R100, R76 ;  /* 0x00000064804c723c */ /* 0x048fe8000000184c */
[----:B------:R-:W-:Y:S01]  /*b0e0*/  FFMA.FTZ R148, R143, c[0x0][0x2d0], -R148 ;  /* 0x0000b4008f947a23 */ /* 0x000fe20000010894 */
[----:B------:R-:W3:Y:S01]  /*b0f0*/  MUFU.EX2 R169, R169 ;  /* 0x000000a900a97308 */ /* 0x000ee20000000800 */
[--C-:B------:R-:W-:Y:S02]  /*b100*/  FFMA.FTZ R173, R176, c[0x0][0x2d0], -R141.reuse ;  /* 0x0000b400b0ad7a23 */ /* 0x100fe4000001088d */
[C---:B------:R-:W-:Y:S04]  /*b110*/  HMMA.16816.F32 R80, R128.reuse, R102, R80 ;  /* 0x000000668050723c */ /* 0x040fe80000001850 */
[--C-:B------:R-:W-:Y:S02]  /*b120*/  FFMA.FTZ R176, R136, c[0x0][0x2d0], -R141.reuse ;  /* 0x0000b40088b07a23 */ /* 0x100fe4000001088d */
[----:B------:R-:W-:Y:S01]  /*b130*/  LDSM.16.MT88.4 R136, [R133+0x2900] ;  /* 0x002900008588783b */ /* 0x000fe20000004200 */
[----:B------:R-:W-:Y:S01]  /*b140*/  FFMA.FTZ R141, R140, c[0x0][0x2d0], -R141 ;  /* 0x0000b4008c8d7a23 */ /* 0x000fe2000001088d */
[C---:B----4-:R-:W-:Y:S01]  /*b150*/  HMMA.16816.F32 R84, R128.reuse, R108, R84 ;  /* 0x0000006c8054723c */ /* 0x050fe20000001854 */
[----:B------:R-:W4:Y:S03]  /*b160*/  MUFU.EX2 R173, R173 ;  /* 0x000000ad00ad7308 */ /* 0x000f260000000800 */
[----:B------:R-:W-:Y:S01]  /*b170*/  FMUL.FTZ R88, R132, R88 ;  /* 0x0000005884587220 */ /* 0x000fe20000410000 */
[----:B-1----:R-:W-:Y:S01]  /*b180*/  F2FP.PACK_AB R102, R172, R171 ;  /* 0x000000abac66723e */ /* 0x002fe200000000ff */
[----:B------:R-:W-:Y:S02]  /*b190*/  FMUL.FTZ R89, R132, R89 ;  /* 0x0000005984597220 */ /* 0x000fe40000410000 */
[C---:B------:R-:W-:Y:S03]  /*b1a0*/  FMUL.FTZ R90, R3.reuse, R90 ;  /* 0x0000005a035a7220 */ /* 0x040fe60000410000 */
[----:B------:R-:W1:Y:S01]  /*b1b0*/  MUFU.EX2 R176, R176 ;  /* 0x000000b000b07308 */ /* 0x000e620000000800 */
[C---:B------:R-:W-:Y:S01]  /*b1c0*/  FMUL.FTZ R91, R3.reuse, R91 ;  /* 0x0000005b035b7220 */ /* 0x040fe20000410000 */
[----:B---3--:R-:W-:Y:S01]  /*b1d0*/  F2FP.PACK_AB R100, R170, R169 ;  /* 0x000000a9aa64723e */ /* 0x008fe200000000ff */
[C---:B------:R-:W-:Y:S02]  /*b1e0*/  FMUL.FTZ R92, R132.reuse, R92 ;  /* 0x0000005c845c7220 */ /* 0x040fe40000410000 */
[C---:B------:R-:W-:Y:S02]  /*b1f0*/  FMUL.FTZ R93, R132.reuse, R93 ;  /* 0x0000005d845d7220 */ /* 0x040fe40000410000 */
[C---:B------:R-:W-:Y:S01]  /*b200*/  FMUL.FTZ R94, R3.reuse, R94 ;  /* 0x0000005e035e7220 */ /* 0x040fe20000410000 */
[C---:B------:R-:W-:Y:S01]  /*b210*/  HMMA.16816.F32 R88, R128.reuse, R110, R88 ;  /* 0x0000006e8058723c */ /* 0x040fe20000001858 */
[----:B------:R-:W3:Y:S01]  /*b220*/  LDSM.16.MT88.4 R108, [R134+UR4+0x900] ;  /* 0x00090004866c783b */ /* 0x000ee20008004200 */
[----:B------:R5:W-:Y:S01]  /*b230*/  MUFU.EX2 R224, R141 ;  /* 0x0000008d00e07308 */ /* 0x000be20000000800 */
[C---:B------:R-:W-:Y:S02]  /*b240*/  FMUL.FTZ R95, R3.reuse, R95 ;  /* 0x0000005f035f7220 */ /* 0x040fe40000410000 */
[----:B------:R-:W-:Y:S01]  /*b250*/  FMUL.FTZ R96, R132, R96 ;  /* 0x0000006084607220 */ /* 0x000fe20000410000 */
[----:B----4-:R-:W-:Y:S01]  /*b260*/  F2FP.PACK_AB R101, R174, R173 ;  /* 0x000000adae65723e */ /* 0x010fe200000000ff */
[----:B------:R-:W-:Y:S02]  /*b270*/  FMUL.FTZ R97, R132, R97 ;  /* 0x0000006184617220 */ /* 0x000fe40000410000 */
[C---:B------:R-:W-:Y:S01]  /*b280*/  FMUL.FTZ R98, R3.reuse, R98 ;  /* 0x0000006203627220 */ /* 0x040fe20000410000 */
[C---:B--2---:R-:W-:Y:S02]  /*b290*/  HMMA.16816.F32 R92, R128.reuse, R104, R92 ;  /* 0x00000068805c723c */ /* 0x044fe4000000185c */
[----:B------:R2:W4:Y:S01]  /*b2a0*/  MUFU.EX2 R220, R148 ;  /* 0x0000009400dc7308 */ /* 0x0005220000000800 */
[C---:B------:R-:W-:Y:S02]  /*b2b0*/  FMUL.FTZ R99, R3.reuse, R99 ;  /* 0x0000006303637220 */ /* 0x040fe40000410000 */
[----:B------:R-:W-:Y:S01]  /*b2c0*/  FFMA.FTZ R166, R3, R206, R166 ;  /* 0x000000ce03a67223 */ /* 0x000fe200000100a6 */
[----:B------:R-:W-:Y:S01]  /*b2d0*/  @P0 IADD3 R3, P4, R196, UR22, RZ ;  /* 0x00000016c4030c10 */ /* 0x000fe2000ff9e0ff */
[----:B------:R-:W-:Y:S01]  /*b2e0*/  FFMA.FTZ R168, R132, R205, R168 ;  /* 0x000000cd84a87223 */ /* 0x000fe200000100a8 */
[----:B-1----:R-:W-:Y:S01]  /*b2f0*/  F2FP.PACK_AB R103, R176, R175 ;  /* 0x000000afb067723e */ /* 0x002fe200000000ff */
[----:B------:R-:W-:Y:S01]  /*b300*/  FADD.FTZ R163, R163, R166 ;  /* 0x000000a6a3a37221 */ /* 0x000fe20000010000 */
[----:B------:R-:W-:Y:S01]  /*b310*/  HMMA.16816.F32 R96, R128, R106, R96 ;  /* 0x0000006a8060723c */ /* 0x000fe20000001860 */
[----:B------:R-:W1:Y:S02]  /*b320*/  LDSM.16.MT88.4 R104, [R134+UR4+0x2900] ;  /* 0x002900048668783b */ /* 0x000e640008004200 */
[----:B------:R-:W-:Y:S02]  /*b330*/  FADD.FTZ R168, R167, R168 ;  /* 0x000000a8a7a87221 */ /* 0x000fe40000010000 */
[----:B------:R-:W-:Y:S02]  /*b340*/  FADD.FTZ R162, R162, R163 ;  /* 0x000000a3a2a27221 */ /* 0x000fe40000010000 */
[----:B------:R-:W-:Y:S01]  /*b350*/  FADD.FTZ R165, R165, R168 ;  /* 0x000000a8a5a57221 */ /* 0x000fe20000010000 */
[C---:B------:R-:W-:Y:S01]  /*b360*/  HMMA.16816.F32 R4, R100.reuse, R112, R4 ;  /* 0x000000706404723c */ /* 0x040fe20000001804 */
[----:B------:R-:W-:Y:S04]  /*b370*/  LDSM.16.MT88.4 R128, [R135+UR4+0x3100] ;  /* 0x003100048780783b */ /* 0x000fe80008004200 */
[----:B------:R-:W-:Y:S02]  /*b380*/  FADD.FTZ R164, R164, R165 ;  /* 0x000000a5a4a47221 */ /* 0x000fe40000010000 */
[----:B------:R-:W-:Y:S01]  /*b390*/  FADD.FTZ R162, R161, R162 ;  /* 0x000000a2a1a27221 */ /* 0x000fe20000010000 */
[C---:B------:R-:W-:Y:S01]  /*b3a0*/  HMMA.16816.F32 R8, R100.reuse, R114, R8 ;  /* 0x000000726408723c */ /* 0x040fe20000001808 */
[----:B------:R-:W1:Y:S03]  /*b3b0*/  LDSM.16.MT88.4 R112, [R160+0x2900] ;  /* 0x00290000a070783b */ /* 0x000e660000004200 */
[----:B------:R-:W-:Y:S02]  /*b3c0*/  FADD.FTZ R169, R169, R164 ;  /* 0x000000a4a9a97221 */ /* 0x000fe40000010000 */
[----:B------:R-:W-:Y:S02]  /*b3d0*/  FADD.FTZ R173, R173, R162 ;  /* 0x000000a2adad7221 */ /* 0x000fe40000010000 */
[C---:B------:R-:W-:Y:S01]  /*b3e0*/  HMMA.16816.F32 R12, R100.reuse, R116, R12 ;  /* 0x00000074640c723c */ /* 0x040fe2000000180c */
[----:B-----5:R-:W-:Y:S03]  /*b3f0*/  LDSM.16.MT88.4 R140, [R134+UR4+0x1900] ;  /* 0x00190004868c783b */ /* 0x020fe60008004200 */
[----:B------:R-:W-:Y:S02]  /*b400*/  FADD.FTZ R170, R170, R169 ;  /* 0x000000a9aaaa7221 */ /* 0x000fe40000010000 */
[----:B------:R-:W-:Y:S02]  /*b410*/  FADD.FTZ R174, R174, R173 ;  /* 0x000000adaeae7221 */ /* 0x000fe40000010000 */
[C---:B------:R-:W-:Y:S01]  /*b420*/  HMMA.16816.F32 R16, R100.reuse, R118, R16 ;  /* 0x000000766410723c */ /* 0x040fe20000001810 */
[----:B------:R-:W-:Y:S03]  /*b430*/  LDSM.16.MT88.4 R116, [R133+0x4900] ;  /* 0x004900008574783b */ /* 0x000fe60000004200 */
[----:B------:R-:W-:Y:S02]  /*b440*/  FADD.FTZ R171, R171, R170 ;  /* 0x000000aaabab7221 */ /* 0x000fe40000010000 */
[----:B------:R-:W-:Y:S02]  /*b450*/  FADD.FTZ R175, R175, R174 ;  /* 0x000000aeafaf7221 */ /* 0x000fe40000010000 */
[C---:B---3--:R-:W-:Y:S01]  /*b460*/  HMMA.16816.F32 R20, R100.reuse, R108, R20 ;  /* 0x0000006c6414723c */ /* 0x048fe20000001814 */
[----:B--2---:R-:W-:Y:S03]  /*b470*/  LDSM.16.MT88.4 R148, [R135+UR4+0x3900] ;  /* 0x003900048794783b */ /* 0x004fe60008004200 */
[----:B------:R-:W-:Y:S02]  /*b480*/  FADD.FTZ R172, R172, R171 ;  /* 0x000000abacac7221 */ /* 0x000fe40000010000 */
[----:B------:R-:W-:Y:S02]  /*b490*/  FADD.FTZ R176, R176, R175 ;  /* 0x000000afb0b07221 */ /* 0x000fe40000010000 */
[C---:B------:R-:W-:Y:S01]  /*b4a0*/  HMMA.16816.F32 R24, R100.reuse, R110, R24 ;  /* 0x0000006e6418723c */ /* 0x040fe20000001818 */
[----:B------:R-:W2:Y:S07]  /*b4b0*/  LDSM.16.MT88.4 R108, [R135+UR4+0x4900] ;  /* 0x00490004876c783b */ /* 0x000eae0008004200 */
        /* <DEDUP_REMOVED lines=11> */
[----:B------:R-:W1:Y:S07]  /*b570*/  LDSM.16.MT88.4 R104, [R134+UR4+0x4900] ;  /* 0x004900048668783b */ /* 0x000e6e0008004200 */
[C---:B------:R-:W-:Y:S08]  /*b580*/  HMMA.16816.F32 R60, R100.reuse, R112, R60 ;  /* 0x00000070643c723c */ /* 0x040ff0000000183c */
[C---:B------:R-:W-:Y:S01]  /*b590*/  HMMA.16816.F32 R64, R100.reuse, R114, R64 ;  /* 0x000000726440723c */ /* 0x040fe20000001840 */
[----:B------:R-:W3:Y:S07]  /*b5a0*/  LDSM.16.MT88.4 R112, [R160+0x4900] ;  /* 0x00490000a070783b */ /* 0x000eee0000004200 */
[C---:B--2---:R-:W-:Y:S08]  /*b5b0*/  HMMA.16816.F32 R68, R100.reuse, R108, R68 ;  /* 0x0000006c6444723c */ /* 0x044ff00000001844 */
[C---:B------:R-:W-:Y:S01]  /*b5c0*/  HMMA.16816.F32 R72, R100.reuse, R110, R72 ;  /* 0x0000006e6448723c */ /* 0x040fe20000001848 */
[----:B------:R-:W2:Y:S07]  /*b5d0*/  LDSM.16.MT88.4 R108, [R135+UR4+0x1100] ;  /* 0x00110004876c783b */ /* 0x000eae0008004200 */
[C---:B------:R-:W-:Y:S08]  /*b5e0*/  HMMA.16816.F32 R76, R100.reuse, R116, R76 ;  /* 0x00000074644c723c */ /* 0x040ff0000000184c */
[C---:B------:R-:W-:Y:S01]  /*b5f0*/  HMMA.16816.F32 R80, R100.reuse, R118, R80 ;  /* 0x000000766450723c */ /* 0x040fe20000001850 */
[----:B------:R-:W5:Y:S07]  /*b600*/  LDSM.16.MT88.4 R116, [R134+UR4+0x1100] ;  /* 0x001100048674783b */ /* 0x000f6e0008004200 */
[C---:B-1----:R-:W-:Y:S08]  /*b610*/  HMMA.16816.F32 R84, R100.reuse, R104, R84 ;  /* 0x000000686454723c */ /* 0x042ff00000001854 */
[C---:B------:R-:W-:Y:S01]  /*b620*/  HMMA.16816.F32 R88, R100.reuse, R106, R88 ;  /* 0x0000006a6458723c */ /* 0x040fe20000001858 */
[----:B------:R-:W1:Y:S07]  /*b630*/  LDSM.16.MT88.4 R104, [R134+UR4+0x3100] ;  /* 0x003100048668783b */ /* 0x000e6e0008004200 */
[C---:B---3--:R-:W-:Y:S08]  /*b640*/  HMMA.16816.F32 R92, R100.reuse, R112, R92 ;  /* 0x00000070645c723c */ /* 0x048ff0000000185c */
[----:B------:R-:W-:Y:S01]  /*b650*/  HMMA.16816.F32 R96, R100, R114, R96 ;  /* 0x000000726460723c */ /* 0x000fe20000001860 */
[----:B------:R-:W-:Y:S06]  /*b660*/  LDSM.16.MT88.4 R112, [R135+UR4+0x5100] ;  /* 0x005100048770783b */ /* 0x000fec0008004200 */
        /* <DEDUP_REMOVED lines=9> */
[C---:B--2---:R-:W-:Y:S03]  /*b700*/  HMMA.16816.F32 R4, R100.reuse, R108, R4 ;  /* 0x0000006c6404723c */ /* 0x044fe60000001804 */
[----:B------:R-:W-:Y:S02]  /*b710*/  FADD.FTZ R183, R183, R182 ;  /* 0x000000b6b7b77221 */ /* 0x000fe40000010000 */
[----:B------:R-:W-:Y:S02]  /*b720*/  FADD.FTZ R180, R180, R179 ;  /* 0x000000b3b4b47221 */ /* 0x000fe40000010000 */
[----:B------:R-:W-:Y:S01]  /*b730*/  FADD.FTZ R216, R216, R183 ;  /* 0x000000b7d8d87221 */ /* 0x000fe20000010000 */
[C---:B------:R-:W-:Y:S01]  /*b740*/  HMMA.16816.F32 R8, R100.reuse, R110, R8 ;  /* 0x0000006e6408723c */ /* 0x040fe20000001808 */
[----:B------:R-:W2:Y:S07]  /*b750*/  LDSM.16.MT88.4 R108, [R160+0x3100] ;  /* 0x00310000a06c783b */ /* 0x000eae0000004200 */
[C---:B------:R-:W-:Y:S08]  /*b760*/  HMMA.16816.F32 R12, R100.reuse, R120, R12 ;  /* 0x00000078640c723c */ /* 0x040ff0000000180c */
[C---:B------:R-:W-:Y:S08]  /*b770*/  HMMA.16816.F32 R16, R100.reuse, R122, R16 ;  /* 0x0000007a6410723c */ /* 0x040ff00000001810 */
[C---:B-----5:R-:W-:Y:S08]  /*b780*/  HMMA.16816.F32 R20, R100.reuse, R116, R20 ;  /* 0x000000746414723c */ /* 0x060ff00000001814 */
[C---:B------:R-:W-:Y:S01]  /*b790*/  HMMA.16816.F32 R24, R100.reuse, R118, R24 ;  /* 0x000000766418723c */ /* 0x040fe20000001818 */
[----:B------:R-:W3:Y:S07]  /*b7a0*/  LDSM.16.MT88.4 R116, [R133+0x5100] ;  /* 0x005100008574783b */ /* 0x000eee0000004200 */
[C---:B------:R-:W-:Y:S08]  /*b7b0*/  HMMA.16816.F32 R28, R100.reuse, R124, R28 ;  /* 0x0000007c641c723c */ /* 0x040ff0000000181c */
[C---:B------:R-:W-:Y:S01]  /*b7c0*/  HMMA.16816.F32 R32, R100.reuse, R126, R32 ;  /* 0x0000007e6420723c */ /* 0x040fe20000001820 */
[----:B------:R-:W-:Y:S07]  /*b7d0*/  LDSM.16.MT88.4 R124, [R135+UR4+0x1900] ;  /* 0x00190004877c783b */ /* 0x000fee0008004200 */
[C---:B------:R-:W-:Y:S08]  /*b7e0*/  HMMA.16816.F32 R36, R100.reuse, R128, R36 ;  /* 0x000000806424723c */ /* 0x040ff00000001824 */
[C---:B------:R-:W-:Y:S08]  /*b7f0*/  HMMA.16816.F32 R40, R100.reuse, R130, R40 ;  /* 0x000000826428723c */ /* 0x040ff00000001828 */
[C---:B------:R-:W-:Y:S07]  /*b800*/  HMMA.16816.F32 R44, R100.reuse, R136, R44 ;  /* 0x00000088642c723c */ /* 0x040fee000000182c */
[----:B------:R-:W-:Y:S01]  /*b810*/  F2FP.PACK_AB R136, R218, R191 ;  /* 0x000000bfda88723e */ /* 0x000fe200000000ff */
[C---:B------:R-:W-:Y:S04]  /*b820*/  HMMA.16816.F32 R48, R100.reuse, R138, R48 ;  /* 0x0000008a6430723c */ /* 0x040fe80000001830 */
[----:B------:R-:W-:Y:S01]  /*b830*/  F2FP.PACK_AB R137, R222, R219 ;  /* 0x000000dbde89723e */ /* 0x000fe200000000ff */
[----:B------:R-:W-:Y:S02]  /*b840*/  FADD.FTZ R191, R191, R180 ;  /* 0x000000b4bfbf7221 */ /* 0x000fe40000010000 */
[----:B----4-:R-:W-:Y:S01]  /*b850*/  F2FP.PACK_AB R138, R220, R217 ;  /* 0x000000d9dc8a723e */ /* 0x010fe200000000ff */
[C---:B-1----:R-:W-:Y:S04]  /*b860*/  HMMA.16816.F32 R52, R100.reuse, R104, R52 ;  /* 0x000000686434723c */ /* 0x042fe80000001834 */
[----:B------:R-:W-:Y:S01]  /*b870*/  F2FP.PACK_AB R139, R224, R221 ;  /* 0x000000dde08b723e */ /* 0x000fe200000000ff */
[----:B------:R-:W-:Y:S02]  /*b880*/  FADD.FTZ R219, R219, R216 ;  /* 0x000000d8dbdb7221 */ /* 0x000fe40000010000 */
[----:B------:R-:W-:Y:S01]  /*b890*/  FADD.FTZ R218, R218, R191 ;  /* 0x000000bfdada7221 */ /* 0x000fe20000010000 */
[C---:B------:R-:W-:Y:S01]  /*b8a0*/  HMMA.16816.F32 R56, R100.reuse, R106, R56 ;  /* 0x0000006a6438723c */ /* 0x040fe20000001838 */
[----:B------:R-:W1:Y:S03]  /*b8b0*/  LDSM.16.MT88.4 R104, [R134+UR4+0x5100] ;  /* 0x005100048668783b */ /* 0x000e660008004200 */
[----:B------:R-:W-:Y:S02]  /*b8c0*/  FADD.FTZ R222, R222, R219 ;  /* 0x000000dbdede7221 */ /* 0x000fe40000010000 */
[----:B------:R-:W-:Y:S02]  /*b8d0*/  FADD.FTZ R205, R217, R218 ;  /* 0x000000dad9cd7221 */ /* 0x000fe40000010000 */
[C---:B--2---:R-:W-:Y:S04]  /*b8e0*/  HMMA.16816.F32 R60, R100.reuse, R108, R60 ;  /* 0x0000006c643c723c */ /* 0x044fe8000000183c */
[----:B------:R-:W-:Y:S02]  /*b8f0*/  FADD.FTZ R221, R221, R222 ;  /* 0x000000dedddd7221 */ /* 0x000fe40000010000 */
[----:B------:R-:W-:Y:S02]  /*b900*/  FADD.FTZ R205, R220, R205 ;  /* 0x000000cddccd7221 */ /* 0x000fe40000010000 */
[C---:B------:R-:W-:Y:S01]  /*b910*/  HMMA.16816.F32 R64, R100.reuse, R110, R64 ;  /* 0x0000006e6440723c */ /* 0x040fe20000001840 */
[----:B------:R-:W2:Y:S03]  /*b920*/  LDSM.16.MT88.4 R108, [R160+0x5100] ;  /* 0x00510000a06c783b */ /* 0x000ea60000004200 */
[----:B------:R-:W-:Y:S04]  /*b930*/  FADD.FTZ R206, R224, R221 ;  /* 0x000000dde0ce7221 */ /* 0x000fe80000010000 */
[C---:B------:R-:W-:Y:S08]  /*b940*/  HMMA.16816.F32 R68, R100.reuse, R112, R68 ;  /* 0x000000706444723c */ /* 0x040ff00000001844 */
        /* <DEDUP_REMOVED lines=13> */
[----:B------:R3:W4:Y:S07]  /*ba20*/  LDSM.16.MT88.4 R12, [R133+0x5900] ;  /* 0x00590000850c783b */ /* 0x00072e0000004200 */
[C---:B------:R-:W-:Y:S07]  /*ba30*/  HMMA.16816.F32 R116, R136.reuse, R114, R16 ;  /* 0x000000728874723c */ /* 0x040fee0000001810 */
[----:B------:R-:W-:Y:S01]  /*ba40*/  @P0 LEA R18, P6, R3, c[0x0][0x1c8], 0x1 ;  /* 0x0000720003120a11 */ /* 0x000fe200078c08ff */
[C---:B------:R-:W-:Y:S08]  /*ba50*/  HMMA.16816.F32 R112, R136.reuse, R140, R20 ;  /* 0x0000008c8870723c */ /* 0x040ff00000001814 */
[C---:B------:R-:W-:Y:S04]  /*ba60*/  HMMA.16816.F32 R108, R136.reuse, R142, R24 ;  /* 0x0000008e886c723c */ /* 0x040fe80000001818 */
[----:B---3--:R-:W-:Y:S04]  /*ba70*/  MOV R133, R2 ;  /* 0x0000000200857202 */ /* 0x008fe80000000f00 */
        /* <DEDUP_REMOVED lines=9> */
[C---:B------:R-:W-:Y:S01]  /*bb10*/  HMMA.16816.F32 R64, R136.reuse, R6, R64 ;  /* 0x000000068840723c */ /* 0x040fe20000001840 */
[----:B------:R-:W1:Y:S07]  /*bb20*/  LDSM.16.MT88.4 R4, [R134+UR4+0x5900] ;  /* 0x005900048604783b */ /* 0x000e6e0008004200 */
[C---:B--2---:R-:W-:Y:S07]  /*bb30*/  HMMA.16816.F32 R68, R136.reuse, R8, R68 ;  /* 0x000000088844723c */ /* 0x044fee0000001844 */
[----:B------:R-:W-:Y:S01]  /*bb40*/  @P0 IADD3 R8, P5, R211, UR22, RZ ;  /* 0x00000016d3080c10 */ /* 0x000fe2000ffbe0ff */
[C---:B------:R-:W-:Y:S04]  /*bb50*/  HMMA.16816.F32 R72, R136.reuse, R10, R72 ;  /* 0x0000000a8848723c */ /* 0x040fe80000001848 */
[----:B------:R-:W-:Y:S02]  /*bb60*/  @P0 IADD3.X R9, R210, UR23, RZ, P5, !PT ;  /* 0x00000017d2090c10 */ /* 0x000fe4000affe4ff */
[----:B------:R-:W-:Y:S02]  /*bb70*/  @P0 IADD3 R24, P5, R196, UR24, RZ ;  /* 0x00000018c4180c10 */ /* 0x000fe4000ffbe0ff */
[----:B------:R-:W-:Y:S01]  /*bb80*/  @P0 IADD3.X R10, R203, UR23, RZ, P4, !PT ;  /* 0x00000017cb0a0c10 */ /* 0x000fe2000a7fe4ff */
[C---:B----4-:R-:W-:Y:S03]  /*bb90*/  HMMA.16816.F32 R76, R136.reuse, R12, R76 ;  /* 0x0000000c884c723c */ /* 0x050fe6000000184c */
[C---:B------:R-:W-:Y:S02]  /*bba0*/  @P0 LEA R16, P4, R8.reuse, c[0x0][0x1c8], 0x1 ;  /* 0x0000720008100a11 */ /* 0x040fe400078808ff */
[----:B------:R-:W-:Y:S02]  /*bbb0*/  @P0 LEA.HI.X R19, R3, c[0x0][0x1cc], R10, 0x1, P6 ;  /* 0x0000730003130a11 */ /* 0x000fe400030f0c0a */
[----:B------:R-:W-:Y:S01]  /*bbc0*/  @P0 LEA.HI.X R17, R8, c[0x0][0x1cc], R9, 0x1, P4 ;  /* 0x0000730008110a11 */ /* 0x000fe200020f0c09 */
[C---:B------:R-:W-:Y:S01]  /*bbd0*/  HMMA.16816.F32 R80, R136.reuse, R14, R80 ;  /* 0x0000000e8850723c */ /* 0x040fe20000001850 */
[----:B------:R-:W2:Y:S03]  /*bbe0*/  LDSM.16.MT88.4 R8, [R160+0x5900] ;  /* 0x00590000a008783b */ /* 0x000ea60000004200 */
[----:B------:R-:W-:Y:S01]  /*bbf0*/  @P0 IADD3 R22, P4, R209, UR22, RZ ;  /* 0x00000016d1160c10 */ /* 0x000fe2000ff9e0ff */
[----:B------:R-:W-:Y:S02]  /*bc00*/  @UP1 UIADD3.X UR22, UR13, UR23, URZ, UP0, !UPT ;  /* 0x000000170d161290 */ /* 0x000fe400087fe43f */
[----:B------:R-:W-:Y:S01]  /*bc10*/  UISETP.GE.AND UP0, UPT, UR15, 0x1, UPT ;  /* 0x000000010f00788c */ /* 0x000fe2000bf06270 */
[----:B------:R-:W-:Y:S01]  /*bc20*/  @P0 LEA R20, P6, R22, c[0x0][0x1c8], 0x1 ;  /* 0x0000720016140a11 */ /* 0x000fe200078c08ff */
[C---:B-1----:R-:W-:Y:S01]  /*bc30*/  HMMA.16816.F32 R84, R136.reuse, R4, R84 ;  /* 0x000000048854723c */ /* 0x042fe20000001854 */
[----:B------:R-:W-:Y:S02]  /*bc40*/  UISETP.GE.AND UP1, UPT, UR5, 0x1, UPT ;  /* 0x000000010500788c */ /* 0x000fe4000bf26270 */
[----:B------:R-:W-:Y:S01]  /*bc50*/  USEL UR15, UR25, URZ, !UP0 ;  /* 0x0000003f190f7287 */ /* 0x000fe2000c000000 */
[----:B------:R-:W-:Y:S01]  /*bc60*/  @P0 IADD3.X R3, R208, UR23, RZ, P4, !PT ;  /* 0x00000017d0030c10 */ /* 0x000fe2000a7fe4ff */
[----:B------:R-:W-:Y:S01]  /*bc70*/  UISETP.GT.AND UP0, UPT, UR21, UR20, UPT ;  /* 0x000000141500728c */ /* 0x000fe2000bf04270 */
[----:B------:R-:W-:Y:S01]  /*bc80*/  @P0 LEA R12, P4, R24, c[0x0][0x1c8], 0x1 ;  /* 0x00007200180c0a11 */ /* 0x000fe200078808ff */
[----:B------:R-:W-:Y:S01]  /*bc90*/  UIADD3 UR21, UR5, 0x1, URZ ;  /* 0x0000000105157890 */ /* 0x000fe2000fffe03f */
[----:B------:R-:W-:Y:S01]  /*bca0*/  @P0 IADD3.X R13, R203, UR22, RZ, P5, !PT ;  /* 0x00000016cb0d0c10 */ /* 0x000fe2000affe4ff */
[C---:B------:R-:W-:Y:S02]  /*bcb0*/  HMMA.16816.F32 R88, R136.reuse, R6, R88 ;  /* 0x000000068858723c */ /* 0x040fe40000001858 */
[----:B------:R-:W-:Y:S01]  /*bcc0*/  USEL UR5, UR21, URZ, !UP1 ;  /* 0x0000003f15057287 */ /* 0x000fe2000c800000 */
[----:B------:R-:W-:Y:S02]  /*bcd0*/  @P0 LEA.HI.X R21, R22, c[0x0][0x1cc], R3, 0x1, P6 ;  /* 0x0000730016150a11 */ /* 0x000fe400030f0c03 */
[----:B------:R-:W-:Y:S01]  /*bce0*/  MOV R22, UR15 ;  /* 0x0000000f00167c02 */ /* 0x000fe20008000f00 */
[----:B------:R-:W-:Y:S01]  /*bcf0*/  UMOV UR21, UR17 ;  /* 0x0000001100157c82 */ /* 0x000fe20008000000 */
[----:B------:R-:W-:Y:S02]  /*bd00*/  @P0 LEA.HI.X R13, R24, c[0x0][0x1cc], R13, 0x1, P4 ;  /* 0x00007300180d0a11 */ /* 0x000fe400020f0c0d */
[----:B------:R-:W-:Y:S03]  /*bd10*/  @P0 IADD3 R3, P4, R211, UR24, RZ ;  /* 0x00000018d3030c10 */ /* 0x000fe6000ff9e0ff */
[----:B------:R-:W-:Y:S01]  /*bd20*/  @P0 IMAD R25, R22, 0x3000, R193 ;  /* 0x0000300016190824 */ /* 0x000fe200078e02c1 */
[----:B------:R-:W-:Y:S02]  /*bd30*/  @P0 LEA R14, P6, R3, c[0x0][0x1c8], 0x1 ;  /* 0x00007200030e0a11 */ /* 0x000fe400078c08ff */
[----:B------:R-:W-:Y:S02]  /*bd40*/  @P0 IADD3.X R24, R210, UR22, RZ, P4, !PT ;  /* 0x00000016d2180c10 */ /* 0x000fe4000a7fe4ff */
[----:B------:R-:W-:Y:S02]  /*bd50*/  @P0 IADD3 R23, P5, R209, UR24, RZ ;  /* 0x00000018d1170c10 */ /* 0x000fe4000ffbe0ff */
[----:B------:R-:W-:Y:S02]  /*bd60*/  @P0 LEA.HI.X R15, R3, c[0x0][0x1cc], R24, 0x1, P6 ;  /* 0x00007300030f0a11 */ /* 0x000fe400030f0c18 */
[----:B------:R-:W-:Y:S02]  /*bd70*/  @P0 SHF.L.U32 R3, R25, 0x1, RZ ;  /* 0x0000000119030819 */ /* 0x000fe400000006ff */
[C---:B------:R-:W-:Y:S01]  /*bd80*/  @P0 LEA R22, P4, R23.reuse, c[0x0][0x1c8], 0x1 ;  /* 0x0000720017160a11 */ /* 0x040fe200078808ff */
[C---:B--2---:R-:W-:Y:S02]  /*bd90*/  HMMA.16816.F32 R92, R136.reuse, R8, R92 ;  /* 0x00000008885c723c */ /* 0x044fe4000000185c */
[----:B------:R-:W-:Y:S01]  /*bda0*/  @!PT LDS RZ, [RZ] ;  /* 0x00000000fffff984 */ /* 0x000fe20000000800 */
[----:B------:R-:W-:Y:S01]  /*bdb0*/  @!PT LDS RZ, [RZ] ;  /* 0x00000000fffff984 */ /* 0x000fe20000000800 */
[----:B------:R-:W-:Y:S01]  /*bdc0*/  @!PT LDS RZ, [RZ] ;  /* 0x00000000fffff984 */ /* 0x000fe20000000800 */
[----:B------:R1:W-:Y:S01]  /*bdd0*/  @P0 LDGSTS.E.BYPASS.LTC128B.128 [R3+0xc100], [R18.64], !P3 ;  /* 0x0c10000012030fae */ /* 0x0003e2000d901d52 */
[----:B------:R-:W-:Y:S04]  /*bde0*/  @P0 IADD3.X R26, R208, UR22, RZ, P5, !PT ;  /* 0x00000016d01a0c10 */ /* 0x000fe8000affe4ff */
[----:B------:R-:W-:Y:S01]  /*bdf0*/  @P0 LEA.HI.X R23, R23, c[0x0][0x1cc], R26, 0x1, P4 ;  /* 0x0000730017170a11 */ /* 0x000fe200020f0c1a */
[----:B------:R-:W-:Y:S02]  /*be00*/  HMMA.16816.F32 R96, R136, R10, R96 ;  /* 0x0000000a8860723c */ /* 0x000fe40000001860 */
        /* <DEDUP_REMOVED lines=9> */
.L_x_818:
[----:B------:R-:W-:-:S06]  /*bea0*/  UISETP.GE.AND UP0, UPT, UR17, UR10, UPT ;  /* 0x0000000a1100728c */ /* 0x000fcc000bf06270 */
[----:B------:R-:W-:-:S13]  /*beb0*/  PLOP3.LUT P0, PT, PT, PT, UP0, 0x80, 0x0 ;  /* 0x000000000000781c */ /* 0x000fda0003f0f008 */
[----:B------:R-:W-:Y:S05]  /*bec0*/  @!P0 BRA `(.L_x_820) ;  /* 0x00003a9000008947 */ /* 0x000fea0003800000 */
[----:B------:R-:W-:Y:S01]  /*bed0*/  PLOP3.LUT P5, PT, PT, PT, UP3, 0x80, 0x0 ;  /* 0x000000000000781c */ /* 0x000fe20003faf038 */
[----:B------:R-:W-:Y:S01]  /*bee0*/  IMAD.MOV.U32 R133, RZ, RZ, 0x40 ;  /* 0x00000040ff857424 */ /* 0x000fe200078e00ff */
[----:B------:R-:W-:Y:S01]  /*bef0*/  PLOP3.LUT P4, PT, PT, PT, UP3, 0x80, 0x0 ;  /* 0x000000000000781c */ /* 0x000fe20003f8f038 */
[----:B------:R-:W-:Y:S01]  /*bf00*/  IMAD.MOV.U32 R3, RZ, RZ, R0 ;  /* 0x000000ffff037224 */ /* 0x000fe200078e0000 */
[----:B------:R-:W-:Y:S01]  /*bf10*/  LOP3.LUT P0, RZ, R207, 0x4, RZ, 0xc0, !PT ;  /* 0x00000004cfff7812 */ /* 0x000fe2000780c0ff */
[----:B------:R-:W-:Y:S01]  /*bf20*/  IMAD.MOV.U32 R132, RZ, RZ, R2 ;  /* 0x000000ffff847224 */ /* 0x000fe200078e0002 */
[C---:B------:R-:W-:Y:S01]  /*bf30*/  IADD3 R207, P6, R194.reuse, 0x40, RZ ;  /* 0x00000040c2cf7810 */ /* 0x040fe20007fde0ff */
[----:B------:R-:W-:Y:S01]  /*bf40*/  ULDC.64 UR8, c[0x0][0x208] ;  /* 0x0000820000087ab9 */ /* 0x000fe20000000a00 */
[----:B------:R-:W-:Y:S02]  /*bf50*/  SEL R133, R133, 0xffffffc0, !P0 ;  /* 0xffffffc085857807 */ /* 0x000fe40004000000 */
[----:B------:R-:W-:Y:S01]  /*bf60*/  IADD3 R214, P0, R194, 0x80, RZ ;  /* 0x00000080c2d67810 */ /* 0x000fe20007f1e0ff */
[----:B------:R-:W-:Y:S01]  /*bf70*/  IMAD.X R215, RZ, RZ, R199, P6 ;  /* 0x000000ffffd77224 */ /* 0x000fe200030e06c7 */
[----:B------:R-:W-:Y:S01]  /*bf80*/  IADD3 R210, P6, R196, 0x80, RZ ;  /* 0x00000080c4d27810 */ /* 0x000fe20007fde0ff */
[----:B------:R-:W-:Y:S01]  /*bf90*/  @P5 IMAD.HI.U32 R208, R200, c[0x0][0x2c8], RZ ;  /* 0x0000b200c8d05a27 */ /* 0x000fe200078e00ff */
[----:B------:R-:W-:-:S03]  /*bfa0*/  IADD3 R212, P5, R196, 0x40, RZ ;  /* 0x00000040c4d47810 */ /* 0x000fc60007fbe0ff */
[----:B------:R-:W-:Y:S01]  /*bfb0*/  IMAD.X R213, RZ, RZ, R199, P0 ;  /* 0x000000ffffd57224 */ /* 0x000fe200000e06c7 */
[----:B------:R-:W-:Y:S01]  /*bfc0*/  @P4 SHF.R.U32.HI R208, RZ, c[0x0][0x2cc], R208 ;  /* 0x0000b300ffd04a19 */ /* 0x000fe200000116d0 */
[--C-:B------:R-:W-:Y:S02]  /*bfd0*/  IMAD.X R211, RZ, RZ, R203.reuse, P5 ;  /* 0x000000ffffd37224 */ /* 0x100fe400028e06cb */
[----:B------:R-:W-:Y:S02]  /*bfe0*/  IMAD.X R209, RZ, RZ, R203, P6 ;  /* 0x000000ffffd17224 */ /* 0x000fe400030e06cb */
.L_x_829:
[----:B------:R-:W-:Y:S04]  /*bff0*/  DEPBAR.LE SB0, 0x2 ;  /* 0x000080800000791a */ /* 0x000fe80000000000 */
[----:B------:R-:W-:Y:S01]  /*c000*/  BAR.SYNC.DEFER_BLOCKING 0x0 ;  /* 0x0000000000007b1d */ /* 0x000fe20000010000 */
[----:B------:R-:W-:Y:S01]  /*c010*/  UIMAD UR4, UR5, 0x6000, URZ ;  /* 0x00006000050478a4 */ /* 0x000fe2000f8e023f */
[----:B------:R-:W-:Y:S01]  /*c020*/  IMAD.U32 R175, RZ, RZ, UR15 ;  /* 0x0000000fffaf7e24 */ /* 0x000fe2000f8e00ff */
[----:B------:R-:W-:Y:S04]  /*c030*/  UISETP.GE.AND UP1, UPT, UR10, UR17, UPT ;  /* 0x000000110a00728c */ /* 0x000fe8000bf26270 */
[----:B------:R-:W-:Y:S02]  /*c040*/  IADD3 R0, R188, UR4, RZ ;  /* 0x00000004bc007c10 */ /* 0x000fe4000fffe0ff */
[----:B------:R-:W-:Y:S03]  /*c050*/  PLOP3.LUT P0, PT, PT, PT, UP1, 0x80, 0x0 ;  /* 0x000000000000781c */ /* 0x000fe60003f0f018 */
[----:B------:R-:W-:Y:S01]  /*c060*/  IMAD.IADD R192, R189, 0x1, R0 ;  /* 0x00000001bdc07824 */ /* 0x000fe200078e0200 */
[----:B------:R-:W-:Y:S01]  /*c070*/  IADD3 R0, R133, R0, RZ ;  /* 0x0000000085007210 */ /* 0x000fe20007ffe0ff */
[----:B------:R-:W-:Y:S04]  /*c080*/  @!UP1 UIADD3 UR7, UR17, -0x1, URZ ;  /* 0xffffffff11079890 */ /* 0x000fe8000fffe03f */
[----:B------:R-:W-:Y:S02]  /*c090*/  @!UP1 USHF.R.S32.HI UR6, URZ, 0x1f, UR7 ;  /* 0x0000001f3f069899 */ /* 0x000fe40008011407 */
[----:B------:R-:W-:Y:S02]  /*c0a0*/  @!UP1 UIMAD.WIDE.U32 UR20, UR7, UR8, URZ ;  /* 0x00000008071492a5 */ /* 0x000fe4000f8e003f */
[----:B------:R-:W-:Y:S01]  /*c0b0*/  @!UP1 UIMAD UR6, UR6, UR8, URZ ;  /* 0x00000008060692a4 */ /* 0x000fe2000f8e023f */
[----:B------:R-:W-:Y:S01]  /*c0c0*/  @!P0 IMAD R175, R175, 0x6000, R204 ;  /* 0x00006000afaf8824 */ /* 0x000fe200078e02cc */
[----:B------:R-:W-:Y:S02]  /*c0d0*/  LDSM.16.M88.4 R32, [R190] ;  /* 0x00000000be20783b */ /* 0x000fe40000000200 */
[----:B------:R-:W-:Y:S02]  /*c0e0*/  @!UP1 UIMAD UR6, UR7, UR9, UR6 ;  /* 0x00000009070692a4 */ /* 0x000fe4000f8e0206 */
[----:B------:R-:W-:Y:S02]  /*c0f0*/  @!UP1 USHF.L.U32 UR7, UR20, 0x6, URZ ;  /* 0x0000000614079899 */ /* 0x000fe4000800063f */
[----:B------:R-:W-:Y:S01]  /*c100*/  @!UP1 UIADD3 UR6, UR21, UR6, URZ ;  /* 0x0000000615069290 */ /* 0x000fe2000fffe03f */
[----:B------:R-:W1:Y:S03]  /*c110*/  LDSM.16.M88.4 R8, [R188+UR4+0xc100] ;  /* 0x00c10004bc08783b */ /* 0x000e660008000200 */
[----:B------:R-:W-:Y:S01]  /*c120*/  @!P0 IADD3 R2, P5, R194, UR7, RZ ;  /* 0x00000007c2028c10 */ /* 0x000fe2000ffbe0ff */
[----:B------:R-:W-:Y:S02]  /*c130*/  @!UP1 USHF.L.U64.HI UR6, UR20, 0x6, UR6 ;  /* 0x0000000614069899 */ /* 0x000fe40008010206 */
[----:B------:R-:W-:Y:S01]  /*c140*/  @!UP1 UIADD3 UR20, UP0, UR12, UR7, URZ ;  /* 0x000000070c149290 */ /* 0x000fe2000ff1e03f */
[----:B------:R-:W2:Y:S01]  /*c150*/  LDSM.16.M88.4 R16, [R188+UR4+0xc900] ;  /* 0x00c90004bc10783b */ /* 0x000ea20008000200 */
[----:B------:R-:W-:Y:S02]  /*c160*/  @!P0 LEA R176, P4, R2, c[0x0][0x1f8], 0x1 ;  /* 0x00007e0002b08a11 */ /* 0x000fe400078808ff */
[----:B------:R-:W-:Y:S02]  /*c170*/  @!P0 IADD3.X R29, R199, UR6, RZ, P5, !PT ;  /* 0x00000006c71d8c10 */ /* 0x000fe4000affe4ff */
[----:B------:R-:W-:Y:S02]  /*c180*/  @!P0 IADD3 R30, P5, R214, UR7, RZ ;  /* 0x00000007d61e8c10 */ /* 0x000fe4000ffbe0ff */
[----:B------:R-:W3:Y:S01]  /*c190*/  LDSM.16.M88.4 R24, [R188+UR4+0xd100] ;  /* 0x00d10004bc18783b */ /* 0x000ee20008000200 */
[----:B------:R-:W-:Y:S02]  /*c1a0*/  @!P0 LEA.HI.X R177, R2, c[0x0][0x1fc], R29, 0x1, P4 ;  /* 0x00007f0002b18a11 */ /* 0x000fe400020f0c1d */
[----:B------:R-:W-:Y:S01]  /*c1b0*/  @!P0 IADD3 R29, P6, R207, UR7, RZ ;  /* 0x00000007cf1d8c10 */ /* 0x000fe2000ffde0ff */
[----:B------:R-:W-:Y:S01]  /*c1c0*/  @!UP1 UIADD3.X UR7, UR11, UR6, URZ, UP0, !UPT ;  /* 0x000000060b079290 */ /* 0x000fe200087fe43f */
[----:B------:R-:W-:Y:S01]  /*c1d0*/  @!P0 IADD3.X R31, R213, UR6, RZ, P5, !PT ;  /* 0x00000006d51f8c10 */ /* 0x000fe2000affe4ff */
[----:B------:R-:W-:Y:S01]  /*c1e0*/  UISETP.GE.AND UP0, UPT, UR15, 0x1, UPT ;  /* 0x000000010f00788c */ /* 0x000fe2000bf06270 */
[----:B------:R-:W4:Y:S01]  /*c1f0*/  LDSM.16.M88.4 R136, [R188+UR4+0xd900] ;  /* 0x00d90004bc88783b */ /* 0x000f220008000200 */
[C---:B------:R-:W-:Y:S02]  /*c200*/  @!P0 LEA R170, P5, R30.reuse, c[0x0][0x1f8], 0x1 ;  /* 0x00007e001eaa8a11 */ /* 0x040fe400078a08ff */
[----:B------:R-:W-:Y:S01]  /*c210*/  @!P0 IADD3.X R28, R215, UR6, RZ, P6, !PT ;  /* 0x00000006d71c8c10 */ /* 0x000fe2000b7fe4ff */
[----:B------:R-:W-:Y:S01]  /*c220*/  USHF.L.U32 UR6, UR17, 0x6, URZ ;  /* 0x0000000611067899 */ /* 0x000fe2000800063f */
[C---:B------:R-:W-:Y:S02]  /*c230*/  @!P0 LEA R172, P6, R29.reuse, c[0x0][0x1f8], 0x1 ;  /* 0x00007e001dac8a11 */ /* 0x040fe400078c08ff */
[----:B------:R-:W-:Y:S01]  /*c240*/  LDSM.16.M88.4 R140, [R186] ;  /* 0x00000000ba8c783b */ /* 0x000fe20000000200 */
[----:B------:R-:W-:Y:S02]  /*c250*/  @!P0 LEA.HI.X R171, R30, c[0x0][0x1fc], R31, 0x1, P5 ;  /* 0x00007f001eab8a11 */ /* 0x000fe400028f0c1f */
[----:B------:R-:W-:Y:S02]  /*c260*/  @!P0 LEA.HI.X R173, R29, c[0x0][0x1fc], R28, 0x1, P6 ;  /* 0x00007f001dad8a11 */ /* 0x000fe400030f0c1c */
[----:B------:R-:W-:Y:S02]  /*c270*/  @!P0 IADD3 R2, P4, R194, UR20, RZ ;  /* 0x00000014c2028c10 */ /* 0x000fe4000ff9e0ff */
[----:B------:R-:W5:Y:S02]  /*c280*/  LDSM.16.M88.4 R144, [R192+0xc100] ;  /* 0x00c10000c090783b */ /* 0x000f640000000200 */
[----:B------:R-:W-:Y:S02]  /*c290*/  @!P0 IADD3.X R149, R199, UR7, RZ, P4, !PT ;  /* 0x00000007c7958c10 */ /* 0x000fe4000a7fe4ff */
[C---:B------:R-:W-:Y:S01]  /*c2a0*/  @!P0 LEA R168, P4, R2.reuse, c[0x0][0x1f8], 0x1 ;  /* 0x00007e0002a88a11 */ /* 0x040fe200078808ff */
[C---:B-1----:R-:W-:Y:S03]  /*c2b0*/  HMMA.16816.F32 R4, R32.reuse, R8, RZ ;  /* 0x000000082004723c */ /* 0x042fe600000018ff */
[----:B------:R-:W-:Y:S02]  /*c2c0*/  @!P0 LEA.HI.X R169, R2, c[0x0][0x1fc], R149, 0x1, P4 ;  /* 0x00007f0002a98a11 */ /* 0x000fe400020f0c95 */
[----:B------:R-:W1:Y:S01]  /*c2d0*/  LDSM.16.M88.4 R148, [R192+0xc900] ;  /* 0x00c90000c094783b */ /* 0x000e620000000200 */
[----:B------:R-:W-:Y:S02]  /*c2e0*/  @!P0 IADD3 R2, P5, R214, UR20, RZ ;  /* 0x00000014d6028c10 */ /* 0x000fe4000ffbe0ff */
[C---:B------:R-:W-:Y:S04]  /*c2f0*/  HMMA.16816.F32 R8, R32.reuse, R10, RZ ;  /* 0x0000000a2008723c */ /* 0x040fe800000018ff */
[----:B------:R-:W-:Y:S04]  /*c300*/  @!P0 IADD3.X R153, R213, UR7, RZ, P5, !PT ;  /* 0x00000007d5998c10 */ /* 0x000fe8000affe4ff */
[C---:B--2---:R-:W-:Y:S08]  /*c310*/  HMMA.16816.F32 R12, R32.reuse, R16, RZ ;  /* 0x00000010200c723c */ /* 0x044ff000000018ff */
[C---:B------:R-:W-:Y:S08]  /*c320*/  HMMA.16816.F32 R16, R32.reuse, R18, RZ ;  /* 0x000000122010723c */ /* 0x040ff000000018ff */
[C---:B---3--:R-:W-:Y:S08]  /*c330*/  HMMA.16816.F32 R20, R32.reuse, R24, RZ ;  /* 0x000000182014723c */ /* 0x048ff000000018ff */
[C---:B------:R-:W-:Y:S08]  /*c340*/  HMMA.16816.F32 R24, R32.reuse, R26, RZ ;  /* 0x0000001a2018723c */ /* 0x040ff000000018ff */
[C---:B----4-:R-:W-:Y:S07]  /*c350*/  HMMA.16816.F32 R28, R32.reuse, R136, RZ ;  /* 0x00000088201c723c */ /* 0x050fee00000018ff */
[----:B------:R-:W-:Y:S01]  /*c360*/  @!P0 IADD3 R137, P4, R207, UR20, RZ ;  /* 0x00000014cf898c10 */ /* 0x000fe2000ff9e0ff */
[----:B------:R-:W-:Y:S04]  /*c370*/  HMMA.16816.F32 R32, R32, R138, RZ ;  /* 0x0000008a2020723c */ /* 0x000fe800000018ff */
[----:B------:R-:W-:Y:S02]  /*c380*/  @!P0 LEA R178, P6, R137, c[0x0][0x1f8], 0x1 ;  /* 0x00007e0089b28a11 */ /* 0x000fe400078c08ff */
[----:B------:R-:W-:Y:S02]  /*c390*/  @!P0 IADD3.X R136, R215, UR7, RZ, P4, !PT ;  /* 0x00000007d7888c10 */ /* 0x000fe4000a7fe4ff */
[C---:B-----5:R-:W-:Y:S05]  /*c3a0*/  HMMA.16816.F32 R4, R140.reuse, R144, R4 ;  /* 0x000000908c04723c */ /* 0x060fea0000001804 */
[C---:B------:R-:W-:Y:S02]  /*c3b0*/  @!P0 LEA R180, P4, R2.reuse, c[0x0][0x1f8], 0x1 ;  /* 0x00007e0002b48a11 */ /* 0x040fe400078808ff */
[----:B------:R-:W-:Y:S01]  /*c3c0*/  @!P0 LEA.HI.X R179, R137, c[0x0][0x1fc], R136, 0x1, P6 ;  /* 0x00007f0089b38a11 */ /* 0x000fe200030f0c88 */
[C---:B------:R-:W-:Y:S01]  /*c3d0*/  HMMA.16816.F32 R8, R140.reuse, R146, R8 ;  /* 0x000000928c08723c */ /* 0x040fe20000001808 */
[----:B------:R-:W2:Y:S03]  /*c3e0*/  LDSM.16.M88.4 R136, [R192+0xd100] ;  /* 0x00d10000c088783b */ /* 0x000ea60000000200 */
[----:B------:R-:W-:Y:S01]  /*c3f0*/  @!P0 LEA.HI.X R181, R2, c[0x0][0x1fc], R153, 0x1, P4 ;  /* 0x00007f0002b58a11 */ /* 0x000fe200020f0c99 */
[C---:B------:R-:W-:Y:S03]  /*c400*/  IMAD.IADD R2, R133.reuse, 0x1, R192 ;  /* 0x0000000185027824 */ /* 0x040fe600078e02c0 */
[C---:B-1----:R-:W-:Y:S01]  /*c410*/  HMMA.16816.F32 R12, R140.reuse, R148, R12 ;  /* 0x000000948c0c723c */ /* 0x042fe2000000180c */
[----:B------:R-:W1:Y:S07]  /*c420*/  LDSM.16.M88.4 R152, [R192+0xd900] ;  /* 0x00d90000c098783b */ /* 0x000e6e0000000200 */
[C---:B------:R-:W-:Y:S01]  /*c430*/  HMMA.16816.F32 R16, R140.reuse, R150, R16 ;  /* 0x000000968c10723c */ /* 0x040fe20000001810 */
[----:B------:R-:W-:Y:S01]  /*c440*/  @!PT LDS RZ, [RZ] ;  /* 0x00000000fffff984 */ /* 0x000fe20000000800 */
[----:B------:R-:W-:Y:S01]  /*c450*/  @!PT LDS RZ, [RZ] ;  /* 0x00000000fffff984 */ /* 0x000fe20000000800 */
[----:B------:R-:W-:Y:S01]  /*c460*/  @!PT LDS RZ, [RZ] ;  /* 0x00000000fffff984 */ /* 0x000fe20000000800 */
[----:B------:R3:W-:Y:S07]  /*c470*/  @!P0 LDGSTS.E.BYPASS.LTC128B.128 [R175], [R176.64], !P3 ;  /* 0x00000000b0af8fae */ /* 0x0007ee000d901d52 */
[----:B------:R3:W-:Y:S07]  /*c480*/  @!P0 LDGSTS.E.BYPASS.LTC128B.128 [R175+0x2000], [R172.64], !P2 ;  /* 0x02000000acaf8fae */ /* 0x0007ee000d101d52 */
[----:B------:R4:W-:Y:S07]  /*c490*/  @!P0 LDGSTS.E.BYPASS.LTC128B.128 [R175+0x4000], [R170.64], !P1 ;  /* 0x04000000aaaf8fae */ /* 0x0009ee000c901d52 */
[----:B------:R4:W-:Y:S01]  /*c4a0*/  @!P0 LDGSTS.E.BYPASS.LTC128B.128 [R175+0x1000], [R168.64], !P3 ;  /* 0x01000000a8af8fae */ /* 0x0009e2000d901d52 */
[C---:B--2---:R-:W-:Y:S06]  /*c4b0*/  HMMA.16816.F32 R20, R140.reuse, R136, R20 ;  /* 0x000000888c14723c */ /* 0x044fec0000001814 */
[----:B------:R3:W-:Y:S02]  /*c4c0*/  @!P0 LDGSTS.E.BYPASS.LTC128B.128 [R175+0x3000], [R178.64], !P2 ;  /* 0x03000000b2af8fae */ /* 0x0007e4000d101d52 */
[C---:B------:R-:W-:Y:S05]  /*c4d0*/  HMMA.16816.F32 R24, R140.reuse, R138, R24 ;  /* 0x0000008a8c18723c */ /* 0x040fea0000001818 */
[----:B------:R3:W-:Y:S01]  /*c4e0*/  @!P0 LDGSTS.E.BYPASS.LTC128B.128 [R175+0x5000], [R180.64], !P1 ;  /* 0x05000000b4af8fae */ /* 0x0007e2000c901d52 */
[----:B------:R-:W-:Y:S02]  /*c4f0*/  PLOP3.LUT P0, PT, PT, PT, UP3, 0x80, 0x0 ;  /* 0x000000000000781c */ /* 0x000fe40003f0f038 */
[C---:B-1----:R-:W-:Y:S04]  /*c500*/  HMMA.16816.F32 R28, R140.reuse, R152, R28 ;  /* 0x000000988c1c723c */ /* 0x042fe8000000181c */
[----:B------:R-:W-:Y:S04]  /*c510*/  LDSM.16.M88.4 R156, [R185] ;  /* 0x00000000b99c783b */ /* 0x000fe80000000200 */
[----:B------:R-:W-:Y:S03]  /*c520*/  HMMA.16816.F32 R32, R140, R154, R32 ;  /* 0x0000009a8c20723c */ /* 0x000fe60000001820 */
[----:B------:R-:W1:Y:S07]  /*c530*/  LDSM.16.M88.4 R160, [R0+0xc100] ;  /* 0x00c1000000a0783b */ /* 0x000e6e0000000200 */
[----:B------:R-:W2:Y:S07]  /*c540*/  LDSM.16.M88.4 R164, [R0+0xc900] ;  /* 0x00c9000000a4783b */ /* 0x000eae0000000200 */
[----:B------:R-:W5:Y:S07]  /*c550*/  LDSM.16.M88.4 R144, [R0+0xd100] ;  /* 0x00d100000090783b */ /* 0x000f6e0000000200 */
[----:B------:R-:W3:Y:S07]  /*c560*/  LDSM.16.M88.4 R148, [R0+0xd900] ;  /* 0x00d900000094783b */ /* 0x000eee0000000200 */
[----:B------:R-:W-:Y:S07]  /*c570*/  LDSM.16.M88.4 R136, [R184] ;  /* 0x00000000b888783b */ /* 0x000fee0000000200 */
[----:B----4-:R-:W4:Y:S01]  /*c580*/  LDSM.16.M88.4 R168, [R2+0xc100] ;  /* 0x00c1000002a8783b */ /* 0x010f220000000200 */
[C---:B-1----:R-:W-:Y:S06]  /*c590*/  HMMA.16816.F32 R4, R156.reuse, R160, R4 ;  /* 0x000000a09c04723c */ /* 0x042fec0000001804 */
[----:B------:R-:W1:Y:S02]  /*c5a0*/  LDSM.16.M88.4 R140, [R2+0xc900] ;  /* 0x00c90000028c783b */ /* 0x000e640000000200 */
[C---:B------:R-:W-:Y:S05]  /*c5b0*/  HMMA.16816.F32 R8, R156.reuse, R162, R8 ;  /* 0x000000a29c08723c */ /* 0x040fea0000001808 */
[----:B------:R-:W1:Y:S03]  /*c5c0*/  LDSM.16.M88.4 R152, [R2+0xd100] ;  /* 0x00d100000298783b */ /* 0x000e660000000200 */
[C---:B--2---:R-:W-:Y:S04]  /*c5d0*/  HMMA.16816.F32 R12, R156.reuse, R164, R12 ;  /* 0x000000a49c0c723c */ /* 0x044fe8000000180c */
[----:B------:R-:W2:Y:S04]  /*c5e0*/  LDSM.16.M88.4 R160, [R2+0xd900] ;  /* 0x00d9000002a0783b */ /* 0x000ea80000000200 */
[C---:B------:R-:W-:Y:S03]  /*c5f0*/  HMMA.16816.F32 R16, R156.reuse, R166, R16 ;  /* 0x000000a69c10723c */ /* 0x040fe60000001810 */
[----:B------:R-:W-:Y:S05]  /*c600*/  LDSM.16.M88.4 R164, [R188+UR4+0xe100] ;  /* 0x00e10004bca4783b */ /* 0x000fea0008000200 */
[C---:B-----5:R-:W-:Y:S02]  /*c610*/  HMMA.16816.F32 R20, R156.reuse, R144, R20 ;  /* 0x000000909c14723c */ /* 0x060fe40000001814 */
[----:B---3--:R-:W-:Y:S06]  /*c620*/  LDSM.16.M88.4 R172, [R192+0xf900] ;  /* 0x00f90000c0ac783b */ /* 0x008fec0000000200 */
[C---:B------:R-:W-:Y:S01]  /*c630*/  HMMA.16816.F32 R24, R156.reuse, R146, R24 ;  /* 0x000000929c18723c */ /* 0x040fe20000001818 */
[----:B------:R-:W3:Y:S07]  /*c640*/  LDSM.16.M88.4 R144, [R190+0x4000] ;  /* 0x00400000be90783b */ /* 0x000eee0000000200 */
[C---:B------:R-:W-:Y:S01]  /*c650*/  HMMA.16816.F32 R28, R156.reuse, R148, R28 ;  /* 0x000000949c1c723c */ /* 0x040fe2000000181c */
[----:B------:R-:W-:Y:S07]  /*c660*/  LDSM.16.M88.4 R176, [R190+0x8000] ;  /* 0x00800000beb0783b */ /* 0x000fee0000000200 */
[----:B------:R-:W-:Y:S01]  /*c670*/  HMMA.16816.F32 R32, R156, R150, R32 ;  /* 0x000000969c20723c */ /* 0x000fe20000001820 */
[----:B------:R-:W5:Y:S07]  /*c680*/  LDSM.16.M88.4 R148, [R188+UR4+0xe900] ;  /* 0x00e90004bc94783b */ /* 0x000f6e0008000200 */
[C---:B----4-:R-:W-:Y:S01]  /*c690*/  HMMA.16816.F32 R4, R136.reuse, R168, R4 ;  /* 0x000000a88804723c */ /* 0x050fe20000001804 */
[----:B------:R-:W4:Y:S07]  /*c6a0*/  LDSM.16.M88.4 R156, [R188+UR4+0xf100] ;  /* 0x00f10004bc9c783b */ /* 0x000f2e0008000200 */
[C---:B------:R-:W-:Y:S01]  /*c6b0*/  HMMA.16816.F32 R8, R136.reuse, R170, R8 ;  /* 0x000000aa8808723c */ /* 0x040fe20000001808 */
[----:B------:R-:W3:Y:S07]  /*c6c0*/  LDSM.16.M88.4 R168, [R188+UR4+0xf900] ;  /* 0x00f90004bca8783b */ /* 0x000eee0008000200 */
[C---:B-1----:R-:W-:Y:S01]  /*c6d0*/  HMMA.16816.F32 R12, R136.reuse, R140, R12 ;  /* 0x0000008c880c723c */ /* 0x042fe2000000180c */
[----:B------:R-:W-:Y:S07]  /*c6e0*/  LDSM.16.M88.4 R180, [R188+UR4+0x10100] ;  /* 0x01010004bcb4783b */ /* 0x000fee0008000200 */
[C---:B------:R-:W-:Y:S01]  /*c6f0*/  HMMA.16816.F32 R16, R136.reuse, R142, R16 ;  /* 0x0000008e8810723c */ /* 0x040fe20000001810 */
[----:B------:R-:W-:Y:S07]  /*c700*/  LDSM.16.M88.4 R140, [R192+0xe100] ;  /* 0x00e10000c08c783b */ /* 0x000fee0000000200 */
[C---:B------:R-:W-:Y:S01]  /*c710*/  HMMA.16816.F32 R20, R136.reuse, R152, R20 ;  /* 0x000000988814723c */ /* 0x040fe20000001814 */
[----:B------:R-:W0:Y:S07]  /*c720*/  LDGDEPBAR ;  /* 0x00000000000079af */ /* 0x000e2e0000000000 */
[C---:B------:R-:W-:Y:S01]  /*c730*/  HMMA.16816.F32 R24, R136.reuse, R154, R24 ;  /* 0x0000009a8818723c */ /* 0x040fe20000001818 */
[----:B------:R-:W-:Y:S07]  /*c740*/  LDSM.16.M88.4 R152, [R192+0xe900] ;  /* 0x00e90000c098783b */ /* 0x000fee0000000200 */
[C---:B--2---:R-:W-:Y:S08]  /*c750*/  HMMA.16816.F32 R28, R136.reuse, R160, R28 ;  /* 0x000000a0881c723c */ /* 0x044ff0000000181c */
[----:B------:R-:W-:Y:S01]  /*c760*/  HMMA.16816.F32 R32, R136, R162, R32 ;  /* 0x000000a28820723c */ /* 0x000fe20000001820 */
[----:B------:R-:W1:Y:S07]  /*c770*/  LDSM.16.M88.4 R136, [R186+0x4000] ;  /* 0x00400000ba88783b */ /* 0x000e6e0000000200 */
[C---:B---3--:R-:W-:Y:S01]  /*c780*/  HMMA.16816.F32 R4, R144.reuse, R164, R4 ;  /* 0x000000a49004723c */ /* 0x048fe20000001804 */
[----:B------:R-:W2:Y:S07]  /*c790*/  LDSM.16.M88.4 R160, [R192+0xf100] ;  /* 0x00f10000c0a0783b */ /* 0x000eae0000000200 */
[C---:B------:R-:W-:Y:S01]  /*c7a0*/  HMMA.16816.F32 R8, R144.reuse, R166, R8 ;  /* 0x000000a69008723c */ /* 0x040fe20000001808 */
[----:B------:R-:W-:Y:S07]  /*c7b0*/  LDSM.16.M88.4 R164, [R2+0xe100] ;  /* 0x00e1000002a4783b */ /* 0x000fee0000000200 */
[C---:B-----5:R-:W-:Y:S08]  /*c7c0*/  HMMA.16816.F32 R12, R144.reuse, R148, R12 ;  /* 0x00000094900c723c */ /* 0x060ff0000000180c */
[C---:B------:R-:W-:Y:S01]  /*c7d0*/  HMMA.16816.F32 R16, R144.reuse, R150, R16 ;  /* 0x000000969010723c */ /* 0x040fe20000001810 */
[----:B------:R-:W-:Y:S07]  /*c7e0*/  LDSM.16.M88.4 R148, [R185+0x4000] ;  /* 0x00400000b994783b */ /* 0x000fee0000000200 */
[C---:B----4-:R-:W-:Y:S08]  /*c7f0*/  HMMA.16816.F32 R20, R144.reuse, R156, R20 ;  /* 0x0000009c9014723c */ /* 0x050ff00000001814 */
[C---:B------:R-:W-:Y:S01]  /*c800*/  HMMA.16816.F32 R24, R144.reuse, R158, R24 ;  /* 0x0000009e9018723c */ /* 0x040fe20000001818 */
[----:B------:R-:W3:Y:S07]  /*c810*/  LDSM.16.M88.4 R156, [R0+0xe100] ;  /* 0x00e10000009c783b */ /* 0x000eee0000000200 */
        /* <DEDUP_REMOVED lines=9> */
[C---:B--2---:R-:W-:Y:S08]  /*c8b0*/  HMMA.16816.F32 R20, R136.reuse, R160, R20 ;  /* 0x000000a08814723c */ /* 0x044ff00000001814 */
[C---:B------:R-:W-:Y:S01]  /*c8c0*/  HMMA.16816.F32 R24, R136.reuse, R162, R24 ;  /* 0x000000a28818723c */ /* 0x040fe20000001818 */
[----:B------:R-:W2:Y:S07]  /*c8d0*/  LDSM.16.M88.4 R160, [R184+0x4000] ;  /* 0x00400000b8a0783b */ /* 0x000eae0000000200 */
[C---:B------:R-:W-:Y:S08]  /*c8e0*/  HMMA.16816.F32 R28, R136.reuse, R172, R28 ;  /* 0x000000ac881c723c */ /* 0x040ff0000000181c */
[----:B------:R-:W-:Y:S07]  /*c8f0*/  HMMA.16816.F32 R32, R136, R174, R32 ;  /* 0x000000ae8820723c */ /* 0x000fee0000001820 */
[----:B------:R-:W-:Y:S01]  /*c900*/  IADD3 R136, R133, UR4, R188 ;  /* 0x0000000485887c10 */ /* 0x000fe2000fffe0bc */
[C---:B---3--:R-:W-:Y:S05]  /*c910*/  HMMA.16816.F32 R4, R148.reuse, R156, R4 ;  /* 0x0000009c9404723c */ /* 0x048fea0000001804 */
[----:B------:R-:W-:Y:S03]  /*c920*/  IADD3 R191, R189, R136, RZ ;  /* 0x00000088bdbf7210 */ /* 0x000fe60007ffe0ff */
[C---:B------:R-:W-:Y:S01]  /*c930*/  HMMA.16816.F32 R8, R148.reuse, R158, R8 ;  /* 0x0000009e9408723c */ /* 0x040fe20000001808 */
[----:B------:R-:W-:Y:S07]  /*c940*/  LDSM.16.M88.4 R156, [R192+0x10100] ;  /* 0x01010000c09c783b */ /* 0x000fee0000000200 */
[C---:B-1----:R-:W-:Y:S01]  /*c950*/  HMMA.16816.F32 R12, R148.reuse, R140, R12 ;  /* 0x0000008c940c723c */ /* 0x042fe2000000180c */
[----:B------:R-:W1:Y:S07]  /*c960*/  LDSM.16.M88.4 R136, [R191+0xe900] ;  /* 0x00e90000bf88783b */ /* 0x000e6e0000000200 */
[C---:B------:R-:W-:Y:S01]  /*c970*/  HMMA.16816.F32 R16, R148.reuse, R142, R16 ;  /* 0x0000008e9410723c */ /* 0x040fe20000001810 */
[----:B------:R-:W3:Y:S07]  /*c980*/  LDSM.16.M88.4 R168, [R191+0xf100] ;  /* 0x00f10000bfa8783b */ /* 0x000eee0000000200 */
[C---:B------:R-:W-:Y:S01]  /*c990*/  HMMA.16816.F32 R20, R148.reuse, R144, R20 ;  /* 0x000000909414723c */ /* 0x040fe20000001814 */
[----:B------:R-:W5:Y:S07]  /*c9a0*/  LDSM.16.M88.4 R172, [R191+0xf900] ;  /* 0x00f90000bfac783b */ /* 0x000f6e0000000200 */
[C---:B------:R-:W-:Y:S01]  /*c9b0*/  HMMA.16816.F32 R24, R148.reuse, R146, R24 ;  /* 0x000000929418723c */ /* 0x040fe20000001818 */
[----:B------:R-:W3:Y:S07]  /*c9c0*/  LDSM.16.M88.4 R140, [R188+UR4+0x10900] ;  /* 0x01090004bc8c783b */ /* 0x000eee0008000200 */
[C---:B----4-:R-:W-:Y:S01]  /*c9d0*/  HMMA.16816.F32 R28, R148.reuse, R152, R28 ;  /* 0x00000098941c723c */ /* 0x050fe2000000181c */
[----:B------:R-:W4:Y:S07]  /*c9e0*/  LDSM.16.M88.4 R144, [R188+UR4+0x11100] ;  /* 0x01110004bc90783b */ /* 0x000f2e0008000200 */
[----:B------:R-:W-:Y:S01]  /*c9f0*/  HMMA.16816.F32 R32, R148, R154, R32 ;  /* 0x0000009a9420723c */ /* 0x000fe20000001820 */
[----:B------:R-:W4:Y:S07]  /*ca00*/  LDSM.16.M88.4 R148, [R188+UR4+0x11900] ;  /* 0x01190004bc94783b */ /* 0x000f2e0008000200 */
[C---:B--2---:R-:W-:Y:S01]  /*ca10*/  HMMA.16816.F32 R4, R160.reuse, R164, R4 ;  /* 0x000000a4a004723c */ /* 0x044fe20000001804 */
[----:B------:R-:W2:Y:S07]  /*ca20*/  LDSM.16.M88.4 R152, [R186+0x8000] ;  /* 0x00800000ba98783b */ /* 0x000eae0000000200 */
[C---:B------:R-:W-:Y:S01]  /*ca30*/  HMMA.16816.F32 R8, R160.reuse, R166, R8 ;  /* 0x000000a6a008723c */ /* 0x040fe20000001808 */
[----:B------:R-:W-:Y:S07]  /*ca40*/  LDSM.16.M88.4 R164, [R192+0x11900] ;  /* 0x01190000c0a4783b */ /* 0x000fee0000000200 */
[C---:B-1----:R-:W-:Y:S08]  /*ca50*/  HMMA.16816.F32 R12, R160.reuse, R136, R12 ;  /* 0x00000088a00c723c */ /* 0x042ff0000000180c */
[C---:B------:R-:W-:Y:S01]  /*ca60*/  HMMA.16816.F32 R16, R160.reuse, R138, R16 ;  /* 0x0000008aa010723c */ /* 0x040fe20000001810 */
[----:B------:R-:W1:Y:S07]  /*ca70*/  LDSM.16.M88.4 R136, [R192+0x10900] ;  /* 0x01090000c088783b */ /* 0x000e6e0000000200 */
[C---:B---3--:R-:W-:Y:S08]  /*ca80*/  HMMA.16816.F32 R20, R160.reuse, R168, R20 ;  /* 0x000000a8a014723c */ /* 0x048ff00000001814 */
[C---:B------:R-:W-:Y:S01]  /*ca90*/  HMMA.16816.F32 R24, R160.reuse, R170, R24 ;  /* 0x000000aaa018723c */ /* 0x040fe20000001818 */
[----:B------:R-:W-:Y:S07]  /*caa0*/  LDSM.16.M88.4 R168, [R185+0x8000] ;  /* 0x00800000b9a8783b */ /* 0x000fee0000000200 */
[C---:B-----5:R-:W-:Y:S08]  /*cab0*/  HMMA.16816.F32 R28, R160.reuse, R172, R28 ;  /* 0x000000aca01c723c */ /* 0x060ff0000000181c */
[----:B------:R-:W-:Y:S01]  /*cac0*/  HMMA.16816.F32 R32, R160, R174, R32 ;  /* 0x000000aea020723c */ /* 0x000fe20000001820 */
[----:B------:R-:W3:Y:S07]  /*cad0*/  LDSM.16.M88.4 R160, [R192+0x11100] ;  /* 0x01110000c0a0783b */ /* 0x000eee0000000200 */
[C---:B------:R-:W-:Y:S01]  /*cae0*/  HMMA.16816.F32 R4, R176.reuse, R180, R4 ;  /* 0x000000b4b004723c */ /* 0x040fe20000001804 */
[----:B------:R-:W5:Y:S07]  /*caf0*/  LDSM.16.M88.4 R172, [R0+0x10100] ;  /* 0x0101000000ac783b */ /* 0x000f6e0000000200 */
[C---:B------:R-:W-:Y:S01]  /*cb00*/  HMMA.16816.F32 R8, R176.reuse, R182, R8 ;  /* 0x000000b6b008723c */ /* 0x040fe20000001808 */
[----:B------:R-:W-:Y:S07]  /*cb10*/  LDSM.16.M88.4 R180, [R2+0x10100] ;  /* 0x0101000002b4783b */ /* 0x000fee0000000200 */
[C---:B------:R-:W-:Y:S08]  /*cb20*/  HMMA.16816.F32 R12, R176.reuse, R140, R12 ;  /* 0x0000008cb00c723c */ /* 0x040ff0000000180c */
[C---:B------:R-:W-:Y:S01]  /*cb30*/  HMMA.16816.F32 R16, R176.reuse, R142, R16 ;  /* 0x0000008eb010723c */ /* 0x040fe20000001810 */
[----:B------:R-:W1:Y:S07]  /*cb40*/  LDSM.16.M88.4 R140, [R0+0x10900] ;  /* 0x01090000008c783b */ /* 0x000e6e0000000200 */
[C---:B----4-:R-:W-:Y:S08]  /*cb50*/  HMMA.16816.F32 R20, R176.reuse, R144, R20 ;  /* 0x00000090b014723c */ /* 0x050ff00000001814 */
[C---:B------:R-:W-:Y:S01]  /*cb60*/  HMMA.16816.F32 R24, R176.reuse, R146, R24 ;  /* 0x00000092b018723c */ /* 0x040fe20000001818 */
[----:B------:R-:W4:Y:S07]  /*cb70*/  LDSM.16.M88.4 R144, [R0+0x11100] ;  /* 0x011100000090783b */ /* 0x000f2e0000000200 */
[C---:B------:R-:W-:Y:S08]  /*cb80*/  HMMA.16816.F32 R28, R176.reuse, R148, R28 ;  /* 0x00000094b01c723c */ /* 0x040ff0000000181c */
[----:B------:R-:W-:Y:S01]  /*cb90*/  HMMA.16816.F32 R32, R176, R150, R32 ;  /* 0x00000096b020723c */ /* 0x000fe20000001820 */
[----:B------:R-:W3:Y:S07]  /*cba0*/  LDSM.16.M88.4 R148, [R0+0x11900] ;  /* 0x011900000094783b */ /* 0x000eee0000000200 */
[----:B------:R-:W4:Y:S01]  /*cbb0*/  LDSM.16.M88.4 R176, [R184+0x8000] ;  /* 0x00800000b8b0783b */ /* 0x000f220000000200 */
[C---:B--2---:R-:W-:Y:S08]  /*cbc0*/  HMMA.16816.F32 R4, R152.reuse, R156, R4 ;  /* 0x0000009c9804723c */ /* 0x044ff00000001804 */
[C---:B------:R-:W-:Y:S08]  /*cbd0*/  HMMA.16816.F32 R8, R152.reuse, R158, R8 ;  /* 0x0000009e9808723c */ /* 0x040ff00000001808 */
[C---:B-1----:R-:W-:Y:S08]  /*cbe0*/  HMMA.16816.F32 R12, R152.reuse, R136, R12 ;  /* 0x00000088980c723c */ /* 0x042ff0000000180c */
[C---:B------:R-:W-:Y:S01]  /*cbf0*/  HMMA.16816.F32 R16, R152.reuse, R138, R16 ;  /* 0x0000008a9810723c */ /* 0x040fe20000001810 */
[----:B------:R-:W1:Y:S07]  /*cc00*/  LDSM.16.M88.4 R136, [R191+0x10900] ;  /* 0x01090000bf88783b */ /* 0x000e6e0000000200 */
[C---:B---3--:R-:W-:Y:S08]  /*cc10*/  HMMA.16816.F32 R20, R152.reuse, R160, R20 ;  /* 0x000000a09814723c */ /* 0x048ff00000001814 */
[C---:B------:R-:W-:Y:S08]  /*cc20*/  HMMA.16816.F32 R24, R152.reuse, R162, R24 ;  /* 0x000000a29818723c */ /* 0x040ff00000001818 */
[C---:B------:R-:W-:Y:S08]  /*cc30*/  HMMA.16816.F32 R28, R152.reuse, R164, R28 ;  /* 0x000000a4981c723c */ /* 0x040ff0000000181c */
[----:B------:R-:W-:Y:S08]  /*cc40*/  HMMA.16816.F32 R32, R152, R166, R32 ;  /* 0x000000a69820723c */ /* 0x000ff00000001820 */
[C---:B-----5:R-:W-:Y:S08]  /*cc50*/  HMMA.16816.F32 R4, R168.reuse, R172, R4 ;  /* 0x000000aca804723c */ /* 0x060ff00000001804 */
[C---:B------:R-:W-:Y:S08]  /*cc60*/  HMMA.16816.F32 R8, R168.reuse, R174, R8 ;  /* 0x000000aea808723c */ /* 0x040ff00000001808 */
[C---:B------:R-:W-:Y:S08]  /*cc70*/  HMMA.16816.F32 R12, R168.reuse, R140, R12 ;  /* 0x0000008ca80c723c */ /* 0x040ff0000000180c */
[C---:B------:R-:W-:Y:S08]  /*cc80*/  HMMA.16816.F32 R16, R168.reuse, R142, R16 ;  /* 0x0000008ea810723c */ /* 0x040ff00000001810 */
[C---:B----4-:R-:W-:Y:S08]  /*cc90*/  HMMA.16816.F32 R20, R168.reuse, R144, R20 ;  /* 0x00000090a814723c */ /* 0x050ff00000001814 */
[C---:B------:R-:W-:Y:S08]  /*cca0*/  HMMA.16816.F32 R24, R168.reuse, R146, R24 ;  /* 0x00000092a818723c */ /* 0x040ff00000001818 */
[C---:B------:R-:W-:Y:S08]  /*ccb0*/  HMMA.16816.F32 R28, R168.reuse, R148, R28 ;  /* 0x00000094a81c723c */ /* 0x040ff0000000181c */
[----:B------:R-:W-:Y:S08]  /*ccc0*/  HMMA.16816.F32 R32, R168, R150, R32 ;  /* 0x00000096a820723c */ /* 0x000ff00000001820 */
[C---:B------:R-:W-:Y:S08]  /*ccd0*/  HMMA.16816.F32 R4, R176.reuse, R180, R4 ;  /* 0x000000b4b004723c */ /* 0x040ff00000001804 */
[C---:B------:R-:W-:Y:S08]  /*cce0*/  HMMA.16816.F32 R8, R176.reuse, R182, R8 ;  /* 0x000000b6b008723c */ /* 0x040ff00000001808 */
[C---:B-1----:R-:W-:Y:S08]  /*ccf0*/  HMMA.16816.F32 R12, R176.reuse, R136, R12 ;  /* 0x00000088b00c723c */ /* 0x042ff0000000180c */
        /* <DEDUP_REMOVED lines=18> */
[----:B------:R-:W-:Y:S03]  /*ce20*/  FMUL.FTZ R14, R17, c[0x0][0x320] ;  /* 0x0000c800110e7a20 */ /* 0x000fe60000410000 */
[----:B------:R5:W1:Y:S10]  /*ce30*/  MUFU.TANH R137, R11 ;  /* 0x0000000b00897308 */ /* 0x000a740000002400 */
[----:B------:R-:W1:Y:S10]  /*ce40*/  MUFU.TANH R141, R141 ;  /* 0x0000008d008d7308 */ /* 0x000e740000002400 */
[----:B------:R-:W1:Y:S01]  /*ce50*/  MUFU.TANH R0, R0 ;  /* 0x0000000000007308 */ /* 0x000e620000002400 */
[C---:B---3--:R-:W-:Y:S01]  /*ce60*/  HMMA.16816.F32 R20, R176.reuse, R4, R20 ;  /* 0x00000004b014723c */ /* 0x048fe20000001814 */
[----:B-----5:R-:W3:Y:S08]  /*ce70*/  LDSM.16.M88.4 R8, [R191+0x11900] ;  /* 0x01190000bf08783b */ /* 0x020ef00000000200 */
[----:B------:R-:W1:Y:S01]  /*ce80*/  MUFU.TANH R2, R2 ;  /* 0x0000000200027308 */ /* 0x000e620000002400 */
[C---:B------:R-:W-:Y:S03]  /*ce90*/  HMMA.16816.F32 R24, R176.reuse, R6, R24 ;  /* 0x00000006b018723c */ /* 0x040fe60000001818 */
[----:B------:R-:W-:Y:S02]  /*cea0*/  FMUL.FTZ R5, R18, c[0x0][0x320] ;  /* 0x0000c80012057a20 */ /* 0x000fe40000410000 */
[----:B------:R-:W-:Y:S04]  /*ceb0*/  FMUL.FTZ R4, R19, c[0x0][0x320] ;  /* 0x0000c80013047a20 */ /* 0x000fe80000410000 */
[----:B------:R-:W1:Y:S05]  /*cec0*/  MUFU.TANH R142, R142 ;  /* 0x0000008e008e7308 */ /* 0x000e6a0000002400 */
[----:B------:R-:W-:Y:S02]  /*ced0*/  FMUL.FTZ R7, R20, c[0x0][0x320] ;  /* 0x0000c80014077a20 */ /* 0x000fe40000410000 */
[----:B------:R-:W-:Y:S03]  /*cee0*/  IMAD.MOV.U32 R20, RZ, RZ, R200 ;  /* 0x000000ffff147224 */ /* 0x000fe600078e00c8 */
[----:B------:R-:W1:Y:S01]  /*cef0*/  MUFU.TANH R173, R173 ;  /* 0x000000ad00ad7308 */ /* 0x000e620000002400 */
[----:B------:R-:W-:Y:S01]  /*cf00*/  @P0 MOV R20, R208 ;  /* 0x000000d000140202 */ /* 0x000fe20000000f00 */
[----:B------:R-:W-:Y:S01]  /*cf10*/  FMUL.FTZ R6, R22, c[0x0][0x320] ;  /* 0x0000c80016067a20 */ /* 0x000fe20000410000 */
[----:B------:R-:W-:Y:S01]  /*cf20*/  PLOP3.LUT P0, PT, PT, PT, UP2, 0x40, 0x0 ;  /* 0x000000000000781c */ /* 0x000fe20003f0e828 */
[----:B------:R-:W-:Y:S02]  /*cf30*/  FMUL.FTZ R21, R21, c[0x0][0x320] ;  /* 0x0000c80015157a20 */ /* 0x000fe40000410000 */
[----:B------:R-:W-:Y:S02]  /*cf40*/  FMUL.FTZ R157, R24, c[0x0][0x320] ;  /* 0x0000c800189d7a20 */ /* 0x000fe40000410000 */
[----:B------:R-:W-:Y:S02]  /*cf50*/  FMUL.FTZ R23, R23, c[0x0][0x320] ;  /* 0x0000c80017177a20 */ /* 0x000fe40000410000 */
[----:B------:R-:W1:Y:S01]  /*cf60*/  MUFU.TANH R171, R171 ;  /* 0x000000ab00ab7308 */ /* 0x000e620000002400 */
[----:B------:R-:W-:Y:S02]  /*cf70*/  FMUL.FTZ R25, R25, c[0x0][0x320] ;  /* 0x0000c80019197a20 */ /* 0x000fe40000410000 */
[----:B------:R-:W-:Y:S01]  /*cf80*/  FMUL.FTZ R26, R26, c[0x0][0x320] ;  /* 0x0000c8001a1a7a20 */ /* 0x000fe20000410000 */
[C---:B---3--:R-:W-:Y:S01]  /*cf90*/  HMMA.16816.F32 R28, R176.reuse, R8, R28 ;  /* 0x00000008b01c723c */ /* 0x048fe2000000181c */
[----:B------:R-:W3:Y:S02]  /*cfa0*/  SHFL.IDX PT, R9, R20, RZ, 0x1c1f ;  /* 0x001c1fff14097589 */ /* 0x000ee400000e0000 */
[----:B------:R-:W-:Y:S03]  /*cfb0*/  FMUL.FTZ R27, R27, c[0x0][0x320] ;  /* 0x0000c8001b1b7a20 */ /* 0x000fe60000410000 */
[----:B------:R-:W1:Y:S01]  /*cfc0*/  MUFU.TANH R174, R174 ;  /* 0x000000ae00ae7308 */ /* 0x000e620000002400 */
[----:B------:R-:W-:Y:S01]  /*cfd0*/  IMAD.U32 R8, RZ, RZ, UR6 ;  /* 0x00000006ff087e24 */ /* 0x000fe2000f8e00ff */
[----:B------:R-:W-:Y:S01]  /*cfe0*/  HMMA.16816.F32 R32, R176, R10, R32 ;  /* 0x0000000ab020723c */ /* 0x000fe20000001820 */
[----:B------:R-:W-:Y:S04]  /*cff0*/  UIADD3 UR6, UR15, 0x1, URZ ;  /* 0x000000010f067890 */ /* 0x000fe8000fffe03f */
[----:B------:R-:W-:Y:S02]  /*d000*/  USEL UR15, UR6, URZ, !UP0 ;  /* 0x0000003f060f7287 */ /* 0x000fe4000c000000 */
[----:B------:R-:W-:Y:S01]  /*d010*/  IADD3 R10, -R201, 0x1, -R8 ;  /* 0x00000001c90a7810 */ /* 0x000fe20007ffe908 */
[----:B------:R-:W1:Y:S04]  /*d020*/  MUFU.TANH R12, R12 ;  /* 0x0000000c000c7308 */ /* 0x000e680000002400 */
[----:B------:R-:W-:Y:S04]  /*d030*/  IADD3 R10, R10, c[0x0][0x1d0], RZ ;  /* 0x000074000a0a7a10 */ /* 0x000fe80007ffe0ff */
[----:B------:R-:W-:Y:S01]  /*d040*/  FMUL.FTZ R153, R28, c[0x0][0x320] ;  /* 0x0000c8001c997a20 */ /* 0x000fe20000410000 */
[----:B------:R-:W-:Y:S01]  /*d050*/  IADD3 R10, R10, -c[0x0][0x168], RZ ;  /* 0x80005a000a0a7a10 */ /* 0x000fe20007ffe0ff */
[----:B------:R-:W1:Y:S01]  /*d060*/  MUFU.TANH R13, R13 ;  /* 0x0000000d000d7308 */ /* 0x000e620000002400 */
[----:B------:R-:W-:Y:S02]  /*d070*/  FMUL.FTZ R29, R29, c[0x0][0x320] ;  /* 0x0000c8001d1d7a20 */ /* 0x000fe40000410000 */
[----:B------:R-:W-:Y:S01]  /*d080*/  FMUL.FTZ R30, R30, c[0x0][0x320] ;  /* 0x0000c8001e1e7a20 */ /* 0x000fe20000410000 */
[C---:B------:R-:W-:Y:S01]  /*d090*/  IADD3 R16, R10.reuse, c[0x0][0x328], RZ ;  /* 0x0000ca000a107a10 */ /* 0x040fe20007ffe0ff */
[----:B------:R-:W-:Y:S01]  /*d0a0*/  FMUL.FTZ R31, R31, c[0x0][0x320] ;  /* 0x0000c8001f1f7a20 */ /* 0x000fe20000410000 */
[----:B------:R-:W-:Y:S01]  /*d0b0*/  IADD3 R10, R10, UR16, RZ ;  /* 0x000000100a0a7c10 */ /* 0x000fe2000fffe0ff */
[----:B------:R-:W-:Y:S01]  /*d0c0*/  FMUL.FTZ R149, R32, c[0x0][0x320] ;  /* 0x0000c80020957a20 */ /* 0x000fe20000410000 */
[-C--:B---3--:R-:W-:Y:S01]  /*d0d0*/  IADD3 R19, R16, R9.reuse, RZ ;  /* 0x0000000910137210 */ /* 0x088fe20007ffe0ff */
[----:B------:R-:W-:Y:S01]  /*d0e0*/  FMUL.FTZ R33, R33, c[0x0][0x320] ;  /* 0x0000c80021217a20 */ /* 0x000fe20000410000 */
[----:B------:R-:W3:Y:S01]  /*d0f0*/  MUFU.TANH R14, R14 ;  /* 0x0000000e000e7308 */ /* 0x000ee20000002400 */
[----:B------:R-:W-:Y:S01]  /*d100*/  FMUL.FTZ R34, R34, c[0x0][0x320] ;  /* 0x0000c80022227a20 */ /* 0x000fe20000410000 */
[----:B------:R-:W-:Y:S01]  /*d110*/  IADD3 R18, R10, R9, RZ ;  /* 0x000000090a127210 */ /* 0x000fe20007ffe0ff */
[----:B------:R-:W-:Y:S07]  /*d120*/  FMUL.FTZ R35, R35, c[0x0][0x320] ;  /* 0x0000c80023237a20 */ /* 0x000fee0000410000 */
[----:B------:R-:W1:Y:S10]  /*d130*/  MUFU.TANH R5, R5 ;  /* 0x0000000500057308 */ /* 0x000e740000002400 */
[----:B------:R-:W1:Y:S10]  /*d140*/  MUFU.TANH R4, R4 ;  /* 0x0000000400047308 */ /* 0x000e740000002400 */
[----:B------:R-:W1:Y:S10]  /*d150*/  MUFU.TANH R7, R7 ;  /* 0x0000000700077308 */ /* 0x000e740000002400 */
[----:B------:R1:W1:Y:S10]  /*d160*/  MUFU.TANH R159, R21 ;  /* 0x00000015009f7308 */ /* 0x0002740000002400 */
[----:B------:R-:W1:Y:S10]  /*d170*/  MUFU.TANH R6, R6 ;  /* 0x0000000600067308 */ /* 0x000e740000002400 */
[----:B------:R1:W1:Y:S10]  /*d180*/  MUFU.TANH R158, R23 ;  /* 0x00000017009e7308 */ /* 0x0002740000002400 */
[----:B------:R-:W1:Y:S10]  /*d190*/  MUFU.TANH R157, R157 ;  /* 0x0000009d009d7308 */ /* 0x000e740000002400 */
[----:B------:R1:W1:Y:S10]  /*d1a0*/  MUFU.TANH R155, R25 ;  /* 0x00000019009b7308 */ /* 0x0002740000002400 */
[----:B------:R1:W1:Y:S10]  /*d1b0*/  MUFU.TANH R156, R26 ;  /* 0x0000001a009c7308 */ /* 0x0002740000002400 */
        /* <DEDUP_REMOVED lines=24> */
.L_x_823:
[----:B------:R-:W-:Y:S04]  /*d340*/  MOV R9, c[0x0][0x32c] ;  /* 0x0000cb0000097a02 */ /* 0x000fe80000000f00 */
[----:B------:R-:W-:Y:S11]  /*d350*/  ISETP.NE.AND P0, PT, R9, 0x1, PT ;  /* 0x000000010900780c */ /* 0x000ff60003f05270 */
[----:B------:R-:W-:Y:S02]  /*d360*/  @!UPT UIADD3 URZ, URZ, URZ, URZ ;  /* 0x0000003f3f3ff290 */ /* 0x000fe4000fffe03f */
[----:B------:R-:W-:Y:S05]  /*d370*/  @P0 IMAD.HI.U32 R9, R11, c[0x0][0x330], RZ ;  /* 0x0000cc000b090a27 */ /* 0x000fea00078e00ff */
[----:B------:R-:W-:Y:S02]  /*d380*/  @P0 SHF.R.U32.HI R11, RZ, c[0x0][0x334], R9 ;  /* 0x0000cd00ff0b0a19 */ /* 0x000fe40000011609 */
.L_x_824:
[----:B------:R-:W-:Y:S05]  /*d390*/  BSYNC B0 ;  /* 0x0000000000007941 */ /* 0x000fea0003800000 */
.L_x_822:
[----:B------:R-:W-:Y:S04]  /*d3a0*/  IMAD R22, R11, c[0x0][0x32c], -R8 ;  /* 0x0000cb000b167a24 */ /* 0x000fe800078e0a08 */
[----:B------:R-:W-:Y:S05]  /*d3b0*/  IMAD.IADD R9, R22, 0x1, -R201 ;  /* 0x0000000116097824 */ /* 0x000fea00078e0ac9 */
[----:B------:R-:W-:Y:S02]  /*d3c0*/  IADD3 R22, R9, c[0x0][0x32c], RZ ;  /* 0x0000cb0009167a10 */ /* 0x000fe40007ffe0ff */
[----:B------:R-:W-:Y:S02]  /*d3d0*/  IMNMX R18, R18, R9, !PT ;  /* 0x0000000912127217 */ /* 0x000fe40007800200 */
[----:B------:R-:W-:Y:S02]  /*d3e0*/  IMNMX R19, R19, R22, PT ;  /* 0x0000001613137217 */ /* 0x000fe40003800200 */
.L_x_821:
[----:B--234-:R-:W-:Y:S01]  /*d3f0*/  UISETP.GT.AND UP0, UPT, UR17, -0x1, UPT ;  /* 0xffffffff1100788c */ /* 0x01cfe2000bf04270 */
[----:B-1----:R-:W1:Y:S05]  /*d400*/  SHFL.IDX PT, R21, R20, 0x1, 0x1c1f ;  /* 0x003c1f0014157f89 */ /* 0x002e6a00000e0000 */
        /* <DEDUP_REMOVED lines=27> */
[----:B------:R-:W-:Y:S01]  /*d5c0*/  FSEL R143, R13, -INF , !P5 ;  /* 0xff8000000d8f7808 */ /* 0x000fe20006800000 */
[--C-:B-1----:R-:W-:Y:S01]  /*d5d0*/  IMAD.IADD R13, R10, 0x1, R21.reuse ;  /* 0x000000010a0d7824 */ /* 0x102fe200078e0215 */
[C---:B------:R-:W-:Y:S02]  /*d5e0*/  ISETP.GT.AND P5, PT, R18.reuse, 0x21, P0 ;  /* 0x000000211200780c */ /* 0x040fe400007a4270 */
[----:B------:R-:W-:Y:S02]  /*d5f0*/  FSEL R157, R157, -INF , !P4 ;  /* 0xff8000009d9d7808 */ /* 0x000fe40006000000 */
[----:B------:R-:W-:Y:S02]  /*d600*/  ISETP.GT.AND P4, PT, R18, 0x31, P0 ;  /* 0x000000311200780c */ /* 0x000fe40000784270 */
[C---:B------:R-:W-:Y:S02]  /*d610*/  ISETP.LT.OR P6, PT, R19.reuse, 0x21, P6 ;  /* 0x000000211300780c */ /* 0x040fe400037c1670 */
[C---:B------:R-:W-:Y:S02]  /*d620*/  ISETP.LT.OR P5, PT, R19.reuse, 0x22, P5 ;  /* 0x000000221300780c */ /* 0x040fe40002fa1670 */
[----:B------:R-:W-:Y:S02]  /*d630*/  ISETP.LT.OR P4, PT, R19, 0x32, P4 ;  /* 0x000000321300780c */ /* 0x000fe40002781670 */
[----:B------:R-:W-:Y:S01]  /*d640*/  FSEL R179, R7, -INF , !P6 ;  /* 0xff80000007b37808 */ /* 0x000fe20007000000 */
[----:B------:R-:W-:Y:S01]  /*d650*/  IMAD.IADD R7, R16, 0x1, R21 ;  /* 0x0000000110077824 */ /* 0x000fe200078e0215 */
        /* <DEDUP_REMOVED lines=30> */
.L_x_827:
[----:B------:R-:W-:Y:S04]  /*d840*/  MOV R10, c[0x0][0x32c] ;  /* 0x0000cb00000a7a02 */ /* 0x000fe80000000f00 */
[----:B------:R-:W-:Y:S11]  /*d850*/  ISETP.NE.AND P4, PT, R10, 0x1, PT ;  /* 0x000000010a00780c */ /* 0x000ff60003f85270 */
[----:B------:R-:W-:Y:S02]  /*d860*/  @!UPT UIADD3 URZ, URZ, URZ, URZ ;  /* 0x0000003f3f3ff290 */ /* 0x000fe4000fffe03f */
[----:B------:R-:W-:Y:S05]  /*d870*/  @P4 IMAD.HI.U32 R10, R19, c[0x0][0x330], RZ ;  /* 0x0000cc00130a4a27 */ /* 0x000fea00078e00ff */
[----:B------:R-:W-:Y:S02]  /*d880*/  @P4 SHF.R.U32.HI R19, RZ, c[0x0][0x334], R10 ;  /* 0x0000cd00ff134a19 */ /* 0x000fe4000001160a */
.L_x_828:
[----:B------:R-:W-:Y:S05]  /*d890*/  BSYNC B0 ;  /* 0x0000000000007941 */ /* 0x000fea0003800000 */
.L_x_826:
[----:B------:R-:W-:Y:S04]  /*d8a0*/  IMAD R8, R19, c[0x0][0x32c], -R8 ;  /* 0x0000cb0013087a24 */ /* 0x000fe800078e0a08 */
[----:B------:R-:W-:Y:S05]  /*d8b0*/  IMAD.IADD R10, R8, 0x1, -R201 ;  /* 0x00000001080a7824 */ /* 0x000fea00078e0ac9 */
[----:B------:R-:W-:Y:S02]  /*d8c0*/  IADD3 R8, R10, c[0x0][0x32c], RZ ;  /* 0x0000cb000a087a10 */ /* 0x000fe40007ffe0ff */
[----:B------:R-:W-:Y:S02]  /*d8d0*/  IMNMX R13, R13, R10, !PT ;  /* 0x0000000a0d0d7217 */ /* 0x000fe40007800200 */
[----:B------:R-:W-:Y:S02]  /*d8e0*/  IMNMX R7, R7, R8, PT ;  /* 0x0000000807077217 */ /* 0x000fe40003800200 */
.L_x_825:
[----:B------:R-:W-:Y:S01]  /*d8f0*/  FMNMX.FTZ R8, R17, R132, !PT ;  /* 0x0000008411087209 */ /* 0x000fe20007810000 */
[----:B------:R-:W-:Y:S04]  /*d900*/  DEPBAR.LE SB0, 0x2 ;  /* 0x000080800000791a */ /* 0x000fe80000000000 */
[----:B------:R-:W-:Y:S01]  /*d910*/  FMNMX.FTZ R8, R15, R8, !PT ;  /* 0x000000080f087209 */ /* 0x000fe20007810000 */
[----:B------:R-:W-:Y:S01]  /*d920*/  BAR.SYNC.DEFER_BLOCKING 0x0 ;  /* 0x0000000000007b1d */ /* 0x000fe20000010000 */
[----:B------:R-:W-:Y:S01]  /*d930*/  ISETP.GT.AND P6, PT, R13, RZ, P0 ;  /* 0x000000ff0d00720c */ /* 0x000fe200007c4270 */
        /* <DEDUP_REMOVED lines=8> */
[----:B------:R-:W-:Y:S02]  /*d9c0*/  FMNMX.FTZ R8, R171, R8, !PT ;  /* 0x00000008ab087209 */ /* 0x000fe40007810000 */
[----:B------:R-:W-:Y:S01]  /*d9d0*/  ISETP.GT.AND P4, PT, R13, 0x8, P0 ;  /* 0x000000080d00780c */ /* 0x000fe20000784270 */
[----:B------:R-:W-:Y:S01]  /*d9e0*/  @UP1 USHF.R.S32.HI UR21, URZ, 0x1f, UR20 ;  /* 0x0000001f3f151899 */ /* 0x000fe20008011414 */
[----:B------:R-:W-:Y:S02]  /*d9f0*/  ISETP.LT.OR P5, PT, R7, 0x2, P5 ;  /* 0x000000020700780c */ /* 0x000fe40002fa1670 */
[----:B------:R-:W-:Y:S02]  /*da00*/  FMNMX.FTZ R8, R143, R8, !PT ;  /* 0x000000088f087209 */ /* 0x000fe40007810000 */
[----:B------:R-:W-:Y:S01]  /*da10*/  FMNMX.FTZ R19, R14, R3, !PT ;  /* 0x000000030e137209 */ /* 0x000fe20007810000 */
[----:B------:R-:W-:Y:S01]  /*da20*/  LDSM.16.MT88.4 R28, [R134+UR4+0x100] ;  /* 0x00010004861c783b */ /* 0x000fe20008004200 */
[----:B------:R-:W-:Y:S01]  /*da30*/  ISETP.GT.AND P6, PT, R13, 0x9, P0 ;  /* 0x000000090d00780c */ /* 0x000fe200007c4270 */
[----:B------:R-:W-:Y:S01]  /*da40*/  ULDC.64 UR6, c[0x0][0x1e0] ;  /* 0x0000780000067ab9 */ /* 0x000fe20000000a00 */
[----:B------:R-:W-:Y:S02]  /*da50*/  ISETP.LT.OR P4, PT, R7, 0x9, P4 ;  /* 0x000000090700780c */ /* 0x000fe40002781670 */
[----:B------:R-:W-:Y:S02]  /*da60*/  FSEL R10, R2, -INF , !P5 ;  /* 0xff800000020a7808 */ /* 0x000fe40006800000 */
[----:B------:R-:W-:Y:S01]  /*da70*/  FMNMX.FTZ R0, R141, R8, !PT ;  /* 0x000000088d007209 */ /* 0x000fe20007810000 */
[----:B------:R-:W-:Y:S01]  /*da80*/  @UP1 UIMAD UR21, UR21, UR6, URZ ;  /* 0x00000006151512a4 */ /* 0x000fe2000f8e023f */
[----:B------:R-:W-:Y:S01]  /*da90*/  ISETP.GT.AND P5, PT, R13, 0x10, P0 ;  /* 0x000000100d00780c */ /* 0x000fe200007a4270 */
[----:B------:R-:W-:Y:S01]  /*daa0*/  @UP1 UIMAD.WIDE.U32 UR22, UR20, UR6, URZ ;  /* 0x00000006141612a5 */ /* 0x000fe2000f8e003f */
[----:B------:R-:W-:Y:S01]  /*dab0*/  ISETP.LT.OR P6, PT, R7, 0xa, P6 ;  /* 0x0000000a0700780c */ /* 0x000fe200037c1670 */
[----:B------:R-:W-:Y:S01]  /*dac0*/  @UP1 UIMAD UR21, UR20, UR7, UR21 ;  /* 0x00000007141512a4 */ /* 0x000fe2000f8e0215 */
[----:B------:R-:W-:Y:S01]  /*dad0*/  FMNMX.FTZ R19, R10, R19, !PT ;  /* 0x000000130a137209 */ /* 0x000fe20007810000 */
[----:B------:R-:W-:Y:S01]  /*dae0*/  @UP1 USHF.L.U32 UR6, UR22, 0x6, URZ ;  /* 0x0000000616061899 */ /* 0x000fe2000800063f */
[----:B------:R-:W-:Y:S01]  /*daf0*/  FSEL R136, R136, -INF , !P4 ;  /* 0xff80000088887808 */ /* 0x000fe20006000000 */
[----:B------:R-:W-:Y:S01]  /*db00*/  @UP1 UIADD3 UR21, UR23, UR21, URZ ;  /* 0x0000001517151290 */ /* 0x000fe2000fffe03f */
[----:B------:R-:W-:Y:S01]  /*db10*/  FMNMX.FTZ R0, R179, R0, !PT ;  /* 0x00000000b3007209 */ /* 0x000fe20007810000 */
[----:B------:R-:W-:Y:S01]  /*db20*/  @UP1 UIADD3 UR7, UP0, UR14, UR6, URZ ;  /* 0x000000060e071290 */ /* 0x000fe2000ff1e03f */
[----:B------:R-:W-:Y:S01]  /*db30*/  ISETP.GT.AND P4, PT, R13, 0x11, P0 ;  /* 0x000000110d00780c */ /* 0x000fe20000784270 */
[----:B------:R-:W-:Y:S01]  /*db40*/  @UP1 USHF.L.U64.HI UR21, UR22, 0x6, UR21 ;  /* 0x0000000616151899 */ /* 0x000fe20008010215 */
[----:B------:R-:W-:Y:S02]  /*db50*/  FSEL R8, R137, -INF , !P6 ;  /* 0xff80000089087808 */ /* 0x000fe40007000000 */
[----:B------:R-:W-:Y:S02]  /*db60*/  ISETP.LT.OR P5, PT, R7, 0x11, P5 ;  /* 0x000000110700780c */ /* 0x000fe40002fa1670 */
[----:B------:R-:W-:Y:S02]  /*db70*/  FMNMX.FTZ R19, R136, R19, !PT ;  /* 0x0000001388137209 */ /* 0x000fe40007810000 */
[----:B------:R-:W-:Y:S02]  /*db80*/  FMNMX.FTZ R0, R159, R0, !PT ;  /* 0x000000009f007209 */ /* 0x000fe40007810000 */
[----:B------:R-:W-:Y:S02]  /*db90*/  ISETP.GT.AND P6, PT, R13, 0x18, P0 ;  /* 0x000000180d00780c */ /* 0x000fe400007c4270 */
[----:B------:R-:W-:Y:S02]  /*dba0*/  ISETP.LT.OR P4, PT, R7, 0x12, P4 ;  /* 0x000000120700780c */ /* 0x000fe40002781670 */
[----:B------:R-:W-:Y:S02]  /*dbb0*/  FMNMX.FTZ R19, R8, R19, !PT ;  /* 0x0000001308137209 */ /* 0x000fe40007810000 */
[----:B------:R-:W-:Y:S02]  /*dbc0*/  FSEL R174, R174, -INF , !P5 ;  /* 0xff800000aeae7808 */ /* 0x000fe40006800000 */
[----:B------:R-:W-:Y:S02]  /*dbd0*/  FMNMX.FTZ R0, R157, R0, !PT ;  /* 0x000000009d007209 */ /* 0x000fe40007810000 */
[----:B------:R-:W-:Y:S02]  /*dbe0*/  FSEL R176, R12, -INF , !P4 ;  /* 0xff8000000cb07808 */ /* 0x000fe40006000000 */
[----:B------:R-:W-:Y:S02]  /*dbf0*/  ISETP.GT.AND P5, PT, R13, 0x19, P0 ;  /* 0x000000190d00780c */ /* 0x000fe400007a4270 */
[----:B------:R-:W-:Y:S02]  /*dc00*/  ISETP.LT.OR P6, PT, R7, 0x19, P6 ;  /* 0x000000190700780c */ /* 0x000fe400037c1670 */
[----:B------:R-:W-:Y:S02]  /*dc10*/  FMNMX.FTZ R19, R174, R19, !PT ;  /* 0x00000013ae137209 */ /* 0x000fe40007810000 */
[----:B------:R-:W-:Y:S02]  /*dc20*/  FMNMX.FTZ R0, R155, R0, !PT ;  /* 0x000000009b007209 */ /* 0x000fe40007810000 */
[----:B------:R-:W-:Y:S02]  /*dc30*/  FSEL R142, R5, -INF , !P6 ;  /* 0xff800000058e7808 */ /* 0x000fe40007000000 */
[----:B------:R-:W-:Y:S02]  /*dc40*/  ISETP.GT.AND P4, PT, R13, 0x20, P0 ;  /* 0x000000200d00780c */ /* 0x000fe40000784270 */
[----:B------:R-:W-:Y:S02]  /*dc50*/  ISETP.LT.OR P5, PT, R7, 0x1a, P5 ;  /* 0x0000001a0700780c */ /* 0x000fe40002fa1670 */
[----:B------:R-:W-:Y:S02]  /*dc60*/  FMNMX.FTZ R19, R176, R19, !PT ;  /* 0x00000013b0137209 */ /* 0x000fe40007810000 */
[----:B------:R-:W-:Y:S02]  /*dc70*/  FMNMX.FTZ R0, R153, R0, !PT ;  /* 0x0000000099007209 */ /* 0x000fe40007810000 */
[----:B------:R-:W-:Y:S02]  /*dc80*/  FSEL R140, R4, -INF , !P5 ;  /* 0xff800000048c7808 */ /* 0x000fe40006800000 */
[----:B------:R-:W-:Y:S02]  /*dc90*/  FMNMX.FTZ R19, R142, R19, !PT ;  /* 0x000000138e137209 */ /* 0x000fe40007810000 */
[----:B------:R-:W-:Y:S02]  /*dca0*/  ISETP.GT.AND P6, PT, R13, 0x21, P0 ;  /* 0x000000210d00780c */ /* 0x000fe400007c4270 */
[----:B------:R-:W-:Y:S02]  /*dcb0*/  ISETP.LT.OR P4, PT, R7, 0x21, P4 ;  /* 0x000000210700780c */ /* 0x000fe40002781670 */
[----:B------:R-:W-:Y:S02]  /*dcc0*/  FMNMX.FTZ R0, R151, R0, !PT ;  /* 0x0000000097007209 */ /* 0x000fe40007810000 */
[----:B------:R-:W-:Y:S02]  /*dcd0*/  FMNMX.FTZ R19, R140, R19, !PT ;  /* 0x000000138c137209 */ /* 0x000fe40007810000 */
[----:B------:R-:W-:Y:S02]  /*dce0*/  ISETP.GT.AND P5, PT, R13, 0x28, P0 ;  /* 0x000000280d00780c */ /* 0x000fe400007a4270 */
[----:B------:R-:W-:Y:S02]  /*dcf0*/  ISETP.LT.OR P6, PT, R7, 0x22, P6 ;  /* 0x000000220700780c */ /* 0x000fe400037c1670 */
        /* <DEDUP_REMOVED lines=8> */
[----:B------:R-:W-:Y:S01]  /*dd80*/  FMNMX.FTZ R19, R158, R19, !PT ;  /* 0x000000139e137209 */ /* 0x000fe20007810000 */
[----:B------:R-:W1:Y:S01]  /*dd90*/  SHFL.BFLY PT, R0, R5, 0x2, 0x1f ;  /* 0x0c401f0005007f89 */ /* 0x000e6200000e0000 */
[----:B------:R-:W-:Y:S02]  /*dda0*/  ISETP.GT.AND P6, PT, R13, 0x30, P0 ;  /* 0x000000300d00780c */ /* 0x000fe400007c4270 */
[C---:B------:R-:W-:Y:S02]  /*ddb0*/  ISETP.LT.OR P4, PT, R7.reuse, 0x2a, P4 ;  /* 0x0000002a0700780c */ /* 0x040fe40002781670 */
[----:B------:R-:W-:Y:S02]  /*ddc0*/  FMNMX.FTZ R19, R156, R19, !PT ;  /* 0x000000139c137209 */ /* 0x000fe40007810000 */
[----:B------:R-:W-:Y:S02]  /*ddd0*/  FSEL R154, R154, -INF , !P4 ;  /* 0xff8000009a9a7808 */ /* 0x000fe40006000000 */
[----:B------:R-:W-:Y:S02]  /*dde0*/  ISETP.LT.OR P6, PT, R7, 0x31, P6 ;  /* 0x000000310700780c */ /* 0x000fe400037c1670 */
[C---:B------:R-:W-:Y:S02]  /*ddf0*/  ISETP.GT.AND P5, PT, R13.reuse, 0x31, P0 ;  /* 0x000000310d00780c */ /* 0x040fe400007a4270 */
[----:B------:R-:W-:Y:S02]  /*de00*/  FSEL R150, R150, -INF , !P6 ;  /* 0xff80000096967808 */ /* 0x000fe40007000000 */
[----:B------:R-:W-:Y:S02]  /*de10*/  FMNMX.FTZ R19, R154, R19, !PT ;  /* 0x000000139a137209 */ /* 0x000fe40007810000 */
[----:B------:R-:W-:Y:S02]  /*de20*/  ISETP.GT.AND P4, PT, R13, 0x38, P0 ;  /* 0x000000380d00780c */ /* 0x000fe40000784270 */
[C---:B------:R-:W-:Y:S02]  /*de30*/  ISETP.LT.OR P5, PT, R7.reuse, 0x32, P5 ;  /* 0x000000320700780c */ /* 0x040fe40002fa1670 */
[----:B------:R-:W-:Y:S02]  /*de40*/  FMNMX.FTZ R19, R150, R19, !PT ;  /* 0x0000001396137209 */ /* 0x000fe40007810000 */
[----:B------:R-:W-:Y:S02]  /*de50*/  FSEL R148, R148, -INF , !P5 ;  /* 0xff80000094947808 */ /* 0x000fe40006800000 */
[----:B------:R-:W-:Y:S02]  /*de60*/  ISETP.LT.OR P4, PT, R7, 0x39, P4 ;  /* 0x000000390700780c */ /* 0x000fe40002781670 */
[----:B------:R-:W-:Y:S02]  /*de70*/  ISETP.GT.AND P0, PT, R13, 0x39, P0 ;  /* 0x000000390d00780c */ /* 0x000fe40000704270 */
[----:B------:R-:W-:Y:S02]  /*de80*/  FSEL R146, R146, -INF , !P4 ;  /* 0xff80000092927808 */ /* 0x000fe40006000000 */
[----:B------:R-:W-:Y:S02]  /*de90*/  FMNMX.FTZ R19, R148, R19, !PT ;  /* 0x0000001394137209 */ /* 0x000fe40007810000 */
[----:B------:R-:W-:Y:S02]  /*dea0*/  ISETP.LT.OR P0, PT, R7, 0x3a, P0 ;  /* 0x0000003a0700780c */ /* 0x000fe40000701670 */
[----:B------:R-:W-:Y:S02]  /*deb0*/  FMNMX.FTZ R19, R146, R19, !PT ;  /* 0x0000001392137209 */ /* 0x000fe40007810000 */
[----:B------:R-:W-:Y:S02]  /*dec0*/  FSEL R144, R144, -INF , !P0 ;  /* 0xff80000090907808 */ /* 0x000fe40004000000 */
[----:B-1----:R-:W-:Y:S02]  /*ded0*/  FMNMX.FTZ R5, R5, R0, !PT ;  /* 0x0000000005057209 */ /* 0x002fe40007810000 */
[----:B------:R-:W-:Y:S02]  /*dee0*/  FMNMX.FTZ R13, R144, R19, !PT ;  /* 0x00000013900d7209 */ /* 0x000fe40007810000 */
[----:B------:R-:W-:Y:S01]  /*def0*/  IADD3 R16, R134, UR4, RZ ;  /* 0x0000000486107c10 */ /* 0x000fe2000fffe0ff */
[----:B------:R-:W1:Y:S03]  /*df00*/  SHFL.BFLY PT, R2, R5, 0x1, 0x1f ;  /* 0x0c201f0005027f89 */ /* 0x000e6600000e0000 */
[----:B------:R-:W-:Y:S05]  /*df10*/  IADD3 R161, R187, R16, RZ ;  /* 0x00000010bba17210 */ /* 0x000fea0007ffe0ff */
[----:B------:R-:W2:Y:S01]  /*df20*/  SHFL.BFLY PT, R0, R13, 0x2, 0x1f ;  /* 0x0c401f000d007f89 */ /* 0x000ea200000e0000 */
[----:B-1----:R-:W-:Y:S04]  /*df30*/  FMNMX.FTZ R2, R5, R2, !PT ;  /* 0x0000000205027209 */ /* 0x002fe80007810000 */
[C---:B------:R-:W-:Y:S01]  /*df40*/  FSETP.NEU.FTZ.AND P0, PT, R2.reuse, -INF , PT ;  /* 0xff8000000200780b */ /* 0x040fe20003f1d000 */
[C---:B------:R-:W-:Y:S01]  /*df50*/  FMUL.FTZ R152, R2.reuse, c[0x0][0x2d0] ;  /* 0x0000b40002987a20 */ /* 0x040fe20000410000 */
[----:B--2---:R-:W-:Y:S02]  /*df60*/  FMNMX.FTZ R7, R13, R0, !PT ;  /* 0x000000000d077209 */ /* 0x004fe40007810000 */
[----:B------:R-:W-:Y:S02]  /*df70*/  FSEL R5, R2, RZ, P0 ;  /* 0x000000ff02057208 */ /* 0x000fe40000000000 */
[----:B------:R-:W-:Y:S01]  /*df80*/  FSEL R152, R152, RZ, P0 ;  /* 0x000000ff98987208 */ /* 0x000fe20000000000 */
[----:B------:R-:W1:Y:S02]  /*df90*/  SHFL.BFLY PT, R0, R7, 0x1, 0x1f ;  /* 0x0c201f0007007f89 */ /* 0x000e6400000e0000 */
[----:B------:R-:W-:Y:S02]  /*dfa0*/  FADD.FTZ R4, -R5, R132 ;  /* 0x0000008405047221 */ /* 0x000fe40000010100 */
[--C-:B------:R-:W-:Y:S02]  /*dfb0*/  FFMA.FTZ R168, R15, c[0x0][0x2d0], -R152.reuse ;  /* 0x0000b4000fa87a23 */ /* 0x100fe40000010898 */
[----:B------:R-:W-:Y:S02]  /*dfc0*/  FMUL.FTZ R132, R4, c[0x0][0x2d0] ;  /* 0x0000b40004847a20 */ /* 0x000fe40000410000 */
[--C-:B------:R-:W-:Y:S02]  /*dfd0*/  FFMA.FTZ R169, R17, c[0x0][0x2d0], -R152.reuse ;  /* 0x0000b40011a97a23 */ /* 0x100fe40000010898 */
[--C-:B------:R-:W-:Y:S01]  /*dfe0*/  FFMA.FTZ R163, R11, c[0x0][0x2d0], -R152.reuse ;  /* 0x0000b4000ba37a23 */ /* 0x100fe20000010898 */
[----:B------:R-:W-:Y:S01]  /*dff0*/  MUFU.EX2 R168, R168 ;  /* 0x000000a800a87308 */ /* 0x000fe20000000800 */
[--C-:B------:R-:W-:Y:S02]  /*e000*/  FFMA.FTZ R164, R9, c[0x0][0x2d0], -R152.reuse ;  /* 0x0000b40009a47a23 */ /* 0x100fe40000010898 */
[--C-:B------:R-:W-:Y:S02]  /*e010*/  FFMA.FTZ R172, R143, c[0x0][0x2d0], -R152.reuse ;  /* 0x0000b4008fac7a23 */ /* 0x100fe40000010898 */
[--C-:B------:R-:W-:Y:S02]  /*e020*/  FFMA.FTZ R180, R159, c[0x0][0x2d0], -R152.reuse ;  /* 0x0000b4009fb47a23 */ /* 0x100fe40000010898 */
        /* <DEDUP_REMOVED lines=8> */
[C---:B------:R-:W-:Y:S03]  /*e0b0*/  FMUL.FTZ R145, R0.reuse, c[0x0][0x2d0] ;  /* 0x0000b40000917a20 */ /* 0x040fe60000410000 */
[----:B------:R-:W1:Y:S01]  /*e0c0*/  MUFU.EX2 R169, R169 ;  /* 0x000000a900a97308 */ /* 0x000e620000000800 */
[----:B------:R-:W-:Y:S01]  /*e0d0*/  FSEL R4, R0, RZ, P0 ;  /* 0x000000ff00047208 */ /* 0x000fe20000000000 */
[--C-:B------:R-:W-:Y:S01]  /*e0e0*/  FFMA.FTZ R170, R173, c[0x0][0x2d0], -R152.reuse ;  /* 0x0000b400adaa7a23 */ /* 0x100fe20000010898 */
[----:B------:R-:W-:Y:S01]  /*e0f0*/  FSEL R145, R145, RZ, P0 ;  /* 0x000000ff91917208 */ /* 0x000fe20000000000 */
[--C-:B------:R-:W-:Y:S01]  /*e100*/  FFMA.FTZ R173, R141, c[0x0][0x2d0], -R152.reuse ;  /* 0x0000b4008dad7a23 */ /* 0x100fe20000010898 */
[----:B------:R-:W-:Y:S01]  /*e110*/  PLOP3.LUT P0, PT, PT, PT, UP1, 0x80, 0x0 ;  /* 0x000000000000781c */ /* 0x000fe20003f0f018 */
[----:B------:R-:W-:Y:S02]  /*e120*/  FADD.FTZ R4, -R4, R3 ;  /* 0x0000000304047221 */ /* 0x000fe40000010100 */
[--C-:B------:R-:W-:Y:S02]  /*e130*/  FFMA.FTZ R167, R14, c[0x0][0x2d0], -R145.reuse ;  /* 0x0000b4000ea77a23 */ /* 0x100fe40000010891 */
[----:B------:R-:W3:Y:S01]  /*e140*/  LDSM.16.MT88.4 R12, [R135+UR4+0x100] ;  /* 0x00010004870c783b */ /* 0x000ee20008004200 */
[--C-:B------:R-:W-:Y:S01]  /*e150*/  FFMA.FTZ R166, R10, c[0x0][0x2d0], -R145.reuse ;  /* 0x0000b4000aa67a23 */ /* 0x100fe20000010891 */
[----:B------:R-:W-:Y:S01]  /*e160*/  MUFU.EX2 R163, R163 ;  /* 0x000000a300a37308 */ /* 0x000fe20000000800 */
[--C-:B------:R-:W-:Y:S02]  /*e170*/  FFMA.FTZ R162, R136, c[0x0][0x2d0], -R145.reuse ;  /* 0x0000b40088a27a23 */ /* 0x100fe40000010891 */
[--C-:B------:R-:W-:Y:S02]  /*e180*/  FFMA.FTZ R165, R8, c[0x0][0x2d0], -R145.reuse ;  /* 0x0000b40008a57a23 */ /* 0x100fe40000010891 */
[----:B------:R-:W-:Y:S01]  /*e190*/  FMUL.FTZ R3, R4, c[0x0][0x2d0] ;  /* 0x0000b40004037a20 */ /* 0x000fe20000410000 */
[----:B------:R-:W-:Y:S01]  /*e1a0*/  IADD3 R4, R135, UR4, RZ ;  /* 0x0000000487047c10 */ /* 0x000fe2000fffe0ff */
[C---:B--2---:R-:W-:Y:S02]  /*e1b0*/  FMUL.FTZ R5, R132.reuse, R129 ;  /* 0x0000008184057220 */ /* 0x044fe40000410000 */
[C---:B------:R-:W-:Y:S01]  /*e1c0*/  FMUL.FTZ R8, R132.reuse, R124 ;  /* 0x0000007c84087220 */ /* 0x040fe20000410000 */
[----:B------:R-:W2:Y:S01]  /*e1d0*/  MUFU.EX2 R164, R164 ;  /* 0x000000a400a47308 */ /* 0x000ea20000000800 */
[----:B------:R-:W-:Y:S01]  /*e1e0*/  IADD3 R160, R187, R4, RZ ;  /* 0x00000004bba07210 */ /* 0x000fe20007ffe0ff */
[----:B------:R-:W-:Y:S01]  /*e1f0*/  FMUL.FTZ R4, R132, R128 ;  /* 0x0000008084047220 */ /* 0x000fe20000410000 */
[----:B-1----:R-:W-:Y:S01]  /*e200*/  F2FP.PACK_AB R136, R168, R169 ;  /* 0x000000a9a888723e */ /* 0x002fe200000000ff */
[C---:B------:R-:W-:Y:S02]  /*e210*/  FMUL.FTZ R9, R132.reuse, R125 ;  /* 0x0000007d84097220 */ /* 0x040fe40000410000 */
[----:B------:R-:W1:Y:S01]  /*e220*/  LDSM.16.MT88.4 R20, [R160+0x100] ;  /* 0x00010000a014783b */ /* 0x000e620000004200 */
[C---:B------:R-:W-:Y:S02]  /*e230*/  FMUL.FTZ R16, R132.reuse, R116 ;  /* 0x0000007484107220 */ /* 0x040fe40000410000 */
[C---:B------:R-:W-:Y:S01]  /*e240*/  FMUL.FTZ R17, R132.reuse, R117 ;  /* 0x0000007584117220 */ /* 0x040fe20000410000 */
[----:B------:R-:W4:Y:S01]  /*e250*/  MUFU.EX2 R3, R3 ;  /* 0x0000000300037308 */ /* 0x000f220000000800 */
[C---:B------:R-:W-:Y:S02]  /*e260*/  FMUL.FTZ R24, R132.reuse, R108 ;  /* 0x0000006c84187220 */ /* 0x040fe40000410000 */
[C---:B------:R-:W-:Y:S02]  /*e270*/  FMUL.FTZ R25, R132.reuse, R109 ;  /* 0x0000006d84197220 */ /* 0x040fe40000410000 */
[C---:B------:R-:W-:Y:S02]  /*e280*/  FMUL.FTZ R32, R132.reuse, R100 ;  /* 0x0000006484207220 */ /* 0x040fe40000410000 */
[----:B------:R-:W-:Y:S02]  /*e290*/  FMUL.FTZ R33, R132, R101 ;  /* 0x0000006584217220 */ /* 0x000fe40000410000 */
[--C-:B------:R-:W-:Y:S01]  /*e2a0*/  FFMA.FTZ R177, R140, c[0x0][0x2d0], -R145.reuse ;  /* 0x0000b4008cb17a23 */ /* 0x100fe20000010891 */
[----:B------:R-:W-:Y:S01]  /*e2b0*/  MUFU.EX2 R167, R167 ;  /* 0x000000a700a77308 */ /* 0x000fe20000000800 */
[--C-:B------:R-:W-:Y:S02]  /*e2c0*/  FFMA.FTZ R183, R158, c[0x0][0x2d0], -R145.reuse ;  /* 0x0000b4009eb77a23 */ /* 0x100fe40000010891 */
[--C-:B------:R-:W-:Y:S01]  /*e2d0*/  FFMA.FTZ R191, R156, c[0x0][0x2d0], -R145.reuse ;  /* 0x0000b4009cbf7a23 */ /* 0x100fe20000010891 */
[----:B--2---:R-:W-:Y:S01]  /*e2e0*/  F2FP.PACK_AB R138, R164, R163 ;  /* 0x000000a3a48a723e */ /* 0x004fe200000000ff */
[----:B------:R-:W-:Y:S01]  /*e2f0*/  LDSM.16.MT88.4 R156, [R134+UR4+0x3900] ;  /* 0x00390004869c783b */ /* 0x000fe20008004200 */
[--C-:B------:R-:W-:Y:S02]  /*e300*/  FFMA.FTZ R192, R154, c[0x0][0x2d0], -R145.reuse ;  /* 0x0000b4009ac07a23 */ /* 0x100fe40000010891 */
[--C-:B------:R-:W-:Y:S02]  /*e310*/  FFMA.FTZ R220, R150, c[0x0][0x2d0], -R145.reuse ;  /* 0x0000b40096dc7a23 */ /* 0x100fe40000010891 */
[----:B------:R-:W2:Y:S01]  /*e320*/  MUFU.EX2 R166, R166 ;  /* 0x000000a600a67308 */ /* 0x000ea20000000800 */
[--C-:B------:R-:W-:Y:S02]  /*e330*/  FFMA.FTZ R221, R148, c[0x0][0x2d0], -R145.reuse ;  /* 0x0000b40094dd7a23 */ /* 0x100fe40000010891 */
[----:B------:R-:W-:Y:S01]  /*e340*/  LDSM.16.MT88.4 R148, [R135+UR4+0x3900] ;  /* 0x003900048794783b */ /* 0x000fe20008004200 */
[C---:B----4-:R-:W-:Y:S02]  /*e350*/  FMUL.FTZ R6, R3.reuse, R130 ;  /* 0x0000008203067220 */ /* 0x050fe40000410000 */
[C---:B------:R-:W-:Y:S02]  /*e360*/  FMUL.FTZ R7, R3.reuse, R131 ;  /* 0x0000008303077220 */ /* 0x040fe40000410000 */
[C---:B------:R-:W-:Y:S02]  /*e370*/  FMUL.FTZ R10, R3.reuse, R126 ;  /* 0x0000007e030a7220 */ /* 0x040fe40000410000 */
[----:B------:R-:W-:Y:S01]  /*e380*/  MUFU.EX2 R162, R162 ;  /* 0x000000a200a27308 */ /* 0x000fe20000000800 */
[C---:B------:R-:W-:Y:S01]  /*e390*/  FMUL.FTZ R11, R3.reuse, R127 ;  /* 0x0000007f030b7220 */ /* 0x040fe20000410000 */
[----:B------:R-:W-:Y:S01]  /*e3a0*/  LDSM.16.MT88.4 R128, [R160+0x2900] ;  /* 0x00290000a080783b */ /* 0x000fe20000004200 */
[C---:B------:R-:W-:Y:S02]  /*e3b0*/  FMUL.FTZ R18, R3.reuse, R118 ;  /* 0x0000007603127220 */ /* 0x040fe40000410000 */
[C---:B------:R-:W-:Y:S02]  /*e3c0*/  FMUL.FTZ R19, R3.reuse, R119 ;  /* 0x0000007703137220 */ /* 0x040fe40000410000 */
[C---:B------:R-:W-:Y:S02]  /*e3d0*/  FMUL.FTZ R26, R3.reuse, R110 ;  /* 0x0000006e031a7220 */ /* 0x040fe40000410000 */
[C---:B------:R-:W-:Y:S01]  /*e3e0*/  FMUL.FTZ R27, R3.reuse, R111 ;  /* 0x0000006f031b7220 */ /* 0x040fe20000410000 */
[----:B------:R-:W4:Y:S01]  /*e3f0*/  MUFU.EX2 R165, R165 ;  /* 0x000000a500a57308 */ /* 0x000f220000000800 */
[C---:B------:R-:W-:Y:S01]  /*e400*/  FMUL.FTZ R34, R3.reuse, R102 ;  /* 0x0000006603227220 */ /* 0x040fe20000410000 */
[----:B------:R-:W-:Y:S01]  /*e410*/  LDSM.16.MT88.4 R108, [R161+0x2100] ;  /* 0x00210000a16c783b */ /* 0x000fe20000004200 */
[C---:B------:R-:W-:Y:S01]  /*e420*/  FMUL.FTZ R35, R3.reuse, R103 ;  /* 0x0000006703237220 */ /* 0x040fe20000410000 */
[----:B--2---:R-:W-:Y:S01]  /*e430*/  F2FP.PACK_AB R137, R166, R167 ;  /* 0x000000a7a689723e */ /* 0x004fe200000000ff */
[--C-:B------:R-:W-:Y:S02]  /*e440*/  FFMA.FTZ R222, R146, c[0x0][0x2d0], -R145.reuse ;  /* 0x0000b40092de7a23 */ /* 0x100fe40000010891 */
[C---:B------:R-:W-:Y:S02]  /*e450*/  FMUL.FTZ R36, R132.reuse, R36 ;  /* 0x0000002484247220 */ /* 0x040fe40000410000 */
[C---:B------:R-:W-:Y:S01]  /*e460*/  FMUL.FTZ R37, R132.reuse, R37 ;  /* 0x0000002584257220 */ /* 0x040fe20000410000 */
[----:B------:R-:W-:Y:S01]  /*e470*/  LDSM.16.MT88.4 R100, [R134+UR4+0x2100] ;  /* 0x002100048664783b */ /* 0x000fe20008004200 */
[C---:B------:R-:W-:Y:S01]  /*e480*/  FMUL.FTZ R38, R3.reuse, R38 ;  /* 0x0000002603267220 */ /* 0x040fe20000410000 */
[----:B------:R-:W-:Y:S01]  /*e490*/  MUFU.EX2 R170, R170 ;  /* 0x000000aa00aa7308 */ /* 0x000fe20000000800 */
[C---:B------:R-:W-:Y:S02]  /*e4a0*/  FMUL.FTZ R39, R3.reuse, R39 ;  /* 0x0000002703277220 */ /* 0x040fe40000410000 */
[C---:B------:R-:W-:Y:S02]  /*e4b0*/  FMUL.FTZ R40, R132.reuse, R40 ;  /* 0x0000002884287220 */ /* 0x040fe40000410000 */
[C---:B------:R-:W-:Y:S01]  /*e4c0*/  FMUL.FTZ R41, R132.reuse, R41 ;  /* 0x0000002984297220 */ /* 0x040fe20000410000 */
[----:B------:R-:W-:Y:S01]  /*e4d0*/  LDSM.16.MT88.4 R116, [R160+0x900] ;  /* 0x00090000a074783b */ /* 0x000fe20000004200 */
[C---:B------:R-:W-:Y:S02]  /*e4e0*/  FMUL.FTZ R42, R3.reuse, R42 ;  /* 0x0000002a032a7220 */ /* 0x040fe40000410000 */
[----:B------:R-:W-:Y:S01]  /*e4f0*/  FMUL.FTZ R43, R3, R43 ;  /* 0x0000002b032b7220 */ /* 0x000fe20000410000 */
[----:B------:R-:W-:Y:S01]  /*e500*/  MUFU.EX2 R172, R172 ;  /* 0x000000ac00ac7308 */ /* 0x000fe20000000800 */
[C---:B------:R-:W-:Y:S01]  /*e510*/  FMUL.FTZ R44, R132.reuse, R44 ;  /* 0x0000002c842c7220 */ /* 0x040fe20000410000 */
[----:B----4-:R-:W-:Y:S01]  /*e520*/  F2FP.PACK_AB R139, R165, R162 ;  /* 0x000000a2a58b723e */ /* 0x010fe200000000ff */
[C---:B------:R-:W-:Y:S01]  /*e530*/  FMUL.FTZ R45, R132.reuse, R45 ;  /* 0x0000002d842d7220 */ /* 0x040fe20000410000 */
[----:B------:R-:W-:Y:S01]  /*e540*/  LDSM.16.MT88.4 R124, [R135+UR4+0x2900] ;  /* 0x00290004877c783b */ /* 0x000fe20008004200 */
[C---:B------:R-:W-:Y:S02]  /*e550*/  FMUL.FTZ R46, R3.reuse, R46 ;  /* 0x0000002e032e7220 */ /* 0x040fe40000410000 */
[C---:B------:R-:W-:Y:S02]  /*e560*/  FMUL.FTZ R47, R3.reuse, R47 ;  /* 0x0000002f032f7220 */ /* 0x040fe40000410000 */
[C---:B---3--:R-:W-:Y:S01]  /*e570*/  HMMA.16816.F32 R4, R136.reuse, R12, R4 ;  /* 0x0000000c8804723c */ /* 0x048fe20000001804 */
        /* <DEDUP_REMOVED lines=13> */
[C---:B-1----:R-:W-:Y:S03]  /*e650*/  HMMA.16816.F32 R12, R136.reuse, R20, R12 ;  /* 0x00000014880c723c */ /* 0x042fe6000000180c */
        /* <DEDUP_REMOVED lines=10> */
[----:B------:R-:W1:Y:S01]  /*e700*/  LDSM.16.MT88.4 R112, [R135+UR4+0x2100] ;  /* 0x002100048770783b */ /* 0x000e620008004200 */
        /* <DEDUP_REMOVED lines=27> */
[C---:B-1----:R-:W-:Y:S04]  /*e8c0*/  HMMA.16816.F32 R36, R136.reuse, R112, R36 ;  /* 0x000000708824723c */ /* 0x042fe80000001824 */
        /* <DEDUP_REMOVED lines=11> */
[C---:B------:R-:W-:Y:S02]  /*e980*/  FMUL.FTZ R73, R132.reuse, R73 ;  /* 0x0000004984497220 */ /* 0x040fe40000410000 */
[C---:B------:R-:W-:Y:S01]  /*e990*/  FMUL.FTZ R74, R3.reuse, R74 ;  /* 0x0000004a034a7220 */ /* 0x040fe20000410000 */
[C---:B------:R-:W-:Y:S01]  /*e9a0*/  HMMA.16816.F32 R48, R136.reuse, R106, R48 ;  /* 0x0000006a8830723c */ /* 0x040fe20000001830 */
[----:B------:R-:W1:Y:S01]  /*e9b0*/  LDSM.16.MT88.4 R104, [R135+UR4+0x4100] ;  /* 0x004100048768783b */ /* 0x000e620008004200 */
[----:B------:R-:W-:Y:S02]  /*e9c0*/  MUFU.EX2 R221, R221 ;  /* 0x000000dd00dd7308 */ /* 0x000fe40000000800 */
[C---:B------:R-:W-:Y:S02]  /*e9d0*/  FMUL.FTZ R75, R3.reuse, R75 ;  /* 0x0000004b034b7220 */ /* 0x040fe40000410000 */
[C---:B------:R-:W-:Y:S02]  /*e9e0*/  FMUL.FTZ R84, R132.reuse, R84 ;  /* 0x0000005484547220 */ /* 0x040fe40000410000 */
[C---:B------:R-:W-:Y:S04]  /*e9f0*/  HMMA.16816.F32 R52, R136.reuse, R100, R52 ;  /* 0x000000648834723c */ /* 0x040fe80000001834 */
[----:B------:R-:W-:Y:S01]  /*ea00*/  FMUL.FTZ R85, R132, R85 ;  /* 0x0000005584557220 */ /* 0x000fe20000410000 */
[----:B------:R-:W-:Y:S01]  /*ea10*/  MUFU.EX2 R222, R222 ;  /* 0x000000de00de7308 */ /* 0x000fe20000000800 */
[C---:B------:R-:W-:Y:S02]  /*ea20*/  FMUL.FTZ R86, R3.reuse, R86 ;  /* 0x0000005603567220 */ /* 0x040fe40000410000 */
[C---:B------:R-:W-:Y:S01]  /*ea30*/  HMMA.16816.F32 R56, R136.reuse, R102, R56 ;  /* 0x000000668838723c */ /* 0x040fe20000001838 */
[----:B------:R-:W2:Y:S03]  /*ea40*/  LDSM.16.MT88.4 R100, [R160+0x4100] ;  /* 0x00410000a064783b */ /* 0x000ea60000004200 */
[----:B------:R-:W-:Y:S02]  /*ea50*/  FMUL.FTZ R87, R3, R87 ;  /* 0x0000005703577220 */ /* 0x000fe40000410000 */
[--C-:B------:R-:W-:Y:S02]  /*ea60*/  FFMA.FTZ R171, R171, c[0x0][0x2d0], -R152.reuse ;  /* 0x0000b400abab7a23 */ /* 0x100fe40000010898 */
[C---:B------:R-:W-:Y:S04]  /*ea70*/  HMMA.16816.F32 R60, R136.reuse, R108, R60 ;  /* 0x0000006c883c723c */ /* 0x040fe8000000183c */
[--C-:B------:R-:W-:Y:S01]  /*ea80*/  FFMA.FTZ R174, R174, c[0x0][0x2d0], -R145.reuse ;  /* 0x0000b400aeae7a23 */ /* 0x100fe20000010891 */
[----:B------:R-:W3:Y:S01]  /*ea90*/  MUFU.EX2 R171, R171 ;  /* 0x000000ab00ab7308 */ /* 0x000ee20000000800 */
[--C-:B------:R-:W-:Y:S02]  /*eaa0*/  FFMA.FTZ R175, R176, c[0x0][0x2d0], -R145.reuse ;  /* 0x0000b400b0af7a23 */ /* 0x100fe40000010891 */
[C---:B------:R-:W-:Y:S01]  /*eab0*/  HMMA.16816.F32 R64, R136.reuse, R110, R64 ;  /* 0x0000006e8840723c */ /* 0x040fe20000001840 */
[----:B------:R-:W4:Y:S03]  /*eac0*/  LDSM.16.MT88.4 R108, [R134+UR4+0x4100] ;  /* 0x00410004866c783b */ /* 0x000f260008004200 */
[--C-:B------:R-:W-:Y:S02]  /*ead0*/  FFMA.FTZ R176, R142, c[0x0][0x2d0], -R145.reuse ;  /* 0x0000b4008eb07a23 */ /* 0x100fe40000010891 */
[C---:B------:R-:W-:Y:S01]  /*eae0*/  FMUL.FTZ R88, R132.reuse, R88 ;  /* 0x0000005884587220 */ /* 0x040fe20000410000 */
[----:B------:R-:W-:Y:S01]  /*eaf0*/  MUFU.EX2 R174, R174 ;  /* 0x000000ae00ae7308 */ /* 0x000fe20000000800 */
[C---:B------:R-:W-:Y:S01]  /*eb00*/  FMUL.FTZ R89, R132.reuse, R89 ;  /* 0x0000005984597220 */ /* 0x040fe20000410000 */
[C---:B-1----:R-:W-:Y:S01]  /*eb10*/  HMMA.16816.F32 R68, R136.reuse, R104, R68 ;  /* 0x000000688844723c */ /* 0x042fe20000001844 */
[----:B------:R-:W-:Y:S02]  /*eb20*/  LDSM.16.MT88.4 R140, [R134+UR4+0x2900] ;  /* 0x00290004868c783b */ /* 0x000fe40008004200 */
[C---:B------:R-:W-:Y:S02]  /*eb30*/  FMUL.FTZ R90, R3.reuse, R90 ;  /* 0x0000005a035a7220 */ /* 0x040fe40000410000 */
[C---:B------:R-:W-:Y:S02]  /*eb40*/  FMUL.FTZ R91, R3.reuse, R91 ;  /* 0x0000005b035b7220 */ /* 0x040fe40000410000 */
[C---:B------:R-:W-:Y:S01]  /*eb50*/  FMUL.FTZ R92, R132.reuse, R92 ;  /* 0x0000005c845c7220 */ /* 0x040fe20000410000 */
[C---:B------:R-:W-:Y:S01]  /*eb60*/  HMMA.16816.F32 R72, R136.reuse, R106, R72 ;  /* 0x0000006a8848723c */ /* 0x040fe20000001848 */
[----:B------:R-:W1:Y:S01]  /*eb70*/  LDSM.16.MT88.4 R104, [R161+0x4100] ;  /* 0x00410000a168783b */ /* 0x000e620000004200 */
[----:B------:R-:W5:Y:S02]  /*eb80*/  MUFU.EX2 R175, R175 ;  /* 0x000000af00af7308 */ /* 0x000f640000000800 */
[C---:B------:R-:W-:Y:S02]  /*eb90*/  FMUL.FTZ R76, R132.reuse, R76 ;  /* 0x0000004c844c7220 */ /* 0x040fe40000410000 */
[C---:B------:R-:W-:Y:S02]  /*eba0*/  FMUL.FTZ R77, R132.reuse, R77 ;  /* 0x0000004d844d7220 */ /* 0x040fe40000410000 */
[C---:B------:R-:W-:Y:S04]  /*ebb0*/  FMUL.FTZ R78, R3.reuse, R78 ;  /* 0x0000004e034e7220 */ /* 0x040fe80000410000 */
[C---:B------:R-:W-:Y:S01]  /*ebc0*/  FMUL.FTZ R79, R3.reuse, R79 ;  /* 0x0000004f034f7220 */ /* 0x040fe20000410000 */
[----:B------:R-:W1:Y:S01]  /*ebd0*/  MUFU.EX2 R176, R176 ;  /* 0x000000b000b07308 */ /* 0x000e620000000800 */
[C---:B------:R-:W-:Y:S02]  /*ebe0*/  FMUL.FTZ R93, R132.reuse, R93 ;  /* 0x0000005d845d7220 */ /* 0x040fe40000410000 */
[C---:B------:R-:W-:Y:S02]  /*ebf0*/  FMUL.FTZ R94, R3.reuse, R94 ;  /* 0x0000005e035e7220 */ /* 0x040fe40000410000 */
[C---:B------:R-:W-:Y:S01]  /*ec00*/  FMUL.FTZ R95, R3.reuse, R95 ;  /* 0x0000005f035f7220 */ /* 0x040fe20000410000 */
[C---:B--2---:R-:W-:Y:S03]  /*ec10*/  HMMA.16816.F32 R76, R136.reuse, R100, R76 ;  /* 0x00000064884c723c */ /* 0x044fe6000000184c */
[C---:B------:R-:W-:Y:S02]  /*ec20*/  FMUL.FTZ R80, R132.reuse, R80 ;  /* 0x0000005084507220 */ /* 0x040fe40000410000 */
[C---:B------:R-:W-:Y:S02]  /*ec30*/  FMUL.FTZ R81, R132.reuse, R81 ;  /* 0x0000005184517220 */ /* 0x040fe40000410000 */
[----:B------:R-:W-:Y:S01]  /*ec40*/  FMUL.FTZ R82, R3, R82 ;  /* 0x0000005203527220 */ /* 0x000fe20000410000 */
[----:B---3--:R-:W-:Y:S01]  /*ec50*/  F2FP.PACK_AB R100, R171, R170 ;  /* 0x000000aaab64723e */ /* 0x008fe200000000ff */
[----:B------:R-:W-:Y:S03]  /*ec60*/  FMUL.FTZ R83, R3, R83 ;  /* 0x0000005303537220 */ /* 0x000fe60000410000 */
[C---:B------:R-:W-:Y:S01]  /*ec70*/  FMUL.FTZ R96, R132.reuse, R96 ;  /* 0x0000006084607220 */ /* 0x040fe20000410000 */
[----:B-----5:R-:W-:Y:S01]  /*ec80*/  F2FP.PACK_AB R101, R175, R174 ;  /* 0x000000aeaf65723e */ /* 0x020fe200000000ff */
[----:B------:R-:W-:Y:S02]  /*ec90*/  FMUL.FTZ R97, R132, R97 ;  /* 0x0000006184617220 */ /* 0x000fe40000410000 */
[C---:B------:R-:W-:Y:S03]  /*eca0*/  HMMA.16816.F32 R80, R136.reuse, R102, R80 ;  /* 0x000000668850723c */ /* 0x040fe60000001850 */
[C---:B------:R-:W-:Y:S02]  /*ecb0*/  FMUL.FTZ R98, R3.reuse, R98 ;  /* 0x0000006203627220 */ /* 0x040fe40000410000 */
[----:B------:R-:W-:Y:S02]  /*ecc0*/  FMUL.FTZ R99, R3, R99 ;  /* 0x0000006303637220 */ /* 0x000fe40000410000 */
[----:B------:R-:W-:Y:S01]  /*ecd0*/  F2FP.PACK_AB R102, R173, R172 ;  /* 0x000000acad66723e */ /* 0x000fe200000000ff */
[C---:B----4-:R-:W-:Y:S04]  /*ece0*/  HMMA.16816.F32 R84, R136.reuse, R108, R84 ;  /* 0x0000006c8854723c */ /* 0x050fe80000001854 */
[----:B-1----:R-:W-:Y:S01]  /*ecf0*/  F2FP.PACK_AB R103, R177, R176 ;  /* 0x000000b0b167723e */ /* 0x002fe200000000ff */
[--C-:B------:R-:W-:Y:S02]  /*ed00*/  FFMA.FTZ R179, R179, c[0x0][0x2d0], -R152.reuse ;  /* 0x0000b400b3b37a23 */ /* 0x100fe40000010898 */
[----:B------:R-:W-:Y:S01]  /*ed10*/  FFMA.FTZ R152, R147, c[0x0][0x2d0], -R152 ;  /* 0x0000b40093987a23 */ /* 0x000fe20000010898 */
[C---:B------:R-:W-:Y:S01]  /*ed20*/  HMMA.16816.F32 R88, R136.reuse, R110, R88 ;  /* 0x0000006e8858723c */ /* 0x040fe20000001858 */
[----:B------:R-:W1:Y:S02]  /*ed30*/  LDSM.16.MT88.4 R108, [R134+UR4+0x900] ;  /* 0x00090004866c783b */ /* 0x000e640008004200 */
[----:B------:R2:W3:Y:S01]  /*ed40*/  MUFU.EX2 R219, R152 ;  /* 0x0000009800db7308 */ /* 0x0004e20000000800 */
[--C-:B------:R-:W-:Y:S02]  /*ed50*/  FFMA.FTZ R178, R178, c[0x0][0x2d0], -R145.reuse ;  /* 0x0000b400b2b27a23 */ /* 0x100fe40000010891 */
[----:B------:R-:W-:Y:S02]  /*ed60*/  FFMA.FTZ R145, R144, c[0x0][0x2d0], -R145 ;  /* 0x0000b40090917a23 */ /* 0x000fe40000010891 */
[C---:B------:R-:W-:Y:S04]  /*ed70*/  HMMA.16816.F32 R92, R136.reuse, R104, R92 ;  /* 0x00000068885c723c */ /* 0x040fe8000000185c */
[----:B------:R-:W-:Y:S01]  /*ed80*/  FFMA.FTZ R167, R3, R206, R167 ;  /* 0x000000ce03a77223 */ /* 0x000fe200000100a7 */
[----:B------:R-:W4:Y:S01]  /*ed90*/  MUFU.EX2 R223, R145 ;  /* 0x0000009100df7308 */ /* 0x000f220000000800 */
[----:B------:R-:W-:Y:S01]  /*eda0*/  FFMA.FTZ R169, R132, R205, R169 ;  /* 0x000000cd84a97223 */ /* 0x000fe200000100a9 */
[----:B------:R-:W-:Y:S01]  /*edb0*/  MOV R132, R2 ;  /* 0x0000000200847202 */ /* 0x000fe20000000f00 */
[----:B------:R-:W-:Y:S01]  /*edc0*/  HMMA.16816.F32 R96, R136, R106, R96 ;  /* 0x0000006a8860723c */ /* 0x000fe20000001860 */
[----:B------:R-:W5:Y:S03]  /*edd0*/  LDSM.16.MT88.4 R104, [R161+0x2900] ;  /* 0x00290000a168783b */ /* 0x000f660000004200 */
[----:B------:R-:W-:Y:S02]  /*ede0*/  FADD.FTZ R168, R168, R169 ;  /* 0x000000a9a8a87221 */ /* 0x000fe40000010000 */
[----:B------:R-:W-:Y:S01]  /*edf0*/  FADD.FTZ R167, R166, R167 ;  /* 0x000000a7a6a77221 */ /* 0x000fe20000010000 */
[----:B------:R-:W-:Y:S01]  /*ee00*/  F2FP.PACK_AB R136, R217, R216 ;  /* 0x000000d8d988723e */ /* 0x000fe200000000ff */
[C---:B------:R-:W-:Y:S01]  /*ee10*/  HMMA.16816.F32 R4, R100.reuse, R112, R4 ;  /* 0x000000706404723c */ /* 0x040fe20000001804 */
[----:B------:R-:W1:Y:S01]  /*ee20*/  MUFU.EX2 R179, R179 ;  /* 0x000000b300b37308 */ /* 0x000e620000000800 */
[----:B--2---:R-:W-:Y:S03]  /*ee30*/  LDSM.16.MT88.4 R152, [R160+0x3900] ;  /* 0x00390000a098783b */ /* 0x004fe60000004200 */
[----:B---3--:R-:W-:Y:S01]  /*ee40*/  F2FP.PACK_AB R138, R219, R218 ;  /* 0x000000dadb8a723e */ /* 0x008fe200000000ff */
[----:B------:R-:W-:Y:S01]  /*ee50*/  FADD.FTZ R163, R163, R168 ;  /* 0x000000a8a3a37221 */ /* 0x000fe20000010000 */
[----:B------:R-:W-:Y:S01]  /*ee60*/  F2FP.PACK_AB R137, R221, R220 ;  /* 0x000000dcdd89723e */ /* 0x000fe200000000ff */
[C---:B------:R-:W-:Y:S02]  /*ee70*/  HMMA.16816.F32 R8, R100.reuse, R114, R8 ;  /* 0x000000726408723c */ /* 0x040fe40000001808 */
[----:B------:R-:W-:Y:S01]  /*ee80*/  LDSM.16.MT88.4 R112, [R160+0x4900] ;  /* 0x00490000a070783b */ /* 0x000fe20000004200 */
[----:B------:R-:W2:Y:S01]  /*ee90*/  MUFU.EX2 R178, R178 ;  /* 0x000000b200b27308 */ /* 0x000ea20000000800 */
[----:B----4-:R-:W-:Y:S01]  /*eea0*/  F2FP.PACK_AB R139, R223, R222 ;  /* 0x000000dedf8b723e */ /* 0x010fe200000000ff */
[----:B------:R-:W-:Y:S03]  /*eeb0*/  FADD.FTZ R3, R164, R163 ;  /* 0x000000a3a4037221 */ /* 0x000fe60000010000 */
[C---:B------:R-:W-:Y:S02]  /*eec0*/  HMMA.16816.F32 R12, R100.reuse, R116, R12 ;  /* 0x00000074640c723c */ /* 0x040fe4000000180c */
[----:B------:R-:W-:Y:S02]  /*eed0*/  LDSM.16.MT88.4 R144, [R161+0x1900] ;  /* 0x00190000a190783b */ /* 0x000fe40000004200 */
[----:B------:R-:W-:Y:S02]  /*eee0*/  FADD.FTZ R170, R170, R3 ;  /* 0x00000003aaaa7221 */ /* 0x000fe40000010000 */
[----:B------:R-:W-:Y:S02]  /*eef0*/  FADD.FTZ R162, R162, R167 ;  /* 0x000000a7a2a27221 */ /* 0x000fe40000010000 */
[C---:B------:R-:W-:Y:S02]  /*ef00*/  HMMA.16816.F32 R16, R100.reuse, R118, R16 ;  /* 0x000000766410723c */ /* 0x040fe40000001810 */
[----:B------:R-:W-:Y:S02]  /*ef10*/  LDSM.16.MT88.4 R116, [R134+UR4+0x4900] ;  /* 0x004900048674783b */ /* 0x000fe40008004200 */
[----:B------:R-:W-:Y:S02]  /*ef20*/  FADD.FTZ R165, R165, R162 ;  /* 0x000000a2a5a57221 */ /* 0x000fe40000010000 */
[----:B------:R-:W-:Y:S02]  /*ef30*/  FADD.FTZ R171, R171, R170 ;  /* 0x000000aaabab7221 */ /* 0x000fe40000010000 */
[C---:B-1----:R-:W-:Y:S04]  /*ef40*/  HMMA.16816.F32 R20, R100.reuse, R108, R20 ;  /* 0x0000006c6414723c */ /* 0x042fe80000001814 */
[----:B------:R-:W-:Y:S02]  /*ef50*/  FADD.FTZ R174, R174, R165 ;  /* 0x000000a5aeae7221 */ /* 0x000fe40000010000 */
[----:B------:R-:W-:Y:S02]  /*ef60*/  FADD.FTZ R172, R172, R171 ;  /* 0x000000abacac7221 */ /* 0x000fe40000010000 */
[C---:B------:R-:W-:Y:S01]  /*ef70*/  HMMA.16816.F32 R24, R100.reuse, R110, R24 ;  /* 0x0000006e6418723c */ /* 0x040fe20000001818 */
[----:B------:R-:W1:Y:S03]  /*ef80*/  LDSM.16.MT88.4 R108, [R135+UR4+0x4900] ;  /* 0x00490004876c783b */ /* 0x000e660008004200 */
[----:B------:R-:W-:Y:S02]  /*ef90*/  FADD.FTZ R175, R175, R174 ;  /* 0x000000aeafaf7221 */ /* 0x000fe40000010000 */
[----:B------:R-:W-:Y:S02]  /*efa0*/  FADD.FTZ R172, R173, R172 ;  /* 0x000000acadac7221 */ /* 0x000fe40000010000 */
[C---:B------:R-:W-:Y:S04]  /*efb0*/  HMMA.16816.F32 R28, R100.reuse, R120, R28 ;  /* 0x00000078641c723c */ /* 0x040fe8000000181c */
[----:B------:R-:W-:Y:S04]  /*efc0*/  FADD.FTZ R176, R176, R175 ;  /* 0x000000afb0b07221 */ /* 0x000fe80000010000 */
[C---:B------:R-:W-:Y:S01]  /*efd0*/  HMMA.16816.F32 R32, R100.reuse, R122, R32 ;  /* 0x0000007a6420723c */ /* 0x040fe20000001820 */
[----:B------:R-:W-:Y:S03]  /*efe0*/  LDSM.16.MT88.4 R120, [R160+0x1100] ;  /* 0x00110000a078783b */ /* 0x000fe60000004200 */
[----:B------:R-:W-:Y:S04]  /*eff0*/  FADD.FTZ R177, R177, R176 ;  /* 0x000000b0b1b17221 */ /* 0x000fe80000010000 */
        /* <DEDUP_REMOVED lines=23> */
[----:B------:R-:W-:Y:S01]  /*f170*/  F2FP.PACK_AB R100, R180, R179 ;  /* 0x000000b3b464723e */ /* 0x000fe200000000ff */
[----:B------:R-:W-:Y:S01]  /*f180*/  FADD.FTZ R179, R179, R172 ;  /* 0x000000acb3b37221 */ /* 0x000fe20000010000 */
[----:B------:R-:W-:Y:S03]  /*f190*/  F2FP.PACK_AB R102, R182, R181 ;  /* 0x000000b5b666723e */ /* 0x000fe600000000ff */
[C---:B--2---:R-:W-:Y:S01]  /*f1a0*/  F2FP.PACK_AB R101, R183.reuse, R178 ;  /* 0x000000b2b765723e */ /* 0x044fe200000000ff */
        /* <DEDUP_REMOVED lines=10> */
[----:B------:R-:W1:Y:S03]  /*f250*/  LDSM.16.MT88.4 R108, [R134+UR4+0x3100] ;  /* 0x00310004866c783b */ /* 0x000e660008004200 */
        /* <DEDUP_REMOVED lines=55> */
[----:B------:R-:W-:Y:S01]  /*f5d0*/  @P0 IADD3 R4, P5, R196, UR6, RZ ;  /* 0x00000006c4040c10 */ /* 0x000fe2000ffbe0ff */
[C---:B------:R-:W-:Y:S04]  /*f5e0*/  HMMA.16816.F32 R64, R136.reuse, R6, R64 ;  /* 0x000000068840723c */ /* 0x040fe80000001840 */
[C---:B------:R-:W-:Y:S02]  /*f5f0*/  @P0 LEA R16, P4, R4.reuse, c[0x0][0x1c8], 0x1 ;  /* 0x0000720004100a11 */ /* 0x040fe400078808ff */
[----:B------:R-:W-:Y:S02]  /*f600*/  @P0 IADD3.X R5, R203, UR21, RZ, P5, !PT ;  /* 0x00000015cb050c10 */ /* 0x000fe4000affe4ff */
[C---:B--2---:R-:W-:Y:S04]  /*f610*/  HMMA.16816.F32 R68, R136.reuse, R8, R68 ;  /* 0x000000088844723c */ /* 0x044fe80000001844 */
[----:B------:R-:W-:Y:S02]  /*f620*/  @P0 LEA.HI.X R17, R4, c[0x0][0x1cc], R5, 0x1, P4 ;  /* 0x0000730004110a11 */ /* 0x000fe400020f0c05 */
[----:B------:R-:W1:Y:S01]  /*f630*/  LDSM.16.MT88.4 R4, [R134+UR4+0x5900] ;  /* 0x005900048604783b */ /* 0x000e620008004200 */
[----:B------:R-:W-:Y:S01]  /*f640*/  @P0 IADD3 R8, P5, R212, UR6, RZ ;  /* 0x00000006d4080c10 */ /* 0x000fe2000ffbe0ff */
[C---:B------:R-:W-:Y:S04]  /*f650*/  HMMA.16816.F32 R72, R136.reuse, R10, R72 ;  /* 0x0000000a8848723c */ /* 0x040fe80000001848 */
[C---:B------:R-:W-:Y:S02]  /*f660*/  @P0 LEA R18, P4, R8.reuse, c[0x0][0x1c8], 0x1 ;  /* 0x0000720008120a11 */ /* 0x040fe400078808ff */
        /* <DEDUP_REMOVED lines=8> */
[----:B------:R-:W-:Y:S02]  /*f6f0*/  UISETP.GE.AND UP0, UPT, UR10, UR17, UPT ;  /* 0x000000110a00728c */ /* 0x000fe4000bf06270 */
[C---:B------:R-:W-:Y:S01]  /*f700*/  @P0 LEA R22, P6, R20.reuse, c[0x0][0x1c8], 0x1 ;  /* 0x0000720014160a11 */ /* 0x040fe200078c08ff */
[----:B------:R-:W-:Y:S01]  /*f710*/  UISETP.GE.AND UP1, UPT, UR5, 0x1, UPT ;  /* 0x000000010500788c */ /* 0x000fe2000bf26270 */
[----:B------:R-:W-:Y:S01]  /*f720*/  @P0 IADD3.X R13, R209, UR21, RZ, P4, !PT ;  /* 0x00000015d10d0c10 */ /* 0x000fe2000a7fe4ff */
[----:B------:R-:W-:Y:S01]  /*f730*/  UIADD3 UR17, UR17, -0x1, URZ ;  /* 0xffffffff11117890 */ /* 0x000fe2000fffe03f */
[----:B------:R-:W-:Y:S02]  /*f740*/  @P0 LEA R12, P4, R21, c[0x0][0x1c8], 0x1 ;  /* 0x00007200150c0a11 */ /* 0x000fe400078808ff */
[----:B------:R-:W-:Y:S03]  /*f750*/  @P0 IADD3.X R24, R203, UR6, RZ, P5, !PT ;  /* 0x00000006cb180c10 */ /* 0x000fe6000affe4ff */
[----:B------:R-:W-:Y:S02]  /*f760*/  @P0 LEA.HI.X R23, R20, c[0x0][0x1cc], R13, 0x1, P6 ;  /* 0x0000730014170a11 */ /* 0x000fe400030f0c0d */
[----:B------:R-:W-:Y:S02]  /*f770*/  MOV R20, UR15 ;  /* 0x0000000f00147c02 */ /* 0x000fe40008000f00 */
[----:B------:R-:W-:Y:S02]  /*f780*/  @P0 LEA.HI.X R13, R21, c[0x0][0x1cc], R24, 0x1, P4 ;  /* 0x00007300150d0a11 */ /* 0x000fe400020f0c18 */
[----:B------:R-:W-:Y:S01]  /*f790*/  @P0 IADD3 R3, P4, R212, UR7, RZ ;  /* 0x00000007d4030c10 */ /* 0x000fe2000ff9e0ff */
[----:B------:R-:W-:Y:S01]  /*f7a0*/  @P0 IMAD R25, R20, 0x3000, R193 ;  /* 0x0000300014190824 */ /* 0x000fe200078e02c1 */
[----:B------:R-:W-:Y:S01]  /*f7b0*/  @P0 IADD3 R21, P5, R210, UR7, RZ ;  /* 0x00000007d2150c10 */ /* 0x000fe2000ffbe0ff */
[C---:B-1----:R-:W-:Y:S03]  /*f7c0*/  HMMA.16816.F32 R84, R136.reuse, R4, R84 ;  /* 0x000000048854723c */ /* 0x042fe60000001854 */
[----:B------:R-:W-:Y:S02]  /*f7d0*/  @P0 LEA R14, P6, R3, c[0x0][0x1c8], 0x1 ;  /* 0x00007200030e0a11 */ /* 0x000fe400078c08ff */
[----:B------:R-:W-:Y:S02]  /*f7e0*/  @P0 IADD3.X R24, R211, UR6, RZ, P4, !PT ;  /* 0x00000006d3180c10 */ /* 0x000fe4000a7fe4ff */
[----:B------:R-:W-:Y:S01]  /*f7f0*/  @P0 LEA R20, P4, R21, c[0x0][0x1c8], 0x1 ;  /* 0x0000720015140a11 */ /* 0x000fe200078808ff */
[C---:B------:R-:W-:Y:S04]  /*f800*/  HMMA.16816.F32 R88, R136.reuse, R6, R88 ;  /* 0x000000068858723c */ /* 0x040fe80000001858 */
[----:B------:R-:W-:Y:S02]  /*f810*/  @P0 LEA.HI.X R15, R3, c[0x0][0x1cc], R24, 0x1, P6 ;  /* 0x00007300030f0a11 */ /* 0x000fe400030f0c18 */
[----:B------:R-:W-:Y:S02]  /*f820*/  @P0 SHF.L.U32 R3, R25, 0x1, RZ ;  /* 0x0000000119030819 */ /* 0x000fe400000006ff */
[----:B------:R-:W-:Y:S01]  /*f830*/  @P0 IADD3.X R26, R209, UR6, RZ, P5, !PT ;  /* 0x00000006d11a0c10 */ /* 0x000fe2000affe4ff */
[C---:B--2---:R-:W-:Y:S01]  /*f840*/  HMMA.16816.F32 R92, R136.reuse, R8, R92 ;  /* 0x00000008885c723c */ /* 0x044fe2000000185c */
[----:B------:R-:W-:Y:S01]  /*f850*/  UIADD3 UR6, UR5, 0x1, URZ ;  /* 0x0000000105067890 */ /* 0x000fe2000fffe03f */
[----:B------:R-:W-:Y:S01]  /*f860*/  @!PT LDS RZ, [RZ] ;  /* 0x00000000fffff984 */ /* 0x000fe20000000800 */
[----:B------:R-:W-:Y:S01]  /*f870*/  @!PT LDS RZ, [RZ] ;  /* 0x00000000fffff984 */ /* 0x000fe20000000800 */
[----:B------:R-:W-:Y:S01]  /*f880*/  @!PT LDS RZ, [RZ] ;  /* 0x00000000fffff984 */ /* 0x000fe20000000800 */
[----:B------:R1:W-:Y:S01]  /*f890*/  @P0 LDGSTS.E.BYPASS.LTC128B.128 [R3+0xc100], [R16.64], !P3 ;  /* 0x0c10000010030fae */ /* 0x0003e2000d901d52 */
[----:B------:R-:W-:Y:S02]  /*f8a0*/  @P0 LEA.HI.X R21, R21, c[0x0][0x1cc], R26, 0x1, P4 ;  /* 0x0000730015150a11 */ /* 0x000fe400020f0c1a */
[----:B------:R-:W-:Y:S03]  /*f8b0*/  USEL UR5, UR6, URZ, !UP1 ;  /* 0x0000003f06057287 */ /* 0x000fe6000c800000 */
        /* <DEDUP_REMOVED lines=9> */
[----:B------:R-:W-:-:S05]  /*f950*/  @!P0 BRA `(.L_x_829) ;  /* 0xffffc69000008947 */ /* 0x000fca000383ffff */
.L_x_820:
[----:B------:R-:W1:Y:S01]  /*f960*/  SHFL.BFLY PT, R4, R205, 0x2, 0x1f ;  /* 0x0c401f00cd047f89 */ /* 0x000e6200000e0000 */
[----:B------:R-:W-:-:S02]  /*f970*/  MOV R6, RZ ;  /* 0x000000ff00067202 */ /* 0x000fc40000000f00 */
[----:B------:R-:W-:Y:S01]  /*f980*/  MOV R5, RZ ;  /* 0x000000ff00057202 */ /* 0x000fe20000000f00 */
[----:B------:R-:W2:Y:S01]  /*f990*/  SHFL.BFLY PT, R3, R206, 0x2, 0x1f ;  /* 0x0c401f00ce037f89 */ /* 0x000ea200000e0000 */
[----:B------:R-:W-:Y:S01]  /*f9a0*/  PLOP3.LUT P2, PT, PT, PT, PT, 0x8, 0x0 ;  /* 0x000000000000781c */ /* 0x000fe20003f4e170 */
[----:B-1----:R-:W-:Y:S02]  /*f9b0*/  FADD.FTZ R7, R4, R205 ;  /* 0x000000cd04077221 */ /* 0x002fe40000010000 */
        /* <DEDUP_REMOVED lines=117> */
.L_x_793:
        /* <DEDUP_REMOVED lines=223> */
[----:B-1----:R-:W-:-:S03]  /*10f00*/  IMAD.IADD R5, R17, 0x1, R2 ;  /* 0x0000000111057824 */ /* 0x002fc600078e0202 */
[----:B------:R-:W-:Y:S02]  /*10f10*/  STS [R29+0x8000], R96 ;  /* 0x008000601d007388 */ /* 0x000fe40000000800 */
[----:B------:R-:W-:Y:S02]  /*10f20*/  LEA.HI.X R2, R16, c[0x0][0x384], R5, 0x1, P0 ;  /* 0x0000e10010027a11 */ /* 0x000fe400000f0c05 */
[----:B------:R-:W-:Y:S04]  /*10f30*/  STS [R29+0x8400], R98 ;  /* 0x008400621d007388 */ /* 0x000fe80000000800 */
[----:B------:R-:W-:Y:S01]  /*10f40*/  BAR.SYNC.DEFER_BLOCKING 0x1, 0x100 ;  /* 0x0044000000007b1d */ /* 0x000fe20000010000 */
[----:B------:R-:W-:-:S05]  /*10f50*/  ISETP.GE.AND P0, PT, R57, R10, PT ;  /* 0x0000000a3900720c */ /* 0x000fca0003f06270 */
[----:B------:R-:W-:Y:S04]  /*10f60*/  SHFL.IDX PT, R30, R12, RZ, 0x1c1f ;  /* 0x001c1fff0c1e7589 */ /* 0x000fe800000e0000 */
[----:B------:R-:W1:Y:S04]  /*10f70*/  SHFL.IDX PT, R31, R23, RZ, 0x1c1f ;  /* 0x001c1fff171f7589 */ /* 0x000e6800000e0000 */
[----:B------:R-:W-:Y:S04]  /*10f80*/  SHFL.IDX PT, R100, R12, 0x1, 0x1c1f ;  /* 0x003c1f000c647f89 */ /* 0x000fe800000e0000 */
[----:B------:R-:W2:Y:S04]  /*10f90*/  SHFL.IDX PT, R101, R23, 0x1, 0x1c1f ;  /* 0x003c1f0017657f89 */ /* 0x000ea800000e0000 */
[----:B------:R3:W4:Y:S04]  /*10fa0*/  SHFL.IDX PT, R60, R0, RZ, 0x181f ;  /* 0x00181fff003c7589 */ /* 0x00072800000e0000 */
[----:B------:R3:W3:Y:S04]  /*10fb0*/  SHFL.IDX PT, R61, R2, RZ, 0x181f ;  /* 0x00181fff023d7589 */ /* 0x0006e800000e0000 */
[----:B-1----:R1:W-:Y:S04]  /*10fc0*/  @!P5 ST.E [R30.64], R6 ;  /* 0x000000061e00d985 */ /* 0x0023e8000c101912 */
[----:B--2---:R1:W-:Y:S04]  /*10fd0*/  @!P4 ST.E [R100.64], R7 ;  /* 0x000000076400c985 */ /* 0x0043e8000c101912 */
[----:B------:R1:W2:Y:S04]  /*10fe0*/  LDS.128 R52, [R58+0x1080] ;  /* 0x001080003a347984 */ /* 0x0002a80000000c00 */
        /* <DEDUP_REMOVED lines=9> */
[----:B-1-34-:R-:W1:Y:S01]  /*11080*/  LDS.128 R28, [R58+0x80] ;  /* 0x000080003a1c7984 */ /* 0x01ae620000000c00 */
[----:B------:R-:W-:-:S02]  /*11090*/  IADD3 R56, R3, 0x40, RZ ;  /* 0x0000004003387810 */ /* 0x000fc40007ffe0ff */
[----:B------:R-:W-:Y:S01]  /*110a0*/  IADD3 R9, R3, 0x80, RZ ;  /* 0x0000008003097810 */ /* 0x000fe20007ffe0ff */
[----:B------:R-:W3:Y:S01]  /*110b0*/  LDS.128 R16, [R58+0x4080] ;  /* 0x004080003a107984 */ /* 0x000ee20000000c00 */
        /* <DEDUP_REMOVED lines=13> */
[----:B-1----:R1:W-:Y:S04]  /*11190*/  @!P2 ST.E.128 [R58.64], R28 ;  /* 0x0000001c3a00a985 */ /* 0x0023e8000c101d12 */
[----:B---3--:R1:W-:Y:S04]  /*111a0*/  @!P1 ST.E.128 [R62.64], R16 ;  /* 0x000000103e009985 */ /* 0x0083e8000c101d12 */
[----:B-----5:R1:W-:Y:S02]  /*111b0*/  @!P0 ST.E.128 [R8.64], R4 ;  /* 0x0000000408008985 */ /* 0x0203e4000c101d12 */
.L_x_832:
[----:B---34-:R-:W-:Y:S05]  /*111c0*/  BSYNC B0 ;  /* 0x0000000000007941 */ /* 0x018fea0003800000 */
.L_x_831:
[----:B-1----:R-:W-:Y:S01]  /*111d0*/  IADD3 R5, R57, 0x20, RZ ;  /* 0x0000002039057810 */ /* 0x002fe20007ffe0ff */
[----:B------:R1:W3:Y:S01]  /*111e0*/  SHFL.IDX PT, R9, R2, 0x1, 0x181f ;  /* 0x00381f0002097f89 */ /* 0x0002e200000e0000 */
        /* <DEDUP_REMOVED lines=16> */
[----:B--2---:R2:W-:Y:S02]  /*112f0*/  @!P2 ST.E.128 [R16.64], R52 ;  /* 0x000000341000a985 */ /* 0x0045e4000c101d12 */
[----:B------:R-:W-:-:S04]  /*11300*/  @!P1 IMAD.WIDE R6, R6, 0x2, R8 ;  /* 0x0000000206069825 */ /* 0x000fc800078e0208 */
[----:B------:R-:W-:Y:S01]  /*11310*/  @!P0 IMAD.WIDE R4, R4, 0x2, R8 ;  /* 0x0000000204048825 */ /* 0x000fe200078e0208 */
[----:B------:R2:W-:Y:S04]  /*11320*/  @!P1 ST.E.128 [R6.64], R40 ;  /* 0x0000002806009985 */ /* 0x0005e8000c101d12 */
[----:B------:R2:W-:Y:S02]  /*11330*/  @!P0 ST.E.128 [R4.64], R24 ;  /* 0x0000001804008985 */ /* 0x0005e4000c101d12 */
.L_x_834:
[----:B------:R-:W-:Y:S05]  /*11340*/  BSYNC B0 ;  /* 0x0000000000007941 */ /* 0x000fea0003800000 */
.L_x_833:
[----:B--2---:R-:W-:Y:S01]  /*11350*/  IADD3 R5, R57, 0x40, RZ ;  /* 0x0000004039057810 */ /* 0x004fe20007ffe0ff */
[----:B---3--:R2:W3:Y:S01]  /*11360*/  SHFL.IDX PT, R9, R2, 0x2, 0x181f ;  /* 0x00581f0002097f89 */ /* 0x0084e200000e0000 */
        /* <DEDUP_REMOVED lines=21> */
.L_x_836:
[----:B------:R-:W-:Y:S05]  /*114c0*/  BSYNC B0 ;  /* 0x0000000000007941 */ /* 0x000fea0003800000 */
.L_x_835:
[----:B------:R-:W-:Y:S01]  /*114d0*/  IADD3 R57, R57, 0x60, RZ ;  /* 0x0000006039397810 */ /* 0x000fe20007ffe0ff */
[----:B---3--:R3:W1:Y:S03]  /*114e0*/  SHFL.IDX PT, R7, R2, 0x3, 0x181f ;  /* 0x00781f0002077f89 */ /* 0x00866600000e0000 */
[----:B------:R-:W-:Y:S01]  /*114f0*/  ISETP.GE.AND P0, PT, R57, R10, PT ;  /* 0x0000000a3900720c */ /* 0x000fe20003f06270 */
[----:B------:R3:W2:-:S12]  /*11500*/  SHFL.IDX PT, R6, R0, 0x3, 0x181f ;  /* 0x00781f0000067f89 */ /* 0x00069800000e0000 */
        /* <DEDUP_REMOVED lines=20> */
.L_x_830:
        /* <DEDUP_REMOVED lines=40> */
.L_x_838:
[----:B------:R-:W-:Y:S05]  /*118d0*/  BSYNC B0 ;  /* 0x0000000000007941 */ /* 0x000fea0003800000 */
.L_x_837:
        /* <DEDUP_REMOVED lines=62> */
.L_x_840:
[----:B------:R-:W-:Y:S05]  /*11cc0*/  BSYNC B0 ;  /* 0x0000000000007941 */ /* 0x000fea0003800000 */
.L_x_839:
        /* <DEDUP_REMOVED lines=21> */
.L_x_842:
[----:B------:R-:W-:Y:S05]  /*11e20*/  BSYNC B0 ;  /* 0x0000000000007941 */ /* 0x000fea0003800000 */
.L_x_841:
        /* <DEDUP_REMOVED lines=21> */
.L_x_844:
[----:B------:R-:W-:Y:S05]  /*11f80*/  BSYNC B0 ;  /* 0x0000000000007941 */ /* 0x000fea0003800000 */
.L_x_843:
        /* <DEDUP_REMOVED lines=22> */
.L_x_845:
        /* <DEDUP_REMOVED lines=9> */
.L_x_2580:


//--------------------- .text._ZN7cutlass13device_kernelIN5flash19enable_sm80_to_sm89INS1_16FlashAttnFwdSm80INS1_25CollectiveMainloopFwdSm80ILi8ELi2ELb0EN4cute5tupleIJNS5_1CILi128EEENS7_ILi64EEENS7_ILi192EEEEEELi192ENS_6half_tEfNS_4arch4Sm80ELb0ELb1ELb1ELb1ELb0ELb0ELb1ELb0EEENS1_21CollectiveEpilogueFwdINS6_IJS8_SA_S9_EEENS6_IJNS7_ILi1EEESI_SI_EEESC_SE_Li256ELb1ELb1ELb0ELb0EEENS1_19SingleTileSchedulerILb1ELb0ELb1ELi128EEEEEEEEEvNT_6ParamsE --------------------------
	.section	.text._ZN7cutlass13device_kernelIN5flash19enable_sm80_to_sm89INS1_16FlashAttnFwdSm80INS1_25CollectiveMainloopFwdSm80ILi8ELi2ELb0EN4cute5tupleIJNS5_1CILi128EEENS7_ILi64EEENS7_ILi192EEEEEELi192ENS_6half_tEfNS_4arch4Sm80ELb0ELb1ELb1ELb1ELb0ELb0ELb1ELb0EEENS1_21CollectiveEpilogueFwdINS6_IJS8_SA_S9_EEENS6_IJNS7_ILi1EEESI_SI_EEESC_SE_Li256ELb1ELb1ELb0ELb0EEENS1_19SingleTileSchedulerILb1ELb0ELb1ELi128EEEEEEEEEvNT_6ParamsE,"ax",@progbits
	.sectioninfo	@"SHI_REGISTERS=252"
	.align	128
.text._ZN7cutlass13device_kernelIN5flash19enable_sm80_to_sm89INS1_16FlashAttnFwdSm80INS1_25CollectiveMainloopFwdSm80ILi8ELi2ELb0EN4cute5tupleIJNS5_1CILi128EEENS7_ILi64EEENS7_ILi192EEEEEELi192ENS_6half_tEfNS_4arch4Sm80ELb0ELb1ELb1ELb1ELb0ELb0ELb1ELb0EEENS1_21CollectiveEpilogueFwdINS6_IJS8_SA_S9_EEENS6_IJNS7_ILi1EEESI_SI_EEESC_SE_Li256ELb1ELb1ELb0ELb0EEENS1_19SingleTileSchedulerILb1ELb0ELb1ELi128EEEEEEEEEvNT_6ParamsE:
        .type           _ZN7cutlass13device_kernelIN5flash19enable_sm80_to_sm89INS1_16FlashAttnFwdSm80INS1_25CollectiveMainloopFwdSm80ILi8ELi2ELb0EN4cute5tupleIJNS5_1CILi128EEENS7_ILi64EEENS7_ILi192EEEEEELi192ENS_6half_tEfNS_4arch4Sm80ELb0ELb1ELb1ELb1ELb0ELb0ELb1ELb0EEENS1_21CollectiveEpilogueFwdINS6_IJS8_SA_S9_EEENS6_IJNS7_ILi1EEESI_SI_EEESC_SE_Li256ELb1ELb1ELb0ELb0EEENS1_19SingleTileSchedulerILb1ELb0ELb1ELi128EEEEEEEEEvNT_6ParamsE,@function
        .size           _ZN7cutlass13device_kernelIN5flash19enable_sm80_to_sm89INS1_16FlashAttnFwdSm80INS1_25CollectiveMainloopFwdSm80ILi8ELi2ELb0EN4cute5tupleIJNS5_1CILi128EEENS7_ILi64EEENS7_ILi192EEEEEELi192ENS_6half_tEfNS_4arch4Sm80ELb0ELb1ELb1ELb1ELb0ELb0ELb1ELb0EEENS1_21CollectiveEpilogueFwdINS6_IJS8_SA_S9_EEENS6_IJNS7_ILi1EEESI_SI_EEESC_SE_Li256ELb1ELb1ELb0ELb0EEENS1_19SingleTileSchedulerILb1ELb0ELb1ELi128EEEEEEEEEvNT_6ParamsE,(.L_x_2581 - _ZN7cutlass13device_kernelIN5flash19enable_sm80_to_sm89INS1_16FlashAttnFwdSm80INS1_25CollectiveMainloopFwdSm80ILi8ELi2ELb0EN4cute5tupleIJNS5_1CILi128EEENS7_ILi64EEENS7_ILi192EEEEEELi192ENS_6half_tEfNS_4arch4Sm80ELb0ELb1ELb1ELb1ELb0ELb0ELb1ELb0EEENS1_21CollectiveEpilogueFwdINS6_IJS8_SA_S9_EEENS6_IJNS7_ILi1EEESI_SI_EEESC_SE_Li256ELb1ELb1ELb0ELb0EEENS1_19SingleTileSchedulerILb1ELb0ELb1ELi128EEEEEEEEEvNT_6ParamsE)
        .other          _ZN7cutlass13device_kernelIN5flash19enable_sm80_to_sm89INS1_16FlashAttnFwdSm80INS1_25CollectiveMainloopFwdSm80ILi8ELi2ELb0EN4cute5tupleIJNS5_1CILi128EEENS7_ILi64EEENS7_ILi192EEEEEELi192ENS_6half_tEfNS_4arch4Sm80ELb0ELb1ELb1ELb1ELb0ELb0ELb1ELb0EEENS1_21CollectiveEpilogueFwdINS6_IJS8_SA_S9_EEENS6_IJNS7_ILi1EEESI_SI_EEESC_SE_Li256ELb1ELb1ELb0ELb0EEENS1_19SingleTileSchedulerILb1ELb0ELb1ELi128EEEEEEEEEvNT_6ParamsE,@"STO_CUDA_ENTRY STV_DEFAULT"
_ZN7cutlass13device_kernelIN5flash19enable_sm80_to_sm89INS1_16FlashAttnFwdSm80INS1_25CollectiveMainloopFwdSm80ILi8ELi2ELb0EN4cute5tupleIJNS5_1CILi128EEENS7_ILi64EEENS7_ILi192EEEEEELi192ENS_6half_tEfNS_4arch4Sm80ELb0ELb1ELb1ELb1ELb0ELb0ELb1ELb0EEENS1_21CollectiveEpilogueFwdINS6_IJS8_SA_S9_EEENS6_IJNS7_ILi1EEESI_SI_EEESC_SE_Li256ELb1ELb1ELb0ELb0EEENS1_19SingleTileSchedulerILb1ELb0ELb1ELi128EEEEEEEEEvNT_6ParamsE:
        /* <DEDUP_REMOVED lines=16> */
.L_x_847:
        /* <DEDUP_REMOVED lines=8> */
.L_x_849:
[----:B------:R-:W-:-:S05]  /*0180*/  MOV R3, c[0x0][0x54c] ;  /* 0x0001530000037a02 */ /* 0x000fca0000000f00 */
.L_x_848:
[----:B-----5:R-:W-:Y:S01]  /*0190*/  IMAD R3, R3, c[0x0][0x548], RZ ;  /* 0x0001520003037a24 */ /* 0x020fe200078e02ff */
[----:B------:R-:W-:-:S04]  /*01a0*/  SHF.L.U32 R144, R219, 0x7, RZ ;  /* 0x00000007db907819 */ /* 0x000fc800000006ff */
[----:B------:R-:W-:-:S04]  /*01b0*/  ISETP.GE.AND P0, PT, R144, R3, PT ;  /* 0x000000039000720c */ /* 0x000fc80003f06270 */
[----:B------:R-:W-:Y:S01]  /*01c0*/  SEL R202, R202, 0xffffffff, !P0 ;  /* 0xffffffffcaca7807 */ /* 0x000fe20004000000 */
[----:B------:R-:W-:Y:S05]  /*01d0*/  BRA `(.L_x_850) ;  /* 0x0000012000007947 */ /* 0x000fea0003800000 */
.L_x_846:
[----:B---3--:R-:W-:-:S04]  /*01e0*/  ISETP.NE.U32.AND P0, PT, RZ, c[0x0][0x568], PT ;  /* 0x00015a00ff007a0c */ /* 0x008fc80003f05070 */
[----:B------:R-:W-:-:S13]  /*01f0*/  ISETP.NE.AND.EX P0, PT, RZ, c[0x0][0x56c], PT, P0 ;  /* 0x00015b00ff007a0c */ /* 0x000fda0003f05300 */
[----:B------:R-:W-:Y:S05]  /*0200*/  @!P0 BRA `(.L_x_851) ;  /* 0x0000002000008947 */ /* 0x000fea0003800000 */
[----:B------:R1:W5:Y:S01]  /*0210*/  LDG.E R3, [R2.64] ;  /* 0x0000000802037981 */ /* 0x000362000c1e1900 */
[----:B------:R-:W-:Y:S05]  /*0220*/  BRA `(.L_x_852) ;  /* 0x0000009000007947 */ /* 0x000fea0003800000 */
.L_x_851:
        /* <DEDUP_REMOVED lines=8> */
.L_x_853:
[----:B------:R-:W-:-:S05]  /*02b0*/  MOV R3, c[0x0][0x54c] ;  /* 0x0001530000037a02 */ /* 0x000fca0000000f00 */
.L_x_852:
[----:B-----5:R-:W-:Y:S01]  /*02c0*/  IMAD R3, R3, c[0x0][0x548], RZ ;  /* 0x0001520003037a24 */ /* 0x020fe200078e02ff */
[----:B------:R-:W-:-:S04]  /*02d0*/  SHF.L.U32 R144, R219, 0x7, RZ ;  /* 0x00000007db907819 */ /* 0x000fc800000006ff */
[----:B------:R-:W-:-:S04]  /*02e0*/  ISETP.GE.AND P0, PT, R144, R3, PT ;  /* 0x000000039000720c */ /* 0x000fc80003f06270 */
[----:B------:R-:W-:-:S04]  /*02f0*/  SEL R202, R202, 0xffffffff, !P0 ;  /* 0xffffffffcaca7807 */ /* 0x000fc80004000000 */
.L_x_850:
        /* <DEDUP_REMOVED lines=12> */
[----:B-1----:R-:W-:Y:S01]  /*03c0*/  IMAD.WIDE R2, R202, R11, c[0x0][0x350] ;  /* 0x0000d400ca027625 */ /* 0x002fe200078e020b */
        /* <DEDUP_REMOVED lines=8> */
[----:B------:R-:W-:Y:S01]  /*0450*/  IMAD.MOV.U32 R194, RZ, RZ, c[0x0][0x1d0] ;  /* 0x00007400ffc27624 */ /* 0x000fe200078e00ff */
[----:B------:R-:W-:Y:S05]  /*0460*/  @P0 BRA `(.L_x_854) ;  /* 0x0000004000000947 */ /* 0x000fea0003800000 */
[----:B------:R-:W-:Y:S05]  /*0470*/  @!P3 BRA `(.L_x_854) ;  /* 0x000000300000b947 */ /* 0x000fea0003800000 */
[----:B-----5:R-:W2:Y:S04]  /*0480*/  LDG.E R203, [R8.64] ;  /* 0x0000000808cb7981 */ /* 0x020ea8000c1e1900 */
[----:B------:R-:W2:Y:S02]  /*0490*/  LDG.E R0, [R8.64+0x4] ;  /* 0x0000040808007981 */ /* 0x000ea4000c1e1900 */
[----:B--2---:R-:W-:-:S02]  /*04a0*/  IADD3 R203, -R203, R0, RZ ;  /* 0x00000000cbcb7210 */ /* 0x004fc40007ffe1ff */
.L_x_854:
[----:B------:R-:W-:-:S04]  /*04b0*/  ISETP.NE.U32.AND P0, PT, RZ, c[0x0][0x368], PT ;  /* 0x0000da00ff007a0c */ /* 0x000fc80003f05070 */
[----:B------:R-:W-:-:S13]  /*04c0*/  ISETP.NE.AND.EX P0, PT, RZ, c[0x0][0x36c], PT, P0 ;  /* 0x0000db00ff007a0c */ /* 0x000fda0003f05300 */
[----:B------:R-:W-:Y:S05]  /*04d0*/  @!P0 BRA `(.L_x_855) ;  /* 0x0000003000008947 */ /* 0x000fea0003800000 */
[----:B------:R-:W-:-:S06]  /*04e0*/  IMAD.WIDE R194, R202, R11, c[0x0][0x368] ;  /* 0x0000da00cac27625 */ /* 0x000fcc00078e020b */
[----:B------:R2:W5:Y:S01]  /*04f0*/  LDG.E R194, [R194.64] ;  /* 0x00000008c2c27981 */ /* 0x000562000c1e1900 */
[----:B------:R-:W-:Y:S05]  /*0500*/  BRA `(.L_x_856) ;  /* 0x0000004000007947 */ /* 0x000fea0003800000 */
.L_x_855:
[----:B------:R-:W-:Y:S05]  /*0510*/  @!P4 BRA `(.L_x_856) ;  /* 0x000000300000c947 */ /* 0x000fea0003800000 */
[----:B------:R-:W2:Y:S04]  /*0520*/  LDG.E R194, [R2.64] ;  /* 0x0000000802c27981 */ /* 0x000ea8000c1e1900 */
[----:B------:R-:W2:Y:S02]  /*0530*/  LDG.E R5, [R2.64+0x4] ;  /* 0x0000040802057981 */ /* 0x000ea4000c1e1900 */
[----:B--2---:R-:W-:Y:S02]  /*0540*/  IADD3 R194, -R194, R5, RZ ;  /* 0x00000005c2c27210 */ /* 0x004fe40007ffe1ff */
.L_x_856:
[----:B------:R-:W-:Y:S01]  /*0550*/  IMAD.MOV.U32 R196, RZ, RZ, c[0x0][0x2c4] ;  /* 0x0000b100ffc47624 */ /* 0x000fe200078e00ff */
[----:B------:R-:W-:Y:S01]  /*0560*/  LOP3.LUT R0, R0, 0xfffffff7, RZ, 0xc0, !PT ;  /* 0xfffffff700007812 */ /* 0x000fe200078ec0ff */
[----:B--2---:R-:W-:Y:S01]  /*0570*/  IMAD.MOV.U32 R195, RZ, RZ, c[0x0][0x32c] ;  /* 0x0000cb00ffc37624 */ /* 0x004fe200078e00ff */
[----:B------:R-:W-:Y:S01]  /*0580*/  IADD3 R5, R144, 0x7f, RZ ;  /* 0x0000007f90057810 */ /* 0x000fe20007ffe0ff */
[----:B-----5:R-:W-:Y:S01]  /*0590*/  IMAD.IADD R194, R194, 0x1, -R7 ;  /* 0x00000001c2c27824 */ /* 0x020fe200078e0a07 */
[----:B------:R-:W-:-:S02]  /*05a0*/  ISETP.NE.AND P2, PT, R196, 0x1, PT ;  /* 0x00000001c400780c */ /* 0x000fc40003f45270 */
[----:B------:R-:W-:Y:S02]  /*05b0*/  ISETP.GE.AND P1, PT, R195, 0x1, PT ;  /* 0x00000001c300780c */ /* 0x000fe40003f26270 */
[----:B-1----:R-:W-:-:S09]  /*05c0*/  IADD3 R2, R194, 0x1, -R203 ;  /* 0x00000001c2027810 */ /* 0x002fd20007ffe8cb */
[----:B------:R-:W-:Y:S02]  /*05d0*/  @P2 IADD3 R3, R144, 0x7f, RZ ;  /* 0x0000007f90032810 */ /* 0x000fe40007ffe0ff */
[----:B------:R-:W-:-:S03]  /*05e0*/  @P2 LOP3.LUT R0, R0, 0x8, RZ, 0xfc, !PT ;  /* 0x0000000800002812 */ /* 0x000fc600078efcff */
[----:B------:R-:W-:Y:S01]  /*05f0*/  @P2 IMAD.HI.U32 R3, R3, c[0x0][0x2c8], RZ ;  /* 0x0000b20003032a27 */ /* 0x000fe200078e00ff */
[----:B------:R-:W-:-:S04]  /*0600*/  LOP3.LUT R0, R0, 0xfffffffb, RZ, 0xc0, !PT ;  /* 0xfffffffb00007812 */ /* 0x000fc800078ec0ff */
[----:B------:R-:W-:Y:S02]  /*0610*/  @P2 SHF.R.U32.HI R5, RZ, c[0x0][0x2cc], R3 ;  /* 0x0000b300ff052a19 */ /* 0x000fe40000011603 */
[----:B------:R-:W-:-:S03]  /*0620*/  @P1 LOP3.LUT R0, R0, 0x4, RZ, 0xfc, !PT ;  /* 0x0000000400001812 */ /* 0x000fc600078efcff */
[----:B------:R-:W-:Y:S02]  /*0630*/  IMAD.IADD R5, R2, 0x1, R5 ;  /* 0x0000000102057824 */ /* 0x000fe400078e0205 */
[----:B------:R-:W-:-:S03]  /*0640*/  IMAD.IADD R2, R6, 0x1, R7 ;  /* 0x0000000106027824 */ /* 0x000fc600078e0207 */
[----:B------:R-:W-:Y:S01]  /*0650*/  IADD3 R8, R5, c[0x0][0x328], RZ ;  /* 0x0000ca0005087a10 */ /* 0x000fe20007ffe0ff */
[----:B------:R-:W-:Y:S05]  /*0660*/  @!P1 BRA `(.L_x_857) ;  /* 0x000000e000009947 */ /* 0x000fea0003800000 */
[C---:B------:R-:W-:Y:S02]  /*0670*/  ISETP.GT.AND P0, PT, R5.reuse, RZ, PT ;  /* 0x000000ff0500720c */ /* 0x040fe40003f04270 */
[----:B------:R-:W-:-:S11]  /*0680*/  IADD3 R6, R5, -0x1, RZ ;  /* 0xffffffff05067810 */ /* 0x000fd60007ffe0ff */
[----:B------:R-:W-:Y:S05]  /*0690*/  @P0 BRA `(.L_x_858) ;  /* 0x0000006000000947 */ /* 0x000fea0003800000 */
[----:B------:R-:W-:Y:S01]  /*06a0*/  ISETP.NE.AND P0, PT, R195, 0x1, PT ;  /* 0x00000001c300780c */ /* 0x000fe20003f05270 */
[----:B------:R-:W-:-:S12]  /*06b0*/  IMAD.MOV R5, RZ, RZ, -R5 ;  /* 0x000000ffff057224 */ /* 0x000fd800078e0a05 */
[----:B------:R-:W-:-:S05]  /*06c0*/  @P0 IMAD.HI.U32 R3, R5, c[0x0][0x330], RZ ;  /* 0x0000cc0005030a27 */ /* 0x000fca00078e00ff */
[----:B------:R-:W-:-:S04]  /*06d0*/  @P0 SHF.R.U32.HI R5, RZ, c[0x0][0x334], R3 ;  /* 0x0000cd00ff050a19 */ /* 0x000fc80000011603 */
[----:B------:R-:W-:Y:S01]  /*06e0*/  LOP3.LUT R6, RZ, R5, RZ, 0x33, !PT ;  /* 0x00000005ff067212 */ /* 0x000fe200078e33ff */
[----:B------:R-:W-:Y:S05]  /*06f0*/  BRA `(.L_x_859) ;  /* 0x0000003000007947 */ /* 0x000fea0003800000 */
.L_x_858:
[----:B------:R-:W-:-:S13]  /*0700*/  ISETP.NE.AND P0, PT, R195, 0x1, PT ;  /* 0x00000001c300780c */ /* 0x000fda0003f05270 */
[----:B------:R-:W-:-:S05]  /*0710*/  @P0 IMAD.HI.U32 R3, R6, c[0x0][0x330], RZ ;  /* 0x0000cc0006030a27 */ /* 0x000fca00078e00ff */
[----:B------:R-:W-:-:S05]  /*0720*/  @P0 SHF.R.U32.HI R6, RZ, c[0x0][0x334], R3 ;  /* 0x0000cd00ff060a19 */ /* 0x000fca0000011603 */
.L_x_859:
[----:B------:R-:W-:-:S05]  /*0730*/  IMAD R3, R6, R195, c[0x0][0x32c] ;  /* 0x0000cb0006037624 */ /* 0x000fca00078e02c3 */
[----:B------:R-:W-:-:S04]  /*0740*/  IMNMX R8, R8, R3, PT ;  /* 0x0000000308087217 */ /* 0x000fc80003800200 */
.L_x_857:
[----:B------:R-:W-:Y:S01]  /*0750*/  IADD3 R8, R8, 0x3f, RZ ;  /* 0x0000003f08087810 */ /* 0x000fe20007ffe0ff */
[----:B------:R-:W-:Y:S01]  /*0760*/  @P2 IMAD.HI.U32 R7, R144, c[0x0][0x2c8], RZ ;  /* 0x0000b20090072a27 */ /* 0x000fe200078e00ff */
[C---:B------:R-:W-:Y:S02]  /*0770*/  IADD3 R10, R194.reuse, 0x3f, RZ ;  /* 0x0000003fc20a7810 */ /* 0x040fe40007ffe0ff */
[----:B------:R-:W-:Y:S01]  /*0780*/  SHF.R.S32.HI R3, RZ, 0x1f, R8 ;  /* 0x0000001fff037819 */ /* 0x000fe20000011408 */
[----:B------:R-:W-:Y:S01]  /*0790*/  IMAD.MOV.U32 R6, RZ, RZ, R144 ;  /* 0x000000ffff067224 */ /* 0x000fe200078e0090 */
[----:B------:R-:W-:Y:S01]  /*07a0*/  SHF.R.S32.HI R5, RZ, 0x1f, R10 ;  /* 0x0000001fff057819 */ /* 0x000fe2000001140a */
[----:B------:R-:W-:Y:S01]  /*07b0*/  IMAD.IADD R133, R194, 0x1, -R203 ;  /* 0x00000001c2857824 */ /* 0x000fe200078e0acb */
[----:B------:R-:W-:Y:S02]  /*07c0*/  @P2 SHF.R.U32.HI R6, RZ, c[0x0][0x2cc], R7 ;  /* 0x0000b300ff062a19 */ /* 0x000fe40000011607 */
[----:B------:R-:W-:-:S02]  /*07d0*/  LEA.HI R3, R3, R8, RZ, 0x6 ;  /* 0x0000000803037211 */ /* 0x000fc400078f30ff */
[----:B------:R-:W-:Y:S01]  /*07e0*/  LEA.HI R10, R5, R10, RZ, 0x6 ;  /* 0x0000000a050a7211 */ /* 0x000fe200078f30ff */
[----:B------:R-:W-:Y:S01]  /*07f0*/  IMAD.IADD R5, R133, 0x1, R6 ;  /* 0x0000000185057824 */ /* 0x000fe200078e0206 */
[----:B------:R-:W-:Y:S02]  /*0800*/  SHF.R.S32.HI R3, RZ, 0x6, R3 ;  /* 0x00000006ff037819 */ /* 0x000fe40000011403 */
[----:B------:R-:W-:Y:S02]  /*0810*/  SHF.R.S32.HI R10, RZ, 0x6, R10 ;  /* 0x00000006ff0a7819 */ /* 0x000fe4000001140a */
[----:B------:R-:W-:Y:S02]  /*0820*/  IADD3 R6, R5, -c[0x0][0x324], RZ ;  /* 0x8000c90005067a10 */ /* 0x000fe40007ffe0ff */
[----:B------:R-:W-:Y:S01]  /*0830*/  IMNMX R132, R10, R3, PT ;  /* 0x000000030a847217 */ /* 0x000fe20003800200 */
[----:B------:R-:W-:Y:S05]  /*0840*/  @!P1 BRA `(.L_x_860) ;  /* 0x000000d000009947 */ /* 0x000fea0003800000 */
[----:B------:R-:W-:-:S13]  /*0850*/  ISETP.GT.AND P0, PT, R5, -0x1, PT ;  /* 0xffffffff0500780c */ /* 0x000fda0003f04270 */
[----:B------:R-:W-:Y:S05]  /*0860*/  @P0 BRA `(.L_x_861) ;  /* 0x0000006000000947 */ /* 0x000fea0003800000 */
[----:B------:R-:W-:Y:S02]  /*0870*/  ISETP.NE.AND P0, PT, R195, 0x1, PT ;  /* 0x00000001c300780c */ /* 0x000fe40003f05270 */
[----:B------:R-:W-:-:S11]  /*0880*/  LOP3.LUT R5, RZ, R5, RZ, 0x33, !PT ;  /* 0x00000005ff057212 */ /* 0x000fd600078e33ff */
[----:B------:R-:W-:-:S05]  /*0890*/  @P0 IMAD.HI.U32 R3, R5, c[0x0][0x330], RZ ;  /* 0x0000cc0005030a27 */ /* 0x000fca00078e00ff */
[----:B------:R-:W-:-:S04]  /*08a0*/  @P0 SHF.R.U32.HI R5, RZ, c[0x0][0x334], R3 ;  /* 0x0000cd00ff050a19 */ /* 0x000fc80000011603 */
[----:B------:R-:W-:Y:S01]  /*08b0*/  LOP3.LUT R5, RZ, R5, RZ, 0x33, !PT ;  /* 0x00000005ff057212 */ /* 0x000fe200078e33ff */
[----:B------:R-:W-:Y:S05]  /*08c0*/  BRA `(.L_x_862) ;  /* 0x0000003000007947 */ /* 0x000fea0003800000 */
.L_x_861:
[----:B------:R-:W-:-:S13]  /*08d0*/  ISETP.NE.AND P0, PT, R195, 0x1, PT ;  /* 0x00000001c300780c */ /* 0x000fda0003f05270 */
[----:B------:R-:W-:-:S05]  /*08e0*/  @P0 IMAD.HI.U32 R3, R5, c[0x0][0x330], RZ ;  /* 0x0000cc0005030a27 */ /* 0x000fca00078e00ff */
[----:B------:R-:W-:-:S05]  /*08f0*/  @P0 SHF.R.U32.HI R5, RZ, c[0x0][0x334], R3 ;  /* 0x0000cd00ff050a19 */ /* 0x000fca0000011603 */
.L_x_862:
[----:B------:R-:W-:-:S05]  /*0900*/  IMAD R5, R5, c[0x0][0x32c], RZ ;  /* 0x0000cb0005057a24 */ /* 0x000fca00078e02ff */
[----:B------:R-:W-:-:S04]  /*0910*/  IMNMX R6, R6, R5, !PT ;  /* 0x0000000506067217 */ /* 0x000fc80007800200 */
.L_x_860:
[----:B------:R-:W-:Y:S01]  /*0920*/  SHF.R.S32.HI R193, RZ, 0x1f, R6 ;  /* 0x0000001fffc17819 */ /* 0x000fe20000011406 */
[----:B------:R-:W-:Y:S01]  /*0930*/  CS2R R98, SRZ ;  /* 0x0000000000627805 */ /* 0x000fe2000001ff00 */
[----:B------:R-:W-:Y:S01]  /*0940*/  PLOP3.LUT P2, PT, PT, PT, PT, 0x80, 0x0 ;  /* 0x000000000000781c */ /* 0x000fe20003f4f070 */
[----:B------:R-:W-:Y:S01]  /*0950*/  IMAD.MOV.U32 R5, RZ, RZ, RZ ;  /* 0x000000ffff057224 */ /* 0x000fe200078e00ff */
[----:B------:R-:W-:Y:S01]  /*0960*/  LEA.HI R193, R193, R6, RZ, 0x6 ;  /* 0x00000006c1c17211 */ /* 0x000fe200078f30ff */
[----:B------:R-:W-:Y:S01]  /*0970*/  IMAD.MOV.U32 R96, RZ, RZ, RZ ;  /* 0x000000ffff607224 */ /* 0x000fe200078e00ff */
[----:B------:R-:W-:Y:S01]  /*0980*/  CS2R R94, SRZ ;  /* 0x00000000005e7805 */ /* 0x000fe2000001ff00 */
[----:B------:R-:W-:Y:S01]  /*0990*/  CS2R R92, SRZ ;  /* 0x00000000005c7805 */ /* 0x000fe2000001ff00 */
[----:B------:R-:W-:Y:S01]  /*09a0*/  SHF.R.S32.HI R193, RZ, 0x6, R193 ;  /* 0x00000006ffc17819 */ /* 0x000fe200000114c1 */
[----:B------:R-:W-:Y:S01]  /*09b0*/  CS2R R90, SRZ ;  /* 0x00000000005a7805 */ /* 0x000fe2000001ff00 */
[----:B------:R-:W-:Y:S01]  /*09c0*/  CS2R R88, SRZ ;  /* 0x0000000000587805 */ /* 0x000fe2000001ff00 */
[----:B------:R-:W-:Y:S01]  /*09d0*/  CS2R R86, SRZ ;  /* 0x0000000000567805 */ /* 0x000fe2000001ff00 */
[----:B------:R-:W-:Y:S01]  /*09e0*/  IMNMX R193, RZ, R193, !PT ;  /* 0x000000c1ffc17217 */ /* 0x000fe20007800200 */
[----:B------:R-:W-:Y:S01]  /*09f0*/  CS2R R8, SRZ ;  /* 0x0000000000087805 */ /* 0x000fe2000001ff00 */
[----:B------:R-:W-:Y:S01]  /*0a00*/  IMAD.MOV.U32 R7, RZ, RZ, RZ ;  /* 0x000000ffff077224 */ /* 0x000fe200078e00ff */
[----:B------:R-:W-:Y:S01]  /*0a10*/  CS2R R82, SRZ ;  /* 0x0000000000527805 */ /* 0x000fe2000001ff00 */
[----:B------:R-:W-:Y:S01]  /*0a20*/  ISETP.GT.AND P0, PT, R132, R193, PT ;  /* 0x000000c18400720c */ /* 0x000fe20003f04270 */
        /* <DEDUP_REMOVED lines=43> */
[----:B------:R-:W-:-:S05]  /*0ce0*/  @P0 IMAD.WIDE R14, R202, R11, c[0x0][0x340] ;  /* 0x0000d000ca0e0625 */ /* 0x000fca00078e020b */
[----:B------:R1:W2:Y:S01]  /*0cf0*/  @P0 LDG.E R6, [R14.64] ;  /* 0x000000080e060981 */ /* 0x0002a2000c1e1900 */
[----:B------:R-:W-:Y:S01]  /*0d00*/  SHF.R.S32.HI R87, RZ, 0x1f, R84 ;  /* 0x0000001fff577819 */ /* 0x000fe20000011454 */
[C---:B------:R-:W-:Y:S01]  /*0d10*/  IMAD.WIDE.U32 R24, R4.reuse, c[0x0][0x178], RZ ;  /* 0x00005e0004187a25 */ /* 0x040fe200078e00ff */
[----:B------:R-:W-:Y:S01]  /*0d20*/  SHF.R.S32.HI R9, RZ, 0x1f, R4 ;  /* 0x0000001fff097819 */ /* 0x000fe20000011404 */
[----:B------:R-:W3:Y:S01]  /*0d30*/  S2R R3, SR_CTAID.Y ;  /* 0x0000000000037919 */ /* 0x000ee20000002600 */
[CC--:B------:R-:W-:Y:S01]  /*0d40*/  LEA.HI R7, R87.reuse, R84.reuse, RZ, 0x3 ;  /* 0x0000005457077211 */ /* 0x0c0fe200078f18ff */
[----:B------:R-:W-:Y:S01]  /*0d50*/  BSSY B0, `(.L_x_864) ;  /* 0x000009b000007945 */ /* 0x000fe20003800000 */
[----:B------:R-:W-:Y:S01]  /*0d60*/  LEA.HI R11, R87, R84, RZ, 0x4 ;  /* 0x00000054570b7211 */ /* 0x000fe200078f20ff */
[----:B------:R-:W-:Y:S01]  /*0d70*/  IMAD R9, R9, c[0x0][0x178], RZ ;  /* 0x00005e0009097a24 */ /* 0x000fe200078e02ff */
[----:B------:R-:W-:Y:S02]  /*0d80*/  SHF.R.S32.HI R13, RZ, 0x3, R7 ;  /* 0x00000003ff0d7819 */ /* 0x000fe40000011407 */
[----:B------:R-:W-:Y:S01]  /*0d90*/  LOP3.LUT R5, R7, 0xfffffff8, RZ, 0xc0, !PT ;  /* 0xfffffff807057812 */ /* 0x000fe200078ec0ff */
[----:B------:R-:W-:Y:S01]  /*0da0*/  IMAD R9, R4, c[0x0][0x17c], R9 ;  /* 0x00005f0004097a24 */ /* 0x000fe200078e0209 */
[----:B------:R-:W-:Y:S01]  /*0db0*/  SHF.R.S32.HI R8, RZ, 0x4, R11 ;  /* 0x00000004ff087819 */ /* 0x000fe2000001140b */
[----:B------:R-:W-:Y:S01]  /*0dc0*/  IMAD.SHL.U32 R201, R13, 0x40, RZ ;  /* 0x000000400dc97824 */ /* 0x000fe200078e00ff */
[----:B------:R-:W-:Y:S01]  /*0dd0*/  ISETP.NE.AND P5, PT, R196, 0x1, PT ;  /* 0x00000001c400780c */ /* 0x000fe20003fa5270 */
[----:B------:R-:W-:Y:S01]  /*0de0*/  IMAD.IADD R218, R84, 0x1, -R5 ;  /* 0x0000000154da7824 */ /* 0x000fe200078e0a05 */
[----:B------:R-:W-:Y:S01]  /*0df0*/  LEA.HI R5, R11, R8, RZ, 0x1 ;  /* 0x000000080b057211 */ /* 0x000fe200078f08ff */
[----:B------:R-:W-:Y:S01]  /*0e00*/  IMAD.IADD R25, R25, 0x1, R9 ;  /* 0x0000000119197824 */ /* 0x000fe200078e0209 */
[----:B------:R-:W-:Y:S01]  /*0e10*/  LOP3.LUT R201, R201, 0x1c0, RZ, 0xc0, !PT ;  /* 0x000001c0c9c97812 */ /* 0x000fe200078ec0ff */
[C---:B------:R-:W-:Y:S01]  /*0e20*/  IMAD.SHL.U32 R18, R218.reuse, 0x8, RZ ;  /* 0x00000008da127824 */ /* 0x040fe200078e00ff */
[----:B------:R-:W-:Y:S01]  /*0e30*/  LOP3.LUT R5, R5, 0xfffffffe, RZ, 0xc0, !PT ;  /* 0xfffffffe05057812 */ /* 0x000fe200078ec0ff */
[----:B------:R-:W-:Y:S01]  /*0e40*/  IMAD.SHL.U32 R20, R218, 0x40, RZ ;  /* 0x00000040da147824 */ /* 0x000fe200078e00ff */
[----:B------:R-:W-:-:S02]  /*0e50*/  IADD3 R27, P1, R2, R13, RZ ;  /* 0x0000000d021b7210 */ /* 0x000fc40007f3e0ff */
[----:B------:R-:W-:Y:S01]  /*0e60*/  LOP3.LUT R10, R201, 0x38, R18, 0xf8, !PT ;  /* 0x00000038c90a7812 */ /* 0x000fe200078ef812 */
[----:B------:R-:W-:Y:S01]  /*0e70*/  IMAD.IADD R4, R8, 0x1, -R5 ;  /* 0x0000000108047824 */ /* 0x000fe200078e0a05 */
[----:B------:R-:W-:Y:S01]  /*0e80*/  SHF.R.U32.HI R201, RZ, 0x3, R201 ;  /* 0x00000003ffc97819 */ /* 0x000fe200000116c9 */
[----:B-1----:R-:W-:Y:S01]  /*0e90*/  IMAD R15, R218, 0x20, R13 ;  /* 0x00000020da0f7824 */ /* 0x002fe200078e020d */
[----:B---3--:R-:W-:Y:S01]  /*0ea0*/  SHF.R.S32.HI R5, RZ, 0x1f, R3 ;  /* 0x0000001fff057819 */ /* 0x008fe20000011403 */
[----:B------:R-:W-:Y:S01]  /*0eb0*/  IMAD.WIDE.U32 R24, R3, c[0x0][0x1b8], R24 ;  /* 0x00006e0003187a25 */ /* 0x000fe200078e0018 */
[----:B------:R-:W-:Y:S02]  /*0ec0*/  LOP3.LUT R201, R10, R201, RZ, 0x3c, !PT ;  /* 0x000000c90ac97212 */ /* 0x000fe400078e3cff */
[----:B------:R-:W-:Y:S01]  /*0ed0*/  SHF.R.S32.HI R10, RZ, 0x1f, R2 ;  /* 0x0000001fff0a7819 */ /* 0x000fe20000011402 */
[----:B------:R-:W-:Y:S01]  /*0ee0*/  IMAD R2, R5, c[0x0][0x1b8], RZ ;  /* 0x00006e0005027a24 */ /* 0x000fe200078e02ff */
[----:B------:R-:W-:-:S02]  /*0ef0*/  IADD3 R8, R18, 0x80, RZ ;  /* 0x0000008012087810 */ /* 0x000fc40007ffe0ff */
[----:B------:R-:W-:Y:S01]  /*0f00*/  LOP3.LUT R11, R11, 0xfffffff0, RZ, 0xc0, !PT ;  /* 0xfffffff00b0b7812 */ /* 0x000fe200078ec0ff */
[----:B------:R-:W-:Y:S01]  /*0f10*/  IMAD R9, R3, c[0x0][0x1bc], R2 ;  /* 0x00006f0003097a24 */ /* 0x000fe200078e0202 */
[----:B------:R-:W-:Y:S02]  /*0f20*/  LEA.HI.X.SX32 R10, R13, R10, 0x1, P1 ;  /* 0x0000000a0d0a7211 */ /* 0x000fe400008f0eff */
[----:B------:R-:W-:Y:S01]  /*0f30*/  ISETP.GE.AND P6, PT, R8, c[0x0][0x1d4], PT ;  /* 0x0000750008007a0c */ /* 0x000fe20003fc6270 */
[----:B------:R-:W-:Y:S01]  /*0f40*/  IMAD.IADD R22, R84, 0x1, -R11 ;  /* 0x0000000154167824 */ /* 0x000fe200078e0a0b */
[----:B------:R-:W-:Y:S01]  /*0f50*/  ISETP.GE.AND P1, PT, R8, c[0x0][0x198], PT ;  /* 0x0000660008007a0c */ /* 0x000fe20003f26270 */
[----:B------:R-:W-:Y:S01]  /*0f60*/  IMAD.IADD R8, R144, 0x1, R15 ;  /* 0x0000000190087824 */ /* 0x000fe200078e020f */
[----:B------:R-:W-:Y:S01]  /*0f70*/  SHF.R.S32.HI R15, RZ, 0x1f, R202 ;  /* 0x0000001fff0f7819 */ /* 0x000fe200000114ca */
[----:B------:R-:W-:Y:S01]  /*0f80*/  IMAD.IADD R25, R25, 0x1, R9 ;  /* 0x0000000119197824 */ /* 0x000fe200078e0209 */
[----:B------:R-:W-:Y:S01]  /*0f90*/  SHF.R.S32.HI R17, RZ, 0x1f, R22 ;  /* 0x0000001fff117819 */ /* 0x000fe20000011416 */
[----:B------:R-:W-:Y:S01]  /*0fa0*/  @P5 IMAD.HI.U32 R2, R8, c[0x0][0x2c8], RZ ;  /* 0x0000b20008025a27 */ /* 0x000fe200078e00ff */
[----:B------:R-:W-:-:S02]  /*0fb0*/  SEL R16, R15, RZ, !P3 ;  /* 0x000000ff0f107207 */ /* 0x000fc40005800000 */
[----:B------:R-:W-:Y:S01]  /*0fc0*/  SEL R9, R202, RZ, !P3 ;  /* 0x000000ffca097207 */ /* 0x000fe20005800000 */
[----:B------:R-:W-:Y:S01]  /*0fd0*/  IMAD.MOV.U32 R14, RZ, RZ, R8 ;  /* 0x000000ffff0e7224 */ /* 0x000fe200078e0008 */
[----:B------:R-:W-:Y:S01]  /*0fe0*/  @P5 SHF.R.U32.HI R14, RZ, c[0x0][0x2cc], R2 ;  /* 0x0000b300ff0e5a19 */ /* 0x000fe20000011602 */
[----:B------:R-:W-:Y:S01]  /*0ff0*/  IMAD R16, R16, c[0x0][0x1c0], RZ ;  /* 0x0000700010107a24 */ /* 0x000fe200078e02ff */
[----:B------:R-:W-:Y:S01]  /*1000*/  LEA.HI R2, R17, R22, RZ, 0x3 ;  /* 0x0000001611027211 */ /* 0x000fe200078f18ff */
[----:B------:R-:W-:Y:S01]  /*1010*/  IMAD R12, R10, c[0x0][0x1e0], RZ ;  /* 0x000078000a0c7a24 */ /* 0x000fe200078e02ff */
[----:B------:R-:W-:Y:S01]  /*1020*/  LEA.HI R21, R87, R84, RZ, 0x6 ;  /* 0x0000005457157211 */ /* 0x000fe200078f30ff */
[C---:B------:R-:W-:Y:S01]  /*1030*/  IMAD R16, R9.reuse, c[0x0][0x1c4], R16 ;  /* 0x0000710009107a24 */ /* 0x040fe200078e0210 */
[----:B------:R-:W-:Y:S01]  /*1040*/  SHF.R.S32.HI R19, RZ, 0x1f, R18 ;  /* 0x0000001fff137819 */ /* 0x000fe20000011412 */
[----:B------:R-:W-:Y:S01]  /*1050*/  IMAD.WIDE.U32 R24, R9, c[0x0][0x1c0], R24 ;  /* 0x0000700009187a25 */ /* 0x000fe200078e0018 */
[----:B------:R-:W-:-:S02]  /*1060*/  LOP3.LUT R17, R2, 0xfffffff8, RZ, 0xc0, !PT ;  /* 0xfffffff802117812 */ /* 0x000fc400078ec0ff */
[----:B------:R-:W-:Y:S01]  /*1070*/  SHF.L.U32 R30, R21, 0x3, RZ ;  /* 0x00000003151e7819 */ /* 0x000fe200000006ff */
[--C-:B------:R-:W-:Y:S01]  /*1080*/  IMAD.MOV R21, RZ, RZ, -R14.reuse ;  /* 0x000000ffff157224 */ /* 0x100fe200078e0a0e */
[----:B------:R-:W-:Y:S01]  /*1090*/  SHF.R.S32.HI R9, RZ, 0x1f, R14 ;  /* 0x0000001fff097819 */ /* 0x000fe2000001140e */
[C---:B------:R-:W-:Y:S01]  /*10a0*/  IMAD R12, R27.reuse, c[0x0][0x1e4], R12 ;  /* 0x000079001b0c7a24 */ /* 0x040fe200078e020c */
[----:B------:R-:W-:Y:S01]  /*10b0*/  LOP3.LUT R20, R20, 0x1c0, RZ, 0xc0, !PT ;  /* 0x000001c014147812 */ /* 0x000fe200078ec0ff */
[----:B------:R-:W-:Y:S01]  /*10c0*/  IMAD.WIDE.U32 R28, R27, c[0x0][0x1e0], R18 ;  /* 0x000078001b1c7a25 */ /* 0x000fe200078e0012 */
[----:B------:R-:W-:Y:S02]  /*10d0*/  LOP3.LUT R0, R0, 0xffffffef, RZ, 0xc0, !PT ;  /* 0xffffffef00007812 */ /* 0x000fe400078ec0ff */
[----:B------:R-:W-:Y:S01]  /*10e0*/  LOP3.LUT R7, R20, 0x8, R7, 0xf8, !PT ;  /* 0x0000000814077812 */ /* 0x000fe200078ef807 */
[----:B------:R-:W-:Y:S01]  /*10f0*/  IMAD.IADD R17, R22, 0x1, -R17 ;  /* 0x0000000116117824 */ /* 0x000fe200078e0a11 */
[----:B------:R-:W-:Y:S01]  /*1100*/  SHF.R.U32.HI R20, RZ, 0x3, R20 ;  /* 0x00000003ff147819 */ /* 0x000fe20000011614 */
[----:B------:R-:W-:Y:S01]  /*1110*/  IMAD R21, R21, c[0x0][0x2c4], R8 ;  /* 0x0000b10015157a24 */ /* 0x000fe200078e0208 */
[----:B------:R-:W-:Y:S01]  /*1120*/  LEA.HI R86, R87, R84, RZ, 0x5 ;  /* 0x0000005457567211 */ /* 0x000fe200078f28ff */
[----:B------:R-:W-:Y:S01]  /*1130*/  IMAD.IADD R29, R29, 0x1, R12 ;  /* 0x000000011d1d7824 */ /* 0x000fe200078e020c */
[----:B------:R-:W-:Y:S01]  /*1140*/  LOP3.LUT R7, R7, R20, RZ, 0x3c, !PT ;  /* 0x0000001407077212 */ /* 0x000fe200078e3cff */
[----:B------:R-:W-:Y:S01]  /*1150*/  IMAD.IADD R25, R25, 0x1, R16 ;  /* 0x0000000119197824 */ /* 0x000fe200078e0210 */
[----:B------:R-:W-:Y:S01]  /*1160*/  LOP3.LUT P3, RZ, R17, 0x4, RZ, 0xc0, !PT ;  /* 0x0000000411ff7812 */ /* 0x000fe2000786c0ff */
[----:B------:R-:W-:Y:S01]  /*1170*/  IMAD R9, R9, c[0x0][0x1b0], RZ ;  /* 0x00006c0009097a24 */ /* 0x000fe200078e02ff */
[----:B------:R-:W-:Y:S01]  /*1180*/  LOP3.LUT P2, RZ, R17, 0x2, RZ, 0xc0, !PT ;  /* 0x0000000211ff7812 */ /* 0x000fe2000784c0ff */
[----:B------:R-:W-:Y:S01]  /*1190*/  IMAD R8, R5, c[0x0][0x210], RZ ;  /* 0x0000840005087a24 */ /* 0x000fe200078e02ff */
[----:B------:R-:W-:Y:S01]  /*11a0*/  SHF.L.U32 R17, R17, 0x6, RZ ;  /* 0x0000000611117819 */ /* 0x000fe200000006ff */
[----:B------:R-:W-:Y:S01]  /*11b0*/  IMAD.WIDE.U32 R206, R3, c[0x0][0x1e8], R28 ;  /* 0x00007a0003ce7a25 */ /* 0x000fe200078e001c */
[----:B------:R-:W-:-:S02]  /*11c0*/  P2R R11, PR, RZ, 0x2 ;  /* 0x00000002ff0b7803 */ /* 0x000fc40000000000 */
[----:B------:R-:W-:Y:S01]  /*11d0*/  LOP3.LUT R17, R17, 0x1c0, RZ, 0xc0, !PT ;  /* 0x000001c011117812 */ /* 0x000fe200078ec0ff */
[C---:B------:R-:W-:Y:S01]  /*11e0*/  IMAD R9, R14.reuse, c[0x0][0x1b4], R9 ;  /* 0x00006d000e097a24 */ /* 0x040fe200078e0209 */
[----:B------:R-:W-:Y:S01]  /*11f0*/  LOP3.LUT R201, R201, 0xfffffe00, R30, 0xf8, !PT ;  /* 0xfffffe00c9c97812 */ /* 0x000fe200078ef81e */
[----:B------:R-:W-:Y:S01]  /*1200*/  IMAD.WIDE.U32 R24, R14, c[0x0][0x1b0], R24 ;  /* 0x00006c000e187a25 */ /* 0x000fe200078e0018 */
[----:B------:R-:W-:Y:S02]  /*1210*/  SHF.R.S32.HI R85, RZ, 0x5, R86 ;  /* 0x00000005ff557819 */ /* 0x000fe40000011456 */
[----:B------:R-:W-:Y:S01]  /*1220*/  LOP3.LUT P1, RZ, R218, 0x4, RZ, 0xc0, !PT ;  /* 0x00000004daff7812 */ /* 0x000fe2000782c0ff */
[----:B------:R-:W-:Y:S01]  /*1230*/  IMAD R10, R10, c[0x0][0x208], RZ ;  /* 0x000082000a0a7a24 */ /* 0x000fe200078e02ff */
[----:B------:R-:W-:Y:S01]  /*1240*/  ISETP.GE.AND P5, PT, R18, c[0x0][0x1d4], PT ;  /* 0x0000750012007a0c */ /* 0x000fe20003fa6270 */
[----:B------:R-:W-:Y:S02]  /*1250*/  IMAD.IADD R25, R25, 0x1, R9 ;  /* 0x0000000119197824 */ /* 0x000fe400078e0209 */
[----:B------:R-:W-:-:S02]  /*1260*/  IMAD R10, R27, c[0x0][0x20c], R10 ;  /* 0x000083001b0a7a24 */ /* 0x000fc400078e020a */
[----:B------:R-:W-:-:S04]  /*1270*/  IMAD.WIDE.U32 R26, R27, c[0x0][0x208], R18 ;  /* 0x000082001b1a7a25 */ /* 0x000fc800078e0012 */
[----:B------:R-:W-:-:S04]  /*1280*/  IMAD.WIDE.U32 R24, R21, c[0x0][0x1a8], R24 ;  /* 0x00006a0015187a25 */ /* 0x000fc800078e0018 */
[----:B------:R-:W-:Y:S02]  /*1290*/  IMAD.IADD R27, R27, 0x1, R10 ;  /* 0x000000011b1b7824 */ /* 0x000fe400078e020a */
[C---:B------:R-:W-:Y:S02]  /*12a0*/  IMAD R188, R4.reuse, 0x200, R7 ;  /* 0x0000020004bc7824 */ /* 0x040fe400078e0207 */
[----:B------:R-:W-:Y:S02]  /*12b0*/  IMAD R8, R3, c[0x0][0x214], R8 ;  /* 0x0000850003087a24 */ /* 0x000fe400078e0208 */
[----:B------:R-:W-:-:S05]  /*12c0*/  IMAD.SHL.U32 R4, R4, 0x8, RZ ;  /* 0x0000000804047824 */ /* 0x000fca00078e00ff */
[----:B------:R-:W-:Y:S02]  /*12d0*/  LOP3.LUT R4, R17, 0x8, R4, 0xf8, !PT ;  /* 0x0000000811047812 */ /* 0x000fe400078ef804 */
[----:B------:R-:W-:-:S04]  /*12e0*/  SHF.R.U32.HI R17, RZ, 0x3, R17 ;  /* 0x00000003ff117819 */ /* 0x000fc80000011611 */
[----:B------:R-:W-:Y:S02]  /*12f0*/  LOP3.LUT R4, R4, R17, RZ, 0x3c, !PT ;  /* 0x0000001104047212 */ /* 0x000fe400078e3cff */
[--C-:B--2---:R-:W-:Y:S01]  /*1300*/  @P0 SHF.R.S32.HI R23, RZ, 0x1f, R6.reuse ;  /* 0x0000001fff170819 */ /* 0x104fe20000011406 */
[----:B------:R-:W-:Y:S02]  /*1310*/  @P0 IMAD.MOV.U32 R22, RZ, RZ, R6 ;  /* 0x000000ffff160224 */ /* 0x000fe400078e0006 */
[----:B------:R-:W-:Y:S01]  /*1320*/  IMAD R6, R5, c[0x0][0x1e8], RZ ;  /* 0x00007a0005067a24 */ /* 0x000fe200078e02ff */
[----:B------:R-:W-:Y:S01]  /*1330*/  SHF.R.S32.HI R5, RZ, 0x1f, R21 ;  /* 0x0000001fff057819 */ /* 0x000fe20000011415 */
[----:B------:R-:W-:Y:S02]  /*1340*/  @!P0 IMAD.MOV.U32 R22, RZ, RZ, R202 ;  /* 0x000000ffff168224 */ /* 0x000fe400078e00ca */
[----:B------:R-:W-:Y:S02]  /*1350*/  IMAD R6, R3, c[0x0][0x1ec], R6 ;  /* 0x00007b0003067a24 */ /* 0x000fe400078e0206 */
[----:B------:R-:W-:Y:S01]  /*1360*/  @!P0 IMAD.MOV.U32 R23, RZ, RZ, R15 ;  /* 0x000000ffff178224 */ /* 0x000fe200078e000f */
[----:B------:R-:W-:Y:S01]  /*1370*/  LEA R9, P0, R24, c[0x0][0x160], 0x1 ;  /* 0x0000580018097a11 */ /* 0x000fe200078008ff */
[----:B------:R-:W-:Y:S01]  /*1380*/  IMAD.IADD R207, R207, 0x1, R6 ;  /* 0x00000001cfcf7824 */ /* 0x000fe200078e0206 */
[----:B------:R-:W-:Y:S01]  /*1390*/  SEL R205, R22, RZ, !P4 ;  /* 0x000000ff16cd7207 */ /* 0x000fe20006000000 */
[----:B------:R-:W-:Y:S01]  /*13a0*/  IMAD R6, R5, c[0x0][0x1a8], RZ ;  /* 0x00006a0005067a24 */ /* 0x000fe200078e02ff */
[----:B------:R-:W-:Y:S01]  /*13b0*/  SEL R22, R23, RZ, !P4 ;  /* 0x000000ff17167207 */ /* 0x000fe20006000000 */
[----:B------:R-:W-:Y:S01]  /*13c0*/  IMAD.WIDE.U32 R14, R3, c[0x0][0x210], R26 ;  /* 0x00008400030e7a25 */ /* 0x000fe200078e001a */
[----:B------:R1:W2:Y:S03]  /*13d0*/  SHFL.IDX PT, R20, R9, RZ, 0x181f ;  /* 0x00181fff09147589 */ /* 0x0002a600000e0000 */
[----:B------:R-:W-:-:S02]  /*13e0*/  IMAD R6, R21, c[0x0][0x1ac], R6 ;  /* 0x00006b0015067a24 */ /* 0x000fc400078e0206 */
[----:B------:R-:W-:Y:S01]  /*13f0*/  IMAD.SHL.U32 R3, R2, 0x40, RZ ;  /* 0x0000004002037824 */ /* 0x000fe200078e00ff */
[----:B------:R-:W-:Y:S01]  /*1400*/  LEA.HI R2, R87, R84, RZ, 0x3 ;  /* 0x0000005457027211 */ /* 0x000fe200078f18ff */
[----:B------:R-:W-:Y:S02]  /*1410*/  IMAD.IADD R7, R25, 0x1, R6 ;  /* 0x0000000119077824 */ /* 0x000fe400078e0206 */
[----:B------:R-:W-:Y:S01]  /*1420*/  IMAD R6, R22, c[0x0][0x1f0], RZ ;  /* 0x00007c0016067a24 */ /* 0x000fe200078e02ff */
[----:B------:R-:W-:Y:S01]  /*1430*/  LOP3.LUT R5, R2, 0xfffffff8, RZ, 0xc0, !PT ;  /* 0xfffffff802057812 */ /* 0x000fe200078ec0ff */
[----:B------:R-:W-:Y:S01]  /*1440*/  IMAD R22, R22, c[0x0][0x218], RZ ;  /* 0x0000860016167a24 */ /* 0x000fe200078e02ff */
[----:B------:R-:W-:Y:S01]  /*1450*/  LEA.HI.X R7, R24, c[0x0][0x164], R7, 0x1, P0 ;  /* 0x0000590018077a11 */ /* 0x000fe200000f0c07 */
[----:B------:R-:W-:Y:S01]  /*1460*/  IMAD R213, R205, c[0x0][0x1f4], R6 ;  /* 0x00007d00cdd57a24 */ /* 0x000fe200078e0206 */
[----:B------:R-:W-:Y:S01]  /*1470*/  LOP3.LUT P0, RZ, R218, 0x2, RZ, 0xc0, !PT ;  /* 0x00000002daff7812 */ /* 0x000fe2000780c0ff */
[----:B------:R-:W-:Y:S01]  /*1480*/  IMAD.IADD R10, R84, 0x1, -R5 ;  /* 0x00000001540a7824 */ /* 0x000fe200078e0a05 */
[----:B------:R-:W-:Y:S01]  /*1490*/  LOP3.LUT R4, R4, 0xfffffe00, R3, 0xf8, !PT ;  /* 0xfffffe0004047812 */ /* 0x000fe200078ef803 */
[----:B------:R-:W-:Y:S01]  /*14a0*/  IMAD R6, R203, c[0x0][0x2c4], RZ ;  /* 0x0000b100cb067a24 */ /* 0x000fe200078e02ff */
[----:B------:R-:W-:Y:S01]  /*14b0*/  MOV R2, 0x10 ;  /* 0x0000001000027802 */ /* 0x000fe20000000f00 */
[----:B------:R-:W-:Y:S01]  /*14c0*/  IMAD.IADD R5, R144, 0x1, R13 ;  /* 0x0000000190057824 */ /* 0x000fe200078e020d */
[----:B------:R1:W3:Y:S01]  /*14d0*/  SHFL.IDX PT, R21, R7, RZ, 0x181f ;  /* 0x00181fff07157589 */ /* 0x0002e200000e0000 */
[----:B------:R-:W-:Y:S01]  /*14e0*/  IMAD.IADD R15, R15, 0x1, R8 ;  /* 0x000000010f0f7824 */ /* 0x000fe200078e0208 */
[----:B------:R-:W-:Y:S01]  /*14f0*/  SEL R2, R2, 0xfffffff0, !P2 ;  /* 0xfffffff002027807 */ /* 0x000fe20005000000 */
[----:B------:R-:W-:-:S02]  /*1500*/  IMAD R209, R205, c[0x0][0x21c], R22 ;  /* 0x00008700cdd17a24 */ /* 0x000fc400078e0216 */
[----:B------:R-:W-:Y:S02]  /*1510*/  IMAD.WIDE.U32 R206, R205, c[0x0][0x1f0], R206 ;  /* 0x00007c00cdce7a25 */ /* 0x000fe400078e00ce */
[----:B------:R-:W-:Y:S02]  /*1520*/  @P0 LOP3.LUT R0, R0, 0x10, RZ, 0xfc, !PT ;  /* 0x0000001000000812 */ /* 0x000fe400078efcff */
[----:B------:R-:W-:Y:S01]  /*1530*/  ISETP.GE.AND P0, PT, R5, R6, PT ;  /* 0x000000060500720c */ /* 0x000fe20003f06270 */
[----:B------:R-:W-:Y:S02]  /*1540*/  IMAD.MOV.U32 R3, RZ, RZ, 0x20 ;  /* 0x00000020ff037424 */ /* 0x000fe400078e00ff */
[----:B------:R-:W-:Y:S01]  /*1550*/  IMAD.WIDE.U32 R204, R205, c[0x0][0x218], R14 ;  /* 0x00008600cdcc7a25 */ /* 0x000fe200078e000e */
[----:B------:R-:W-:Y:S02]  /*1560*/  IADD3 R15, R18, 0x40, RZ ;  /* 0x00000040120f7810 */ /* 0x000fe40007ffe0ff */
[----:B------:R-:W-:Y:S01]  /*1570*/  SEL R3, R3, 0xffffffe0, !P3 ;  /* 0xffffffe003037807 */ /* 0x000fe20005800000 */
[----:B------:R-:W-:Y:S01]  /*1580*/  IMAD.SHL.U32 R10, R10, 0x8, RZ ;  /* 0x000000080a0a7824 */ /* 0x000fe200078e00ff */
[----:B------:R-:W-:Y:S01]  /*1590*/  ISETP.GE.AND P4, PT, R15, c[0x0][0x1d4], PT ;  /* 0x000075000f007a0c */ /* 0x000fe20003f86270 */
[----:B------:R-:W-:Y:S01]  /*15a0*/  IMAD.IADD R213, R207, 0x1, R213 ;  /* 0x00000001cfd57824 */ /* 0x000fe200078e02d5 */
[----:B------:R-:W-:Y:S01]  /*15b0*/  ISETP.GE.AND P3, PT, R15, c[0x0][0x198], PT ;  /* 0x000066000f007a0c */ /* 0x000fe20003f66270 */
[----:B------:R-:W-:Y:S01]  /*15c0*/  IMAD.IADD R209, R205, 0x1, R209 ;  /* 0x00000001cdd17824 */ /* 0x000fe200078e02d1 */
[----:B------:R-:W-:Y:S01]  /*15d0*/  ISETP.GE.AND P2, PT, R10, c[0x0][0x198], PT ;  /* 0x000066000a007a0c */ /* 0x000fe20003f46270 */
[----:B------:R-:W-:Y:S07]  /*15e0*/  @P0 BRA `(.L_x_865) ;  /* 0x0000011000000947 */ /* 0x000fee0003800000 */
[----:B--2---:R-:W-:Y:S02]  /*15f0*/  IADD3 R0, R10, 0x80, RZ ;  /* 0x000000800a007810 */ /* 0x004fe40007ffe0ff */
[----:B------:R-:W-:-:S02]  /*1600*/  SHF.R.S32.HI R8, RZ, 0x1f, R15 ;  /* 0x0000001fff087819 */ /* 0x000fc4000001140f */
[----:B------:R-:W-:Y:S02]  /*1610*/  LEA R22, P0, R10, R20, 0x1 ;  /* 0x000000140a167211 */ /* 0x000fe400078008ff */
[----:B------:R-:W-:Y:S02]  /*1620*/  SHF.R.S32.HI R17, RZ, 0x1f, R0 ;  /* 0x0000001fff117819 */ /* 0x000fe40000011400 */
[----:B------:R-:W-:Y:S02]  /*1630*/  LEA.HI R8, R8, R15, RZ, 0x3 ;  /* 0x0000000f08087211 */ /* 0x000fe400078f18ff */
[----:B---3--:R-:W-:Y:S02]  /*1640*/  LEA.HI.X R23, R10, R21, R19, 0x1, P0 ;  /* 0x000000150a177211 */ /* 0x008fe400000f0c13 */
[----:B------:R-:W-:Y:S01]  /*1650*/  LEA.HI R17, R17, R0, RZ, 0x3 ;  /* 0x0000000011117211 */ /* 0x000fe200078f18ff */
[----:B------:R-:W-:Y:S01]  /*1660*/  IMAD.SHL.U32 R0, R201, 0x2, RZ ;  /* 0x00000002c9007824 */ /* 0x000fe200078e00ff */
[----:B------:R-:W-:-:S02]  /*1670*/  ISETP.NE.AND P0, PT, R11, RZ, PT ;  /* 0x000000ff0b00720c */ /* 0x000fc40003f05270 */
        /* <DEDUP_REMOVED lines=8> */
.L_x_865:
[----:B--2---:R-:W-:Y:S05]  /*1700*/  BSYNC B0 ;  /* 0x0000000000007941 */ /* 0x004fea0003800000 */
.L_x_864:
[----:B------:R-:W-:Y:S01]  /*1710*/  IADD3 R17, R5, 0x20, RZ ;  /* 0x0000002005117810 */ /* 0x000fe20007ffe0ff */
[----:B---3--:R2:W3:Y:S01]  /*1720*/  SHFL.IDX PT, R21, R7, 0x1, 0x181f ;  /* 0x00381f0007157f89 */ /* 0x0084e200000e0000 */
[----:B------:R-:W-:Y:S02]  /*1730*/  BSSY B0, `(.L_x_866) ;  /* 0x0000015000007945 */ /* 0x000fe40003800000 */
[----:B------:R-:W-:Y:S01]  /*1740*/  ISETP.GE.AND P0, PT, R17, R6, PT ;  /* 0x000000061100720c */ /* 0x000fe20003f06270 */
[----:B------:R2:W4:-:S12]  /*1750*/  SHFL.IDX PT, R20, R9, 0x1, 0x181f ;  /* 0x00381f0009147f89 */ /* 0x00051800000e0000 */
[----:B------:R-:W-:Y:S05]  /*1760*/  @P0 BRA `(.L_x_867) ;  /* 0x0000011000000947 */ /* 0x000fea0003800000 */
[C---:B------:R-:W-:Y:S01]  /*1770*/  IADD3 R17, R10.reuse, 0x80, RZ ;  /* 0x000000800a117810 */ /* 0x040fe20007ffe0ff */
[----:B------:R-:W-:Y:S01]  /*1780*/  IMAD.SHL.U32 R12, R201, 0x2, RZ ;  /* 0x00000002c90c7824 */ /* 0x000fe200078e00ff */
[----:B------:R-:W-:Y:S02]  /*1790*/  SHF.R.S32.HI R8, RZ, 0x1f, R15 ;  /* 0x0000001fff087819 */ /* 0x000fe4000001140f */
[----:B----4-:R-:W-:Y:S02]  /*17a0*/  LEA R22, P0, R10, R20, 0x1 ;  /* 0x000000140a167211 */ /* 0x010fe400078008ff */
[----:B------:R-:W-:Y:S02]  /*17b0*/  SHF.R.S32.HI R0, RZ, 0x1f, R17 ;  /* 0x0000001fff007819 */ /* 0x000fe40000011411 */
[----:B------:R-:W-:Y:S02]  /*17c0*/  LEA.HI R8, R8, R15, RZ, 0x3 ;  /* 0x0000000f08087211 */ /* 0x000fe400078f18ff */
[----:B---3--:R-:W-:-:S02]  /*17d0*/  LEA.HI.X R23, R10, R21, R19, 0x1, P0 ;  /* 0x000000150a177211 */ /* 0x008fc400000f0c13 */
[----:B------:R-:W-:Y:S02]  /*17e0*/  LEA.HI R0, R0, R17, RZ, 0x3 ;  /* 0x0000001100007211 */ /* 0x000fe400078f18ff */
[----:B------:R-:W-:Y:S01]  /*17f0*/  ISETP.NE.AND P0, PT, R11, RZ, PT ;  /* 0x000000ff0b00720c */ /* 0x000fe20003f05270 */
[----:B------:R-:W-:Y:S01]  /*1800*/  @!PT LDS RZ, [RZ] ;  /* 0x00000000fffff984 */ /* 0x000fe20000000800 */
[----:B------:R3:W-:Y:S01]  /*1810*/  LDGSTS.E.BYPASS.LTC128B.128 [R12+0x19100], [R22.64], !P2 ;  /* 0x19100000160c7fae */ /* 0x0007e2000d101d48 */
[----:B------:R-:W-:Y:S02]  /*1820*/  LOP3.LUT R8, R8, 0xfffffff8, RZ, 0xc0, !PT ;  /* 0xfffffff808087812 */ /* 0x000fe400078ec0ff */
[----:B------:R-:W-:-:S03]  /*1830*/  LOP3.LUT R0, R0, 0xfffffff8, RZ, 0xc0, !PT ;  /* 0xfffffff800007812 */ /* 0x000fc600078ec0ff */
[----:B------:R-:W-:-:S04]  /*1840*/  IMAD.WIDE R16, R8, 0x2, R20 ;  /* 0x0000000208107825 */ /* 0x000fc800078e0214 */
[----:B------:R-:W-:Y:S01]  /*1850*/  IMAD.WIDE R20, R0, 0x2, R20 ;  /* 0x0000000200147825 */ /* 0x000fe200078e0214 */
[----:B------:R3:W-:Y:S04]  /*1860*/  LDGSTS.E.BYPASS.LTC128B.128 [R12+0x1d100], [R16.64], !P3 ;  /* 0x1d100000100c7fae */ /* 0x0007e8000d901d48 */
[----:B------:R3:W-:Y:S02]  /*1870*/  LDGSTS.E.BYPASS.LTC128B.128 [R12+0x21100], [R20.64], !P0 ;  /* 0x21100000140c7fae */ /* 0x0007e4000c101d48 */
.L_x_867:
[----:B------:R-:W-:Y:S05]  /*1880*/  BSYNC B0 ;  /* 0x0000000000007941 */ /* 0x000fea0003800000 */
.L_x_866:
[----:B---3--:R-:W-:Y:S01]  /*1890*/  IADD3 R17, R5, 0x40, RZ ;  /* 0x0000004005117810 */ /* 0x008fe20007ffe0ff */
[----:B------:R3:W1:Y:S01]  /*18a0*/  SHFL.IDX PT, R21, R7, 0x2, 0x181f ;  /* 0x00581f0007157f89 */ /* 0x00066200000e0000 */
[----:B------:R-:W-:Y:S02]  /*18b0*/  BSSY B0, `(.L_x_868) ;  /* 0x0000015000007945 */ /* 0x000fe40003800000 */
[----:B------:R-:W-:Y:S01]  /*18c0*/  ISETP.GE.AND P0, PT, R17, R6, PT ;  /* 0x000000061100720c */ /* 0x000fe20003f06270 */
[----:B----4-:R3:W4:-:S12]  /*18d0*/  SHFL.IDX PT, R20, R9, 0x2, 0x181f ;  /* 0x00581f0009147f89 */ /* 0x01071800000e0000 */
[----:B------:R-:W-:Y:S05]  /*18e0*/  @P0 BRA `(.L_x_869) ;  /* 0x0000011000000947 */ /* 0x000fea0003800000 */
[C---:B------:R-:W-:Y:S01]  /*18f0*/  IADD3 R17, R10.reuse, 0x80, RZ ;  /* 0x000000800a117810 */ /* 0x040fe20007ffe0ff */
[----:B------:R-:W-:Y:S01]  /*1900*/  IMAD.SHL.U32 R12, R201, 0x2, RZ ;  /* 0x00000002c90c7824 */ /* 0x000fe200078e00ff */
[----:B------:R-:W-:Y:S02]  /*1910*/  SHF.R.S32.HI R8, RZ, 0x1f, R15 ;  /* 0x0000001fff087819 */ /* 0x000fe4000001140f */
[----:B----4-:R-:W-:Y:S02]  /*1920*/  LEA R22, P0, R10, R20, 0x1 ;  /* 0x000000140a167211 */ /* 0x010fe400078008ff */
[----:B------:R-:W-:Y:S02]  /*1930*/  SHF.R.S32.HI R0, RZ, 0x1f, R17 ;  /* 0x0000001fff007819 */ /* 0x000fe40000011411 */
[----:B------:R-:W-:Y:S02]  /*1940*/  LEA.HI R8, R8, R15, RZ, 0x3 ;  /* 0x0000000f08087211 */ /* 0x000fe400078f18ff */
[----:B-1----:R-:W-:-:S02]  /*1950*/  LEA.HI.X R23, R10, R21, R19, 0x1, P0 ;  /* 0x000000150a177211 */ /* 0x002fc400000f0c13 */
        /* <DEDUP_REMOVED lines=10> */
.L_x_869:
[----:B------:R-:W-:Y:S05]  /*1a00*/  BSYNC B0 ;  /* 0x0000000000007941 */ /* 0x000fea0003800000 */
.L_x_868:
[----:B-1----:R-:W1:Y:S01]  /*1a10*/  SHFL.IDX PT, R16, R9, 0x3, 0x181f ;  /* 0x00781f0009107f89 */ /* 0x002e6200000e0000 */
[----:B------:R-:W-:Y:S01]  /*1a20*/  IADD3 R5, R5, 0x60, RZ ;  /* 0x0000006005057810 */ /* 0x000fe20007ffe0ff */
[----:B------:R-:W-:Y:S01]  /*1a30*/  IMAD.MOV.U32 R12, RZ, RZ, c[0x0][0x208] ;  /* 0x00008200ff0c7624 */ /* 0x000fe200078e00ff */
[----:B------:R-:W-:Y:S01]  /*1a40*/  P2R R0, PR, RZ, 0x40 ;  /* 0x00000040ff007803 */ /* 0x000fe20000000000 */
[----:B------:R-:W5:Y:S01]  /*1a50*/  SHFL.IDX PT, R17, R7, 0x3, 0x181f ;  /* 0x00781f0007117f89 */ /* 0x000f6200000e0000 */
[----:B------:R-:W-:Y:S01]  /*1a60*/  ISETP.GE.AND P0, PT, R5, R6, PT ;  /* 0x000000060500720c */ /* 0x000fe20003f06270 */
[----:B------:R-:W-:Y:S01]  /*1a70*/  IMAD.SHL.U32 R145, R201, 0x2, RZ ;  /* 0x00000002c9917824 */ /* 0x000fe200078e00ff */
[----:B------:R-:W-:Y:S01]  /*1a80*/  P2R R8, PR, RZ, 0x2 ;  /* 0x00000002ff087803 */ /* 0x000fe20000000000 */
[----:B------:R-:W-:Y:S01]  /*1a90*/  IMAD.MOV.U32 R208, RZ, RZ, R204 ;  /* 0x000000ffffd07224 */ /* 0x000fe200078e00cc */
[----:B------:R-:W-:Y:S01]  /*1aa0*/  ISETP.NE.AND P1, PT, R11, RZ, PT ;  /* 0x000000ff0b00720c */ /* 0x000fe20003f25270 */
[----:B------:R-:W-:Y:S01]  /*1ab0*/  IMAD.MOV.U32 R200, RZ, RZ, c[0x0][0x1e0] ;  /* 0x00007800ffc87624 */ /* 0x000fe200078e00ff */
[----:B------:R-:W-:Y:S01]  /*1ac0*/  IADD3 R11, R10, 0x80, RZ ;  /* 0x000000800a0b7810 */ /* 0x000fe20007ffe0ff */
[----:B------:R-:W-:Y:S01]  /*1ad0*/  IMAD.MOV.U32 R212, RZ, RZ, R206 ;  /* 0x000000ffffd47224 */ /* 0x000fe200078e00ce */
[----:B------:R-:W-:Y:S01]  /*1ae0*/  IADD3 R21, R132, -0x1, RZ ;  /* 0xffffffff84157810 */ /* 0x000fe20007ffe0ff */
[----:B------:R-:W-:Y:S01]  /*1af0*/  IMAD.MOV.U32 R197, RZ, RZ, 0x5 ;  /* 0x00000005ffc57424 */ /* 0x000fe200078e00ff */
[----:B------:R-:W-:Y:S01]  /*1b00*/  LEA.HI R87, R87, R84, RZ, 0x2 ;  /* 0x0000005457577211 */ /* 0x000fe200078f10ff */
[----:B------:R-:W-:Y:S01]  /*1b10*/  IMAD.SHL.U32 R198, R12, 0x20, RZ ;  /* 0x000000200cc67824 */ /* 0x000fe200078e00ff */
[----:B------:R-:W-:Y:S01]  /*1b20*/  SHF.R.S32.HI R14, RZ, 0x1f, R21 ;  /* 0x0000001fff0e7819 */ /* 0x000fe20000011415 */
[----:B------:R-:W-:Y:S01]  /*1b30*/  IMAD.MOV.U32 R192, RZ, RZ, 0x40 ;  /* 0x00000040ffc07424 */ /* 0x000fe200078e00ff */
[-C--:B------:R-:W-:Y:S01]  /*1b40*/  SHF.L.U64.HI R199, R200, R197.reuse, c[0x0][0x1e4] ;  /* 0x00007900c8c77619 */ /* 0x080fe200000102c5 */
[----:B------:R-:W-:Y:S01]  /*1b50*/  IMAD.SHL.U32 R77, R198, 0x2, RZ ;  /* 0x00000002c64d7824 */ /* 0x000fe200078e00ff */
[----:B------:R-:W-:Y:S01]  /*1b60*/  SHF.L.U64.HI R197, R12, R197, c[0x0][0x20c] ;  /* 0x000083000cc57619 */ /* 0x000fe200000102c5 */
[----:B------:R-:W-:Y:S01]  /*1b70*/  IMAD.SHL.U32 R188, R188, 0x2, RZ ;  /* 0x00000002bcbc7824 */ /* 0x000fe200078e00ff */
[----:B------:R-:W-:Y:S01]  /*1b80*/  LOP3.LUT R87, R87, 0xfffffffc, RZ, 0xc0, !PT ;  /* 0xfffffffc57577812 */ /* 0x000fe200078ec0ff */
[----:B------:R-:W-:Y:S01]  /*1b90*/  IMAD.MOV.U32 R189, RZ, RZ, 0x20 ;  /* 0x00000020ffbd7424 */ /* 0x000fe200078e00ff */
[----:B-1----:R-:W-:Y:S01]  /*1ba0*/  @!P0 LEA R18, P6, R10, R16, 0x1 ;  /* 0x000000100a128211 */ /* 0x002fe200078c08ff */
[----:B------:R-:W-:Y:S01]  /*1bb0*/  IMAD.SHL.U32 R187, R2, 0x2, RZ ;  /* 0x0000000202bb7824 */ /* 0x000fe200078e00ff */
[----:B------:R-:W-:Y:S01]  /*1bc0*/  ULDC UR6, c[0x0][0x324] ;  /* 0x0000c90000067ab9 */ /* 0x000fe20000000800 */
[----:B------:R-:W-:Y:S01]  /*1bd0*/  IADD3 R214, R145, 0x100, RZ ;  /* 0x0000010091d67810 */ /* 0x000fe20007ffe0ff */
[----:B------:R-:W-:Y:S01]  /*1be0*/  ULOP3.LUT UR6, URZ, UR6, URZ, 0x33, !UPT ;  /* 0x000000063f067292 */ /* 0x000fe2000f8e333f */
[----:B-----5:R-:W-:-:S02]  /*1bf0*/  @!P0 LEA.HI.X R19, R10, R17, R19, 0x1, P6 ;  /* 0x000000110a138211 */ /* 0x020fc400030f0c13 */
[----:B------:R-:W-:Y:S02]  /*1c00*/  ISETP.NE.AND P6, PT, R0, RZ, PT ;  /* 0x000000ff0000720c */ /* 0x000fe40003fc5270 */
[----:B------:R-:W-:Y:S01]  /*1c10*/  @!P0 SHF.R.S32.HI R0, RZ, 0x1f, R15 ;  /* 0x0000001fff008819 */ /* 0x000fe2000001140f */
[----:B------:R-:W-:Y:S01]  /*1c20*/  @!PT LDS RZ, [RZ] ;  /* 0x00000000fffff984 */ /* 0x000fe20000000800 */
[----:B------:R1:W-:Y:S03]  /*1c30*/  @!P0 LDGSTS.E.BYPASS.LTC128B.128 [R145+0x1b100], [R18.64], !P2 ;  /* 0x1b10000012918fae */ /* 0x0003e6000d101d48 */
[----:B------:R-:W-:Y:S02]  /*1c40*/  @!P0 LEA.HI R5, R0, R15, RZ, 0x3 ;  /* 0x0000000f00058211 */ /* 0x000fe400078f18ff */
[----:B------:R-:W-:Y:S02]  /*1c50*/  @!P0 SHF.R.S32.HI R0, RZ, 0x1f, R11 ;  /* 0x0000001fff008819 */ /* 0x000fe4000001140b */
[----:B------:R-:W-:-:S05]  /*1c60*/  @!P0 LOP3.LUT R5, R5, 0xfffffff8, RZ, 0xc0, !PT ;  /* 0xfffffff805058812 */ /* 0x000fca00078ec0ff */
[----:B------:R-:W-:Y:S01]  /*1c70*/  @!P0 IMAD.WIDE R22, R5, 0x2, R16 ;  /* 0x0000000205168825 */ /* 0x000fe200078e0210 */
[----:B------:R-:W-:-:S04]  /*1c80*/  @!P0 LEA.HI R5, R0, R11, RZ, 0x3 ;  /* 0x0000000b00058211 */ /* 0x000fc800078f18ff */
[----:B------:R-:W-:Y:S01]  /*1c90*/  @!P0 LOP3.LUT R5, R5, 0xfffffff8, RZ, 0xc0, !PT ;  /* 0xfffffff805058812 */ /* 0x000fe200078ec0ff */
[----:B------:R5:W-:Y:S04]  /*1ca0*/  @!P0 LDGSTS.E.BYPASS.LTC128B.128 [R145+0x1f100], [R22.64], !P3 ;  /* 0x1f10000016918fae */ /* 0x000be8000d901d48 */
[----:B------:R-:W-:-:S04]  /*1cb0*/  @!P0 IMAD.WIDE R24, R5, 0x2, R16 ;  /* 0x0000000205188825 */ /* 0x000fc800078e0210 */
[----:B------:R-:W-:Y:S01]  /*1cc0*/  IMAD.MOV.U32 R5, RZ, RZ, 0x6 ;  /* 0x00000006ff057424 */ /* 0x000fe200078e00ff */
[----:B------:R2:W-:Y:S01]  /*1cd0*/  @!P0 LDGSTS.E.BYPASS.LTC128B.128 [R145+0x23100], [R24.64], !P1 ;  /* 0x2310000018918fae */ /* 0x0005e2000c901d48 */
[----:B------:R-:W-:-:S03]  /*1ce0*/  IMAD.SHL.U32 R17, R12, 0x40, RZ ;  /* 0x000000400c117824 */ /* 0x000fc600078e00ff */
[----:B------:R-:W-:Y:S01]  /*1cf0*/  SHF.L.U64.HI R6, R12, R5, c[0x0][0x20c] ;  /* 0x000083000c067619 */ /* 0x000fe20000010205 */
[----:B------:R-:W0:Y:S04]  /*1d00*/  LDGDEPBAR ;  /* 0x00000000000079af */ /* 0x000e280000000000 */
[----:B------:R-:W-:-:S04]  /*1d10*/  IMAD R0, R6, R21, RZ ;  /* 0x0000001506007224 */ /* 0x000fc800078e02ff */
[-C--:B------:R-:W-:Y:S02]  /*1d20*/  IMAD R0, R14, R17.reuse, R0 ;  /* 0x000000110e007224 */ /* 0x080fe400078e0200 */
[----:B-----5:R-:W-:-:S04]  /*1d30*/  IMAD.WIDE.U32 R22, R21, R17, R208 ;  /* 0x0000001115167225 */ /* 0x020fc800078e00d0 */
[----:B------:R-:W-:Y:S01]  /*1d40*/  IMAD.IADD R0, R23, 0x1, R0 ;  /* 0x0000000117007824 */ /* 0x000fe200078e0200 */
[----:B------:R-:W-:Y:S01]  /*1d50*/  BAR.SYNC.DEFER_BLOCKING 0x0 ;  /* 0x0000000000007b1d */ /* 0x000fe20000010000 */
[----:B-1----:R-:W-:-:S04]  /*1d60*/  LEA R18, P0, R22, c[0x0][0x1f8], 0x1 ;  /* 0x00007e0016127a11 */ /* 0x002fc800078008ff */
[----:B------:R-:W-:Y:S02]  /*1d70*/  LEA.HI.X R19, R22, c[0x0][0x1fc], R0, 0x1, P0 ;  /* 0x00007f0016137a11 */ /* 0x000fe400000f0c00 */
[----:B------:R-:W-:-:S13]  /*1d80*/  ISETP.GT.AND P0, PT, R21, R193, PT ;  /* 0x000000c11500720c */ /* 0x000fda0003f04270 */
[----:B--23--:R-:W-:-:S04]  /*1d90*/  @P0 IADD3 R7, R132, -0x2, RZ ;  /* 0xfffffffe84070810 */ /* 0x00cfc80007ffe0ff */
[----:B------:R-:W-:Y:S01]  /*1da0*/  @P0 SHF.R.S32.HI R0, RZ, 0x1f, R7 ;  /* 0x0000001fff000819 */ /* 0x000fe20000011407 */
[----:B------:R-:W-:Y:S02]  /*1db0*/  @P0 IMAD R9, R6, R7, RZ ;  /* 0x0000000706090224 */ /* 0x000fe400078e02ff */
[----:B------:R-:W-:-:S04]  /*1dc0*/  @P0 IMAD.WIDE.U32 R6, R7, R17, R208 ;  /* 0x0000001107060225 */ /* 0x000fc800078e00d0 */
[----:B------:R-:W-:Y:S01]  /*1dd0*/  @P0 IMAD R0, R0, R17, R9 ;  /* 0x0000001100000224 */ /* 0x000fe200078e0209 */
[----:B------:R-:W-:Y:S02]  /*1de0*/  @P0 LEA R52, P2, R6, c[0x0][0x1f8], 0x1 ;  /* 0x00007e0006340a11 */ /* 0x000fe400078408ff */
[----:B------:R-:W-:Y:S01]  /*1df0*/  @P0 IADD3 R9, R132, -0x2, RZ ;  /* 0xfffffffe84090810 */ /* 0x000fe20007ffe0ff */
[----:B------:R-:W-:Y:S02]  /*1e00*/  @P0 IMAD.IADD R0, R7, 0x1, R0 ;  /* 0x0000000107000824 */ /* 0x000fe400078e0200 */
[----:B------:R-:W-:-:S03]  /*1e10*/  IMAD.SHL.U32 R7, R200, 0x40, RZ ;  /* 0x00000040c8077824 */ /* 0x000fc600078e00ff */
[----:B------:R-:W-:Y:S01]  /*1e20*/  @P0 LEA.HI.X R53, R6, c[0x0][0x1fc], R0, 0x1, P2 ;  /* 0x00007f0006350a11 */ /* 0x000fe200010f0c00 */
[----:B------:R-:W-:Y:S01]  /*1e30*/  @P0 IMAD.WIDE.U32 R22, R9, R7, R212 ;  /* 0x0000000709160225 */ /* 0x000fe200078e00d4 */
[C---:B------:R-:W-:Y:S02]  /*1e40*/  SHF.L.U64.HI R6, R200.reuse, R5, c[0x0][0x1e4] ;  /* 0x00007900c8067619 */ /* 0x040fe40000010205 */
[----:B------:R-:W-:Y:S01]  /*1e50*/  @P0 SHF.R.S32.HI R5, RZ, 0x1f, R9 ;  /* 0x0000001fff050819 */ /* 0x000fe20000011409 */
[----:B------:R-:W-:Y:S01]  /*1e60*/  IMAD.SHL.U32 R200, R200, 0x20, RZ ;  /* 0x00000020c8c87824 */ /* 0x000fe200078e00ff */
[----:B------:R-:W-:Y:S01]  /*1e70*/  @P0 LEA R16, P2, R22, c[0x0][0x1c8], 0x1 ;  /* 0x0000720016100a11 */ /* 0x000fe200078408ff */
[----:B------:R-:W-:Y:S01]  /*1e80*/  @P0 IMAD R0, R6, R9, RZ ;  /* 0x0000000906000224 */ /* 0x000fe200078e02ff */
[----:B------:R-:W-:-:S03]  /*1e90*/  P2R R9, PR, RZ, 0x1 ;  /* 0x00000001ff097803 */ /* 0x000fc60000000000 */
[----:B------:R-:W-:Y:S02]  /*1ea0*/  @P0 IMAD R0, R5, R7, R0 ;  /* 0x0000000705000224 */ /* 0x000fe400078e0200 */
[----:B------:R-:W-:Y:S02]  /*1eb0*/  IMAD.SHL.U32 R5, R21, 0x40, RZ ;  /* 0x0000004015057824 */ /* 0x000fe400078e00ff */
[----:B------:R-:W-:-:S05]  /*1ec0*/  @P0 IMAD.IADD R0, R23, 0x1, R0 ;  /* 0x0000000117000824 */ /* 0x000fca00078e0200 */
[----:B------:R-:W-:Y:S01]  /*1ed0*/  @P0 LEA.HI.X R17, R22, c[0x0][0x1cc], R0, 0x1, P2 ;  /* 0x0000730016110a11 */ /* 0x000fe200010f0c00 */
[----:B------:R-:W-:Y:S02]  /*1ee0*/  IMAD R0, R6, R21, RZ ;  /* 0x0000001506007224 */ /* 0x000fe400078e02ff */
[----:B----4-:R-:W-:-:S04]  /*1ef0*/  IMAD.WIDE.U32 R20, R21, R7, R212 ;  /* 0x0000000715147225 */ /* 0x010fc800078e00d4 */
[----:B------:R-:W-:Y:S01]  /*1f00*/  IMAD R14, R14, R7, R0 ;  /* 0x000000070e0e7224 */ /* 0x000fe200078e0200 */
[----:B------:R-:W-:-:S03]  /*1f10*/  IADD3 R0, -R5, R194, -R13 ;  /* 0x000000c205007210 */ /* 0x000fc60007ffe90d */
[----:B------:R-:W-:Y:S01]  /*1f20*/  IMAD.IADD R14, R21, 0x1, R14 ;  /* 0x00000001150e7824 */ /* 0x000fe200078e020e */
[----:B------:R-:W-:-:S13]  /*1f30*/  ISETP.GE.AND P3, PT, R0, 0x1, PT ;  /* 0x000000010000780c */ /* 0x000fda0003f66270 */
[----:B------:R-:W-:-:S04]  /*1f40*/  @P3 LEA R22, P2, R20, c[0x0][0x1c8], 0x1 ;  /* 0x0000720014163a11 */ /* 0x000fc800078408ff */
[----:B------:R-:W-:Y:S02]  /*1f50*/  @P3 LEA.HI.X R23, R20, c[0x0][0x1cc], R14, 0x1, P2 ;  /* 0x0000730014173a11 */ /* 0x000fe400010f0c0e */
[----:B------:R-:W-:-:S03]  /*1f60*/  ISETP.GT.AND P2, PT, R0, 0x20, PT ;  /* 0x000000200000780c */ /* 0x000fc60003f44270 */
[----:B------:R-:W-:Y:S01]  /*1f70*/  @!PT LDS RZ, [RZ] ;  /* 0x00000000fffff984 */ /* 0x000fe20000000800 */
[----:B------:R-:W-:Y:S01]  /*1f80*/  @!PT LDS RZ, [RZ] ;  /* 0x00000000fffff984 */ /* 0x000fe20000000800 */
[----:B------:R-:W-:Y:S01]  /*1f90*/  @!PT LDS RZ, [RZ] ;  /* 0x00000000fffff984 */ /* 0x000fe20000000800 */
[----:B------:R1:W-:Y:S04]  /*1fa0*/  @P3 LDGSTS.E.BYPASS.LTC128B.128 [R145+0xc100], [R22.64], !P5 ;  /* 0x0c10000016913fae */ /* 0x0003e8000e901d48 */
[----:B------:R1:W-:Y:S04]  /*1fb0*/  @P3 LDGSTS.E.BYPASS.LTC128B.128 [R145+0xe100], [R22.64+0x80], !P4 ;  /* 0x0e10008016913fae */ /* 0x0003e8000e101d48 */
[----:B------:R1:W-:Y:S01]  /*1fc0*/  @P3 LDGSTS.E.BYPASS.LTC128B.128 [R145+0x10100], [R22.64+0x100], !P6 ;  /* 0x1010010016913fae */ /* 0x0003e2000f101d48 */
[----:B------:R-:W-:Y:S02]  /*1fd0*/  ISETP.GE.AND P3, PT, R15, c[0x0][0x1d4], PT ;  /* 0x000075000f007a0c */ /* 0x000fe40003f66270 */
[----:B------:R-:W-:-:S04]  /*1fe0*/  @P2 IADD3 R13, P1, R200, R20, RZ ;  /* 0x00000014c80d2210 */ /* 0x000fc80007f3e0ff */
[----:B------:R-:W-:Y:S01]  /*1ff0*/  @P2 LEA R20, P0, R13, c[0x0][0x1c8], 0x1 ;  /* 0x000072000d142a11 */ /* 0x000fe200078008ff */
[----:B------:R-:W-:Y:S01]  /*2000*/  @P2 IMAD.X R14, R199, 0x1, R14, P1 ;  /* 0x00000001c70e2824 */ /* 0x000fe200008e060e */
[----:B------:R-:W-:-:S04]  /*2010*/  ISETP.GE.AND P1, PT, R10, c[0x0][0x1d4], PT ;  /* 0x000075000a007a0c */ /* 0x000fc80003f26270 */
[----:B------:R-:W-:-:S05]  /*2020*/  @P2 LEA.HI.X R21, R13, c[0x0][0x1cc], R14, 0x1, P0 ;  /* 0x000073000d152a11 */ /* 0x000fca00000f0c0e */
[----:B------:R1:W-:Y:S04]  /*2030*/  @P2 LDGSTS.E.BYPASS.LTC128B.128 [R145+0xd100], [R20.64], !P5 ;  /* 0x0d10000014912fae */ /* 0x0003e8000e901d48 */
[----:B------:R1:W-:Y:S04]  /*2040*/  @P2 LDGSTS.E.BYPASS.LTC128B.128 [R145+0xf100], [R20.64+0x80], !P4 ;  /* 0x0f10008014912fae */ /* 0x0003e8000e101d48 */
[----:B------:R1:W-:Y:S01]  /*2050*/  @P2 LDGSTS.E.BYPASS.LTC128B.128 [R145+0x11100], [R20.64+0x100], !P6 ;  /* 0x1110010014912fae */ /* 0x0003e2000f101d48 */
[C---:B------:R-:W-:Y:S02]  /*2060*/  ISETP.LT.OR P2, PT, R0.reuse, 0x1, P1 ;  /* 0x000000010000780c */ /* 0x040fe40000f41670 */
[C---:B------:R-:W-:Y:S01]  /*2070*/  ISETP.LT.OR P1, PT, R0.reuse, 0x21, P1 ;  /* 0x000000210000780c */ /* 0x040fe20000f21670 */
[----:B------:R-:W0:Y:S10]  /*2080*/  LDGDEPBAR ;  /* 0x00000000000079af */ /* 0x000e340000000000 */
[----:B------:R2:W-:Y:S01]  /*2090*/  LDGSTS.E.BYPASS.LTC128B.128 [R145+0x100], [R18.64], !P2 ;  /* 0x0010000012917fae */ /* 0x0005e2000d101d48 */
[----:B------:R-:W-:-:S02]  /*20a0*/  ISETP.LT.OR P2, PT, R0, 0x1, P3 ;  /* 0x000000010000780c */ /* 0x000fc40001f41670 */
[----:B------:R-:W-:-:S11]  /*20b0*/  ISETP.LT.OR P3, PT, R0, 0x21, P3 ;  /* 0x000000210000780c */ /* 0x000fd60001f61670 */
[----:B------:R2:W-:Y:S01]  /*20c0*/  LDGSTS.E.BYPASS.LTC128B.128 [R145+0x2100], [R18.64+0x80], !P2 ;  /* 0x0210008012917fae */ /* 0x0005e2000d101d48 */
[----:B------:R-:W-:Y:S02]  /*20d0*/  ISETP.GE.AND P2, PT, R11, c[0x0][0x1d4], PT ;  /* 0x000075000b007a0c */ /* 0x000fe40003f46270 */
[----:B------:R-:W-:Y:S02]  /*20e0*/  SHF.L.U64.HI R11, R198, 0x1, R197 ;  /* 0x00000001c60b7819 */ /* 0x000fe400000102c5 */
[C---:B------:R-:W-:Y:S02]  /*20f0*/  ISETP.LT.OR P0, PT, R0.reuse, 0x1, P2 ;  /* 0x000000010000780c */ /* 0x040fe40001701670 */
[----:B------:R-:W-:Y:S01]  /*2100*/  ISETP.LT.OR P2, PT, R0, 0x21, P2 ;  /* 0x000000210000780c */ /* 0x000fe20001741670 */
[----:B------:R-:W-:-:S04]  /*2110*/  IMAD R0, R85, 0x400, R4 ;  /* 0x0000040055007824 */ /* 0x000fc800078e0204 */
[C---:B------:R-:W-:Y:S01]  /*2120*/  IMAD.SHL.U32 R72, R0.reuse, 0x2, RZ ;  /* 0x0000000200487824 */ /* 0x040fe200078e00ff */
[----:B------:R-:W-:-:S05]  /*2130*/  LEA R190, R0, 0x18100, 0x1 ;  /* 0x0001810000be7811 */ /* 0x000fca00078e08ff */
[----:B------:R2:W-:Y:S01]  /*2140*/  LDGSTS.E.BYPASS.LTC128B.128 [R145+0x4100], [R18.64+0x100], !P0 ;  /* 0x0410010012917fae */ /* 0x0005e2000c101d48 */
[----:B------:R-:W-:Y:S01]  /*2150*/  IADD3 R12, P0, R77, R18, RZ ;  /* 0x000000124d0c7210 */ /* 0x000fe20007f1e0ff */
[----:B------:R-:W-:Y:S02]  /*2160*/  IMAD.IADD R186, R190, 0x1, R187 ;  /* 0x00000001beba7824 */ /* 0x000fe400078e02bb */
[----:B------:R-:W-:Y:S02]  /*2170*/  IMAD R185, R3, 0x2, R190 ;  /* 0x0000000203b97824 */ /* 0x000fe400078e02be */
[----:B------:R-:W-:Y:S01]  /*2180*/  IMAD.X R13, R11, 0x1, R19, P0 ;  /* 0x000000010b0d7824 */ /* 0x000fe200000e0613 */
[----:B------:R-:W-:Y:S01]  /*2190*/  ISETP.NE.AND P0, PT, R9, RZ, PT ;  /* 0x000000ff0900720c */ /* 0x000fe20003f05270 */
[----:B------:R-:W-:-:S03]  /*21a0*/  IMAD R184, R3, 0x2, R186 ;  /* 0x0000000203b87824 */ /* 0x000fc600078e02ba */
[----:B------:R3:W-:Y:S01]  /*21b0*/  LDGSTS.E.BYPASS.LTC128B.128 [R145+0x1100], [R12.64], !P1 ;  /* 0x011000000c917fae */ /* 0x0007e2000c901d48 */
[----:B------:R-:W-:-:S03]  /*21c0*/  ISETP.NE.AND P1, PT, R8, RZ, PT ;  /* 0x000000ff0800720c */ /* 0x000fc60003f25270 */
[----:B------:R3:W-:Y:S01]  /*21d0*/  LDGSTS.E.BYPASS.LTC128B.128 [R145+0x3100], [R12.64+0x80], !P3 ;  /* 0x031000800c917fae */ /* 0x0007e2000d901d48 */
[----:B------:R-:W-:Y:S02]  /*21e0*/  SEL R192, R192, 0xffffffc0, !P1 ;  /* 0xffffffc0c0c07807 */ /* 0x000fe40004800000 */
[----:B------:R-:W-:Y:S01]  /*21f0*/  LOP3.LUT P3, RZ, R218, 0x2, RZ, 0xc0, !PT ;  /* 0x00000002daff7812 */ /* 0x000fe2000786c0ff */
[----:B------:R3:W-:Y:S01]  /*2200*/  LDGSTS.E.BYPASS.LTC128B.128 [R145+0x5100], [R12.64+0x100], !P2 ;  /* 0x051001000c917fae */ /* 0x0007e2000d101d48 */
[----:B------:R-:W-:Y:S01]  /*2210*/  @P0 IADD3 R76, P1, R77, R52, RZ ;  /* 0x000000344d4c0210 */ /* 0x000fe20007f3e0ff */
[----:B------:R-:W-:Y:S01]  /*2220*/  IMAD.IADD R2, R188, 0x1, R192 ;  /* 0x00000001bc027824 */ /* 0x000fe200078e02c0 */
[----:B------:R-:W-:Y:S01]  /*2230*/  SEL R189, R189, 0xffffffe0, !P3 ;  /* 0xffffffe0bdbd7807 */ /* 0x000fe20005800000 */
[----:B------:R-:W0:Y:S01]  /*2240*/  LDGDEPBAR ;  /* 0x00000000000079af */ /* 0x000e220000000000 */
[----:B------:R-:W-:Y:S01]  /*2250*/  ISETP.NE.AND P3, PT, R196, 0x1, PT ;  /* 0x00000001c400780c */ /* 0x000fe20003f65270 */
[----:B------:R-:W-:Y:S01]  /*2260*/  @P0 IMAD.X R77, R11, 0x1, R53, P1 ;  /* 0x000000010b4d0824 */ /* 0x000fe200008e0635 */
[----:B------:R-:W-:Y:S01]  /*2270*/  @P0 LEA R8, P1, R200, R16, 0x1 ;  /* 0x00000010c8080211 */ /* 0x000fe200078208ff */
[----:B------:R2:W-:Y:S01]  /*2280*/  @P0 LDGSTS.E.BYPASS.LTC128B.128 [R145+0x12100], [R16.64], !P5 ;  /* 0x1210000010910fae */ /* 0x0005e2000e901d48 */
[----:B------:R-:W-:-:S02]  /*2290*/  IMAD.IADD R89, R188, 0x1, R189 ;  /* 0x00000001bc597824 */ /* 0x000fc400078e02bd */
[----:B------:R-:W-:Y:S01]  /*22a0*/  @P0 LEA.HI.X R9, R200, R17, R199, 0x1, P1 ;  /* 0x00000011c8090211 */ /* 0x000fe200008f0cc7 */
[----:B------:R2:W-:Y:S01]  /*22b0*/  @P0 LDGSTS.E.BYPASS.LTC128B.128 [R145+0x14100], [R16.64+0x80], !P4 ;  /* 0x1410008010910fae */ /* 0x0005e2000e101d48 */
[----:B------:R-:W-:-:S03]  /*22c0*/  IMAD.IADD R0, R192, 0x1, R89 ;  /* 0x00000001c0007824 */ /* 0x000fc600078e0259 */
[----:B------:R2:W-:Y:S04]  /*22d0*/  @P0 LDGSTS.E.BYPASS.LTC128B.128 [R145+0x16100], [R16.64+0x100], !P6 ;  /* 0x1610010010910fae */ /* 0x0005e8000f101d48 */
[----:B------:R4:W-:Y:S04]  /*22e0*/  @P0 LDGSTS.E.BYPASS.LTC128B.128 [R145+0x13100], [R8.64], !P5 ;  /* 0x1310000008910fae */ /* 0x0009e8000e901d48 */
[----:B------:R4:W-:Y:S04]  /*22f0*/  @P0 LDGSTS.E.BYPASS.LTC128B.128 [R145+0x15100], [R8.64+0x80], !P4 ;  /* 0x1510008008910fae */ /* 0x0009e8000e101d48 */
[----:B------:R4:W-:Y:S04]  /*2300*/  @P0 LDGSTS.E.BYPASS.LTC128B.128 [R145+0x17100], [R8.64+0x100], !P6 ;  /* 0x1710010008910fae */ /* 0x0009e8000f101d48 */
[----:B------:R-:W0:Y:S01]  /*2310*/  LDGDEPBAR ;  /* 0x00000000000079af */ /* 0x000e220000000000 */
[----:B------:R-:W-:-:S04]  /*2320*/  DEPBAR.LE SB0, 0x3 ;  /* 0x000080c00000791a */ /* 0x000fc80000000000 */
[----:B------:R-:W-:-:S04]  /*2330*/  DEPBAR.LE SB0, 0x2 ;  /* 0x000080800000791a */ /* 0x000fc80000000000 */
[----:B------:R-:W-:Y:S06]  /*2340*/  BAR.SYNC.DEFER_BLOCKING 0x0 ;  /* 0x0000000000007b1d */ /* 0x000fec0000010000 */
[----:B------:R-:W-:Y:S04]  /*2350*/  LDSM.16.M88.4 R72, [R72+0x18100] ;  /* 0x018100004848783b */ /* 0x000fe80000000200 */
[----:B------:R-:W5:Y:S04]  /*2360*/  LDSM.16.M88.4 R36, [R188+0xc900] ;  /* 0x00c90000bc24783b */ /* 0x000f680000000200 */
[----:B------:R-:W5:Y:S04]  /*2370*/  LDSM.16.M88.4 R28, [R188+0xd100] ;  /* 0x00d10000bc1c783b */ /* 0x000f680000000200 */
[----:B------:R-:W5:Y:S04]  /*2380*/  LDSM.16.M88.4 R44, [R188+0xc100] ;  /* 0x00c10000bc2c783b */ /* 0x000f680000000200 */
[----:B-1----:R-:W1:Y:S04]  /*2390*/  LDSM.16.M88.4 R20, [R188+0xd900] ;  /* 0x00d90000bc14783b */ /* 0x002e680000000200 */
[----:B------:R-:W-:Y:S04]  /*23a0*/  LDSM.16.M88.4 R64, [R186] ;  /* 0x00000000ba40783b */ /* 0x000fe80000000200 */
[----:B----4-:R-:W4:Y:S04]  /*23b0*/  LDSM.16.M88.4 R8, [R89+0xc900] ;  /* 0x00c900005908783b */ /* 0x010f280000000200 */
[----:B---3--:R-:W3:Y:S04]  /*23c0*/  LDSM.16.M88.4 R12, [R89+0xd100] ;  /* 0x00d10000590c783b */ /* 0x008ee80000000200 */
[----:B--2---:R-:W2:Y:S04]  /*23d0*/  LDSM.16.M88.4 R16, [R89+0xc100] ;  /* 0x00c100005910783b */ /* 0x004ea80000000200 */
[----:B------:R-:W1:Y:S04]  /*23e0*/  LDSM.16.M88.4 R68, [R89+0xd900] ;  /* 0x00d900005944783b */ /* 0x000e680000000200 */
[----:B------:R-:W-:Y:S01]  /*23f0*/  @!PT LDS RZ, [RZ] ;  /* 0x00000000fffff984 */ /* 0x000fe20000000800 */
[----:B------:R-:W-:Y:S01]  /*2400*/  @!PT LDS RZ, [RZ] ;  /* 0x00000000fffff984 */ /* 0x000fe20000000800 */
[----:B------:R-:W-:Y:S01]  /*2410*/  @!PT LDS RZ, [RZ] ;  /* 0x00000000fffff984 */ /* 0x000fe20000000800 */
[----:B------:R1:W-:Y:S01]  /*2420*/  @P0 LDGSTS.E.BYPASS.LTC128B.128 [R145+0x6100], [R52.64], !P5 ;  /* 0x0610000034910fae */ /* 0x0003e2000e901d48 */
[C---:B-----5:R-:W-:Y:S03]  /*2430*/  HMMA.16816.F32 R40, R72.reuse, R36, RZ ;  /* 0x000000244828723c */ /* 0x060fe600000018ff */
[----:B------:R1:W-:Y:S04]  /*2440*/  @P0 LDGSTS.E.BYPASS.LTC128B.128 [R145+0x8100], [R52.64+0x80], !P4 ;  /* 0x0810008034910fae */ /* 0x0003e8000e101d48 */
[----:B------:R1:W-:Y:S01]  /*2450*/  @P0 LDGSTS.E.BYPASS.LTC128B.128 [R145+0xa100], [R52.64+0x100], !P6 ;  /* 0x0a10010034910fae */ /* 0x0003e2000f101d48 */
[C---:B------:R-:W-:Y:S03]  /*2460*/  HMMA.16816.F32 R36, R72.reuse, R38, RZ ;  /* 0x000000264824723c */ /* 0x040fe600000018ff */
[----:B------:R5:W-:Y:S04]  /*2470*/  @P0 LDGSTS.E.BYPASS.LTC128B.128 [R145+0x7100], [R76.64], !P5 ;  /* 0x071000004c910fae */ /* 0x000be8000e901d48 */
[----:B------:R5:W-:Y:S01]  /*2480*/  @P0 LDGSTS.E.BYPASS.LTC128B.128 [R145+0x9100], [R76.64+0x80], !P4 ;  /* 0x091000804c910fae */ /* 0x000be2000e101d48 */
[C---:B------:R-:W-:Y:S03]  /*2490*/  HMMA.16816.F32 R32, R72.reuse, R28, RZ ;  /* 0x0000001c4820723c */ /* 0x040fe600000018ff */
[----:B------:R5:W-:Y:S04]  /*24a0*/  @P0 LDGSTS.E.BYPASS.LTC128B.128 [R145+0xb100], [R76.64+0x100], !P6 ;  /* 0x0b1001004c910fae */ /* 0x000be8000f101d48 */
[----:B------:R-:W-:Y:S01]  /*24b0*/  LDSM.16.M88.4 R56, [R2+0xc900] ;  /* 0x00c900000238783b */ /* 0x000fe20000000200 */
[C---:B------:R-:W-:Y:S03]  /*24c0*/  HMMA.16816.F32 R28, R72.reuse, R30, RZ ;  /* 0x0000001e481c723c */ /* 0x040fe600000018ff */
[----:B------:R-:W-:Y:S04]  /*24d0*/  LDSM.16.M88.4 R60, [R2+0xc100] ;  /* 0x00c10000023c783b */ /* 0x000fe80000000200 */
[----:B------:R-:W-:Y:S01]  /*24e0*/  LDSM.16.M88.4 R80, [R0+0xd900] ;  /* 0x00d900000050783b */ /* 0x000fe20000000200 */
[C---:B------:R-:W-:Y:S03]  /*24f0*/  HMMA.16816.F32 R48, R72.reuse, R44, RZ ;  /* 0x0000002c4830723c */ /* 0x040fe600000018ff */
[----:B-1----:R-:W-:Y:S04]  /*2500*/  LDSM.16.M88.4 R52, [R2+0xd900] ;  /* 0x00d900000234783b */ /* 0x002fe80000000200 */
[----:B------:R-:W0:Y:S01]  /*2510*/  LDGDEPBAR ;  /* 0x00000000000079af */ /* 0x000e220000000000 */
[C---:B------:R-:W-:Y:S03]  /*2520*/  HMMA.16816.F32 R44, R72.reuse, R46, RZ ;  /* 0x0000002e482c723c */ /* 0x040fe600000018ff */
[----:B-----5:R-:W-:Y:S05]  /*2530*/  LDSM.16.M88.4 R76, [R184] ;  /* 0x00000000b84c783b */ /* 0x020fea0000000200 */
[C---:B------:R-:W-:Y:S08]  /*2540*/  HMMA.16816.F32 R24, R72.reuse, R20, RZ ;  /* 0x000000144818723c */ /* 0x040ff000000018ff */
[----:B------:R-:W-:Y:S01]  /*2550*/  HMMA.16816.F32 R72, R72, R22, RZ ;  /* 0x000000164848723c */ /* 0x000fe200000018ff */
[----:B------:R-:W-:Y:S07]  /*2560*/  LDSM.16.M88.4 R20, [R185] ;  /* 0x00000000b914783b */ /* 0x000fee0000000200 */
[C---:B----4-:R-:W-:Y:S08]  /*2570*/  HMMA.16816.F32 R40, R64.reuse, R8, R40 ;  /* 0x000000084028723c */ /* 0x050ff00000001828 */
[C---:B------:R-:W-:Y:S01]  /*2580*/  HMMA.16816.F32 R36, R64.reuse, R10, R36 ;  /* 0x0000000a4024723c */ /* 0x040fe20000001824 */
[----:B------:R-:W1:Y:S07]  /*2590*/  LDSM.16.M88.4 R8, [R2+0xd100] ;  /* 0x00d100000208783b */ /* 0x000e6e0000000200 */
[C---:B---3--:R-:W-:Y:S08]  /*25a0*/  HMMA.16816.F32 R32, R64.reuse, R12, R32 ;  /* 0x0000000c4020723c */ /* 0x048ff00000001820 */
[C---:B------:R-:W-:Y:S01]  /*25b0*/  HMMA.16816.F32 R28, R64.reuse, R14, R28 ;  /* 0x0000000e401c723c */ /* 0x040fe2000000181c */
[----:B------:R-:W3:Y:S07]  /*25c0*/  LDSM.16.M88.4 R12, [R0+0xc900] ;  /* 0x00c90000000c783b */ /* 0x000eee0000000200 */
[C---:B--2---:R-:W-:Y:S08]  /*25d0*/  HMMA.16816.F32 R48, R64.reuse, R16, R48 ;  /* 0x000000104030723c */ /* 0x044ff00000001830 */
[C---:B------:R-:W-:Y:S01]  /*25e0*/  HMMA.16816.F32 R44, R64.reuse, R18, R44 ;  /* 0x00000012402c723c */ /* 0x040fe2000000182c */
[----:B------:R-:W2:Y:S07]  /*25f0*/  LDSM.16.M88.4 R16, [R0+0xc100] ;  /* 0x00c100000010783b */ /* 0x000eae0000000200 */
[----:B------:R-:W-:Y:S08]  /*2600*/  HMMA.16816.F32 R24, R64, R68, R24 ;  /* 0x000000444018723c */ /* 0x000ff00000001818 */
[C---:B-1----:R-:W-:Y:S08]  /*2610*/  HMMA.16816.F32 R32, R20.reuse, R8, R32 ;  /* 0x000000081420723c */ /* 0x042ff00000001820 */
[----:B------:R-:W-:Y:S01]  /*2620*/  HMMA.16816.F32 R28, R20, R10, R28 ;  /* 0x0000000a141c723c */ /* 0x000fe2000000181c */
[----:B------:R-:W1:Y:S07]  /*2630*/  LDSM.16.M88.4 R8, [R0+0xd100] ;  /* 0x00d100000008783b */ /* 0x000e6e0000000200 */
[----:B------:R-:W-:Y:S01]  /*2640*/  HMMA.16816.F32 R72, R64, R70, R72 ;  /* 0x000000464048723c */ /* 0x000fe20000001848 */
[----:B------:R-:W-:Y:S04]  /*2650*/  LDSM.16.M88.4 R68, [R190+0x4000] ;  /* 0x00400000be44783b */ /* 0x000fe80000000200 */
[----:B------:R-:W-:Y:S03]  /*2660*/  LDSM.16.M88.4 R64, [R188+0xe100] ;  /* 0x00e10000bc40783b */ /* 0x000fe60000000200 */
[C---:B------:R-:W-:Y:S08]  /*2670*/  HMMA.16816.F32 R40, R20.reuse, R56, R40 ;  /* 0x000000381428723c */ /* 0x040ff00000001828 */
[C---:B------:R-:W-:Y:S01]  /*2680*/  HMMA.16816.F32 R36, R20.reuse, R58, R36 ;  /* 0x0000003a1424723c */ /* 0x040fe20000001824 */
[----:B------:R-:W-:Y:S07]  /*2690*/  LDSM.16.M88.4 R56, [R188+0xf100] ;  /* 0x00f10000bc38783b */ /* 0x000fee0000000200 */
[C---:B------:R-:W-:Y:S08]  /*26a0*/  HMMA.16816.F32 R48, R20.reuse, R60, R48 ;  /* 0x0000003c1430723c */ /* 0x040ff00000001830 */
[C---:B------:R-:W-:Y:S01]  /*26b0*/  HMMA.16816.F32 R44, R20.reuse, R62, R44 ;  /* 0x0000003e142c723c */ /* 0x040fe2000000182c */
[----:B------:R-:W4:Y:S07]  /*26c0*/  LDSM.16.M88.4 R60, [R188+0xe900] ;  /* 0x00e90000bc3c783b */ /* 0x000f2e0000000200 */
[C---:B------:R-:W-:Y:S08]  /*26d0*/  HMMA.16816.F32 R24, R20.reuse, R52, R24 ;  /* 0x000000341418723c */ /* 0x040ff00000001818 */
[----:B------:R-:W-:Y:S01]  /*26e0*/  HMMA.16816.F32 R72, R20, R54, R72 ;  /* 0x000000361448723c */ /* 0x000fe20000001848 */
[----:B------:R-:W5:Y:S04]  /*26f0*/  LDSM.16.M88.4 R52, [R188+0xf900] ;  /* 0x00f90000bc34783b */ /* 0x000f680000000200 */
[----:B------:R-:W-:Y:S03]  /*2700*/  LDSM.16.M88.4 R20, [R186+0x4000] ;  /* 0x00400000ba14783b */ /* 0x000fe60000000200 */
[C---:B---3--:R-:W-:Y:S08]  /*2710*/  HMMA.16816.F32 R40, R76.reuse, R12, R40 ;  /* 0x0000000c4c28723c */ /* 0x048ff00000001828 */
[C---:B------:R-:W-:Y:S01]  /*2720*/  HMMA.16816.F32 R36, R76.reuse, R14, R36 ;  /* 0x0000000e4c24723c */ /* 0x040fe20000001824 */
[----:B------:R-:W3:Y:S07]  /*2730*/  LDSM.16.M88.4 R12, [R89+0xe900] ;  /* 0x00e90000590c783b */ /* 0x000eee0000000200 */
[C---:B--2---:R-:W-:Y:S08]  /*2740*/  HMMA.16816.F32 R48, R76.reuse, R16, R48 ;  /* 0x000000104c30723c */ /* 0x044ff00000001830 */
[C---:B------:R-:W-:Y:S01]  /*2750*/  HMMA.16816.F32 R44, R76.reuse, R18, R44 ;  /* 0x000000124c2c723c */ /* 0x040fe2000000182c */
[----:B------:R-:W2:Y:S07]  /*2760*/  LDSM.16.M88.4 R16, [R89+0xe100] ;  /* 0x00e100005910783b */ /* 0x000eae0000000200 */
[C---:B-1----:R-:W-:Y:S08]  /*2770*/  HMMA.16816.F32 R32, R76.reuse, R8, R32 ;  /* 0x000000084c20723c */ /* 0x042ff00000001820 */
[C---:B------:R-:W-:Y:S01]  /*2780*/  HMMA.16816.F32 R28, R76.reuse, R10, R28 ;  /* 0x0000000a4c1c723c */ /* 0x040fe2000000181c */
[----:B------:R-:W1:Y:S07]  /*2790*/  LDSM.16.M88.4 R8, [R89+0xf100] ;  /* 0x00f100005908783b */ /* 0x000e6e0000000200 */
[----:B------:R-:W-:Y:S08]  /*27a0*/  HMMA.16816.F32 R24, R76, R80, R24 ;  /* 0x000000504c18723c */ /* 0x000ff00000001818 */
[C---:B----4-:R-:W-:Y:S08]  /*27b0*/  HMMA.16816.F32 R40, R68.reuse, R60, R40 ;  /* 0x0000003c4428723c */ /* 0x050ff00000001828 */
        /* <DEDUP_REMOVED lines=8> */
[----:B------:R-:W4:Y:S07]  /*2840*/  LDSM.16.M88.4 R56, [R89+0xf900] ;  /* 0x00f900005938783b */ /* 0x000f2e0000000200 */
[----:B-----5:R-:W-:Y:S01]  /*2850*/  HMMA.16816.F32 R64, R68, R52, R24 ;  /* 0x000000344440723c */ /* 0x020fe20000001818 */
[----:B------:R-:W5:Y:S07]  /*2860*/  LDSM.16.M88.4 R24, [R2+0xe100] ;  /* 0x00e100000218783b */ /* 0x000f6e0000000200 */
[C---:B---3--:R-:W-:Y:S08]  /*2870*/  HMMA.16816.F32 R40, R20.reuse, R12, R40 ;  /* 0x0000000c1428723c */ /* 0x048ff00000001828 */
[----:B------:R-:W-:Y:S01]  /*2880*/  HMMA.16816.F32 R36, R20, R14, R36 ;  /* 0x0000000e1424723c */ /* 0x000fe20000001824 */
[----:B------:R-:W3:Y:S07]  /*2890*/  LDSM.16.M88.4 R12, [R2+0xe900] ;  /* 0x00e90000020c783b */ /* 0x000eee0000000200 */
[----:B------:R-:W-:Y:S01]  /*28a0*/  HMMA.16816.F32 R72, R68, R54, R72 ;  /* 0x000000364448723c */ /* 0x000fe20000001848 */
[----:B------:R-:W3:Y:S07]  /*28b0*/  LDSM.16.M88.4 R52, [R2+0xf100] ;  /* 0x00f100000234783b */ /* 0x000eee0000000200 */
[C---:B--2---:R-:W-:Y:S08]  /*28c0*/  HMMA.16816.F32 R48, R20.reuse, R16, R48 ;  /* 0x000000101430723c */ /* 0x044ff00000001830 */
[C---:B------:R-:W-:Y:S01]  /*28d0*/  HMMA.16816.F32 R44, R20.reuse, R18, R44 ;  /* 0x00000012142c723c */ /* 0x040fe2000000182c */
[----:B------:R-:W2:Y:S07]  /*28e0*/  LDSM.16.M88.4 R16, [R2+0xf900] ;  /* 0x00f900000210783b */ /* 0x000eae0000000200 */
[C---:B-1----:R-:W-:Y:S08]  /*28f0*/  HMMA.16816.F32 R32, R20.reuse, R8, R32 ;  /* 0x000000081420723c */ /* 0x042ff00000001820 */
[C---:B------:R-:W-:Y:S01]  /*2900*/  HMMA.16816.F32 R68, R20.reuse, R10, R28 ;  /* 0x0000000a1444723c */ /* 0x040fe2000000181c */
[----:B------:R-:W-:Y:S04]  /*2910*/  LDSM.16.M88.4 R28, [R184+0x4000] ;  /* 0x00400000b81c783b */ /* 0x000fe80000000200 */
[----:B------:R-:W1:Y:S03]  /*2920*/  LDSM.16.M88.4 R8, [R0+0xe100] ;  /* 0x00e100000008783b */ /* 0x000e660000000200 */
[C---:B----4-:R-:W-:Y:S08]  /*2930*/  HMMA.16816.F32 R64, R20.reuse, R56, R64 ;  /* 0x000000381440723c */ /* 0x050ff00000001840 */
[----:B------:R-:W-:Y:S01]  /*2940*/  HMMA.16816.F32 R72, R20, R58, R72 ;  /* 0x0000003a1448723c */ /* 0x000fe20000001848 */
[----:B------:R-:W4:Y:S04]  /*2950*/  LDSM.16.M88.4 R56, [R0+0xe900] ;  /* 0x00e900000038783b */ /* 0x000f280000000200 */
[----:B------:R-:W1:Y:S03]  /*2960*/  LDSM.16.M88.4 R20, [R0+0xf100] ;  /* 0x00f100000014783b */ /* 0x000e660000000200 */
[C---:B-----5:R-:W-:Y:S08]  /*2970*/  HMMA.16816.F32 R48, R60.reuse, R24, R48 ;  /* 0x000000183c30723c */ /* 0x060ff00000001830 */
        /* <DEDUP_REMOVED lines=8> */
[C---:B--2---:R-:W-:Y:S08]  /*2a00*/  HMMA.16816.F32 R64, R60.reuse, R16, R64 ;  /* 0x000000103c40723c */ /* 0x044ff00000001840 */
[----:B------:R-:W-:Y:S01]  /*2a10*/  HMMA.16816.F32 R72, R60, R18, R72 ;  /* 0x000000123c48723c */ /* 0x000fe20000001848 */
[----:B------:R-:W2:Y:S04]  /*2a20*/  LDSM.16.M88.4 R16, [R188+0x10100] ;  /* 0x01010000bc10783b */ /* 0x000ea80000000200 */
[----:B------:R-:W-:Y:S03]  /*2a30*/  LDSM.16.M88.4 R60, [R89+0x10900] ;  /* 0x01090000593c783b */ /* 0x000fe60000000200 */
[C---:B-1----:R-:W-:Y:S08]  /*2a40*/  HMMA.16816.F32 R48, R28.reuse, R8, R48 ;  /* 0x000000081c30723c */ /* 0x042ff00000001830 */
[C---:B------:R-:W-:Y:S01]  /*2a50*/  HMMA.16816.F32 R44, R28.reuse, R10, R44 ;  /* 0x0000000a1c2c723c */ /* 0x040fe2000000182c */
[----:B------:R-:W1:Y:S07]  /*2a60*/  LDSM.16.M88.4 R8, [R188+0x10900] ;  /* 0x01090000bc08783b */ /* 0x000e6e0000000200 */
[C---:B----4-:R-:W-:Y:S08]  /*2a70*/  HMMA.16816.F32 R40, R28.reuse, R56, R40 ;  /* 0x000000381c28723c */ /* 0x050ff00000001828 */
[C---:B------:R-:W-:Y:S01]  /*2a80*/  HMMA.16816.F32 R36, R28.reuse, R58, R36 ;  /* 0x0000003a1c24723c */ /* 0x040fe20000001824 */
[----:B------:R-:W-:Y:S07]  /*2a90*/  LDSM.16.M88.4 R56, [R186+0x8000] ;  /* 0x00800000ba38783b */ /* 0x000fee0000000200 */
[C---:B------:R-:W-:Y:S08]  /*2aa0*/  HMMA.16816.F32 R32, R28.reuse, R20, R32 ;  /* 0x000000141c20723c */ /* 0x040ff00000001820 */
[C---:B------:R-:W-:Y:S01]  /*2ab0*/  HMMA.16816.F32 R68, R28.reuse, R22, R68 ;  /* 0x000000161c44723c */ /* 0x040fe20000001844 */
[----:B------:R-:W4:Y:S07]  /*2ac0*/  LDSM.16.M88.4 R20, [R89+0x10100] ;  /* 0x010100005914783b */ /* 0x000f2e0000000200 */
[C---:B---3--:R-:W-:Y:S08]  /*2ad0*/  HMMA.16816.F32 R64, R28.reuse, R12, R64 ;  /* 0x0000000c1c40723c */ /* 0x048ff00000001840 */
[----:B------:R-:W-:Y:S01]  /*2ae0*/  HMMA.16816.F32 R72, R28, R14, R72 ;  /* 0x0000000e1c48723c */ /* 0x000fe20000001848 */
[----:B------:R-:W3:Y:S04]  /*2af0*/  LDSM.16.M88.4 R12, [R188+0x11900] ;  /* 0x01190000bc0c783b */ /* 0x000ee80000000200 */
[----:B------:R-:W-:Y:S03]  /*2b00*/  LDSM.16.M88.4 R28, [R89+0x11100] ;  /* 0x01110000591c783b */ /* 0x000fe60000000200 */
[C---:B--2---:R-:W-:Y:S08]  /*2b10*/  HMMA.16816.F32 R48, R24.reuse, R16, R48 ;  /* 0x000000101830723c */ /* 0x044ff00000001830 */
[C---:B------:R-:W-:Y:S01]  /*2b20*/  HMMA.16816.F32 R44, R24.reuse, R18, R44 ;  /* 0x00000012182c723c */ /* 0x040fe2000000182c */
[----:B------:R-:W-:Y:S07]  /*2b30*/  LDSM.16.M88.4 R16, [R185+0x8000] ;  /* 0x00800000b910783b */ /* 0x000fee0000000200 */
[C---:B-1----:R-:W-:Y:S08]  /*2b40*/  HMMA.16816.F32 R40, R24.reuse, R8, R40 ;  /* 0x000000081828723c */ /* 0x042ff00000001828 */
[----:B------:R-:W-:Y:S01]  /*2b50*/  HMMA.16816.F32 R36, R24, R10, R36 ;  /* 0x0000000a1824723c */ /* 0x000fe20000001824 */
[----:B------:R-:W1:Y:S07]  /*2b60*/  LDSM.16.M88.4 R8, [R2+0x10100] ;  /* 0x010100000208783b */ /* 0x000e6e0000000200 */
[C---:B----4-:R-:W-:Y:S08]  /*2b70*/  HMMA.16816.F32 R48, R56.reuse, R20, R48 ;  /* 0x000000143830723c */ /* 0x050ff00000001830 */
[----:B------:R-:W-:Y:S01]  /*2b80*/  HMMA.16816.F32 R44, R56, R22, R44 ;  /* 0x00000016382c723c */ /* 0x000fe2000000182c */
[----:B------:R-:W-:Y:S07]  /*2b90*/  LDSM.16.M88.4 R20, [R2+0x10900] ;  /* 0x010900000214783b */ /* 0x000fee0000000200 */
[C---:B------:R-:W-:Y:S08]  /*2ba0*/  HMMA.16816.F32 R32, R24.reuse, R52, R32 ;  /* 0x000000341820723c */ /* 0x040ff00000001820 */
[C---:B------:R-:W-:Y:S01]  /*2bb0*/  HMMA.16816.F32 R68, R24.reuse, R54, R68 ;  /* 0x000000361844723c */ /* 0x040fe20000001844 */
[----:B------:R-:W-:Y:S07]  /*2bc0*/  LDSM.16.M88.4 R52, [R2+0x11100] ;  /* 0x011100000234783b */ /* 0x000fee0000000200 */
[C---:B---3--:R-:W-:Y:S08]  /*2bd0*/  HMMA.16816.F32 R64, R24.reuse, R12, R64 ;  /* 0x0000000c1840723c */ /* 0x048ff00000001840 */
[----:B------:R-:W-:Y:S01]  /*2be0*/  HMMA.16816.F32 R72, R24, R14, R72 ;  /* 0x0000000e1848723c */ /* 0x000fe20000001848 */
[----:B------:R-:W-:Y:S04]  /*2bf0*/  LDSM.16.M88.4 R24, [R184+0x8000] ;  /* 0x00800000b818783b */ /* 0x000fe80000000200 */
[----:B------:R-:W2:Y:S03]  /*2c00*/  LDSM.16.M88.4 R12, [R0+0x10100] ;  /* 0x01010000000c783b */ /* 0x000ea60000000200 */
[C---:B-1----:R-:W-:Y:S08]  /*2c10*/  HMMA.16816.F32 R48, R16.reuse, R8, R48 ;  /* 0x000000081030723c */ /* 0x042ff00000001830 */
[----:B------:R-:W-:Y:S01]  /*2c20*/  HMMA.16816.F32 R44, R16, R10, R44 ;  /* 0x0000000a102c723c */ /* 0x000fe2000000182c */
[----:B------:R-:W1:Y:S07]  /*2c30*/  LDSM.16.M88.4 R8, [R0+0x11100] ;  /* 0x011100000008783b */ /* 0x000e6e0000000200 */
[C---:B------:R-:W-:Y:S08]  /*2c40*/  HMMA.16816.F32 R32, R56.reuse, R28, R32 ;  /* 0x0000001c3820723c */ /* 0x040ff00000001820 */
[C---:B------:R-:W-:Y:S01]  /*2c50*/  HMMA.16816.F32 R68, R56.reuse, R30, R68 ;  /* 0x0000001e3844723c */ /* 0x040fe20000001844 */
[----:B------:R-:W-:Y:S07]  /*2c60*/  LDSM.16.M88.4 R28, [R0+0x10900] ;  /* 0x01090000001c783b */ /* 0x000fee0000000200 */
[----:B------:R-:W-:Y:S08]  /*2c70*/  HMMA.16816.F32 R40, R56, R60, R40 ;  /* 0x0000003c3828723c */ /* 0x000ff00000001828 */
[C---:B--2---:R-:W-:Y:S08]  /*2c80*/  HMMA.16816.F32 R48, R24.reuse, R12, R48 ;  /* 0x0000000c1830723c */ /* 0x044ff00000001830 */
[----:B------:R-:W-:Y:S01]  /*2c90*/  HMMA.16816.F32 R44, R24, R14, R44 ;  /* 0x0000000e182c723c */ /* 0x000fe2000000182c */
[----:B------:R2:W3:Y:S07]  /*2ca0*/  LDSM.16.M88.4 R12, [R2+0x11900] ;  /* 0x01190000020c783b */ /* 0x0004ee0000000200 */
[----:B------:R-:W-:Y:S08]  /*2cb0*/  HMMA.16816.F32 R36, R56, R62, R36 ;  /* 0x0000003e3824723c */ /* 0x000ff00000001824 */
[----:B------:R-:W-:Y:S01]  /*2cc0*/  HMMA.16816.F32 R32, R16, R52, R32 ;  /* 0x000000341020723c */ /* 0x000fe20000001820 */
[----:B------:R-:W-:-:S06]  /*2cd0*/  FMUL.FTZ R48, R48, c[0x0][0x320] ;  /* 0x0000c80030307a20 */ /* 0x000fcc0000410000 */
[----:B------:R-:W4:Y:S01]  /*2ce0*/  MUFU.TANH R48, R48 ;  /* 0x0000003000307308 */ /* 0x000f220000002400 */
[----:B------:R-:W-:Y:S01]  /*2cf0*/  HMMA.16816.F32 R72, R56, R78, R72 ;  /* 0x0000004e3848723c */ /* 0x000fe20000001848 */
[----:B------:R-:W-:-:S06]  /*2d00*/  FMUL.FTZ R44, R44, c[0x0][0x320] ;  /* 0x0000c8002c2c7a20 */ /* 0x000fcc0000410000 */
[----:B--2---:R2:W1:Y:S01]  /*2d10*/  MUFU.TANH R2, R44 ;  /* 0x0000002c00027308 */ /* 0x0044620000002400 */
[----:B------:R-:W-:Y:S08]  /*2d20*/  HMMA.16816.F32 R64, R56, R76, R64 ;  /* 0x0000004c3840723c */ /* 0x000ff00000001840 */
[C---:B------:R-:W-:Y:S08]  /*2d30*/  HMMA.16816.F32 R68, R16.reuse, R54, R68 ;  /* 0x000000361044723c */ /* 0x040ff00000001844 */
[C---:B------:R-:W-:Y:S08]  /*2d40*/  HMMA.16816.F32 R40, R16.reuse, R20, R40 ;  /* 0x000000141028723c */ /* 0x040ff00000001828 */
[----:B------:R-:W-:Y:S01]  /*2d50*/  HMMA.16816.F32 R36, R16, R22, R36 ;  /* 0x000000161024723c */ /* 0x000fe20000001824 */
[----:B------:R-:W5:Y:S07]  /*2d60*/  LDSM.16.M88.4 R20, [R0+0x11900] ;  /* 0x011900000014783b */ /* 0x000f6e0000000200 */
[----:B-1----:R-:W-:Y:S07]  /*2d70*/  HMMA.16816.F32 R32, R24, R8, R32 ;  /* 0x000000081820723c */ /* 0x002fee0000001820 */
[----:B------:R-:W-:Y:S01]  /*2d80*/  LOP3.LUT R9, R86, 0xffffffe0, RZ, 0xc0, !PT ;  /* 0xffffffe056097812 */ /* 0x000fe200078ec0ff */
[----:B---3--:R-:W-:Y:S04]  /*2d90*/  HMMA.16816.F32 R72, R16, R14, R72 ;  /* 0x0000000e1048723c */ /* 0x008fe80000001848 */
[----:B------:R-:W-:-:S02]  /*2da0*/  IMAD.IADD R9, R84, 0x1, -R9 ;  /* 0x0000000154097824 */ /* 0x000fc400078e0a09 */
[----:B------:R-:W-:Y:S01]  /*2db0*/  IMAD.IADD R84, R84, 0x1, -R87 ;  /* 0x0000000154547824 */ /* 0x000fe200078e0a57 */
[----:B------:R-:W-:Y:S01]  /*2dc0*/  SHF.R.S32.HI R14, RZ, 0x1f, R85 ;  /* 0x0000001fff0e7819 */ /* 0x000fe20000011455 */
[----:B------:R-:W-:Y:S08]  /*2dd0*/  HMMA.16816.F32 R64, R16, R12, R64 ;  /* 0x0000000c1040723c */ /* 0x000ff00000001840 */
[----:B------:R-:W-:Y:S01]  /*2de0*/  HMMA.16816.F32 R68, R24, R10, R68 ;  /* 0x0000000a1844723c */ /* 0x000fe20000001844 */
[----:B------:R-:W-:-:S02]  /*2df0*/  FMUL.FTZ R32, R32, c[0x0][0x320] ;  /* 0x0000c80020207a20 */ /* 0x000fc40000410000 */
[----:B------:R-:W-:Y:S02]  /*2e00*/  FMUL.FTZ R33, R33, c[0x0][0x320] ;  /* 0x0000c80021217a20 */ /* 0x000fe40000410000 */
[----:B------:R2:W1:Y:S02]  /*2e10*/  MUFU.TANH R166, R32 ;  /* 0x0000002000a67308 */ /* 0x0004640000002400 */
[----:B------:R-:W-:Y:S01]  /*2e20*/  LEA.HI R11, R14, R85, RZ, 0x3 ;  /* 0x000000550e0b7211 */ /* 0x000fe200078f18ff */
[C---:B------:R-:W-:Y:S01]  /*2e30*/  HMMA.16816.F32 R40, R24.reuse, R28, R40 ;  /* 0x0000001c1828723c */ /* 0x040fe20000001828 */
[----:B------:R-:W-:Y:S02]  /*2e40*/  SHF.R.S32.HI R14, RZ, 0x1f, R9 ;  /* 0x0000001fff0e7819 */ /* 0x000fe40000011409 */
[----:B------:R-:W-:Y:S02]  /*2e50*/  LOP3.LUT R16, R11, 0xffffff8, RZ, 0xc0, !PT ;  /* 0x0ffffff80b107812 */ /* 0x000fe400078ec0ff */
[----:B------:R-:W-:Y:S01]  /*2e60*/  LEA.HI R13, R14, R9, RZ, 0x2 ;  /* 0x000000090e0d7211 */ /* 0x000fe200078f10ff */
[----:B------:R2:W3:Y:S01]  /*2e70*/  MUFU.TANH R176, R33 ;  /* 0x0000002100b07308 */ /* 0x0004e20000002400 */
[----:B------:R-:W-:Y:S01]  /*2e80*/  LEA.HI R11, R84, R84, RZ, 0x1 ;  /* 0x00000054540b7211 */ /* 0x000fe200078f08ff */
[----:B------:R-:W-:Y:S01]  /*2e90*/  IMAD.IADD R85, R85, 0x1, -R16 ;  /* 0x0000000155557824 */ /* 0x000fe200078e0a10 */
[----:B------:R-:W-:Y:S01]  /*2ea0*/  LEA.HI.SX32 R210, R13, R144, 0x1e ;  /* 0x000000900dd27211 */ /* 0x000fe200078ff2ff */
[----:B------:R-:W-:Y:S01]  /*2eb0*/  HMMA.16816.F32 R36, R24, R30, R36 ;  /* 0x0000001e1824723c */ /* 0x000fe20000001824 */
[----:B------:R-:W-:Y:S01]  /*2ec0*/  LOP3.LUT R11, R11, 0x1ffffffe, RZ, 0xc0, !PT ;  /* 0x1ffffffe0b0b7812 */ /* 0x000fe200078ec0ff */
[----:B------:R-:W-:Y:S01]  /*2ed0*/  FMUL.FTZ R29, R49, c[0x0][0x320] ;  /* 0x0000c800311d7a20 */ /* 0x000fe20000410000 */
[----:B------:R-:W-:Y:S01]  /*2ee0*/  LOP3.LUT R16, R13, 0x7ffffffc, RZ, 0xc0, !PT ;  /* 0x7ffffffc0d107812 */ /* 0x000fe200078ec0ff */
[----:B------:R-:W-:-:S02]  /*2ef0*/  IMAD R210, R85, 0x10, R210 ;  /* 0x0000001055d27824 */ /* 0x000fc400078e02d2 */
[----:B------:R-:W-:Y:S02]  /*2f00*/  IMAD.IADD R11, R84, 0x1, -R11 ;  /* 0x00000001540b7824 */ /* 0x000fe400078e0a0b */
[C---:B-----5:R-:W-:Y:S01]  /*2f10*/  HMMA.16816.F32 R64, R24.reuse, R20, R64 ;  /* 0x000000141840723c */ /* 0x060fe20000001840 */
[----:B------:R-:W-:Y:S01]  /*2f20*/  IMAD.IADD R211, R9, 0x1, -R16 ;  /* 0x0000000109d37824 */ /* 0x000fe200078e0a10 */
[----:B------:R-:W-:Y:S01]  /*2f30*/  IADD3 R16, R194, 0x1, -R5 ;  /* 0x00000001c2107810 */ /* 0x000fe20007ffe805 */
[----:B------:R-:W-:Y:S01]  /*2f40*/  IMAD R210, R11, 0x8, R210 ;  /* 0x000000080bd27824 */ /* 0x000fe200078e02d2 */
[----:B------:R-:W1:Y:S01]  /*2f50*/  MUFU.TANH R29, R29 ;  /* 0x0000001d001d7308 */ /* 0x000e620000002400 */
[----:B------:R-:W-:Y:S02]  /*2f60*/  IMAD.SHL.U32 R211, R211, 0x2, RZ ;  /* 0x00000002d3d37824 */ /* 0x000fe400078e00ff */
[----:B------:R-:W-:Y:S01]  /*2f70*/  @P3 IMAD.HI.U32 R14, R210, c[0x0][0x2c8], RZ ;  /* 0x0000b200d20e3a27 */ /* 0x000fe200078e00ff */
[----:B------:R-:W-:Y:S02]  /*2f80*/  HMMA.16816.F32 R72, R24, R22, R72 ;  /* 0x000000161848723c */ /* 0x000fe40000001848 */
[----:B------:R-:W-:Y:S01]  /*2f90*/  IADD3 R13, -R203, R16, -R211 ;  /* 0x00000010cb0d7210 */ /* 0x000fe20007ffe9d3 */
[----:B------:R-:W-:Y:S01]  /*2fa0*/  IMAD.MOV.U32 R11, RZ, RZ, R210 ;  /* 0x000000ffff0b7224 */ /* 0x000fe200078e00d2 */
[----:B------:R-:W-:Y:S01]  /*2fb0*/  @P3 SHF.R.U32.HI R11, RZ, c[0x0][0x2cc], R14 ;  /* 0x0000b300ff0b3a19 */ /* 0x000fe2000001160e */
[----:B------:R-:W-:Y:S01]  /*2fc0*/  FMUL.FTZ R28, R50, c[0x0][0x320] ;  /* 0x0000c800321c7a20 */ /* 0x000fe20000410000 */
[----:B------:R-:W-:Y:S01]  /*2fd0*/  ISETP.GE.AND P3, PT, R195, 0x1, PT ;  /* 0x00000001c300780c */ /* 0x000fe20003f66270 */
[----:B------:R-:W-:Y:S01]  /*2fe0*/  FMUL.FTZ R30, R45, c[0x0][0x320] ;  /* 0x0000c8002d1e7a20 */ /* 0x000fe20000410000 */
[----:B------:R-:W-:Y:S01]  /*2ff0*/  IADD3 R15, R13, c[0x0][0x328], RZ ;  /* 0x0000ca000d0f7a10 */ /* 0x000fe20007ffe0ff */
[----:B------:R-:W5:Y:S01]  /*3000*/  SHFL.IDX PT, R14, R11, RZ, 0x1c1f ;  /* 0x001c1fff0b0e7589 */ /* 0x000f6200000e0000 */
[----:B------:R-:W-:Y:S01]  /*3010*/  FMUL.FTZ R8, R40, c[0x0][0x320] ;  /* 0x0000c80028087a20 */ /* 0x000fe20000410000 */
[----:B------:R-:W1:Y:S01]  /*3020*/  MUFU.TANH R28, R28 ;  /* 0x0000001c001c7308 */ /* 0x000e620000002400 */
[----:B------:R-:W-:Y:S01]  /*3030*/  FMUL.FTZ R12, R41, c[0x0][0x320] ;  /* 0x0000c800290c7a20 */ /* 0x000fe20000410000 */
[----:B------:R-:W-:Y:S01]  /*3040*/  IADD3 R13, R13, UR6, RZ ;  /* 0x000000060d0d7c10 */ /* 0x000fe2000fffe0ff */
[----:B------:R-:W-:Y:S01]  /*3050*/  FMUL.FTZ R10, R36, c[0x0][0x320] ;  /* 0x0000c800240a7a20 */ /* 0x000fe20000410000 */
[----:B------:R-:W-:Y:S01]  /*3060*/  IADD3 R9, -R211, R194, -R5 ;  /* 0x000000c2d3097210 */ /* 0x000fe20007ffe905 */
[----:B------:R-:W-:-:S02]  /*3070*/  FMUL.FTZ R0, R37, c[0x0][0x320] ;  /* 0x0000c80025007a20 */ /* 0x000fc40000410000 */
[----:B------:R-:W-:Y:S01]  /*3080*/  FMUL.FTZ R68, R68, c[0x0][0x320] ;  /* 0x0000c80044447a20 */ /* 0x000fe20000410000 */
[----:B------:R-:W1:Y:S01]  /*3090*/  MUFU.TANH R30, R30 ;  /* 0x0000001e001e7308 */ /* 0x000e620000002400 */
[----:B------:R-:W-:Y:S02]  /*30a0*/  FMUL.FTZ R69, R69, c[0x0][0x320] ;  /* 0x0000c80045457a20 */ /* 0x000fe40000410000 */
[----:B------:R-:W-:Y:S02]  /*30b0*/  FMUL.FTZ R64, R64, c[0x0][0x320] ;  /* 0x0000c80040407a20 */ /* 0x000fe40000410000 */
[----:B------:R-:W-:Y:S02]  /*30c0*/  FMUL.FTZ R65, R65, c[0x0][0x320] ;  /* 0x0000c80041417a20 */ /* 0x000fe40000410000 */
[----:B------:R-:W-:Y:S01]  /*30d0*/  FMUL.FTZ R72, R72, c[0x0][0x320] ;  /* 0x0000c80048487a20 */ /* 0x000fe20000410000 */
[----:B------:R-:W1:Y:S01]  /*30e0*/  MUFU.TANH R8, R8 ;  /* 0x0000000800087308 */ /* 0x000e620000002400 */
[----:B------:R-:W-:-:S02]  /*30f0*/  FMUL.FTZ R73, R73, c[0x0][0x320] ;  /* 0x0000c80049497a20 */ /* 0x000fc40000410000 */
[----:B-----5:R-:W-:-:S05]  /*3100*/  IMAD.IADD R16, R15, 0x1, R14 ;  /* 0x000000010f107824 */ /* 0x020fca00078e020e */
[----:B------:R-:W1:Y:S01]  /*3110*/  MUFU.TANH R12, R12 ;  /* 0x0000000c000c7308 */ /* 0x000e620000002400 */
[----:B------:R-:W-:Y:S01]  /*3120*/  IMAD.IADD R17, R13, 0x1, R14 ;  /* 0x000000010d117824 */ /* 0x000fe200078e020e */
[----:B------:R-:W-:-:S06]  /*3130*/  IMNMX R19, R16, R9, PT ;  /* 0x0000000910137217 */ /* 0x000fcc0003800200 */
[----:B------:R-:W1:Y:S08]  /*3140*/  MUFU.TANH R10, R10 ;  /* 0x0000000a000a7308 */ /* 0x000e700000002400 */
[----:B------:R-:W1:Y:S08]  /*3150*/  MUFU.TANH R0, R0 ;  /* 0x0000000000007308 */ /* 0x000e700000002400 */
[----:B------:R2:W1:Y:S08]  /*3160*/  MUFU.TANH R174, R68 ;  /* 0x0000004400ae7308 */ /* 0x0004700000002400 */
[----:B------:R2:W1:Y:S08]  /*3170*/  MUFU.TANH R168, R69 ;  /* 0x0000004500a87308 */ /* 0x0004700000002400 */
[----:B------:R2:W1:Y:S08]  /*3180*/  MUFU.TANH R180, R64 ;  /* 0x0000004000b47308 */ /* 0x0004700000002400 */
[----:B------:R2:W1:Y:S08]  /*3190*/  MUFU.TANH R178, R65 ;  /* 0x0000004100b27308 */ /* 0x0004700000002400 */
[----:B------:R2:W1:Y:S08]  /*31a0*/  MUFU.TANH R142, R72 ;  /* 0x00000048008e7308 */ /* 0x0004700000002400 */
[----:B------:R2:W1:Y:S01]  /*31b0*/  MUFU.TANH R140, R73 ;  /* 0x00000049008c7308 */ /* 0x0004620000002400 */
[----:B------:R-:W-:Y:S05]  /*31c0*/  @!P3 BRA `(.L_x_870) ;  /* 0x000001500000b947 */ /* 0x000fea0003800000 */
[----:B---34-:R-:W-:Y:S01]  /*31d0*/  IADD3 R16, -R203, R194, R14 ;  /* 0x000000c2cb107210 */ /* 0x018fe20007ffe10e */
[----:B------:R-:W-:Y:S03]  /*31e0*/  BSSY B0, `(.L_x_871) ;  /* 0x000000e000007945 */ /* 0x000fe60003800000 */
        /* <DEDUP_REMOVED lines=9> */
.L_x_872:
[----:B------:R-:W-:-:S04]  /*3280*/  MOV R14, c[0x0][0x32c] ;  /* 0x0000cb00000e7a02 */ /* 0x000fc80000000f00 */
[----:B------:R-:W-:-:S13]  /*3290*/  ISETP.NE.AND P0, PT, R14, 0x1, PT ;  /* 0x000000010e00780c */ /* 0x000fda0003f05270 */
[----:B------:R-:W-:-:S05]  /*32a0*/  @P0 IMAD.HI.U32 R14, R16, c[0x0][0x330], RZ ;  /* 0x0000cc00100e0a27 */ /* 0x000fca00078e00ff */
[----:B------:R-:W-:Y:S02]  /*32b0*/  @P0 SHF.R.U32.HI R16, RZ, c[0x0][0x334], R14 ;  /* 0x0000cd00ff100a19 */ /* 0x000fe4000001160e */
.L_x_873:
[----:B------:R-:W-:Y:S05]  /*32c0*/  BSYNC B0 ;  /* 0x0000000000007941 */ /* 0x000fea0003800000 */
.L_x_871:
[----:B------:R-:W-:-:S04]  /*32d0*/  IMAD R16, R16, c[0x0][0x32c], -R5 ;  /* 0x0000cb0010107a24 */ /* 0x000fc800078e0a05 */
[----:B------:R-:W-:-:S05]  /*32e0*/  IMAD.IADD R16, R16, 0x1, -R211 ;  /* 0x0000000110107824 */ /* 0x000fca00078e0ad3 */
[----:B------:R-:W-:Y:S02]  /*32f0*/  IADD3 R14, R16, c[0x0][0x32c], RZ ;  /* 0x0000cb00100e7a10 */ /* 0x000fe40007ffe0ff */
[----:B------:R-:W-:Y:S02]  /*3300*/  IMNMX R17, R17, R16, !PT ;  /* 0x0000001011117217 */ /* 0x000fe40007800200 */
[----:B------:R-:W-:Y:S02]  /*3310*/  IMNMX R19, R19, R14, PT ;  /* 0x0000000e13137217 */ /* 0x000fe40003800200 */
.L_x_870:
[----:B---34-:R-:W-:Y:S01]  /*3320*/  ISETP.GT.AND P1, PT, R132, RZ, PT ;  /* 0x000000ff8400720c */ /* 0x018fe20003f24270 */
[----:B------:R-:W3:Y:S01]  /*3330*/  SHFL.IDX PT, R24, R11, 0x1, 0x1c1f ;  /* 0x003c1f000b187f89 */ /* 0x000ee200000e0000 */
[----:B------:R-:W-:Y:S02]  /*3340*/  FMUL.FTZ R22, R42, c[0x0][0x320] ;  /* 0x0000c8002a167a20 */ /* 0x000fe40000410000 */
[----:B------:R-:W-:Y:S01]  /*3350*/  ISETP.GT.AND P0, PT, R17, RZ, P1 ;  /* 0x000000ff1100720c */ /* 0x000fe20000f04270 */
[----:B------:R-:W-:Y:S02]  /*3360*/  FMUL.FTZ R23, R43, c[0x0][0x320] ;  /* 0x0000c8002b177a20 */ /* 0x000fe40000410000 */
[----:B------:R-:W-:Y:S01]  /*3370*/  FMUL.FTZ R34, R34, c[0x0][0x320] ;  /* 0x0000c80022227a20 */ /* 0x000fe20000410000 */
[----:B------:R-:W-:Y:S01]  /*3380*/  ISETP.LT.OR P0, PT, R19, 0x1, P0 ;  /* 0x000000011300780c */ /* 0x000fe20000701670 */
[----:B------:R-:W-:Y:S01]  /*3390*/  FMUL.FTZ R35, R35, c[0x0][0x320] ;  /* 0x0000c80023237a20 */ /* 0x000fe20000410000 */
[----:B------:R-:W4:Y:S01]  /*33a0*/  MUFU.TANH R22, R22 ;  /* 0x0000001600167308 */ /* 0x000f220000002400 */
[----:B------:R-:W-:Y:S01]  /*33b0*/  FMUL.FTZ R47, R47, c[0x0][0x320] ;  /* 0x0000c8002f2f7a20 */ /* 0x000fe20000410000 */
[----:B------:R-:W-:Y:S01]  /*33c0*/  FSEL R48, R48, -INF , !P0 ;  /* 0xff80000030307808 */ /* 0x000fe20004000000 */
[----:B------:R-:W-:Y:S01]  /*33d0*/  FMUL.FTZ R70, R70, c[0x0][0x320] ;  /* 0x0000c80046467a20 */ /* 0x000fe20000410000 */
[----:B------:R-:W-:Y:S01]  /*33e0*/  ISETP.GT.AND P0, PT, R17, 0x1, P1 ;  /* 0x000000011100780c */ /* 0x000fe20000f04270 */
[----:B------:R-:W-:-:S02]  /*33f0*/  FMUL.FTZ R66, R66, c[0x0][0x320] ;  /* 0x0000c80042427a20 */ /* 0x000fc40000410000 */
[----:B------:R-:W-:Y:S01]  /*3400*/  FMUL.FTZ R67, R67, c[0x0][0x320] ;  /* 0x0000c80043437a20 */ /* 0x000fe20000410000 */
[----:B------:R-:W-:Y:S01]  /*3410*/  ISETP.LT.OR P0, PT, R19, 0x2, P0 ;  /* 0x000000021300780c */ /* 0x000fe20000701670 */
[----:B------:R-:W-:Y:S01]  /*3420*/  FMUL.FTZ R74, R74, c[0x0][0x320] ;  /* 0x0000c8004a4a7a20 */ /* 0x000fe20000410000 */
[----:B------:R2:W1:Y:S01]  /*3430*/  MUFU.TANH R173, R34 ;  /* 0x0000002200ad7308 */ /* 0x0004620000002400 */
[----:B------:R-:W-:Y:S01]  /*3440*/  FMUL.FTZ R75, R75, c[0x0][0x320] ;  /* 0x0000c8004b4b7a20 */ /* 0x000fe20000410000 */
[----:B-1----:R-:W-:Y:S01]  /*3450*/  FSEL R18, R29, -INF , !P0 ;  /* 0xff8000001d127808 */ /* 0x002fe20004000000 */
[----:B------:R-:W-:Y:S01]  /*3460*/  FMUL.FTZ R71, R71, c[0x0][0x320] ;  /* 0x0000c80047477a20 */ /* 0x000fe20000410000 */
[----:B------:R-:W-:Y:S01]  /*3470*/  ISETP.GT.AND P0, PT, R17, 0x8, P1 ;  /* 0x000000081100780c */ /* 0x000fe20000f04270 */
[--C-:B---3--:R-:W-:Y:S02]  /*3480*/  IMAD.IADD R20, R15, 0x1, R24.reuse ;  /* 0x000000010f147824 */ /* 0x108fe400078e0218 */
[----:B------:R-:W-:Y:S01]  /*3490*/  IMAD.IADD R21, R13, 0x1, R24 ;  /* 0x000000010d157824 */ /* 0x000fe200078e0218 */
[----:B------:R-:W-:Y:S01]  /*34a0*/  ISETP.LT.OR P0, PT, R19, 0x9, P0 ;  /* 0x000000091300780c */ /* 0x000fe20000701670 */
[----:B------:R2:W1:Y:S01]  /*34b0*/  MUFU.TANH R183, R35 ;  /* 0x0000002300b77308 */ /* 0x0004620000002400 */
[----:B------:R-:W-:-:S02]  /*34c0*/  IMNMX R20, R20, R9, PT ;  /* 0x0000000914147217 */ /* 0x000fc40003800200 */
[----:B------:R-:W-:Y:S01]  /*34d0*/  FSEL R16, R2, -INF , !P0 ;  /* 0xff80000002107808 */ /* 0x000fe20004000000 */
[----:B------:R-:W-:Y:S01]  /*34e0*/  FMUL.FTZ R2, R38, c[0x0][0x320] ;  /* 0x0000c80026027a20 */ /* 0x000fe20000410000 */
[----:B------:R-:W-:-:S03]  /*34f0*/  ISETP.GT.AND P0, PT, R17, 0x9, P1 ;  /* 0x000000091100780c */ /* 0x000fc60000f04270 */
[----:B------:R2:W3:Y:S01]  /*3500*/  MUFU.TANH R157, R47 ;  /* 0x0000002f009d7308 */ /* 0x0004e20000002400 */
[----:B------:R-:W-:-:S04]  /*3510*/  ISETP.LT.OR P0, PT, R19, 0xa, P0 ;  /* 0x0000000a1300780c */ /* 0x000fc80000701670 */
[----:B------:R-:W-:Y:S02]  /*3520*/  FSEL R30, R30, -INF , !P0 ;  /* 0xff8000001e1e7808 */ /* 0x000fe40004000000 */
[----:B------:R-:W-:Y:S01]  /*3530*/  ISETP.GT.AND P0, PT, R17, 0x10, P1 ;  /* 0x000000101100780c */ /* 0x000fe20000f04270 */
[----:B------:R-:W1:Y:S03]  /*3540*/  MUFU.TANH R2, R2 ;  /* 0x0000000200027308 */ /* 0x000e660000002400 */
[----:B------:R-:W-:-:S04]  /*3550*/  ISETP.LT.OR P0, PT, R19, 0x11, P0 ;  /* 0x000000111300780c */ /* 0x000fc80000701670 */
[----:B------:R-:W-:Y:S01]  /*3560*/  FSEL R14, R8, -INF , !P0 ;  /* 0xff800000080e7808 */ /* 0x000fe20004000000 */
[----:B------:R2:W1:Y:S01]  /*3570*/  MUFU.TANH R175, R70 ;  /* 0x0000004600af7308 */ /* 0x0004620000002400 */
[----:B------:R-:W-:-:S04]  /*3580*/  ISETP.GT.AND P0, PT, R17, 0x11, P1 ;  /* 0x000000111100780c */ /* 0x000fc80000f04270 */
[----:B------:R-:W-:-:S03]  /*3590*/  ISETP.LT.OR P0, PT, R19, 0x12, P0 ;  /* 0x000000121300780c */ /* 0x000fc60000701670 */
[----:B------:R2:W1:Y:S01]  /*35a0*/  MUFU.TANH R177, R66 ;  /* 0x0000004200b17308 */ /* 0x0004620000002400 */
[----:B------:R-:W-:Y:S02]  /*35b0*/  FSEL R12, R12, -INF , !P0 ;  /* 0xff8000000c0c7808 */ /* 0x000fe40004000000 */
[----:B------:R-:W-:-:S04]  /*35c0*/  ISETP.GT.AND P0, PT, R17, 0x18, P1 ;  /* 0x000000181100780c */ /* 0x000fc80000f04270 */
[----:B------:R-:W-:Y:S01]  /*35d0*/  ISETP.LT.OR P0, PT, R19, 0x19, P0 ;  /* 0x000000191300780c */ /* 0x000fe20000701670 */
[----:B------:R2:W1:Y:S03]  /*35e0*/  MUFU.TANH R143, R67 ;  /* 0x00000043008f7308 */ /* 0x0004660000002400 */
[----:B------:R-:W-:Y:S02]  /*35f0*/  FSEL R10, R10, -INF , !P0 ;  /* 0xff8000000a0a7808 */ /* 0x000fe40004000000 */
[----:B------:R-:W-:-:S03]  /*3600*/  ISETP.GT.AND P0, PT, R17, 0x19, P1 ;  /* 0x000000191100780c */ /* 0x000fc60000f04270 */
[----:B------:R-:W1:Y:S01]  /*3610*/  MUFU.TANH R23, R23 ;  /* 0x0000001700177308 */ /* 0x000e620000002400 */
[----:B------:R-:W-:-:S04]  /*3620*/  ISETP.LT.OR P0, PT, R19, 0x1a, P0 ;  /* 0x0000001a1300780c */ /* 0x000fc80000701670 */
[----:B------:R-:W-:Y:S01]  /*3630*/  FSEL R8, R0, -INF , !P0 ;  /* 0xff80000000087808 */ /* 0x000fe20004000000 */
[----:B------:R-:W-:Y:S01]  /*3640*/  FMUL.FTZ R0, R39, c[0x0][0x320] ;  /* 0x0000c80027007a20 */ /* 0x000fe20000410000 */
[----:B------:R-:W-:Y:S01]  /*3650*/  ISETP.GT.AND P0, PT, R17, 0x20, P1 ;  /* 0x000000201100780c */ /* 0x000fe20000f04270 */
[----:B------:R2:W1:Y:S03]  /*3660*/  MUFU.TANH R141, R74 ;  /* 0x0000004a008d7308 */ /* 0x0004660000002400 */
[----:B------:R-:W-:-:S04]  /*3670*/  ISETP.LT.OR P0, PT, R19, 0x21, P0 ;  /* 0x000000211300780c */ /* 0x000fc80000701670 */
[----:B------:R-:W-:Y:S01]  /*3680*/  FSEL R166, R166, -INF , !P0 ;  /* 0xff800000a6a67808 */ /* 0x000fe20004000000 */
[----:B------:R-:W1:Y:S01]  /*3690*/  MUFU.TANH R0, R0 ;  /* 0x0000000000007308 */ /* 0x000e620000002400 */
        /* <DEDUP_REMOVED lines=8> */
[----:B------:R-:W-:-:S04]  /*3720*/  ISETP.GT.AND P0, PT, R17, 0x29, P1 ;  /* 0x000000291100780c */ /* 0x000fc80000f04270 */
[----:B------:R-:W-:-:S04]  /*3730*/  ISETP.LT.OR P0, PT, R19, 0x2a, P0 ;  /* 0x0000002a1300780c */ /* 0x000fc80000701670 */
        /* <DEDUP_REMOVED lines=10> */
[----:B------:R-:W-:Y:S01]  /*37e0*/  ISETP.GT.AND P0, PT, R17, 0x39, P1 ;  /* 0x000000391100780c */ /* 0x000fe20000f04270 */
[----:B------:R-:W-:-:S03]  /*37f0*/  FMUL.FTZ R17, R51, c[0x0][0x320] ;  /* 0x0000c80033117a20 */ /* 0x000fc60000410000 */
[----:B------:R-:W-:Y:S01]  /*3800*/  ISETP.LT.OR P0, PT, R19, 0x3a, P0 ;  /* 0x0000003a1300780c */ /* 0x000fe20000701670 */
[----:B------:R-:W-:Y:S02]  /*3810*/  FMUL.FTZ R19, R46, c[0x0][0x320] ;  /* 0x0000c8002e137a20 */ /* 0x000fe40000410000 */
[----:B------:R-:W1:Y:S01]  /*3820*/  MUFU.TANH R17, R17 ;  /* 0x0000001100117308 */ /* 0x000e620000002400 */
[----:B------:R-:W-:-:S07]  /*3830*/  FSEL R140, R140, -INF , !P0 ;  /* 0xff8000008c8c7808 */ /* 0x000fce0004000000 */
[----:B------:R-:W1:Y:S01]  /*3840*/  MUFU.TANH R19, R19 ;  /* 0x0000001300137308 */ /* 0x000e620000002400 */
[----:B------:R-:W-:Y:S05]  /*3850*/  @!P3 BRA `(.L_x_874) ;  /* 0x000001500000b947 */ /* 0x000fea0003800000 */
[----:B--234-:R-:W-:Y:S01]  /*3860*/  IADD3 R24, -R203, R194, R24 ;  /* 0x000000c2cb187210 */ /* 0x01cfe20007ffe118 */
        /* <DEDUP_REMOVED lines=10> */
.L_x_876:
[----:B------:R-:W-:-:S04]  /*3910*/  MOV R9, c[0x0][0x32c] ;  /* 0x0000cb0000097a02 */ /* 0x000fc80000000f00 */
[----:B------:R-:W-:-:S13]  /*3920*/  ISETP.NE.AND P0, PT, R9, 0x1, PT ;  /* 0x000000010900780c */ /* 0x000fda0003f05270 */
[----:B------:R-:W-:-:S05]  /*3930*/  @P0 IMAD.HI.U32 R9, R24, c[0x0][0x330], RZ ;  /* 0x0000cc0018090a27 */ /* 0x000fca00078e00ff */
[----:B------:R-:W-:Y:S02]  /*3940*/  @P0 SHF.R.U32.HI R24, RZ, c[0x0][0x334], R9 ;  /* 0x0000cd00ff180a19 */ /* 0x000fe40000011609 */
.L_x_877:
[----:B------:R-:W-:Y:S05]  /*3950*/  BSYNC B0 ;  /* 0x0000000000007941 */ /* 0x000fea0003800000 */
.L_x_875:
[----:B------:R-:W-:-:S04]  /*3960*/  IMAD R24, R24, c[0x0][0x32c], -R5 ;  /* 0x0000cb0018187a24 */ /* 0x000fc800078e0a05 */
[----:B------:R-:W-:-:S05]  /*3970*/  IMAD.IADD R24, R24, 0x1, -R211 ;  /* 0x0000000118187824 */ /* 0x000fca00078e0ad3 */
[----:B------:R-:W-:Y:S02]  /*3980*/  IADD3 R5, R24, c[0x0][0x32c], RZ ;  /* 0x0000cb0018057a10 */ /* 0x000fe40007ffe0ff */
[----:B------:R-:W-:Y:S02]  /*3990*/  IMNMX R21, R21, R24, !PT ;  /* 0x0000001815157217 */ /* 0x000fe40007800200 */
[----:B------:R-:W-:Y:S02]  /*39a0*/  IMNMX R20, R20, R5, PT ;  /* 0x0000000514147217 */ /* 0x000fe40003800200 */
.L_x_874:
[----:B--234-:R-:W-:Y:S01]  /*39b0*/  ISETP.GT.AND P0, PT, R21, 0x1, P1 ;  /* 0x000000011500780c */ /* 0x01cfe20000f04270 */
[----:B------:R-:W-:-:S04]  /*39c0*/  DEPBAR.LE SB0, 0x2 ;  /* 0x000080800000791a */ /* 0x000fc80000000000 */
[----:B------:R-:W-:Y:S01]  /*39d0*/  BAR.SYNC.DEFER_BLOCKING 0x0 ;  /* 0x0000000000007b1d */ /* 0x000fe20000010000 */
[----:B------:R-:W-:Y:S01]  /*39e0*/  ISETP.LT.OR P0, PT, R20, 0x2, P0 ;  /* 0x000000021400780c */ /* 0x000fe20000701670 */
[----:B------:R-:W-:Y:S01]  /*39f0*/  IMAD.SHL.U32 R135, R4, 0x2, RZ ;  /* 0x0000000204877824 */ /* 0x000fe200078e00ff */
[C---:B------:R-:W-:Y:S02]  /*3a00*/  IADD3 R9, R132.reuse, -0x3, RZ ;  /* 0xfffffffd84097810 */ /* 0x040fe40007ffe0ff */
[----:B-1----:R-:W-:Y:S01]  /*3a10*/  FSEL R17, R17, -INF , !P0 ;  /* 0xff80000011117808 */ /* 0x002fe20004000000 */
[--C-:B------:R-:W-:Y:S01]  /*3a20*/  IMAD R134, R3, 0x2, R135.reuse ;  /* 0x0000000203867824 */ /* 0x100fe200078e0287 */
[----:B------:R-:W-:Y:S01]  /*3a30*/  ISETP.GT.AND P0, PT, R21, 0x8, P1 ;  /* 0x000000081500780c */ /* 0x000fe20000f04270 */
[C---:B------:R-:W-:Y:S01]  /*3a40*/  IMAD.IADD R172, R187.reuse, 0x1, R135 ;  /* 0x00000001bbac7824 */ /* 0x040fe200078e0287 */
[----:B------:R-:W-:Y:S01]  /*3a50*/  IADD3 R220, R132, -0x2, RZ ;  /* 0xfffffffe84dc7810 */ /* 0x000fe20007ffe0ff */
[----:B------:R-:W-:Y:S01]  /*3a60*/  IMAD.IADD R165, R187, 0x1, R134 ;  /* 0x00000001bba57824 */ /* 0x000fe200078e0286 */
[----:B------:R-:W-:Y:S01]  /*3a70*/  ISETP.LT.OR P0, PT, R20, 0x9, P0 ;  /* 0x000000091400780c */ /* 0x000fe20000701670 */
[----:B------:R-:W-:-:S03]  /*3a80*/  IMAD R3, R3, 0x2, R172 ;  /* 0x0000000203037824 */ /* 0x000fc600078e02ac */
[----:B------:R-:W-:Y:S02]  /*3a90*/  FSEL R5, R19, -INF , !P0 ;  /* 0xff80000013057808 */ /* 0x000fe40004000000 */
[C---:B------:R-:W-:Y:S01]  /*3aa0*/  ISETP.GE.AND P0, PT, R9.reuse, R193, PT ;  /* 0x000000c10900720c */ /* 0x040fe20003f06270 */
[----:B------:R-:W-:Y:S04]  /*3ab0*/  LDSM.16.MT88.4 R40, [R135+0x2100] ;  /* 0x002100008728783b */ /* 0x000fe80000004200 */
[----:B------:R-:W-:Y:S08]  /*3ac0*/  LDSM.16.MT88.4 R56, [R134+0x2100] ;  /* 0x002100008638783b */ /* 0x000ff00000004200 */
[----:B------:R-:W-:Y:S01]  /*3ad0*/  @P0 SHF.R.S32.HI R24, RZ, 0x1f, R9 ;  /* 0x0000001fff180819 */ /* 0x000fe20000011409 */
[----:B------:R-:W-:Y:S01]  /*3ae0*/  @P0 IMAD R6, R6, R9, RZ ;  /* 0x0000000906060224 */ /* 0x000fe200078e02ff */
[----:B------:R-:W-:Y:S01]  /*3af0*/  LDSM.16.MT88.4 R124, [R135+0x100] ;  /* 0x00010000877c783b */ /* 0x000fe20000004200 */
[----:B------:R-:W-:-:S03]  /*3b00*/  @P0 IMAD.WIDE.U32 R26, R9, R7, R212 ;  /* 0x00000007091a0225 */ /* 0x000fc600078e00d4 */
[----:B------:R-:W-:Y:S01]  /*3b10*/  LDSM.16.MT88.4 R116, [R172+0x100] ;  /* 0x00010000ac74783b */ /* 0x000fe20000004200 */
[----:B------:R-:W-:Y:S01]  /*3b20*/  @P0 IMAD R6, R24, R7, R6 ;  /* 0x0000000718060224 */ /* 0x000fe200078e0206 */
[----:B------:R-:W-:Y:S02]  /*3b30*/  @P0 LEA R148, P2, R26, c[0x0][0x1c8], 0x1 ;  /* 0x000072001a940a11 */ /* 0x000fe400078408ff */
[----:B------:R-:W-:Y:S01]  /*3b40*/  FMNMX.FTZ R7, R48, R18, !PT ;  /* 0x0000001230077209 */ /* 0x000fe20007810000 */
[----:B------:R-:W-:Y:S01]  /*3b50*/  @P0 IMAD.IADD R6, R27, 0x1, R6 ;  /* 0x000000011b060824 */ /* 0x000fe200078e0206 */
[----:B------:R-:W-:Y:S02]  /*3b60*/  LDSM.16.MT88.4 R108, [R134+0x100] ;  /* 0x00010000866c783b */ /* 0x000fe40000004200 */
[----:B------:R-:W-:Y:S02]  /*3b70*/  FMNMX.FTZ R7, R16, R7, !PT ;  /* 0x0000000710077209 */ /* 0x000fe40007810000 */
[----:B------:R-:W-:Y:S01]  /*3b80*/  @P0 LEA.HI.X R149, R26, c[0x0][0x1cc], R6, 0x1, P2 ;  /* 0x000073001a950a11 */ /* 0x000fe200010f0c06 */
[----:B------:R-:W-:Y:S01]  /*3b90*/  LDSM.16.MT88.4 R100, [R3+0x100] ;  /* 0x000100000364783b */ /* 0x000fe20000004200 */
[----:B------:R-:W-:-:S02]  /*3ba0*/  ISETP.GT.AND P2, PT, R21, 0x9, P1 ;  /* 0x000000091500780c */ /* 0x000fc40000f44270 */
[----:B------:R-:W-:Y:S01]  /*3bb0*/  FMNMX.FTZ R7, R30, R7, !PT ;  /* 0x000000071e077209 */ /* 0x000fe20007810000 */
[----:B------:R-:W-:Y:S01]  /*3bc0*/  LDSM.16.MT88.4 R64, [R165+0x2100] ;  /* 0x00210000a540783b */ /* 0x000fe20000004200 */
[----:B------:R-:W-:Y:S02]  /*3bd0*/  ISETP.LT.OR P2, PT, R20, 0xa, P2 ;  /* 0x0000000a1400780c */ /* 0x000fe40001741670 */
[----:B------:R-:W-:Y:S01]  /*3be0*/  FMNMX.FTZ R7, R14, R7, !PT ;  /* 0x000000070e077209 */ /* 0x000fe20007810000 */
[----:B------:R-:W-:Y:S01]  /*3bf0*/  LDSM.16.MT88.4 R72, [R135+0x4100] ;  /* 0x004100008748783b */ /* 0x000fe20000004200 */
[----:B------:R-:W-:Y:S02]  /*3c00*/  FSEL R157, R157, -INF , !P2 ;  /* 0xff8000009d9d7808 */ /* 0x000fe40005000000 */
[----:B------:R-:W-:Y:S01]  /*3c10*/  ISETP.GT.AND P2, PT, R21, 0x10, P1 ;  /* 0x000000101500780c */ /* 0x000fe20000f44270 */
[----:B------:R-:W-:Y:S01]  /*3c20*/  LDSM.16.MT88.4 R80, [R172+0x4100] ;  /* 0x00410000ac50783b */ /* 0x000fe20000004200 */
[----:B------:R-:W-:-:S02]  /*3c30*/  FMNMX.FTZ R7, R12, R7, !PT ;  /* 0x000000070c077209 */ /* 0x000fc40007810000 */
[----:B------:R-:W-:Y:S01]  /*3c40*/  ISETP.LT.OR P2, PT, R20, 0x11, P2 ;  /* 0x000000111400780c */ /* 0x000fe20001741670 */
[----:B------:R-:W-:Y:S01]  /*3c50*/  LDSM.16.MT88.4 R88, [R134+0x4100] ;  /* 0x004100008658783b */ /* 0x000fe20000004200 */
[----:B------:R-:W-:Y:S02]  /*3c60*/  FMNMX.FTZ R7, R10, R7, !PT ;  /* 0x000000070a077209 */ /* 0x000fe40007810000 */
[----:B------:R-:W-:Y:S01]  /*3c70*/  FSEL R15, R22, -INF , !P2 ;  /* 0xff800000160f7808 */ /* 0x000fe20005000000 */
[----:B------:R-:W-:Y:S01]  /*3c80*/  LDSM.16.MT88.4 R136, [R172+0x900] ;  /* 0x00090000ac88783b */ /* 0x000fe20000004200 */
[----:B------:R-:W-:Y:S02]  /*3c90*/  ISETP.GT.AND P2, PT, R21, 0x11, P1 ;  /* 0x000000111500780c */ /* 0x000fe40000f44270 */
[----:B------:R-:W-:Y:S01]  /*3ca0*/  FMNMX.FTZ R7, R8, R7, !PT ;  /* 0x0000000708077209 */ /* 0x000fe20007810000 */
[----:B------:R-:W-:Y:S01]  /*3cb0*/  LDSM.16.MT88.4 R32, [R134+0x900] ;  /* 0x000900008620783b */ /* 0x000fe20000004200 */
[----:B------:R-:W-:-:S02]  /*3cc0*/  ISETP.LT.OR P2, PT, R20, 0x12, P2 ;  /* 0x000000121400780c */ /* 0x000fc40001741670 */
[----:B------:R-:W-:Y:S01]  /*3cd0*/  FMNMX.FTZ R7, R166, R7, !PT ;  /* 0x00000007a6077209 */ /* 0x000fe20007810000 */
[----:B------:R-:W-:Y:S01]  /*3ce0*/  LDSM.16.MT88.4 R24, [R172+0x2900] ;  /* 0x00290000ac18783b */ /* 0x000fe20000004200 */
[----:B------:R-:W-:Y:S02]  /*3cf0*/  FSEL R13, R23, -INF , !P2 ;  /* 0xff800000170d7808 */ /* 0x000fe40005000000 */
[----:B------:R-:W-:Y:S02]  /*3d00*/  ISETP.GT.AND P2, PT, R21, 0x18, P1 ;  /* 0x000000181500780c */ /* 0x000fe40000f44270 */
[----:B------:R-:W-:Y:S02]  /*3d10*/  FMNMX.FTZ R7, R176, R7, !PT ;  /* 0x00000007b0077209 */ /* 0x000fe40007810000 */
[----:B------:R-:W-:Y:S02]  /*3d20*/  ISETP.LT.OR P2, PT, R20, 0x19, P2 ;  /* 0x000000191400780c */ /* 0x000fe40001741670 */
[----:B------:R-:W-:-:S02]  /*3d30*/  FMNMX.FTZ R7, R174, R7, !PT ;  /* 0x00000007ae077209 */ /* 0x000fc40007810000 */
[----:B------:R-:W-:Y:S02]  /*3d40*/  FSEL R11, R2, -INF , !P2 ;  /* 0xff800000020b7808 */ /* 0x000fe40005000000 */
[----:B------:R-:W-:Y:S02]  /*3d50*/  ISETP.GT.AND P2, PT, R21, 0x19, P1 ;  /* 0x000000191500780c */ /* 0x000fe40000f44270 */
[----:B------:R-:W-:Y:S02]  /*3d60*/  FMNMX.FTZ R7, R168, R7, !PT ;  /* 0x00000007a8077209 */ /* 0x000fe40007810000 */
[----:B------:R-:W-:Y:S02]  /*3d70*/  ISETP.LT.OR P2, PT, R20, 0x1a, P2 ;  /* 0x0000001a1400780c */ /* 0x000fe40001741670 */
[----:B------:R-:W-:Y:S02]  /*3d80*/  FMNMX.FTZ R7, R180, R7, !PT ;  /* 0x00000007b4077209 */ /* 0x000fe40007810000 */
[----:B------:R-:W-:-:S02]  /*3d90*/  FSEL R9, R0, -INF , !P2 ;  /* 0xff80000000097808 */ /* 0x000fc40005000000 */
[----:B------:R-:W-:Y:S02]  /*3da0*/  ISETP.GT.AND P2, PT, R21, 0x20, P1 ;  /* 0x000000201500780c */ /* 0x000fe40000f44270 */
[----:B------:R-:W-:Y:S02]  /*3db0*/  FMNMX.FTZ R7, R178, R7, !PT ;  /* 0x00000007b2077209 */ /* 0x000fe40007810000 */
[----:B------:R-:W-:Y:S02]  /*3dc0*/  ISETP.LT.OR P2, PT, R20, 0x21, P2 ;  /* 0x000000211400780c */ /* 0x000fe40001741670 */
[----:B------:R-:W-:Y:S02]  /*3dd0*/  FMNMX.FTZ R7, R142, R7, !PT ;  /* 0x000000078e077209 */ /* 0x000fe40007810000 */
[----:B------:R-:W-:Y:S02]  /*3de0*/  FSEL R173, R173, -INF , !P2 ;  /* 0xff800000adad7808 */ /* 0x000fe40005000000 */
[----:B------:R-:W-:-:S02]  /*3df0*/  ISETP.GT.AND P2, PT, R21, 0x21, P1 ;  /* 0x000000211500780c */ /* 0x000fc40000f44270 */
[----:B------:R-:W-:Y:S02]  /*3e00*/  FMNMX.FTZ R0, R140, R7, !PT ;  /* 0x000000078c007209 */ /* 0x000fe40007810000 */
[----:B------:R-:W-:-:S03]  /*3e10*/  ISETP.LT.OR P2, PT, R20, 0x22, P2 ;  /* 0x000000221400780c */ /* 0x000fc60001741670 */
[----:B------:R-:W1:Y:S01]  /*3e20*/  SHFL.BFLY PT, R7, R0, 0x2, 0x1f ;  /* 0x0c401f0000077f89 */ /* 0x000e6200000e0000 */
[----:B------:R-:W-:Y:S02]  /*3e30*/  FSEL R183, R183, -INF , !P2 ;  /* 0xff800000b7b77808 */ /* 0x000fe40005000000 */
[----:B------:R-:W-:-:S04]  /*3e40*/  ISETP.GT.AND P2, PT, R21, 0x28, P1 ;  /* 0x000000281500780c */ /* 0x000fc80000f44270 */
[----:B------:R-:W-:-:S04]  /*3e50*/  ISETP.LT.OR P2, PT, R20, 0x29, P2 ;  /* 0x000000291400780c */ /* 0x000fc80001741670 */
[----:B------:R-:W-:Y:S02]  /*3e60*/  FSEL R175, R175, -INF , !P2 ;  /* 0xff800000afaf7808 */ /* 0x000fe40005000000 */
[----:B------:R-:W-:-:S04]  /*3e70*/  ISETP.GT.AND P2, PT, R21, 0x29, P1 ;  /* 0x000000291500780c */ /* 0x000fc80000f44270 */
[----:B------:R-:W-:-:S04]  /*3e80*/  ISETP.LT.OR P2, PT, R20, 0x2a, P2 ;  /* 0x0000002a1400780c */ /* 0x000fc80001741670 */
[----:B------:R-:W-:Y:S02]  /*3e90*/  FSEL R181, R181, -INF , !P2 ;  /* 0xff800000b5b57808 */ /* 0x000fe40005000000 */
[----:B------:R-:W-:Y:S02]  /*3ea0*/  ISETP.GT.AND P2, PT, R21, 0x30, P1 ;  /* 0x000000301500780c */ /* 0x000fe40000f44270 */
[----:B-1----:R-:W-:Y:S02]  /*3eb0*/  FMNMX.FTZ R7, R0, R7, !PT ;  /* 0x0000000700077209 */ /* 0x002fe40007810000 */
        /* <DEDUP_REMOVED lines=9> */
[C---:B------:R-:W-:Y:S02]  /*3f50*/  ISETP.GT.AND P2, PT, R21.reuse, RZ, P1 ;  /* 0x000000ff1500720c */ /* 0x040fe40000f44270 */
[----:B------:R-:W-:Y:S02]  /*3f60*/  ISETP.GT.AND P1, PT, R21, 0x39, P1 ;  /* 0x000000391500780c */ /* 0x000fe40000f24270 */
[C---:B------:R-:W-:Y:S02]  /*3f70*/  ISETP.LT.OR P2, PT, R20.reuse, 0x1, P2 ;  /* 0x000000011400780c */ /* 0x040fe40001741670 */
[----:B------:R-:W-:Y:S02]  /*3f80*/  ISETP.LT.OR P1, PT, R20, 0x3a, P1 ;  /* 0x0000003a1400780c */ /* 0x000fe40000f21670 */
[----:B------:R-:W-:Y:S01]  /*3f90*/  FSEL R28, R28, -INF , !P2 ;  /* 0xff8000001c1c7808 */ /* 0x000fe20005000000 */
[----:B------:R-:W-:Y:S01]  /*3fa0*/  LDSM.16.MT88.4 R20, [R135+0x900] ;  /* 0x000900008714783b */ /* 0x000fe20000004200 */
[----:B------:R-:W-:-:S02]  /*3fb0*/  FSEL R171, R171, -INF , !P1 ;  /* 0xff800000abab7808 */ /* 0x000fc40004800000 */
[----:B------:R-:W-:Y:S02]  /*3fc0*/  FMNMX.FTZ R6, R28, R17, !PT ;  /* 0x000000111c067209 */ /* 0x000fe40007810000 */
[----:B-1----:R-:W-:Y:S02]  /*3fd0*/  FMNMX.FTZ R2, R7, R2, !PT ;  /* 0x0000000207027209 */ /* 0x002fe40007810000 */
[----:B------:R-:W-:Y:S02]  /*3fe0*/  FMNMX.FTZ R6, R5, R6, !PT ;  /* 0x0000000605067209 */ /* 0x000fe40007810000 */
[----:B------:R-:W-:Y:S01]  /*3ff0*/  @P0 LEA R146, P1, R200, R148, 0x1 ;  /* 0x00000094c8920211 */ /* 0x000fe200078208ff */
[----:B------:R-:W-:Y:S01]  /*4000*/  FMUL.FTZ R179, R2, c[0x0][0x2d0] ;  /* 0x0000b40002b37a20 */ /* 0x000fe20000410000 */
[----:B------:R-:W-:Y:S02]  /*4010*/  FMNMX.FTZ R6, R157, R6, !PT ;  /* 0x000000069d067209 */ /* 0x000fe40007810000 */
[----:B------:R-:W-:-:S02]  /*4020*/  @P0 LEA.HI.X R147, R200, R149, R199, 0x1, P1 ;  /* 0x00000095c8930211 */ /* 0x000fc400008f0cc7 */
[----:B------:R-:W-:Y:S02]  /*4030*/  FMNMX.FTZ R6, R15, R6, !PT ;  /* 0x000000060f067209 */ /* 0x000fe40007810000 */
[----:B------:R-:W-:Y:S02]  /*4040*/  FSETP.NEU.FTZ.AND P1, PT, R2, -INF , PT ;  /* 0xff8000000200780b */ /* 0x000fe40003f3d000 */
[----:B------:R-:W-:Y:S02]  /*4050*/  FMNMX.FTZ R6, R13, R6, !PT ;  /* 0x000000060d067209 */ /* 0x000fe40007810000 */
[----:B------:R-:W-:Y:S02]  /*4060*/  FSEL R179, R179, RZ, P1 ;  /* 0x000000ffb3b37208 */ /* 0x000fe40000800000 */
[----:B------:R-:W-:Y:S02]  /*4070*/  FMNMX.FTZ R6, R11, R6, !PT ;  /* 0x000000060b067209 */ /* 0x000fe40007810000 */
[----:B------:R-:W-:Y:S01]  /*4080*/  ISETP.NE.AND P2, PT, R196, 0x1, PT ;  /* 0x00000001c400780c */ /* 0x000fe20003f45270 */
[--C-:B------:R-:W-:Y:S01]  /*4090*/  FFMA.FTZ R161, R48, c[0x0][0x2d0], -R179.reuse ;  /* 0x0000b40030a17a23 */ /* 0x100fe200000108b3 */
[----:B------:R-:W-:Y:S01]  /*40a0*/  FMNMX.FTZ R6, R9, R6, !PT ;  /* 0x0000000609067209 */ /* 0x000fe20007810000 */
[--C-:B------:R-:W-:Y:S01]  /*40b0*/  FFMA.FTZ R160, R18, c[0x0][0x2d0], -R179.reuse ;  /* 0x0000b40012a07a23 */ /* 0x100fe200000108b3 */
[----:B------:R-:W-:Y:S01]  /*40c0*/  LDSM.16.MT88.4 R48, [R172+0x2100] ;  /* 0x00210000ac30783b */ /* 0x000fe20000004200 */
[--C-:B------:R-:W-:Y:S01]  /*40d0*/  FFMA.FTZ R158, R16, c[0x0][0x2d0], -R179.reuse ;  /* 0x0000b400109e7a23 */ /* 0x100fe200000108b3 */
[----:B------:R-:W-:Y:S01]  /*40e0*/  FMNMX.FTZ R6, R173, R6, !PT ;  /* 0x00000006ad067209 */ /* 0x000fe20007810000 */
[--C-:B------:R-:W-:Y:S01]  /*40f0*/  FFMA.FTZ R155, R30, c[0x0][0x2d0], -R179.reuse ;  /* 0x0000b4001e9b7a23 */ /* 0x100fe200000108b3 */
[----:B------:R-:W-:Y:S01]  /*4100*/  MUFU.EX2 R161, R161 ;  /* 0x000000a100a17308 */ /* 0x000fe20000000800 */
[--C-:B------:R-:W-:Y:S01]  /*4110*/  FFMA.FTZ R153, R10, c[0x0][0x2d0], -R179.reuse ;  /* 0x0000b4000a997a23 */ /* 0x100fe200000108b3 */
[----:B------:R-:W-:Y:S01]  /*4120*/  FMNMX.FTZ R6, R183, R6, !PT ;  /* 0x00000006b7067209 */ /* 0x000fe20007810000 */
[----:B------:R-:W-:-:S02]  /*4130*/  FFMA.FTZ R150, R8, c[0x0][0x2d0], -R179 ;  /* 0x0000b40008967a23 */ /* 0x000fc400000108b3 */
[--C-:B------:R-:W-:Y:S01]  /*4140*/  FFMA.FTZ R159, R14, c[0x0][0x2d0], -R179.reuse ;  /* 0x0000b4000e9f7a23 */ /* 0x100fe200000108b3 */
[----:B------:R-:W-:Y:S01]  /*4150*/  FMNMX.FTZ R6, R175, R6, !PT ;  /* 0x00000006af067209 */ /* 0x000fe20007810000 */
[--C-:B------:R-:W-:Y:S01]  /*4160*/  FFMA.FTZ R154, R12, c[0x0][0x2d0], -R179.reuse ;  /* 0x0000b4000c9a7a23 */ /* 0x100fe200000108b3 */
[----:B------:R-:W1:Y:S01]  /*4170*/  MUFU.EX2 R160, R160 ;  /* 0x000000a000a07308 */ /* 0x000e620000000800 */
[--C-:B------:R-:W-:Y:S01]  /*4180*/  FFMA.FTZ R169, R176, c[0x0][0x2d0], -R179.reuse ;  /* 0x0000b400b0a97a23 */ /* 0x100fe200000108b3 */
[----:B------:R-:W-:Y:S01]  /*4190*/  FMNMX.FTZ R6, R181, R6, !PT ;  /* 0x00000006b5067209 */ /* 0x000fe20007810000 */
[--C-:B------:R-:W-:Y:S02]  /*41a0*/  FFMA.FTZ R167, R174, c[0x0][0x2d0], -R179.reuse ;  /* 0x0000b400aea77a23 */ /* 0x100fe400000108b3 */
[--C-:B------:R-:W-:Y:S01]  /*41b0*/  FFMA.FTZ R166, R166, c[0x0][0x2d0], -R179.reuse ;  /* 0x0000b400a6a67a23 */ /* 0x100fe200000108b3 */
[----:B------:R-:W-:Y:S01]  /*41c0*/  FMNMX.FTZ R6, R177, R6, !PT ;  /* 0x00000006b1067209 */ /* 0x000fe20007810000 */
[--C-:B------:R-:W-:Y:S01]  /*41d0*/  FFMA.FTZ R168, R168, c[0x0][0x2d0], -R179.reuse ;  /* 0x0000b400a8a87a23 */ /* 0x100fe200000108b3 */
[----:B------:R-:W-:Y:S01]  /*41e0*/  MUFU.EX2 R158, R158 ;  /* 0x0000009e009e7308 */ /* 0x000fe20000000800 */
[--C-:B------:R-:W-:Y:S01]  /*41f0*/  FFMA.FTZ R180, R180, c[0x0][0x2d0], -R179.reuse ;  /* 0x0000b400b4b47a23 */ /* 0x100fe200000108b3 */
[----:B------:R-:W-:Y:S01]  /*4200*/  FMNMX.FTZ R6, R143, R6, !PT ;  /* 0x000000068f067209 */ /* 0x000fe20007810000 */
[----:B------:R-:W-:-:S03]  /*4210*/  FFMA.FTZ R217, R140, c[0x0][0x2d0], -R179 ;  /* 0x0000b4008cd97a23 */ /* 0x000fc600000108b3 */
[----:B------:R-:W-:Y:S02]  /*4220*/  FMNMX.FTZ R6, R141, R6, !PT ;  /* 0x000000068d067209 */ /* 0x000fe40007810000 */
[----:B------:R-:W2:Y:S01]  /*4230*/  MUFU.EX2 R155, R155 ;  /* 0x0000009b009b7308 */ /* 0x000ea20000000800 */
[----:B-1----:R-:W-:Y:S01]  /*4240*/  F2FP.PACK_AB R96, R160, R161 ;  /* 0x000000a1a060723e */ /* 0x002fe200000000ff */
[----:B------:R-:W-:Y:S01]  /*4250*/  FADD.FTZ R161, R161, R160 ;  /* 0x000000a0a1a17221 */ /* 0x000fe20000010000 */
[----:B------:R-:W-:-:S05]  /*4260*/  FMNMX.FTZ R6, R171, R6, !PT ;  /* 0x00000006ab067209 */ /* 0x000fca0007810000 */
[----:B------:R-:W1:Y:S01]  /*4270*/  SHFL.BFLY PT, R7, R6, 0x2, 0x1f ;  /* 0x0c401f0006077f89 */ /* 0x000e6200000e0000 */
[----:B------:R-:W-:Y:S01]  /*4280*/  MUFU.EX2 R159, R159 ;  /* 0x0000009f009f7308 */ /* 0x000fe20000000800 */
[----:B--2---:R-:W-:-:S07]  /*4290*/  F2FP.PACK_AB R98, R155, R158 ;  /* 0x0000009e9b62723e */ /* 0x004fce00000000ff */
[----:B------:R-:W-:Y:S01]  /*42a0*/  MUFU.EX2 R154, R154 ;  /* 0x0000009a009a7308 */ /* 0x000fe20000000800 */
[----:B------:R-:W-:-:S04]  /*42b0*/  FADD.FTZ R158, R158, R161 ;  /* 0x000000a19e9e7221 */ /* 0x000fc80000010000 */
[----:B------:R-:W-:-:S03]  /*42c0*/  FADD.FTZ R158, R155, R158 ;  /* 0x0000009e9b9e7221 */ /* 0x000fc60000010000 */
[----:B------:R-:W-:Y:S01]  /*42d0*/  MUFU.EX2 R153, R153 ;  /* 0x0000009900997308 */ /* 0x000fe20000000800 */
[----:B-1----:R-:W-:-:S07]  /*42e0*/  FMNMX.FTZ R7, R6, R7, !PT ;  /* 0x0000000706077209 */ /* 0x002fce0007810000 */
[----:B------:R-:W-:Y:S01]  /*42f0*/  MUFU.EX2 R150, R150 ;  /* 0x0000009600967308 */ /* 0x000fe20000000800 */
[----:B------:R-:W1:Y:S07]  /*4300*/  SHFL.BFLY PT, R0, R7, 0x1, 0x1f ;  /* 0x0c201f0007007f89 */ /* 0x000e6e00000e0000 */
[----:B------:R-:W-:Y:S08]  /*4310*/  MUFU.EX2 R166, R166 ;  /* 0x000000a600a67308 */ /* 0x000ff00000000800 */
[----:B------:R-:W-:Y:S08]  /*4320*/  MUFU.EX2 R169, R169 ;  /* 0x000000a900a97308 */ /* 0x000ff00000000800 */
[----:B------:R-:W-:Y:S01]  /*4330*/  MUFU.EX2 R167, R167 ;  /* 0x000000a700a77308 */ /* 0x000fe20000000800 */
[----:B-1----:R-:W-:-:S04]  /*4340*/  FMNMX.FTZ R0, R7, R0, !PT ;  /* 0x0000000007007209 */ /* 0x002fc80007810000 */
[C---:B------:R-:W-:Y:S01]  /*4350*/  FSETP.NEU.FTZ.AND P1, PT, R0.reuse, -INF , PT ;  /* 0xff8000000000780b */ /* 0x040fe20003f3d000 */
[----:B------:R-:W-:Y:S02]  /*4360*/  FMUL.FTZ R170, R0, c[0x0][0x2d0] ;  /* 0x0000b40000aa7a20 */ /* 0x000fe40000410000 */
[----:B------:R-:W-:Y:S03]  /*4370*/  MUFU.EX2 R168, R168 ;  /* 0x000000a800a87308 */ /* 0x000fe60000000800 */
[----:B------:R-:W-:-:S05]  /*4380*/  FSEL R170, R170, RZ, P1 ;  /* 0x000000ffaaaa7208 */ /* 0x000fca0000800000 */
[----:B------:R-:W-:Y:S01]  /*4390*/  MUFU.EX2 R180, R180 ;  /* 0x000000b400b47308 */ /* 0x000fe20000000800 */
[--C-:B------:R-:W-:Y:S02]  /*43a0*/  FFMA.FTZ R163, R28, c[0x0][0x2d0], -R170.reuse ;  /* 0x0000b4001ca37a23 */ /* 0x100fe400000108aa */
[--C-:B------:R-:W-:Y:S01]  /*43b0*/  FFMA.FTZ R162, R17, c[0x0][0x2d0], -R170.reuse ;  /* 0x0000b40011a27a23 */ /* 0x100fe200000108aa */
[----:B------:R-:W-:Y:S01]  /*43c0*/  LDSM.16.MT88.4 R28, [R165+0x900] ;  /* 0x00090000a51c783b */ /* 0x000fe20000004200 */
[--C-:B------:R-:W-:Y:S02]  /*43d0*/  FFMA.FTZ R164, R5, c[0x0][0x2d0], -R170.reuse ;  /* 0x0000b40005a47a23 */ /* 0x100fe400000108aa */
[--C-:B------:R-:W-:Y:S01]  /*43e0*/  FFMA.FTZ R157, R157, c[0x0][0x2d0], -R170.reuse ;  /* 0x0000b4009d9d7a23 */ /* 0x100fe200000108aa */
[----:B------:R1:W2:Y:S01]  /*43f0*/  LDSM.16.MT88.4 R4, [R3+0x4100] ;  /* 0x004100000304783b */ /* 0x0002a20000004200 */
[----:B------:R-:W-:Y:S01]  /*4400*/  MUFU.EX2 R163, R163 ;  /* 0x000000a300a37308 */ /* 0x000fe20000000800 */
[----:B------:R-:W-:-:S02]  /*4410*/  FFMA.FTZ R152, R11, c[0x0][0x2d0], -R170 ;  /* 0x0000b4000b987a23 */ /* 0x000fc400000108aa */
[----:B------:R-:W-:Y:S01]  /*4420*/  LDSM.16.MT88.4 R16, [R134+0x2900] ;  /* 0x002900008610783b */ /* 0x000fe20000004200 */
[--C-:B------:R-:W-:Y:S02]  /*4430*/  FFMA.FTZ R156, R15, c[0x0][0x2d0], -R170.reuse ;  /* 0x0000b4000f9c7a23 */ /* 0x100fe400000108aa */
[--C-:B------:R-:W-:Y:S02]  /*4440*/  FFMA.FTZ R151, R13, c[0x0][0x2d0], -R170.reuse ;  /* 0x0000b4000d977a23 */ /* 0x100fe400000108aa */
[----:B------:R-:W3:Y:S01]  /*4450*/  MUFU.EX2 R162, R162 ;  /* 0x000000a200a27308 */ /* 0x000ee20000000800 */
[----:B------:R-:W-:Y:S01]  /*4460*/  LDSM.16.MT88.4 R12, [R165+0x2900] ;  /* 0x00290000a50c783b */ /* 0x000fe20000004200 */
[--C-:B------:R-:W-:Y:S02]  /*4470*/  FFMA.FTZ R173, R173, c[0x0][0x2d0], -R170.reuse ;  /* 0x0000b400adad7a23 */ /* 0x100fe400000108aa */
[--C-:B------:R-:W-:Y:S02]  /*4480*/  FFMA.FTZ R174, R183, c[0x0][0x2d0], -R170.reuse ;  /* 0x0000b400b7ae7a23 */ /* 0x100fe400000108aa */
[----:B------:R-:W-:-:S02]  /*4490*/  FFMA.FTZ R175, R175, c[0x0][0x2d0], -R170 ;  /* 0x0000b400afaf7a23 */ /* 0x000fc400000108aa */
[----:B------:R-:W-:Y:S01]  /*44a0*/  MUFU.EX2 R164, R164 ;  /* 0x000000a400a47308 */ /* 0x000fe20000000800 */
[--C-:B------:R-:W-:Y:S02]  /*44b0*/  FFMA.FTZ R176, R181, c[0x0][0x2d0], -R170.reuse ;  /* 0x0000b400b5b07a23 */ /* 0x100fe400000108aa */
[--C-:B------:R-:W-:Y:S02]  /*44c0*/  FFMA.FTZ R181, R178, c[0x0][0x2d0], -R179.reuse ;  /* 0x0000b400b2b57a23 */ /* 0x100fe400000108b3 */
[----:B------:R-:W-:Y:S02]  /*44d0*/  FFMA.FTZ R178, R142, c[0x0][0x2d0], -R179 ;  /* 0x0000b4008eb27a23 */ /* 0x000fe400000108b3 */
[--C-:B-1----:R-:W-:Y:S01]  /*44e0*/  FFMA.FTZ R3, R9, c[0x0][0x2d0], -R170.reuse ;  /* 0x0000b40009037a23 */ /* 0x102fe200000108aa */
[----:B------:R-:W1:Y:S01]  /*44f0*/  MUFU.EX2 R157, R157 ;  /* 0x0000009d009d7308 */ /* 0x000e620000000800 */
[----:B------:R-:W4:Y:S01]  /*4500*/  LDSM.16.MT88.4 R8, [R135+0x2900] ;  /* 0x002900008708783b */ /* 0x000f220000004200 */
[----:B---3--:R-:W-:Y:S01]  /*4510*/  F2FP.PACK_AB R97, R162, R163 ;  /* 0x000000a3a261723e */ /* 0x008fe200000000ff */
[----:B------:R-:W-:-:S02]  /*4520*/  FFMA.FTZ R177, R177, c[0x0][0x2d0], -R170 ;  /* 0x0000b400b1b17a23 */ /* 0x000fc400000108aa */
[--C-:B------:R-:W-:Y:S02]  /*4530*/  FFMA.FTZ R182, R143, c[0x0][0x2d0], -R170.reuse ;  /* 0x0000b4008fb67a23 */ /* 0x100fe400000108aa */
[--C-:B------:R-:W-:Y:S01]  /*4540*/  FFMA.FTZ R179, R141, c[0x0][0x2d0], -R170.reuse ;  /* 0x0000b4008db37a23 */ /* 0x100fe200000108aa */
[----:B------:R-:W-:Y:S01]  /*4550*/  MUFU.EX2 R156, R156 ;  /* 0x0000009c009c7308 */ /* 0x000fe20000000800 */
[----:B------:R-:W-:Y:S01]  /*4560*/  FFMA.FTZ R216, R171, c[0x0][0x2d0], -R170 ;  /* 0x0000b400abd87a23 */ /* 0x000fe200000108aa */
[----:B------:R-:W-:Y:S01]  /*4570*/  LDSM.16.MT88.4 R140, [R172+0x3900] ;  /* 0x00390000ac8c783b */ /* 0x000fe20000004200 */
[----:B------:R-:W-:Y:S01]  /*4580*/  FADD.FTZ R163, R163, R162 ;  /* 0x000000a2a3a37221 */ /* 0x000fe20000010000 */
[----:B-1----:R-:W-:-:S04]  /*4590*/  F2FP.PACK_AB R99, R157, R164 ;  /* 0x000000a49d63723e */ /* 0x002fc800000000ff */
[----:B------:R-:W1:Y:S01]  /*45a0*/  MUFU.EX2 R151, R151 ;  /* 0x0000009700977308 */ /* 0x000e620000000800 */
[----:B------:R-:W-:-:S04]  /*45b0*/  FADD.FTZ R164, R164, R163 ;  /* 0x000000a3a4a47221 */ /* 0x000fc80000010000 */
[----:B------:R-:W-:Y:S01]  /*45c0*/  FADD.FTZ R157, R157, R164 ;  /* 0x000000a49d9d7221 */ /* 0x000fe20000010000 */
[C---:B------:R-:W-:Y:S02]  /*45d0*/  HMMA.16816.F32 R36, R96.reuse, R40, RZ ;  /* 0x000000286024723c */ /* 0x040fe400000018ff */
[----:B------:R-:W-:Y:S06]  /*45e0*/  MUFU.EX2 R152, R152 ;  /* 0x0000009800987308 */ /* 0x000fec0000000800 */
[C---:B------:R-:W-:Y:S02]  /*45f0*/  HMMA.16816.F32 R52, R96.reuse, R56, RZ ;  /* 0x000000386034723c */ /* 0x040fe400000018ff */
[----:B------:R-:W3:Y:S06]  /*4600*/  MUFU.EX2 R3, R3 ;  /* 0x0000000300037308 */ /* 0x000eec0000000800 */
        /* <DEDUP_REMOVED lines=31> */
[C---:B--2---:R-:W-:Y:S07]  /*4800*/  HMMA.16816.F32 R92, R96.reuse, R4, RZ ;  /* 0x00000004605c723c */ /* 0x044fee00000018ff */
[----:B------:R-:W-:Y:S01]  /*4810*/  F2FP.PACK_AB R4, R154, R159 ;  /* 0x0000009f9a04723e */ /* 0x000fe200000000ff */
[----:B------:R-:W-:Y:S01]  /*4820*/  HMMA.16816.F32 R96, R96, R6, RZ ;  /* 0x000000066060723c */ /* 0x000fe200000018ff */
[----:B-1----:R-:W-:Y:S01]  /*4830*/  F2FP.PACK_AB R5, R151, R156 ;  /* 0x0000009c9705723e */ /* 0x002fe200000000ff */
[----:B------:R-:W-:-:S02]  /*4840*/  FADD.FTZ R159, R159, R158 ;  /* 0x0000009e9f9f7221 */ /* 0x000fc40000010000 */
[----:B------:R-:W-:Y:S02]  /*4850*/  FADD.FTZ R156, R156, R157 ;  /* 0x0000009d9c9c7221 */ /* 0x000fe40000010000 */
[----:B------:R-:W-:Y:S01]  /*4860*/  FADD.FTZ R154, R154, R159 ;  /* 0x0000009f9a9a7221 */ /* 0x000fe20000010000 */
[----:B------:R-:W-:Y:S01]  /*4870*/  F2FP.PACK_AB R6, R150, R153 ;  /* 0x000000999606723e */ /* 0x000fe200000000ff */
[----:B------:R-:W-:Y:S01]  /*4880*/  FADD.FTZ R151, R151, R156 ;  /* 0x0000009c97977221 */ /* 0x000fe20000010000 */
[----:B---3--:R-:W-:Y:S01]  /*4890*/  F2FP.PACK_AB R7, R3, R152 ;  /* 0x000000980307723e */ /* 0x008fe200000000ff */
[----:B------:R-:W-:Y:S02]  /*48a0*/  FADD.FTZ R153, R153, R154 ;  /* 0x0000009a99997221 */ /* 0x000fe40000010000 */
[----:B------:R-:W-:Y:S02]  /*48b0*/  FADD.FTZ R152, R152, R151 ;  /* 0x0000009798987221 */ /* 0x000fe40000010000 */
[----:B------:R-:W-:-:S02]  /*48c0*/  FADD.FTZ R153, R150, R153 ;  /* 0x0000009996997221 */ /* 0x000fc40000010000 */
[----:B----4-:R-:W-:Y:S01]  /*48d0*/  HMMA.16816.F32 R36, R4, R8, R36 ;  /* 0x000000080424723c */ /* 0x010fe20000001824 */
[----:B------:R-:W-:Y:S02]  /*48e0*/  FADD.FTZ R152, R3, R152 ;  /* 0x0000009803987221 */ /* 0x000fe40000010000 */
[----:B------:R-:W-:-:S05]  /*48f0*/  @P2 IMAD.HI.U32 R3, R144, c[0x0][0x2c8], RZ ;  /* 0x0000b20090032a27 */ /* 0x000fca00078e00ff */
[----:B------:R-:W-:Y:S01]  /*4900*/  HMMA.16816.F32 R40, R4, R10, R40 ;  /* 0x0000000a0428723c */ /* 0x000fe20000001828 */
[----:B------:R-:W1:Y:S01]  /*4910*/  LDSM.16.MT88.4 R8, [R172+0x4900] ;  /* 0x00490000ac08783b */ /* 0x000e620000004200 */
[----:B------:R-:W-:-:S05]  /*4920*/  @P2 SHF.R.U32.HI R144, RZ, c[0x0][0x2cc], R3 ;  /* 0x0000b300ff902a19 */ /* 0x000fca0000011603 */
[----:B------:R-:W-:Y:S01]  /*4930*/  IMAD.IADD R133, R133, 0x1, R144 ;  /* 0x0000000185857824 */ /* 0x000fe200078e0290 */
        /* <DEDUP_REMOVED lines=36> */
[----:B-----5:R-:W-:Y:S01]  /*4b80*/  F2FP.PACK_AB R5, R174, R173 ;  /* 0x000000adae05723e */ /* 0x020fe200000000ff */
        /* <DEDUP_REMOVED lines=64> */
[----:B------:R-:W2:Y:S04]  /*4f90*/  LDSM.16.MT88.4 R16, [R165+0x5900] ;  /* 0x00590000a510783b */ /* 0x000ea80000004200 */
[----:B------:R-:W-:Y:S01]  /*4fa0*/  @!PT LDS RZ, [RZ] ;  /* 0x00000000fffff984 */ /* 0x000fe20000000800 */
[----:B------:R-:W-:Y:S01]  /*4fb0*/  @!PT LDS RZ, [RZ] ;  /* 0x00000000fffff984 */ /* 0x000fe20000000800 */
[----:B------:R-:W-:Y:S01]  /*4fc0*/  @!PT LDS RZ, [RZ] ;  /* 0x00000000fffff984 */ /* 0x000fe20000000800 */
[----:B------:R1:W-:Y:S03]  /*4fd0*/  @P0 LDGSTS.E.BYPASS.LTC128B.128 [R145+0xc100], [R148.64], !P5 ;  /* 0x0c10000094910fae */ /* 0x0003e6000e901d48 */
[C---:B------:R-:W-:Y:S01]  /*4fe0*/  HMMA.16816.F32 R44, R4.reuse, R140, R44 ;  /* 0x0000008c042c723c */ /* 0x040fe2000000182c */
[----:B------:R1:W-:Y:S04]  /*4ff0*/  @P0 LDGSTS.E.BYPASS.LTC128B.128 [R145+0xe100], [R148.64+0x80], !P4 ;  /* 0x0e10008094910fae */ /* 0x0003e8000e101d48 */
[----:B------:R1:W-:Y:S03]  /*5000*/  @P0 LDGSTS.E.BYPASS.LTC128B.128 [R145+0x10100], [R148.64+0x100], !P6 ;  /* 0x1010010094910fae */ /* 0x0003e6000f101d48 */
[C---:B------:R-:W-:Y:S01]  /*5010*/  HMMA.16816.F32 R48, R4.reuse, R142, R48 ;  /* 0x0000008e0430723c */ /* 0x040fe20000001830 */
[----:B------:R1:W-:Y:S04]  /*5020*/  @P0 LDGSTS.E.BYPASS.LTC128B.128 [R145+0xd100], [R146.64], !P5 ;  /* 0x0d10000092910fae */ /* 0x0003e8000e901d48 */
[----:B------:R1:W-:Y:S03]  /*5030*/  @P0 LDGSTS.E.BYPASS.LTC128B.128 [R145+0xf100], [R146.64+0x80], !P4 ;  /* 0x0f10008092910fae */ /* 0x0003e6000e101d48 */
[C---:B------:R-:W-:Y:S01]  /*5040*/  HMMA.16816.F32 R76, R4.reuse, R136, R76 ;  /* 0x00000088044c723c */ /* 0x040fe2000000184c */
[----:B------:R1:W-:Y:S04]  /*5050*/  @P0 LDGSTS.E.BYPASS.LTC128B.128 [R145+0x11100], [R146.64+0x100], !P6 ;  /* 0x1110010092910fae */ /* 0x0003e8000f101d48 */
[----:B------:R-:W0:Y:S03]  /*5060*/  LDGDEPBAR ;  /* 0x00000000000079af */ /* 0x000e260000000000 */
        /* <DEDUP_REMOVED lines=14> */
[----:B------:R-:W-:Y:S07]  /*5150*/  HMMA.16816.F32 R96, R4, R18, R96 ;  /* 0x000000120460723c */ /* 0x000fee0000001860 */
[----:B------:R-:W-:Y:S01]  /*5160*/  IADD3 R4, R133, c[0x0][0x328], RZ ;  /* 0x0000ca0085047a10 */ /* 0x000fe20007ffe0ff */
[----:B------:R-:W-:Y:S05]  /*5170*/  @!P3 BRA `(.L_x_878) ;  /* 0x000000f00000b947 */ /* 0x000fea0003800000 */
[C---:B------:R-:W-:Y:S01]  /*5180*/  ISETP.GT.AND P0, PT, R133.reuse, RZ, PT ;  /* 0x000000ff8500720c */ /* 0x040fe20003f04270 */
[----:B------:R-:W-:Y:S01]  /*5190*/  IMAD.MOV.U32 R3, RZ, RZ, c[0x0][0x32c] ;  /* 0x0000cb00ff037624 */ /* 0x000fe200078e00ff */
        /* <DEDUP_REMOVED lines=8> */
.L_x_879:
[----:B------:R-:W-:-:S13]  /*5220*/  ISETP.NE.AND P0, PT, R3, 0x1, PT ;  /* 0x000000010300780c */ /* 0x000fda0003f05270 */
[----:B------:R-:W-:-:S05]  /*5230*/  @P0 IMAD.HI.U32 R5, R6, c[0x0][0x330], RZ ;  /* 0x0000cc0006050a27 */ /* 0x000fca00078e00ff */
[----:B------:R-:W-:-:S05]  /*5240*/  @P0 SHF.R.U32.HI R6, RZ, c[0x0][0x334], R5 ;  /* 0x0000cd00ff060a19 */ /* 0x000fca0000011605 */
.L_x_880:
[----:B------:R-:W-:-:S05]  /*5250*/  IMAD R3, R6, R3, c[0x0][0x32c] ;  /* 0x0000cb0006037624 */ /* 0x000fca00078e0203 */
[----:B------:R-:W-:-:S04]  /*5260*/  IMNMX R4, R4, R3, PT ;  /* 0x0000000304047217 */ /* 0x000fc80003800200 */
.L_x_878:
[----:B------:R-:W-:Y:S01]  /*5270*/  SHF.R.S32.HI R3, RZ, 0x1f, R4 ;  /* 0x0000001fff037819 */ /* 0x000fe20000011404 */
[----:B------:R-:W-:Y:S01]  /*5280*/  UMOV UR5, 0x1 ;  /* 0x0000000100057882 */ /* 0x000fe20000000000 */
[----:B------:R-:W-:Y:S02]  /*5290*/  IMAD.MOV.U32 R215, RZ, RZ, RZ ;  /* 0x000000ffffd77224 */ /* 0x000fe400078e00ff */
[----:B------:R-:W-:-:S04]  /*52a0*/  LEA.HI R4, R3, R4, RZ, 0x6 ;  /* 0x0000000403047211 */ /* 0x000fc800078f30ff */
[----:B------:R-:W-:-:S04]  /*52b0*/  SHF.R.S32.HI R4, RZ, 0x6, R4 ;  /* 0x00000006ff047819 */ /* 0x000fc80000011404 */
[----:B------:R-:W-:-:S04]  /*52c0*/  IMNMX R231, R193, R4, !PT ;  /* 0x00000004c1e77217 */ /* 0x000fc80007800200 */
[----:B------:R-:W-:-:S13]  /*52d0*/  ISETP.GE.AND P0, PT, R220, R231, PT ;  /* 0x000000e7dc00720c */ /* 0x000fda0003f06270 */
[----:B------:R-:W-:Y:S05]  /*52e0*/  @!P0 BRA `(.L_x_881) ;  /* 0x000039c000008947 */ /* 0x000fea0003800000 */
[----:B------:R-:W-:Y:S01]  /*52f0*/  ISETP.NE.AND P3, PT, R196, 0x1, PT ;  /* 0x00000001c400780c */ /* 0x000fe20003f65270 */
[----:B------:R-:W-:Y:S01]  /*5300*/  IMAD.MOV.U32 R189, RZ, RZ, 0x20 ;  /* 0x00000020ffbd7424 */ /* 0x000fe200078e00ff */
[----:B------:R-:W-:Y:S01]  /*5310*/  LOP3.LUT P1, RZ, R218, 0x2, RZ, 0xc0, !PT ;  /* 0x00000002daff7812 */ /* 0x000fe2000782c0ff */
[----:B------:R-:W-:Y:S01]  /*5320*/  IMAD.MOV.U32 R3, RZ, RZ, R0 ;  /* 0x000000ffff037224 */ /* 0x000fe200078e0000 */
[C---:B------:R-:W-:Y:S01]  /*5330*/  IADD3 R229, P0, R204.reuse, 0x40, RZ ;  /* 0x00000040cce57810 */ /* 0x040fe20007f1e0ff */
[----:B------:R-:W-:Y:S01]  /*5340*/  IMAD.MOV.U32 R215, RZ, RZ, RZ ;  /* 0x000000ffffd77224 */ /* 0x000fe200078e00ff */
[----:B------:R-:W-:Y:S01]  /*5350*/  SEL R189, R189, 0xffffffe0, !P1 ;  /* 0xffffffe0bdbd7807 */ /* 0x000fe20004800000 */
[----:B------:R-:W-:Y:S01]  /*5360*/  UMOV UR5, 0x1 ;  /* 0x0000000100057882 */ /* 0x000fe20000000000 */
[----:B------:R-:W-:Y:S01]  /*5370*/  IADD3 R227, P2, R204, 0x80, RZ ;  /* 0x00000080cce37810 */ /* 0x000fe20007f5e0ff */
[----:B------:R-:W-:Y:S01]  /*5380*/  IMAD.X R228, RZ, RZ, R209, P0 ;  /* 0x000000ffffe47224 */ /* 0x000fe200000e06d1 */
[----:B------:R-:W-:-:S02]  /*5390*/  IADD3 R225, P1, R206, 0x40, RZ ;  /* 0x00000040cee17810 */ /* 0x000fc40007f3e0ff */
[----:B------:R-:W-:Y:S01]  /*53a0*/  IADD3 R223, P0, R206, 0x80, RZ ;  /* 0x00000080cedf7810 */ /* 0x000fe20007f1e0ff */
[----:B------:R-:W-:Y:S01]  /*53b0*/  @P3 IMAD.HI.U32 R221, R210, c[0x0][0x2c8], RZ ;  /* 0x0000b200d2dd3a27 */ /* 0x000fe200078e00ff */
[----:B------:R-:W-:Y:S02]  /*53c0*/  MOV R132, R2 ;  /* 0x0000000200847202 */ /* 0x000fe40000000f00 */
[----:B------:R-:W-:Y:S01]  /*53d0*/  IADD3.X R222, RZ, R213, RZ, P0, !PT ;  /* 0x000000d5ffde7210 */ /* 0x000fe200007fe4ff */
[----:B------:R-:W-:Y:S01]  /*53e0*/  IMAD.X R226, RZ, RZ, R209, P2 ;  /* 0x000000ffffe27224 */ /* 0x000fe200010e06d1 */
[----:B------:R-:W-:Y:S01]  /*53f0*/  @P3 SHF.R.U32.HI R221, RZ, c[0x0][0x2cc], R221 ;  /* 0x0000b300ffdd3a19 */ /* 0x000fe200000116dd */
[----:B------:R-:W-:Y:S02]  /*5400*/  IMAD.X R224, RZ, RZ, R213, P1 ;  /* 0x000000ffffe07224 */ /* 0x000fe400008e06d5 */
.L_x_890:
[----:B------:R-:W-:Y:S04]  /*5410*/  DEPBAR.LE SB0, 0x2 ;  /* 0x000080800000791a */ /* 0x000fe80000000000 */
[----:B------:R-:W-:Y:S01]  /*5420*/  BAR.SYNC.DEFER_BLOCKING 0x0 ;  /* 0x0000000000007b1d */ /* 0x000fe20000010000 */
[----:B------:R-:W-:Y:S01]  /*5430*/  UIMAD UR4, UR5, 0x6000, URZ ;  /* 0x00006000050478a4 */ /* 0x000fe2000f8e023f */
[----:B------:R-:W-:Y:S01]  /*5440*/  ISETP.GE.AND P0, PT, R193, R220, PT ;  /* 0x000000dcc100720c */ /* 0x000fe20003f06270 */
[----:B------:R-:W-:Y:S01]  /*5450*/  IMAD.SHL.U32 R244, R220, 0x40, RZ ;  /* 0x00000040dcf47824 */ /* 0x000fe200078e00ff */
[----:B------:R-:W-:Y:S02]  /*5460*/  ISETP.NE.AND P2, PT, R196, 0x1, PT ;  /* 0x00000001c400780c */ /* 0x000fe40003f45270 */
[----:B------:R-:W-:Y:S02]  /*5470*/  MOV R249, R210 ;  /* 0x000000d200f97202 */ /* 0x000fe40000000f00 */
[----:B------:R-:W-:Y:S02]  /*5480*/  IADD3 R180, R188, UR4, RZ ;  /* 0x00000004bcb47c10 */ /* 0x000fe4000fffe0ff */
[----:B------:R-:W-:Y:S02]  /*5490*/  ISETP.GE.AND P3, PT, R195, 0x1, PT ;  /* 0x00000001c300780c */ /* 0x000fe40003f66270 */
[-C--:B------:R-:W-:Y:S01]  /*54a0*/  IADD3 R0, R192, R180.reuse, RZ ;  /* 0x000000b4c0007210 */ /* 0x080fe20007ffe0ff */
[C---:B------:R-:W-:Y:S01]  /*54b0*/  IMAD.IADD R133, R189.reuse, 0x1, R180 ;  /* 0x00000001bd857824 */ /* 0x040fe200078e02b4 */
[----:B------:R-:W-:Y:S02]  /*54c0*/  IADD3 R191, R189, R180, R192 ;  /* 0x000000b4bdbf7210 */ /* 0x000fe40007ffe0c0 */
[----:B------:R-:W-:Y:S02]  /*54d0*/  @!P0 IADD3 R165, R220, -0x1, RZ ;  /* 0xffffffffdca58810 */ /* 0x000fe40007ffe0ff */
[----:B------:R-:W-:Y:S02]  /*54e0*/  @P2 MOV R249, R221 ;  /* 0x000000dd00f92202 */ /* 0x000fe40000000f00 */
[----:B------:R-:W-:Y:S02]  /*54f0*/  @!P0 SHF.R.S32.HI R2, RZ, 0x1f, R165 ;  /* 0x0000001fff028819 */ /* 0x000fe400000114a5 */
[----:B------:R-:W-:Y:S01]  /*5500*/  IADD3 R245, -R211, 0x1, -R244 ;  /* 0x00000001d3f57810 */ /* 0x000fe20007ffe9f4 */
[----:B------:R-:W-:Y:S02]  /*5510*/  LDSM.16.M88.4 R136, [R190] ;  /* 0x00000000be88783b */ /* 0x000fe40000000200 */
[----:B------:R-:W-:Y:S01]  /*5520*/  @!P0 IMAD R2, R2, c[0x0][0x208], RZ ;  /* 0x0000820002028a24 */ /* 0x000fe200078e02ff */
[----:B------:R-:W-:Y:S03]  /*5530*/  IADD3 R245, -R203, R245, R194 ;  /* 0x000000f5cbf57210 */ /* 0x000fe60007ffe1c2 */
[----:B------:R-:W-:Y:S01]  /*5540*/  @!P0 IMAD R2, R165, c[0x0][0x20c], R2 ;  /* 0x00008300a5028a24 */ /* 0x000fe200078e0202 */
[----:B------:R-:W-:Y:S01]  /*5550*/  IADD3 R246, R245, c[0x0][0x328], RZ ;  /* 0x0000ca00f5f67a10 */ /* 0x000fe20007ffe0ff */
[----:B------:R-:W1:Y:S01]  /*5560*/  LDSM.16.M88.4 R140, [R188+UR4+0xc100] ;  /* 0x00c10004bc8c783b */ /* 0x000e620008000200 */
[----:B------:R-:W-:Y:S01]  /*5570*/  @!P0 IMAD.WIDE.U32 R164, R165, c[0x0][0x208], RZ ;  /* 0x00008200a5a48a25 */ /* 0x000fe200078e00ff */
[----:B------:R-:W-:Y:S04]  /*5580*/  IADD3 R245, R245, UR6, RZ ;  /* 0x00000006f5f57c10 */ /* 0x000fe8000fffe0ff */
[----:B------:R-:W-:Y:S01]  /*5590*/  @!P0 IADD3 R171, R165, R2, RZ ;  /* 0x00000002a5ab8210 */ /* 0x000fe20007ffe0ff */
[----:B------:R-:W2:Y:S01]  /*55a0*/  LDSM.16.M88.4 R144, [R188+UR4+0xc900] ;  /* 0x00c90004bc90783b */ /* 0x000ea20008000200 */
[C---:B------:R-:W-:Y:S02]  /*55b0*/  @!P0 IMAD.SHL.U32 R2, R164.reuse, 0x40, RZ ;  /* 0x00000040a4028824 */ /* 0x040fe400078e00ff */
[----:B------:R-:W-:Y:S03]  /*55c0*/  @!P0 SHF.L.U64.HI R171, R164, 0x6, R171 ;  /* 0x00000006a4ab8819 */ /* 0x000fe600000102ab */
[C---:B------:R-:W-:Y:S01]  /*55d0*/  @!P0 IADD3 R165, P1, R2.reuse, R204, RZ ;  /* 0x000000cc02a58210 */ /* 0x040fe20007f3e0ff */
[----:B------:R-:W3:Y:S03]  /*55e0*/  LDSM.16.M88.4 R148, [R188+UR4+0xd100] ;  /* 0x00d10004bc94783b */ /* 0x000ee60008000200 */
[----:B------:R-:W-:Y:S02]  /*55f0*/  @!P0 IADD3.X R164, R171, R209, RZ, P1, !PT ;  /* 0x000000d1aba48210 */ /* 0x000fe40000ffe4ff */
[C---:B------:R-:W-:Y:S02]  /*5600*/  @!P0 LEA R166, P1, R165.reuse, c[0x0][0x1f8], 0x1 ;  /* 0x00007e00a5a68a11 */ /* 0x040fe400078208ff */
[----:B------:R-:W4:Y:S02]  /*5610*/  LDSM.16.M88.4 R152, [R188+UR4+0xd900] ;  /* 0x00d90004bc98783b */ /* 0x000f240008000200 */
[----:B------:R-:W-:Y:S02]  /*5620*/  @!P0 LEA.HI.X R167, R165, c[0x0][0x1fc], R164, 0x1, P1 ;  /* 0x00007f00a5a78a11 */ /* 0x000fe400008f0ca4 */
[----:B------:R-:W-:Y:S03]  /*5630*/  @!P0 IADD3 R168, P1, R2, R229, RZ ;  /* 0x000000e502a88210 */ /* 0x000fe60007f3e0ff */
[----:B------:R-:W-:Y:S02]  /*5640*/  LDSM.16.M88.4 R156, [R133+0xd100] ;  /* 0x00d10000859c783b */ /* 0x000fe40000000200 */
[C---:B------:R-:W-:Y:S01]  /*5650*/  @!P0 IMAD.X R165, R171.reuse, 0x1, R228, P1 ;  /* 0x00000001aba58824 */ /* 0x040fe200008e06e4 */
[C---:B------:R-:W-:Y:S04]  /*5660*/  @!P0 LEA R164, P1, R168.reuse, c[0x0][0x1f8], 0x1 ;  /* 0x00007e00a8a48a11 */ /* 0x040fe800078208ff */
[----:B------:R-:W-:Y:S02]  /*5670*/  @!P0 LEA.HI.X R165, R168, c[0x0][0x1fc], R165, 0x1, P1 ;  /* 0x00007f00a8a58a11 */ /* 0x000fe400008f0ca5 */
[----:B------:R-:W-:Y:S01]  /*5680*/  @!P0 IADD3 R169, P1, R2, R227, RZ ;  /* 0x000000e302a98210 */ /* 0x000fe20007f3e0ff */
[C---:B-1----:R-:W-:Y:S03]  /*5690*/  HMMA.16816.F32 R4, R136.reuse, R140, RZ ;  /* 0x0000008c8804723c */ /* 0x042fe600000018ff */
[----:B------:R-:W-:Y:S02]  /*56a0*/  @!P0 IADD3.X R170, R171, R226, RZ, P1, !PT ;  /* 0x000000e2abaa8210 */ /* 0x000fe40000ffe4ff */
[C---:B------:R-:W-:Y:S03]  /*56b0*/  @!P0 LEA R168, P1, R169.reuse, c[0x0][0x1f8], 0x1 ;  /* 0x00007e00a9a88a11 */ /* 0x040fe600078208ff */
[C---:B------:R-:W-:Y:S01]  /*56c0*/  HMMA.16816.F32 R8, R136.reuse, R142, RZ ;  /* 0x0000008e8808723c */ /* 0x040fe200000018ff */
[----:B------:R-:W-:Y:S03]  /*56d0*/  LDSM.16.M88.4 R140, [R186] ;  /* 0x00000000ba8c783b */ /* 0x000fe60000000200 */
[----:B------:R-:W-:Y:S02]  /*56e0*/  @!P0 LEA.HI.X R169, R169, c[0x0][0x1fc], R170, 0x1, P1 ;  /* 0x00007f00a9a98a11 */ /* 0x000fe400008f0caa */
[----:B------:R-:W-:Y:S02]  /*56f0*/  @!P0 IADD3 R2, P1, R198, R2, RZ ;  /* 0x00000002c6028210 */ /* 0x000fe40007f3e0ff */
[C---:B--2---:R-:W-:Y:S04]  /*5700*/  HMMA.16816.F32 R12, R136.reuse, R144, RZ ;  /* 0x00000090880c723c */ /* 0x044fe800000018ff */
[----:B------:R-:W-:Y:S01]  /*5710*/  @!P0 IMAD.X R171, R197, 0x1, R171, P1 ;  /* 0x00000001c5ab8824 */ /* 0x000fe200008e06ab */
[----:B------:R-:W-:Y:S03]  /*5720*/  @!P0 IADD3 R170, P1, R2, R204, RZ ;  /* 0x000000cc02aa8210 */ /* 0x000fe60007f3e0ff */
[C---:B------:R-:W-:Y:S01]  /*5730*/  HMMA.16816.F32 R16, R136.reuse, R146, RZ ;  /* 0x000000928810723c */ /* 0x040fe200000018ff */
[----:B------:R-:W1:Y:S03]  /*5740*/  LDSM.16.M88.4 R144, [R133+0xc100] ;  /* 0x00c100008590783b */ /* 0x000e660000000200 */
[C---:B------:R-:W-:Y:S02]  /*5750*/  @!P0 IADD3.X R173, R171.reuse, R209, RZ, P1, !PT ;  /* 0x000000d1abad8210 */ /* 0x040fe40000ffe4ff */
[C---:B------:R-:W-:Y:S02]  /*5760*/  @!P0 LEA R172, P1, R170.reuse, c[0x0][0x1f8], 0x1 ;  /* 0x00007e00aaac8a11 */ /* 0x040fe400078208ff */
[C---:B---3--:R-:W-:Y:S04]  /*5770*/  HMMA.16816.F32 R20, R136.reuse, R148, RZ ;  /* 0x000000948814723c */ /* 0x048fe800000018ff */
[----:B------:R-:W-:Y:S02]  /*5780*/  @!P0 LEA.HI.X R173, R170, c[0x0][0x1fc], R173, 0x1, P1 ;  /* 0x00007f00aaad8a11 */ /* 0x000fe400008f0cad */
[C---:B------:R-:W-:Y:S02]  /*5790*/  @!P0 IADD3 R175, P1, R2.reuse, R229, RZ ;  /* 0x000000e502af8210 */ /* 0x040fe40007f3e0ff */
[C---:B------:R-:W-:Y:S01]  /*57a0*/  HMMA.16816.F32 R24, R136.reuse, R150, RZ ;  /* 0x000000968818723c */ /* 0x040fe200000018ff */
[----:B------:R-:W2:Y:S03]  /*57b0*/  LDSM.16.M88.4 R148, [R133+0xc900] ;  /* 0x00c900008594783b */ /* 0x000ea60000000200 */
[----:B------:R-:W-:Y:S02]  /*57c0*/  @!P0 IADD3.X R170, R171, R228, RZ, P1, !PT ;  /* 0x000000e4abaa8210 */ /* 0x000fe40000ffe4ff */
[C---:B------:R-:W-:Y:S02]  /*57d0*/  @!P0 LEA R174, P1, R175.reuse, c[0x0][0x1f8], 0x1 ;  /* 0x00007e00afae8a11 */ /* 0x040fe400078208ff */
[C---:B----4-:R-:W-:Y:S04]  /*57e0*/  HMMA.16816.F32 R28, R136.reuse, R152, RZ ;  /* 0x00000098881c723c */ /* 0x050fe800000018ff */
[----:B------:R-:W-:Y:S02]  /*57f0*/  @!P0 LEA.HI.X R175, R175, c[0x0][0x1fc], R170, 0x1, P1 ;  /* 0x00007f00afaf8a11 */ /* 0x000fe400008f0caa */
[----:B------:R-:W-:Y:S02]  /*5800*/  @!P0 IADD3 R2, P1, R2, R227, RZ ;  /* 0x000000e302028210 */ /* 0x000fe40007f3e0ff */
[----:B------:R-:W-:Y:S01]  /*5810*/  HMMA.16816.F32 R32, R136, R154, RZ ;  /* 0x0000009a8820723c */ /* 0x000fe200000018ff */
[----:B------:R-:W3:Y:S03]  /*5820*/  LDSM.16.M88.4 R136, [R133+0xd900] ;  /* 0x00d900008588783b */ /* 0x000ee60000000200 */
[----:B------:R-:W-:Y:S01]  /*5830*/  @!P0 IMAD.X R177, R171, 0x1, R226, P1 ;  /* 0x00000001abb18824 */ /* 0x000fe200008e06e2 */
[C---:B------:R-:W-:Y:S01]  /*5840*/  @!P0 LEA R176, P1, R2.reuse, c[0x0][0x1f8], 0x1 ;  /* 0x00007e0002b08a11 */ /* 0x040fe200078208ff */
[C---:B------:R-:W-:Y:S02]  /*5850*/  @!P0 IMAD R171, R215.reuse, 0x6000, R214 ;  /* 0x00006000d7ab8824 */ /* 0x040fe400078e02d6 */
[C---:B-1----:R-:W-:Y:S03]  /*5860*/  HMMA.16816.F32 R4, R140.reuse, R144, R4 ;  /* 0x000000908c04723c */ /* 0x042fe60000001804 */
[----:B------:R-:W-:Y:S01]  /*5870*/  @!PT LDS RZ, [RZ] ;  /* 0x00000000fffff984 */ /* 0x000fe20000000800 */
[----:B------:R-:W-:Y:S01]  /*5880*/  @!PT LDS RZ, [RZ] ;  /* 0x00000000fffff984 */ /* 0x000fe20000000800 */
[----:B------:R-:W-:Y:S01]  /*5890*/  @!PT LDS RZ, [RZ] ;  /* 0x00000000fffff984 */ /* 0x000fe20000000800 */
[----:B------:R1:W-:Y:S02]  /*58a0*/  @!P0 LDGSTS.E.BYPASS.LTC128B.128 [R171], [R166.64], !P5 ;  /* 0x00000000a6ab8fae */ /* 0x0003e4000e901d48 */
[----:B------:R-:W-:Y:S01]  /*58b0*/  @!P0 LEA.HI.X R177, R2, c[0x0][0x1fc], R177, 0x1, P1 ;  /* 0x00007f0002b18a11 */ /* 0x000fe200008f0cb1 */
[----:B------:R-:W-:Y:S02]  /*58c0*/  IMAD.IADD R2, R192, 0x1, R133 ;  /* 0x00000001c0027824 */ /* 0x000fe400078e0285 */
[C---:B------:R-:W-:Y:S02]  /*58d0*/  HMMA.16816.F32 R8, R140.reuse, R146, R8 ;  /* 0x000000928c08723c */ /* 0x040fe40000001808 */
[----:B------:R1:W-:Y:S06]  /*58e0*/  @!P0 LDGSTS.E.BYPASS.LTC128B.128 [R171+0x2000], [R164.64], !P4 ;  /* 0x02000000a4ab8fae */ /* 0x0003ec000e101d48 */
[C---:B--2---:R-:W-:Y:S01]  /*58f0*/  HMMA.16816.F32 R12, R140.reuse, R148, R12 ;  /* 0x000000948c0c723c */ /* 0x044fe2000000180c */
[----:B------:R2:W-:Y:S07]  /*5900*/  @!P0 LDGSTS.E.BYPASS.LTC128B.128 [R171+0x4000], [R168.64], !P6 ;  /* 0x04000000a8ab8fae */ /* 0x0005ee000f101d48 */
[C---:B------:R-:W-:Y:S01]  /*5910*/  HMMA.16816.F32 R16, R140.reuse, R150, R16 ;  /* 0x000000968c10723c */ /* 0x040fe20000001810 */
[----:B------:R2:W-:Y:S07]  /*5920*/  @!P0 LDGSTS.E.BYPASS.LTC128B.128 [R171+0x1000], [R172.64], !P5 ;  /* 0x01000000acab8fae */ /* 0x0005ee000e901d48 */
[C---:B------:R-:W-:Y:S01]  /*5930*/  HMMA.16816.F32 R20, R140.reuse, R156, R20 ;  /* 0x0000009c8c14723c */ /* 0x040fe20000001814 */
[----:B------:R2:W-:Y:S07]  /*5940*/  @!P0 LDGSTS.E.BYPASS.LTC128B.128 [R171+0x3000], [R174.64], !P4 ;  /* 0x03000000aeab8fae */ /* 0x0005ee000e101d48 */
[C---:B------:R-:W-:Y:S01]  /*5950*/  HMMA.16816.F32 R24, R140.reuse, R158, R24 ;  /* 0x0000009e8c18723c */ /* 0x040fe20000001818 */
[----:B------:R2:W-:Y:S02]  /*5960*/  @!P0 LDGSTS.E.BYPASS.LTC128B.128 [R171+0x5000], [R176.64], !P6 ;  /* 0x05000000b0ab8fae */ /* 0x0005e4000f101d48 */
[C---:B------:R-:W-:Y:S02]  /*5970*/  ISETP.GE.AND P0, PT, R215.reuse, 0x1, PT ;  /* 0x00000001d700780c */ /* 0x040fe40003f06270 */
[----:B------:R-:W-:Y:S03]  /*5980*/  IADD3 R215, R215, 0x1, RZ ;  /* 0x00000001d7d77810 */ /* 0x000fe60007ffe0ff */
[C---:B---3--:R-:W-:Y:S01]  /*5990*/  HMMA.16816.F32 R28, R140.reuse, R136, R28 ;  /* 0x000000888c1c723c */ /* 0x048fe2000000181c */
[----:B------:R-:W-:Y:S03]  /*59a0*/  LDSM.16.M88.4 R152, [R185] ;  /* 0x00000000b998783b */ /* 0x000fe60000000200 */
[----:B------:R-:W-:Y:S04]  /*59b0*/  SEL R215, R215, RZ, !P0 ;  /* 0x000000ffd7d77207 */ /* 0x000fe80004000000 */
[----:B------:R-:W-:Y:S01]  /*59c0*/  HMMA.16816.F32 R32, R140, R138, R32 ;  /* 0x0000008a8c20723c */ /* 0x000fe20000001820 */
[----:B------:R-:W3:Y:S07]  /*59d0*/  LDSM.16.M88.4 R160, [R0+0xc100] ;  /* 0x00c1000000a0783b */ /* 0x000eee0000000200 */
[----:B------:R-:W4:Y:S07]  /*59e0*/  LDSM.16.M88.4 R144, [R0+0xc900] ;  /* 0x00c900000090783b */ /* 0x000f2e0000000200 */
[----:B------:R-:W5:Y:S07]  /*59f0*/  LDSM.16.M88.4 R148, [R0+0xd100] ;  /* 0x00d100000094783b */ /* 0x000f6e0000000200 */
[----:B------:R-:W5:Y:S07]  /*5a00*/  LDSM.16.M88.4 R156, [R0+0xd900] ;  /* 0x00d90000009c783b */ /* 0x000f6e0000000200 */
[----:B-1----:R-:W-:Y:S07]  /*5a10*/  LDSM.16.M88.4 R164, [R184] ;  /* 0x00000000b8a4783b */ /* 0x002fee0000000200 */
[----:B--2---:R-:W1:Y:S01]  /*5a20*/  LDSM.16.M88.4 R168, [R2+0xc100] ;  /* 0x00c1000002a8783b */ /* 0x004e620000000200 */
[C---:B---3--:R-:W-:Y:S06]  /*5a30*/  HMMA.16816.F32 R4, R152.reuse, R160, R4 ;  /* 0x000000a09804723c */ /* 0x048fec0000001804 */
[----:B------:R-:W2:Y:S02]  /*5a40*/  LDSM.16.M88.4 R136, [R2+0xc900] ;  /* 0x00c900000288783b */ /* 0x000ea40000000200 */
[C---:B------:R-:W-:Y:S05]  /*5a50*/  HMMA.16816.F32 R8, R152.reuse, R162, R8 ;  /* 0x000000a29808723c */ /* 0x040fea0000001808 */
[----:B------:R-:W3:Y:S03]  /*5a60*/  LDSM.16.M88.4 R140, [R2+0xd100] ;  /* 0x00d10000028c783b */ /* 0x000ee60000000200 */
[C---:B----4-:R-:W-:Y:S04]  /*5a70*/  HMMA.16816.F32 R12, R152.reuse, R144, R12 ;  /* 0x00000090980c723c */ /* 0x050fe8000000180c */
[----:B------:R-:W-:Y:S04]  /*5a80*/  LDSM.16.M88.4 R160, [R188+UR4+0xf900] ;  /* 0x00f90004bca0783b */ /* 0x000fe80008000200 */
[C---:B------:R-:W-:Y:S03]  /*5a90*/  HMMA.16816.F32 R16, R152.reuse, R146, R16 ;  /* 0x000000929810723c */ /* 0x040fe60000001810 */
[----:B------:R-:W4:Y:S05]  /*5aa0*/  LDSM.16.M88.4 R144, [R2+0xd900] ;  /* 0x00d900000290783b */ /* 0x000f2a0000000200 */
        /* <DEDUP_REMOVED lines=9> */
[----:B------:R-:W1:Y:S07]  /*5b40*/  LDSM.16.M88.4 R156, [R188+UR4+0xe900] ;  /* 0x00e90004bc9c783b */ /* 0x000e6e0008000200 */
[C---:B------:R-:W-:Y:S01]  /*5b50*/  HMMA.16816.F32 R8, R164.reuse, R170, R8 ;  /* 0x000000aaa408723c */ /* 0x040fe20000001808 */
[----:B------:R-:W-:Y:S07]  /*5b60*/  LDSM.16.M88.4 R168, [R133+0xe100] ;  /* 0x00e1000085a8783b */ /* 0x000fee0000000200 */
[C---:B--2---:R-:W-:Y:S01]  /*5b70*/  HMMA.16816.F32 R12, R164.reuse, R136, R12 ;  /* 0x00000088a40c723c */ /* 0x044fe2000000180c */
[----:B------:R-:W-:Y:S07]  /*5b80*/  LDSM.16.M88.4 R180, [R188+UR4+0x10100] ;  /* 0x01010004bcb4783b */ /* 0x000fee0008000200 */
[C---:B------:R-:W-:Y:S01]  /*5b90*/  HMMA.16816.F32 R16, R164.reuse, R138, R16 ;  /* 0x0000008aa410723c */ /* 0x040fe20000001810 */
[----:B------:R-:W2:Y:S07]  /*5ba0*/  LDSM.16.M88.4 R136, [R188+UR4+0xf100] ;  /* 0x00f10004bc88783b */ /* 0x000eae0008000200 */
[C---:B---3--:R-:W-:Y:S01]  /*5bb0*/  HMMA.16816.F32 R20, R164.reuse, R140, R20 ;  /* 0x0000008ca414723c */ /* 0x048fe20000001814 */
[----:B------:R-:W0:Y:S07]  /*5bc0*/  LDGDEPBAR ;  /* 0x00000000000079af */ /* 0x000e2e0000000000 */
[C---:B------:R-:W-:Y:S01]  /*5bd0*/  HMMA.16816.F32 R24, R164.reuse, R142, R24 ;  /* 0x0000008ea418723c */ /* 0x040fe20000001818 */
[----:B------:R-:W3:Y:S07]  /*5be0*/  LDSM.16.M88.4 R140, [R186+0x4000] ;  /* 0x00400000ba8c783b */ /* 0x000eee0000000200 */
[C---:B----4-:R-:W-:Y:S08]  /*5bf0*/  HMMA.16816.F32 R28, R164.reuse, R144, R28 ;  /* 0x00000090a41c723c */ /* 0x050ff0000000181c */
        /* <DEDUP_REMOVED lines=11> */
[----:B------:R-:W1:Y:S07]  /*5cb0*/  LDSM.16.M88.4 R136, [R0+0xe900] ;  /* 0x00e900000088783b */ /* 0x000e6e0000000200 */
[C---:B------:R-:W-:Y:S08]  /*5cc0*/  HMMA.16816.F32 R28, R148.reuse, R160, R28 ;  /* 0x000000a0941c723c */ /* 0x040ff0000000181c */
[----:B------:R-:W-:Y:S01]  /*5cd0*/  HMMA.16816.F32 R32, R148, R162, R32 ;  /* 0x000000a29420723c */ /* 0x000fe20000001820 */
[----:B------:R-:W2:Y:S07]  /*5ce0*/  LDSM.16.M88.4 R148, [R0+0xf100] ;  /* 0x00f100000094783b */ /* 0x000eae0000000200 */
[C---:B---3--:R-:W-:Y:S01]  /*5cf0*/  HMMA.16816.F32 R4, R140.reuse, R168, R4 ;  /* 0x000000a88c04723c */ /* 0x048fe20000001804 */
[----:B------:R-:W-:Y:S07]  /*5d00*/  LDSM.16.M88.4 R160, [R184+0x4000] ;  /* 0x00400000b8a0783b */ /* 0x000fee0000000200 */
[C---:B------:R-:W-:Y:S01]  /*5d10*/  HMMA.16816.F32 R8, R140.reuse, R170, R8 ;  /* 0x000000aa8c08723c */ /* 0x040fe20000001808 */
[----:B------:R-:W3:Y:S07]  /*5d20*/  LDSM.16.M88.4 R168, [R2+0xe100] ;  /* 0x00e1000002a8783b */ /* 0x000eee0000000200 */
[C---:B------:R-:W-:Y:S08]  /*5d30*/  HMMA.16816.F32 R12, R140.reuse, R172, R12 ;  /* 0x000000ac8c0c723c */ /* 0x040ff0000000180c */
[C---:B------:R-:W-:Y:S01]  /*5d40*/  HMMA.16816.F32 R16, R140.reuse, R174, R16 ;  /* 0x000000ae8c10723c */ /* 0x040fe20000001810 */
[----:B------:R-:W-:Y:S07]  /*5d50*/  LDSM.16.M88.4 R172, [R190+0x8000] ;  /* 0x00800000beac783b */ /* 0x000fee0000000200 */
[C---:B----4-:R-:W-:Y:S08]  /*5d60*/  HMMA.16816.F32 R20, R140.reuse, R144, R20 ;  /* 0x000000908c14723c */ /* 0x050ff00000001814 */
[C---:B------:R-:W-:Y:S01]  /*5d70*/  HMMA.16816.F32 R24, R140.reuse, R146, R24 ;  /* 0x000000928c18723c */ /* 0x040fe20000001818 */
[----:B------:R-:W-:Y:S07]  /*5d80*/  LDSM.16.M88.4 R144, [R191+0xf100] ;  /* 0x00f10000bf90783b */ /* 0x000fee0000000200 */
        /* <DEDUP_REMOVED lines=10> */
[C---:B--2---:R-:W-:Y:S08]  /*5e30*/  HMMA.16816.F32 R20, R164.reuse, R148, R20 ;  /* 0x00000094a414723c */ /* 0x044ff00000001814 */
[C---:B------:R-:W-:Y:S01]  /*5e40*/  HMMA.16816.F32 R24, R164.reuse, R150, R24 ;  /* 0x00000096a418723c */ /* 0x040fe20000001818 */
[----:B------:R-:W2:Y:S07]  /*5e50*/  LDSM.16.M88.4 R148, [R188+UR4+0x11100] ;  /* 0x01110004bc94783b */ /* 0x000eae0008000200 */
[C---:B------:R-:W-:Y:S08]  /*5e60*/  HMMA.16816.F32 R28, R164.reuse, R156, R28 ;  /* 0x0000009ca41c723c */ /* 0x040ff0000000181c */
[----:B------:R-:W-:Y:S01]  /*5e70*/  HMMA.16816.F32 R32, R164, R158, R32 ;  /* 0x0000009ea420723c */ /* 0x000fe20000001820 */
[----:B------:R-:W1:Y:S07]  /*5e80*/  LDSM.16.M88.4 R156, [R188+UR4+0x11900] ;  /* 0x01190004bc9c783b */ /* 0x000e6e0008000200 */
[C---:B---3--:R-:W-:Y:S01]  /*5e90*/  HMMA.16816.F32 R4, R160.reuse, R168, R4 ;  /* 0x000000a8a004723c */ /* 0x048fe20000001804 */
[----:B------:R-:W3:Y:S07]  /*5ea0*/  LDSM.16.M88.4 R164, [R186+0x8000] ;  /* 0x00800000baa4783b */ /* 0x000eee0000000200 */
        /* <DEDUP_REMOVED lines=11> */
[----:B------:R-:W3:Y:S01]  /*5f60*/  LDSM.16.M88.4 R160, [R185+0x8000] ;  /* 0x00800000b9a0783b */ /* 0x000ee20000000200 */
        /* <DEDUP_REMOVED lines=9> */
[C---:B------:R-:W-:Y:S08]  /*6000*/  HMMA.16816.F32 R28, R172.reuse, R156, R28 ;  /* 0x0000009cac1c723c */ /* 0x040ff0000000181c */
[----:B------:R-:W-:Y:S01]  /*6010*/  HMMA.16816.F32 R32, R172, R158, R32 ;  /* 0x0000009eac20723c */ /* 0x000fe20000001820 */
[----:B------:R-:W1:Y:S07]  /*6020*/  LDSM.16.M88.4 R156, [R0+0x11900] ;  /* 0x01190000009c783b */ /* 0x000e6e0000000200 */
[----:B------:R-:W1:Y:S01]  /*6030*/  LDSM.16.M88.4 R172, [R184+0x8000] ;  /* 0x00800000b8ac783b */ /* 0x000e620000000200 */
[C---:B---3--:R-:W-:Y:S08]  /*6040*/  HMMA.16816.F32 R4, R164.reuse, R176, R4 ;  /* 0x000000b0a404723c */ /* 0x048ff00000001804 */
[C---:B------:R-:W-:Y:S08]  /*6050*/  HMMA.16816.F32 R8, R164.reuse, R178, R8 ;  /* 0x000000b2a408723c */ /* 0x040ff00000001808 */
[C---:B----4-:R-:W-:Y:S08]  /*6060*/  HMMA.16816.F32 R12, R164.reuse, R140, R12 ;  /* 0x0000008ca40c723c */ /* 0x050ff0000000180c */
[C---:B------:R-:W-:Y:S01]  /*6070*/  HMMA.16816.F32 R16, R164.reuse, R142, R16 ;  /* 0x0000008ea410723c */ /* 0x040fe20000001810 */
[----:B------:R-:W-:Y:S07]  /*6080*/  LDSM.16.M88.4 R140, [R191+0x11100] ;  /* 0x01110000bf8c783b */ /* 0x000fee0000000200 */
[C---:B------:R-:W-:Y:S08]  /*6090*/  HMMA.16816.F32 R20, R164.reuse, R144, R20 ;  /* 0x00000090a414723c */ /* 0x040ff00000001814 */
        /* <DEDUP_REMOVED lines=8> */
[C---:B--2---:R-:W-:Y:S08]  /*6120*/  HMMA.16816.F32 R20, R160.reuse, R148, R20 ;  /* 0x00000094a014723c */ /* 0x044ff00000001814 */
        /* <DEDUP_REMOVED lines=32> */
[----:B------:R2:W1:Y:S01]  /*6330*/  MUFU.TANH R232, R240 ;  /* 0x000000f000e87308 */ /* 0x0004620000002400 */
[----:B------:R-:W5:Y:S02]  /*6340*/  SHFL.IDX PT, R173, R249, RZ, 0x1c1f ;  /* 0x001c1ffff9ad7589 */ /* 0x000f6400000e0000 */
        /* <DEDUP_REMOVED lines=12> */
[----:B------:R-:W-:Y:S01]  /*6410*/  FMUL.FTZ R239, R30, c[0x0][0x320] ;  /* 0x0000c8001eef7a20 */ /* 0x000fe20000410000 */
[-C--:B-----5:R-:W-:Y:S01]  /*6420*/  IADD3 R248, R246, R173.reuse, RZ ;  /* 0x000000adf6f87210 */ /* 0x0a0fe20007ffe0ff */
[----:B------:R-:W-:Y:S01]  /*6430*/  FMUL.FTZ R238, R31, c[0x0][0x320] ;  /* 0x0000c8001fee7a20 */ /* 0x000fe20000410000 */
[----:B------:R-:W-:Y:S01]  /*6440*/  IADD3 R247, R245, R173, RZ ;  /* 0x000000adf5f77210 */ /* 0x000fe20007ffe0ff */
[----:B------:R-:W-:Y:S01]  /*6450*/  FMUL.FTZ R243, R32, c[0x0][0x320] ;  /* 0x0000c80020f37a20 */ /* 0x000fe20000410000 */
[----:B------:R-:W1:Y:S01]  /*6460*/  MUFU.TANH R176, R176 ;  /* 0x000000b000b07308 */ /* 0x000e620000002400 */
[----:B------:R-:W-:Y:S02]  /*6470*/  FMUL.FTZ R242, R33, c[0x0][0x320] ;  /* 0x0000c80021f27a20 */ /* 0x000fe40000410000 */
[----:B------:R-:W-:Y:S02]  /*6480*/  FMUL.FTZ R241, R34, c[0x0][0x320] ;  /* 0x0000c80022f17a20 */ /* 0x000fe40000410000 */
[----:B--2---:R-:W-:Y:S05]  /*6490*/  FMUL.FTZ R240, R35, c[0x0][0x320] ;  /* 0x0000c80023f07a20 */ /* 0x004fea0000410000 */
        /* <DEDUP_REMOVED lines=24> */
[----:B------:R-:W-:-:S05]  /*6620*/  @!P3 BRA `(.L_x_882) ;  /* 0x000001800000b947 */ /* 0x000fca0003800000 */
[----:B--234-:R-:W-:Y:S01]  /*6630*/  IADD3 R5, -R203, R194, R173 ;  /* 0x000000c2cb057210 */ /* 0x01cfe20007ffe1ad */
[----:B------:R-:W-:Y:S03]  /*6640*/  BSSY B0, `(.L_x_883) ;  /* 0x0000011000007945 */ /* 0x000fe60003800000 */
        /* <DEDUP_REMOVED lines=11> */
.L_x_884:
[----:B------:R-:W-:Y:S04]  /*6700*/  MOV R0, c[0x0][0x32c] ;  /* 0x0000cb0000007a02 */ /* 0x000fe80000000f00 */
[----:B------:R-:W-:Y:S11]  /*6710*/  ISETP.NE.AND P0, PT, R0, 0x1, PT ;  /* 0x000000010000780c */ /* 0x000ff60003f05270 */
[----:B------:R-:W-:Y:S02]  /*6720*/  @!UPT UIADD3 URZ, URZ, URZ, URZ ;  /* 0x0000003f3f3ff290 */ /* 0x000fe4000fffe03f */
[----:B------:R-:W-:Y:S05]  /*6730*/  @P0 IMAD.HI.U32 R0, R5, c[0x0][0x330], RZ ;  /* 0x0000cc0005000a27 */ /* 0x000fea00078e00ff */
[----:B------:R-:W-:Y:S02]  /*6740*/  @P0 SHF.R.U32.HI R5, RZ, c[0x0][0x334], R0 ;  /* 0x0000cd00ff050a19 */ /* 0x000fe40000011600 */
.L_x_885:
[----:B------:R-:W-:Y:S05]  /*6750*/  BSYNC B0 ;  /* 0x0000000000007941 */ /* 0x000fea0003800000 */
.L_x_883:
[----:B------:R-:W-:Y:S04]  /*6760*/  IMAD R0, R5, c[0x0][0x32c], -R244 ;  /* 0x0000cb0005007a24 */ /* 0x000fe800078e0af4 */
[----:B------:R-:W-:Y:S05]  /*6770*/  IMAD.IADD R0, R0, 0x1, -R211 ;  /* 0x0000000100007824 */ /* 0x000fea00078e0ad3 */
[----:B------:R-:W-:Y:S02]  /*6780*/  IADD3 R5, R0, c[0x0][0x32c], RZ ;  /* 0x0000cb0000057a10 */ /* 0x000fe40007ffe0ff */
[----:B------:R-:W-:Y:S02]  /*6790*/  IMNMX R247, R247, R0, !PT ;  /* 0x00000000f7f77217 */ /* 0x000fe40007800200 */
[----:B------:R-:W-:Y:S02]  /*67a0*/  IMNMX R248, R248, R5, PT ;  /* 0x00000005f8f87217 */ /* 0x000fe40003800200 */
.L_x_882:
[----:B--234-:R-:W-:Y:S01]  /*67b0*/  ISETP.GT.AND P2, PT, R220, -0x1, PT ;  /* 0xffffffffdc00780c */ /* 0x01cfe20003f44270 */
[----:B------:R-:W2:Y:S03]  /*67c0*/  SHFL.IDX PT, R0, R249, 0x1, 0x1c1f ;  /* 0x003c1f00f9007f89 */ /* 0x000ea600000e0000 */
[----:B------:R-:W-:Y:S04]  /*67d0*/  ISETP.GT.AND P0, PT, R247, RZ, P2 ;  /* 0x000000fff700720c */ /* 0x000fe80001704270 */
[C---:B------:R-:W-:Y:S04]  /*67e0*/  ISETP.LT.OR P0, PT, R248.reuse, 0x1, P0 ;  /* 0x00000001f800780c */ /* 0x040fe80000701670 */
[----:B------:R-:W-:Y:S02]  /*67f0*/  FSEL R9, R165, -INF , !P0 ;  /* 0xff800000a5097808 */ /* 0x000fe40004000000 */
[----:B------:R-:W-:Y:S04]  /*6800*/  ISETP.GT.AND P0, PT, R247, 0x1, P2 ;  /* 0x00000001f700780c */ /* 0x000fe80001704270 */
[----:B------:R-:W-:Y:S04]  /*6810*/  ISETP.LT.OR P0, PT, R248, 0x2, P0 ;  /* 0x00000002f800780c */ /* 0x000fe80000701670 */
[----:B------:R-:W-:Y:S02]  /*6820*/  FSEL R5, R167, -INF , !P0 ;  /* 0xff800000a7057808 */ /* 0x000fe40004000000 */
[----:B------:R-:W-:Y:S01]  /*6830*/  ISETP.GT.AND P0, PT, R247, 0x8, P2 ;  /* 0x00000008f700780c */ /* 0x000fe20001704270 */
[--C-:B--2---:R-:W-:Y:S02]  /*6840*/  IMAD.IADD R246, R246, 0x1, R0.reuse ;  /* 0x00000001f6f67824 */ /* 0x104fe400078e0200 */
[----:B------:R-:W-:Y:S01]  /*6850*/  IMAD.IADD R245, R245, 0x1, R0 ;  /* 0x00000001f5f57824 */ /* 0x000fe200078e0200 */
[C---:B------:R-:W-:Y:S04]  /*6860*/  ISETP.LT.OR P0, PT, R248.reuse, 0x9, P0 ;  /* 0x00000009f800780c */ /* 0x040fe80000701670 */
[----:B-1----:R-:W-:Y:S02]  /*6870*/  FSEL R169, R169, -INF , !P0 ;  /* 0xff800000a9a97808 */ /* 0x002fe40004000000 */
[C---:B------:R-:W-:Y:S04]  /*6880*/  ISETP.GT.AND P0, PT, R247.reuse, 0x9, P2 ;  /* 0x00000009f700780c */ /* 0x040fe80001704270 */
[----:B------:R-:W-:Y:S04]  /*6890*/  ISETP.LT.OR P0, PT, R248, 0xa, P0 ;  /* 0x0000000af800780c */ /* 0x000fe80000701670 */
[----:B------:R-:W-:Y:S02]  /*68a0*/  FSEL R7, R176, -INF , !P0 ;  /* 0xff800000b0077808 */ /* 0x000fe40004000000 */
[----:B------:R-:W-:Y:S04]  /*68b0*/  ISETP.GT.AND P0, PT, R247, 0x10, P2 ;  /* 0x00000010f700780c */ /* 0x000fe80001704270 */
[C---:B------:R-:W-:Y:S04]  /*68c0*/  ISETP.LT.OR P0, PT, R248.reuse, 0x11, P0 ;  /* 0x00000011f800780c */ /* 0x040fe80000701670 */
[----:B------:R-:W-:Y:S02]  /*68d0*/  FSEL R165, R181, -INF , !P0 ;  /* 0xff800000b5a57808 */ /* 0x000fe40004000000 */
[----:B------:R-:W-:Y:S04]  /*68e0*/  ISETP.GT.AND P0, PT, R247, 0x11, P2 ;  /* 0x00000011f700780c */ /* 0x000fe80001704270 */
[C---:B------:R-:W-:Y:S04]  /*68f0*/  ISETP.LT.OR P0, PT, R248.reuse, 0x12, P0 ;  /* 0x00000012f800780c */ /* 0x040fe80000701670 */
[----:B------:R-:W-:Y:S02]  /*6900*/  FSEL R167, R177, -INF , !P0 ;  /* 0xff800000b1a77808 */ /* 0x000fe40004000000 */
[C---:B------:R-:W-:Y:S04]  /*6910*/  ISETP.GT.AND P0, PT, R247.reuse, 0x18, P2 ;  /* 0x00000018f700780c */ /* 0x040fe80001704270 */
[----:B------:R-:W-:Y:S04]  /*6920*/  ISETP.LT.OR P0, PT, R248, 0x19, P0 ;  /* 0x00000019f800780c */ /* 0x000fe80000701670 */
[----:B------:R-:W-:Y:S02]  /*6930*/  FSEL R143, R182, -INF , !P0 ;  /* 0xff800000b68f7808 */ /* 0x000fe40004000000 */
[C---:B------:R-:W-:Y:S04]  /*6940*/  ISETP.GT.AND P0, PT, R247.reuse, 0x19, P2 ;  /* 0x00000019f700780c */ /* 0x040fe80001704270 */
[----:B------:R-:W-:Y:S04]  /*6950*/  ISETP.LT.OR P0, PT, R248, 0x1a, P0 ;  /* 0x0000001af800780c */ /* 0x000fe80000701670 */
        /* <DEDUP_REMOVED lines=22> */
[----:B------:R-:W-:Y:S04]  /*6ac0*/  ISETP.GT.AND P0, PT, R247, 0x39, P2 ;  /* 0x00000039f700780c */ /* 0x000fe80001704270 */
[----:B------:R-:W-:Y:S04]  /*6ad0*/  ISETP.LT.OR P0, PT, R248, 0x3a, P0 ;  /* 0x0000003af800780c */ /* 0x000fe80000701670 */
[----:B------:R-:W-:Y:S01]  /*6ae0*/  FSEL R147, R242, -INF , !P0 ;  /* 0xff800000f2937808 */ /* 0x000fe20004000000 */
[----:B------:R-:W-:-:S05]  /*6af0*/  @!P3 BRA `(.L_x_886) ;  /* 0x000001800000b947 */ /* 0x000fca0003800000 */
[----:B------:R-:W-:Y:S01]  /*6b00*/  IADD3 R11, -R203, R194, R0 ;  /* 0x000000c2cb0b7210 */ /* 0x000fe20007ffe100 */
        /* <DEDUP_REMOVED lines=12> */
.L_x_888:
[----:B------:R-:W-:Y:S04]  /*6bd0*/  MOV R0, c[0x0][0x32c] ;  /* 0x0000cb0000007a02 */ /* 0x000fe80000000f00 */
[----:B------:R-:W-:Y:S11]  /*6be0*/  ISETP.NE.AND P0, PT, R0, 0x1, PT ;  /* 0x000000010000780c */ /* 0x000ff60003f05270 */
[----:B------:R-:W-:Y:S02]  /*6bf0*/  @!UPT UIADD3 URZ, URZ, URZ, URZ ;  /* 0x0000003f3f3ff290 */ /* 0x000fe4000fffe03f */
[----:B------:R-:W-:Y:S05]  /*6c00*/  @P0 IMAD.HI.U32 R0, R11, c[0x0][0x330], RZ ;  /* 0x0000cc000b000a27 */ /* 0x000fea00078e00ff */
[----:B------:R-:W-:Y:S02]  /*6c10*/  @P0 SHF.R.U32.HI R11, RZ, c[0x0][0x334], R0 ;  /* 0x0000cd00ff0b0a19 */ /* 0x000fe40000011600 */
.L_x_889:
[----:B------:R-:W-:Y:S05]  /*6c20*/  BSYNC B0 ;  /* 0x0000000000007941 */ /* 0x000fea0003800000 */
.L_x_887:
[----:B------:R-:W-:Y:S04]  /*6c30*/  IMAD R244, R11, c[0x0][0x32c], -R244 ;  /* 0x0000cb000bf47a24 */ /* 0x000fe800078e0af4 */
[----:B------:R-:W-:Y:S05]  /*6c40*/  IMAD.IADD R244, R244, 0x1, -R211 ;  /* 0x00000001f4f47824 */ /* 0x000fea00078e0ad3 */
[----:B------:R-:W-:Y:S02]  /*6c50*/  IADD3 R11, R244, c[0x0][0x32c], RZ ;  /* 0x0000cb00f40b7a10 */ /* 0x000fe40007ffe0ff */
[----:B------:R-:W-:Y:S02]  /*6c60*/  IMNMX R245, R245, R244, !PT ;  /* 0x000000f4f5f57217 */ /* 0x000fe40007800200 */
[----:B------:R-:W-:Y:S02]  /*6c70*/  IMNMX R246, R246, R11, PT ;  /* 0x0000000bf6f67217 */ /* 0x000fe40003800200 */
.L_x_886:
[----:B------:R-:W-:Y:S01]  /*6c80*/  ISETP.GT.AND P0, PT, R245, RZ, P2 ;  /* 0x000000fff500720c */ /* 0x000fe20001704270 */
[----:B------:R-:W-:Y:S04]  /*6c90*/  DEPBAR.LE SB0, 0x2 ;  /* 0x000080800000791a */ /* 0x000fe80000000000 */
[----:B------:R-:W-:Y:S01]  /*6ca0*/  BAR.SYNC.DEFER_BLOCKING 0x0 ;  /* 0x0000000000007b1d */ /* 0x000fe20000010000 */
[----:B------:R-:W-:Y:S01]  /*6cb0*/  ISETP.LT.OR P0, PT, R246, 0x1, P0 ;  /* 0x00000001f600780c */ /* 0x000fe20000701670 */
[----:B------:R-:W-:Y:S01]  /*6cc0*/  UIADD3 UR7, UR5, 0x1, URZ ;  /* 0x0000000105077890 */ /* 0x000fe2000fffe03f */
[----:B------:R-:W-:Y:S01]  /*6cd0*/  FMNMX.FTZ R0, R9, R132, !PT ;  /* 0x0000008409007209 */ /* 0x000fe20007810000 */
[----:B------:R-:W-:Y:S01]  /*6ce0*/  UISETP.GE.AND UP0, UPT, UR5, 0x1, UPT ;  /* 0x000000010500788c */ /* 0x000fe2000bf06270 */
[----:B------:R-:W-:Y:S02]  /*6cf0*/  FSEL R8, R2, -INF , !P0 ;  /* 0xff80000002087808 */ /* 0x000fe40004000000 */
[----:B------:R-:W-:Y:S01]  /*6d00*/  ISETP.GT.AND P0, PT, R245, 0x1, P2 ;  /* 0x00000001f500780c */ /* 0x000fe20001704270 */
[----:B------:R-:W-:Y:S01]  /*6d10*/  USEL UR5, UR7, URZ, !UP0 ;  /* 0x0000003f07057287 */ /* 0x000fe2000c000000 */
[----:B------:R-:W-:Y:S02]  /*6d20*/  FMNMX.FTZ R0, R5, R0, !PT ;  /* 0x0000000005007209 */ /* 0x000fe40007810000 */
[----:B------:R-:W-:Y:S02]  /*6d30*/  ISETP.LT.OR P0, PT, R246, 0x2, P0 ;  /* 0x00000002f600780c */ /* 0x000fe40000701670 */
[----:B------:R-:W-:Y:S02]  /*6d40*/  FMNMX.FTZ R0, R169, R0, !PT ;  /* 0x00000000a9007209 */ /* 0x000fe40007810000 */
[----:B------:R-:W-:Y:S02]  /*6d50*/  FSEL R6, R164, -INF , !P0 ;  /* 0xff800000a4067808 */ /* 0x000fe40004000000 */
[----:B------:R-:W-:Y:S02]  /*6d60*/  ISETP.GT.AND P0, PT, R245, 0x8, P2 ;  /* 0x00000008f500780c */ /* 0x000fe40001704270 */
[----:B------:R-:W-:Y:S02]  /*6d70*/  FMNMX.FTZ R0, R7, R0, !PT ;  /* 0x0000000007007209 */ /* 0x000fe40007810000 */
[----:B------:R-:W-:Y:S02]  /*6d80*/  ISETP.LT.OR P0, PT, R246, 0x9, P0 ;  /* 0x00000009f600780c */ /* 0x000fe40000701670 */
[----:B------:R-:W-:Y:S01]  /*6d90*/  FMNMX.FTZ R0, R165, R0, !PT ;  /* 0x00000000a5007209 */ /* 0x000fe20007810000 */
[----:B------:R-:W-:Y:S01]  /*6da0*/  LDSM.16.MT88.4 R28, [R134+UR4+0x100] ;  /* 0x00010004861c783b */ /* 0x000fe20008004200 */
[----:B------:R-:W-:Y:S02]  /*6db0*/  FSEL R166, R166, -INF , !P0 ;  /* 0xff800000a6a67808 */ /* 0x000fe40004000000 */
[----:B------:R-:W-:Y:S02]  /*6dc0*/  ISETP.GT.AND P0, PT, R245, 0x9, P2 ;  /* 0x00000009f500780c */ /* 0x000fe40001704270 */
[----:B------:R-:W-:Y:S02]  /*6dd0*/  FMNMX.FTZ R0, R167, R0, !PT ;  /* 0x00000000a7007209 */ /* 0x000fe40007810000 */
[----:B------:R-:W-:Y:S02]  /*6de0*/  ISETP.LT.OR P0, PT, R246, 0xa, P0 ;  /* 0x0000000af600780c */ /* 0x000fe40000701670 */
[----:B------:R-:W-:Y:S02]  /*6df0*/  FMNMX.FTZ R0, R143, R0, !PT ;  /* 0x000000008f007209 */ /* 0x000fe40007810000 */
        /* <DEDUP_REMOVED lines=45> */
[----:B------:R-:W-:Y:S01]  /*70d0*/  FMNMX.FTZ R13, R176, R13, !PT ;  /* 0x0000000db00d7209 */ /* 0x000fe20007810000 */
[----:B------:R-:W1:Y:S01]  /*70e0*/  SHFL.BFLY PT, R11, R0, 0x2, 0x1f ;  /* 0x0c401f00000b7f89 */ /* 0x000e6200000e0000 */
[----:B------:R-:W-:Y:S02]  /*70f0*/  FSEL R150, R239, -INF , !P0 ;  /* 0xff800000ef967808 */ /* 0x000fe40004000000 */
[----:B------:R-:W-:Y:S02]  /*7100*/  FMNMX.FTZ R13, R174, R13, !PT ;  /* 0x0000000dae0d7209 */ /* 0x000fe40007810000 */
[C---:B------:R-:W-:Y:S02]  /*7110*/  ISETP.GT.AND P0, PT, R245.reuse, 0x31, P2 ;  /* 0x00000031f500780c */ /* 0x040fe40001704270 */
[----:B------:R-:W-:Y:S02]  /*7120*/  FMNMX.FTZ R13, R154, R13, !PT ;  /* 0x0000000d9a0d7209 */ /* 0x000fe40007810000 */
[----:B------:R-:W-:Y:S02]  /*7130*/  ISETP.LT.OR P0, PT, R246, 0x32, P0 ;  /* 0x00000032f600780c */ /* 0x000fe40000701670 */
[C---:B------:R-:W-:Y:S02]  /*7140*/  ISETP.GT.AND P1, PT, R245.reuse, 0x38, P2 ;  /* 0x00000038f500780c */ /* 0x040fe40001724270 */
        /* <DEDUP_REMOVED lines=17> */
[----:B------:R-:W-:Y:S01]  /*7260*/  FMUL.FTZ R152, R2, c[0x0][0x2d0] ;  /* 0x0000b40002987a20 */ /* 0x000fe20000410000 */
[----:B--2---:R-:W-:Y:S04]  /*7270*/  FMNMX.FTZ R11, R15, R0, !PT ;  /* 0x000000000f0b7209 */ /* 0x004fe80007810000 */
[----:B------:R-:W-:Y:S01]  /*7280*/  FSEL R152, R152, RZ, P0 ;  /* 0x000000ff98987208 */ /* 0x000fe20000000000 */
[----:B------:R-:W-:Y:S04]  /*7290*/  LDSM.16.MT88.4 R12, [R135+UR4+0x100] ;  /* 0x00010004870c783b */ /* 0x000fe80008004200 */
[--C-:B------:R-:W-:Y:S01]  /*72a0*/  FFMA.FTZ R159, R5, c[0x0][0x2d0], -R152.reuse ;  /* 0x0000b400059f7a23 */ /* 0x100fe20000010898 */
[----:B------:R-:W-:Y:S01]  /*72b0*/  FSEL R5, R2, RZ, P0 ;  /* 0x000000ff02057208 */ /* 0x000fe20000000000 */
[--C-:B------:R-:W-:Y:S02]  /*72c0*/  FFMA.FTZ R162, R9, c[0x0][0x2d0], -R152.reuse ;  /* 0x0000b40009a27a23 */ /* 0x100fe40000010898 */
[----:B------:R-:W1:Y:S01]  /*72d0*/  SHFL.BFLY PT, R0, R11, 0x1, 0x1f ;  /* 0x0c201f000b007f89 */ /* 0x000e6200000e0000 */
[----:B------:R-:W-:Y:S01]  /*72e0*/  FFMA.FTZ R160, R169, c[0x0][0x2d0], -R152 ;  /* 0x0000b400a9a07a23 */ /* 0x000fe20000010898 */
[----:B------:R-:W-:Y:S01]  /*72f0*/  MUFU.EX2 R159, R159 ;  /* 0x0000009f009f7308 */ /* 0x000fe20000000800 */
[----:B------:R-:W-:Y:S02]  /*7300*/  FADD.FTZ R4, -R5, R132 ;  /* 0x0000008405047221 */ /* 0x000fe40000010100 */
[--C-:B------:R-:W-:Y:S02]  /*7310*/  FFMA.FTZ R157, R7, c[0x0][0x2d0], -R152.reuse ;  /* 0x0000b400079d7a23 */ /* 0x100fe40000010898 */
[----:B------:R-:W-:Y:S02]  /*7320*/  FMUL.FTZ R132, R4, c[0x0][0x2d0] ;  /* 0x0000b40004847a20 */ /* 0x000fe40000410000 */
[--C-:B------:R-:W-:Y:S02]  /*7330*/  FFMA.FTZ R182, R155, c[0x0][0x2d0], -R152.reuse ;  /* 0x0000b4009bb67a23 */ /* 0x100fe40000010898 */
[--C-:B------:R-:W-:Y:S01]  /*7340*/  FFMA.FTZ R181, R151, c[0x0][0x2d0], -R152.reuse ;  /* 0x0000b40097b57a23 */ /* 0x100fe20000010898 */
[----:B------:R-:W2:Y:S01]  /*7350*/  MUFU.EX2 R162, R162 ;  /* 0x000000a200a27308 */ /* 0x000ea20000000800 */
[--C-:B------:R-:W-:Y:S02]  /*7360*/  FFMA.FTZ R183, R149, c[0x0][0x2d0], -R152.reuse ;  /* 0x0000b40095b77a23 */ /* 0x100fe40000010898 */
[--C-:B------:R-:W-:Y:S02]  /*7370*/  FFMA.FTZ R165, R165, c[0x0][0x2d0], -R152.reuse ;  /* 0x0000b400a5a57a23 */ /* 0x100fe40000010898 */
[--C-:B------:R-:W-:Y:S02]  /*7380*/  FFMA.FTZ R173, R173, c[0x0][0x2d0], -R152.reuse ;  /* 0x0000b400adad7a23 */ /* 0x100fe40000010898 */
[--C-:B------:R-:W-:Y:S02]  /*7390*/  FFMA.FTZ R180, R177, c[0x0][0x2d0], -R152.reuse ;  /* 0x0000b400b1b47a23 */ /* 0x100fe40000010898 */
[--C-:B------:R-:W-:Y:S01]  /*73a0*/  FFMA.FTZ R175, R175, c[0x0][0x2d0], -R152.reuse ;  /* 0x0000b400afaf7a23 */ /* 0x100fe20000010898 */
[----:B------:R-:W-:Y:S01]  /*73b0*/  MUFU.EX2 R160, R160 ;  /* 0x000000a000a07308 */ /* 0x000fe20000000800 */
[----:B-1----:R-:W-:Y:S04]  /*73c0*/  FMNMX.FTZ R0, R11, R0, !PT ;  /* 0x000000000b007209 */ /* 0x002fe80007810000 */
[C---:B------:R-:W-:Y:S01]  /*73d0*/  FSETP.NEU.FTZ.AND P0, PT, R0.reuse, -INF , PT ;  /* 0xff8000000000780b */ /* 0x040fe20003f1d000 */
[C---:B------:R-:W-:Y:S03]  /*73e0*/  FMUL.FTZ R145, R0.reuse, c[0x0][0x2d0] ;  /* 0x0000b40000917a20 */ /* 0x040fe60000410000 */
[----:B------:R-:W-:Y:S01]  /*73f0*/  FSEL R4, R0, RZ, P0 ;  /* 0x000000ff00047208 */ /* 0x000fe20000000000 */
[----:B------:R-:W1:Y:S01]  /*7400*/  MUFU.EX2 R157, R157 ;  /* 0x0000009d009d7308 */ /* 0x000e620000000800 */
[----:B------:R-:W-:Y:S02]  /*7410*/  FSEL R145, R145, RZ, P0 ;  /* 0x000000ff91917208 */ /* 0x000fe40000000000 */
[----:B--2---:R-:W-:Y:S01]  /*7420*/  F2FP.PACK_AB R136, R159, R162 ;  /* 0x000000a29f88723e */ /* 0x004fe200000000ff */
[----:B------:R-:W-:Y:S02]  /*7430*/  FADD.FTZ R4, -R4, R3 ;  /* 0x0000000304047221 */ /* 0x000fe40000010100 */
[--C-:B------:R-:W-:Y:S02]  /*7440*/  FFMA.FTZ R164, R8, c[0x0][0x2d0], -R145.reuse ;  /* 0x0000b40008a47a23 */ /* 0x100fe40000010891 */
[--C-:B------:R-:W-:Y:S02]  /*7450*/  FFMA.FTZ R163, R6, c[0x0][0x2d0], -R145.reuse ;  /* 0x0000b40006a37a23 */ /* 0x100fe40000010891 */
[--C-:B------:R-:W-:Y:S01]  /*7460*/  FFMA.FTZ R158, R166, c[0x0][0x2d0], -R145.reuse ;  /* 0x0000b400a69e7a23 */ /* 0x100fe20000010891 */
[----:B------:R-:W2:Y:S01]  /*7470*/  MUFU.EX2 R132, R132 ;  /* 0x0000008400847308 */ /* 0x000ea20000000800 */
[--C-:B------:R-:W-:Y:S02]  /*7480*/  FFMA.FTZ R161, R168, c[0x0][0x2d0], -R145.reuse ;  /* 0x0000b400a8a17a23 */ /* 0x100fe40000010891 */
[----:B------:R-:W-:Y:S01]  /*7490*/  FMUL.FTZ R3, R4, c[0x0][0x2d0] ;  /* 0x0000b40004037a20 */ /* 0x000fe20000410000 */
[----:B------:R-:W-:Y:S01]  /*74a0*/  IADD3 R4, R135, UR4, RZ ;  /* 0x0000000487047c10 */ /* 0x000fe2000fffe0ff */
[--C-:B------:R-:W-:Y:S02]  /*74b0*/  FFMA.FTZ R168, R141, c[0x0][0x2d0], -R152.reuse ;  /* 0x0000b4008da87a23 */ /* 0x100fe40000010898 */
[--C-:B------:R-:W-:Y:S01]  /*74c0*/  FFMA.FTZ R171, R142, c[0x0][0x2d0], -R145.reuse ;  /* 0x0000b4008eab7a23 */ /* 0x100fe20000010891 */
[----:B------:R-:W-:Y:S01]  /*74d0*/  IADD3 R133, R187, R4, RZ ;  /* 0x00000004bb857210 */ /* 0x000fe20007ffe0ff */
[--C-:B------:R-:W-:Y:S01]  /*74e0*/  FFMA.FTZ R179, R154, c[0x0][0x2d0], -R145.reuse ;  /* 0x0000b4009ab37a23 */ /* 0x100fe20000010891 */
[----:B------:R-:W-:Y:S01]  /*74f0*/  MUFU.EX2 R164, R164 ;  /* 0x000000a400a47308 */ /* 0x000fe20000000800 */
[--C-:B------:R-:W-:Y:S02]  /*7500*/  FFMA.FTZ R191, R150, c[0x0][0x2d0], -R145.reuse ;  /* 0x0000b40096bf7a23 */ /* 0x100fe40000010891 */
[----:B------:R-:W3:Y:S01]  /*7510*/  LDSM.16.MT88.4 R20, [R133+0x100] ;  /* 0x000100008514783b */ /* 0x000ee20000004200 */
[----:B-1----:R-:W-:Y:S01]  /*7520*/  F2FP.PACK_AB R138, R157, R160 ;  /* 0x000000a09d8a723e */ /* 0x002fe200000000ff */
[--C-:B------:R-:W-:Y:S02]  /*7530*/  FFMA.FTZ R232, R148, c[0x0][0x2d0], -R145.reuse ;  /* 0x0000b40094e87a23 */ /* 0x100fe40000010891 */
[--C-:B------:R-:W-:Y:S02]  /*7540*/  FFMA.FTZ R233, R146, c[0x0][0x2d0], -R145.reuse ;  /* 0x0000b40092e97a23 */ /* 0x100fe40000010891 */
[--C-:B------:R-:W-:Y:S01]  /*7550*/  FFMA.FTZ R166, R167, c[0x0][0x2d0], -R152.reuse ;  /* 0x0000b400a7a67a23 */ /* 0x100fe20000010898 */
[----:B------:R-:W1:Y:S01]  /*7560*/  MUFU.EX2 R163, R163 ;  /* 0x000000a300a37308 */ /* 0x000e620000000800 */
[----:B------:R-:W-:Y:S01]  /*7570*/  LDSM.16.MT88.4 R148, [R135+UR4+0x3900] ;  /* 0x003900048794783b */ /* 0x000fe20008004200 */
[--C-:B------:R-:W-:Y:S02]  /*7580*/  FFMA.FTZ R167, R143, c[0x0][0x2d0], -R152.reuse ;  /* 0x0000b4008fa77a23 */ /* 0x100fe40000010898 */
[C---:B--2---:R-:W-:Y:S02]  /*7590*/  FMUL.FTZ R4, R132.reuse, R128 ;  /* 0x0000008084047220 */ /* 0x044fe40000410000 */
[C---:B------:R-:W-:Y:S02]  /*75a0*/  FMUL.FTZ R5, R132.reuse, R129 ;  /* 0x0000008184057220 */ /* 0x040fe40000410000 */
[C---:B------:R-:W-:Y:S02]  /*75b0*/  FMUL.FTZ R8, R132.reuse, R124 ;  /* 0x0000007c84087220 */ /* 0x040fe40000410000 */
        /* <DEDUP_REMOVED lines=8> */
[C---:B------:R-:W-:Y:S01]  /*7640*/  FMUL.FTZ R33, R132.reuse, R101 ;  /* 0x0000006584217220 */ /* 0x040fe20000410000 */
[----:B-1----:R-:W-:Y:S01]  /*7650*/  F2FP.PACK_AB R137, R163, R164 ;  /* 0x000000a4a389723e */ /* 0x002fe200000000ff */
[C---:B------:R-:W-:Y:S02]  /*7660*/  FMUL.FTZ R36, R132.reuse, R36 ;  /* 0x0000002484247220 */ /* 0x040fe40000410000 */
[C---:B------:R-:W-:Y:S02]  /*7670*/  FMUL.FTZ R37, R132.reuse, R37 ;  /* 0x0000002584257220 */ /* 0x040fe40000410000 */
[C---:B------:R-:W-:Y:S01]  /*7680*/  FMUL.FTZ R40, R132.reuse, R40 ;  /* 0x0000002884287220 */ /* 0x040fe20000410000 */
[----:B------:R-:W1:Y:S01]  /*7690*/  MUFU.EX2 R3, R3 ;  /* 0x0000000300037308 */ /* 0x000e620000000800 */
[C---:B------:R-:W-:Y:S02]  /*76a0*/  FMUL.FTZ R41, R132.reuse, R41 ;  /* 0x0000002984297220 */ /* 0x040fe40000410000 */
[C---:B------:R-:W-:Y:S02]  /*76b0*/  FMUL.FTZ R44, R132.reuse, R44 ;  /* 0x0000002c842c7220 */ /* 0x040fe40000410000 */
        /* <DEDUP_REMOVED lines=20> */
[----:B------:R-:W-:Y:S02]  /*7800*/  LDSM.16.MT88.4 R124, [R135+UR4+0x2900] ;  /* 0x00290004877c783b */ /* 0x000fe40008004200 */
[C---:B------:R-:W-:Y:S02]  /*7810*/  FMUL.FTZ R18, R3.reuse, R118 ;  /* 0x0000007603127220 */ /* 0x040fe40000410000 */
[C---:B------:R-:W-:Y:S01]  /*7820*/  FMUL.FTZ R12, R132.reuse, R120 ;  /* 0x00000078840c7220 */ /* 0x040fe20000410000 */
[C---:B------:R-:W-:Y:S01]  /*7830*/  HMMA.16816.F32 R8, R136.reuse, R14, R8 ;  /* 0x0000000e8808723c */ /* 0x040fe20000001808 */
[----:B------:R-:W1:Y:S03]  /*7840*/  MUFU.EX2 R168, R168 ;  /* 0x000000a800a87308 */ /* 0x000e660000000800 */
[C---:B------:R-:W-:Y:S02]  /*7850*/  FMUL.FTZ R13, R132.reuse, R121 ;  /* 0x00000079840d7220 */ /* 0x040fe40000410000 */
[C---:B------:R-:W-:Y:S02]  /*7860*/  FMUL.FTZ R19, R3.reuse, R119 ;  /* 0x0000007703137220 */ /* 0x040fe40000410000 */
[C---:B------:R-:W-:Y:S01]  /*7870*/  FMUL.FTZ R14, R3.reuse, R122 ;  /* 0x0000007a030e7220 */ /* 0x040fe20000410000 */
[----:B------:R-:W-:Y:S02]  /*7880*/  LDSM.16.MT88.4 R116, [R133+0x900] ;  /* 0x000900008574783b */ /* 0x000fe40000004200 */
[----:B------:R-:W-:Y:S01]  /*7890*/  MUFU.EX2 R171, R171 ;  /* 0x000000ab00ab7308 */ /* 0x000fe20000000800 */
[C---:B------:R-:W-:Y:S02]  /*78a0*/  FMUL.FTZ R15, R3.reuse, R123 ;  /* 0x0000007b030f7220 */ /* 0x040fe40000410000 */
[C---:B------:R-:W-:Y:S02]  /*78b0*/  FMUL.FTZ R26, R3.reuse, R110 ;  /* 0x0000006e031a7220 */ /* 0x040fe40000410000 */
[C---:B------:R-:W-:Y:S01]  /*78c0*/  FMUL.FTZ R27, R3.reuse, R111 ;  /* 0x0000006f031b7220 */ /* 0x040fe20000410000 */
[----:B------:R-:W4:Y:S01]  /*78d0*/  LDSM.16.MT88.4 R120, [R156+0x100] ;  /* 0x000100009c78783b */ /* 0x000f220000004200 */
[C---:B------:R-:W-:Y:S01]  /*78e0*/  FMUL.FTZ R34, R3.reuse, R102 ;  /* 0x0000006603227220 */ /* 0x040fe20000410000 */
[C---:B---3--:R-:W-:Y:S02]  /*78f0*/  HMMA.16816.F32 R12, R136.reuse, R20, R12 ;  /* 0x00000014880c723c */ /* 0x048fe4000000180c */
[----:B------:R-:W-:Y:S01]  /*7900*/  MUFU.EX2 R173, R173 ;  /* 0x000000ad00ad7308 */ /* 0x000fe20000000800 */
[C---:B------:R-:W-:Y:S02]  /*7910*/  FMUL.FTZ R35, R3.reuse, R103 ;  /* 0x0000006703237220 */ /* 0x040fe40000410000 */
[C---:B------:R-:W-:Y:S01]  /*7920*/  FMUL.FTZ R38, R3.reuse, R38 ;  /* 0x0000002603267220 */ /* 0x040fe20000410000 */
[----:B------:R-:W-:Y:S01]  /*7930*/  LDSM.16.MT88.4 R100, [R134+UR4+0x2100] ;  /* 0x002100048664783b */ /* 0x000fe20008004200 */
[C---:B------:R-:W-:Y:S01]  /*7940*/  FMUL.FTZ R20, R132.reuse, R112 ;  /* 0x0000007084147220 */ /* 0x040fe20000410000 */
[C---:B------:R-:W-:Y:S04]  /*7950*/  HMMA.16816.F32 R16, R136.reuse, R22, R16 ;  /* 0x000000168810723c */ /* 0x040fe80000001810 */
[C---:B------:R-:W-:Y:S01]  /*7960*/  FMUL.FTZ R21, R132.reuse, R113 ;  /* 0x0000007184157220 */ /* 0x040fe20000410000 */
[----:B------:R-:W-:Y:S01]  /*7970*/  MUFU.EX2 R180, R180 ;  /* 0x000000b400b47308 */ /* 0x000fe20000000800 */
[C---:B------:R-:W-:Y:S01]  /*7980*/  FMUL.FTZ R39, R3.reuse, R39 ;  /* 0x0000002703277220 */ /* 0x040fe20000410000 */
[----:B------:R-:W-:Y:S01]  /*7990*/  LDSM.16.MT88.4 R108, [R156+0x2100] ;  /* 0x002100009c6c783b */ /* 0x000fe20000004200 */
[C---:B------:R-:W-:Y:S04]  /*79a0*/  FMUL.FTZ R22, R3.reuse, R114 ;  /* 0x0000007203167220 */ /* 0x040fe80000410000 */
[C---:B------:R-:W-:Y:S02]  /*79b0*/  FMUL.FTZ R23, R3.reuse, R115 ;  /* 0x0000007303177220 */ /* 0x040fe40000410000 */
[C---:B------:R-:W-:Y:S01]  /*79c0*/  FMUL.FTZ R42, R3.reuse, R42 ;  /* 0x0000002a032a7220 */ /* 0x040fe20000410000 */
[----:B------:R-:W3:Y:S01]  /*79d0*/  LDSM.16.MT88.4 R112, [R135+UR4+0x2100] ;  /* 0x002100048770783b */ /* 0x000ee20008004200 */
[C---:B------:R-:W-:Y:S01]  /*79e0*/  FMUL.FTZ R43, R3.reuse, R43 ;  /* 0x0000002b032b7220 */ /* 0x040fe20000410000 */
[----:B------:R-:W-:Y:S01]  /*79f0*/  MUFU.EX2 R175, R175 ;  /* 0x000000af00af7308 */ /* 0x000fe20000000800 */
[C---:B------:R-:W-:Y:S01]  /*7a00*/  FMUL.FTZ R46, R3.reuse, R46 ;  /* 0x0000002e032e7220 */ /* 0x040fe20000410000 */
        /* <DEDUP_REMOVED lines=11> */
[----:B------:R-:W5:Y:S01]  /*7ac0*/  LDSM.16.MT88.4 R104, [R133+0x2100] ;  /* 0x002100008568783b */ /* 0x000f620000004200 */
[C---:B------:R-:W-:Y:S02]  /*7ad0*/  FMUL.FTZ R54, R3.reuse, R54 ;  /* 0x0000003603367220 */ /* 0x040fe40000410000 */
[C---:B------:R-:W-:Y:S02]  /*7ae0*/  FMUL.FTZ R55, R3.reuse, R55 ;  /* 0x0000003703377220 */ /* 0x040fe40000410000 */
[C---:B----4-:R-:W-:Y:S02]  /*7af0*/  HMMA.16816.F32 R28, R136.reuse, R120, R28 ;  /* 0x00000078881c723c */ /* 0x050fe4000000181c */
[----:B------:R-:W-:Y:S01]  /*7b00*/  MUFU.EX2 R181, R181 ;  /* 0x000000b500b57308 */ /* 0x000fe20000000800 */
[C---:B------:R-:W-:Y:S02]  /*7b10*/  FMUL.FTZ R58, R3.reuse, R58 ;  /* 0x0000003a033a7220 */ /* 0x040fe40000410000 */
[C---:B------:R-:W-:Y:S02]  /*7b20*/  FMUL.FTZ R59, R3.reuse, R59 ;  /* 0x0000003b033b7220 */ /* 0x040fe40000410000 */
[C---:B------:R-:W-:Y:S01]  /*7b30*/  FMUL.FTZ R62, R3.reuse, R62 ;  /* 0x0000003e033e7220 */ /* 0x040fe20000410000 */
[C---:B------:R-:W-:Y:S01]  /*7b40*/  HMMA.16816.F32 R32, R136.reuse, R122, R32 ;  /* 0x0000007a8820723c */ /* 0x040fe20000001820 */
[----:B------:R-:W-:Y:S03]  /*7b50*/  LDSM.16.MT88.4 R120, [R134+UR4+0x900] ;  /* 0x000900048678783b */ /* 0x000fe60008004200 */
        /* <DEDUP_REMOVED lines=13> */
[C---:B-----5:R-:W-:Y:S03]  /*7c30*/  HMMA.16816.F32 R44, R136.reuse, R104, R44 ;  /* 0x00000068882c723c */ /* 0x060fe6000000182c */
[C---:B------:R-:W-:Y:S02]  /*7c40*/  FMUL.FTZ R71, R3.reuse, R71 ;  /* 0x0000004703477220 */ /* 0x040fe40000410000 */
[C---:B------:R-:W-:Y:S02]  /*7c50*/  FMUL.FTZ R72, R132.reuse, R72 ;  /* 0x0000004884487220 */ /* 0x040fe40000410000 */
[C---:B------:R-:W-:Y:S01]  /*7c60*/  FMUL.FTZ R73, R132.reuse, R73 ;  /* 0x0000004984497220 */ /* 0x040fe20000410000 */
[C---:B------:R-:W-:Y:S01]  /*7c70*/  HMMA.16816.F32 R48, R136.reuse, R106, R48 ;  /* 0x0000006a8830723c */ /* 0x040fe20000001830 */
[----:B------:R-:W3:Y:S01]  /*7c80*/  LDSM.16.MT88.4 R104, [R135+UR4+0x4100] ;  /* 0x004100048768783b */ /* 0x000ee20008004200 */
[----:B------:R-:W-:Y:S02]  /*7c90*/  MUFU.EX2 R233, R233 ;  /* 0x000000e900e97308 */ /* 0x000fe40000000800 */
[C---:B------:R-:W-:Y:S02]  /*7ca0*/  FMUL.FTZ R74, R3.reuse, R74 ;  /* 0x0000004a034a7220 */ /* 0x040fe40000410000 */
[C---:B------:R-:W-:Y:S02]  /*7cb0*/  FMUL.FTZ R75, R3.reuse, R75 ;  /* 0x0000004b034b7220 */ /* 0x040fe40000410000 */
[C---:B------:R-:W-:Y:S04]  /*7cc0*/  HMMA.16816.F32 R52, R136.reuse, R100, R52 ;  /* 0x000000648834723c */ /* 0x040fe80000001834 */
[C---:B------:R-:W-:Y:S02]  /*7cd0*/  FMUL.FTZ R76, R132.reuse, R76 ;  /* 0x0000004c844c7220 */ /* 0x040fe40000410000 */
[C---:B------:R-:W-:Y:S02]  /*7ce0*/  FMUL.FTZ R77, R132.reuse, R77 ;  /* 0x0000004d844d7220 */ /* 0x040fe40000410000 */
[C---:B------:R-:W-:Y:S01]  /*7cf0*/  HMMA.16816.F32 R56, R136.reuse, R102, R56 ;  /* 0x000000668838723c */ /* 0x040fe20000001838 */
[----:B------:R-:W4:Y:S03]  /*7d00*/  LDSM.16.MT88.4 R100, [R133+0x4100] ;  /* 0x004100008564783b */ /* 0x000f260000004200 */
[C---:B------:R-:W-:Y:S02]  /*7d10*/  FMUL.FTZ R78, R3.reuse, R78 ;  /* 0x0000004e034e7220 */ /* 0x040fe40000410000 */
[C---:B------:R-:W-:Y:S02]  /*7d20*/  FMUL.FTZ R79, R3.reuse, R79 ;  /* 0x0000004f034f7220 */ /* 0x040fe40000410000 */
[C---:B------:R-:W-:Y:S04]  /*7d30*/  HMMA.16816.F32 R60, R136.reuse, R108, R60 ;  /* 0x0000006c883c723c */ /* 0x040fe8000000183c */
[C---:B------:R-:W-:Y:S02]  /*7d40*/  FMUL.FTZ R80, R132.reuse, R80 ;  /* 0x0000005084507220 */ /* 0x040fe40000410000 */
[C---:B------:R-:W-:Y:S02]  /*7d50*/  FMUL.FTZ R81, R132.reuse, R81 ;  /* 0x0000005184517220 */ /* 0x040fe40000410000 */
[C---:B------:R-:W-:Y:S01]  /*7d60*/  HMMA.16816.F32 R64, R136.reuse, R110, R64 ;  /* 0x0000006e8840723c */ /* 0x040fe20000001840 */
[----:B------:R-:W5:Y:S03]  /*7d70*/  LDSM.16.MT88.4 R108, [R134+UR4+0x4100] ;  /* 0x00410004866c783b */ /* 0x000f660008004200 */
[C---:B------:R-:W-:Y:S02]  /*7d80*/  FMUL.FTZ R82, R3.reuse, R82 ;  /* 0x0000005203527220 */ /* 0x040fe40000410000 */
[C---:B------:R-:W-:Y:S02]  /*7d90*/  FMUL.FTZ R83, R3.reuse, R83 ;  /* 0x0000005303537220 */ /* 0x040fe40000410000 */
[C---:B------:R-:W-:Y:S01]  /*7da0*/  FMUL.FTZ R84, R132.reuse, R84 ;  /* 0x0000005484547220 */ /* 0x040fe20000410000 */
[C---:B---3--:R-:W-:Y:S03]  /*7db0*/  HMMA.16816.F32 R68, R136.reuse, R104, R68 ;  /* 0x000000688844723c */ /* 0x048fe60000001844 */
[----:B------:R-:W-:Y:S02]  /*7dc0*/  FMUL.FTZ R85, R132, R85 ;  /* 0x0000005584557220 */ /* 0x000fe40000410000 */
[C---:B------:R-:W-:Y:S02]  /*7dd0*/  FMUL.FTZ R86, R3.reuse, R86 ;  /* 0x0000005603567220 */ /* 0x040fe40000410000 */
[C---:B------:R-:W-:Y:S01]  /*7de0*/  FMUL.FTZ R87, R3.reuse, R87 ;  /* 0x0000005703577220 */ /* 0x040fe20000410000 */
[C---:B------:R-:W-:Y:S01]  /*7df0*/  HMMA.16816.F32 R72, R136.reuse, R106, R72 ;  /* 0x0000006a8848723c */ /* 0x040fe20000001848 */
[----:B------:R-:W3:Y:S03]  /*7e00*/  LDSM.16.MT88.4 R104, [R156+0x4100] ;  /* 0x004100009c68783b */ /* 0x000ee60000004200 */
[--C-:B------:R-:W-:Y:S02]  /*7e10*/  FFMA.FTZ R169, R172, c[0x0][0x2d0], -R145.reuse ;  /* 0x0000b400aca97a23 */ /* 0x100fe40000010891 */
[--C-:B------:R-:W-:Y:S02]  /*7e20*/  FFMA.FTZ R172, R140, c[0x0][0x2d0], -R145.reuse ;  /* 0x0000b4008cac7a23 */ /* 0x100fe40000010891 */
[C---:B----4-:R-:W-:Y:S01]  /*7e30*/  HMMA.16816.F32 R76, R136.reuse, R100, R76 ;  /* 0x00000064884c723c */ /* 0x050fe2000000184c */
[----:B------:R-:W-:Y:S01]  /*7e40*/  LDSM.16.MT88.4 R140, [R134+UR4+0x2900] ;  /* 0x00290004868c783b */ /* 0x000fe20008004200 */
[----:B------:R-:W-:Y:S02]  /*7e50*/  MUFU.EX2 R169, R169 ;  /* 0x000000a900a97308 */ /* 0x000fe40000000800 */
[--C-:B------:R-:W-:Y:S02]  /*7e60*/  FFMA.FTZ R170, R170, c[0x0][0x2d0], -R145.reuse ;  /* 0x0000b400aaaa7a23 */ /* 0x100fe40000010891 */
[----:B------:R-:W-:Y:S01]  /*7e70*/  FMUL.FTZ R88, R132, R88 ;  /* 0x0000005884587220 */ /* 0x000fe20000410000 */
[----:B--2---:R-:W-:Y:S01]  /*7e80*/  F2FP.PACK_AB R100, R166, R165 ;  /* 0x000000a5a664723e */ /* 0x004fe200000000ff */
[C---:B------:R-:W-:Y:S04]  /*7e90*/  HMMA.16816.F32 R80, R136.reuse, R102, R80 ;  /* 0x000000668850723c */ /* 0x040fe80000001850 */
[----:B------:R-:W-:Y:S01]  /*7ea0*/  FMUL.FTZ R89, R132, R89 ;  /* 0x0000005984597220 */ /* 0x000fe20000410000 */
[----:B------:R-:W2:Y:S01]  /*7eb0*/  MUFU.EX2 R170, R170 ;  /* 0x000000aa00aa7308 */ /* 0x000ea20000000800 */
[C---:B------:R-:W-:Y:S01]  /*7ec0*/  FMUL.FTZ R90, R3.reuse, R90 ;  /* 0x0000005a035a7220 */ /* 0x040fe20000410000 */
[----:B-1----:R-:W-:Y:S01]  /*7ed0*/  F2FP.PACK_AB R102, R168, R167 ;  /* 0x000000a7a866723e */ /* 0x002fe200000000ff */
[C---:B-----5:R-:W-:Y:S04]  /*7ee0*/  HMMA.16816.F32 R84, R136.reuse, R108, R84 ;  /* 0x0000006c8854723c */ /* 0x060fe80000001854 */
[C---:B------:R-:W-:Y:S02]  /*7ef0*/  FMUL.FTZ R91, R3.reuse, R91 ;  /* 0x0000005b035b7220 */ /* 0x040fe40000410000 */
[C---:B------:R-:W-:Y:S01]  /*7f00*/  FMUL.FTZ R92, R132.reuse, R92 ;  /* 0x0000005c845c7220 */ /* 0x040fe20000410000 */
[----:B------:R-:W1:Y:S01]  /*7f10*/  MUFU.EX2 R172, R172 ;  /* 0x000000ac00ac7308 */ /* 0x000e620000000800 */
[C---:B------:R-:W-:Y:S03]  /*7f20*/  FMUL.FTZ R93, R132.reuse, R93 ;  /* 0x0000005d845d7220 */ /* 0x040fe60000410000 */
[C---:B------:R-:W-:Y:S01]  /*7f30*/  HMMA.16816.F32 R88, R136.reuse, R110, R88 ;  /* 0x0000006e8858723c */ /* 0x040fe20000001858 */
[----:B------:R-:W4:Y:S02]  /*7f40*/  LDSM.16.MT88.4 R108, [R156+0x900] ;  /* 0x000900009c6c783b */ /* 0x000f240000004200 */
[C---:B------:R-:W-:Y:S02]  /*7f50*/  FMUL.FTZ R94, R3.reuse, R94 ;  /* 0x0000005e035e7220 */ /* 0x040fe40000410000 */
[C---:B------:R-:W-:Y:S02]  /*7f60*/  FMUL.FTZ R95, R3.reuse, R95 ;  /* 0x0000005f035f7220 */ /* 0x040fe40000410000 */
[C---:B------:R-:W-:Y:S02]  /*7f70*/  FMUL.FTZ R96, R132.reuse, R96 ;  /* 0x0000006084607220 */ /* 0x040fe40000410000 */
[----:B------:R-:W-:Y:S03]  /*7f80*/  FMUL.FTZ R97, R132, R97 ;  /* 0x0000006184617220 */ /* 0x000fe60000410000 */
[C---:B---3--:R-:W-:Y:S03]  /*7f90*/  HMMA.16816.F32 R92, R136.reuse, R104, R92 ;  /* 0x00000068885c723c */ /* 0x048fe6000000185c */
[C---:B------:R-:W-:Y:S01]  /*7fa0*/  FMUL.FTZ R98, R3.reuse, R98 ;  /* 0x0000006203627220 */ /* 0x040fe20000410000 */
[----:B--2---:R-:W-:Y:S01]  /*7fb0*/  F2FP.PACK_AB R101, R170, R169 ;  /* 0x000000a9aa65723e */ /* 0x004fe200000000ff */
[----:B------:R-:W-:Y:S02]  /*7fc0*/  FMUL.FTZ R99, R3, R99 ;  /* 0x0000006303637220 */ /* 0x000fe40000410000 */
[--C-:B------:R-:W-:Y:S01]  /*7fd0*/  FFMA.FTZ R177, R178, c[0x0][0x2d0], -R145.reuse ;  /* 0x0000b400b2b17a23 */ /* 0x100fe20000010891 */
[----:B-1----:R-:W-:Y:S01]  /*7fe0*/  F2FP.PACK_AB R103, R172, R171 ;  /* 0x000000abac67723e */ /* 0x002fe200000000ff */
[--C-:B------:R-:W-:Y:S03]  /*7ff0*/  FFMA.FTZ R178, R153, c[0x0][0x2d0], -R152.reuse ;  /* 0x0000b40099b27a23 */ /* 0x100fe60000010898 */
[----:B------:R-:W-:Y:S01]  /*8000*/  HMMA.16816.F32 R96, R136, R106, R96 ;  /* 0x0000006a8860723c */ /* 0x000fe20000001860 */
[----:B------:R-:W1:Y:S01]  /*8010*/  LDSM.16.MT88.4 R104, [R156+0x2900] ;  /* 0x002900009c68783b */ /* 0x000e620000004200 */
[----:B------:R-:W-:Y:S01]  /*8020*/  MUFU.EX2 R177, R177 ;  /* 0x000000b100b17308 */ /* 0x000fe20000000800 */
[----:B------:R-:W-:Y:S02]  /*8030*/  FFMA.FTZ R152, R147, c[0x0][0x2d0], -R152 ;  /* 0x0000b40093987a23 */ /* 0x000fe40000010898 */
[--C-:B------:R-:W-:Y:S02]  /*8040*/  FFMA.FTZ R176, R176, c[0x0][0x2d0], -R145.reuse ;  /* 0x0000b400b0b07a23 */ /* 0x100fe40000010891 */
[--C-:B------:R-:W-:Y:S01]  /*8050*/  FFMA.FTZ R174, R174, c[0x0][0x2d0], -R145.reuse ;  /* 0x0000b400aeae7a23 */ /* 0x100fe20000010891 */
[C---:B------:R-:W-:Y:S01]  /*8060*/  HMMA.16816.F32 R4, R100.reuse, R112, R4 ;  /* 0x000000706404723c */ /* 0x040fe20000001804 */
[----:B------:R-:W-:Y:S03]  /*8070*/  LDSM.16.MT88.4 R136, [R134+UR4+0x3100] ;  /* 0x003100048688783b */ /* 0x000fe60008004200 */
[----:B------:R2:W-:Y:S01]  /*8080*/  MUFU.EX2 R230, R152 ;  /* 0x0000009800e67308 */ /* 0x0005e20000000800 */
[----:B------:R-:W-:Y:S02]  /*8090*/  FFMA.FTZ R145, R144, c[0x0][0x2d0], -R145 ;  /* 0x0000b40090917a23 */ /* 0x000fe40000010891 */
[----:B------:R-:W-:Y:S01]  /*80a0*/  FFMA.FTZ R164, R3, R216, R164 ;  /* 0x000000d803a47223 */ /* 0x000fe200000100a4 */
[C---:B------:R-:W-:Y:S01]  /*80b0*/  HMMA.16816.F32 R8, R100.reuse, R114, R8 ;  /* 0x000000726408723c */ /* 0x040fe20000001808 */
[----:B------:R-:W-:Y:S03]  /*80c0*/  LDSM.16.MT88.4 R112, [R133+0x4900] ;  /* 0x004900008570783b */ /* 0x000fe60000004200 */
[----:B------:R-:W-:Y:S01]  /*80d0*/  FFMA.FTZ R162, R132, R217, R162 ;  /* 0x000000d984a27223 */ /* 0x000fe200000100a2 */
[----:B------:R-:W-:Y:S01]  /*80e0*/  MOV R132, R2 ;  /* 0x0000000200847202 */ /* 0x000fe20000000f00 */
[----:B------:R3:W-:Y:S01]  /*80f0*/  MUFU.EX2 R234, R145 ;  /* 0x0000009100ea7308 */ /* 0x0007e20000000800 */
[----:B------:R-:W-:Y:S01]  /*8100*/  FADD.FTZ R163, R163, R164 ;  /* 0x000000a4a3a37221 */ /* 0x000fe20000010000 */
[C---:B------:R-:W-:Y:S04]  /*8110*/  HMMA.16816.F32 R12, R100.reuse, R116, R12 ;  /* 0x00000074640c723c */ /* 0x040fe8000000180c */
[----:B------:R-:W-:Y:S02]  /*8120*/  FADD.FTZ R159, R159, R162 ;  /* 0x000000a29f9f7221 */ /* 0x000fe40000010000 */
[----:B------:R-:W-:Y:S02]  /*8130*/  FADD.FTZ R158, R158, R163 ;  /* 0x000000a39e9e7221 */ /* 0x000fe40000010000 */
[C---:B------:R-:W-:Y:S01]  /*8140*/  HMMA.16816.F32 R16, R100.reuse, R118, R16 ;  /* 0x000000766410723c */ /* 0x040fe20000001810 */
[----:B------:R-:W-:Y:S01]  /*8150*/  LDSM.16.MT88.4 R116, [R134+UR4+0x4900] ;  /* 0x004900048674783b */ /* 0x000fe20008004200 */
[----:B------:R-:W5:Y:S02]  /*8160*/  MUFU.EX2 R176, R176 ;  /* 0x000000b000b07308 */ /* 0x000f640000000800 */
[----:B------:R-:W-:Y:S02]  /*8170*/  FADD.FTZ R160, R160, R159 ;  /* 0x0000009fa0a07221 */ /* 0x000fe40000010000 */
[----:B------:R-:W-:Y:S02]  /*8180*/  FADD.FTZ R158, R161, R158 ;  /* 0x0000009ea19e7221 */ /* 0x000fe40000010000 */
[C---:B------:R-:W-:Y:S01]  /*8190*/  HMMA.16816.F32 R20, R100.reuse, R120, R20 ;  /* 0x000000786414723c */ /* 0x040fe20000001814 */
[----:B--2---:R-:W-:Y:S03]  /*81a0*/  LDSM.16.MT88.4 R152, [R133+0x3900] ;  /* 0x003900008598783b */ /* 0x004fe60000004200 */
[----:B------:R-:W2:Y:S01]  /*81b0*/  MUFU.EX2 R174, R174 ;  /* 0x000000ae00ae7308 */ /* 0x000ea20000000800 */
[----:B------:R-:W-:Y:S02]  /*81c0*/  FADD.FTZ R160, R157, R160 ;  /* 0x000000a09da07221 */ /* 0x000fe40000010000 */
[----:B------:R-:W-:Y:S01]  /*81d0*/  FADD.FTZ R169, R169, R158 ;  /* 0x0000009ea9a97221 */ /* 0x000fe20000010000 */
[C---:B------:R-:W-:Y:S01]  /*81e0*/  HMMA.16816.F32 R24, R100.reuse, R122, R24 ;  /* 0x0000007a6418723c */ /* 0x040fe20000001818 */
[----:B------:R-:W-:Y:S03]  /*81f0*/  LDSM.16.MT88.4 R120, [R134+UR4+0x1100] ;  /* 0x001100048678783b */ /* 0x000fe60008004200 */
[----:B------:R-:W-:Y:S02]  /*8200*/  FADD.FTZ R165, R165, R160 ;  /* 0x000000a0a5a57221 */ /* 0x000fe40000010000 */
[----:B------:R-:W1:Y:S01]  /*8210*/  MUFU.EX2 R178, R178 ;  /* 0x000000b200b27308 */ /* 0x000e620000000800 */
[----:B------:R-:W-:Y:S01]  /*8220*/  FADD.FTZ R170, R170, R169 ;  /* 0x000000a9aaaa7221 */ /* 0x000fe20000010000 */
[C---:B----4-:R-:W-:Y:S01]  /*8230*/  HMMA.16816.F32 R28, R100.reuse, R108, R28 ;  /* 0x0000006c641c723c */ /* 0x050fe2000000181c */
[----:B---3--:R-:W-:Y:S03]  /*8240*/  LDSM.16.MT88.4 R144, [R156+0x1900] ;  /* 0x001900009c90783b */ /* 0x008fe60000004200 */
[----:B------:R-:W-:Y:S02]  /*8250*/  FADD.FTZ R166, R166, R165 ;  /* 0x000000a5a6a67221 */ /* 0x000fe40000010000 */
[----:B------:R-:W-:Y:S02]  /*8260*/  FADD.FTZ R171, R171, R170 ;  /* 0x000000aaabab7221 */ /* 0x000fe40000010000 */
[C---:B------:R-:W-:Y:S01]  /*8270*/  HMMA.16816.F32 R32, R100.reuse, R110, R32 ;  /* 0x0000006e6420723c */ /* 0x040fe20000001820 */
[----:B------:R-:W3:Y:S03]  /*8280*/  LDSM.16.MT88.4 R108, [R135+UR4+0x4900] ;  /* 0x00490004876c783b */ /* 0x000ee60008004200 */
[----:B------:R-:W-:Y:S02]  /*8290*/  FADD.FTZ R167, R167, R166 ;  /* 0x000000a6a7a77221 */ /* 0x000fe40000010000 */
[----:B------:R-:W-:Y:S02]  /*82a0*/  FADD.FTZ R172, R172, R171 ;  /* 0x000000abacac7221 */ /* 0x000fe40000010000 */
[C---:B------:R-:W-:Y:S04]  /*82b0*/  HMMA.16816.F32 R36, R100.reuse, R124, R36 ;  /* 0x0000007c6424723c */ /* 0x040fe80000001824 */
[----:B------:R-:W-:Y:S04]  /*82c0*/  FADD.FTZ R168, R168, R167 ;  /* 0x000000a7a8a87221 */ /* 0x000fe80000010000 */
[C---:B------:R-:W-:Y:S01]  /*82d0*/  HMMA.16816.F32 R40, R100.reuse, R126, R40 ;  /* 0x0000007e6428723c */ /* 0x040fe20000001828 */
[----:B------:R-:W-:Y:S07]  /*82e0*/  LDSM.16.MT88.4 R124, [R135+UR4+0x3100] ;  /* 0x00310004877c783b */ /* 0x000fee0008004200 */
        /* <DEDUP_REMOVED lines=9> */
[C---:B---3--:R-:W-:Y:S08]  /*8380*/  HMMA.16816.F32 R68, R100.reuse, R108, R68 ;  /* 0x0000006c6444723c */ /* 0x048ff00000001844 */
[C---:B------:R-:W-:Y:S01]  /*8390*/  HMMA.16816.F32 R72, R100.reuse, R110, R72 ;  /* 0x0000006e6448723c */ /* 0x040fe20000001848 */
[----:B------:R-:W3:Y:S07]  /*83a0*/  LDSM.16.MT88.4 R108, [R135+UR4+0x1100] ;  /* 0x00110004876c783b */ /* 0x000eee0008004200 */
[C---:B------:R-:W-:Y:S08]  /*83b0*/  HMMA.16816.F32 R76, R100.reuse, R112, R76 ;  /* 0x00000070644c723c */ /* 0x040ff0000000184c */
[C---:B------:R-:W-:Y:S01]  /*83c0*/  HMMA.16816.F32 R80, R100.reuse, R114, R80 ;  /* 0x000000726450723c */ /* 0x040fe20000001850 */
[----:B------:R-:W4:Y:S07]  /*83d0*/  LDSM.16.MT88.4 R112, [R133+0x1100] ;  /* 0x001100008570783b */ /* 0x000f2e0000004200 */
[C---:B------:R-:W-:Y:S08]  /*83e0*/  HMMA.16816.F32 R84, R100.reuse, R116, R84 ;  /* 0x000000746454723c */ /* 0x040ff00000001854 */
[C---:B------:R-:W-:Y:S01]  /*83f0*/  HMMA.16816.F32 R88, R100.reuse, R118, R88 ;  /* 0x000000766458723c */ /* 0x040fe20000001858 */
[----:B------:R-:W4:Y:S07]  /*8400*/  LDSM.16.MT88.4 R116, [R156+0x1100] ;  /* 0x001100009c74783b */ /* 0x000f2e0000004200 */
[C---:B-1----:R-:W-:Y:S08]  /*8410*/  HMMA.16816.F32 R92, R100.reuse, R104, R92 ;  /* 0x00000068645c723c */ /* 0x042ff0000000185c */
[----:B------:R-:W-:Y:S01]  /*8420*/  HMMA.16816.F32 R96, R100, R106, R96 ;  /* 0x0000006a6460723c */ /* 0x000fe20000001860 */
[----:B------:R-:W1:Y:S06]  /*8430*/  LDSM.16.MT88.4 R104, [R156+0x3100] ;  /* 0x003100009c68783b */ /* 0x000e6c0000004200 */
[----:B------:R-:W-:Y:S01]  /*8440*/  F2FP.PACK_AB R100, R180, R173 ;  /* 0x000000adb464723e */ /* 0x000fe200000000ff */
[----:B------:R-:W-:Y:S01]  /*8450*/  FADD.FTZ R173, R173, R168 ;  /* 0x000000a8adad7221 */ /* 0x000fe20000010000 */
[----:B------:R-:W-:Y:S03]  /*8460*/  F2FP.PACK_AB R102, R182, R175 ;  /* 0x000000afb666723e */ /* 0x000fe600000000ff */
[----:B-----5:R-:W-:Y:S01]  /*8470*/  F2FP.PACK_AB R101, R176, R177 ;  /* 0x000000b1b065723e */ /* 0x020fe200000000ff */
[----:B------:R-:W-:Y:S01]  /*8480*/  FADD.FTZ R177, R177, R172 ;  /* 0x000000acb1b17221 */ /* 0x000fe20000010000 */
[----:B--2---:R-:W-:Y:S01]  /*8490*/  F2FP.PACK_AB R103, R179, R174 ;  /* 0x000000aeb367723e */ /* 0x004fe200000000ff */
[----:B------:R-:W-:Y:S02]  /*84a0*/  FADD.FTZ R180, R180, R173 ;  /* 0x000000adb4b47221 */ /* 0x000fe40000010000 */
[----:B------:R-:W-:Y:S02]  /*84b0*/  FADD.FTZ R177, R176, R177 ;  /* 0x000000b1b0b17221 */ /* 0x000fe40000010000 */
[----:B------:R-:W-:Y:S02]  /*84c0*/  FADD.FTZ R175, R175, R180 ;  /* 0x000000b4afaf7221 */ /* 0x000fe40000010000 */
[C---:B---3--:R-:W-:Y:S03]  /*84d0*/  HMMA.16816.F32 R4, R100.reuse, R108, R4 ;  /* 0x0000006c6404723c */ /* 0x048fe60000001804 */
[----:B------:R-:W-:Y:S02]  /*84e0*/  FADD.FTZ R174, R174, R177 ;  /* 0x000000b1aeae7221 */ /* 0x000fe40000010000 */
[----:B------:R-:W-:Y:S02]  /*84f0*/  FADD.FTZ R175, R182, R175 ;  /* 0x000000afb6af7221 */ /* 0x000fe40000010000 */
[----:B------:R-:W-:Y:S01]  /*8500*/  FADD.FTZ R174, R179, R174 ;  /* 0x000000aeb3ae7221 */ /* 0x000fe20000010000 */
[C---:B------:R-:W-:Y:S01]  /*8510*/  HMMA.16816.F32 R8, R100.reuse, R110, R8 ;  /* 0x0000006e6408723c */ /* 0x040fe20000001808 */
[----:B------:R-:W2:Y:S07]  /*8520*/  LDSM.16.MT88.4 R108, [R135+UR4+0x5100] ;  /* 0x00510004876c783b */ /* 0x000eae0008004200 */
[C---:B----4-:R-:W-:Y:S08]  /*8530*/  HMMA.16816.F32 R12, R100.reuse, R112, R12 ;  /* 0x00000070640c723c */ /* 0x050ff0000000180c */
[C---:B------:R-:W-:Y:S01]  /*8540*/  HMMA.16816.F32 R16, R100.reuse, R114, R16 ;  /* 0x000000726410723c */ /* 0x040fe20000001810 */
[----:B------:R-:W3:Y:S07]  /*8550*/  LDSM.16.MT88.4 R112, [R133+0x5100] ;  /* 0x005100008570783b */ /* 0x000eee0000004200 */
[C---:B------:R-:W-:Y:S08]  /*8560*/  HMMA.16816.F32 R20, R100.reuse, R120, R20 ;  /* 0x000000786414723c */ /* 0x040ff00000001814 */
[C---:B------:R-:W-:Y:S08]  /*8570*/  HMMA.16816.F32 R24, R100.reuse, R122, R24 ;  /* 0x0000007a6418723c */ /* 0x040ff00000001818 */
        /* <DEDUP_REMOVED lines=14> */
[C---:B-1----:R-:W-:Y:S04]  /*8660*/  HMMA.16816.F32 R60, R100.reuse, R104, R60 ;  /* 0x00000068643c723c */ /* 0x042fe8000000183c */
[----:B------:R-:W-:Y:S01]  /*8670*/  F2FP.PACK_AB R139, R234, R233 ;  /* 0x000000e9ea8b723e */ /* 0x000fe200000000ff */
[----:B------:R-:W-:Y:S02]  /*8680*/  FADD.FTZ R191, R191, R174 ;  /* 0x000000aebfbf7221 */ /* 0x000fe40000010000 */
[----:B------:R-:W-:Y:S01]  /*8690*/  FADD.FTZ R178, R181, R178 ;  /* 0x000000b2b5b27221 */ /* 0x000fe20000010000 */
[C---:B------:R-:W-:Y:S01]  /*86a0*/  HMMA.16816.F32 R64, R100.reuse, R106, R64 ;  /* 0x0000006a6440723c */ /* 0x040fe20000001840 */
[----:B------:R-:W1:Y:S03]  /*86b0*/  LDSM.16.MT88.4 R104, [R156+0x5100] ;  /* 0x005100009c68783b */ /* 0x000e660000004200 */
        /* <DEDUP_REMOVED lines=8> */
[C---:B---3--:R-:W-:Y:S08]  /*8740*/  HMMA.16816.F32 R76, R100.reuse, R112, R76 ;  /* 0x00000070644c723c */ /* 0x048ff0000000184c */
[C---:B------:R-:W-:Y:S08]  /*8750*/  HMMA.16816.F32 R80, R100.reuse, R114, R80 ;  /* 0x000000726450723c */ /* 0x040ff00000001850 */
[C---:B----4-:R-:W-:Y:S08]  /*8760*/  HMMA.16816.F32 R84, R100.reuse, R116, R84 ;  /* 0x000000746454723c */ /* 0x050ff00000001854 */
[C---:B------:R-:W-:Y:S08]  /*8770*/  HMMA.16816.F32 R88, R100.reuse, R118, R88 ;  /* 0x000000766458723c */ /* 0x040ff00000001858 */
[C---:B-1----:R-:W-:Y:S08]  /*8780*/  HMMA.16816.F32 R92, R100.reuse, R104, R92 ;  /* 0x00000068645c723c */ /* 0x042ff0000000185c */
[----:B------:R-:W-:Y:S08]  /*8790*/  HMMA.16816.F32 R96, R100, R106, R96 ;  /* 0x0000006a6460723c */ /* 0x000ff00000001860 */
[C---:B------:R-:W-:Y:S01]  /*87a0*/  HMMA.16816.F32 R128, R136.reuse, R124, R4 ;  /* 0x0000007c8880723c */ /* 0x040fe20000001804 */
[----:B------:R-:W1:Y:S07]  /*87b0*/  LDSM.16.MT88.4 R4, [R134+UR4+0x3900] ;  /* 0x003900048604783b */ /* 0x000e6e0008004200 */
[C---:B------:R-:W-:Y:S01]  /*87c0*/  HMMA.16816.F32 R124, R136.reuse, R126, R8 ;  /* 0x0000007e887c723c */ /* 0x040fe20000001808 */
[----:B------:R-:W3:Y:S07]  /*87d0*/  LDSM.16.MT88.4 R8, [R156+0x3900] ;  /* 0x003900009c08783b */ /* 0x000eee0000004200 */
[C---:B--2---:R-:W-:Y:S07]  /*87e0*/  HMMA.16816.F32 R120, R136.reuse, R108, R12 ;  /* 0x0000006c8878723c */ /* 0x044fee000000180c */
[----:B------:R-:W-:Y:S01]  /*87f0*/  IADD3 R12, R220, -0x2, RZ ;  /* 0xfffffffedc0c7810 */ /* 0x000fe20007ffe0ff */
[C---:B------:R-:W-:Y:S03]  /*8800*/  HMMA.16816.F32 R116, R136.reuse, R110, R16 ;  /* 0x0000006e8874723c */ /* 0x040fe60000001810 */
[C---:B------:R-:W-:Y:S05]  /*8810*/  ISETP.GE.AND P0, PT, R12.reuse, R193, PT ;  /* 0x000000c10c00720c */ /* 0x040fea0003f06270 */
[C---:B------:R-:W-:Y:S08]  /*8820*/  HMMA.16816.F32 R112, R136.reuse, R140, R20 ;  /* 0x0000008c8870723c */ /* 0x040ff00000001814 */
[C---:B------:R-:W-:Y:S04]  /*8830*/  HMMA.16816.F32 R108, R136.reuse, R142, R24 ;  /* 0x0000008e886c723c */ /* 0x040fe80000001818 */
[----:B------:R-:W-:Y:S01]  /*8840*/  @P0 SHF.R.S32.HI R16, RZ, 0x1f, R12 ;  /* 0x0000001fff100819 */ /* 0x000fe2000001140c */
[----:B------:R-:W-:Y:S03]  /*8850*/  @P0 IMAD.WIDE.U32 R18, R12, c[0x0][0x1e0], RZ ;  /* 0x000078000c120a25 */ /* 0x000fe600078e00ff */
[C---:B------:R-:W-:Y:S04]  /*8860*/  HMMA.16816.F32 R104, R136.reuse, R144, R28 ;  /* 0x000000908868723c */ /* 0x040fe8000000181c */
[----:B------:R-:W-:Y:S01]  /*8870*/  @P0 SHF.L.U32 R24, R18, 0x6, RZ ;  /* 0x0000000612180819 */ /* 0x000fe200000006ff */
[----:B------:R-:W-:Y:S03]  /*8880*/  @P0 IMAD R16, R16, c[0x0][0x1e0], RZ ;  /* 0x0000780010100a24 */ /* 0x000fe600078e02ff */
[C---:B------:R-:W-:Y:S04]  /*8890*/  HMMA.16816.F32 R100, R136.reuse, R146, R32 ;  /* 0x000000928864723c */ /* 0x040fe80000001820 */
[----:B------:R-:W-:Y:S02]  /*88a0*/  @P0 IMAD R16, R12, c[0x0][0x1e4], R16 ;  /* 0x000079000c100a24 */ /* 0x000fe400078e0210 */
[----:B------:R-:W2:Y:S02]  /*88b0*/  LDSM.16.MT88.4 R12, [R135+UR4+0x5900] ;  /* 0x00590004870c783b */ /* 0x000ea40008004200 */
[C---:B------:R-:W-:Y:S04]  /*88c0*/  HMMA.16816.F32 R36, R136.reuse, R148, R36 ;  /* 0x000000948824723c */ /* 0x040fe80000001824 */
[----:B------:R-:W-:Y:S02]  /*88d0*/  @P0 IADD3 R25, R19, R16, RZ ;  /* 0x0000001013190210 */ /* 0x000fe40007ffe0ff */
[----:B------:R-:W-:Y:S02]  /*88e0*/  @P0 IADD3 R16, P1, R24, R206, RZ ;  /* 0x000000ce18100210 */ /* 0x000fe40007f3e0ff */
[C---:B------:R-:W-:Y:S04]  /*88f0*/  HMMA.16816.F32 R40, R136.reuse, R150, R40 ;  /* 0x000000968828723c */ /* 0x040fe80000001828 */
[----:B------:R-:W-:Y:S04]  /*8900*/  @P0 SHF.L.U64.HI R25, R18, 0x6, R25 ;  /* 0x0000000612190819 */ /* 0x000fe80000010219 */
[C---:B------:R-:W-:Y:S08]  /*8910*/  HMMA.16816.F32 R44, R136.reuse, R152, R44 ;  /* 0x00000098882c723c */ /* 0x040ff0000000182c */
[C---:B------:R-:W-:Y:S08]  /*8920*/  HMMA.16816.F32 R48, R136.reuse, R154, R48 ;  /* 0x0000009a8830723c */ /* 0x040ff00000001830 */
[C---:B-1----:R-:W-:Y:S07]  /*8930*/  HMMA.16816.F32 R52, R136.reuse, R4, R52 ;  /* 0x000000048834723c */ /* 0x042fee0000001834 */
[C---:B------:R-:W-:Y:S01]  /*8940*/  @P0 IADD3.X R5, R25.reuse, R213, RZ, P1, !PT ;  /* 0x000000d519050210 */ /* 0x040fe20000ffe4ff */
[C---:B------:R-:W-:Y:S04]  /*8950*/  HMMA.16816.F32 R56, R136.reuse, R6, R56 ;  /* 0x000000068838723c */ /* 0x040fe80000001838 */
[C---:B------:R-:W-:Y:S04]  /*8960*/  @P0 LEA R20, P1, R16.reuse, c[0x0][0x1c8], 0x1 ;  /* 0x0000720010140a11 */ /* 0x040fe800078208ff */
[C---:B---3--:R-:W-:Y:S04]  /*8970*/  HMMA.16816.F32 R60, R136.reuse, R8, R60 ;  /* 0x00000008883c723c */ /* 0x048fe8000000183c */
[----:B------:R-:W-:Y:S02]  /*8980*/  @P0 LEA.HI.X R21, R16, c[0x0][0x1cc], R5, 0x1, P1 ;  /* 0x0000730010150a11 */ /* 0x000fe400008f0c05 */
[----:B------:R-:W1:Y:S01]  /*8990*/  LDSM.16.MT88.4 R16, [R133+0x5900] ;  /* 0x005900008510783b */ /* 0x000e620000004200 */
[----:B------:R-:W-:Y:S01]  /*89a0*/  @P0 IADD3 R4, P1, R24, R225, RZ ;  /* 0x000000e118040210 */ /* 0x000fe20007f3e0ff */
[C---:B------:R-:W-:Y:S04]  /*89b0*/  HMMA.16816.F32 R64, R136.reuse, R10, R64 ;  /* 0x0000000a8840723c */ /* 0x040fe80000001840 */
[C---:B------:R-:W-:Y:S02]  /*89c0*/  @P0 IADD3.X R5, R25.reuse, R224, RZ, P1, !PT ;  /* 0x000000e019050210 */ /* 0x040fe40000ffe4ff */
[C---:B------:R-:W-:Y:S02]  /*89d0*/  @P0 LEA R22, P1, R4.reuse, c[0x0][0x1c8], 0x1 ;  /* 0x0000720004160a11 */ /* 0x040fe400078208ff */
[C---:B--2---:R-:W-:Y:S04]  /*89e0*/  HMMA.16816.F32 R68, R136.reuse, R12, R68 ;  /* 0x0000000c8844723c */ /* 0x044fe80000001844 */
[----:B------:R-:W-:Y:S02]  /*89f0*/  @P0 LEA.HI.X R23, R4, c[0x0][0x1cc], R5, 0x1, P1 ;  /* 0x0000730004170a11 */ /* 0x000fe400008f0c05 */
[----:B------:R-:W-:Y:S02]  /*8a00*/  @P0 IADD3 R5, P1, R24, R223, RZ ;  /* 0x000000df18050210 */ /* 0x000fe40007f3e0ff */
[C---:B------:R-:W-:Y:S04]  /*8a10*/  HMMA.16816.F32 R72, R136.reuse, R14, R72 ;  /* 0x0000000e8848723c */ /* 0x040fe80000001848 */
[----:B------:R-:W-:Y:S02]  /*8a20*/  @P0 IADD3.X R4, R25, R222, RZ, P1, !PT ;  /* 0x000000de19040210 */ /* 0x000fe40000ffe4ff */
[C---:B------:R-:W-:Y:S06]  /*8a30*/  @P0 LEA R26, P1, R5.reuse, c[0x0][0x1c8], 0x1 ;  /* 0x00007200051a0a11 */ /* 0x040fec00078208ff */
[----:B------:R-:W-:Y:S02]  /*8a40*/  @P0 LEA.HI.X R27, R5, c[0x0][0x1cc], R4, 0x1, P1 ;  /* 0x00007300051b0a11 */ /* 0x000fe400008f0c04 */
[----:B------:R-:W2:Y:S01]  /*8a50*/  LDSM.16.MT88.4 R4, [R134+UR4+0x5900] ;  /* 0x005900048604783b */ /* 0x000ea20008004200 */
[----:B------:R-:W-:Y:S04]  /*8a60*/  @P0 IADD3 R24, P1, R200, R24, RZ ;  /* 0x00000018c8180210 */ /* 0x000fe80007f3e0ff */
[----:B------:R-:W-:Y:S02]  /*8a70*/  @P0 IADD3.X R25, R199, R25, RZ, P1, !PT ;  /* 0x00000019c7190210 */ /* 0x000fe40000ffe4ff */
[----:B------:R-:W-:Y:S01]  /*8a80*/  @P0 IADD3 R8, P1, R24, R206, RZ ;  /* 0x000000ce18080210 */ /* 0x000fe20007f3e0ff */
[C---:B-1----:R-:W-:Y:S03]  /*8a90*/  HMMA.16816.F32 R76, R136.reuse, R16, R76 ;  /* 0x00000010884c723c */ /* 0x042fe6000000184c */
[----:B------:R-:W-:Y:S02]  /*8aa0*/  @P0 IADD3.X R9, R25, R213, RZ, P1, !PT ;  /* 0x000000d519090210 */ /* 0x000fe40000ffe4ff */
[C---:B------:R-:W-:Y:S03]  /*8ab0*/  @P0 LEA R12, P1, R8.reuse, c[0x0][0x1c8], 0x1 ;  /* 0x00007200080c0a11 */ /* 0x040fe600078208ff */
[C---:B------:R-:W-:Y:S04]  /*8ac0*/  HMMA.16816.F32 R80, R136.reuse, R18, R80 ;  /* 0x000000128850723c */ /* 0x040fe80000001850 */
[----:B------:R-:W-:Y:S02]  /*8ad0*/  @P0 LEA.HI.X R13, R8, c[0x0][0x1cc], R9, 0x1, P1 ;  /* 0x00007300080d0a11 */ /* 0x000fe400008f0c09 */
[----:B------:R-:W1:Y:S01]  /*8ae0*/  LDSM.16.MT88.4 R8, [R156+0x5900] ;  /* 0x005900009c08783b */ /* 0x000e620000004200 */
[----:B------:R-:W-:Y:S01]  /*8af0*/  @P0 IADD3 R3, P1, R24, R225, RZ ;  /* 0x000000e118030210 */ /* 0x000fe20007f3e0ff */
[----:B------:R-:W-:Y:S04]  /*8b00*/  @P0 IMAD R18, R215, 0x3000, R201 ;  /* 0x00003000d7120824 */ /* 0x000fe800078e02c9 */
[----:B------:R-:W-:Y:S02]  /*8b10*/  @P0 IADD3.X R16, R25, R224, RZ, P1, !PT ;  /* 0x000000e019100210 */ /* 0x000fe40000ffe4ff */
[C---:B------:R-:W-:Y:S04]  /*8b20*/  @P0 LEA R14, P1, R3.reuse, c[0x0][0x1c8], 0x1 ;  /* 0x00007200030e0a11 */ /* 0x040fe800078208ff */
[----:B------:R-:W-:Y:S02]  /*8b30*/  @P0 LEA.HI.X R15, R3, c[0x0][0x1cc], R16, 0x1, P1 ;  /* 0x00007300030f0a11 */ /* 0x000fe400008f0c10 */
[----:B------:R-:W-:Y:S02]  /*8b40*/  @P0 SHF.L.U32 R3, R18, 0x1, RZ ;  /* 0x0000000112030819 */ /* 0x000fe400000006ff */
[----:B------:R-:W-:Y:S01]  /*8b50*/  @P0 IADD3 R24, P1, R24, R223, RZ ;  /* 0x000000df18180210 */ /* 0x000fe20007f3e0ff */
[C---:B--2---:R-:W-:Y:S02]  /*8b60*/  HMMA.16816.F32 R84, R136.reuse, R4, R84 ;  /* 0x000000048854723c */ /* 0x044fe40000001854 */
[----:B------:R-:W-:Y:S01]  /*8b70*/  @!PT LDS RZ, [RZ] ;  /* 0x00000000fffff984 */ /* 0x000fe20000000800 */
[----:B------:R-:W-:Y:S01]  /*8b80*/  @!PT LDS RZ, [RZ] ;  /* 0x00000000fffff984 */ /* 0x000fe20000000800 */
[----:B------:R-:W-:Y:S01]  /*8b90*/  @!PT LDS RZ, [RZ] ;  /* 0x00000000fffff984 */ /* 0x000fe20000000800 */
[----:B------:R2:W-:Y:S01]  /*8ba0*/  @P0 LDGSTS.E.BYPASS.LTC128B.128 [R3+0xc100], [R20.64], !P5 ;  /* 0x0c10000014030fae */ /* 0x0005e2000e901d48 */
[----:B------:R-:W-:Y:S02]  /*8bb0*/  @P0 IADD3.X R25, R25, R222, RZ, P1, !PT ;  /* 0x000000de19190210 */ /* 0x000fe40000ffe4ff */
[C---:B------:R-:W-:Y:S03]  /*8bc0*/  @P0 LEA R16, P1, R24.reuse, c[0x0][0x1c8], 0x1 ;  /* 0x0000720018100a11 */ /* 0x040fe600078208ff */
[C---:B------:R-:W-:Y:S02]  /*8bd0*/  HMMA.16816.F32 R88, R136.reuse, R6, R88 ;  /* 0x000000068858723c */ /* 0x040fe40000001858 */
[----:B------:R2:W-:Y:S02]  /*8be0*/  @P0 LDGSTS.E.BYPASS.LTC128B.128 [R3+0xe100], [R22.64], !P4 ;  /* 0x0e10000016030fae */ /* 0x0005e4000e101d48 */
[----:B------:R-:W-:Y:S06]  /*8bf0*/  @P0 LEA.HI.X R17, R24, c[0x0][0x1cc], R25, 0x1, P1 ;  /* 0x0000730018110a11 */ /* 0x000fec00008f0c19 */
[----:B------:R2:W-:Y:S01]  /*8c00*/  @P0 LDGSTS.E.BYPASS.LTC128B.128 [R3+0x10100], [R26.64], !P6 ;  /* 0x101000001a030fae */ /* 0x0005e2000f101d48 */
[C---:B-1----:R-:W-:Y:S07]  /*8c10*/  HMMA.16816.F32 R92, R136.reuse, R8, R92 ;  /* 0x00000008885c723c */ /* 0x042fee000000185c */
[----:B------:R2:W-:Y:S01]  /*8c20*/  @P0 LDGSTS.E.BYPASS.LTC128B.128 [R3+0xd100], [R12.64], !P5 ;  /* 0x0d1000000c030fae */ /* 0x0005e2000e901d48 */
[----:B------:R-:W-:Y:S07]  /*8c30*/  HMMA.16816.F32 R96, R136, R10, R96 ;  /* 0x0000000a8860723c */ /* 0x000fee0000001860 */
[----:B------:R2:W-:Y:S08]  /*8c40*/  @P0 LDGSTS.E.BYPASS.LTC128B.128 [R3+0xf100], [R14.64], !P4 ;  /* 0x0f1000000e030fae */ /* 0x0005f0000e101d48 */
[----:B------:R2:W-:Y:S01]  /*8c50*/  @P0 LDGSTS.E.BYPASS.LTC128B.128 [R3+0x11100], [R16.64], !P6 ;  /* 0x1110000010030fae */ /* 0x0005e2000f101d48 */
[C---:B------:R-:W-:Y:S02]  /*8c60*/  ISETP.GT.AND P0, PT, R220.reuse, R231, PT ;  /* 0x000000e7dc00720c */ /* 0x040fe40003f04270 */
[----:B------:R-:W-:Y:S05]  /*8c70*/  IADD3 R220, R220, -0x1, RZ ;  /* 0xffffffffdcdc7810 */ /* 0x000fea0007ffe0ff */
[----:B------:R-:W0:Y:S01]  /*8c80*/  LDGDEPBAR ;  /* 0x00000000000079af */ /* 0x000e220000000000 */
[----:B--2---:R-:W-:Y:S05]  /*8c90*/  MOV R3, R0 ;  /* 0x0000000000037202 */ /* 0x004fea0000000f00 */
[----:B------:R-:W-:-:S05]  /*8ca0*/  @P0 BRA `(.L_x_890) ;  /* 0xffffc76000000947 */ /* 0x000fca000383ffff */
.L_x_881:
[----:B------:R-:W-:Y:S02]  /*8cb0*/  ISETP.NE.AND P1, PT, R196, 0x1, PT ;  /* 0x00000001c400780c */ /* 0x000fe40003f25270 */
[----:B------:R-:W-:-:S02]  /*8cc0*/  LEA R6, R219, 0x7f, 0x7 ;  /* 0x0000007fdb067811 */ /* 0x000fc400078e38ff */
[----:B------:R-:W-:Y:S02]  /*8cd0*/  ISETP.GE.AND P0, PT, R195, 0x1, PT ;  /* 0x00000001c300780c */ /* 0x000fe40003f06270 */
[----:B------:R-:W-:-:S07]  /*8ce0*/  IADD3 R3, R194, 0x1, -R203 ;  /* 0x00000001c2037810 */ /* 0x000fce0007ffe8cb */
[----:B------:R-:W-:-:S05]  /*8cf0*/  @P1 IMAD.HI.U32 R4, R6, c[0x0][0x2c8], RZ ;  /* 0x0000b20006041a27 */ /* 0x000fca00078e00ff */
[----:B------:R-:W-:-:S05]  /*8d00*/  @P1 SHF.R.U32.HI R6, RZ, c[0x0][0x2cc], R4 ;  /* 0x0000b300ff061a19 */ /* 0x000fca0000011604 */
[----:B------:R-:W-:-:S05]  /*8d10*/  IMAD.IADD R5, R3, 0x1, R6 ;  /* 0x0000000103057824 */ /* 0x000fca00078e0206 */
[----:B------:R-:W-:Y:S01]  /*8d20*/  IADD3 R4, R5, -c[0x0][0x324], RZ ;  /* 0x8000c90005047a10 */ /* 0x000fe20007ffe0ff */
[----:B------:R-:W-:Y:S05]  /*8d30*/  @!P0 BRA `(.L_x_891) ;  /* 0x000000f000008947 */ /* 0x000fea0003800000 */
        /* <DEDUP_REMOVED lines=9> */
.L_x_892:
[----:B------:R-:W-:-:S04]  /*8dd0*/  MOV R3, c[0x0][0x32c] ;  /* 0x0000cb0000037a02 */ /* 0x000fc80000000f00 */
[----:B------:R-:W-:-:S13]  /*8de0*/  ISETP.NE.AND P0, PT, R3, 0x1, PT ;  /* 0x000000010300780c */ /* 0x000fda0003f05270 */
[----:B------:R-:W-:-:S05]  /*8df0*/  @P0 IMAD.HI.U32 R3, R5, c[0x0][0x330], RZ ;  /* 0x0000cc0005030a27 */ /* 0x000fca00078e00ff */
[----:B------:R-:W-:-:S05]  /*8e00*/  @P0 SHF.R.U32.HI R5, RZ, c[0x0][0x334], R3 ;  /* 0x0000cd00ff050a19 */ /* 0x000fca0000011603 */
.L_x_893:
[----:B------:R-:W-:-:S05]  /*8e10*/  IMAD R5, R5, c[0x0][0x32c], RZ ;  /* 0x0000cb0005057a24 */ /* 0x000fca00078e02ff */
[----:B------:R-:W-:-:S04]  /*8e20*/  IMNMX R4, R4, R5, !PT ;  /* 0x0000000504047217 */ /* 0x000fc80007800200 */
.L_x_891:
[----:B------:R-:W-:-:S04]  /*8e30*/  IADD3 R4, R4, 0x3f, RZ ;  /* 0x0000003f04047810 */ /* 0x000fc80007ffe0ff */
[----:B------:R-:W-:-:S04]  /*8e40*/  SHF.R.S32.HI R3, RZ, 0x1f, R4 ;  /* 0x0000001fff037819 */ /* 0x000fc80000011404 */
[----:B------:R-:W-:-:S04]  /*8e50*/  LEA.HI R4, R3, R4, RZ, 0x6 ;  /* 0x0000000403047211 */ /* 0x000fc800078f30ff */
[----:B------:R-:W-:-:S04]  /*8e60*/  SHF.R.S32.HI R4, RZ, 0x6, R4 ;  /* 0x00000006ff047819 */ /* 0x000fc80000011404 */
[----:B------:R-:W-:-:S04]  /*8e70*/  IMNMX R229, R193, R4, !PT ;  /* 0x00000004c1e57217 */ /* 0x000fc80007800200 */
[----:B------:R-:W-:-:S13]  /*8e80*/  ISETP.GE.AND P0, PT, R220, R229, PT ;  /* 0x000000e5dc00720c */ /* 0x000fda0003f06270 */
[----:B------:R-:W-:Y:S05]  /*8e90*/  @!P0 BRA `(.L_x_894) ;  /* 0x00002f1000008947 */ /* 0x000fea0003800000 */
[----:B------:R-:W-:Y:S01]  /*8ea0*/  IMAD.MOV.U32 R189, RZ, RZ, 0x20 ;  /* 0x00000020ffbd7424 */ /* 0x000fe200078e00ff */
[----:B------:R-:W-:Y:S01]  /*8eb0*/  LOP3.LUT P0, RZ, R218, 0x2, RZ, 0xc0, !PT ;  /* 0x00000002daff7812 */ /* 0x000fe2000780c0ff */
[----:B------:R-:W-:Y:S01]  /*8ec0*/  IMAD.MOV.U32 R3, RZ, RZ, R0 ;  /* 0x000000ffff037224 */ /* 0x000fe200078e0000 */
[C---:B------:R-:W-:Y:S01]  /*8ed0*/  IADD3 R227, P1, R204.reuse, 0x40, RZ ;  /* 0x00000040cce37810 */ /* 0x040fe20007f3e0ff */
[----:B------:R-:W-:Y:S01]  /*8ee0*/  IMAD.MOV.U32 R228, RZ, RZ, R220 ;  /* 0x000000ffffe47224 */ /* 0x000fe200078e00dc */
[----:B------:R-:W-:Y:S02]  /*8ef0*/  SEL R189, R189, 0xffffffe0, !P0 ;  /* 0xffffffe0bdbd7807 */ /* 0x000fe40004000000 */
[----:B------:R-:W-:Y:S01]  /*8f00*/  IADD3 R225, P0, R204, 0x80, RZ ;  /* 0x00000080cce17810 */ /* 0x000fe20007f1e0ff */
[--C-:B------:R-:W-:Y:S01]  /*8f10*/  IMAD.X R226, RZ, RZ, R209.reuse, P1 ;  /* 0x000000ffffe27224 */ /* 0x100fe200008e06d1 */
[C---:B------:R-:W-:Y:S02]  /*8f20*/  IADD3 R223, P1, R206.reuse, 0x40, RZ ;  /* 0x00000040cedf7810 */ /* 0x040fe40007f3e0ff */
[----:B------:R-:W-:Y:S01]  /*8f30*/  MOV R133, R2 ;  /* 0x0000000200857202 */ /* 0x000fe20000000f00 */
[----:B------:R-:W-:Y:S01]  /*8f40*/  IMAD.X R224, RZ, RZ, R209, P0 ;  /* 0x000000ffffe07224 */ /* 0x000fe200000e06d1 */
[----:B------:R-:W-:Y:S01]  /*8f50*/  IADD3 R221, P0, R206, 0x80, RZ ;  /* 0x00000080cedd7810 */ /* 0x000fe20007f1e0ff */
[----:B------:R-:W-:-:S03]  /*8f60*/  IMAD.X R222, RZ, RZ, R213, P1 ;  /* 0x000000ffffde7224 */ /* 0x000fc600008e06d5 */
[----:B------:R-:W-:Y:S02]  /*8f70*/  IADD3.X R219, RZ, R213, RZ, P0, !PT ;  /* 0x000000d5ffdb7210 */ /* 0x000fe400007fe4ff */
.L_x_895:
[----:B------:R-:W-:Y:S04]  /*8f80*/  DEPBAR.LE SB0, 0x2 ;  /* 0x000080800000791a */ /* 0x000fe80000000000 */
[----:B------:R-:W-:Y:S01]  /*8f90*/  BAR.SYNC.DEFER_BLOCKING 0x0 ;  /* 0x0000000000007b1d */ /* 0x000fe20000010000 */
[----:B------:R-:W-:Y:S01]  /*8fa0*/  ISETP.GE.AND P0, PT, R193, R228, PT ;  /* 0x000000e4c100720c */ /* 0x000fe20003f06270 */
[----:B------:R-:W-:Y:S01]  /*8fb0*/  UIMAD UR4, UR5, 0x6000, URZ ;  /* 0x00006000050478a4 */ /* 0x000fe2000f8e023f */
[----:B------:R-:W-:Y:S01]  /*8fc0*/  IADD3 R220, R228, -0x1, RZ ;  /* 0xffffffffe4dc7810 */ /* 0x000fe20007ffe0ff */
[----:B------:R-:W-:Y:S02]  /*8fd0*/  UIADD3 UR7, UR5, 0x1, URZ ;  /* 0x0000000105077890 */ /* 0x000fe4000fffe03f */
[----:B------:R-:W-:Y:S02]  /*8fe0*/  UISETP.GE.AND UP0, UPT, UR5, 0x1, UPT ;  /* 0x000000010500788c */ /* 0x000fe4000bf06270 */
[----:B------:R-:W-:Y:S02]  /*8ff0*/  IADD3 R132, R188, UR4, RZ ;  /* 0x00000004bc847c10 */ /* 0x000fe4000fffe0ff */
[----:B------:R-:W-:Y:S02]  /*9000*/  USEL UR5, UR7, URZ, !UP0 ;  /* 0x0000003f07057287 */ /* 0x000fe4000c000000 */
[----:B------:R-:W-:Y:S02]  /*9010*/  IADD3 R191, R189, R132, RZ ;  /* 0x00000084bdbf7210 */ /* 0x000fe40007ffe0ff */
[----:B------:R-:W-:Y:S01]  /*9020*/  @!P0 SHF.R.S32.HI R29, RZ, 0x1f, R220 ;  /* 0x0000001fff1d8819 */ /* 0x000fe200000114dc */
[----:B------:R-:W-:Y:S04]  /*9030*/  @!P0 IMAD.WIDE.U32 R4, R220, c[0x0][0x208], RZ ;  /* 0x00008200dc048a25 */ /* 0x000fe800078e00ff */
[----:B------:R-:W-:Y:S01]  /*9040*/  @!P0 IMAD R29, R29, c[0x0][0x208], RZ ;  /* 0x000082001d1d8a24 */ /* 0x000fe200078e02ff */
[----:B------:R-:W-:Y:S01]  /*9050*/  @!P0 SHF.L.U32 R0, R4, 0x6, RZ ;  /* 0x0000000604008819 */ /* 0x000fe200000006ff */
[----:B------:R-:W-:Y:S02]  /*9060*/  @!P0 IMAD R171, R215, 0x6000, R214 ;  /* 0x00006000d7ab8824 */ /* 0x000fe400078e02d6 */
[----:B------:R-:W-:Y:S01]  /*9070*/  @!P0 IMAD R29, R220, c[0x0][0x20c], R29 ;  /* 0x00008300dc1d8a24 */ /* 0x000fe200078e021d */
[----:B------:R-:W-:Y:S04]  /*9080*/  LDSM.16.M88.4 R32, [R190] ;  /* 0x00000000be20783b */ /* 0x000fe80000000200 */
[----:B------:R-:W-:Y:S02]  /*9090*/  @!P0 IADD3 R29, R5, R29, RZ ;  /* 0x0000001d051d8210 */ /* 0x000fe40007ffe0ff */
[----:B------:R-:W-:Y:S02]  /*90a0*/  @!P0 IADD3 R5, P1, R0, R204, RZ ;  /* 0x000000cc00058210 */ /* 0x000fe40007f3e0ff */
[----:B------:R-:W1:Y:S01]  /*90b0*/  LDSM.16.M88.4 R8, [R188+UR4+0xc100] ;  /* 0x00c10004bc08783b */ /* 0x000e620008000200 */
[----:B------:R-:W-:Y:S04]  /*90c0*/  @!P0 SHF.L.U64.HI R29, R4, 0x6, R29 ;  /* 0x00000006041d8819 */ /* 0x000fe8000001021d */
[----:B------:R-:W-:Y:S02]  /*90d0*/  @!P0 IADD3.X R2, R29, R209, RZ, P1, !PT ;  /* 0x000000d11d028210 */ /* 0x000fe40000ffe4ff */
[C---:B------:R-:W-:Y:S01]  /*90e0*/  @!P0 LEA R168, P1, R5.reuse, c[0x0][0x1f8], 0x1 ;  /* 0x00007e0005a88a11 */ /* 0x040fe200078208ff */
[----:B------:R-:W2:Y:S03]  /*90f0*/  LDSM.16.M88.4 R16, [R188+UR4+0xc900] ;  /* 0x00c90004bc10783b */ /* 0x000ea60008000200 */
[----:B------:R-:W-:Y:S02]  /*9100*/  @!P0 LEA.HI.X R169, R5, c[0x0][0x1fc], R2, 0x1, P1 ;  /* 0x00007f0005a98a11 */ /* 0x000fe400008f0c02 */
[C---:B------:R-:W-:Y:S03]  /*9110*/  @!P0 IADD3 R5, P1, R0.reuse, R227, RZ ;  /* 0x000000e300058210 */ /* 0x040fe60007f3e0ff */
[----:B------:R-:W3:Y:S01]  /*9120*/  LDSM.16.M88.4 R24, [R188+UR4+0xd100] ;  /* 0x00d10004bc18783b */ /* 0x000ee20008000200 */
[----:B------:R-:W-:Y:S02]  /*9130*/  @!P0 IADD3.X R2, R29, R226, RZ, P1, !PT ;  /* 0x000000e21d028210 */ /* 0x000fe40000ffe4ff */
[C---:B------:R-:W-:Y:S04]  /*9140*/  @!P0 LEA R164, P1, R5.reuse, c[0x0][0x1f8], 0x1 ;  /* 0x00007e0005a48a11 */ /* 0x040fe800078208ff */
[----:B------:R-:W-:Y:S01]  /*9150*/  @!P0 LEA.HI.X R165, R5, c[0x0][0x1fc], R2, 0x1, P1 ;  /* 0x00007f0005a58a11 */ /* 0x000fe200008f0c02 */
[----:B------:R-:W4:Y:S01]  /*9160*/  LDSM.16.M88.4 R136, [R188+UR4+0xd900] ;  /* 0x00d90004bc88783b */ /* 0x000f220008000200 */
[----:B------:R-:W-:Y:S04]  /*9170*/  @!P0 IADD3 R2, P1, R0, R225, RZ ;  /* 0x000000e100028210 */ /* 0x000fe80007f3e0ff */
[----:B------:R-:W-:Y:S02]  /*9180*/  @!P0 IADD3.X R13, R29, R224, RZ, P1, !PT ;  /* 0x000000e01d0d8210 */ /* 0x000fe40000ffe4ff */
[C---:B------:R-:W-:Y:S01]  /*9190*/  @!P0 LEA R166, P1, R2.reuse, c[0x0][0x1f8], 0x1 ;  /* 0x00007e0002a68a11 */ /* 0x040fe200078208ff */
[----:B------:R-:W-:Y:S03]  /*91a0*/  LDSM.16.M88.4 R140, [R186] ;  /* 0x00000000ba8c783b */ /* 0x000fe60000000200 */
[----:B------:R-:W-:Y:S02]  /*91b0*/  @!P0 LEA.HI.X R167, R2, c[0x0][0x1fc], R13, 0x1, P1 ;  /* 0x00007f0002a78a11 */ /* 0x000fe400008f0c0d */
[----:B------:R-:W-:Y:S01]  /*91c0*/  @!P0 IADD3 R0, P1, R198, R0, RZ ;  /* 0x00000000c6008210 */ /* 0x000fe20007f3e0ff */
[C---:B-1----:R-:W-:Y:S02]  /*91d0*/  HMMA.16816.F32 R4, R32.reuse, R8, RZ ;  /* 0x000000082004723c */ /* 0x042fe400000018ff */
[----:B------:R-:W1:Y:S01]  /*91e0*/  LDSM.16.M88.4 R144, [R191+0xc100] ;  /* 0x00c10000bf90783b */ /* 0x000e620000000200 */
[----:B------:R-:W-:Y:S02]  /*91f0*/  @!P0 IADD3.X R29, R197, R29, RZ, P1, !PT ;  /* 0x0000001dc51d8210 */ /* 0x000fe40000ffe4ff */
[----:B------:R-:W-:Y:S03]  /*9200*/  @!P0 IADD3 R2, P1, R0, R204, RZ ;  /* 0x000000cc00028210 */ /* 0x000fe60007f3e0ff */
[C---:B------:R-:W-:Y:S01]  /*9210*/  HMMA.16816.F32 R8, R32.reuse, R10, RZ ;  /* 0x0000000a2008723c */ /* 0x040fe200000018ff */
[C---:B------:R-:W-:Y:S01]  /*9220*/  @!P0 IADD3.X R21, R29.reuse, R209, RZ, P1, !PT ;  /* 0x000000d11d158210 */ /* 0x040fe20000ffe4ff */
[----:B------:R-:W5:Y:S02]  /*9230*/  LDSM.16.M88.4 R148, [R191+0xc900] ;  /* 0x00c90000bf94783b */ /* 0x000f640000000200 */
[C---:B------:R-:W-:Y:S04]  /*9240*/  @!P0 LEA R172, P1, R2.reuse, c[0x0][0x1f8], 0x1 ;  /* 0x00007e0002ac8a11 */ /* 0x040fe800078208ff */
[C---:B--2---:R-:W-:Y:S01]  /*9250*/  HMMA.16816.F32 R12, R32.reuse, R16, RZ ;  /* 0x00000010200c723c */ /* 0x044fe200000018ff */
[----:B------:R-:W-:Y:S01]  /*9260*/  @!P0 LEA.HI.X R173, R2, c[0x0][0x1fc], R21, 0x1, P1 ;  /* 0x00007f0002ad8a11 */ /* 0x000fe200008f0c15 */
[----:B------:R-:W2:Y:S02]  /*9270*/  LDSM.16.M88.4 R152, [R191+0xd100] ;  /* 0x00d10000bf98783b */ /* 0x000ea40000000200 */
[----:B------:R-:W-:Y:S04]  /*9280*/  @!P0 IADD3 R2, P1, R0, R227, RZ ;  /* 0x000000e300028210 */ /* 0x000fe80007f3e0ff */
[C---:B------:R-:W-:Y:S01]  /*9290*/  HMMA.16816.F32 R16, R32.reuse, R18, RZ ;  /* 0x000000122010723c */ /* 0x040fe200000018ff */
[C---:B------:R-:W-:Y:S03]  /*92a0*/  @!P0 IADD3.X R31, R29.reuse, R226, RZ, P1, !PT ;  /* 0x000000e21d1f8210 */ /* 0x040fe60000ffe4ff */
[C---:B------:R-:W-:Y:S04]  /*92b0*/  @!P0 LEA R174, P1, R2.reuse, c[0x0][0x1f8], 0x1 ;  /* 0x00007e0002ae8a11 */ /* 0x040fe800078208ff */
[C---:B---3--:R-:W-:Y:S01]  /*92c0*/  HMMA.16816.F32 R20, R32.reuse, R24, RZ ;  /* 0x000000182014723c */ /* 0x048fe200000018ff */
[----:B------:R-:W-:Y:S03]  /*92d0*/  @!P0 LEA.HI.X R175, R2, c[0x0][0x1fc], R31, 0x1, P1 ;  /* 0x00007f0002af8a11 */ /* 0x000fe600008f0c1f */
[----:B------:R-:W-:Y:S02]  /*92e0*/  @!P0 IADD3 R157, P1, R0, R225, RZ ;  /* 0x000000e1009d8210 */ /* 0x000fe40007f3e0ff */
[C---:B------:R-:W-:Y:S02]  /*92f0*/  IADD3 R2, R192.reuse, R191, RZ ;  /* 0x000000bfc0027210 */ /* 0x040fe40007ffe0ff */
[C---:B------:R-:W-:Y:S01]  /*9300*/  HMMA.16816.F32 R24, R32.reuse, R26, RZ ;  /* 0x0000001a2018723c */ /* 0x040fe200000018ff */
[----:B------:R-:W-:Y:S03]  /*9310*/  @!P0 IADD3.X R0, R29, R224, RZ, P1, !PT ;  /* 0x000000e01d008210 */ /* 0x000fe60000ffe4ff */
[C---:B------:R-:W-:Y:S04]  /*9320*/  @!P0 LEA R176, P1, R157.reuse, c[0x0][0x1f8], 0x1 ;  /* 0x00007e009db08a11 */ /* 0x040fe800078208ff */
[C---:B----4-:R-:W-:Y:S01]  /*9330*/  HMMA.16816.F32 R28, R32.reuse, R136, RZ ;  /* 0x00000088201c723c */ /* 0x050fe200000018ff */
[----:B------:R-:W-:Y:S02]  /*9340*/  @!P0 LEA.HI.X R177, R157, c[0x0][0x1fc], R0, 0x1, P1 ;  /* 0x00007f009db18a11 */ /* 0x000fe400008f0c00 */
[----:B------:R-:W3:Y:S01]  /*9350*/  LDSM.16.M88.4 R156, [R191+0xd900] ;  /* 0x00d90000bf9c783b */ /* 0x000ee20000000200 */
[-C--:B------:R-:W-:Y:S02]  /*9360*/  IADD3 R0, R192, R132.reuse, RZ ;  /* 0x00000084c0007210 */ /* 0x080fe40007ffe0ff */
[----:B------:R-:W-:Y:S02]  /*9370*/  IADD3 R132, R189, R132, R192 ;  /* 0x00000084bd847210 */ /* 0x000fe40007ffe0c0 */
[----:B------:R-:W-:Y:S03]  /*9380*/  HMMA.16816.F32 R32, R32, R138, RZ ;  /* 0x0000008a2020723c */ /* 0x000fe600000018ff */
[----:B------:R-:W-:Y:S01]  /*9390*/  @!PT LDS RZ, [RZ] ;  /* 0x00000000fffff984 */ /* 0x000fe20000000800 */
[----:B------:R-:W-:Y:S01]  /*93a0*/  @!PT LDS RZ, [RZ] ;  /* 0x00000000fffff984 */ /* 0x000fe20000000800 */
[----:B------:R-:W-:Y:S01]  /*93b0*/  @!PT LDS RZ, [RZ] ;  /* 0x00000000fffff984 */ /* 0x000fe20000000800 */
[----:B------:R4:W-:Y:S05]  /*93c0*/  @!P0 LDGSTS.E.BYPASS.LTC128B.128 [R171], [R168.64], !P5 ;  /* 0x00000000a8ab8fae */ /* 0x0009ea000e901d48 */
[C---:B-1----:R-:W-:Y:S03]  /*93d0*/  HMMA.16816.F32 R4, R140.reuse, R144, R4 ;  /* 0x000000908c04723c */ /* 0x042fe60000001804 */
[----:B------:R1:W-:Y:S05]  /*93e0*/  @!P0 LDGSTS.E.BYPASS.LTC128B.128 [R171+0x2000], [R164.64], !P4 ;  /* 0x02000000a4ab8fae */ /* 0x0003ea000e101d48 */
[C---:B------:R-:W-:Y:S03]  /*93f0*/  HMMA.16816.F32 R8, R140.reuse, R146, R8 ;  /* 0x000000928c08723c */ /* 0x040fe60000001808 */
[----:B------:R1:W-:Y:S05]  /*9400*/  @!P0 LDGSTS.E.BYPASS.LTC128B.128 [R171+0x4000], [R166.64], !P6 ;  /* 0x04000000a6ab8fae */ /* 0x0003ea000f101d48 */
[C---:B-----5:R-:W-:Y:S03]  /*9410*/  HMMA.16816.F32 R12, R140.reuse, R148, R12 ;  /* 0x000000948c0c723c */ /* 0x060fe6000000180c */
[----:B------:R4:W-:Y:S05]  /*9420*/  @!P0 LDGSTS.E.BYPASS.LTC128B.128 [R171+0x1000], [R172.64], !P5 ;  /* 0x01000000acab8fae */ /* 0x0009ea000e901d48 */
[C---:B------:R-:W-:Y:S03]  /*9430*/  HMMA.16816.F32 R16, R140.reuse, R150, R16 ;  /* 0x000000968c10723c */ /* 0x040fe60000001810 */
[----:B------:R4:W-:Y:S05]  /*9440*/  @!P0 LDGSTS.E.BYPASS.LTC128B.128 [R171+0x3000], [R174.64], !P4 ;  /* 0x03000000aeab8fae */ /* 0x0009ea000e101d48 */
[C---:B--2---:R-:W-:Y:S03]  /*9450*/  HMMA.16816.F32 R20, R140.reuse, R152, R20 ;  /* 0x000000988c14723c */ /* 0x044fe60000001814 */
[----:B------:R4:W-:Y:S05]  /*9460*/  @!P0 LDGSTS.E.BYPASS.LTC128B.128 [R171+0x5000], [R176.64], !P6 ;  /* 0x05000000b0ab8fae */ /* 0x0009ea000f101d48 */
[C---:B------:R-:W-:Y:S03]  /*9470*/  HMMA.16816.F32 R24, R140.reuse, R154, R24 ;  /* 0x0000009a8c18723c */ /* 0x040fe60000001818 */
[----:B------:R-:W-:Y:S05]  /*9480*/  LDSM.16.M88.4 R136, [R185] ;  /* 0x00000000b988783b */ /* 0x000fea0000000200 */
[C---:B---3--:R-:W-:Y:S03]  /*9490*/  HMMA.16816.F32 R28, R140.reuse, R156, R28 ;  /* 0x0000009c8c1c723c */ /* 0x048fe6000000181c */
[----:B------:R-:W2:Y:S05]  /*94a0*/  LDSM.16.M88.4 R160, [R0+0xc100] ;  /* 0x00c1000000a0783b */ /* 0x000eaa0000000200 */
[----:B------:R-:W-:Y:S03]  /*94b0*/  HMMA.16816.F32 R32, R140, R158, R32 ;  /* 0x0000009e8c20723c */ /* 0x000fe60000001820 */
[----:B------:R-:W3:Y:S08]  /*94c0*/  LDSM.16.M88.4 R144, [R0+0xc900] ;  /* 0x00c900000090783b */ /* 0x000ef00000000200 */
[----:B------:R-:W5:Y:S08]  /*94d0*/  LDSM.16.M88.4 R148, [R0+0xd100] ;  /* 0x00d100000094783b */ /* 0x000f700000000200 */
[----:B------:R-:W0:Y:S08]  /*94e0*/  LDGDEPBAR ;  /* 0x00000000000079af */ /* 0x000e300000000000 */
[----:B------:R-:W5:Y:S01]  /*94f0*/  LDSM.16.M88.4 R152, [R0+0xd900] ;  /* 0x00d900000098783b */ /* 0x000f620000000200 */
[C---:B--2---:R-:W-:Y:S07]  /*9500*/  HMMA.16816.F32 R4, R136.reuse, R160, R4 ;  /* 0x000000a08804723c */ /* 0x044fee0000001804 */
[----:B-1----:R-:W-:Y:S01]  /*9510*/  LDSM.16.M88.4 R164, [R184] ;  /* 0x00000000b8a4783b */ /* 0x002fe20000000200 */
[C---:B------:R-:W-:Y:S07]  /*9520*/  HMMA.16816.F32 R8, R136.reuse, R162, R8 ;  /* 0x000000a28808723c */ /* 0x040fee0000001808 */
[----:B----4-:R-:W1:Y:S01]  /*9530*/  LDSM.16.M88.4 R168, [R2+0xc100] ;  /* 0x00c1000002a8783b */ /* 0x010e620000000200 */
[C---:B---3--:R-:W-:Y:S07]  /*9540*/  HMMA.16816.F32 R12, R136.reuse, R144, R12 ;  /* 0x00000090880c723c */ /* 0x048fee000000180c */
[----:B------:R-:W2:Y:S01]  /*9550*/  LDSM.16.M88.4 R140, [R2+0xc900] ;  /* 0x00c90000028c783b */ /* 0x000ea20000000200 */
[C---:B------:R-:W-:Y:S07]  /*9560*/  HMMA.16816.F32 R16, R136.reuse, R146, R16 ;  /* 0x000000928810723c */ /* 0x040fee0000001810 */
[----:B------:R-:W3:Y:S01]  /*9570*/  LDSM.16.M88.4 R156, [R2+0xd100] ;  /* 0x00d10000029c783b */ /* 0x000ee20000000200 */
[C---:B-----5:R-:W-:Y:S07]  /*9580*/  HMMA.16816.F32 R20, R136.reuse, R148, R20 ;  /* 0x000000948814723c */ /* 0x060fee0000001814 */
[----:B------:R-:W4:Y:S01]  /*9590*/  LDSM.16.M88.4 R144, [R2+0xd900] ;  /* 0x00d900000290783b */ /* 0x000f220000000200 */
[C---:B------:R-:W-:Y:S07]  /*95a0*/  HMMA.16816.F32 R24, R136.reuse, R150, R24 ;  /* 0x000000968818723c */ /* 0x040fee0000001818 */
[----:B------:R-:W-:Y:S01]  /*95b0*/  LDSM.16.M88.4 R148, [R188+UR4+0xe100] ;  /* 0x00e10004bc94783b */ /* 0x000fe20008000200 */
[C---:B------:R-:W-:Y:S07]  /*95c0*/  HMMA.16816.F32 R28, R136.reuse, R152, R28 ;  /* 0x00000098881c723c */ /* 0x040fee000000181c */
[----:B------:R-:W-:Y:S01]  /*95d0*/  LDSM.16.M88.4 R160, [R188+UR4+0xf900] ;  /* 0x00f90004bca0783b */ /* 0x000fe20008000200 */
[----:B------:R-:W-:Y:S07]  /*95e0*/  HMMA.16816.F32 R32, R136, R154, R32 ;  /* 0x0000009a8820723c */ /* 0x000fee0000001820 */
[----:B------:R-:W5:Y:S01]  /*95f0*/  LDSM.16.M88.4 R136, [R190+0x4000] ;  /* 0x00400000be88783b */ /* 0x000f620000000200 */
        /* <DEDUP_REMOVED lines=8> */
[C---:B---3--:R-:W-:Y:S07]  /*9680*/  HMMA.16816.F32 R20, R164.reuse, R156, R20 ;  /* 0x0000009ca414723c */ /* 0x048fee0000001814 */
[----:B------:R-:W-:Y:S01]  /*9690*/  LDSM.16.M88.4 R176, [R0+0xe100] ;  /* 0x00e1000000b0783b */ /* 0x000fe20000000200 */
[C---:B------:R-:W-:Y:S07]  /*96a0*/  HMMA.16816.F32 R24, R164.reuse, R158, R24 ;  /* 0x0000009ea418723c */ /* 0x040fee0000001818 */
[----:B------:R-:W3:Y:S01]  /*96b0*/  LDSM.16.M88.4 R156, [R186+0x4000] ;  /* 0x00400000ba9c783b */ /* 0x000ee20000000200 */
[C---:B----4-:R-:W-:Y:S07]  /*96c0*/  HMMA.16816.F32 R28, R164.reuse, R144, R28 ;  /* 0x00000090a41c723c */ /* 0x050fee000000181c */
[----:B------:R-:W-:Y:S01]  /*96d0*/  LDSM.16.M88.4 R180, [R188+UR4+0x10100] ;  /* 0x01010004bcb4783b */ /* 0x000fe20008000200 */
[----:B------:R-:W-:Y:S07]  /*96e0*/  HMMA.16816.F32 R32, R164, R146, R32 ;  /* 0x00000092a420723c */ /* 0x000fee0000001820 */
[----:B------:R-:W4:Y:S01]  /*96f0*/  LDSM.16.M88.4 R144, [R191+0xf100] ;  /* 0x00f10000bf90783b */ /* 0x000f220000000200 */
[C---:B-----5:R-:W-:Y:S07]  /*9700*/  HMMA.16816.F32 R4, R136.reuse, R148, R4 ;  /* 0x000000948804723c */ /* 0x060fee0000001804 */
[----:B------:R-:W-:Y:S01]  /*9710*/  LDSM.16.M88.4 R164, [R185+0x4000] ;  /* 0x00400000b9a4783b */ /* 0x000fe20000000200 */
[C---:B------:R-:W-:Y:S07]  /*9720*/  HMMA.16816.F32 R8, R136.reuse, R150, R8 ;  /* 0x000000968808723c */ /* 0x040fee0000001808 */
[----:B------:R-:W5:Y:S01]  /*9730*/  LDSM.16.M88.4 R148, [R191+0xf900] ;  /* 0x00f90000bf94783b */ /* 0x000f620000000200 */
        /* <DEDUP_REMOVED lines=121> */
[----:B------:R-:W-:Y:S01]  /*9ed0*/  MUFU.TANH R163, R13 ;  /* 0x0000000d00a37308 */ /* 0x000fe20000002400 */
[----:B------:R-:W-:Y:S02]  /*9ee0*/  FMUL.FTZ R26, R26, c[0x0][0x320] ;  /* 0x0000c8001a1a7a20 */ /* 0x000fe40000410000 */
[----:B------:R-:W-:Y:S01]  /*9ef0*/  FMUL.FTZ R27, R27, c[0x0][0x320] ;  /* 0x0000c8001b1b7a20 */ /* 0x000fe20000410000 */
[C---:B-1----:R-:W-:Y:S06]  /*9f00*/  HMMA.16816.F32 R28, R172.reuse, R8, R28 ;  /* 0x00000008ac1c723c */ /* 0x042fec000000181c */
[----:B------:R-:W1:Y:S02]  /*9f10*/  MUFU.TANH R150, R150 ;  /* 0x0000009600967308 */ /* 0x000e640000002400 */
[----:B------:R-:W-:Y:S08]  /*9f20*/  HMMA.16816.F32 R32, R172, R10, R32 ;  /* 0x0000000aac20723c */ /* 0x000ff00000001820 */
[----:B------:R-:W2:Y:S10]  /*9f30*/  MUFU.TANH R148, R148 ;  /* 0x0000009400947308 */ /* 0x000eb40000002400 */
[----:B------:R-:W3:Y:S01]  /*9f40*/  MUFU.TANH R153, R153 ;  /* 0x0000009900997308 */ /* 0x000ee20000002400 */
        /* <DEDUP_REMOVED lines=8> */
[----:B--2---:R-:W-:Y:S01]  /*9fd0*/  FMNMX.FTZ R13, R148, R13, !PT ;  /* 0x0000000d940d7209 */ /* 0x004fe20007810000 */
[----:B------:R-:W-:Y:S02]  /*9fe0*/  FMUL.FTZ R34, R34, c[0x0][0x320] ;  /* 0x0000c80022227a20 */ /* 0x000fe40000410000 */
[----:B------:R-:W-:Y:S01]  /*9ff0*/  FMUL.FTZ R35, R35, c[0x0][0x320] ;  /* 0x0000c80023237a20 */ /* 0x000fe20000410000 */
[----:B------:R-:W-:Y:S02]  /*a000*/  FMNMX.FTZ R13, R160, R13, !PT ;  /* 0x0000000da00d7209 */ /* 0x000fe40007810000 */
[----:B------:R-:W2:Y:S02]  /*a010*/  MUFU.TANH R159, R16 ;  /* 0x00000010009f7308 */ /* 0x000ea40000002400 */
[----:B------:R-:W-:Y:S02]  /*a020*/  FMNMX.FTZ R13, R158, R13, !PT ;  /* 0x0000000d9e0d7209 */ /* 0x000fe40007810000 */
[----:B---3--:R-:W-:Y:S02]  /*a030*/  FMNMX.FTZ R0, R153, R0, !PT ;  /* 0x0000000099007209 */ /* 0x008fe40007810000 */
[----:B------:R-:W-:Y:S02]  /*a040*/  FMNMX.FTZ R13, R178, R13, !PT ;  /* 0x0000000db20d7209 */ /* 0x000fe40007810000 */
[----:B------:R-:W-:Y:S02]  /*a050*/  FMNMX.FTZ R0, R137, R0, !PT ;  /* 0x0000000089007209 */ /* 0x000fe40007810000 */
[----:B------:R-:W3:Y:S01]  /*a060*/  MUFU.TANH R161, R17 ;  /* 0x0000001100a17308 */ /* 0x000ee20000002400 */
[----:B------:R-:W-:Y:S02]  /*a070*/  FMNMX.FTZ R13, R162, R13, !PT ;  /* 0x0000000da20d7209 */ /* 0x000fe40007810000 */
[----:B-1----:R-:W-:Y:S04]  /*a080*/  FMNMX.FTZ R0, R157, R0, !PT ;  /* 0x000000009d007209 */ /* 0x002fe80007810000 */
[----:B------:R-:W-:Y:S03]  /*a090*/  FMNMX.FTZ R0, R163, R0, !PT ;  /* 0x00000000a3007209 */ /* 0x000fe60007810000 */
[----:B------:R-:W1:Y:S01]  /*a0a0*/  MUFU.TANH R176, R18 ;  /* 0x0000001200b07308 */ /* 0x000e620000002400 */
[----:B--2---:R-:W-:Y:S02]  /*a0b0*/  FMNMX.FTZ R0, R159, R0, !PT ;  /* 0x000000009f007209 */ /* 0x004fe40007810000 */
[----:B------:R-:W-:Y:S07]  /*a0c0*/  IADD3 R16, R134, UR4, RZ ;  /* 0x0000000486107c10 */ /* 0x000fee000fffe0ff */
        /* <DEDUP_REMOVED lines=29> */
[----:B--2---:R-:W-:Y:S01]  /*a2a0*/  FMNMX.FTZ R13, R140, R13, !PT ;  /* 0x0000000d8c0d7209 */ /* 0x004fe20007810000 */
[----:B------:R-:W-:Y:S08]  /*a2b0*/  LDSM.16.MT88.4 R28, [R134+UR4+0x100] ;  /* 0x00010004861c783b */ /* 0x000ff00008004200 */
[----:B------:R-:W2:Y:S01]  /*a2c0*/  MUFU.TANH R138, R34 ;  /* 0x00000022008a7308 */ /* 0x000ea20000002400 */
[----:B---3--:R-:W-:Y:S09]  /*a2d0*/  FMNMX.FTZ R0, R141, R0, !PT ;  /* 0x000000008d007209 */ /* 0x008ff20007810000 */
[----:B------:R-:W3:Y:S01]  /*a2e0*/  MUFU.TANH R136, R35 ;  /* 0x0000002300887308 */ /* 0x000ee20000002400 */
[----:B-1----:R-:W-:Y:S05]  /*a2f0*/  FMNMX.FTZ R11, R139, R0, !PT ;  /* 0x000000008b0b7209 */ /* 0x002fea0007810000 */
[----:B------:R-:W1:Y:S01]  /*a300*/  SHFL.BFLY PT, R2, R11, 0x2, 0x1f ;  /* 0x0c401f000b027f89 */ /* 0x000e6200000e0000 */
[----:B--2---:R-:W-:Y:S04]  /*a310*/  FMNMX.FTZ R13, R138, R13, !PT ;  /* 0x0000000d8a0d7209 */ /* 0x004fe80007810000 */
[----:B---3--:R-:W-:Y:S03]  /*a320*/  FMNMX.FTZ R9, R136, R13, !PT ;  /* 0x0000000d88097209 */ /* 0x008fe60007810000 */
        /* <DEDUP_REMOVED lines=22> */
[--C-:B------:R-:W-:Y:S01]  /*a490*/  FFMA.FTZ R152, R148, c[0x0][0x2d0], -R137.reuse ;  /* 0x0000b40094987a23 */ /* 0x100fe20000010889 */
[----:B------:R-:W-:Y:S01]  /*a4a0*/  IADD3 R148, R187, R16, RZ ;  /* 0x00000010bb947210 */ /* 0x000fe20007ffe0ff */
[----:B------:R-:W-:Y:S01]  /*a4b0*/  FMUL.FTZ R3, R4, c[0x0][0x2d0] ;  /* 0x0000b40004037a20 */ /* 0x000fe20000410000 */
[----:B------:R-:W-:Y:S01]  /*a4c0*/  IADD3 R4, R135, UR4, RZ ;  /* 0x0000000487047c10 */ /* 0x000fe2000fffe0ff */
[--C-:B------:R-:W-:Y:S02]  /*a4d0*/  FFMA.FTZ R153, R150, c[0x0][0x2d0], -R137.reuse ;  /* 0x0000b40096997a23 */ /* 0x100fe40000010889 */
[--C-:B------:R-:W-:Y:S01]  /*a4e0*/  FFMA.FTZ R150, R160, c[0x0][0x2d0], -R137.reuse ;  /* 0x0000b400a0967a23 */ /* 0x100fe20000010889 */
[----:B------:R-:W1:Y:S01]  /*a4f0*/  MUFU.EX2 R155, R155 ;  /* 0x0000009b009b7308 */ /* 0x000e620000000800 */
[--C-:B------:R-:W-:Y:S01]  /*a500*/  FFMA.FTZ R149, R158, c[0x0][0x2d0], -R137.reuse ;  /* 0x0000b4009e957a23 */ /* 0x100fe20000010889 */
[----:B------:R-:W-:Y:S01]  /*a510*/  IADD3 R133, R187, R4, RZ ;  /* 0x00000004bb857210 */ /* 0x000fe20007ffe0ff */
[C---:B--2---:R-:W-:Y:S02]  /*a520*/  FMUL.FTZ R4, R132.reuse, R128 ;  /* 0x0000008084047220 */ /* 0x044fe40000410000 */
[C---:B------:R-:W-:Y:S02]  /*a530*/  FMUL.FTZ R5, R132.reuse, R129 ;  /* 0x0000008184057220 */ /* 0x040fe40000410000 */
[----:B------:R-:W2:Y:S01]  /*a540*/  LDSM.16.MT88.4 R20, [R133+0x100] ;  /* 0x000100008514783b */ /* 0x000ea20000004200 */
[C---:B------:R-:W-:Y:S02]  /*a550*/  FMUL.FTZ R8, R132.reuse, R124 ;  /* 0x0000007c84087220 */ /* 0x040fe40000410000 */
[----:B------:R-:W3:Y:S01]  /*a560*/  MUFU.EX2 R3, R3 ;  /* 0x0000000300037308 */ /* 0x000ee20000000800 */
[C---:B------:R-:W-:Y:S02]  /*a570*/  FMUL.FTZ R9, R132.reuse, R125 ;  /* 0x0000007d84097220 */ /* 0x040fe40000410000 */
[C---:B------:R-:W-:Y:S02]  /*a580*/  FMUL.FTZ R16, R132.reuse, R116 ;  /* 0x0000007484107220 */ /* 0x040fe40000410000 */
[C---:B------:R-:W-:Y:S02]  /*a590*/  FMUL.FTZ R17, R132.reuse, R117 ;  /* 0x0000007584117220 */ /* 0x040fe40000410000 */
[C---:B------:R-:W-:Y:S02]  /*a5a0*/  FMUL.FTZ R24, R132.reuse, R108 ;  /* 0x0000006c84187220 */ /* 0x040fe40000410000 */
[C---:B------:R-:W-:Y:S01]  /*a5b0*/  FMUL.FTZ R25, R132.reuse, R109 ;  /* 0x0000006d84197220 */ /* 0x040fe20000410000 */
[----:B------:R-:W-:Y:S01]  /*a5c0*/  MUFU.EX2 R154, R154 ;  /* 0x0000009a009a7308 */ /* 0x000fe20000000800 */
[C---:B------:R-:W-:Y:S02]  /*a5d0*/  FMUL.FTZ R32, R132.reuse, R100 ;  /* 0x0000006484207220 */ /* 0x040fe40000410000 */
[----:B------:R-:W-:Y:S01]  /*a5e0*/  FMUL.FTZ R33, R132, R101 ;  /* 0x0000006584217220 */ /* 0x000fe20000410000 */
[----:B-1----:R-:W-:Y:S01]  /*a5f0*/  F2FP.PACK_AB R128, R155, R156 ;  /* 0x0000009c9b80723e */ /* 0x002fe200000000ff */
[--C-:B------:R-:W-:Y:S02]  /*a600*/  FFMA.FTZ R171, R146, c[0x0][0x2d0], -R137.reuse ;  /* 0x0000b40092ab7a23 */ /* 0x100fe40000010889 */
[--C-:B------:R-:W-:Y:S02]  /*a610*/  FFMA.FTZ R177, R142, c[0x0][0x2d0], -R137.reuse ;  /* 0x0000b4008eb17a23 */ /* 0x100fe40000010889 */
[C---:B------:R-:W-:Y:S01]  /*a620*/  FMUL.FTZ R36, R132.reuse, R36 ;  /* 0x0000002484247220 */ /* 0x040fe20000410000 */
[----:B------:R-:W1:Y:S01]  /*a630*/  MUFU.EX2 R151, R151 ;  /* 0x0000009700977308 */ /* 0x000e620000000800 */
[C---:B------:R-:W-:Y:S02]  /*a640*/  FMUL.FTZ R37, R132.reuse, R37 ;  /* 0x0000002584257220 */ /* 0x040fe40000410000 */
[C---:B------:R-:W-:Y:S02]  /*a650*/  FMUL.FTZ R40, R132.reuse, R40 ;  /* 0x0000002884287220 */ /* 0x040fe40000410000 */
[C---:B---3--:R-:W-:Y:S02]  /*a660*/  FMUL.FTZ R6, R3.reuse, R130 ;  /* 0x0000008203067220 */ /* 0x048fe40000410000 */
        /* <DEDUP_REMOVED lines=9> */
[----:B------:R-:W3:Y:S01]  /*a700*/  MUFU.EX2 R152, R152 ;  /* 0x0000009800987308 */ /* 0x000ee20000000800 */
[C---:B------:R-:W-:Y:S01]  /*a710*/  FMUL.FTZ R34, R3.reuse, R102 ;  /* 0x0000006603227220 */ /* 0x040fe20000410000 */
[----:B------:R-:W-:Y:S01]  /*a720*/  LDSM.16.MT88.4 R108, [R148+0x2100] ;  /* 0x00210000946c783b */ /* 0x000fe20000004200 */
[----:B------:R-:W-:Y:S01]  /*a730*/  FMUL.FTZ R35, R3, R103 ;  /* 0x0000006703237220 */ /* 0x000fe20000410000 */
[----:B-1----:R-:W-:Y:S01]  /*a740*/  F2FP.PACK_AB R130, R151, R154 ;  /* 0x0000009a9782723e */ /* 0x002fe200000000ff */
[C---:B------:R-:W-:Y:S02]  /*a750*/  FMUL.FTZ R38, R3.reuse, R38 ;  /* 0x0000002603267220 */ /* 0x040fe40000410000 */
[C---:B------:R-:W-:Y:S02]  /*a760*/  FMUL.FTZ R41, R132.reuse, R41 ;  /* 0x0000002984297220 */ /* 0x040fe40000410000 */
[C---:B------:R-:W-:Y:S01]  /*a770*/  FMUL.FTZ R39, R3.reuse, R39 ;  /* 0x0000002703277220 */ /* 0x040fe20000410000 */
[----:B------:R-:W-:Y:S01]  /*a780*/  MUFU.EX2 R150, R150 ;  /* 0x0000009600967308 */ /* 0x000fe20000000800 */
[----:B------:R-:W-:Y:S01]  /*a790*/  LDSM.16.MT88.4 R100, [R134+UR4+0x2100] ;  /* 0x002100048664783b */ /* 0x000fe20008004200 */
[C---:B------:R-:W-:Y:S02]  /*a7a0*/  FMUL.FTZ R44, R132.reuse, R44 ;  /* 0x0000002c842c7220 */ /* 0x040fe40000410000 */
[C---:B------:R-:W-:Y:S02]  /*a7b0*/  FMUL.FTZ R42, R3.reuse, R42 ;  /* 0x0000002a032a7220 */ /* 0x040fe40000410000 */
[C---:B------:R-:W-:Y:S02]  /*a7c0*/  FMUL.FTZ R45, R132.reuse, R45 ;  /* 0x0000002d842d7220 */ /* 0x040fe40000410000 */
[C---:B------:R-:W-:Y:S01]  /*a7d0*/  FMUL.FTZ R43, R3.reuse, R43 ;  /* 0x0000002b032b7220 */ /* 0x040fe20000410000 */
[----:B------:R-:W-:Y:S01]  /*a7e0*/  LDSM.16.MT88.4 R116, [R134+UR4+0x900] ;  /* 0x000900048674783b */ /* 0x000fe20008004200 */
[----:B------:R-:W1:Y:S01]  /*a7f0*/  MUFU.EX2 R149, R149 ;  /* 0x0000009500957308 */ /* 0x000e620000000800 */
[----:B------:R-:W-:Y:S02]  /*a800*/  FMUL.FTZ R48, R132, R48 ;  /* 0x0000003084307220 */ /* 0x000fe40000410000 */
[C---:B------:R-:W-:Y:S01]  /*a810*/  FMUL.FTZ R46, R3.reuse, R46 ;  /* 0x0000002e032e7220 */ /* 0x040fe20000410000 */
[----:B---3--:R-:W-:Y:S01]  /*a820*/  F2FP.PACK_AB R129, R152, R153 ;  /* 0x000000999881723e */ /* 0x008fe200000000ff */
[C---:B------:R-:W-:Y:S02]  /*a830*/  FMUL.FTZ R49, R132.reuse, R49 ;  /* 0x0000003184317220 */ /* 0x040fe40000410000 */
        /* <DEDUP_REMOVED lines=12> */
[C---:B------:R-:W-:Y:S02]  /*a900*/  FMUL.FTZ R60, R132.reuse, R60 ;  /* 0x0000003c843c7220 */ /* 0x040fe40000410000 */
[C---:B------:R-:W-:Y:S02]  /*a910*/  FMUL.FTZ R58, R3.reuse, R58 ;  /* 0x0000003a033a7220 */ /* 0x040fe40000410000 */
[C---:B------:R-:W-:Y:S01]  /*a920*/  FMUL.FTZ R61, R132.reuse, R61 ;  /* 0x0000003d843d7220 */ /* 0x040fe20000410000 */
[----:B------:R-:W-:Y:S01]  /*a930*/  MUFU.EX2 R173, R173 ;  /* 0x000000ad00ad7308 */ /* 0x000fe20000000800 */
[C---:B------:R-:W-:Y:S05]  /*a940*/  HMMA.16816.F32 R4, R128.reuse, R12, R4 ;  /* 0x0000000c8004723c */ /* 0x040fea0000001804 */
        /* <DEDUP_REMOVED lines=9> */
[----:B------:R-:W1:Y:S01]  /*a9e0*/  LDSM.16.MT88.4 R120, [R148+0x100] ;  /* 0x000100009478783b */ /* 0x000e620000004200 */
[C---:B------:R-:W-:Y:S02]  /*a9f0*/  FMUL.FTZ R63, R3.reuse, R63 ;  /* 0x0000003f033f7220 */ /* 0x040fe40000410000 */
[C---:B------:R-:W-:Y:S02]  /*aa00*/  FMUL.FTZ R64, R132.reuse, R64 ;  /* 0x0000004084407220 */ /* 0x040fe40000410000 */
[C---:B--2---:R-:W-:Y:S03]  /*aa10*/  HMMA.16816.F32 R12, R128.reuse, R20, R12 ;  /* 0x00000014800c723c */ /* 0x044fe6000000180c */
[C---:B------:R-:W-:Y:S02]  /*aa20*/  FMUL.FTZ R66, R3.reuse, R66 ;  /* 0x0000004203427220 */ /* 0x040fe40000410000 */
[C---:B------:R-:W-:Y:S02]  /*aa30*/  FMUL.FTZ R65, R132.reuse, R65 ;  /* 0x0000004184417220 */ /* 0x040fe40000410000 */
[C---:B------:R-:W-:Y:S01]  /*aa40*/  FMUL.FTZ R20, R132.reuse, R112 ;  /* 0x0000007084147220 */ /* 0x040fe20000410000 */
[C---:B------:R-:W-:Y:S04]  /*aa50*/  HMMA.16816.F32 R16, R128.reuse, R22, R16 ;  /* 0x000000168010723c */ /* 0x040fe80000001810 */
[C---:B------:R-:W-:Y:S02]  /*aa60*/  FMUL.FTZ R21, R132.reuse, R113 ;  /* 0x0000007184157220 */ /* 0x040fe40000410000 */
[C---:B------:R-:W-:Y:S02]  /*aa70*/  FMUL.FTZ R67, R3.reuse, R67 ;  /* 0x0000004303437220 */ /* 0x040fe40000410000 */
[C---:B------:R-:W-:Y:S04]  /*aa80*/  FMUL.FTZ R22, R3.reuse, R114 ;  /* 0x0000007203167220 */ /* 0x040fe80000410000 */
[C---:B------:R-:W-:Y:S02]  /*aa90*/  FMUL.FTZ R23, R3.reuse, R115 ;  /* 0x0000007303177220 */ /* 0x040fe40000410000 */
[----:B------:R-:W2:Y:S01]  /*aaa0*/  LDSM.16.MT88.4 R112, [R135+UR4+0x2100] ;  /* 0x002100048770783b */ /* 0x000ea20008004200 */
[C---:B------:R-:W-:Y:S02]  /*aab0*/  FMUL.FTZ R70, R3.reuse, R70 ;  /* 0x0000004603467220 */ /* 0x040fe40000410000 */
[C---:B------:R-:W-:Y:S02]  /*aac0*/  FMUL.FTZ R68, R132.reuse, R68 ;  /* 0x0000004484447220 */ /* 0x040fe40000410000 */
[C---:B------:R-:W-:Y:S03]  /*aad0*/  HMMA.16816.F32 R20, R128.reuse, R28, R20 ;  /* 0x0000001c8014723c */ /* 0x040fe60000001814 */
        /* <DEDUP_REMOVED lines=8> */
[----:B------:R-:W3:Y:S01]  /*ab60*/  LDSM.16.MT88.4 R104, [R133+0x2100] ;  /* 0x002100008568783b */ /* 0x000ee20000004200 */
[C---:B------:R-:W-:Y:S02]  /*ab70*/  FMUL.FTZ R75, R3.reuse, R75 ;  /* 0x0000004b034b7220 */ /* 0x040fe40000410000 */
[C---:B------:R-:W-:Y:S02]  /*ab80*/  FMUL.FTZ R72, R132.reuse, R72 ;  /* 0x0000004884487220 */ /* 0x040fe40000410000 */
[C---:B-1----:R-:W-:Y:S03]  /*ab90*/  HMMA.16816.F32 R28, R128.reuse, R120, R28 ;  /* 0x00000078801c723c */ /* 0x042fe6000000181c */
[C---:B------:R-:W-:Y:S02]  /*aba0*/  FMUL.FTZ R78, R3.reuse, R78 ;  /* 0x0000004e034e7220 */ /* 0x040fe40000410000 */
[C---:B------:R-:W-:Y:S02]  /*abb0*/  FMUL.FTZ R73, R132.reuse, R73 ;  /* 0x0000004984497220 */ /* 0x040fe40000410000 */
[C---:B------:R-:W-:Y:S01]  /*abc0*/  FMUL.FTZ R79, R3.reuse, R79 ;  /* 0x0000004f034f7220 */ /* 0x040fe20000410000 */
[C---:B------:R-:W-:Y:S01]  /*abd0*/  HMMA.16816.F32 R32, R128.reuse, R122, R32 ;  /* 0x0000007a8020723c */ /* 0x040fe20000001820 */
[----:B------:R-:W-:Y:S03]  /*abe0*/  LDSM.16.MT88.4 R120, [R148+0x900] ;  /* 0x000900009478783b */ /* 0x000fe60000004200 */
[C---:B------:R-:W-:Y:S02]  /*abf0*/  FMUL.FTZ R76, R132.reuse, R76 ;  /* 0x0000004c844c7220 */ /* 0x040fe40000410000 */
[C---:B------:R-:W-:Y:S02]  /*ac00*/  FMUL.FTZ R82, R3.reuse, R82 ;  /* 0x0000005203527220 */ /* 0x040fe40000410000 */
[C---:B--2---:R-:W-:Y:S04]  /*ac10*/  HMMA.16816.F32 R36, R128.reuse, R112, R36 ;  /* 0x000000708024723c */ /* 0x044fe80000001824 */
[C---:B------:R-:W-:Y:S02]  /*ac20*/  FMUL.FTZ R77, R132.reuse, R77 ;  /* 0x0000004d844d7220 */ /* 0x040fe40000410000 */
[C---:B------:R-:W-:Y:S02]  /*ac30*/  FMUL.FTZ R83, R3.reuse, R83 ;  /* 0x0000005303537220 */ /* 0x040fe40000410000 */
[C---:B------:R-:W-:Y:S01]  /*ac40*/  HMMA.16816.F32 R40, R128.reuse, R114, R40 ;  /* 0x000000728028723c */ /* 0x040fe20000001828 */
[----:B------:R-:W-:Y:S03]  /*ac50*/  LDSM.16.MT88.4 R112, [R135+UR4+0x900] ;  /* 0x000900048770783b */ /* 0x000fe60008004200 */
[C---:B------:R-:W-:Y:S02]  /*ac60*/  FMUL.FTZ R80, R132.reuse, R80 ;  /* 0x0000005084507220 */ /* 0x040fe40000410000 */
[C---:B------:R-:W-:Y:S02]  /*ac70*/  FMUL.FTZ R86, R3.reuse, R86 ;  /* 0x0000005603567220 */ /* 0x040fe40000410000 */
[C---:B------:R-:W-:Y:S01]  /*ac80*/  FMUL.FTZ R81, R132.reuse, R81 ;  /* 0x0000005184517220 */ /* 0x040fe20000410000 */
[C---:B---3--:R-:W-:Y:S03]  /*ac90*/  HMMA.16816.F32 R44, R128.reuse, R104, R44 ;  /* 0x00000068802c723c */ /* 0x048fe6000000182c */
[C---:B------:R-:W-:Y:S02]  /*aca0*/  FMUL.FTZ R87, R3.reuse, R87 ;  /* 0x0000005703577220 */ /* 0x040fe40000410000 */
[C---:B------:R-:W-:Y:S02]  /*acb0*/  FMUL.FTZ R84, R132.reuse, R84 ;  /* 0x0000005484547220 */ /* 0x040fe40000410000 */
[C---:B------:R-:W-:Y:S01]  /*acc0*/  FMUL.FTZ R90, R3.reuse, R90 ;  /* 0x0000005a035a7220 */ /* 0x040fe20000410000 */
[C---:B------:R-:W-:Y:S01]  /*acd0*/  HMMA.16816.F32 R48, R128.reuse, R106, R48 ;  /* 0x0000006a8030723c */ /* 0x040fe20000001830 */
[----:B------:R-:W1:Y:S03]  /*ace0*/  LDSM.16.MT88.4 R104, [R135+UR4+0x4100] ;  /* 0x004100048768783b */ /* 0x000e660008004200 */
[----:B------:R-:W-:Y:S02]  /*acf0*/  FMUL.FTZ R85, R132, R85 ;  /* 0x0000005584557220 */ /* 0x000fe40000410000 */
[----:B------:R-:W-:Y:S02]  /*ad00*/  FMUL.FTZ R91, R3, R91 ;  /* 0x0000005b035b7220 */ /* 0x000fe40000410000 */
[C---:B------:R-:W-:Y:S04]  /*ad10*/  HMMA.16816.F32 R52, R128.reuse, R100, R52 ;  /* 0x000000648034723c */ /* 0x040fe80000001834 */
[--C-:B------:R-:W-:Y:S02]  /*ad20*/  FFMA.FTZ R157, R157, c[0x0][0x2d0], -R144.reuse ;  /* 0x0000b4009d9d7a23 */ /* 0x100fe40000010890 */
[----:B------:R-:W-:Y:S02]  /*ad30*/  FMUL.FTZ R94, R3, R94 ;  /* 0x0000005e035e7220 */ /* 0x000fe40000410000 */
[C---:B------:R-:W-:Y:S01]  /*ad40*/  HMMA.16816.F32 R56, R128.reuse, R102, R56 ;  /* 0x000000668038723c */ /* 0x040fe20000001838 */
[----:B------:R-:W2:Y:S01]  /*ad50*/  LDSM.16.MT88.4 R100, [R133+0x4100] ;  /* 0x004100008564783b */ /* 0x000ea20000004200 */
[----:B------:R-:W-:Y:S02]  /*ad60*/  MUFU.EX2 R157, R157 ;  /* 0x0000009d009d7308 */ /* 0x000fe40000000800 */
[--C-:B------:R-:W-:Y:S02]  /*ad70*/  FFMA.FTZ R158, R163, c[0x0][0x2d0], -R144.reuse ;  /* 0x0000b400a39e7a23 */ /* 0x100fe40000010890 */
[----:B------:R-:W-:Y:S02]  /*ad80*/  FMUL.FTZ R95, R3, R95 ;  /* 0x0000005f035f7220 */ /* 0x000fe40000410000 */
[C---:B------:R-:W-:Y:S04]  /*ad90*/  HMMA.16816.F32 R60, R128.reuse, R108, R60 ;  /* 0x0000006c803c723c */ /* 0x040fe8000000183c */
[--C-:B------:R-:W-:Y:S01]  /*ada0*/  FFMA.FTZ R159, R159, c[0x0][0x2d0], -R144.reuse ;  /* 0x0000b4009f9f7a23 */ /* 0x100fe20000010890 */
[----:B------:R-:W3:Y:S01]  /*adb0*/  MUFU.EX2 R158, R158 ;  /* 0x0000009e009e7308 */ /* 0x000ee20000000800 */
[----:B------:R-:W-:Y:S02]  /*adc0*/  FMUL.FTZ R98, R3, R98 ;  /* 0x0000006203627220 */ /* 0x000fe40000410000 */
[C---:B------:R-:W-:Y:S01]  /*add0*/  HMMA.16816.F32 R64, R128.reuse, R110, R64 ;  /* 0x0000006e8040723c */ /* 0x040fe20000001840 */
[----:B------:R-:W4:Y:S03]  /*ade0*/  LDSM.16.MT88.4 R108, [R134+UR4+0x4100] ;  /* 0x00410004866c783b */ /* 0x000f260008004200 */
[--C-:B------:R-:W-:Y:S02]  /*adf0*/  FFMA.FTZ R160, R161, c[0x0][0x2d0], -R144.reuse ;  /* 0x0000b400a1a07a23 */ /* 0x100fe40000010890 */
[----:B------:R-:W-:Y:S01]  /*ae00*/  FMUL.FTZ R99, R3, R99 ;  /* 0x0000006303637220 */ /* 0x000fe20000410000 */
[----:B------:R-:W-:Y:S01]  /*ae10*/  MUFU.EX2 R159, R159 ;  /* 0x0000009f009f7308 */ /* 0x000fe20000000800 */
[--C-:B------:R-:W-:Y:S01]  /*ae20*/  FFMA.FTZ R161, R178, c[0x0][0x2d0], -R137.reuse ;  /* 0x0000b400b2a17a23 */ /* 0x100fe20000010889 */
[C---:B-1----:R-:W-:Y:S03]  /*ae30*/  HMMA.16816.F32 R68, R128.reuse, R104, R68 ;  /* 0x000000688044723c */ /* 0x042fe60000001844 */
[--C-:B------:R-:W-:Y:S02]  /*ae40*/  FFMA.FTZ R178, R140, c[0x0][0x2d0], -R137.reuse ;  /* 0x0000b4008cb27a23 */ /* 0x100fe40000010889 */
[----:B------:R-:W-:Y:S01]  /*ae50*/  LDSM.16.MT88.4 R140, [R134+UR4+0x1900] ;  /* 0x00190004868c783b */ /* 0x000fe20008004200 */
[--C-:B------:R-:W-:Y:S02]  /*ae60*/  FFMA.FTZ R163, R176, c[0x0][0x2d0], -R137.reuse ;  /* 0x0000b400b0a37a23 */ /* 0x100fe40000010889 */
[C---:B------:R-:W-:Y:S01]  /*ae70*/  HMMA.16816.F32 R72, R128.reuse, R106, R72 ;  /* 0x0000006a8048723c */ /* 0x040fe20000001848 */
[----:B------:R-:W1:Y:S03]  /*ae80*/  MUFU.EX2 R160, R160 ;  /* 0x000000a000a07308 */ /* 0x000e660000000800 */
[C---:B------:R-:W-:Y:S01]  /*ae90*/  FMUL.FTZ R88, R132.reuse, R88 ;  /* 0x0000005884587220 */ /* 0x040fe20000410000 */
[----:B------:R-:W5:Y:S01]  /*aea0*/  LDSM.16.MT88.4 R104, [R148+0x4100] ;  /* 0x004100009468783b */ /* 0x000f620000004200 */
[C---:B------:R-:W-:Y:S02]  /*aeb0*/  FMUL.FTZ R89, R132.reuse, R89 ;  /* 0x0000005984597220 */ /* 0x040fe40000410000 */
[C---:B--2---:R-:W-:Y:S03]  /*aec0*/  HMMA.16816.F32 R76, R128.reuse, R100, R76 ;  /* 0x00000064804c723c */ /* 0x044fe6000000184c */
[----:B------:R-:W-:Y:S01]  /*aed0*/  MUFU.EX2 R161, R161 ;  /* 0x000000a100a17308 */ /* 0x000fe20000000800 */
[C---:B------:R-:W-:Y:S02]  /*aee0*/  FMUL.FTZ R92, R132.reuse, R92 ;  /* 0x0000005c845c7220 */ /* 0x040fe40000410000 */
[----:B------:R-:W-:Y:S01]  /*aef0*/  FMUL.FTZ R93, R132, R93 ;  /* 0x0000005d845d7220 */ /* 0x000fe20000410000 */
[----:B---3--:R-:W-:Y:S01]  /*af00*/  F2FP.PACK_AB R100, R158, R157 ;  /* 0x0000009d9e64723e */ /* 0x008fe200000000ff */
[C---:B------:R-:W-:Y:S04]  /*af10*/  HMMA.16816.F32 R80, R128.reuse, R102, R80 ;  /* 0x000000668050723c */ /* 0x040fe80000001850 */
[--C-:B------:R-:W-:Y:S01]  /*af20*/  FFMA.FTZ R162, R162, c[0x0][0x2d0], -R137.reuse ;  /* 0x0000b400a2a27a23 */ /* 0x100fe20000010889 */
[----:B------:R-:W-:Y:S01]  /*af30*/  MUFU.EX2 R163, R163 ;  /* 0x000000a300a37308 */ /* 0x000fe20000000800 */
[--C-:B------:R-:W-:Y:S02]  /*af40*/  FFMA.FTZ R164, R164, c[0x0][0x2d0], -R137.reuse ;  /* 0x0000b400a4a47a23 */ /* 0x100fe40000010889 */
[C---:B----4-:R-:W-:Y:S04]  /*af50*/  HMMA.16816.F32 R84, R128.reuse, R108, R84 ;  /* 0x0000006c8054723c */ /* 0x050fe80000001854 */
[----:B------:R-:W-:Y:S01]  /*af60*/  FMUL.FTZ R96, R132, R96 ;  /* 0x0000006084607220 */ /* 0x000fe20000410000 */
[----:B-1----:R-:W-:Y:S01]  /*af70*/  F2FP.PACK_AB R102, R160, R159 ;  /* 0x0000009fa066723e */ /* 0x002fe200000000ff */
[----:B------:R-:W-:Y:S01]  /*af80*/  FMUL.FTZ R97, R132, R97 ;  /* 0x0000006184617220 */ /* 0x000fe20000410000 */
[----:B------:R-:W1:Y:S01]  /*af90*/  MUFU.EX2 R162, R162 ;  /* 0x000000a200a27308 */ /* 0x000e620000000800 */
[C---:B------:R-:W-:Y:S01]  /*afa0*/  HMMA.16816.F32 R88, R128.reuse, R110, R88 ;  /* 0x0000006e8058723c */ /* 0x040fe20000001858 */
[----:B------:R-:W2:Y:S03]  /*afb0*/  LDSM.16.MT88.4 R108, [R133+0x900] ;  /* 0x00090000856c783b */ /* 0x000ea60000004200 */
[--C-:B------:R-:W-:Y:S02]  /*afc0*/  FFMA.FTZ R165, R165, c[0x0][0x2d0], -R144.reuse ;  /* 0x0000b400a5a57a23 */ /* 0x100fe40000010890 */
[--C-:B------:R-:W-:Y:S02]  /*afd0*/  FFMA.FTZ R172, R167, c[0x0][0x2d0], -R144.reuse ;  /* 0x0000b400a7ac7a23 */ /* 0x100fe40000010890 */
[--C-:B------:R-:W-:Y:S01]  /*afe0*/  FFMA.FTZ R167, R169, c[0x0][0x2d0], -R144.reuse ;  /* 0x0000b400a9a77a23 */ /* 0x100fe20000010890 */
[----:B------:R-:W3:Y:S03]  /*aff0*/  MUFU.EX2 R164, R164 ;  /* 0x000000a400a47308 */ /* 0x000ee60000000800 */
[----:B------:R-:W-:Y:S01]  /*b000*/  FFMA.FTZ R169, R170, c[0x0][0x2d0], -R137 ;  /* 0x0000b400aaa97a23 */ /* 0x000fe20000010889 */
[C---:B-----5:R-:W-:Y:S03]  /*b010*/  HMMA.16816.F32 R92, R128.reuse, R104, R92 ;  /* 0x00000068805c723c */ /* 0x060fe6000000185c */
[--C-:B------:R-:W-:Y:S02]  /*b020*/  FFMA.FTZ R170, R145, c[0x0][0x2d0], -R144.reuse ;  /* 0x0000b40091aa7a23 */ /* 0x100fe40000010890 */
[----:B------:R-:W-:Y:S01]  /*b030*/  FFMA.FTZ R144, R139, c[0x0][0x2d0], -R144 ;  /* 0x0000b4008b907a23 */ /* 0x000fe20000010890 */
[----:B------:R-:W-:Y:S01]  /*b040*/  MUFU.EX2 R165, R165 ;  /* 0x000000a500a57308 */ /* 0x000fe20000000800 */
[----:B------:R-:W-:Y:S01]  /*b050*/  FFMA.FTZ R153, R3, R216, R153 ;  /* 0x000000d803997223 */ /* 0x000fe20000010099 */
[----:B------:R-:W-:Y:S01]  /*b060*/  HMMA.16816.F32 R96, R128, R106, R96 ;  /* 0x0000006a8060723c */ /* 0x000fe20000001860 */
[----:B------:R-:W4:Y:S03]  /*b070*/  LDSM.16.MT88.4 R104, [R133+0x2900] ;  /* 0x002900008568783b */ /* 0x000f260000004200 */
[----:B-1----:R-:W-:Y:S01]  /*b080*/  F2FP.PACK_AB R101, R162, R161 ;  /* 0x000000a1a265723e */ /* 0x002fe200000000ff */
[--C-:B------:R-:W-:Y:S02]  /*b090*/  FFMA.FTZ R179, R138, c[0x0][0x2d0], -R137.reuse ;  /* 0x0000b4008ab37a23 */ /* 0x100fe40000010889 */
[--C-:B------:R-:W-:Y:S01]  /*b0a0*/  FFMA.FTZ R166, R166, c[0x0][0x2d0], -R137.reuse ;  /* 0x0000b400a6a67a23 */ /* 0x100fe20000010889 */
[----:B------:R-:W1:Y:S01]  /*b0b0*/  MUFU.EX2 R176, R144 ;  /* 0x0000009000b07308 */ /* 0x000e620000000800 */
[----:B------:R-:W-:Y:S03]  /*b0c0*/  LDSM.16.MT88.4 R128, [R134+UR4+0x1100] ;  /* 0x001100048680783b */ /* 0x000fe60008004200 */
[----:B---3--:R-:W-:Y:S01]  /*b0d0*/  F2FP.PACK_AB R103, R164, R163 ;  /* 0x000000a3a467723e */ /* 0x008fe200000000ff */
[--C-:B------:R-:W-:Y:S02]  /*b0e0*/  FFMA.FTZ R168, R168, c[0x0][0x2d0], -R137.reuse ;  /* 0x0000b400a8a87a23 */ /* 0x100fe40000010889 */
[----:B------:R-:W-:Y:S02]  /*b0f0*/  FFMA.FTZ R137, R136, c[0x0][0x2d0], -R137 ;  /* 0x0000b40088897a23 */ /* 0x000fe40000010889 */
[----:B------:R-:W-:Y:S01]  /*b100*/  FFMA.FTZ R156, R132, R217, R156 ;  /* 0x000000d9849c7223 */ /* 0x000fe2000001009c */
[----:B------:R-:W-:Y:S01]  /*b110*/  MUFU.EX2 R172, R172 ;  /* 0x000000ac00ac7308 */ /* 0x000fe20000000800 */
[C---:B------:R-:W-:Y:S05]  /*b120*/  HMMA.16816.F32 R4, R100.reuse, R112, R4 ;  /* 0x000000706404723c */ /* 0x040fea0000001804 */
[----:B------:R-:W-:Y:S02]  /*b130*/  FADD.FTZ R155, R155, R156 ;  /* 0x0000009c9b9b7221 */ /* 0x000fe40000010000 */
[----:B------:R-:W-:Y:S01]  /*b140*/  FADD.FTZ R153, R152, R153 ;  /* 0x0000009998997221 */ /* 0x000fe20000010000 */
[C---:B------:R-:W-:Y:S01]  /*b150*/  HMMA.16816.F32 R8, R100.reuse, R114, R8 ;  /* 0x000000726408723c */ /* 0x040fe20000001808 */
[----:B------:R-:W3:Y:S01]  /*b160*/  LDSM.16.MT88.4 R112, [R134+UR4+0x2900] ;  /* 0x002900048670783b */ /* 0x000ee20008004200 */
[----:B------:R-:W-:Y:S02]  /*b170*/  MUFU.EX2 R167, R167 ;  /* 0x000000a700a77308 */ /* 0x000fe40000000800 */
[----:B------:R-:W-:Y:S01]  /*b180*/  FADD.FTZ R154, R154, R155 ;  /* 0x0000009b9a9a7221 */ /* 0x000fe20000010000 */
[----:B-1----:R-:W-:Y:S03]  /*b190*/  F2FP.PACK_AB R138, R176, R175 ;  /* 0x000000afb08a723e */ /* 0x002fe600000000ff */
[C---:B--2---:R-:W-:Y:S01]  /*b1a0*/  HMMA.16816.F32 R12, R100.reuse, R108, R12 ;  /* 0x0000006c640c723c */ /* 0x044fe2000000180c */
[----:B------:R-:W-:Y:S03]  /*b1b0*/  LDSM.16.MT88.4 R144, [R148+0x1900] ;  /* 0x001900009490783b */ /* 0x000fe60000004200 */
[----:B------:R-:W-:Y:S01]  /*b1c0*/  MUFU.EX2 R169, R169 ;  /* 0x000000a900a97308 */ /* 0x000fe20000000800 */
[----:B------:R-:W-:Y:S03]  /*b1d0*/  FADD.FTZ R154, R151, R154 ;  /* 0x0000009a979a7221 */ /* 0x000fe60000010000 */
[C---:B------:R-:W-:Y:S01]  /*b1e0*/  HMMA.16816.F32 R16, R100.reuse, R110, R16 ;  /* 0x0000006e6410723c */ /* 0x040fe20000001810 */
[----:B------:R-:W1:Y:S03]  /*b1f0*/  LDSM.16.MT88.4 R108, [R148+0x2900] ;  /* 0x00290000946c783b */ /* 0x000e660000004200 */
[----:B------:R-:W-:Y:S02]  /*b200*/  FADD.FTZ R157, R157, R154 ;  /* 0x0000009a9d9d7221 */ /* 0x000fe40000010000 */
[----:B------:R-:W-:Y:S02]  /*b210*/  MUFU.EX2 R166, R166 ;  /* 0x000000a600a67308 */ /* 0x000fe40000000800 */
[C---:B------:R-:W-:Y:S04]  /*b220*/  HMMA.16816.F32 R20, R100.reuse, R116, R20 ;  /* 0x000000746414723c */ /* 0x040fe80000001814 */
[----:B------:R-:W-:Y:S04]  /*b230*/  FADD.FTZ R158, R158, R157 ;  /* 0x0000009d9e9e7221 */ /* 0x000fe80000010000 */
[C---:B------:R-:W-:Y:S01]  /*b240*/  HMMA.16816.F32 R24, R100.reuse, R118, R24 ;  /* 0x000000766418723c */ /* 0x040fe20000001818 */
[----:B------:R-:W2:Y:S01]  /*b250*/  LDSM.16.MT88.4 R116, [R135+UR4+0x4900] ;  /* 0x004900048774783b */ /* 0x000ea20008004200 */
[----:B------:R-:W-:Y:S02]  /*b260*/  MUFU.EX2 R168, R168 ;  /* 0x000000a800a87308 */ /* 0x000fe40000000800 */
[----:B------:R-:W-:Y:S04]  /*b270*/  FADD.FTZ R159, R159, R158 ;  /* 0x0000009e9f9f7221 */ /* 0x000fe80000010000 */
[C---:B------:R-:W-:Y:S04]  /*b280*/  HMMA.16816.F32 R28, R100.reuse, R120, R28 ;  /* 0x00000078641c723c */ /* 0x040fe8000000181c */
[----:B------:R-:W5:Y:S01]  /*b290*/  MUFU.EX2 R170, R170 ;  /* 0x000000aa00aa7308 */ /* 0x000f620000000800 */
[----:B------:R-:W-:Y:S03]  /*b2a0*/  FADD.FTZ R160, R160, R159 ;  /* 0x0000009fa0a07221 */ /* 0x000fe60000010000 */
[C---:B------:R-:W-:Y:S01]  /*b2b0*/  HMMA.16816.F32 R32, R100.reuse, R122, R32 ;  /* 0x0000007a6420723c */ /* 0x040fe20000001820 */
[----:B------:R-:W-:Y:S05]  /*b2c0*/  LDSM.16.MT88.4 R120, [R148+0x4900] ;  /* 0x004900009478783b */ /* 0x000fea0000004200 */
[----:B------:R-:W1:Y:S02]  /*b2d0*/  MUFU.EX2 R178, R178 ;  /* 0x000000b200b27308 */ /* 0x000e640000000800 */
[C---:B------:R-:W-:Y:S08]  /*b2e0*/  HMMA.16816.F32 R36, R100.reuse, R124, R36 ;  /* 0x0000007c6424723c */ /* 0x040ff00000001824 */
[C---:B------:R-:W-:Y:S01]  /*b2f0*/  HMMA.16816.F32 R40, R100.reuse, R126, R40 ;  /* 0x0000007e6428723c */ /* 0x040fe20000001828 */
[----:B------:R-:W-:Y:S01]  /*b300*/  LDSM.16.MT88.4 R124, [R133+0x1100] ;  /* 0x00110000857c783b */ /* 0x000fe20000004200 */
[----:B------:R-:W-:Y:S02]  /*b310*/  MUFU.EX2 R179, R179 ;  /* 0x000000b300b37308 */ /* 0x000fe40000000800 */
[----:B-----5:R-:W-:Y:S04]  /*b320*/  F2FP.PACK_AB R136, R173, R170 ;  /* 0x000000aaad88723e */ /* 0x020fe800000000ff */
[C---:B----4-:R-:W-:Y:S04]  /*b330*/  HMMA.16816.F32 R44, R100.reuse, R104, R44 ;  /* 0x00000068642c723c */ /* 0x050fe8000000182c */
[----:B------:R1:W4:Y:S04]  /*b340*/  MUFU.EX2 R180, R137 ;  /* 0x0000008900b47308 */ /* 0x0003280000000800 */
[C---:B------:R-:W-:Y:S01]  /*b350*/  HMMA.16816.F32 R48, R100.reuse, R106, R48 ;  /* 0x0000006a6430723c */ /* 0x040fe20000001830 */
[----:B------:R-:W5:Y:S07]  /*b360*/  LDSM.16.MT88.4 R104, [R133+0x4900] ;  /* 0x004900008568783b */ /* 0x000f6e0000004200 */
[C---:B---3--:R-:W-:Y:S08]  /*b370*/  HMMA.16816.F32 R52, R100.reuse, R112, R52 ;  /* 0x000000706434723c */ /* 0x048ff00000001834 */
[C---:B------:R-:W-:Y:S01]  /*b380*/  HMMA.16816.F32 R56, R100.reuse, R114, R56 ;  /* 0x000000726438723c */ /* 0x040fe20000001838 */
[----:B------:R-:W3:Y:S03]  /*b390*/  LDSM.16.MT88.4 R112, [R134+UR4+0x4900] ;  /* 0x004900048670783b */ /* 0x000ee60008004200 */
[----:B-1----:R-:W-:Y:S02]  /*b3a0*/  F2FP.PACK_AB R137, R178, R177 ;  /* 0x000000b1b289723e */ /* 0x002fe400000000ff */
[----:B----4-:R-:W-:Y:S02]  /*b3b0*/  F2FP.PACK_AB R139, R180, R179 ;  /* 0x000000b3b48b723e */ /* 0x010fe400000000ff */
[C---:B------:R-:W-:Y:S08]  /*b3c0*/  HMMA.16816.F32 R60, R100.reuse, R108, R60 ;  /* 0x0000006c643c723c */ /* 0x040ff0000000183c */
[C---:B------:R-:W-:Y:S01]  /*b3d0*/  HMMA.16816.F32 R64, R100.reuse, R110, R64 ;  /* 0x0000006e6440723c */ /* 0x040fe20000001840 */
[----:B------:R-:W1:Y:S07]  /*b3e0*/  LDSM.16.MT88.4 R108, [R135+UR4+0x1100] ;  /* 0x00110004876c783b */ /* 0x000e6e0008004200 */
[C---:B--2---:R-:W-:Y:S08]  /*b3f0*/  HMMA.16816.F32 R68, R100.reuse, R116, R68 ;  /* 0x000000746444723c */ /* 0x044ff00000001844 */
[C---:B------:R-:W-:Y:S01]  /*b400*/  HMMA.16816.F32 R72, R100.reuse, R118, R72 ;  /* 0x000000766448723c */ /* 0x040fe20000001848 */
[----:B------:R-:W2:Y:S07]  /*b410*/  LDSM.16.MT88.4 R116, [R148+0x1100] ;  /* 0x001100009474783b */ /* 0x000eae0000004200 */
[C---:B-----5:R-:W-:Y:S08]  /*b420*/  HMMA.16816.F32 R76, R100.reuse, R104, R76 ;  /* 0x00000068644c723c */ /* 0x060ff0000000184c */
[C---:B------:R-:W-:Y:S01]  /*b430*/  HMMA.16816.F32 R80, R100.reuse, R106, R80 ;  /* 0x0000006a6450723c */ /* 0x040fe20000001850 */
[----:B------:R-:W4:Y:S07]  /*b440*/  LDSM.16.MT88.4 R104, [R135+UR4+0x3100] ;  /* 0x003100048768783b */ /* 0x000f2e0008004200 */
[C---:B---3--:R-:W-:Y:S08]  /*b450*/  HMMA.16816.F32 R84, R100.reuse, R112, R84 ;  /* 0x000000706454723c */ /* 0x048ff00000001854 */
[C---:B------:R-:W-:Y:S01]  /*b460*/  HMMA.16816.F32 R88, R100.reuse, R114, R88 ;  /* 0x000000726458723c */ /* 0x040fe20000001858 */
[----:B------:R-:W-:Y:S07]  /*b470*/  LDSM.16.MT88.4 R112, [R134+UR4+0x3100] ;  /* 0x003100048670783b */ /* 0x000fee0008004200 */
[C---:B------:R-:W-:Y:S08]  /*b480*/  HMMA.16816.F32 R92, R100.reuse, R120, R92 ;  /* 0x00000078645c723c */ /* 0x040ff0000000185c */
[----:B------:R-:W-:Y:S01]  /*b490*/  HMMA.16816.F32 R96, R100, R122, R96 ;  /* 0x0000007a6460723c */ /* 0x000fe20000001860 */
[----:B------:R-:W-:Y:S06]  /*b4a0*/  LDSM.16.MT88.4 R120, [R133+0x5100] ;  /* 0x005100008578783b */ /* 0x000fec0000004200 */
[----:B------:R-:W-:Y:S01]  /*b4b0*/  F2FP.PACK_AB R100, R172, R165 ;  /* 0x000000a5ac64723e */ /* 0x000fe200000000ff */
[----:B------:R-:W-:Y:S01]  /*b4c0*/  FADD.FTZ R165, R165, R160 ;  /* 0x000000a0a5a57221 */ /* 0x000fe20000010000 */
[----:B------:R-:W-:Y:S03]  /*b4d0*/  F2FP.PACK_AB R102, R174, R167 ;  /* 0x000000a7ae66723e */ /* 0x000fe600000000ff */
[----:B------:R-:W-:Y:S01]  /*b4e0*/  F2FP.PACK_AB R101, R166, R169 ;  /* 0x000000a9a665723e */ /* 0x000fe200000000ff */
[----:B------:R-:W-:Y:S01]  /*b4f0*/  FADD.FTZ R172, R172, R165 ;  /* 0x000000a5acac7221 */ /* 0x000fe20000010000 */
[----:B------:R-:W-:Y:S03]  /*b500*/  F2FP.PACK_AB R103, R171, R168 ;  /* 0x000000a8ab67723e */ /* 0x000fe600000000ff */
[----:B------:R-:W-:Y:S04]  /*b510*/  FADD.FTZ R167, R167, R172 ;  /* 0x000000aca7a77221 */ /* 0x000fe80000010000 */
[C---:B-1----:R-:W-:Y:S03]  /*b520*/  HMMA.16816.F32 R4, R100.reuse, R108, R4 ;  /* 0x0000006c6404723c */ /* 0x042fe60000001804 */
[----:B------:R-:W-:Y:S04]  /*b530*/  FADD.FTZ R167, R174, R167 ;  /* 0x000000a7aea77221 */ /* 0x000fe80000010000 */
[----:B------:R-:W-:Y:S01]  /*b540*/  FADD.FTZ R170, R170, R167 ;  /* 0x000000a7aaaa7221 */ /* 0x000fe20000010000 */
[C---:B------:R-:W-:Y:S01]  /*b550*/  HMMA.16816.F32 R8, R100.reuse, R110, R8 ;  /* 0x0000006e6408723c */ /* 0x040fe20000001808 */
[----:B------:R-:W1:Y:S03]  /*b560*/  LDSM.16.MT88.4 R108, [R133+0x3100] ;  /* 0x00310000856c783b */ /* 0x000e660000004200 */
[----:B------:R-:W-:Y:S04]  /*b570*/  FADD.FTZ R170, R173, R170 ;  /* 0x000000aaadaa7221 */ /* 0x000fe80000010000 */
[C---:B------:R-:W-:Y:S04]  /*b580*/  HMMA.16816.F32 R12, R100.reuse, R124, R12 ;  /* 0x0000007c640c723c */ /* 0x040fe8000000180c */
[----:B------:R-:W-:Y:S04]  /*b590*/  FADD.FTZ R175, R175, R170 ;  /* 0x000000aaafaf7221 */ /* 0x000fe80000010000 */
[C---:B------:R-:W-:Y:S01]  /*b5a0*/  HMMA.16816.F32 R16, R100.reuse, R126, R16 ;  /* 0x0000007e6410723c */ /* 0x040fe20000001810 */
[----:B------:R-:W-:Y:S03]  /*b5b0*/  LDSM.16.MT88.4 R124, [R134+UR4+0x5100] ;  /* 0x00510004867c783b */ /* 0x000fe60008004200 */
[----:B------:R-:W-:Y:S04]  /*b5c0*/  FADD.FTZ R217, R176, R175 ;  /* 0x000000afb0d97221 */ /* 0x000fe80000010000 */
[C---:B------:R-:W-:Y:S08]  /*b5d0*/  HMMA.16816.F32 R20, R100.reuse, R128, R20 ;  /* 0x000000806414723c */ /* 0x040ff00000001814 */
[C---:B------:R-:W-:Y:S01]  /*b5e0*/  HMMA.16816.F32 R24, R100.reuse, R130, R24 ;  /* 0x000000826418723c */ /* 0x040fe20000001818 */
[----:B------:R-:W-:Y:S07]  /*b5f0*/  LDSM.16.MT88.4 R128, [R148+0x5100] ;  /* 0x005100009480783b */ /* 0x000fee0000004200 */
[C---:B--2---:R-:W-:Y:S08]  /*b600*/  HMMA.16816.F32 R28, R100.reuse, R116, R28 ;  /* 0x00000074641c723c */ /* 0x044ff0000000181c */
[C---:B------:R-:W-:Y:S01]  /*b610*/  HMMA.16816.F32 R32, R100.reuse, R118, R32 ;  /* 0x000000766420723c */ /* 0x040fe20000001820 */
[----:B------:R-:W2:Y:S07]  /*b620*/  LDSM.16.MT88.4 R116, [R148+0x3100] ;  /* 0x003100009474783b */ /* 0x000eae0000004200 */
[C---:B----4-:R-:W-:Y:S08]  /*b630*/  HMMA.16816.F32 R36, R100.reuse, R104, R36 ;  /* 0x000000686424723c */ /* 0x050ff00000001824 */
[C---:B------:R-:W-:Y:S01]  /*b640*/  HMMA.16816.F32 R40, R100.reuse, R106, R40 ;  /* 0x0000006a6428723c */ /* 0x040fe20000001828 */
[----:B------:R-:W3:Y:S07]  /*b650*/  LDSM.16.MT88.4 R104, [R135+UR4+0x5100] ;  /* 0x005100048768783b */ /* 0x000eee0008004200 */
[C---:B-1----:R-:W-:Y:S08]  /*b660*/  HMMA.16816.F32 R44, R100.reuse, R108, R44 ;  /* 0x0000006c642c723c */ /* 0x042ff0000000182c */
[C---:B------:R-:W-:Y:S01]  /*b670*/  HMMA.16816.F32 R48, R100.reuse, R110, R48 ;  /* 0x0000006e6430723c */ /* 0x040fe20000001830 */
[----:B------:R-:W1:Y:S07]  /*b680*/  LDSM.16.MT88.4 R108, [R135+UR4+0x1900] ;  /* 0x00190004876c783b */ /* 0x000e6e0008004200 */
[C---:B------:R-:W-:Y:S08]  /*b690*/  HMMA.16816.F32 R52, R100.reuse, R112, R52 ;  /* 0x000000706434723c */ /* 0x040ff00000001834 */
[C---:B------:R-:W-:Y:S01]  /*b6a0*/  HMMA.16816.F32 R56, R100.reuse, R114, R56 ;  /* 0x000000726438723c */ /* 0x040fe20000001838 */
[----:B------:R-:W4:Y:S07]  /*b6b0*/  LDSM.16.MT88.4 R112, [R133+0x1900] ;  /* 0x001900008570783b */ /* 0x000f2e0000004200 */
        /* <DEDUP_REMOVED lines=10> */
[C---:B-1----:R-:W-:Y:S01]  /*b760*/  HMMA.16816.F32 R128, R136.reuse, R108, R4 ;  /* 0x0000006c8880723c */ /* 0x042fe20000001804 */
[----:B------:R-:W1:Y:S07]  /*b770*/  LDSM.16.MT88.4 R4, [R135+UR4+0x3900] ;  /* 0x003900048704783b */ /* 0x000e6e0008004200 */
[C---:B------:R-:W-:Y:S01]  /*b780*/  HMMA.16816.F32 R124, R136.reuse, R110, R8 ;  /* 0x0000006e887c723c */ /* 0x040fe20000001808 */
[----:B------:R-:W2:Y:S07]  /*b790*/  LDSM.16.MT88.4 R8, [R133+0x3900] ;  /* 0x003900008508783b */ /* 0x000eae0000004200 */
[C---:B----4-:R-:W-:Y:S01]  /*b7a0*/  HMMA.16816.F32 R120, R136.reuse, R112, R12 ;  /* 0x000000708878723c */ /* 0x050fe2000000180c */
[----:B------:R-:W3:Y:S07]  /*b7b0*/  LDSM.16.MT88.4 R12, [R134+UR4+0x3900] ;  /* 0x00390004860c783b */ /* 0x000eee0008004200 */
[C---:B------:R-:W-:Y:S08]  /*b7c0*/  HMMA.16816.F32 R116, R136.reuse, R114, R16 ;  /* 0x000000728874723c */ /* 0x040ff00000001810 */
[C---:B------:R-:W-:Y:S07]  /*b7d0*/  HMMA.16816.F32 R112, R136.reuse, R140, R20 ;  /* 0x0000008c8870723c */ /* 0x040fee0000001814 */
[----:B------:R-:W-:Y:S01]  /*b7e0*/  IADD3 R20, R228, -0x2, RZ ;  /* 0xfffffffee4147810 */ /* 0x000fe20007ffe0ff */
[C---:B------:R-:W-:Y:S03]  /*b7f0*/  HMMA.16816.F32 R108, R136.reuse, R142, R24 ;  /* 0x0000008e886c723c */ /* 0x040fe60000001818 */
[----:B------:R-:W-:Y:S05]  /*b800*/  ISETP.GE.AND P0, PT, R20, R193, PT ;  /* 0x000000c11400720c */ /* 0x000fea0003f06270 */
[C---:B------:R-:W-:Y:S08]  /*b810*/  HMMA.16816.F32 R104, R136.reuse, R144, R28 ;  /* 0x000000908868723c */ /* 0x040ff0000000181c */
[C---:B------:R-:W-:Y:S04]  /*b820*/  HMMA.16816.F32 R100, R136.reuse, R146, R32 ;  /* 0x000000928864723c */ /* 0x040fe80000001820 */
[----:B------:R-:W-:Y:S04]  /*b830*/  @P0 SHF.R.S32.HI R16, RZ, 0x1f, R20 ;  /* 0x0000001fff100819 */ /* 0x000fe80000011414 */
[C---:B-1----:R-:W-:Y:S07]  /*b840*/  HMMA.16816.F32 R36, R136.reuse, R4, R36 ;  /* 0x000000048824723c */ /* 0x042fee0000001824 */
[----:B------:R-:W-:Y:S01]  /*b850*/  @P0 IMAD R5, R16, c[0x0][0x1e0], RZ ;  /* 0x0000780010050a24 */ /* 0x000fe200078e02ff */
[C---:B------:R-:W-:Y:S01]  /*b860*/  HMMA.16816.F32 R40, R136.reuse, R6, R40 ;  /* 0x000000068828723c */ /* 0x040fe20000001828 */
[----:B------:R-:W1:Y:S03]  /*b870*/  LDSM.16.MT88.4 R16, [R148+0x3900] ;  /* 0x003900009410783b */ /* 0x000e660000004200 */
[C---:B------:R-:W-:Y:S02]  /*b880*/  @P0 IMAD R5, R20.reuse, c[0x0][0x1e4], R5 ;  /* 0x0000790014050a24 */ /* 0x040fe400078e0205 */
[----:B------:R-:W-:Y:S02]  /*b890*/  @P0 IMAD.WIDE.U32 R20, R20, c[0x0][0x1e0], RZ ;  /* 0x0000780014140a25 */ /* 0x000fe400078e00ff */
[C---:B--2---:R-:W-:Y:S04]  /*b8a0*/  HMMA.16816.F32 R44, R136.reuse, R8, R44 ;  /* 0x00000008882c723c */ /* 0x044fe8000000182c */
[----:B------:R-:W-:Y:S02]  /*b8b0*/  @P0 IADD3 R5, R21, R5, RZ ;  /* 0x0000000515050210 */ /* 0x000fe40007ffe0ff */
[C---:B------:R-:W-:Y:S02]  /*b8c0*/  @P0 SHF.L.U32 R25, R20.reuse, 0x6, RZ ;  /* 0x0000000614190819 */ /* 0x040fe400000006ff */
[C---:B------:R-:W-:Y:S04]  /*b8d0*/  HMMA.16816.F32 R48, R136.reuse, R10, R48 ;  /* 0x0000000a8830723c */ /* 0x040fe80000001830 */
[----:B------:R-:W-:Y:S02]  /*b8e0*/  @P0 SHF.L.U64.HI R24, R20, 0x6, R5 ;  /* 0x0000000614180819 */ /* 0x000fe40000010205 */
[----:B------:R-:W2:Y:S01]  /*b8f0*/  LDSM.16.MT88.4 R4, [R135+UR4+0x5900] ;  /* 0x005900048704783b */ /* 0x000ea20008004200 */
[C---:B------:R-:W-:Y:S01]  /*b900*/  @P0 IADD3 R8, P1, R25.reuse, R206, RZ ;  /* 0x000000ce19080210 */ /* 0x040fe20007f3e0ff */
[C---:B---3--:R-:W-:Y:S04]  /*b910*/  HMMA.16816.F32 R52, R136.reuse, R12, R52 ;  /* 0x0000000c8834723c */ /* 0x048fe80000001834 */
[----:B------:R-:W-:Y:S02]  /*b920*/  @P0 IADD3.X R9, R24, R213, RZ, P1, !PT ;  /* 0x000000d518090210 */ /* 0x000fe40000ffe4ff */
[C---:B------:R-:W-:Y:S02]  /*b930*/  @P0 LEA R20, P1, R8.reuse, c[0x0][0x1c8], 0x1 ;  /* 0x0000720008140a11 */ /* 0x040fe400078208ff */
[C---:B------:R-:W-:Y:S04]  /*b940*/  HMMA.16816.F32 R56, R136.reuse, R14, R56 ;  /* 0x0000000e8838723c */ /* 0x040fe80000001838 */
[----:B------:R-:W-:Y:S02]  /*b950*/  @P0 LEA.HI.X R21, R8, c[0x0][0x1cc], R9, 0x1, P1 ;  /* 0x0000730008150a11 */ /* 0x000fe400008f0c09 */
[----:B------:R-:W-:Y:S02]  /*b960*/  @P0 IADD3 R9, P1, R25, R223, RZ ;  /* 0x000000df19090210 */ /* 0x000fe40007f3e0ff */
[C---:B-1----:R-:W-:Y:S04]  /*b970*/  HMMA.16816.F32 R60, R136.reuse, R16, R60 ;  /* 0x00000010883c723c */ /* 0x042fe8000000183c */
[C---:B------:R-:W-:Y:S02]  /*b980*/  @P0 IADD3.X R8, R24.reuse, R222, RZ, P1, !PT ;  /* 0x000000de18080210 */ /* 0x040fe40000ffe4ff */
[C---:B------:R-:W-:Y:S02]  /*b990*/  @P0 LEA R22, P1, R9.reuse, c[0x0][0x1c8], 0x1 ;  /* 0x0000720009160a11 */ /* 0x040fe400078208ff */
[C---:B------:R-:W-:Y:S04]  /*b9a0*/  HMMA.16816.F32 R64, R136.reuse, R18, R64 ;  /* 0x000000128840723c */ /* 0x040fe80000001840 */
[----:B------:R-:W-:Y:S02]  /*b9b0*/  @P0 LEA.HI.X R23, R9, c[0x0][0x1cc], R8, 0x1, P1 ;  /* 0x0000730009170a11 */ /* 0x000fe400008f0c08 */
[----:B------:R1:W3:Y:S01]  /*b9c0*/  LDSM.16.MT88.4 R8, [R133+0x5900] ;  /* 0x005900008508783b */ /* 0x0002e20000004200 */
[----:B------:R-:W-:Y:S05]  /*b9d0*/  @P0 IADD3 R12, P1, R25, R221, RZ ;  /* 0x000000dd190c0210 */ /* 0x000fea0007f3e0ff */
[----:B------:R-:W-:Y:S01]  /*b9e0*/  @P0 IADD3.X R13, R24, R219, RZ, P1, !PT ;  /* 0x000000db180d0210 */ /* 0x000fe20000ffe4ff */
[C---:B--2---:R-:W-:Y:S03]  /*b9f0*/  HMMA.16816.F32 R68, R136.reuse, R4, R68 ;  /* 0x000000048844723c */ /* 0x044fe60000001844 */
[C---:B------:R-:W-:Y:S04]  /*ba00*/  @P0 LEA R16, P1, R12.reuse, c[0x0][0x1c8], 0x1 ;  /* 0x000072000c100a11 */ /* 0x040fe800078208ff */
[----:B------:R-:W-:Y:S01]  /*ba10*/  @P0 LEA.HI.X R17, R12, c[0x0][0x1cc], R13, 0x1, P1 ;  /* 0x000073000c110a11 */ /* 0x000fe200008f0c0d */
[C---:B------:R-:W-:Y:S01]  /*ba20*/  HMMA.16816.F32 R72, R136.reuse, R6, R72 ;  /* 0x000000068848723c */ /* 0x040fe20000001848 */
[----:B------:R-:W2:Y:S03]  /*ba30*/  LDSM.16.MT88.4 R12, [R134+UR4+0x5900] ;  /* 0x00590004860c783b */ /* 0x000ea60008004200 */
[----:B------:R-:W-:Y:S04]  /*ba40*/  @P0 IADD3 R18, P1, R200, R25, RZ ;  /* 0x00000019c8120210 */ /* 0x000fe80007f3e0ff */
[----:B------:R-:W-:Y:S04]  /*ba50*/  @P0 IADD3.X R19, R199, R24, RZ, P1, !PT ;  /* 0x00000018c7130210 */ /* 0x000fe80000ffe4ff */
[C---:B------:R-:W-:Y:S02]  /*ba60*/  @P0 IADD3 R25, P1, R18.reuse, R206, RZ ;  /* 0x000000ce12190210 */ /* 0x040fe40007f3e0ff */
[----:B-1----:R-:W-:Y:S02]  /*ba70*/  MOV R133, R2 ;  /* 0x0000000200857202 */ /* 0x002fe40000000f00 */
[----:B------:R-:W-:Y:S02]  /*ba80*/  @P0 IADD3.X R4, R19, R213, RZ, P1, !PT ;  /* 0x000000d513040210 */ /* 0x000fe40000ffe4ff */
[C---:B------:R-:W-:Y:S04]  /*ba90*/  @P0 LEA R24, P1, R25.reuse, c[0x0][0x1c8], 0x1 ;  /* 0x0000720019180a11 */ /* 0x040fe800078208ff */
[----:B------:R-:W-:Y:S02]  /*baa0*/  @P0 LEA.HI.X R25, R25, c[0x0][0x1cc], R4, 0x1, P1 ;  /* 0x0000730019190a11 */ /* 0x000fe400008f0c04 */
[----:B------:R-:W-:Y:S01]  /*bab0*/  @P0 IADD3 R4, P1, R18, R223, RZ ;  /* 0x000000df12040210 */ /* 0x000fe20007f3e0ff */
[C---:B---3--:R-:W-:Y:S03]  /*bac0*/  HMMA.16816.F32 R76, R136.reuse, R8, R76 ;  /* 0x00000008884c723c */ /* 0x048fe6000000184c */
[----:B------:R-:W-:Y:S02]  /*bad0*/  @P0 IADD3.X R5, R19, R222, RZ, P1, !PT ;  /* 0x000000de13050210 */ /* 0x000fe40000ffe4ff */
[----:B------:R-:W-:Y:S02]  /*bae0*/  @P0 LEA R26, P1, R4, c[0x0][0x1c8], 0x1 ;  /* 0x00007200041a0a11 */ /* 0x000fe400078208ff */
[----:B------:R-:W-:Y:S01]  /*baf0*/  FADD.FTZ R8, R150, R153 ;  /* 0x0000009996087221 */ /* 0x000fe20000010000 */
[C---:B------:R-:W-:Y:S04]  /*bb00*/  HMMA.16816.F32 R80, R136.reuse, R10, R80 ;  /* 0x0000000a8850723c */ /* 0x040fe80000001850 */
[----:B------:R-:W-:Y:S01]  /*bb10*/  @P0 LEA.HI.X R27, R4, c[0x0][0x1cc], R5, 0x1, P1 ;  /* 0x00007300041b0a11 */ /* 0x000fe200008f0c05 */
[----:B------:R-:W-:Y:S01]  /*bb20*/  FADD.FTZ R8, R149, R8 ;  /* 0x0000000895087221 */ /* 0x000fe20000010000 */
[----:B------:R-:W1:Y:S01]  /*bb30*/  LDSM.16.MT88.4 R4, [R148+0x5900] ;  /* 0x005900009404783b */ /* 0x000e620000004200 */
[C---:B------:R-:W-:Y:S01]  /*bb40*/  ISETP.GE.AND P1, PT, R215.reuse, 0x1, PT ;  /* 0x00000001d700780c */ /* 0x040fe20003f26270 */
[C---:B--2---:R-:W-:Y:S04]  /*bb50*/  HMMA.16816.F32 R84, R136.reuse, R12, R84 ;  /* 0x0000000c8854723c */ /* 0x044fe80000001854 */
[----:B------:R-:W-:Y:S01]  /*bb60*/  IADD3 R215, R215, 0x1, RZ ;  /* 0x00000001d7d77810 */ /* 0x000fe20007ffe0ff */
[----:B------:R-:W-:Y:S03]  /*bb70*/  FADD.FTZ R161, R161, R8 ;  /* 0x00000008a1a17221 */ /* 0x000fe60000010000 */
[----:B------:R-:W-:Y:S01]  /*bb80*/  SEL R215, R215, RZ, !P1 ;  /* 0x000000ffd7d77207 */ /* 0x000fe20004800000 */
[----:B------:R-:W-:Y:S01]  /*bb90*/  FADD.FTZ R162, R162, R161 ;  /* 0x000000a1a2a27221 */ /* 0x000fe20000010000 */
[C---:B------:R-:W-:Y:S03]  /*bba0*/  HMMA.16816.F32 R88, R136.reuse, R14, R88 ;  /* 0x0000000e8858723c */ /* 0x040fe60000001858 */
[----:B------:R-:W-:Y:S01]  /*bbb0*/  @P0 IMAD R9, R215, 0x3000, R201 ;  /* 0x00003000d7090824 */ /* 0x000fe200078e02c9 */
[----:B------:R-:W-:Y:S01]  /*bbc0*/  @P0 IADD3 R18, P1, R18, R221, RZ ;  /* 0x000000dd12120210 */ /* 0x000fe20007f3e0ff */
[----:B------:R-:W-:Y:S03]  /*bbd0*/  FADD.FTZ R163, R163, R162 ;  /* 0x000000a2a3a37221 */ /* 0x000fe60000010000 */
[----:B------:R-:W-:Y:S01]  /*bbe0*/  @P0 SHF.L.U32 R3, R9, 0x1, RZ ;  /* 0x0000000109030819 */ /* 0x000fe200000006ff */
[----:B------:R-:W-:Y:S03]  /*bbf0*/  FADD.FTZ R164, R164, R163 ;  /* 0x000000a3a4a47221 */ /* 0x000fe60000010000 */
[----:B------:R-:W-:Y:S01]  /*bc00*/  @P0 IADD3.X R19, R19, R219, RZ, P1, !PT ;  /* 0x000000db13130210 */ /* 0x000fe20000ffe4ff */
[----:B------:R-:W-:Y:S01]  /*bc10*/  @!PT LDS RZ, [RZ] ;  /* 0x00000000fffff984 */ /* 0x000fe20000000800 */
[----:B------:R-:W-:Y:S01]  /*bc20*/  @!PT LDS RZ, [RZ] ;  /* 0x00000000fffff984 */ /* 0x000fe20000000800 */
[----:B------:R-:W-:Y:S01]  /*bc30*/  @!PT LDS RZ, [RZ] ;  /* 0x00000000fffff984 */ /* 0x000fe20000000800 */
[----:B------:R2:W-:Y:S01]  /*bc40*/  @P0 LDGSTS.E.BYPASS.LTC128B.128 [R3+0xc100], [R20.64], !P5 ;  /* 0x0c10000014030fae */ /* 0x0005e2000e901d48 */
[C---:B------:R-:W-:Y:S01]  /*bc50*/  @P0 LEA R10, P1, R18.reuse, c[0x0][0x1c8], 0x1 ;  /* 0x00007200120a0a11 */ /* 0x040fe200078208ff */
[----:B------:R-:W-:Y:S03]  /*bc60*/  FADD.FTZ R169, R169, R164 ;  /* 0x000000a4a9a97221 */ /* 0x000fe60000010000 */
[----:B------:R-:W-:Y:S01]  /*bc70*/  @P0 LEA.HI.X R11, R18, c[0x0][0x1cc], R19, 0x1, P1 ;  /* 0x00007300120b0a11 */ /* 0x000fe200008f0c13 */
[----:B------:R-:W-:Y:S02]  /*bc80*/  FADD.FTZ R169, R166, R169 ;  /* 0x000000a9a6a97221 */ /* 0x000fe40000010000 */
[----:B------:R2:W-:Y:S02]  /*bc90*/  @P0 LDGSTS.E.BYPASS.LTC128B.128 [R3+0xe100], [R22.64], !P4 ;  /* 0x0e10000016030fae */ /* 0x0005e4000e101d48 */
[----:B------:R-:W-:Y:S04]  /*bca0*/  FADD.FTZ R168, R168, R169 ;  /* 0x000000a9a8a87221 */ /* 0x000fe80000010000 */
[----:B------:R-:W-:Y:S01]  /*bcb0*/  FADD.FTZ R168, R171, R168 ;  /* 0x000000a8aba87221 */ /* 0x000fe20000010000 */
[C---:B-1----:R-:W-:Y:S01]  /*bcc0*/  HMMA.16816.F32 R92, R136.reuse, R4, R92 ;  /* 0x00000004885c723c */ /* 0x042fe2000000185c */
[----:B------:R2:W-:Y:S02]  /*bcd0*/  @P0 LDGSTS.E.BYPASS.LTC128B.128 [R3+0x10100], [R16.64], !P6 ;  /* 0x1010000010030fae */ /* 0x0005e4000f101d48 */
[----:B------:R-:W-:Y:S04]  /*bce0*/  FADD.FTZ R177, R177, R168 ;  /* 0x000000a8b1b17221 */ /* 0x000fe80000010000 */
[----:B------:R-:W-:Y:S01]  /*bcf0*/  FADD.FTZ R178, R178, R177 ;  /* 0x000000b1b2b27221 */ /* 0x000fe20000010000 */
[----:B------:R-:W-:Y:S01]  /*bd00*/  HMMA.16816.F32 R96, R136, R6, R96 ;  /* 0x000000068860723c */ /* 0x000fe20000001860 */
[----:B------:R2:W-:Y:S03]  /*bd10*/  @P0 LDGSTS.E.BYPASS.LTC128B.128 [R3+0xd100], [R24.64], !P5 ;  /* 0x0d10000018030fae */ /* 0x0005e6000e901d48 */
[----:B------:R-:W-:Y:S04]  /*bd20*/  FADD.FTZ R179, R179, R178 ;  /* 0x000000b2b3b37221 */ /* 0x000fe80000010000 */
[----:B------:R-:W-:Y:S01]  /*bd30*/  FADD.FTZ R216, R180, R179 ;  /* 0x000000b3b4d87221 */ /* 0x000fe20000010000 */
[----:B------:R2:W-:Y:S08]  /*bd40*/  @P0 LDGSTS.E.BYPASS.LTC128B.128 [R3+0xf100], [R26.64], !P4 ;  /* 0x0f1000001a030fae */ /* 0x0005f0000e101d48 */
[----:B------:R2:W-:Y:S01]  /*bd50*/  @P0 LDGSTS.E.BYPASS.LTC128B.128 [R3+0x11100], [R10.64], !P6 ;  /* 0x111000000a030fae */ /* 0x0005e2000f101d48 */
[----:B------:R-:W-:Y:S02]  /*bd60*/  ISETP.GT.AND P0, PT, R228, R229, PT ;  /* 0x000000e5e400720c */ /* 0x000fe40003f04270 */
[----:B------:R-:W-:Y:S05]  /*bd70*/  MOV R228, R220 ;  /* 0x000000dc00e47202 */ /* 0x000fea0000000f00 */
[----:B------:R-:W0:Y:S01]  /*bd80*/  LDGDEPBAR ;  /* 0x00000000000079af */ /* 0x000e220000000000 */
[----:B--2---:R-:W-:Y:S05]  /*bd90*/  MOV R3, R0 ;  /* 0x0000000000037202 */ /* 0x004fea0000000f00 */
[----:B------:R-:W-:-:S05]  /*bda0*/  @P0 BRA `(.L_x_895) ;  /* 0xffffd1d000000947 */ /* 0x000fca000383ffff */
.L_x_894:
[----:B------:R-:W-:-:S13]  /*bdb0*/  ISETP.GE.AND P0, PT, R220, R193, PT ;  /* 0x000000c1dc00720c */ /* 0x000fda0003f06270 */
[----:B------:R-:W-:Y:S05]  /*bdc0*/  @!P0 BRA `(.L_x_896) ;  /* 0x000039b000008947 */ /* 0x000fea0003800000 */
[----:B------:R-:W-:Y:S01]  /*bdd0*/  ISETP.NE.AND P2, PT, R196, 0x1, PT ;  /* 0x00000001c400780c */ /* 0x000fe20003f45270 */
[----:B------:R-:W-:Y:S01]  /*bde0*/  IMAD.MOV.U32 R133, RZ, RZ, 0x40 ;  /* 0x00000040ff857424 */ /* 0x000fe200078e00ff */
[----:B------:R-:W-:Y:S01]  /*bdf0*/  LOP3.LUT P0, RZ, R218, 0x4, RZ, 0xc0, !PT ;  /* 0x00000004daff7812 */ /* 0x000fe2000780c0ff */
[----:B------:R-:W-:Y:S01]  /*be00*/  IMAD.MOV.U32 R3, RZ, RZ, R0 ;  /* 0x000000ffff037224 */ /* 0x000fe200078e0000 */
[C---:B------:R-:W-:Y:S01]  /*be10*/  IADD3 R218, P1, R204.reuse, 0x40, RZ ;  /* 0x00000040ccda7810 */ /* 0x040fe20007f3e0ff */
[----:B------:R-:W-:Y:S01]  /*be20*/  IMAD.MOV.U32 R132, RZ, RZ, R2 ;  /* 0x000000ffff847224 */ /* 0x000fe200078e0002 */
[----:B------:R-:W-:Y:S02]  /*be30*/  SEL R133, R133, 0xffffffc0, !P0 ;  /* 0xffffffc085857807 */ /* 0x000fe40004000000 */
[----:B------:R-:W-:Y:S01]  /*be40*/  IADD3 R226, P0, R204, 0x80, RZ ;  /* 0x00000080cce27810 */ /* 0x000fe20007f1e0ff */
[----:B------:R-:W-:Y:S01]  /*be50*/  IMAD.X R227, RZ, RZ, R209, P1 ;  /* 0x000000ffffe37224 */ /* 0x000fe200008e06d1 */
[----:B------:R-:W-:-:S03]  /*be60*/  IADD3 R224, P1, R206, 0x40, RZ ;  /* 0x00000040cee07810 */ /* 0x000fc60007f3e0ff */
[----:B------:R-:W-:Y:S01]  /*be70*/  IMAD.X R225, RZ, RZ, R209, P0 ;  /* 0x000000ffffe17224 */ /* 0x000fe200000e06d1 */
[----:B------:R-:W-:Y:S01]  /*be80*/  IADD3 R222, P0, R206, 0x80, RZ ;  /* 0x00000080cede7810 */ /* 0x000fe20007f1e0ff */
[----:B------:R-:W-:-:S04]  /*be90*/  @P2 IMAD.HI.U32 R219, R210, c[0x0][0x2c8], RZ ;  /* 0x0000b200d2db2a27 */ /* 0x000fc800078e00ff */
[----:B------:R-:W-:Y:S01]  /*bea0*/  IMAD.X R223, RZ, RZ, R213, P1 ;  /* 0x000000ffffdf7224 */ /* 0x000fe200008e06d5 */
[----:B------:R-:W-:Y:S01]  /*beb0*/  @P2 SHF.R.U32.HI R219, RZ, c[0x0][0x2cc], R219 ;  /* 0x0000b300ffdb2a19 */ /* 0x000fe200000116db */
[----:B------:R-:W-:Y:S02]  /*bec0*/  IMAD.X R221, RZ, RZ, R213, P0 ;  /* 0x000000ffffdd7224 */ /* 0x000fe400000e06d5 */
.L_x_905:
[----:B------:R-:W-:Y:S04]  /*bed0*/  DEPBAR.LE SB0, 0x2 ;  /* 0x000080800000791a */ /* 0x000fe80000000000 */
[----:B------:R-:W-:Y:S01]  /*bee0*/  BAR.SYNC.DEFER_BLOCKING 0x0 ;  /* 0x0000000000007b1d */ /* 0x000fe20000010000 */
[----:B------:R-:W-:Y:S01]  /*bef0*/  UIMAD UR4, UR5, 0x6000, URZ ;  /* 0x00006000050478a4 */ /* 0x000fe2000f8e023f */
[----:B------:R-:W-:Y:S02]  /*bf00*/  ISETP.GE.AND P0, PT, R193, R220, PT ;  /* 0x000000dcc100720c */ /* 0x000fe40003f06270 */
[----:B------:R-:W-:Y:S02]  /*bf10*/  ISETP.NE.AND P2, PT, R196, 0x1, PT ;  /* 0x00000001c400780c */ /* 0x000fe40003f45270 */
[----:B------:R-:W-:Y:S09]  /*bf20*/  ISETP.GE.AND P3, PT, R195, 0x1, PT ;  /* 0x00000001c300780c */ /* 0x000ff20003f66270 */
[----:B------:R-:W-:Y:S01]  /*bf30*/  @!P0 IADD3 R5, R220, -0x1, RZ ;  /* 0xffffffffdc058810 */ /* 0x000fe20007ffe0ff */
[----:B------:R-:W-:Y:S03]  /*bf40*/  @!P0 IMAD R179, R215, 0x6000, R214 ;  /* 0x00006000d7b38824 */ /* 0x000fe600078e02d6 */
[----:B------:R-:W-:Y:S01]  /*bf50*/  @!P0 SHF.R.S32.HI R2, RZ, 0x1f, R5 ;  /* 0x0000001fff028819 */ /* 0x000fe20000011405 */
[----:B------:R-:W-:Y:S04]  /*bf60*/  LDSM.16.M88.4 R32, [R190] ;  /* 0x00000000be20783b */ /* 0x000fe80000000200 */
[----:B------:R-:W-:Y:S04]  /*bf70*/  @!P0 IMAD R2, R2, c[0x0][0x208], RZ ;  /* 0x0000820002028a24 */ /* 0x000fe800078e02ff */
[C---:B------:R-:W-:Y:S01]  /*bf80*/  @!P0 IMAD R2, R5.reuse, c[0x0][0x20c], R2 ;  /* 0x0000830005028a24 */ /* 0x040fe200078e0202 */
[----:B------:R-:W1:Y:S01]  /*bf90*/  LDSM.16.M88.4 R8, [R188+UR4+0xc100] ;  /* 0x00c10004bc08783b */ /* 0x000e620008000200 */
[----:B------:R-:W-:Y:S04]  /*bfa0*/  @!P0 IMAD.WIDE.U32 R4, R5, c[0x0][0x208], RZ ;  /* 0x0000820005048a25 */ /* 0x000fe800078e00ff */
[C---:B------:R-:W-:Y:S01]  /*bfb0*/  @!P0 IMAD.SHL.U32 R149, R4.reuse, 0x40, RZ ;  /* 0x0000004004958824 */ /* 0x040fe200078e00ff */
[----:B------:R-:W-:Y:S01]  /*bfc0*/  @!P0 IADD3 R2, R5, R2, RZ ;  /* 0x0000000205028210 */ /* 0x000fe20007ffe0ff */
[----:B------:R-:W2:Y:S03]  /*bfd0*/  LDSM.16.M88.4 R16, [R188+UR4+0xc900] ;  /* 0x00c90004bc10783b */ /* 0x000ea60008000200 */
[----:B------:R-:W-:Y:S02]  /*bfe0*/  @!P0 IADD3 R5, P1, R149, R204, RZ ;  /* 0x000000cc95058210 */ /* 0x000fe40007f3e0ff */
[----:B------:R-:W-:Y:S02]  /*bff0*/  @!P0 SHF.L.U64.HI R2, R4, 0x6, R2 ;  /* 0x0000000604028819 */ /* 0x000fe40000010202 */
[----:B------:R-:W3:Y:S02]  /*c000*/  LDSM.16.M88.4 R24, [R188+UR4+0xd100] ;  /* 0x00d10004bc18783b */ /* 0x000ee40008000200 */
[----:B------:R-:W-:Y:S02]  /*c010*/  @!P0 IADD3.X R0, R2, R209, RZ, P1, !PT ;  /* 0x000000d102008210 */ /* 0x000fe40000ffe4ff */
[C---:B------:R-:W-:Y:S03]  /*c020*/  @!P0 LEA R172, P1, R5.reuse, c[0x0][0x1f8], 0x1 ;  /* 0x00007e0005ac8a11 */ /* 0x040fe600078208ff */
[----:B------:R-:W4:Y:S01]  /*c030*/  LDSM.16.M88.4 R136, [R188+UR4+0xd900] ;  /* 0x00d90004bc88783b */ /* 0x000f220008000200 */
[----:B------:R-:W-:Y:S02]  /*c040*/  @!P0 LEA.HI.X R173, R5, c[0x0][0x1fc], R0, 0x1, P1 ;  /* 0x00007f0005ad8a11 */ /* 0x000fe400008f0c00 */
[----:B------:R-:W-:Y:S02]  /*c050*/  IADD3 R0, R188, UR4, RZ ;  /* 0x00000004bc007c10 */ /* 0x000fe4000fffe0ff */
[----:B------:R-:W-:Y:S02]  /*c060*/  @!P0 IADD3 R12, P1, R149, R218, RZ ;  /* 0x000000da950c8210 */ /* 0x000fe40007f3e0ff */
[----:B------:R-:W-:Y:S01]  /*c070*/  LDSM.16.M88.4 R140, [R186] ;  /* 0x00000000ba8c783b */ /* 0x000fe20000000200 */
[-C--:B------:R-:W-:Y:S02]  /*c080*/  IADD3 R192, R189, R0.reuse, RZ ;  /* 0x00000000bdc07210 */ /* 0x080fe40007ffe0ff */
[----:B------:R-:W-:Y:S04]  /*c090*/  IADD3 R0, R133, R0, RZ ;  /* 0x0000000085007210 */ /* 0x000fe80007ffe0ff */
[----:B------:R-:W5:Y:S01]  /*c0a0*/  LDSM.16.M88.4 R144, [R192+0xc100] ;  /* 0x00c10000c090783b */ /* 0x000f620000000200 */
[C---:B-1----:R-:W-:Y:S07]  /*c0b0*/  HMMA.16816.F32 R4, R32.reuse, R8, RZ ;  /* 0x000000082004723c */ /* 0x042fee00000018ff */
[----:B------:R-:W-:Y:S01]  /*c0c0*/  @!P0 IMAD.X R9, R2, 0x1, R227, P1 ;  /* 0x0000000102098824 */ /* 0x000fe200008e06e3 */
[C---:B------:R-:W-:Y:S04]  /*c0d0*/  @!P0 LEA R168, P1, R12.reuse, c[0x0][0x1f8], 0x1 ;  /* 0x00007e000ca88a11 */ /* 0x040fe800078208ff */
[----:B------:R-:W-:Y:S02]  /*c0e0*/  @!P0 LEA.HI.X R169, R12, c[0x0][0x1fc], R9, 0x1, P1 ;  /* 0x00007f000ca98a11 */ /* 0x000fe400008f0c09 */
[C---:B------:R-:W-:Y:S01]  /*c0f0*/  HMMA.16816.F32 R8, R32.reuse, R10, RZ ;  /* 0x0000000a2008723c */ /* 0x040fe200000018ff */
[----:B------:R-:W-:Y:S05]  /*c100*/  @!P0 IADD3 R12, P1, R149, R226, RZ ;  /* 0x000000e2950c8210 */ /* 0x000fea0007f3e0ff */
[----:B------:R-:W-:Y:S01]  /*c110*/  @!P0 IMAD.X R13, R2, 0x1, R225, P1 ;  /* 0x00000001020d8824 */ /* 0x000fe200008e06e1 */
[C---:B------:R-:W-:Y:S05]  /*c120*/  @!P0 LEA R170, P1, R12.reuse, c[0x0][0x1f8], 0x1 ;  /* 0x00007e000caa8a11 */ /* 0x040fea00078208ff */
[----:B------:R-:W-:Y:S02]  /*c130*/  @!P0 LEA.HI.X R171, R12, c[0x0][0x1fc], R13, 0x1, P1 ;  /* 0x00007f000cab8a11 */ /* 0x000fe400008f0c0d */
[C---:B--2---:R-:W-:Y:S01]  /*c140*/  HMMA.16816.F32 R12, R32.reuse, R16, RZ ;  /* 0x00000010200c723c */ /* 0x044fe200000018ff */
[----:B------:R-:W-:Y:S04]  /*c150*/  @!P0 IADD3 R149, P1, R198, R149, RZ ;  /* 0x00000095c6958210 */ /* 0x000fe80007f3e0ff */
[----:B------:R-:W-:Y:S02]  /*c160*/  @!P0 IADD3.X R2, R197, R2, RZ, P1, !PT ;  /* 0x00000002c5028210 */ /* 0x000fe40000ffe4ff */
[C---:B------:R-:W-:Y:S01]  /*c170*/  @!P0 IADD3 R28, P1, R149.reuse, R204, RZ ;  /* 0x000000cc951c8210 */ /* 0x040fe20007f3e0ff */
[C---:B------:R-:W-:Y:S04]  /*c180*/  HMMA.16816.F32 R16, R32.reuse, R18, RZ ;  /* 0x000000122010723c */ /* 0x040fe800000018ff */
[----:B------:R-:W-:Y:S01]  /*c190*/  @!P0 IMAD.X R29, R2, 0x1, R209, P1 ;  /* 0x00000001021d8824 */ /* 0x000fe200008e06d1 */
[C---:B------:R-:W-:Y:S03]  /*c1a0*/  @!P0 LEA R174, P1, R28.reuse, c[0x0][0x1f8], 0x1 ;  /* 0x00007e001cae8a11 */ /* 0x040fe600078208ff */
[C---:B---3--:R-:W-:Y:S01]  /*c1b0*/  HMMA.16816.F32 R20, R32.reuse, R24, RZ ;  /* 0x000000182014723c */ /* 0x048fe200000018ff */
[----:B------:R-:W-:Y:S03]  /*c1c0*/  @!P0 LEA.HI.X R175, R28, c[0x0][0x1fc], R29, 0x1, P1 ;  /* 0x00007f001caf8a11 */ /* 0x000fe600008f0c1d */
[C---:B------:R-:W-:Y:S04]  /*c1d0*/  @!P0 IADD3 R148, P1, R149.reuse, R218, RZ ;  /* 0x000000da95948210 */ /* 0x040fe80007f3e0ff */
[C---:B------:R-:W-:Y:S01]  /*c1e0*/  HMMA.16816.F32 R24, R32.reuse, R26, RZ ;  /* 0x0000001a2018723c */ /* 0x040fe200000018ff */
[----:B------:R-:W-:Y:S03]  /*c1f0*/  @!P0 IADD3.X R151, R2, R227, RZ, P1, !PT ;  /* 0x000000e302978210 */ /* 0x000fe60000ffe4ff */
[C---:B------:R-:W-:Y:S04]  /*c200*/  @!P0 LEA R176, P1, R148.reuse, c[0x0][0x1f8], 0x1 ;  /* 0x00007e0094b08a11 */ /* 0x040fe800078208ff */
[C---:B----4-:R-:W-:Y:S01]  /*c210*/  HMMA.16816.F32 R28, R32.reuse, R136, RZ ;  /* 0x00000088201c723c */ /* 0x050fe200000018ff */
[----:B------:R-:W-:Y:S03]  /*c220*/  @!P0 LEA.HI.X R177, R148, c[0x0][0x1fc], R151, 0x1, P1 ;  /* 0x00007f0094b18a11 */ /* 0x000fe600008f0c97 */
[----:B------:R-:W-:Y:S02]  /*c230*/  @!P0 IADD3 R152, P1, R149, R226, RZ ;  /* 0x000000e295988210 */ /* 0x000fe40007f3e0ff */
[----:B------:R-:W1:Y:S02]  /*c240*/  LDSM.16.M88.4 R148, [R192+0xc900] ;  /* 0x00c90000c094783b */ /* 0x000e640000000200 */
[----:B------:R-:W-:Y:S01]  /*c250*/  HMMA.16816.F32 R32, R32, R138, RZ ;  /* 0x0000008a2020723c */ /* 0x000fe200000018ff */
[----:B------:R-:W-:Y:S03]  /*c260*/  @!P0 IMAD.X R153, R2, 0x1, R225, P1 ;  /* 0x0000000102998824 */ /* 0x000fe600008e06e1 */
[C---:B------:R-:W-:Y:S01]  /*c270*/  @!P0 LEA R180, P1, R152.reuse, c[0x0][0x1f8], 0x1 ;  /* 0x00007e0098b48a11 */ /* 0x040fe200078208ff */
[----:B------:R-:W2:Y:S01]  /*c280*/  LDSM.16.M88.4 R136, [R192+0xd100] ;  /* 0x00d10000c088783b */ /* 0x000ea20000000200 */
[----:B------:R-:W-:Y:S02]  /*c290*/  IMAD.IADD R2, R133, 0x1, R192 ;  /* 0x0000000185027824 */ /* 0x000fe400078e02c0 */
[C---:B-----5:R-:W-:Y:S05]  /*c2a0*/  HMMA.16816.F32 R4, R140.reuse, R144, R4 ;  /* 0x000000908c04723c */ /* 0x060fea0000001804 */
[----:B------:R-:W-:Y:S02]  /*c2b0*/  @!P0 LEA.HI.X R181, R152, c[0x0][0x1fc], R153, 0x1, P1 ;  /* 0x00007f0098b58a11 */ /* 0x000fe400008f0c99 */
[----:B------:R-:W3:Y:S01]  /*c2c0*/  LDSM.16.M88.4 R152, [R192+0xd900] ;  /* 0x00d90000c098783b */ /* 0x000ee20000000200 */
[C---:B------:R-:W-:Y:S06]  /*c2d0*/  HMMA.16816.F32 R8, R140.reuse, R146, R8 ;  /* 0x000000928c08723c */ /* 0x040fec0000001808 */
[----:B------:R-:W-:Y:S01]  /*c2e0*/  @!PT LDS RZ, [RZ] ;  /* 0x00000000fffff984 */ /* 0x000fe20000000800 */
[----:B------:R-:W-:Y:S01]  /*c2f0*/  @!PT LDS RZ, [RZ] ;  /* 0x00000000fffff984 */ /* 0x000fe20000000800 */
[----:B------:R-:W-:Y:S01]  /*c300*/  @!PT LDS RZ, [RZ] ;  /* 0x00000000fffff984 */ /* 0x000fe20000000800 */
[----:B------:R4:W-:Y:S07]  /*c310*/  @!P0 LDGSTS.E.BYPASS.LTC128B.128 [R179], [R172.64], !P5 ;  /* 0x00000000acb38fae */ /* 0x0009ee000e901d48 */
[----:B------:R5:W-:Y:S07]  /*c320*/  @!P0 LDGSTS.E.BYPASS.LTC128B.128 [R179+0x2000], [R168.64], !P4 ;  /* 0x02000000a8b38fae */ /* 0x000bee000e101d48 */
[----:B------:R5:W-:Y:S01]  /*c330*/  @!P0 LDGSTS.E.BYPASS.LTC128B.128 [R179+0x4000], [R170.64], !P6 ;  /* 0x04000000aab38fae */ /* 0x000be2000f101d48 */
[C---:B-1----:R-:W-:Y:S06]  /*c340*/  HMMA.16816.F32 R12, R140.reuse, R148, R12 ;  /* 0x000000948c0c723c */ /* 0x042fec000000180c */
[----:B------:R4:W-:Y:S02]  /*c350*/  @!P0 LDGSTS.E.BYPASS.LTC128B.128 [R179+0x1000], [R174.64], !P5 ;  /* 0x01000000aeb38fae */ /* 0x0009e4000e901d48 */
[C---:B------:R-:W-:Y:S05]  /*c360*/  HMMA.16816.F32 R16, R140.reuse, R150, R16 ;  /* 0x000000968c10723c */ /* 0x040fea0000001810 */
[----:B------:R1:W-:Y:S03]  /*c370*/  @!P0 LDGSTS.E.BYPASS.LTC128B.128 [R179+0x3000], [R176.64], !P4 ;  /* 0x03000000b0b38fae */ /* 0x0003e6000e101d48 */
[C---:B--2---:R-:W-:Y:S04]  /*c380*/  HMMA.16816.F32 R20, R140.reuse, R136, R20 ;  /* 0x000000888c14723c */ /* 0x044fe80000001814 */
[----:B------:R1:W-:Y:S01]  /*c390*/  @!P0 LDGSTS.E.BYPASS.LTC128B.128 [R179+0x5000], [R180.64], !P6 ;  /* 0x05000000b4b38fae */ /* 0x0003e2000f101d48 */
[C---:B------:R-:W-:Y:S02]  /*c3a0*/  ISETP.GE.AND P0, PT, R215.reuse, 0x1, PT ;  /* 0x00000001d700780c */ /* 0x040fe40003f06270 */
[----:B------:R-:W-:Y:S01]  /*c3b0*/  IADD3 R215, R215, 0x1, RZ ;  /* 0x00000001d7d77810 */ /* 0x000fe20007ffe0ff */
[C---:B------:R-:W-:Y:S03]  /*c3c0*/  HMMA.16816.F32 R24, R140.reuse, R138, R24 ;  /* 0x0000008a8c18723c */ /* 0x040fe60000001818 */
[----:B------:R-:W-:Y:S01]  /*c3d0*/  LDSM.16.M88.4 R156, [R185] ;  /* 0x00000000b99c783b */ /* 0x000fe20000000200 */
[----:B------:R-:W-:Y:S04]  /*c3e0*/  SEL R215, R215, RZ, !P0 ;  /* 0x000000ffd7d77207 */ /* 0x000fe80004000000 */
[C---:B---3--:R-:W-:Y:S02]  /*c3f0*/  HMMA.16816.F32 R28, R140.reuse, R152, R28 ;  /* 0x000000988c1c723c */ /* 0x048fe4000000181c */
[----:B------:R-:W2:Y:S06]  /*c400*/  LDSM.16.M88.4 R160, [R0+0xc100] ;  /* 0x00c1000000a0783b */ /* 0x000eac0000000200 */
[----:B------:R-:W-:Y:S01]  /*c410*/  HMMA.16816.F32 R32, R140, R154, R32 ;  /* 0x0000009a8c20723c */ /* 0x000fe20000001820 */
[----:B------:R-:W3:Y:S07]  /*c420*/  LDSM.16.M88.4 R164, [R0+0xc900] ;  /* 0x00c9000000a4783b */ /* 0x000eee0000000200 */
[----:B------:R-:W1:Y:S07]  /*c430*/  LDSM.16.M88.4 R144, [R0+0xd100] ;  /* 0x00d100000090783b */ /* 0x000e6e0000000200 */
[----:B------:R-:W1:Y:S07]  /*c440*/  LDSM.16.M88.4 R148, [R0+0xd900] ;  /* 0x00d900000094783b */ /* 0x000e6e0000000200 */
[----:B------:R-:W-:Y:S07]  /*c450*/  LDSM.16.M88.4 R136, [R184] ;  /* 0x00000000b888783b */ /* 0x000fee0000000200 */
[----:B-----5:R-:W5:Y:S01]  /*c460*/  LDSM.16.M88.4 R168, [R2+0xc100] ;  /* 0x00c1000002a8783b */ /* 0x020f620000000200 */
[C---:B--2---:R-:W-:Y:S06]  /*c470*/  HMMA.16816.F32 R4, R156.reuse, R160, R4 ;  /* 0x000000a09c04723c */ /* 0x044fec0000001804 */
[----:B------:R-:W2:Y:S02]  /*c480*/  LDSM.16.M88.4 R140, [R2+0xc900] ;  /* 0x00c90000028c783b */ /* 0x000ea40000000200 */
[C---:B------:R-:W-:Y:S05]  /*c490*/  HMMA.16816.F32 R8, R156.reuse, R162, R8 ;  /* 0x000000a29c08723c */ /* 0x040fea0000001808 */
[----:B------:R-:W2:Y:S03]  /*c4a0*/  LDSM.16.M88.4 R152, [R2+0xd100] ;  /* 0x00d100000298783b */ /* 0x000ea60000000200 */
[C---:B---3--:R-:W-:Y:S04]  /*c4b0*/  HMMA.16816.F32 R12, R156.reuse, R164, R12 ;  /* 0x000000a49c0c723c */ /* 0x048fe8000000180c */
[----:B------:R-:W3:Y:S04]  /*c4c0*/  LDSM.16.M88.4 R160, [R2+0xd900] ;  /* 0x00d9000002a0783b */ /* 0x000ee80000000200 */
[C---:B------:R-:W-:Y:S03]  /*c4d0*/  HMMA.16816.F32 R16, R156.reuse, R166, R16 ;  /* 0x000000a69c10723c */ /* 0x040fe60000001810 */
[----:B------:R-:W-:Y:S05]  /*c4e0*/  LDSM.16.M88.4 R164, [R188+UR4+0xe100] ;  /* 0x00e10004bca4783b */ /* 0x000fea0008000200 */
[C---:B-1----:R-:W-:Y:S02]  /*c4f0*/  HMMA.16816.F32 R20, R156.reuse, R144, R20 ;  /* 0x000000909c14723c */ /* 0x042fe40000001814 */
[----:B----4-:R-:W-:Y:S06]  /*c500*/  LDSM.16.M88.4 R172, [R192+0xf900] ;  /* 0x00f90000c0ac783b */ /* 0x010fec0000000200 */
[C---:B------:R-:W-:Y:S01]  /*c510*/  HMMA.16816.F32 R24, R156.reuse, R146, R24 ;  /* 0x000000929c18723c */ /* 0x040fe20000001818 */
[----:B------:R-:W1:Y:S07]  /*c520*/  LDSM.16.M88.4 R144, [R190+0x4000] ;  /* 0x00400000be90783b */ /* 0x000e6e0000000200 */
[C---:B------:R-:W-:Y:S01]  /*c530*/  HMMA.16816.F32 R28, R156.reuse, R148, R28 ;  /* 0x000000949c1c723c */ /* 0x040fe2000000181c */
[----:B------:R-:W-:Y:S07]  /*c540*/  LDSM.16.M88.4 R176, [R190+0x8000] ;  /* 0x00800000beb0783b */ /* 0x000fee0000000200 */
[----:B------:R-:W-:Y:S01]  /*c550*/  HMMA.16816.F32 R32, R156, R150, R32 ;  /* 0x000000969c20723c */ /* 0x000fe20000001820 */
[----:B------:R-:W4:Y:S07]  /*c560*/  LDSM.16.M88.4 R148, [R188+UR4+0xe900] ;  /* 0x00e90004bc94783b */ /* 0x000f2e0008000200 */
[C---:B-----5:R-:W-:Y:S01]  /*c570*/  HMMA.16816.F32 R4, R136.reuse, R168, R4 ;  /* 0x000000a88804723c */ /* 0x060fe20000001804 */
[----:B------:R-:W5:Y:S07]  /*c580*/  LDSM.16.M88.4 R156, [R188+UR4+0xf100] ;  /* 0x00f10004bc9c783b */ /* 0x000f6e0008000200 */
[C---:B------:R-:W-:Y:S01]  /*c590*/  HMMA.16816.F32 R8, R136.reuse, R170, R8 ;  /* 0x000000aa8808723c */ /* 0x040fe20000001808 */
[----:B------:R-:W1:Y:S07]  /*c5a0*/  LDSM.16.M88.4 R168, [R188+UR4+0xf900] ;  /* 0x00f90004bca8783b */ /* 0x000e6e0008000200 */
[C---:B--2---:R-:W-:Y:S01]  /*c5b0*/  HMMA.16816.F32 R12, R136.reuse, R140, R12 ;  /* 0x0000008c880c723c */ /* 0x044fe2000000180c */
[----:B------:R-:W-:Y:S07]  /*c5c0*/  LDSM.16.M88.4 R180, [R188+UR4+0x10100] ;  /* 0x01010004bcb4783b */ /* 0x000fee0008000200 */
[C---:B------:R-:W-:Y:S01]  /*c5d0*/  HMMA.16816.F32 R16, R136.reuse, R142, R16 ;  /* 0x0000008e8810723c */ /* 0x040fe20000001810 */
[----:B------:R-:W-:Y:S07]  /*c5e0*/  LDSM.16.M88.4 R140, [R192+0xe100] ;  /* 0x00e10000c08c783b */ /* 0x000fee0000000200 */
[C---:B------:R-:W-:Y:S01]  /*c5f0*/  HMMA.16816.F32 R20, R136.reuse, R152, R20 ;  /* 0x000000988814723c */ /* 0x040fe20000001814 */
[----:B------:R-:W0:Y:S07]  /*c600*/  LDGDEPBAR ;  /* 0x00000000000079af */ /* 0x000e2e0000000000 */
[C---:B------:R-:W-:Y:S01]  /*c610*/  HMMA.16816.F32 R24, R136.reuse, R154, R24 ;  /* 0x0000009a8818723c */ /* 0x040fe20000001818 */
[----:B------:R-:W-:Y:S07]  /*c620*/  LDSM.16.M88.4 R152, [R192+0xe900] ;  /* 0x00e90000c098783b */ /* 0x000fee0000000200 */
[C---:B---3--:R-:W-:Y:S08]  /*c630*/  HMMA.16816.F32 R28, R136.reuse, R160, R28 ;  /* 0x000000a0881c723c */ /* 0x048ff0000000181c */
[----:B------:R-:W-:Y:S01]  /*c640*/  HMMA.16816.F32 R32, R136, R162, R32 ;  /* 0x000000a28820723c */ /* 0x000fe20000001820 */
[----:B------:R-:W2:Y:S07]  /*c650*/  LDSM.16.M88.4 R136, [R186+0x4000] ;  /* 0x00400000ba88783b */ /* 0x000eae0000000200 */
[C---:B-1----:R-:W-:Y:S01]  /*c660*/  HMMA.16816.F32 R4, R144.reuse, R164, R4 ;  /* 0x000000a49004723c */ /* 0x042fe20000001804 */
[----:B------:R-:W1:Y:S07]  /*c670*/  LDSM.16.M88.4 R160, [R192+0xf100] ;  /* 0x00f10000c0a0783b */ /* 0x000e6e0000000200 */
[C---:B------:R-:W-:Y:S01]  /*c680*/  HMMA.16816.F32 R8, R144.reuse, R166, R8 ;  /* 0x000000a69008723c */ /* 0x040fe20000001808 */
[----:B------:R-:W-:Y:S07]  /*c690*/  LDSM.16.M88.4 R164, [R2+0xe100] ;  /* 0x00e1000002a4783b */ /* 0x000fee0000000200 */
[C---:B----4-:R-:W-:Y:S08]  /*c6a0*/  HMMA.16816.F32 R12, R144.reuse, R148, R12 ;  /* 0x00000094900c723c */ /* 0x050ff0000000180c */
[C---:B------:R-:W-:Y:S01]  /*c6b0*/  HMMA.16816.F32 R16, R144.reuse, R150, R16 ;  /* 0x000000969010723c */ /* 0x040fe20000001810 */
[----:B------:R-:W-:Y:S07]  /*c6c0*/  LDSM.16.M88.4 R148, [R185+0x4000] ;  /* 0x00400000b994783b */ /* 0x000fee0000000200 */
[C---:B-----5:R-:W-:Y:S08]  /*c6d0*/  HMMA.16816.F32 R20, R144.reuse, R156, R20 ;  /* 0x0000009c9014723c */ /* 0x060ff00000001814 */
[C---:B------:R-:W-:Y:S01]  /*c6e0*/  HMMA.16816.F32 R24, R144.reuse, R158, R24 ;  /* 0x0000009e9018723c */ /* 0x040fe20000001818 */
[----:B------:R-:W3:Y:S07]  /*c6f0*/  LDSM.16.M88.4 R156, [R0+0xe100] ;  /* 0x00e10000009c783b */ /* 0x000eee0000000200 */
[C---:B------:R-:W-:Y:S08]  /*c700*/  HMMA.16816.F32 R28, R144.reuse, R168, R28 ;  /* 0x000000a8901c723c */ /* 0x040ff0000000181c */
[----:B------:R-:W-:Y:S01]  /*c710*/  HMMA.16816.F32 R32, R144, R170, R32 ;  /* 0x000000aa9020723c */ /* 0x000fe20000001820 */
[----:B------:R-:W-:Y:S07]  /*c720*/  LDSM.16.M88.4 R144, [R0+0xf100] ;  /* 0x00f100000090783b */ /* 0x000fee0000000200 */
[C---:B--2---:R-:W-:Y:S08]  /*c730*/  HMMA.16816.F32 R4, R136.reuse, R140, R4 ;  /* 0x0000008c8804723c */ /* 0x044ff00000001804 */
[C---:B------:R-:W-:Y:S01]  /*c740*/  HMMA.16816.F32 R8, R136.reuse, R142, R8 ;  /* 0x0000008e8808723c */ /* 0x040fe20000001808 */
[----:B------:R-:W2:Y:S07]  /*c750*/  LDSM.16.M88.4 R140, [R0+0xe900] ;  /* 0x00e90000008c783b */ /* 0x000eae0000000200 */
[C---:B------:R-:W-:Y:S08]  /*c760*/  HMMA.16816.F32 R12, R136.reuse, R152, R12 ;  /* 0x00000098880c723c */ /* 0x040ff0000000180c */
[C---:B------:R-:W-:Y:S01]  /*c770*/  HMMA.16816.F32 R16, R136.reuse, R154, R16 ;  /* 0x0000009a8810723c */ /* 0x040fe20000001810 */
[----:B------:R-:W4:Y:S07]  /*c780*/  LDSM.16.M88.4 R152, [R0+0xf900] ;  /* 0x00f900000098783b */ /* 0x000f2e0000000200 */
[C---:B-1----:R-:W-:Y:S08]  /*c790*/  HMMA.16816.F32 R20, R136.reuse, R160, R20 ;  /* 0x000000a08814723c */ /* 0x042ff00000001814 */
[C---:B------:R-:W-:Y:S01]  /*c7a0*/  HMMA.16816.F32 R24, R136.reuse, R162, R24 ;  /* 0x000000a28818723c */ /* 0x040fe20000001818 */
[----:B------:R-:W1:Y:S07]  /*c7b0*/  LDSM.16.M88.4 R160, [R184+0x4000] ;  /* 0x00400000b8a0783b */ /* 0x000e6e0000000200 */
[C---:B------:R-:W-:Y:S08]  /*c7c0*/  HMMA.16816.F32 R28, R136.reuse, R172, R28 ;  /* 0x000000ac881c723c */ /* 0x040ff0000000181c */
[----:B------:R-:W-:Y:S07]  /*c7d0*/  HMMA.16816.F32 R32, R136, R174, R32 ;  /* 0x000000ae8820723c */ /* 0x000fee0000001820 */
[----:B------:R-:W-:Y:S01]  /*c7e0*/  IADD3 R136, R133, UR4, R188 ;  /* 0x0000000485887c10 */ /* 0x000fe2000fffe0bc */
[C---:B---3--:R-:W-:Y:S05]  /*c7f0*/  HMMA.16816.F32 R4, R148.reuse, R156, R4 ;  /* 0x0000009c9404723c */ /* 0x048fea0000001804 */
[----:B------:R-:W-:Y:S03]  /*c800*/  IADD3 R191, R189, R136, RZ ;  /* 0x00000088bdbf7210 */ /* 0x000fe60007ffe0ff */
[C---:B------:R-:W-:Y:S01]  /*c810*/  HMMA.16816.F32 R8, R148.reuse, R158, R8 ;  /* 0x0000009e9408723c */ /* 0x040fe20000001808 */
[----:B------:R-:W-:Y:S07]  /*c820*/  LDSM.16.M88.4 R156, [R192+0x10100] ;  /* 0x01010000c09c783b */ /* 0x000fee0000000200 */
[C---:B--2---:R-:W-:Y:S01]  /*c830*/  HMMA.16816.F32 R12, R148.reuse, R140, R12 ;  /* 0x0000008c940c723c */ /* 0x044fe2000000180c */
[----:B------:R-:W2:Y:S07]  /*c840*/  LDSM.16.M88.4 R136, [R191+0xe900] ;  /* 0x00e90000bf88783b */ /* 0x000eae0000000200 */
        /* <DEDUP_REMOVED lines=10> */
[C---:B-1----:R-:W-:Y:S01]  /*c8f0*/  HMMA.16816.F32 R4, R160.reuse, R164, R4 ;  /* 0x000000a4a004723c */ /* 0x042fe20000001804 */
[----:B------:R-:W1:Y:S07]  /*c900*/  LDSM.16.M88.4 R152, [R186+0x8000] ;  /* 0x00800000ba98783b */ /* 0x000e6e0000000200 */
[C---:B------:R-:W-:Y:S01]  /*c910*/  HMMA.16816.F32 R8, R160.reuse, R166, R8 ;  /* 0x000000a6a008723c */ /* 0x040fe20000001808 */
[----:B------:R-:W-:Y:S07]  /*c920*/  LDSM.16.M88.4 R164, [R192+0x11900] ;  /* 0x01190000c0a4783b */ /* 0x000fee0000000200 */
[C---:B--2---:R-:W-:Y:S08]  /*c930*/  HMMA.16816.F32 R12, R160.reuse, R136, R12 ;  /* 0x00000088a00c723c */ /* 0x044ff0000000180c */
[C---:B------:R-:W-:Y:S01]  /*c940*/  HMMA.16816.F32 R16, R160.reuse, R138, R16 ;  /* 0x0000008aa010723c */ /* 0x040fe20000001810 */
[----:B------:R-:W2:Y:S07]  /*c950*/  LDSM.16.M88.4 R136, [R192+0x10900] ;  /* 0x01090000c088783b */ /* 0x000eae0000000200 */
        /* <DEDUP_REMOVED lines=20> */
[C---:B-1----:R-:W-:Y:S08]  /*caa0*/  HMMA.16816.F32 R4, R152.reuse, R156, R4 ;  /* 0x0000009c9804723c */ /* 0x042ff00000001804 */
[C---:B------:R-:W-:Y:S08]  /*cab0*/  HMMA.16816.F32 R8, R152.reuse, R158, R8 ;  /* 0x0000009e9808723c */ /* 0x040ff00000001808 */
[C---:B--2---:R-:W-:Y:S08]  /*cac0*/  HMMA.16816.F32 R12, R152.reuse, R136, R12 ;  /* 0x00000088980c723c */ /* 0x044ff0000000180c */
        /* <DEDUP_REMOVED lines=37> */
[----:B------:R1:W1:Y:S10]  /*cd20*/  MUFU.TANH R170, R14 ;  /* 0x0000000e00aa7308 */ /* 0x0002740000002400 */
[----:B------:R1:W1:Y:S01]  /*cd30*/  MUFU.TANH R172, R15 ;  /* 0x0000000f00ac7308 */ /* 0x0002620000002400 */
[C---:B---3--:R-:W-:Y:S01]  /*cd40*/  HMMA.16816.F32 R20, R176.reuse, R4, R20 ;  /* 0x00000004b014723c */ /* 0x048fe20000001814 */
[----:B-----5:R-:W3:Y:S08]  /*cd50*/  LDSM.16.M88.4 R8, [R191+0x11900] ;  /* 0x01190000bf08783b */ /* 0x020ef00000000200 */
[----:B------:R-:W2:Y:S01]  /*cd60*/  MUFU.TANH R141, R141 ;  /* 0x0000008d008d7308 */ /* 0x000ea20000002400 */
[C---:B------:R-:W-:Y:S03]  /*cd70*/  HMMA.16816.F32 R24, R176.reuse, R6, R24 ;  /* 0x00000006b018723c */ /* 0x040fe60000001818 */
[----:B------:R-:W-:Y:S02]  /*cd80*/  FMUL.FTZ R5, R18, c[0x0][0x320] ;  /* 0x0000c80012057a20 */ /* 0x000fe40000410000 */
[----:B------:R-:W-:Y:S04]  /*cd90*/  FMUL.FTZ R4, R19, c[0x0][0x320] ;  /* 0x0000c80013047a20 */ /* 0x000fe80000410000 */
[----:B------:R-:W2:Y:S05]  /*cda0*/  MUFU.TANH R0, R0 ;  /* 0x0000000000007308 */ /* 0x000eaa0000002400 */
[----:B-1----:R-:W-:Y:S02]  /*cdb0*/  FMUL.FTZ R14, R21, c[0x0][0x320] ;  /* 0x0000c800150e7a20 */ /* 0x002fe40000410000 */
[----:B------:R-:W-:Y:S03]  /*cdc0*/  IMAD.MOV.U32 R21, RZ, RZ, R210 ;  /* 0x000000ffff157224 */ /* 0x000fe600078e00d2 */
[----:B------:R-:W1:Y:S01]  /*cdd0*/  MUFU.TANH R2, R2 ;  /* 0x0000000200027308 */ /* 0x000e620000002400 */
[----:B------:R-:W-:Y:S01]  /*cde0*/  @P2 MOV R21, R219 ;  /* 0x000000db00152202 */ /* 0x000fe20000000f00 */
[----:B------:R-:W-:Y:S02]  /*cdf0*/  FMUL.FTZ R175, R20, c[0x0][0x320] ;  /* 0x0000c80014af7a20 */ /* 0x000fe40000410000 */
[----:B------:R-:W-:Y:S02]  /*ce00*/  FMUL.FTZ R7, R22, c[0x0][0x320] ;  /* 0x0000c80016077a20 */ /* 0x000fe40000410000 */
[----:B------:R-:W-:Y:S02]  /*ce10*/  FMUL.FTZ R6, R23, c[0x0][0x320] ;  /* 0x0000c80017067a20 */ /* 0x000fe40000410000 */
[----:B------:R-:W-:Y:S02]  /*ce20*/  FMUL.FTZ R15, R24, c[0x0][0x320] ;  /* 0x0000c800180f7a20 */ /* 0x000fe40000410000 */
[----:B------:R-:W1:Y:S01]  /*ce30*/  MUFU.TANH R142, R142 ;  /* 0x0000008e008e7308 */ /* 0x000e620000002400 */
[----:B------:R-:W-:Y:S02]  /*ce40*/  FMUL.FTZ R25, R25, c[0x0][0x320] ;  /* 0x0000c80019197a20 */ /* 0x000fe40000410000 */
[----:B------:R-:W-:Y:S01]  /*ce50*/  FMUL.FTZ R26, R26, c[0x0][0x320] ;  /* 0x0000c8001a1a7a20 */ /* 0x000fe20000410000 */
[C---:B---3--:R-:W-:Y:S03]  /*ce60*/  HMMA.16816.F32 R28, R176.reuse, R8, R28 ;  /* 0x00000008b01c723c */ /* 0x048fe6000000181c */
[----:B------:R-:W-:Y:S03]  /*ce70*/  FMUL.FTZ R27, R27, c[0x0][0x320] ;  /* 0x0000c8001b1b7a20 */ /* 0x000fe60000410000 */
[----:B------:R-:W3:Y:S01]  /*ce80*/  MUFU.TANH R169, R169 ;  /* 0x000000a900a97308 */ /* 0x000ee20000002400 */
[----:B------:R-:W-:Y:S01]  /*ce90*/  IMAD.SHL.U32 R8, R220, 0x40, RZ ;  /* 0x00000040dc087824 */ /* 0x000fe200078e00ff */
[----:B------:R-:W-:Y:S01]  /*cea0*/  HMMA.16816.F32 R32, R176, R10, R32 ;  /* 0x0000000ab020723c */ /* 0x000fe20000001820 */
[----:B------:R-:W5:Y:S06]  /*ceb0*/  SHFL.IDX PT, R11, R21, RZ, 0x1c1f ;  /* 0x001c1fff150b7589 */ /* 0x000f6c00000e0000 */
[----:B------:R-:W-:Y:S01]  /*cec0*/  IADD3 R10, -R211, 0x1, -R8 ;  /* 0x00000001d30a7810 */ /* 0x000fe20007ffe908 */
[----:B------:R-:W1:Y:S04]  /*ced0*/  MUFU.TANH R167, R167 ;  /* 0x000000a700a77308 */ /* 0x000e680000002400 */
[----:B------:R-:W-:Y:S04]  /*cee0*/  IADD3 R10, -R203, R10, R194 ;  /* 0x0000000acb0a7210 */ /* 0x000fe80007ffe1c2 */
[----:B------:R-:W-:Y:S01]  /*cef0*/  FMUL.FTZ R153, R28, c[0x0][0x320] ;  /* 0x0000c8001c997a20 */ /* 0x000fe20000410000 */
[C---:B------:R-:W-:Y:S01]  /*cf00*/  IADD3 R16, R10.reuse, c[0x0][0x328], RZ ;  /* 0x0000ca000a107a10 */ /* 0x040fe20007ffe0ff */
[----:B------:R-:W1:Y:S01]  /*cf10*/  MUFU.TANH R12, R12 ;  /* 0x0000000c000c7308 */ /* 0x000e620000002400 */
[----:B------:R-:W-:Y:S01]  /*cf20*/  FMUL.FTZ R29, R29, c[0x0][0x320] ;  /* 0x0000c8001d1d7a20 */ /* 0x000fe20000410000 */
[----:B------:R-:W-:Y:S01]  /*cf30*/  IADD3 R10, R10, UR6, RZ ;  /* 0x000000060a0a7c10 */ /* 0x000fe2000fffe0ff */
[----:B------:R-:W-:Y:S02]  /*cf40*/  FMUL.FTZ R30, R30, c[0x0][0x320] ;  /* 0x0000c8001e1e7a20 */ /* 0x000fe40000410000 */
[----:B------:R-:W-:Y:S02]  /*cf50*/  FMUL.FTZ R31, R31, c[0x0][0x320] ;  /* 0x0000c8001f1f7a20 */ /* 0x000fe40000410000 */
[----:B------:R-:W-:Y:S01]  /*cf60*/  FMUL.FTZ R149, R32, c[0x0][0x320] ;  /* 0x0000c80020957a20 */ /* 0x000fe20000410000 */
[-C--:B-----5:R-:W-:Y:S01]  /*cf70*/  IADD3 R20, R16, R11.reuse, RZ ;  /* 0x0000000b10147210 */ /* 0x0a0fe20007ffe0ff */
[----:B------:R-:W-:Y:S01]  /*cf80*/  FMUL.FTZ R33, R33, c[0x0][0x320] ;  /* 0x0000c80021217a20 */ /* 0x000fe20000410000 */
[----:B------:R-:W1:Y:S01]  /*cf90*/  MUFU.TANH R13, R13 ;  /* 0x0000000d000d7308 */ /* 0x000e620000002400 */
[----:B------:R-:W-:Y:S01]  /*cfa0*/  FMUL.FTZ R34, R34, c[0x0][0x320] ;  /* 0x0000c80022227a20 */ /* 0x000fe20000410000 */
[----:B------:R-:W-:Y:S01]  /*cfb0*/  IADD3 R18, R10, R11, RZ ;  /* 0x0000000b0a127210 */ /* 0x000fe20007ffe0ff */
[----:B------:R-:W-:Y:S07]  /*cfc0*/  FMUL.FTZ R35, R35, c[0x0][0x320] ;  /* 0x0000c80023237a20 */ /* 0x000fee0000410000 */
        /* <DEDUP_REMOVED lines=32> */
.L_x_899:
[----:B------:R-:W-:Y:S04]  /*d1d0*/  MOV R9, c[0x0][0x32c] ;  /* 0x0000cb0000097a02 */ /* 0x000fe80000000f00 */
[----:B------:R-:W-:Y:S11]  /*d1e0*/  ISETP.NE.AND P0, PT, R9, 0x1, PT ;  /* 0x000000010900780c */ /* 0x000ff60003f05270 */
[----:B------:R-:W-:Y:S02]  /*d1f0*/  @!UPT UIADD3 URZ, URZ, URZ, URZ ;  /* 0x0000003f3f3ff290 */ /* 0x000fe4000fffe03f */
[----:B------:R-:W-:Y:S05]  /*d200*/  @P0 IMAD.HI.U32 R9, R11, c[0x0][0x330], RZ ;  /* 0x0000cc000b090a27 */ /* 0x000fea00078e00ff */
[----:B------:R-:W-:Y:S02]  /*d210*/  @P0 SHF.R.U32.HI R11, RZ, c[0x0][0x334], R9 ;  /* 0x0000cd00ff0b0a19 */ /* 0x000fe40000011609 */
.L_x_900:
[----:B------:R-:W-:Y:S05]  /*d220*/  BSYNC B0 ;  /* 0x0000000000007941 */ /* 0x000fea0003800000 */
.L_x_898:
[----:B------:R-:W-:Y:S04]  /*d230*/  IMAD R22, R11, c[0x0][0x32c], -R8 ;  /* 0x0000cb000b167a24 */ /* 0x000fe800078e0a08 */
[----:B------:R-:W-:Y:S05]  /*d240*/  IMAD.IADD R11, R22, 0x1, -R211 ;  /* 0x00000001160b7824 */ /* 0x000fea00078e0ad3 */
[----:B------:R-:W-:Y:S02]  /*d250*/  IADD3 R9, R11, c[0x0][0x32c], RZ ;  /* 0x0000cb000b097a10 */ /* 0x000fe40007ffe0ff */
[----:B------:R-:W-:Y:S02]  /*d260*/  IMNMX R18, R18, R11, !PT ;  /* 0x0000000b12127217 */ /* 0x000fe40007800200 */
[----:B------:R-:W-:Y:S02]  /*d270*/  IMNMX R20, R20, R9, PT ;  /* 0x0000000914147217 */ /* 0x000fe40003800200 */
.L_x_897:
[----:B--234-:R-:W-:Y:S04]  /*d280*/  ISETP.GT.AND P2, PT, R220, -0x1, PT ;  /* 0xffffffffdc00780c */ /* 0x01cfe80003f44270 */
[----:B------:R-:W-:Y:S04]  /*d290*/  ISETP.GT.AND P0, PT, R18, RZ, P2 ;  /* 0x000000ff1200720c */ /* 0x000fe80001704270 */
[----:B------:R-:W-:Y:S04]  /*d2a0*/  ISETP.LT.OR P0, PT, R20, 0x1, P0 ;  /* 0x000000011400780c */ /* 0x000fe80000701670 */
[----:B------:R-:W-:Y:S02]  /*d2b0*/  FSEL R19, R140, -INF , !P0 ;  /* 0xff8000008c137808 */ /* 0x000fe40004000000 */
[----:B------:R-:W-:Y:S04]  /*d2c0*/  ISETP.GT.AND P0, PT, R18, 0x1, P2 ;  /* 0x000000011200780c */ /* 0x000fe80001704270 */
[----:B------:R-:W-:Y:S04]  /*d2d0*/  ISETP.LT.OR P0, PT, R20, 0x2, P0 ;  /* 0x000000021400780c */ /* 0x000fe80000701670 */
[----:B------:R-:W-:Y:S02]  /*d2e0*/  FSEL R17, R141, -INF , !P0 ;  /* 0xff8000008d117808 */ /* 0x000fe40004000000 */
[----:B------:R-:W-:Y:S04]  /*d2f0*/  ISETP.GT.AND P0, PT, R18, 0x8, P2 ;  /* 0x000000081200780c */ /* 0x000fe80001704270 */
[----:B------:R-:W-:Y:S04]  /*d300*/  ISETP.LT.OR P0, PT, R20, 0x9, P0 ;  /* 0x000000091400780c */ /* 0x000fe80000701670 */
[----:B-1----:R-:W-:Y:S02]  /*d310*/  FSEL R11, R142, -INF , !P0 ;  /* 0xff8000008e0b7808 */ /* 0x002fe40004000000 */
[----:B------:R-:W-:Y:S04]  /*d320*/  ISETP.GT.AND P0, PT, R18, 0x9, P2 ;  /* 0x000000091200780c */ /* 0x000fe80001704270 */
[----:B------:R-:W-:Y:S04]  /*d330*/  ISETP.LT.OR P0, PT, R20, 0xa, P0 ;  /* 0x0000000a1400780c */ /* 0x000fe80000701670 */
[----:B------:R-:W-:Y:S02]  /*d340*/  FSEL R9, R143, -INF , !P0 ;  /* 0xff8000008f097808 */ /* 0x000fe40004000000 */
        /* <DEDUP_REMOVED lines=21> */
[----:B------:R-:W-:Y:S01]  /*d4a0*/  ISETP.GT.AND P0, PT, R18, 0x29, P2 ;  /* 0x000000291200780c */ /* 0x000fe20001704270 */
[----:B------:R-:W1:Y:S03]  /*d4b0*/  SHFL.IDX PT, R15, R21, 0x1, 0x1c1f ;  /* 0x003c1f00150f7f89 */ /* 0x000e6600000e0000 */
[----:B------:R-:W-:Y:S04]  /*d4c0*/  ISETP.LT.OR P0, PT, R20, 0x2a, P0 ;  /* 0x0000002a1400780c */ /* 0x000fe80000701670 */
[----:B------:R-:W-:Y:S02]  /*d4d0*/  FSEL R155, R155, -INF , !P0 ;  /* 0xff8000009b9b7808 */ /* 0x000fe40004000000 */
[----:B------:R-:W-:Y:S04]  /*d4e0*/  ISETP.GT.AND P0, PT, R18, 0x30, P2 ;  /* 0x000000301200780c */ /* 0x000fe80001704270 */
[----:B------:R-:W-:Y:S04]  /*d4f0*/  ISETP.LT.OR P0, PT, R20, 0x31, P0 ;  /* 0x000000311400780c */ /* 0x000fe80000701670 */
[----:B------:R-:W-:Y:S02]  /*d500*/  FSEL R153, R153, -INF , !P0 ;  /* 0xff80000099997808 */ /* 0x000fe40004000000 */
[----:B------:R-:W-:Y:S04]  /*d510*/  ISETP.GT.AND P0, PT, R18, 0x31, P2 ;  /* 0x000000311200780c */ /* 0x000fe80001704270 */
[----:B------:R-:W-:Y:S01]  /*d520*/  ISETP.LT.OR P0, PT, R20, 0x32, P0 ;  /* 0x000000321400780c */ /* 0x000fe20000701670 */
[--C-:B-1----:R-:W-:Y:S02]  /*d530*/  IMAD.IADD R16, R16, 0x1, R15.reuse ;  /* 0x0000000110107824 */ /* 0x102fe400078e020f */
[----:B------:R-:W-:Y:S01]  /*d540*/  IMAD.IADD R13, R10, 0x1, R15 ;  /* 0x000000010a0d7824 */ /* 0x000fe200078e020f */
[----:B------:R-:W-:Y:S02]  /*d550*/  FSEL R151, R151, -INF , !P0 ;  /* 0xff80000097977808 */ /* 0x000fe40004000000 */
[----:B------:R-:W-:Y:S04]  /*d560*/  ISETP.GT.AND P0, PT, R18, 0x38, P2 ;  /* 0x000000381200780c */ /* 0x000fe80001704270 */
[----:B------:R-:W-:Y:S04]  /*d570*/  ISETP.LT.OR P0, PT, R20, 0x39, P0 ;  /* 0x000000391400780c */ /* 0x000fe80000701670 */
        /* <DEDUP_REMOVED lines=18> */
.L_x_903:
[----:B------:R-:W-:Y:S04]  /*d6a0*/  MOV R10, c[0x0][0x32c] ;  /* 0x0000cb00000a7a02 */ /* 0x000fe80000000f00 */
[----:B------:R-:W-:Y:S11]  /*d6b0*/  ISETP.NE.AND P0, PT, R10, 0x1, PT ;  /* 0x000000010a00780c */ /* 0x000ff60003f05270 */
[----:B------:R-:W-:Y:S02]  /*d6c0*/  @!UPT UIADD3 URZ, URZ, URZ, URZ ;  /* 0x0000003f3f3ff290 */ /* 0x000fe4000fffe03f */
[----:B------:R-:W-:Y:S05]  /*d6d0*/  @P0 IMAD.HI.U32 R10, R15, c[0x0][0x330], RZ ;  /* 0x0000cc000f0a0a27 */ /* 0x000fea00078e00ff */
[----:B------:R-:W-:Y:S02]  /*d6e0*/  @P0 SHF.R.U32.HI R15, RZ, c[0x0][0x334], R10 ;  /* 0x0000cd00ff0f0a19 */ /* 0x000fe4000001160a */
.L_x_904:
[----:B------:R-:W-:Y:S05]  /*d6f0*/  BSYNC B0 ;  /* 0x0000000000007941 */ /* 0x000fea0003800000 */
.L_x_902:
[----:B------:R-:W-:Y:S04]  /*d700*/  IMAD R8, R15, c[0x0][0x32c], -R8 ;  /* 0x0000cb000f087a24 */ /* 0x000fe800078e0a08 */
[----:B------:R-:W-:Y:S05]  /*d710*/  IMAD.IADD R8, R8, 0x1, -R211 ;  /* 0x0000000108087824 */ /* 0x000fea00078e0ad3 */
[----:B------:R-:W-:Y:S02]  /*d720*/  IADD3 R15, R8, c[0x0][0x32c], RZ ;  /* 0x0000cb00080f7a10 */ /* 0x000fe40007ffe0ff */
[----:B------:R-:W-:Y:S02]  /*d730*/  IMNMX R13, R13, R8, !PT ;  /* 0x000000080d0d7217 */ /* 0x000fe40007800200 */
[----:B------:R-:W-:Y:S02]  /*d740*/  IMNMX R16, R16, R15, PT ;  /* 0x0000000f10107217 */ /* 0x000fe40003800200 */
.L_x_901:
[C---:B------:R-:W-:Y:S01]  /*d750*/  ISETP.GT.AND P0, PT, R13.reuse, RZ, P2 ;  /* 0x000000ff0d00720c */ /* 0x040fe20001704270 */
[----:B------:R-:W-:Y:S04]  /*d760*/  DEPBAR.LE SB0, 0x2 ;  /* 0x000080800000791a */ /* 0x000fe80000000000 */
[----:B------:R-:W-:Y:S01]  /*d770*/  BAR.SYNC.DEFER_BLOCKING 0x0 ;  /* 0x0000000000007b1d */ /* 0x000fe20000010000 */
[----:B------:R-:W-:Y:S01]  /*d780*/  ISETP.LT.OR P0, PT, R16, 0x1, P0 ;  /* 0x000000011000780c */ /* 0x000fe20000701670 */
[----:B------:R-:W-:Y:S01]  /*d790*/  UIADD3 UR7, UR5, 0x1, URZ ;  /* 0x0000000105077890 */ /* 0x000fe2000fffe03f */
[C---:B------:R-:W-:Y:S01]  /*d7a0*/  ISETP.GT.AND P1, PT, R13.reuse, 0x38, P2 ;  /* 0x000000380d00780c */ /* 0x040fe20001724270 */
        /* <DEDUP_REMOVED lines=16> */
[C---:B------:R-:W-:Y:S02]  /*d8b0*/  ISETP.LT.OR P0, PT, R16.reuse, 0xa, P0 ;  /* 0x0000000a1000780c */ /* 0x040fe40000701670 */
        /* <DEDUP_REMOVED lines=27> */
[----:B------:R-:W-:Y:S01]  /*da70*/  FMNMX.FTZ R7, R12, R3, !PT ;  /* 0x000000030c077209 */ /* 0x000fe20007810000 */
[----:B------:R-:W1:Y:S01]  /*da80*/  SHFL.BFLY PT, R5, R0, 0x2, 0x1f ;  /* 0x0c401f0000057f89 */ /* 0x000e6200000e0000 */
[C---:B------:R-:W-:Y:S02]  /*da90*/  ISETP.GT.AND P0, PT, R13.reuse, 0x21, P2 ;  /* 0x000000210d00780c */ /* 0x040fe40001704270 */
[----:B------:R-:W-:Y:S02]  /*daa0*/  FMNMX.FTZ R7, R10, R7, !PT ;  /* 0x000000070a077209 */ /* 0x000fe40007810000 */
[----:B------:R-:W-:Y:S02]  /*dab0*/  ISETP.LT.OR P0, PT, R16, 0x22, P0 ;  /* 0x000000221000780c */ /* 0x000fe40000701670 */
[----:B------:R-:W-:Y:S02]  /*dac0*/  FMNMX.FTZ R7, R136, R7, !PT ;  /* 0x0000000788077209 */ /* 0x000fe40007810000 */
[----:B------:R-:W-:Y:S02]  /*dad0*/  FSEL R176, R6, -INF , !P0 ;  /* 0xff80000006b07808 */ /* 0x000fe40004000000 */
[----:B------:R-:W-:Y:S02]  /*dae0*/  FMNMX.FTZ R7, R8, R7, !PT ;  /* 0x0000000708077209 */ /* 0x000fe40007810000 */
        /* <DEDUP_REMOVED lines=59> */
[----:B------:R-:W-:Y:S01]  /*dea0*/  MUFU.EX2 R158, R158 ;  /* 0x0000009e009e7308 */ /* 0x000fe20000000800 */
[----:B------:R-:W-:Y:S01]  /*deb0*/  FSEL R4, R0, RZ, P0 ;  /* 0x000000ff00047208 */ /* 0x000fe20000000000 */
[--C-:B------:R-:W-:Y:S01]  /*dec0*/  FFMA.FTZ R175, R175, c[0x0][0x2d0], -R152.reuse ;  /* 0x0000b400afaf7a23 */ /* 0x100fe20000010898 */
[----:B------:R-:W-:Y:S01]  /*ded0*/  FSEL R145, R145, RZ, P0 ;  /* 0x000000ff91917208 */ /* 0x000fe20000000000 */
[--C-:B------:R-:W-:Y:S02]  /*dee0*/  FFMA.FTZ R180, R179, c[0x0][0x2d0], -R152.reuse ;  /* 0x0000b400b3b47a23 */ /* 0x100fe40000010898 */
[----:B------:R-:W-:Y:S02]  /*def0*/  FADD.FTZ R4, -R4, R3 ;  /* 0x0000000304047221 */ /* 0x000fe40000010100 */
[--C-:B------:R-:W-:Y:S02]  /*df00*/  FFMA.FTZ R165, R12, c[0x0][0x2d0], -R145.reuse ;  /* 0x0000b4000ca57a23 */ /* 0x100fe40000010891 */
[----:B------:R-:W1:Y:S01]  /*df10*/  LDSM.16.MT88.4 R12, [R135+UR4+0x100] ;  /* 0x00010004870c783b */ /* 0x000e620008004200 */
[--C-:B------:R-:W-:Y:S01]  /*df20*/  FFMA.FTZ R164, R10, c[0x0][0x2d0], -R145.reuse ;  /* 0x0000b4000aa47a23 */ /* 0x100fe20000010891 */
[----:B------:R-:W3:Y:S01]  /*df30*/  MUFU.EX2 R159, R159 ;  /* 0x0000009f009f7308 */ /* 0x000ee20000000800 */
[--C-:B------:R-:W-:Y:S01]  /*df40*/  FFMA.FTZ R160, R136, c[0x0][0x2d0], -R145.reuse ;  /* 0x0000b40088a07a23 */ /* 0x100fe20000010891 */
[----:B--2---:R-:W-:Y:S01]  /*df50*/  F2FP.PACK_AB R136, R161, R162 ;  /* 0x000000a2a188723e */ /* 0x004fe200000000ff */
[--C-:B------:R-:W-:Y:S02]  /*df60*/  FFMA.FTZ R163, R8, c[0x0][0x2d0], -R145.reuse ;  /* 0x0000b40008a37a23 */ /* 0x100fe40000010891 */
[----:B------:R-:W-:Y:S01]  /*df70*/  FMUL.FTZ R3, R4, c[0x0][0x2d0] ;  /* 0x0000b40004037a20 */ /* 0x000fe20000410000 */
[----:B------:R-:W-:Y:S01]  /*df80*/  IADD3 R4, R135, UR4, RZ ;  /* 0x0000000487047c10 */ /* 0x000fe2000fffe0ff */
[--C-:B------:R-:W-:Y:S02]  /*df90*/  FFMA.FTZ R173, R140, c[0x0][0x2d0], -R145.reuse ;  /* 0x0000b4008cad7a23 */ /* 0x100fe40000010891 */
[--C-:B------:R-:W-:Y:S01]  /*dfa0*/  FFMA.FTZ R181, R154, c[0x0][0x2d0], -R145.reuse ;  /* 0x0000b4009ab57a23 */ /* 0x100fe20000010891 */
[----:B------:R-:W2:Y:S01]  /*dfb0*/  MUFU.EX2 R132, R132 ;  /* 0x0000008400847308 */ /* 0x000ea20000000800 */
[----:B------:R-:W-:Y:S01]  /*dfc0*/  IADD3 R156, R187, R4, RZ ;  /* 0x00000004bb9c7210 */ /* 0x000fe20007ffe0ff */
[--C-:B------:R-:W-:Y:S02]  /*dfd0*/  FFMA.FTZ R228, R150, c[0x0][0x2d0], -R145.reuse ;  /* 0x0000b40096e47a23 */ /* 0x100fe40000010891 */
[--C-:B------:R-:W-:Y:S02]  /*dfe0*/  FFMA.FTZ R229, R148, c[0x0][0x2d0], -R145.reuse ;  /* 0x0000b40094e57a23 */ /* 0x100fe40000010891 */
[----:B------:R-:W4:Y:S01]  /*dff0*/  LDSM.16.MT88.4 R20, [R156+0x100] ;  /* 0x000100009c14783b */ /* 0x000f220000004200 */
[--C-:B------:R-:W-:Y:S02]  /*e000*/  FFMA.FTZ R230, R146, c[0x0][0x2d0], -R145.reuse ;  /* 0x0000b40092e67a23 */ /* 0x100fe40000010891 */
[--C-:B------:R-:W-:Y:S01]  /*e010*/  FFMA.FTZ R170, R170, c[0x0][0x2d0], -R145.reuse ;  /* 0x0000b400aaaa7a23 */ /* 0x100fe20000010891 */
[----:B------:R-:W-:Y:S01]  /*e020*/  MUFU.EX2 R165, R165 ;  /* 0x000000a500a57308 */ /* 0x000fe20000000800 */
[--C-:B------:R-:W-:Y:S02]  /*e030*/  FFMA.FTZ R171, R172, c[0x0][0x2d0], -R145.reuse ;  /* 0x0000b400acab7a23 */ /* 0x100fe40000010891 */
[--C-:B------:R-:W-:Y:S01]  /*e040*/  FFMA.FTZ R172, R142, c[0x0][0x2d0], -R145.reuse ;  /* 0x0000b4008eac7a23 */ /* 0x100fe20000010891 */
[----:B---3--:R-:W-:Y:S01]  /*e050*/  F2FP.PACK_AB R138, R159, R158 ;  /* 0x0000009e9f8a723e */ /* 0x008fe200000000ff */
[----:B------:R-:W-:Y:S01]  /*e060*/  LDSM.16.MT88.4 R140, [R134+UR4+0x2900] ;  /* 0x00290004868c783b */ /* 0x000fe20008004200 */
[--C-:B------:R-:W-:Y:S02]  /*e070*/  FFMA.FTZ R177, R177, c[0x0][0x2d0], -R152.reuse ;  /* 0x0000b400b1b17a23 */ /* 0x100fe40000010898 */
[--C-:B------:R-:W-:Y:S02]  /*e080*/  FFMA.FTZ R178, R178, c[0x0][0x2d0], -R145.reuse ;  /* 0x0000b400b2b27a23 */ /* 0x100fe40000010891 */
[----:B------:R-:W3:Y:S01]  /*e090*/  MUFU.EX2 R164, R164 ;  /* 0x000000a400a47308 */ /* 0x000ee20000000800 */
[--C-:B------:R-:W-:Y:S02]  /*e0a0*/  FFMA.FTZ R179, R176, c[0x0][0x2d0], -R145.reuse ;  /* 0x0000b400b0b37a23 */ /* 0x100fe40000010891 */
[----:B------:R-:W-:Y:S01]  /*e0b0*/  LDSM.16.MT88.4 R148, [R135+UR4+0x3900] ;  /* 0x003900048794783b */ /* 0x000fe20008004200 */
        /* <DEDUP_REMOVED lines=12> */
[----:B---3--:R-:W-:Y:S01]  /*e180*/  F2FP.PACK_AB R137, R164, R165 ;  /* 0x000000a5a489723e */ /* 0x008fe200000000ff */
[C---:B------:R-:W-:Y:S02]  /*e190*/  FMUL.FTZ R36, R132.reuse, R36 ;  /* 0x0000002484247220 */ /* 0x040fe40000410000 */
[C---:B------:R-:W-:Y:S02]  /*e1a0*/  FMUL.FTZ R37, R132.reuse, R37 ;  /* 0x0000002584257220 */ /* 0x040fe40000410000 */
[--C-:B------:R-:W-:Y:S01]  /*e1b0*/  FFMA.FTZ R176, R153, c[0x0][0x2d0], -R152.reuse ;  /* 0x0000b40099b07a23 */ /* 0x100fe20000010898 */
[----:B------:R-:W3:Y:S01]  /*e1c0*/  MUFU.EX2 R3, R3 ;  /* 0x0000000300037308 */ /* 0x000ee20000000800 */
[----:B------:R-:W-:Y:S02]  /*e1d0*/  FFMA.FTZ R152, R147, c[0x0][0x2d0], -R152 ;  /* 0x0000b40093987a23 */ /* 0x000fe40000010898 */
[C---:B------:R-:W-:Y:S02]  /*e1e0*/  FMUL.FTZ R40, R132.reuse, R40 ;  /* 0x0000002884287220 */ /* 0x040fe40000410000 */
[C---:B------:R-:W-:Y:S02]  /*e1f0*/  FMUL.FTZ R41, R132.reuse, R41 ;  /* 0x0000002984297220 */ /* 0x040fe40000410000 */
[C---:B------:R-:W-:Y:S02]  /*e200*/  FMUL.FTZ R44, R132.reuse, R44 ;  /* 0x0000002c842c7220 */ /* 0x040fe40000410000 */
[C---:B------:R-:W-:Y:S01]  /*e210*/  FMUL.FTZ R45, R132.reuse, R45 ;  /* 0x0000002d842d7220 */ /* 0x040fe20000410000 */
[----:B------:R5:W-:Y:S01]  /*e220*/  MUFU.EX2 R192, R152 ;  /* 0x0000009800c07308 */ /* 0x000be20000000800 */
[C---:B------:R-:W-:Y:S02]  /*e230*/  FMUL.FTZ R48, R132.reuse, R48 ;  /* 0x0000003084307220 */ /* 0x040fe40000410000 */
[C---:B------:R-:W-:Y:S01]  /*e240*/  FMUL.FTZ R49, R132.reuse, R49 ;  /* 0x0000003184317220 */ /* 0x040fe20000410000 */
[----:B--2---:R-:W-:Y:S01]  /*e250*/  F2FP.PACK_AB R139, R163, R160 ;  /* 0x000000a0a38b723e */ /* 0x004fe200000000ff */
[C---:B------:R-:W-:Y:S02]  /*e260*/  FMUL.FTZ R52, R132.reuse, R52 ;  /* 0x0000003484347220 */ /* 0x040fe40000410000 */
[C---:B------:R-:W-:Y:S02]  /*e270*/  FMUL.FTZ R53, R132.reuse, R53 ;  /* 0x0000003584357220 */ /* 0x040fe40000410000 */
[C---:B------:R-:W-:Y:S01]  /*e280*/  FMUL.FTZ R56, R132.reuse, R56 ;  /* 0x0000003884387220 */ /* 0x040fe20000410000 */
[----:B------:R-:W-:Y:S01]  /*e290*/  MUFU.EX2 R166, R166 ;  /* 0x000000a600a67308 */ /* 0x000fe20000000800 */
[C---:B------:R-:W-:Y:S02]  /*e2a0*/  FMUL.FTZ R57, R132.reuse, R57 ;  /* 0x0000003984397220 */ /* 0x040fe40000410000 */
[C---:B------:R-:W-:Y:S02]  /*e2b0*/  FMUL.FTZ R60, R132.reuse, R60 ;  /* 0x0000003c843c7220 */ /* 0x040fe40000410000 */
[C---:B---3--:R-:W-:Y:S02]  /*e2c0*/  FMUL.FTZ R6, R3.reuse, R130 ;  /* 0x0000008203067220 */ /* 0x048fe40000410000 */
[C---:B------:R-:W-:Y:S02]  /*e2d0*/  FMUL.FTZ R7, R3.reuse, R131 ;  /* 0x0000008303077220 */ /* 0x040fe40000410000 */
[----:B------:R-:W-:Y:S01]  /*e2e0*/  LDSM.16.MT88.4 R128, [R156+0x2900] ;  /* 0x002900009c80783b */ /* 0x000fe20000004200 */
[C---:B------:R-:W-:Y:S01]  /*e2f0*/  FMUL.FTZ R10, R3.reuse, R126 ;  /* 0x0000007e030a7220 */ /* 0x040fe20000410000 */
[----:B------:R-:W2:Y:S01]  /*e300*/  MUFU.EX2 R167, R167 ;  /* 0x000000a700a77308 */ /* 0x000ea20000000800 */
[C---:B------:R-:W-:Y:S02]  /*e310*/  FMUL.FTZ R11, R3.reuse, R127 ;  /* 0x0000007f030b7220 */ /* 0x040fe40000410000 */
[C---:B-1----:R-:W-:Y:S03]  /*e320*/  HMMA.16816.F32 R4, R136.reuse, R12, R4 ;  /* 0x0000000c8804723c */ /* 0x042fe60000001804 */
[----:B------:R-:W-:Y:S02]  /*e330*/  LDSM.16.MT88.4 R124, [R135+UR4+0x2900] ;  /* 0x00290004877c783b */ /* 0x000fe40008004200 */
[C---:B------:R-:W-:Y:S02]  /*e340*/  FMUL.FTZ R18, R3.reuse, R118 ;  /* 0x0000007603127220 */ /* 0x040fe40000410000 */
[C---:B------:R-:W-:Y:S01]  /*e350*/  FMUL.FTZ R12, R132.reuse, R120 ;  /* 0x00000078840c7220 */ /* 0x040fe20000410000 */
[C---:B------:R-:W-:Y:S01]  /*e360*/  HMMA.16816.F32 R8, R136.reuse, R14, R8 ;  /* 0x0000000e8808723c */ /* 0x040fe20000001808 */
[----:B------:R-:W-:Y:S02]  /*e370*/  MUFU.EX2 R168, R168 ;  /* 0x000000a800a87308 */ /* 0x000fe40000000800 */
[----:B-----5:R-:W-:Y:S01]  /*e380*/  LDSM.16.MT88.4 R152, [R156+0x3900] ;  /* 0x003900009c98783b */ /* 0x020fe20000004200 */
        /* <DEDUP_REMOVED lines=9> */
[C---:B----4-:R-:W-:Y:S01]  /*e420*/  HMMA.16816.F32 R12, R136.reuse, R20, R12 ;  /* 0x00000014880c723c */ /* 0x050fe2000000180c */
[----:B------:R-:W1:Y:S02]  /*e430*/  LDSM.16.MT88.4 R120, [R157+0x100] ;  /* 0x000100009d78783b */ /* 0x000e640000004200 */
[C---:B------:R-:W-:Y:S01]  /*e440*/  FMUL.FTZ R35, R3.reuse, R103 ;  /* 0x0000006703237220 */ /* 0x040fe20000410000 */
[----:B------:R-:W-:Y:S01]  /*e450*/  MUFU.EX2 R170, R170 ;  /* 0x000000aa00aa7308 */ /* 0x000fe20000000800 */
[C---:B------:R-:W-:Y:S02]  /*e460*/  FMUL.FTZ R38, R3.reuse, R38 ;  /* 0x0000002603267220 */ /* 0x040fe40000410000 */
[C---:B------:R-:W-:Y:S01]  /*e470*/  FMUL.FTZ R20, R132.reuse, R112 ;  /* 0x0000007084147220 */ /* 0x040fe20000410000 */
[C---:B------:R-:W-:Y:S01]  /*e480*/  HMMA.16816.F32 R16, R136.reuse, R22, R16 ;  /* 0x000000168810723c */ /* 0x040fe20000001810 */
[----:B------:R-:W-:Y:S03]  /*e490*/  LDSM.16.MT88.4 R100, [R134+UR4+0x2100] ;  /* 0x002100048664783b */ /* 0x000fe60008004200 */
[C---:B------:R-:W-:Y:S02]  /*e4a0*/  FMUL.FTZ R21, R132.reuse, R113 ;  /* 0x0000007184157220 */ /* 0x040fe40000410000 */
[C---:B------:R-:W-:Y:S01]  /*e4b0*/  FMUL.FTZ R39, R3.reuse, R39 ;  /* 0x0000002703277220 */ /* 0x040fe20000410000 */
[----:B------:R-:W3:Y:S01]  /*e4c0*/  MUFU.EX2 R171, R171 ;  /* 0x000000ab00ab7308 */ /* 0x000ee20000000800 */
[C---:B------:R-:W-:Y:S01]  /*e4d0*/  FMUL.FTZ R22, R3.reuse, R114 ;  /* 0x0000007203167220 */ /* 0x040fe20000410000 */
[----:B------:R-:W-:Y:S03]  /*e4e0*/  LDSM.16.MT88.4 R108, [R157+0x2100] ;  /* 0x002100009d6c783b */ /* 0x000fe60000004200 */
[C---:B------:R-:W-:Y:S02]  /*e4f0*/  FMUL.FTZ R23, R3.reuse, R115 ;  /* 0x0000007303177220 */ /* 0x040fe40000410000 */
[C---:B------:R-:W-:Y:S02]  /*e500*/  FMUL.FTZ R42, R3.reuse, R42 ;  /* 0x0000002a032a7220 */ /* 0x040fe40000410000 */
[C---:B------:R-:W-:Y:S01]  /*e510*/  FMUL.FTZ R43, R3.reuse, R43 ;  /* 0x0000002b032b7220 */ /* 0x040fe20000410000 */
[----:B------:R-:W4:Y:S01]  /*e520*/  LDSM.16.MT88.4 R112, [R135+UR4+0x2100] ;  /* 0x002100048770783b */ /* 0x000f220008004200 */
[C---:B------:R-:W-:Y:S01]  /*e530*/  FMUL.FTZ R46, R3.reuse, R46 ;  /* 0x0000002e032e7220 */ /* 0x040fe20000410000 */
[C---:B------:R-:W-:Y:S01]  /*e540*/  HMMA.16816.F32 R20, R136.reuse, R28, R20 ;  /* 0x0000001c8814723c */ /* 0x040fe20000001814 */
[----:B------:R-:W-:Y:S02]  /*e550*/  MUFU.EX2 R172, R172 ;  /* 0x000000ac00ac7308 */ /* 0x000fe40000000800 */
[C---:B------:R-:W-:Y:S02]  /*e560*/  FMUL.FTZ R47, R3.reuse, R47 ;  /* 0x0000002f032f7220 */ /* 0x040fe40000410000 */
[C---:B------:R-:W-:Y:S02]  /*e570*/  FMUL.FTZ R50, R3.reuse, R50 ;  /* 0x0000003203327220 */ /* 0x040fe40000410000 */
[C---:B------:R-:W-:Y:S01]  /*e580*/  FMUL.FTZ R28, R132.reuse, R104 ;  /* 0x00000068841c7220 */ /* 0x040fe20000410000 */
[C---:B------:R-:W-:Y:S03]  /*e590*/  HMMA.16816.F32 R24, R136.reuse, R30, R24 ;  /* 0x0000001e8818723c */ /* 0x040fe60000001818 */
[----:B------:R-:W5:Y:S01]  /*e5a0*/  MUFU.EX2 R173, R173 ;  /* 0x000000ad00ad7308 */ /* 0x000f620000000800 */
        /* <DEDUP_REMOVED lines=10> */
[----:B------:R-:W1:Y:S01]  /*e650*/  MUFU.EX2 R180, R180 ;  /* 0x000000b400b47308 */ /* 0x000e620000000800 */
[C---:B------:R-:W-:Y:S02]  /*e660*/  FMUL.FTZ R59, R3.reuse, R59 ;  /* 0x0000003b033b7220 */ /* 0x040fe40000410000 */
[C---:B------:R-:W-:Y:S01]  /*e670*/  FMUL.FTZ R61, R132.reuse, R61 ;  /* 0x0000003d843d7220 */ /* 0x040fe20000410000 */
[C---:B------:R-:W-:Y:S01]  /*e680*/  HMMA.16816.F32 R32, R136.reuse, R122, R32 ;  /* 0x0000007a8820723c */ /* 0x040fe20000001820 */
[----:B------:R-:W-:Y:S03]  /*e690*/  LDSM.16.MT88.4 R120, [R134+UR4+0x900] ;  /* 0x000900048678783b */ /* 0x000fe60008004200 */
[C---:B------:R-:W-:Y:S02]  /*e6a0*/  FMUL.FTZ R62, R3.reuse, R62 ;  /* 0x0000003e033e7220 */ /* 0x040fe40000410000 */
[C---:B------:R-:W-:Y:S01]  /*e6b0*/  FMUL.FTZ R63, R3.reuse, R63 ;  /* 0x0000003f033f7220 */ /* 0x040fe20000410000 */
[----:B------:R-:W-:Y:S01]  /*e6c0*/  MUFU.EX2 R177, R177 ;  /* 0x000000b100b17308 */ /* 0x000fe20000000800 */
[C---:B----4-:R-:W-:Y:S04]  /*e6d0*/  HMMA.16816.F32 R36, R136.reuse, R112, R36 ;  /* 0x000000708824723c */ /* 0x050fe80000001824 */
[C---:B------:R-:W-:Y:S02]  /*e6e0*/  FMUL.FTZ R64, R132.reuse, R64 ;  /* 0x0000004084407220 */ /* 0x040fe40000410000 */
[C---:B------:R-:W-:Y:S02]  /*e6f0*/  FMUL.FTZ R65, R132.reuse, R65 ;  /* 0x0000004184417220 */ /* 0x040fe40000410000 */
[C---:B------:R-:W-:Y:S01]  /*e700*/  HMMA.16816.F32 R40, R136.reuse, R114, R40 ;  /* 0x000000728828723c */ /* 0x040fe20000001828 */
[----:B------:R-:W-:Y:S01]  /*e710*/  LDSM.16.MT88.4 R112, [R135+UR4+0x900] ;  /* 0x000900048770783b */ /* 0x000fe20008004200 */
[----:B------:R-:W4:Y:S02]  /*e720*/  MUFU.EX2 R182, R182 ;  /* 0x000000b600b67308 */ /* 0x000f240000000800 */
[C---:B------:R-:W-:Y:S02]  /*e730*/  FMUL.FTZ R66, R3.reuse, R66 ;  /* 0x0000004203427220 */ /* 0x040fe40000410000 */
[C---:B------:R-:W-:Y:S02]  /*e740*/  FMUL.FTZ R67, R3.reuse, R67 ;  /* 0x0000004303437220 */ /* 0x040fe40000410000 */
[C---:B------:R-:W-:Y:S01]  /*e750*/  FMUL.FTZ R68, R132.reuse, R68 ;  /* 0x0000004484447220 */ /* 0x040fe20000410000 */
[C---:B--2---:R-:W-:Y:S03]  /*e760*/  HMMA.16816.F32 R44, R136.reuse, R104, R44 ;  /* 0x00000068882c723c */ /* 0x044fe6000000182c */
[----:B------:R-:W-:Y:S01]  /*e770*/  MUFU.EX2 R178, R178 ;  /* 0x000000b200b27308 */ /* 0x000fe20000000800 */
[C---:B------:R-:W-:Y:S02]  /*e780*/  FMUL.FTZ R69, R132.reuse, R69 ;  /* 0x0000004584457220 */ /* 0x040fe40000410000 */
[C---:B------:R-:W-:Y:S02]  /*e790*/  FMUL.FTZ R70, R3.reuse, R70 ;  /* 0x0000004603467220 */ /* 0x040fe40000410000 */
[C---:B------:R-:W-:Y:S01]  /*e7a0*/  FMUL.FTZ R71, R3.reuse, R71 ;  /* 0x0000004703477220 */ /* 0x040fe20000410000 */
[C---:B------:R-:W-:Y:S01]  /*e7b0*/  HMMA.16816.F32 R48, R136.reuse, R106, R48 ;  /* 0x0000006a8830723c */ /* 0x040fe20000001830 */
[----:B------:R-:W2:Y:S03]  /*e7c0*/  LDSM.16.MT88.4 R104, [R135+UR4+0x4100] ;  /* 0x004100048768783b */ /* 0x000ea60008004200 */
[----:B------:R-:W1:Y:S01]  /*e7d0*/  MUFU.EX2 R179, R179 ;  /* 0x000000b300b37308 */ /* 0x000e620000000800 */
[C---:B------:R-:W-:Y:S02]  /*e7e0*/  FMUL.FTZ R72, R132.reuse, R72 ;  /* 0x0000004884487220 */ /* 0x040fe40000410000 */
[C---:B------:R-:W-:Y:S01]  /*e7f0*/  FMUL.FTZ R73, R132.reuse, R73 ;  /* 0x0000004984497220 */ /* 0x040fe20000410000 */
[C---:B------:R-:W-:Y:S04]  /*e800*/  HMMA.16816.F32 R52, R136.reuse, R100, R52 ;  /* 0x000000648834723c */ /* 0x040fe80000001834 */
[C---:B------:R-:W-:Y:S02]  /*e810*/  FMUL.FTZ R74, R3.reuse, R74 ;  /* 0x0000004a034a7220 */ /* 0x040fe40000410000 */
[----:B------:R-:W-:Y:S01]  /*e820*/  MUFU.EX2 R181, R181 ;  /* 0x000000b500b57308 */ /* 0x000fe20000000800 */
        /* <DEDUP_REMOVED lines=18> */
[C---:B------:R-:W-:Y:S02]  /*e950*/  FMUL.FTZ R84, R132.reuse, R84 ;  /* 0x0000005484547220 */ /* 0x040fe40000410000 */
[C---:B------:R-:W-:Y:S01]  /*e960*/  FMUL.FTZ R85, R132.reuse, R85 ;  /* 0x0000005584557220 */ /* 0x040fe20000410000 */
[C---:B------:R-:W-:Y:S01]  /*e970*/  HMMA.16816.F32 R72, R136.reuse, R106, R72 ;  /* 0x0000006a8848723c */ /* 0x040fe20000001848 */
[----:B------:R-:W2:Y:S03]  /*e980*/  LDSM.16.MT88.4 R104, [R157+0x4100] ;  /* 0x004100009d68783b */ /* 0x000ea60000004200 */
[C---:B------:R-:W-:Y:S02]  /*e990*/  FMUL.FTZ R86, R3.reuse, R86 ;  /* 0x0000005603567220 */ /* 0x040fe40000410000 */
[----:B------:R-:W-:Y:S01]  /*e9a0*/  FMUL.FTZ R87, R3, R87 ;  /* 0x0000005703577220 */ /* 0x000fe20000410000 */
[----:B------:R-:W-:Y:S01]  /*e9b0*/  MUFU.EX2 R228, R228 ;  /* 0x000000e400e47308 */ /* 0x000fe20000000800 */
[C---:B-1----:R-:W-:Y:S04]  /*e9c0*/  HMMA.16816.F32 R76, R136.reuse, R100, R76 ;  /* 0x00000064884c723c */ /* 0x042fe8000000184c */
[C---:B------:R-:W-:Y:S02]  /*e9d0*/  FMUL.FTZ R88, R132.reuse, R88 ;  /* 0x0000005884587220 */ /* 0x040fe40000410000 */
[C---:B------:R-:W-:Y:S01]  /*e9e0*/  FMUL.FTZ R89, R132.reuse, R89 ;  /* 0x0000005984597220 */ /* 0x040fe20000410000 */
[----:B------:R-:W-:Y:S01]  /*e9f0*/  F2FP.PACK_AB R100, R167, R166 ;  /* 0x000000a6a764723e */ /* 0x000fe200000000ff */
[C---:B------:R-:W-:Y:S01]  /*ea00*/  HMMA.16816.F32 R80, R136.reuse, R102, R80 ;  /* 0x000000668850723c */ /* 0x040fe20000001850 */
[----:B------:R-:W-:Y:S03]  /*ea10*/  MUFU.EX2 R229, R229 ;  /* 0x000000e500e57308 */ /* 0x000fe60000000800 */
[----:B------:R-:W-:Y:S01]  /*ea20*/  FMUL.FTZ R90, R3, R90 ;  /* 0x0000005a035a7220 */ /* 0x000fe20000410000 */
[----:B---3--:R-:W-:Y:S01]  /*ea30*/  F2FP.PACK_AB R101, R171, R170 ;  /* 0x000000aaab65723e */ /* 0x008fe200000000ff */
[----:B------:R-:W-:Y:S01]  /*ea40*/  FMUL.FTZ R91, R3, R91 ;  /* 0x0000005b035b7220 */ /* 0x000fe20000410000 */
[----:B------:R-:W-:Y:S01]  /*ea50*/  F2FP.PACK_AB R102, R169, R168 ;  /* 0x000000a8a966723e */ /* 0x000fe200000000ff */
[C---:B----4-:R-:W-:Y:S03]  /*ea60*/  HMMA.16816.F32 R84, R136.reuse, R108, R84 ;  /* 0x0000006c8854723c */ /* 0x050fe60000001854 */
[----:B------:R-:W-:Y:S01]  /*ea70*/  MUFU.EX2 R230, R230 ;  /* 0x000000e600e67308 */ /* 0x000fe20000000800 */
[C---:B------:R-:W-:Y:S01]  /*ea80*/  FMUL.FTZ R92, R132.reuse, R92 ;  /* 0x0000005c845c7220 */ /* 0x040fe20000410000 */
[----:B-----5:R-:W-:Y:S01]  /*ea90*/  F2FP.PACK_AB R103, R173, R172 ;  /* 0x000000acad67723e */ /* 0x020fe200000000ff */
[C---:B------:R-:W-:Y:S02]  /*eaa0*/  FMUL.FTZ R93, R132.reuse, R93 ;  /* 0x0000005d845d7220 */ /* 0x040fe40000410000 */
[C---:B------:R-:W-:Y:S01]  /*eab0*/  HMMA.16816.F32 R88, R136.reuse, R110, R88 ;  /* 0x0000006e8858723c */ /* 0x040fe20000001858 */
[----:B------:R-:W1:Y:S03]  /*eac0*/  LDSM.16.MT88.4 R108, [R157+0x900] ;  /* 0x000900009d6c783b */ /* 0x000e660000004200 */
[C---:B------:R-:W-:Y:S02]  /*ead0*/  FMUL.FTZ R94, R3.reuse, R94 ;  /* 0x0000005e035e7220 */ /* 0x040fe40000410000 */
[C---:B------:R-:W-:Y:S02]  /*eae0*/  FMUL.FTZ R95, R3.reuse, R95 ;  /* 0x0000005f035f7220 */ /* 0x040fe40000410000 */
[C---:B------:R-:W-:Y:S04]  /*eaf0*/  FMUL.FTZ R96, R132.reuse, R96 ;  /* 0x0000006084607220 */ /* 0x040fe80000410000 */
[----:B------:R-:W-:Y:S01]  /*eb00*/  FMUL.FTZ R97, R132, R97 ;  /* 0x0000006184617220 */ /* 0x000fe20000410000 */
[C---:B--2---:R-:W-:Y:S03]  /*eb10*/  HMMA.16816.F32 R92, R136.reuse, R104, R92 ;  /* 0x00000068885c723c */ /* 0x044fe6000000185c */
[C---:B------:R-:W-:Y:S02]  /*eb20*/  FMUL.FTZ R98, R3.reuse, R98 ;  /* 0x0000006203627220 */ /* 0x040fe40000410000 */
[C---:B------:R-:W-:Y:S02]  /*eb30*/  FMUL.FTZ R99, R3.reuse, R99 ;  /* 0x0000006303637220 */ /* 0x040fe40000410000 */
[--C-:B------:R-:W-:Y:S02]  /*eb40*/  FFMA.FTZ R174, R174, c[0x0][0x2d0], -R145.reuse ;  /* 0x0000b400aeae7a23 */ /* 0x100fe40000010891 */
[----:B------:R-:W-:Y:S03]  /*eb50*/  FFMA.FTZ R145, R144, c[0x0][0x2d0], -R145 ;  /* 0x0000b40090917a23 */ /* 0x000fe60000010891 */
[----:B------:R-:W-:Y:S01]  /*eb60*/  HMMA.16816.F32 R96, R136, R106, R96 ;  /* 0x0000006a8860723c */ /* 0x000fe20000001860 */
[----:B------:R-:W2:Y:S01]  /*eb70*/  LDSM.16.MT88.4 R104, [R157+0x2900] ;  /* 0x002900009d68783b */ /* 0x000ea20000004200 */
[----:B------:R3:W-:Y:S01]  /*eb80*/  MUFU.EX2 R231, R145 ;  /* 0x0000009100e77308 */ /* 0x0007e20000000800 */
[----:B------:R-:W-:Y:S02]  /*eb90*/  FFMA.FTZ R165, R3, R216, R165 ;  /* 0x000000d803a57223 */ /* 0x000fe400000100a5 */
[----:B------:R-:W-:Y:S01]  /*eba0*/  FFMA.FTZ R162, R132, R217, R162 ;  /* 0x000000d984a27223 */ /* 0x000fe200000100a2 */
[----:B------:R-:W-:Y:S01]  /*ebb0*/  MOV R132, R2 ;  /* 0x0000000200847202 */ /* 0x000fe20000000f00 */
[----:B------:R-:W-:Y:S01]  /*ebc0*/  FADD.FTZ R165, R164, R165 ;  /* 0x000000a5a4a57221 */ /* 0x000fe20000010000 */
[C---:B------:R-:W-:Y:S01]  /*ebd0*/  HMMA.16816.F32 R4, R100.reuse, R112, R4 ;  /* 0x000000706404723c */ /* 0x040fe20000001804 */
[----:B------:R-:W-:Y:S03]  /*ebe0*/  LDSM.16.MT88.4 R136, [R134+UR4+0x3100] ;  /* 0x003100048688783b */ /* 0x000fe60008004200 */
[----:B------:R-:W4:Y:S01]  /*ebf0*/  MUFU.EX2 R174, R174 ;  /* 0x000000ae00ae7308 */ /* 0x000f220000000800 */
[----:B------:R-:W-:Y:S02]  /*ec00*/  FADD.FTZ R161, R161, R162 ;  /* 0x000000a2a1a17221 */ /* 0x000fe40000010000 */
[----:B------:R-:W-:Y:S01]  /*ec10*/  FADD.FTZ R160, R160, R165 ;  /* 0x000000a5a0a07221 */ /* 0x000fe20000010000 */
[C---:B------:R-:W-:Y:S01]  /*ec20*/  HMMA.16816.F32 R8, R100.reuse, R114, R8 ;  /* 0x000000726408723c */ /* 0x040fe20000001808 */
[----:B------:R-:W-:Y:S03]  /*ec30*/  LDSM.16.MT88.4 R112, [R156+0x4900] ;  /* 0x004900009c70783b */ /* 0x000fe60000004200 */
[----:B------:R-:W-:Y:S02]  /*ec40*/  FADD.FTZ R158, R158, R161 ;  /* 0x000000a19e9e7221 */ /* 0x000fe40000010000 */
[----:B------:R-:W-:Y:S02]  /*ec50*/  FADD.FTZ R163, R163, R160 ;  /* 0x000000a0a3a37221 */ /* 0x000fe40000010000 */
[C---:B------:R-:W-:Y:S01]  /*ec60*/  HMMA.16816.F32 R12, R100.reuse, R116, R12 ;  /* 0x00000074640c723c */ /* 0x040fe2000000180c */
[----:B---3--:R-:W-:Y:S03]  /*ec70*/  LDSM.16.MT88.4 R144, [R157+0x1900] ;  /* 0x001900009d90783b */ /* 0x008fe60000004200 */
[----:B------:R-:W-:Y:S02]  /*ec80*/  FADD.FTZ R159, R159, R158 ;  /* 0x0000009e9f9f7221 */ /* 0x000fe40000010000 */
[----:B------:R-:W-:Y:S02]  /*ec90*/  FADD.FTZ R170, R170, R163 ;  /* 0x000000a3aaaa7221 */ /* 0x000fe40000010000 */
[C---:B------:R-:W-:Y:S01]  /*eca0*/  HMMA.16816.F32 R16, R100.reuse, R118, R16 ;  /* 0x000000766410723c */ /* 0x040fe20000001810 */
[----:B------:R-:W-:Y:S03]  /*ecb0*/  LDSM.16.MT88.4 R116, [R134+UR4+0x4900] ;  /* 0x004900048674783b */ /* 0x000fe60008004200 */
[----:B------:R-:W-:Y:S02]  /*ecc0*/  FADD.FTZ R166, R166, R159 ;  /* 0x0000009fa6a67221 */ /* 0x000fe40000010000 */
[----:B------:R-:W-:Y:S02]  /*ecd0*/  FADD.FTZ R171, R171, R170 ;  /* 0x000000aaabab7221 */ /* 0x000fe40000010000 */
[C---:B------:R-:W-:Y:S04]  /*ece0*/  HMMA.16816.F32 R20, R100.reuse, R120, R20 ;  /* 0x000000786414723c */ /* 0x040fe80000001814 */
[----:B------:R-:W-:Y:S02]  /*ecf0*/  FADD.FTZ R167, R167, R166 ;  /* 0x000000a6a7a77221 */ /* 0x000fe40000010000 */
[----:B------:R-:W-:Y:S02]  /*ed00*/  FADD.FTZ R172, R172, R171 ;  /* 0x000000abacac7221 */ /* 0x000fe40000010000 */
[C---:B------:R-:W-:Y:S01]  /*ed10*/  HMMA.16816.F32 R24, R100.reuse, R122, R24 ;  /* 0x0000007a6418723c */ /* 0x040fe20000001818 */
[----:B------:R-:W-:Y:S03]  /*ed20*/  LDSM.16.MT88.4 R120, [R134+UR4+0x1100] ;  /* 0x001100048678783b */ /* 0x000fe60008004200 */
[----:B------:R-:W-:Y:S02]  /*ed30*/  FADD.FTZ R168, R168, R167 ;  /* 0x000000a7a8a87221 */ /* 0x000fe40000010000 */
[----:B------:R-:W-:Y:S02]  /*ed40*/  FADD.FTZ R173, R173, R172 ;  /* 0x000000acadad7221 */ /* 0x000fe40000010000 */
[C---:B-1----:R-:W-:Y:S04]  /*ed50*/  HMMA.16816.F32 R28, R100.reuse, R108, R28 ;  /* 0x0000006c641c723c */ /* 0x042fe8000000181c */
[----:B------:R-:W-:Y:S04]  /*ed60*/  FADD.FTZ R168, R169, R168 ;  /* 0x000000a8a9a87221 */ /* 0x000fe80000010000 */
[C---:B------:R-:W-:Y:S01]  /*ed70*/  HMMA.16816.F32 R32, R100.reuse, R110, R32 ;  /* 0x0000006e6420723c */ /* 0x040fe20000001820 */
[----:B------:R-:W1:Y:S07]  /*ed80*/  LDSM.16.MT88.4 R108, [R135+UR4+0x4900] ;  /* 0x00490004876c783b */ /* 0x000e6e0008004200 */
[C---:B------:R-:W-:Y:S08]  /*ed90*/  HMMA.16816.F32 R36, R100.reuse, R124, R36 ;  /* 0x0000007c6424723c */ /* 0x040ff00000001824 */
        /* <DEDUP_REMOVED lines=8> */
[C---:B--2---:R-:W-:Y:S08]  /*ee20*/  HMMA.16816.F32 R60, R100.reuse, R104, R60 ;  /* 0x00000068643c723c */ /* 0x044ff0000000183c */
[C---:B------:R-:W-:Y:S01]  /*ee30*/  HMMA.16816.F32 R64, R100.reuse, R106, R64 ;  /* 0x0000006a6440723c */ /* 0x040fe20000001840 */
[----:B------:R-:W2:Y:S07]  /*ee40*/  LDSM.16.MT88.4 R104, [R157+0x4900] ;  /* 0x004900009d68783b */ /* 0x000eae0000004200 */
        /* <DEDUP_REMOVED lines=8> */
[----:B------:R-:W5:Y:S07]  /*eed0*/  LDSM.16.MT88.4 R116, [R157+0x1100] ;  /* 0x001100009d74783b */ /* 0x000f6e0000004200 */
        /* <DEDUP_REMOVED lines=8> */
[----:B----4-:R-:W-:Y:S01]  /*ef60*/  F2FP.PACK_AB R103, R181, R174 ;  /* 0x000000aeb567723e */ /* 0x010fe200000000ff */
        /* <DEDUP_REMOVED lines=8> */
[----:B------:R-:W1:Y:S07]  /*eff0*/  LDSM.16.MT88.4 R108, [R135+UR4+0x5100] ;  /* 0x00510004876c783b */ /* 0x000e6e0008004200 */
[C---:B---3--:R-:W-:Y:S08]  /*f000*/  HMMA.16816.F32 R12, R100.reuse, R112, R12 ;  /* 0x00000070640c723c */ /* 0x048ff0000000180c */
[C---:B------:R-:W-:Y:S01]  /*f010*/  HMMA.16816.F32 R16, R100.reuse, R114, R16 ;  /* 0x000000726410723c */ /* 0x040fe20000001810 */
[----:B------:R-:W3:Y:S07]  /*f020*/  LDSM.16.MT88.4 R112, [R156+0x5100] ;  /* 0x005100009c70783b */ /* 0x000eee0000004200 */
[C---:B------:R-:W-:Y:S08]  /*f030*/  HMMA.16816.F32 R20, R100.reuse, R120, R20 ;  /* 0x000000786414723c */ /* 0x040ff00000001814 */
[C---:B------:R-:W-:Y:S08]  /*f040*/  HMMA.16816.F32 R24, R100.reuse, R122, R24 ;  /* 0x0000007a6418723c */ /* 0x040ff00000001818 */
[C---:B-----5:R-:W-:Y:S08]  /*f050*/  HMMA.16816.F32 R28, R100.reuse, R116, R28 ;  /* 0x00000074641c723c */ /* 0x060ff0000000181c */
        /* <DEDUP_REMOVED lines=14> */
[----:B------:R-:W-:Y:S01]  /*f140*/  F2FP.PACK_AB R139, R231, R230 ;  /* 0x000000e6e78b723e */ /* 0x000fe200000000ff */
        /* <DEDUP_REMOVED lines=19> */
[----:B------:R-:W2:Y:S07]  /*f280*/  LDSM.16.MT88.4 R4, [R134+UR4+0x3900] ;  /* 0x003900048604783b */ /* 0x000eae0008004200 */
[C---:B------:R-:W-:Y:S01]  /*f290*/  HMMA.16816.F32 R124, R136.reuse, R126, R8 ;  /* 0x0000007e887c723c */ /* 0x040fe20000001808 */
[----:B------:R-:W3:Y:S07]  /*f2a0*/  LDSM.16.MT88.4 R8, [R157+0x3900] ;  /* 0x003900009d08783b */ /* 0x000eee0000004200 */
[C---:B-1----:R-:W-:Y:S07]  /*f2b0*/  HMMA.16816.F32 R120, R136.reuse, R108, R12 ;  /* 0x0000006c8878723c */ /* 0x042fee000000180c */
[----:B------:R-:W-:Y:S01]  /*f2c0*/  IADD3 R12, R220, -0x2, RZ ;  /* 0xfffffffedc0c7810 */ /* 0x000fe20007ffe0ff */
[C---:B------:R-:W-:Y:S03]  /*f2d0*/  HMMA.16816.F32 R116, R136.reuse, R110, R16 ;  /* 0x0000006e8874723c */ /* 0x040fe60000001810 */
[C---:B------:R-:W-:Y:S05]  /*f2e0*/  ISETP.GE.AND P0, PT, R12.reuse, R193, PT ;  /* 0x000000c10c00720c */ /* 0x040fea0003f06270 */
[C---:B------:R-:W-:Y:S08]  /*f2f0*/  HMMA.16816.F32 R112, R136.reuse, R140, R20 ;  /* 0x0000008c8870723c */ /* 0x040ff00000001814 */
[C---:B------:R-:W-:Y:S04]  /*f300*/  HMMA.16816.F32 R108, R136.reuse, R142, R24 ;  /* 0x0000008e886c723c */ /* 0x040fe80000001818 */
[----:B------:R-:W-:Y:S03]  /*f310*/  @P0 SHF.R.S32.HI R16, RZ, 0x1f, R12 ;  /* 0x0000001fff100819 */ /* 0x000fe6000001140c */
[----:B------:R-:W-:Y:S01]  /*f320*/  @P0 IMAD.WIDE.U32 R24, R12, c[0x0][0x1e0], RZ ;  /* 0x000078000c180a25 */ /* 0x000fe200078e00ff */
[C---:B------:R-:W-:Y:S04]  /*f330*/  HMMA.16816.F32 R104, R136.reuse, R144, R28 ;  /* 0x000000908868723c */ /* 0x040fe8000000181c */
[----:B------:R-:W-:Y:S04]  /*f340*/  @P0 IMAD R16, R16, c[0x0][0x1e0], RZ ;  /* 0x0000780010100a24 */ /* 0x000fe800078e02ff */
[C---:B------:R-:W-:Y:S04]  /*f350*/  HMMA.16816.F32 R100, R136.reuse, R146, R32 ;  /* 0x000000928864723c */ /* 0x040fe80000001820 */
[----:B------:R-:W-:Y:S02]  /*f360*/  @P0 IMAD R16, R12, c[0x0][0x1e4], R16 ;  /* 0x000079000c100a24 */ /* 0x000fe400078e0210 */
[----:B------:R-:W1:Y:S02]  /*f370*/  LDSM.16.MT88.4 R12, [R135+UR4+0x5900] ;  /* 0x00590004870c783b */ /* 0x000e640008004200 */
[C---:B------:R-:W-:Y:S04]  /*f380*/  HMMA.16816.F32 R36, R136.reuse, R148, R36 ;  /* 0x000000948824723c */ /* 0x040fe80000001824 */
[----:B------:R-:W-:Y:S02]  /*f390*/  @P0 IADD3 R17, R25, R16, RZ ;  /* 0x0000001019110210 */ /* 0x000fe40007ffe0ff */
[C---:B------:R-:W-:Y:S02]  /*f3a0*/  @P0 SHF.L.U32 R25, R24.reuse, 0x6, RZ ;  /* 0x0000000618190819 */ /* 0x040fe400000006ff */
[C---:B------:R-:W-:Y:S04]  /*f3b0*/  HMMA.16816.F32 R40, R136.reuse, R150, R40 ;  /* 0x000000968828723c */ /* 0x040fe80000001828 */
[----:B------:R-:W-:Y:S02]  /*f3c0*/  @P0 SHF.L.U64.HI R24, R24, 0x6, R17 ;  /* 0x0000000618180819 */ /* 0x000fe40000010211 */
[C---:B------:R-:W-:Y:S02]  /*f3d0*/  @P0 IADD3 R16, P1, R25.reuse, R206, RZ ;  /* 0x000000ce19100210 */ /* 0x040fe40007f3e0ff */
[C---:B------:R-:W-:Y:S08]  /*f3e0*/  HMMA.16816.F32 R44, R136.reuse, R152, R44 ;  /* 0x00000098882c723c */ /* 0x040ff0000000182c */
[C---:B------:R-:W-:Y:S08]  /*f3f0*/  HMMA.16816.F32 R48, R136.reuse, R154, R48 ;  /* 0x0000009a8830723c */ /* 0x040ff00000001830 */
[C---:B--2---:R-:W-:Y:S07]  /*f400*/  HMMA.16816.F32 R52, R136.reuse, R4, R52 ;  /* 0x000000048834723c */ /* 0x044fee0000001834 */
[----:B------:R-:W-:Y:S01]  /*f410*/  @P0 IADD3.X R5, R24, R213, RZ, P1, !PT ;  /* 0x000000d518050210 */ /* 0x000fe20000ffe4ff */
[C---:B------:R-:W-:Y:S04]  /*f420*/  HMMA.16816.F32 R56, R136.reuse, R6, R56 ;  /* 0x000000068838723c */ /* 0x040fe80000001838 */
[C---:B------:R-:W-:Y:S04]  /*f430*/  @P0 LEA R20, P1, R16.reuse, c[0x0][0x1c8], 0x1 ;  /* 0x0000720010140a11 */ /* 0x040fe800078208ff */
[C---:B---3--:R-:W-:Y:S04]  /*f440*/  HMMA.16816.F32 R60, R136.reuse, R8, R60 ;  /* 0x00000008883c723c */ /* 0x048fe8000000183c */
[----:B------:R-:W-:Y:S02]  /*f450*/  @P0 LEA.HI.X R21, R16, c[0x0][0x1cc], R5, 0x1, P1 ;  /* 0x0000730010150a11 */ /* 0x000fe400008f0c05 */
[----:B------:R-:W2:Y:S01]  /*f460*/  LDSM.16.MT88.4 R16, [R156+0x5900] ;  /* 0x005900009c10783b */ /* 0x000ea20000004200 */
[C---:B------:R-:W-:Y:S01]  /*f470*/  @P0 IADD3 R4, P1, R25.reuse, R224, RZ ;  /* 0x000000e019040210 */ /* 0x040fe20007f3e0ff */
[C---:B------:R-:W-:Y:S04]  /*f480*/  HMMA.16816.F32 R64, R136.reuse, R10, R64 ;  /* 0x0000000a8840723c */ /* 0x040fe80000001840 */
[----:B------:R-:W-:Y:S02]  /*f490*/  @P0 IADD3.X R5, R24, R223, RZ, P1, !PT ;  /* 0x000000df18050210 */ /* 0x000fe40000ffe4ff */
[C---:B------:R-:W-:Y:S02]  /*f4a0*/  @P0 LEA R22, P1, R4.reuse, c[0x0][0x1c8], 0x1 ;  /* 0x0000720004160a11 */ /* 0x040fe400078208ff */
[C---:B-1----:R-:W-:Y:S04]  /*f4b0*/  HMMA.16816.F32 R68, R136.reuse, R12, R68 ;  /* 0x0000000c8844723c */ /* 0x042fe80000001844 */
[----:B------:R-:W-:Y:S02]  /*f4c0*/  @P0 LEA.HI.X R23, R4, c[0x0][0x1cc], R5, 0x1, P1 ;  /* 0x0000730004170a11 */ /* 0x000fe400008f0c05 */
[----:B------:R-:W-:Y:S02]  /*f4d0*/  @P0 IADD3 R5, P1, R25, R222, RZ ;  /* 0x000000de19050210 */ /* 0x000fe40007f3e0ff */
[C---:B------:R-:W-:Y:S04]  /*f4e0*/  HMMA.16816.F32 R72, R136.reuse, R14, R72 ;  /* 0x0000000e8848723c */ /* 0x040fe80000001848 */
[----:B------:R-:W-:Y:S02]  /*f4f0*/  @P0 IADD3.X R4, R24, R221, RZ, P1, !PT ;  /* 0x000000dd18040210 */ /* 0x000fe40000ffe4ff */
[C---:B------:R-:W-:Y:S06]  /*f500*/  @P0 LEA R26, P1, R5.reuse, c[0x0][0x1c8], 0x1 ;  /* 0x00007200051a0a11 */ /* 0x040fec00078208ff */
[----:B------:R-:W-:Y:S02]  /*f510*/  @P0 LEA.HI.X R27, R5, c[0x0][0x1cc], R4, 0x1, P1 ;  /* 0x00007300051b0a11 */ /* 0x000fe400008f0c04 */
[----:B------:R-:W1:Y:S01]  /*f520*/  LDSM.16.MT88.4 R4, [R134+UR4+0x5900] ;  /* 0x005900048604783b */ /* 0x000e620008004200 */
[----:B------:R-:W-:Y:S04]  /*f530*/  @P0 IADD3 R25, P1, R200, R25, RZ ;  /* 0x00000019c8190210 */ /* 0x000fe80007f3e0ff */
[----:B------:R-:W-:Y:S02]  /*f540*/  @P0 IADD3.X R24, R199, R24, RZ, P1, !PT ;  /* 0x00000018c7180210 */ /* 0x000fe40000ffe4ff */
[----:B------:R-:W-:Y:S01]  /*f550*/  @P0 IADD3 R9, P1, R25, R206, RZ ;  /* 0x000000ce19090210 */ /* 0x000fe20007f3e0ff */
[C---:B--2---:R-:W-:Y:S03]  /*f560*/  HMMA.16816.F32 R76, R136.reuse, R16, R76 ;  /* 0x00000010884c723c */ /* 0x044fe6000000184c */
[C---:B------:R-:W-:Y:S02]  /*f570*/  @P0 IADD3.X R8, R24.reuse, R213, RZ, P1, !PT ;  /* 0x000000d518080210 */ /* 0x040fe40000ffe4ff */
[C---:B------:R-:W-:Y:S03]  /*f580*/  @P0 LEA R12, P1, R9.reuse, c[0x0][0x1c8], 0x1 ;  /* 0x00007200090c0a11 */ /* 0x040fe600078208ff */
[C---:B------:R-:W-:Y:S04]  /*f590*/  HMMA.16816.F32 R80, R136.reuse, R18, R80 ;  /* 0x000000128850723c */ /* 0x040fe80000001850 */
[----:B------:R-:W-:Y:S02]  /*f5a0*/  @P0 LEA.HI.X R13, R9, c[0x0][0x1cc], R8, 0x1, P1 ;  /* 0x00007300090d0a11 */ /* 0x000fe400008f0c08 */
[----:B------:R-:W2:Y:S01]  /*f5b0*/  LDSM.16.MT88.4 R8, [R157+0x5900] ;  /* 0x005900009d08783b */ /* 0x000ea20000004200 */
[----:B------:R-:W-:Y:S01]  /*f5c0*/  @P0 IADD3 R3, P1, R25, R224, RZ ;  /* 0x000000e019030210 */ /* 0x000fe20007f3e0ff */
[----:B------:R-:W-:Y:S04]  /*f5d0*/  @P0 IMAD R18, R215, 0x3000, R201 ;  /* 0x00003000d7120824 */ /* 0x000fe800078e02c9 */
[----:B------:R-:W-:Y:S02]  /*f5e0*/  @P0 IADD3.X R16, R24, R223, RZ, P1, !PT ;  /* 0x000000df18100210 */ /* 0x000fe40000ffe4ff */
[C---:B------:R-:W-:Y:S04]  /*f5f0*/  @P0 LEA R14, P1, R3.reuse, c[0x0][0x1c8], 0x1 ;  /* 0x00007200030e0a11 */ /* 0x040fe800078208ff */
[----:B------:R-:W-:Y:S02]  /*f600*/  @P0 LEA.HI.X R15, R3, c[0x0][0x1cc], R16, 0x1, P1 ;  /* 0x00007300030f0a11 */ /* 0x000fe400008f0c10 */
[----:B------:R-:W-:Y:S02]  /*f610*/  @P0 SHF.L.U32 R3, R18, 0x1, RZ ;  /* 0x0000000112030819 */ /* 0x000fe400000006ff */
[----:B------:R-:W-:Y:S01]  /*f620*/  @P0 IADD3 R25, P1, R25, R222, RZ ;  /* 0x000000de19190210 */ /* 0x000fe20007f3e0ff */
[C---:B-1----:R-:W-:Y:S02]  /*f630*/  HMMA.16816.F32 R84, R136.reuse, R4, R84 ;  /* 0x000000048854723c */ /* 0x042fe40000001854 */
        /* <DEDUP_REMOVED lines=10> */
[C---:B--2---:R-:W-:Y:S07]  /*f6e0*/  HMMA.16816.F32 R92, R136.reuse, R8, R92 ;  /* 0x00000008885c723c */ /* 0x044fee000000185c */
[----:B------:R1:W-:Y:S01]  /*f6f0*/  @P0 LDGSTS.E.BYPASS.LTC128B.128 [R3+0xd100], [R12.64], !P5 ;  /* 0x0d1000000c030fae */ /* 0x0003e2000e901d48 */
[----:B------:R-:W-:Y:S07]  /*f700*/  HMMA.16816.F32 R96, R136, R10, R96 ;  /* 0x0000000a8860723c */ /* 0x000fee0000001860 */
[----:B------:R1:W-:Y:S08]  /*f710*/  @P0 LDGSTS.E.BYPASS.LTC128B.128 [R3+0xf100], [R14.64], !P4 ;  /* 0x0f1000000e030fae */ /* 0x0003f0000e101d48 */
[----:B------:R1:W-:Y:S01]  /*f720*/  @P0 LDGSTS.E.BYPASS.LTC128B.128 [R3+0x11100], [R16.64], !P6 ;  /* 0x1110000010030fae */ /* 0x0003e2000f101d48 */
[----:B------:R-:W-:Y:S02]  /*f730*/  ISETP.GE.AND P0, PT, R193, R220, PT ;  /* 0x000000dcc100720c */ /* 0x000fe40003f06270 */
[----:B------:R-:W-:Y:S05]  /*f740*/  IADD3 R220, R220, -0x1, RZ ;  /* 0xffffffffdcdc7810 */ /* 0x000fea0007ffe0ff */
[----:B------:R-:W0:Y:S01]  /*f750*/  LDGDEPBAR ;  /* 0x00000000000079af */ /* 0x000e220000000000 */
[----:B-1----:R-:W-:Y:S05]  /*f760*/  MOV R3, R0 ;  /* 0x0000000000037202 */ /* 0x002fea0000000f00 */
[----:B------:R-:W-:-:S05]  /*f770*/  @!P0 BRA `(.L_x_905) ;  /* 0xffffc75000008947 */ /* 0x000fca000383ffff */
.L_x_896:
[----:B------:R-:W1:Y:S01]  /*f780*/  SHFL.BFLY PT, R4, R217, 0x2, 0x1f ;  /* 0x0c401f00d9047f89 */ /* 0x000e6200000e0000 */
[----:B------:R-:W-:-:S02]  /*f790*/  MOV R9, 0xff800000 ;  /* 0xff80000000097802 */ /* 0x000fc40000000f00 */
[----:B------:R-:W-:Y:S01]  /*f7a0*/  PLOP3.LUT P2, PT, PT, PT, PT, 0x8, 0x0 ;  /* 0x000000000000781c */ /* 0x000fe20003f4e170 */
[----:B------:R-:W2:Y:S01]  /*f7b0*/  SHFL.BFLY PT, R3, R216, 0x2, 0x1f ;  /* 0x0c401f00d8037f89 */ /* 0x000ea200000e0000 */
[----:B-1----:R-:W-:Y:S02]  /*f7c0*/  FADD.FTZ R7, R4, R217 ;  /* 0x000000d904077221 */ /* 0x002fe40000010000 */
[----:B------:R-:W-:Y:S01]  /*f7d0*/  CS2R R4, SRZ ;  /* 0x0000000000047805 */ /* 0x000fe2000001ff00 */
[----:B--2---:R-:W-:Y:S02]  /*f7e0*/  FADD.FTZ R8, R3, R216 ;  /* 0x000000d803087221 */ /* 0x004fe40000010000 */
[----:B------:R-:W1:Y:S04]  /*f7f0*/  SHFL.BFLY PT, R6, R7, 0x1, 0x1f ;  /* 0x0c201f0007067f89 */ /* 0x000e6800000e0000 */
[----:B------:R-:W2:Y:S01]  /*f800*/  SHFL.BFLY PT, R3, R8, 0x1, 0x1f ;  /* 0x0c201f0008037f89 */ /* 0x000ea200000e0000 */
[----:B-1----:R-:W-:-:S02]  /*f810*/  FADD.FTZ R6, R7, R6 ;  /* 0x0000000607067221 */ /* 0x002fc40000010000 */
[----:B--2---:R-:W-:-:S03]  /*f820*/  FADD.FTZ R3, R3, R8 ;  /* 0x0000000803037221 */ /* 0x004fc60000010000 */
[----:B------:R-:W-:Y:S02]  /*f830*/  FSETP.NE.FTZ.AND P1, PT, R6, RZ, PT ;  /* 0x000000ff0600720b */ /* 0x000fe40003f35000 */
[----:B------:R-:W-:-:S11]  /*f840*/  FSETP.NE.FTZ.AND P0, PT, R3, RZ, PT ;  /* 0x000000ff0300720b */ /* 0x000fd60003f15000 */
[----:B------:R-:W1:Y:S01]  /*f850*/  @P1 MUFU.RCP R5, R6 ;  /* 0x0000000600051308 */ /* 0x000e620000001000 */
[----:B------:R-:W-:Y:S02]  /*f860*/  @P1 MOV R12, 0x3f317218 ;  /* 0x3f317218000c1802 */ /* 0x000fe40000000f00 */
[----:B------:R-:W-:-:S05]  /*f870*/  @P0 MOV R13, 0x3f317218 ;  /* 0x3f317218000d0802 */ /* 0x000fca0000000f00 */
[----:B------:R-:W2:Y:S01]  /*f880*/  @P1 MUFU.LG2 R6, R6 ;  /* 0x0000000600061308 */ /* 0x000ea20000000c00 */
[----:B------:R-:W-:-:S07]  /*f890*/  @P0 FMUL.FTZ R13, R13, c[0x0][0x2d0] ;  /* 0x0000b4000d0d0a20 */ /* 0x000fce0000410000 */
[----:B------:R-:W3:Y:S01]  /*f8a0*/  @P0 MUFU.LG2 R10, R3 ;  /* 0x00000003000a0308 */ /* 0x000ee20000000c00 */
[C---:B-1----:R-:W-:Y:S02]  /*f8b0*/  FMUL.FTZ R128, R5.reuse, R128 ;  /* 0x0000008005807220 */ /* 0x042fe40000410000 */
[C---:B------:R-:W-:Y:S02]  /*f8c0*/  FMUL.FTZ R129, R5.reuse, R129 ;  /* 0x0000008105817220 */ /* 0x040fe40000410000 */
[C---:B------:R-:W-:Y:S02]  /*f8d0*/  FMUL.FTZ R124, R5.reuse, R124 ;  /* 0x0000007c057c7220 */ /* 0x040fe40000410000 */
[----:B------:R-:W-:Y:S01]  /*f8e0*/  FMUL.FTZ R125, R5, R125 ;  /* 0x0000007d057d7220 */ /* 0x000fe20000410000 */
[----:B------:R1:W4:Y:S01]  /*f8f0*/  @P0 MUFU.RCP R4, R3 ;  /* 0x0000000300040308 */ /* 0x0003220000001000 */
[----:B--2---:R-:W-:Y:S02]  /*f900*/  @P1 FMUL.FTZ R11, R6, 0.69314718246459960938 ;  /* 0x3f317218060b1820 */ /* 0x004fe40000410000 */
[----:B------:R-:W-:-:S02]  /*f910*/  @P1 FMUL.FTZ R6, R12, c[0x0][0x2d0] ;  /* 0x0000b4000c061a20 */ /* 0x000fc40000410000 */
        /* <DEDUP_REMOVED lines=46> */
[C---:B----4-:R-:W-:Y:S02]  /*fc00*/  FMUL.FTZ R130, R4.reuse, R130 ;  /* 0x0000008204827220 */ /* 0x050fe40000410000 */
        /* <DEDUP_REMOVED lines=49> */
.L_x_863:
[----:B------:R-:W-:Y:S05]  /*ff20*/  @P2 BRA `(.L_x_906) ;  /* 0x000016a000002947 */ /* 0x000fea0003800000 */
[----:B------:R-:W1:Y:S01]  /*ff30*/  S2R R0, SR_TID.X ;  /* 0x0000000000007919 */ /* 0x000e620000002100 */
[----:B------:R-:W-:Y:S01]  /*ff40*/  F2FP.PACK_AB R7, R8, R7 ;  /* 0x000000070807723e */ /* 0x000fe200000000ff */
[----:B------:R-:W-:Y:S01]  /*ff50*/  IMAD.MOV.U32 R8, RZ, RZ, 0x20 ;  /* 0x00000020ff087424 */ /* 0x000fe200078e00ff */
        /* <DEDUP_REMOVED lines=51> */
[--C-:B------:R-:W-:Y:S01]  /*10290*/  IMAD.IADD R19, R8, 0x1, R5.reuse ;  /* 0x0000000108137824 */ /* 0x100fe200078e0205 */
[----:B------:R-:W-:Y:S01]  /*102a0*/  SEL R6, R6, 0xffffffc0, !P2 ;  /* 0xffffffc006067807 */ /* 0x000fe20005000000 */
[----:B------:R-:W-:Y:S01]  /*102b0*/  STS [R5], R124 ;  /* 0x0000007c05007388 */ /* 0x000fe20000000800 */
[----:B------:R-:W-:Y:S02]  /*102c0*/  F2FP.PACK_AB R46, R47, R46 ;  /* 0x0000002e2f2e723e */ /* 0x000fe400000000ff */
[----:B------:R-:W-:Y:S01]  /*102d0*/  F2FP.PACK_AB R48, R49, R48 ;  /* 0x000000303130723e */ /* 0x000fe200000000ff */
[--C-:B------:R-:W-:Y:S01]  /*102e0*/  IMAD.IADD R21, R17, 0x1, R6.reuse ;  /* 0x0000000111157824 */ /* 0x100fe200078e0206 */
[----:B------:R-:W-:Y:S01]  /*102f0*/  STS [R5+0x400], R126 ;  /* 0x0004007e05007388 */ /* 0x000fe20000000800 */
[C---:B------:R-:W-:Y:S01]  /*10300*/  IMAD.IADD R23, R6.reuse, 0x1, R5 ;  /* 0x0000000106177824 */ /* 0x040fe200078e0205 */
[----:B------:R-:W-:Y:S01]  /*10310*/  F2FP.PACK_AB R50, R51, R50 ;  /* 0x000000323332723e */ /* 0x000fe200000000ff */
[----:B------:R-:W-:Y:S01]  /*10320*/  IMAD.IADD R25, R6, 0x1, R13 ;  /* 0x0000000106197824 */ /* 0x000fe200078e020d */
[----:B------:R-:W-:Y:S01]  /*10330*/  STS [R13+0x80], R120 ;  /* 0x000080780d007388 */ /* 0x000fe20000000800 */
[----:B------:R-:W-:Y:S01]  /*10340*/  IMAD.IADD R27, R19, 0x1, R6 ;  /* 0x00000001131b7824 */ /* 0x000fe200078e0206 */
[----:B------:R-:W-:-:S02]  /*10350*/  F2FP.PACK_AB R52, R53, R52 ;  /* 0x000000343534723e */ /* 0x000fc400000000ff */
[----:B------:R-:W-:Y:S01]  /*10360*/  STS [R13+0x480], R122 ;  /* 0x0004807a0d007388 */ /* 0x000fe20000000800 */
[----:B------:R-:W-:Y:S02]  /*10370*/  F2FP.PACK_AB R54, R55, R54 ;  /* 0x000000363736723e */ /* 0x000fe400000000ff */
        /* <DEDUP_REMOVED lines=55> */
[----:B------:R2:W-:Y:S04]  /*106f0*/  STS [R13+0x8480], R78 ;  /* 0x0084804e0d007388 */ /* 0x0005e80000000800 */
[----:B------:R-:W-:Y:S04]  /*10700*/  STS [R19+0x8000], R80 ;  /* 0x0080005013007388 */ /* 0x000fe80000000800 */
[----:B------:R-:W-:Y:S01]  /*10710*/  STS [R19+0x8400], R82 ;  /* 0x0084005213007388 */ /* 0x000fe20000000800 */
[----:B-1----:R-:W-:-:S03]  /*10720*/  IMAD.MOV.U32 R17, RZ, RZ, 0x4 ;  /* 0x00000004ff117424 */ /* 0x002fc600078e00ff */
[----:B------:R1:W-:Y:S04]  /*10730*/  STS [R21+0x8080], R7 ;  /* 0x0080800715007388 */ /* 0x0003e80000000800 */
[----:B------:R3:W-:Y:S04]  /*10740*/  STS [R21+0x8480], R86 ;  /* 0x0084805615007388 */ /* 0x0007e80000000800 */
[----:B------:R4:W-:Y:S04]  /*10750*/  STS [R23+0x8000], R88 ;  /* 0x0080005817007388 */ /* 0x0009e80000000800 */
[----:B------:R4:W-:Y:S01]  /*10760*/  STS [R23+0x8400], R90 ;  /* 0x0084005a17007388 */ /* 0x0009e20000000800 */
[----:B--2---:R-:W-:-:S03]  /*10770*/  IMAD.WIDE R12, R202, R17, c[0x0][0x500] ;  /* 0x00014000ca0c7625 */ /* 0x004fc600078e0211 */
[----:B------:R4:W-:Y:S04]  /*10780*/  STS [R25+0x8080], R92 ;  /* 0x0080805c19007388 */ /* 0x0009e80000000800 */
[----:B------:R4:W-:Y:S04]  /*10790*/  STS [R25+0x8480], R94 ;  /* 0x0084805e19007388 */ /* 0x0009e80000000800 */
[----:B------:R4:W-:Y:S04]  /*107a0*/  STS [R27+0x8000], R96 ;  /* 0x008000601b007388 */ /* 0x0009e80000000800 */
[----:B------:R4:W-:Y:S04]  /*107b0*/  STS [R27+0x8400], R98 ;  /* 0x008400621b007388 */ /* 0x0009e80000000800 */
[----:B------:R-:W-:Y:S01]  /*107c0*/  BAR.SYNC.DEFER_BLOCKING 0x1, 0x100 ;  /* 0x0044000000007b1d */ /* 0x000fe20000010000 */
[----:B------:R-:W-:-:S02]  /*107d0*/  IMAD.MOV.U32 R5, RZ, RZ, c[0x0][0x388] ;  /* 0x0000e200ff057624 */ /* 0x000fc400078e00ff */
[----:B------:R-:W-:-:S03]  /*107e0*/  @P1 IMAD.WIDE R16, R202, R17, c[0x0][0x508] ;  /* 0x00014200ca101625 */ /* 0x000fc600078e0211 */
[----:B-1----:R-:W2:Y:S04]  /*107f0*/  @P0 LDG.E R7, [R12.64] ;  /* 0x000000080c070981 */ /* 0x002ea8000c1e1900 */
[----:B------:R4:W5:Y:S01]  /*10800*/  @P1 LDG.E R5, [R16.64] ;  /* 0x0000000810051981 */ /* 0x000962000c1e1900 */
[----:B---3--:R-:W-:Y:S02]  /*10810*/  CS2R R20, SRZ ;  /* 0x0000000000147805 */ /* 0x008fe4000001ff00 */
[--C-:B--2---:R-:W-:Y:S01]  /*10820*/  @P0 SHF.R.S32.HI R21, RZ, 0x1f, R7.reuse ;  /* 0x0000001fff150819 */ /* 0x104fe20000011407 */
[----:B------:R-:W-:Y:S01]  /*10830*/  @P0 IMAD.MOV.U32 R20, RZ, RZ, R7 ;  /* 0x000000ffff140224 */ /* 0x000fe200078e0007 */
[----:B------:R-:W-:Y:S05]  /*10840*/  @P1 BRA `(.L_x_907) ;  /* 0x0000004000001947 */ /* 0x000fea0003800000 */
[----:B----4-:R-:W-:Y:S05]  /*10850*/  @!P0 BRA `(.L_x_907) ;  /* 0x0000003000008947 */ /* 0x010fea0003800000 */
[----:B-----5:R-:W2:Y:S04]  /*10860*/  LDG.E R5, [R12.64] ;  /* 0x000000080c057981 */ /* 0x020ea8000c1e1900 */
[----:B------:R-:W2:Y:S02]  /*10870*/  LDG.E R6, [R12.64+0x4] ;  /* 0x000004080c067981 */ /* 0x000ea4000c1e1900 */
[----:B--2---:R-:W-:-:S02]  /*10880*/  IADD3 R5, -R5, R6, RZ ;  /* 0x0000000605057210 */ /* 0x004fc40007ffe1ff */
.L_x_907:
[----:B----4-:R-:W-:Y:S01]  /*10890*/  LOP3.LUT R13, R4, 0xffffffe0, RZ, 0xc0, !PT ;  /* 0xffffffe0040d7812 */ /* 0x010fe200078ec0ff */
        /* <DEDUP_REMOVED lines=14> */
[----:B------:R-:W-:Y:S02]  /*10980*/  IADD3 R2, R2, -R7, RZ ;  /* 0x8000000702027210 */ /* 0x000fe40007ffe0ff */
[----:B------:R-:W-:Y:S02]  /*10990*/  LOP3.LUT R6, R6, 0x1ffffffe, RZ, 0xc0, !PT ;  /* 0x1ffffffe06067812 */ /* 0x000fe400078ec0ff */
[-C--:B------:R-:W-:Y:S02]  /*109a0*/  LEA.HI R8, R11, R0.reuse, RZ, 0x3 ;  /* 0x000000000b087211 */ /* 0x080fe400078f18ff */
[----:B------:R-:W-:Y:S01]  /*109b0*/  SHF.R.S32.HI R17, RZ, 0x2, R17 ;  /* 0x00000002ff117819 */ /* 0x000fe20000011411 */
[----:B------:R-:W-:Y:S01]  /*109c0*/  IMAD.IADD R13, R15, 0x1, -R6 ;  /* 0x000000010f0d7824 */ /* 0x000fe200078e0a06 */
[----:B------:R-:W-:Y:S01]  /*109d0*/  LOP3.LUT R7, R8, 0xfffffff8, RZ, 0xc0, !PT ;  /* 0xfffffff808077812 */ /* 0x000fe200078ec0ff */
[----:B------:R-:W-:Y:S01]  /*109e0*/  IMAD R15, R21, c[0x0][0x3a0], RZ ;  /* 0x0000e800150f7a24 */ /* 0x000fe200078e02ff */
[-C--:B------:R-:W-:Y:S01]  /*109f0*/  LEA.HI R11, R11, R0.reuse, RZ, 0x6 ;  /* 0x000000000b0b7211 */ /* 0x080fe200078f30ff */
[----:B------:R-:W-:Y:S01]  /*10a00*/  IMAD R2, R2, 0x10, R17 ;  /* 0x0000001002027824 */ /* 0x000fe200078e0211 */
[----:B------:R-:W-:Y:S01]  /*10a10*/  IADD3 R7, -R7, R0, RZ ;  /* 0x0000000007077210 */ /* 0x000fe20007ffe1ff */
[----:B------:R-:W-:Y:S01]  /*10a20*/  IMAD R15, R20, c[0x0][0x3a4], R15 ;  /* 0x0000e900140f7a24 */ /* 0x000fe200078e020f */
[----:B--2---:R-:W-:Y:S01]  /*10a30*/  SHF.R.S32.HI R17, RZ, 0x1f, R14 ;  /* 0x0000001fff117819 */ /* 0x004fe2000001140e */
[----:B------:R-:W-:Y:S01]  /*10a40*/  IMAD R0, R13, 0x8, R2 ;  /* 0x000000080d007824 */ /* 0x000fe200078e0202 */
[----:B------:R-:W-:Y:S01]  /*10a50*/  MOV R22, R20 ;  /* 0x0000001400167202 */ /* 0x000fe20000000f00 */
[----:B------:R-:W-:Y:S01]  /*10a60*/  IMAD.IADD R19, R19, 0x1, R15 ;  /* 0x0000000113137824 */ /* 0x000fe200078e020f */
[----:B------:R-:W-:Y:S01]  /*10a70*/  LOP3.LUT P2, RZ, R4, 0x3, RZ, 0xc0, !PT ;  /* 0x0000000304ff7812 */ /* 0x000fe2000784c0ff */
[----:B-1----:R-:W-:Y:S01]  /*10a80*/  IMAD R13, R57, 0x80, R0 ;  /* 0x00000080390d7824 */ /* 0x002fe200078e0200 */
[----:B------:R-:W-:Y:S01]  /*10a90*/  SHF.R.S32.HI R4, RZ, 0x1f, R202 ;  /* 0x0000001fff047819 */ /* 0x000fe200000114ca */
[----:B------:R-:W-:Y:S01]  /*10aa0*/  IMAD R15, R17, c[0x0][0x490], RZ ;  /* 0x00012400110f7a24 */ /* 0x000fe200078e02ff */
[----:B------:R-:W-:Y:S01]  /*10ab0*/  SEL R202, R202, RZ, !P0 ;  /* 0x000000ffcaca7207 */ /* 0x000fe20004000000 */
[----:B------:R-:W-:Y:S01]  /*10ac0*/  @P1 IMAD.HI.U32 R0, R13, c[0x0][0x4ec], RZ ;  /* 0x00013b000d001a27 */ /* 0x000fe200078e00ff */
[----:B------:R-:W-:-:S02]  /*10ad0*/  MOV R20, R13 ;  /* 0x0000000d00147202 */ /* 0x000fc40000000f00 */
[----:B------:R-:W-:Y:S01]  /*10ae0*/  SEL R4, R4, RZ, !P0 ;  /* 0x000000ff04047207 */ /* 0x000fe20004000000 */
[C---:B------:R-:W-:Y:S01]  /*10af0*/  IMAD.WIDE.U32 R22, R14.reuse, c[0x0][0x490], R22 ;  /* 0x000124000e167a25 */ /* 0x040fe200078e0016 */
[----:B------:R-:W-:Y:S02]  /*10b00*/  @P1 SHF.R.U32.HI R20, RZ, c[0x0][0x4f0], R0 ;  /* 0x00013c00ff141a19 */ /* 0x000fe40000011600 */
[----:B------:R-:W-:Y:S01]  /*10b10*/  SHF.R.S32.HI R8, RZ, 0x3, R8 ;  /* 0x00000003ff087819 */ /* 0x000fe20000011408 */
[----:B------:R-:W-:Y:S01]  /*10b20*/  IMAD R15, R14, c[0x0][0x494], R15 ;  /* 0x000125000e0f7a24 */ /* 0x000fe200078e020f */
[--C-:B------:R-:W-:Y:S01]  /*10b30*/  SHF.R.S32.HI R16, RZ, 0x1f, R20.reuse ;  /* 0x0000001fff107819 */ /* 0x100fe20000011414 */
[----:B------:R-:W-:Y:S01]  /*10b40*/  IMAD R17, R17, c[0x0][0x3e8], RZ ;  /* 0x0000fa0011117a24 */ /* 0x000fe200078e02ff */
[----:B------:R-:W-:Y:S01]  /*10b50*/  LEA R10, R7, R8, 0x5 ;  /* 0x00000008070a7211 */ /* 0x000fe200078e28ff */
[----:B------:R-:W-:Y:S02]  /*10b60*/  IMAD.MOV R12, RZ, RZ, -R20 ;  /* 0x000000ffff0c7224 */ /* 0x000fe400078e0a14 */
[----:B------:R-:W-:-:S02]  /*10b70*/  IMAD.IADD R23, R23, 0x1, R15 ;  /* 0x0000000117177824 */ /* 0x000fc400078e020f */
[C---:B------:R-:W-:Y:S02]  /*10b80*/  IMAD R17, R14.reuse, c[0x0][0x3ec], R17 ;  /* 0x0000fb000e117a24 */ /* 0x040fe400078e0211 */
        /* <DEDUP_REMOVED lines=9> */
[----:B------:R-:W-:Y:S01]  /*10c20*/  IMAD.SHL.U32 R0, R8, 0x40, RZ ;  /* 0x0000004008007824 */ /* 0x000fe200078e00ff */
[----:B------:R-:W-:Y:S01]  /*10c30*/  IADD3.X R21, R16, R23, R13, P0, !PT ;  /* 0x0000001710157210 */ /* 0x000fe200007fe40d */
[----:B------:R-:W-:Y:S02]  /*10c40*/  IMAD R17, R12, c[0x0][0x48c], R17 ;  /* 0x000123000c117a24 */ /* 0x000fe400078e0211 */
[----:B------:R-:W-:Y:S01]  /*10c50*/  IMAD R10, R57, 0x80, R10 ;  /* 0x00000080390a7824 */ /* 0x000fe200078e020a */
[----:B------:R-:W-:Y:S01]  /*10c60*/  LOP3.LUT R13, R0, 0x1c0, RZ, 0xc0, !PT ;  /* 0x000001c0000d7812 */ /* 0x000fe200078ec0ff */
[----:B------:R-:W-:-:S04]  /*10c70*/  IMAD.WIDE.U32 R20, R12, c[0x0][0x488], R20 ;  /* 0x000122000c147a25 */ /* 0x000fc800078e0014 */
[----:B------:R-:W-:Y:S01]  /*10c80*/  IMAD.SHL.U32 R0, R7, 0x8, RZ ;  /* 0x0000000807007824 */ /* 0x000fe200078e00ff */
[----:B------:R-:W-:Y:S01]  /*10c90*/  LEA R12, P0, R20, c[0x0][0x450], 0x2 ;  /* 0x00011400140c7a11 */ /* 0x000fe200078010ff */
[----:B------:R-:W-:Y:S01]  /*10ca0*/  IMAD R7, R4, c[0x0][0x3f0], RZ ;  /* 0x0000fc0004077a24 */ /* 0x000fe200078e02ff */
[----:B------:R-:W-:Y:S01]  /*10cb0*/  IADD3 R17, R21, R17, RZ ;  /* 0x0000001115117210 */ /* 0x000fe20007ffe0ff */
[----:B------:R-:W-:Y:S01]  /*10cc0*/  @P1 IMAD.HI.U32 R18, R10, c[0x0][0x4ec], RZ ;  /* 0x00013b000a121a27 */ /* 0x000fe200078e00ff */
[----:B------:R-:W-:Y:S01]  /*10cd0*/  SHF.R.U32.HI R4, RZ, 0x3, R13 ;  /* 0x00000003ff047819 */ /* 0x000fe2000001160d */
[----:B------:R-:W-:Y:S01]  /*10ce0*/  SHFL.IDX PT, R34, R12, RZ, 0x1c1f ;  /* 0x001c1fff0c227589 */ /* 0x000fe200000e0000 */
[----:B------:R-:W-:Y:S01]  /*10cf0*/  LEA.HI.X R17, R20, c[0x0][0x454], R17, 0x2, P0 ;  /* 0x0001150014117a11 */ /* 0x000fe200000f1411 */
[C---:B------:R-:W-:Y:S01]  /*10d00*/  IMAD R7, R202.reuse, c[0x0][0x3f4], R7 ;  /* 0x0000fd00ca077a24 */ /* 0x040fe200078e0207 */
[----:B------:R-:W-:Y:S01]  /*10d10*/  LOP3.LUT R13, R13, 0x38, R0, 0xf8, !PT ;  /* 0x000000380d0d7812 */ /* 0x000fe200078ef800 */
[----:B------:R-:W-:Y:S01]  /*10d20*/  IMAD.WIDE.U32 R14, R202, c[0x0][0x3f0], R14 ;  /* 0x0000fc00ca0e7a25 */ /* 0x000fe200078e000e */
[----:B------:R-:W-:Y:S02]  /*10d30*/  SHFL.IDX PT, R48, R12, 0x1, 0x1c1f ;  /* 0x003c1f000c307f89 */ /* 0x000fe400000e0000 */
[----:B------:R-:W-:Y:S01]  /*10d40*/  LOP3.LUT R4, R13, R4, RZ, 0x3c, !PT ;  /* 0x000000040d047212 */ /* 0x000fe200078e3cff */
[----:B------:R-:W-:Y:S01]  /*10d50*/  IMAD.MOV.U32 R6, RZ, RZ, R10 ;  /* 0x000000ffff067224 */ /* 0x000fe200078e000a */
[----:B------:R-:W1:Y:S01]  /*10d60*/  SHFL.IDX PT, R35, R17, RZ, 0x1c1f ;  /* 0x001c1fff11237589 */ /* 0x000e6200000e0000 */
[----:B------:R-:W-:Y:S01]  /*10d70*/  @P1 SHF.R.U32.HI R6, RZ, c[0x0][0x4f0], R18 ;  /* 0x00013c00ff061a19 */ /* 0x000fe20000011612 */
[----:B------:R-:W-:Y:S01]  /*10d80*/  IMAD.IADD R15, R15, 0x1, R7 ;  /* 0x000000010f0f7824 */ /* 0x000fe200078e0207 */
[C---:B------:R-:W-:Y:S01]  /*10d90*/  LEA R7, R57.reuse, R2, 0x7 ;  /* 0x0000000239077211 */ /* 0x040fe200078e38ff */
[----:B------:R-:W2:Y:S01]  /*10da0*/  SHFL.IDX PT, R49, R17, 0x1, 0x1c1f ;  /* 0x003c1f0011317f89 */ /* 0x000ea200000e0000 */
[--C-:B------:R-:W-:Y:S01]  /*10db0*/  SHF.R.S32.HI R16, RZ, 0x1f, R6.reuse ;  /* 0x0000001fff107819 */ /* 0x100fe20000011406 */
[----:B------:R-:W-:Y:S01]  /*10dc0*/  IMAD.MOV R13, RZ, RZ, -R6 ;  /* 0x000000ffff0d7224 */ /* 0x000fe200078e0a06 */
[----:B------:R-:W-:Y:S01]  /*10dd0*/  LEA R57, R57, R8, 0x7 ;  /* 0x0000000839397211 */ /* 0x000fe200078e38ff */
[----:B-----5:R-:W-:Y:S01]  /*10de0*/  IMAD R2, R5, c[0x0][0x4e8], RZ ;  /* 0x00013a0005027a24 */ /* 0x020fe200078e02ff */
[----:B------:R-:W-:Y:S01]  /*10df0*/  IADD3 R5, R7, 0x8, RZ ;  /* 0x0000000807057810 */ /* 0x000fe20007ffe0ff */
[----:B------:R-:W-:-:S02]  /*10e00*/  IMAD R13, R13, c[0x0][0x4e8], R10 ;  /* 0x00013a000d0d7a24 */ /* 0x000fc400078e020a */
[----:B------:R-:W-:Y:S01]  /*10e10*/  IMAD R19, R16, c[0x0][0x3e0], RZ ;  /* 0x0000f80010137a24 */ /* 0x000fe200078e02ff */
[-C--:B------:R-:W-:Y:S01]  /*10e20*/  ISETP.GE.OR P1, PT, R7, R2.reuse, P2 ;  /* 0x000000020700720c */ /* 0x080fe20001726670 */
[----:B------:R-:W-:Y:S01]  /*10e30*/  IMAD.SHL.U32 R11, R11, 0x8, RZ ;  /* 0x000000080b0b7824 */ /* 0x000fe200078e00ff */
[----:B------:R-:W-:Y:S01]  /*10e40*/  ISETP.GE.OR P0, PT, R5, R2, P2 ;  /* 0x000000020500720c */ /* 0x000fe20001706670 */
[C---:B------:R-:W-:Y:S02]  /*10e50*/  IMAD R19, R6.reuse, c[0x0][0x3e4], R19 ;  /* 0x0000f90006137a24 */ /* 0x040fe400078e0213 */
[----:B------:R-:W-:Y:S01]  /*10e60*/  IMAD.WIDE.U32 R14, R6, c[0x0][0x3e0], R14 ;  /* 0x0000f800060e7a25 */ /* 0x000fe200078e000e */
[----:B------:R-:W-:Y:S02]  /*10e70*/  SHF.R.S32.HI R6, RZ, 0x1f, R13 ;  /* 0x0000001fff067819 */ /* 0x000fe4000001140d */
[----:B------:R-:W-:Y:S01]  /*10e80*/  LOP3.LUT R4, R4, 0x7ffffe00, R11, 0xf8, !PT ;  /* 0x7ffffe0004047812 */ /* 0x000fe200078ef80b */
[----:B------:R-:W-:-:S02]  /*10e90*/  IMAD.IADD R15, R15, 0x1, R19 ;  /* 0x000000010f0f7824 */ /* 0x000fc400078e0213 */
[----:B------:R-:W-:Y:S01]  /*10ea0*/  IMAD R6, R6, c[0x0][0x3d8], RZ ;  /* 0x0000f60006067a24 */ /* 0x000fe200078e02ff */
[----:B------:R-:W-:Y:S01]  /*10eb0*/  SHF.L.U32 R58, R4, 0x1, RZ ;  /* 0x00000001043a7819 */ /* 0x000fe200000006ff */
[----:B-1----:R1:W-:Y:S01]  /*10ec0*/  @!P1 ST.E [R34.64], R3 ;  /* 0x0000000322009985 */ /* 0x0023e2000c101908 */
[----:B------:R-:W-:-:S03]  /*10ed0*/  IMAD.WIDE.U32 R32, R13, c[0x0][0x3d8], R14 ;  /* 0x0000f6000d207a25 */ /* 0x000fc600078e000e */
[----:B--2---:R1:W-:Y:S01]  /*10ee0*/  @!P0 ST.E [R48.64], R9 ;  /* 0x0000000930008985 */ /* 0x0043e2000c101908 */
[----:B------:R-:W-:Y:S01]  /*10ef0*/  IMAD R10, R13, c[0x0][0x3dc], R6 ;  /* 0x0000f7000d0a7a24 */ /* 0x000fe200078e0206 */
[----:B------:R-:W-:Y:S02]  /*10f00*/  LEA R56, P0, R32, c[0x0][0x380], 0x1 ;  /* 0x0000e00020387a11 */ /* 0x000fe400078008ff */
[----:B------:R1:W2:Y:S01]  /*10f10*/  LDS.128 R44, [R58+0x1080] ;  /* 0x001080003a2c7984 */ /* 0x0002a20000000c00 */
[----:B------:R-:W-:-:S03]  /*10f20*/  IMAD.IADD R10, R33, 0x1, R10 ;  /* 0x00000001210a7824 */ /* 0x000fc600078e020a */
[----:B------:R1:W3:Y:S02]  /*10f30*/  LDS.128 R40, [R58+0x2080] ;  /* 0x002080003a287984 */ /* 0x0002e40000000c00 */
[----:B------:R-:W-:Y:S02]  /*10f40*/  LEA.HI.X R55, R32, c[0x0][0x384], R10, 0x1, P0 ;  /* 0x0000e10020377a11 */ /* 0x000fe400000f0c0a */
[----:B------:R1:W4:Y:S01]  /*10f50*/  LDS.128 R36, [R58+0x3080] ;  /* 0x003080003a247984 */ /* 0x0003220000000c00 */
[----:B------:R-:W-:-:S03]  /*10f60*/  ISETP.GE.AND P0, PT, R57, R2, PT ;  /* 0x000000023900720c */ /* 0x000fc60003f06270 */
        /* <DEDUP_REMOVED lines=29> */
.L_x_909:
[----:B--2---:R-:W-:Y:S05]  /*11140*/  BSYNC B0 ;  /* 0x0000000000007941 */ /* 0x004fea0003800000 */
.L_x_908:
[----:B-1----:R-:W-:Y:S01]  /*11150*/  IADD3 R3, R57, 0x20, RZ ;  /* 0x0000002039037810 */ /* 0x002fe20007ffe0ff */
[----:B------:R1:W2:Y:S01]  /*11160*/  SHFL.IDX PT, R33, R55, 0x1, 0x181f ;  /* 0x00381f0037217f89 */ /* 0x0002a200000e0000 */
        /* <DEDUP_REMOVED lines=21> */
.L_x_911:
[----:B------:R-:W-:Y:S05]  /*112c0*/  BSYNC B0 ;  /* 0x0000000000007941 */ /* 0x000fea0003800000 */
.L_x_910:
        /* <DEDUP_REMOVED lines=23> */
.L_x_913:
[----:B------:R-:W-:Y:S05]  /*11440*/  BSYNC B0 ;  /* 0x0000000000007941 */ /* 0x000fea0003800000 */
.L_x_912:
        /* <DEDUP_REMOVED lines=24> */
.L_x_906:
        /* <DEDUP_REMOVED lines=18> */
.L_x_914:
        /* <DEDUP_REMOVED lines=42> */
.L_x_916:
[----:B------:R-:W-:Y:S05]  /*11990*/  BSYNC B0 ;  /* 0x0000000000007941 */ /* 0x000fea0003800000 */
.L_x_915:
        /* <DEDUP_REMOVED lines=66> */
.L_x_918:
[----:B------:R-:W-:Y:S05]  /*11dc0*/  BSYNC B0 ;  /* 0x0000000000007941 */ /* 0x000fea0003800000 */
.L_x_917:
        /* <DEDUP_REMOVED lines=21> */
.L_x_920:
[----:B------:R-:W-:Y:S05]  /*11f20*/  BSYNC B0 ;  /* 0x0000000000007941 */ /* 0x000fea0003800000 */
.L_x_919:
        /* <DEDUP_REMOVED lines=21> */
.L_x_922:
[----:B------:R-:W-:Y:S05]  /*12080*/  BSYNC B0 ;  /* 0x0000000000007941 */ /* 0x000fea0003800000 */
.L_x_921:
        /* <DEDUP_REMOVED lines=22> */
.L_x_923:
        /* <DEDUP_REMOVED lines=9> */
.L_x_2581:


//--------------------- .text._ZN7cutlass13device_kernelIN5flash19enable_sm80_to_sm89INS1_16FlashAttnFwdSm80INS1_25CollectiveMainloopFwdSm80ILi8ELi2ELb0EN4cute5tupleIJNS5_1CILi128EEENS7_ILi64EEENS7_ILi192EEEEEELi192ENS_6half_tEfNS_4arch4Sm80ELb0ELb1ELb1ELb1ELb0ELb1ELb1ELb0EEENS1_21CollectiveEpilogueFwdINS6_IJS8_SA_S9_EEENS6_IJNS7_ILi1EEESI_SI_EEESC_SE_Li256ELb1ELb1ELb0ELb0EEENS1_19SingleTileSchedulerILb1ELb0ELb1ELi128EEEEEEEEEvNT_6ParamsE --------------------------
	.section	.text._ZN7cutlass13device_kernelIN5flash19enable_sm80_to_sm89INS1_16FlashAttnFwdSm80INS1_25CollectiveMainloopFwdSm80ILi8ELi2ELb0EN4cute5tupleIJNS5_1CILi128EEENS7_ILi64EEENS7_ILi192EEEEEELi192ENS_6half_tEfNS_4arch4Sm80ELb0ELb1ELb1ELb1ELb0ELb1ELb1ELb0EEENS1_21CollectiveEpilogueFwdINS6_IJS8_SA_S9_EEENS6_IJNS7_ILi1EEESI_SI_EEESC_SE_Li256ELb1ELb1ELb0ELb0EEENS1_19SingleTileSchedulerILb1ELb0ELb1ELi128EEEEEEEEEvNT_6ParamsE,"ax",@progbits
	.sectioninfo	@"SHI_REGISTERS=239"
	.align	128
.text._ZN7cutlass13device_kernelIN5flash19enable_sm80_to_sm89INS1_16FlashAttnFwdSm80INS1_25CollectiveMainloopFwdSm80ILi8ELi2ELb0EN4cute5tupleIJNS5_1CILi128EEENS7_ILi64EEENS7_ILi192EEEEEELi192ENS_6half_tEfNS_4arch4Sm80ELb0ELb1ELb1ELb1ELb0ELb1ELb1ELb0EEENS1_21CollectiveEpilogueFwdINS6_IJS8_SA_S9_EEENS6_IJNS7_ILi1EEESI_SI_EEESC_SE_Li256ELb1ELb1ELb0ELb0EEENS1_19SingleTileSchedulerILb1ELb0ELb1ELi128EEEEEEEEEvNT_6ParamsE:
        .type           _ZN7cutlass13device_kernelIN5flash19enable_sm80_to_sm89INS1_16FlashAttnFwdSm80INS1_25CollectiveMainloopFwdSm80ILi8ELi2ELb0EN4cute5tupleIJNS5_1CILi128EEENS7_ILi64EEENS7_ILi192EEEEEELi192ENS_6half_tEfNS_4arch4Sm80ELb0ELb1ELb1ELb1ELb0ELb1ELb1ELb0EEENS1_21CollectiveEpilogueFwdINS6_IJS8_SA_S9_EEENS6_IJNS7_ILi1EEESI_SI_EEESC_SE_Li256ELb1ELb1ELb0ELb0EEENS1_19SingleTileSchedulerILb1ELb0ELb1ELi128EEEEEEEEEvNT_6ParamsE,@function
        .size           _ZN7cutlass13device_kernelIN5flash19enable_sm80_to_sm89INS1_16FlashAttnFwdSm80INS1_25CollectiveMainloopFwdSm80ILi8ELi2ELb0EN4cute5tupleIJNS5_1CILi128EEENS7_ILi64EEENS7_ILi192EEEEEELi192ENS_6half_tEfNS_4arch4Sm80ELb0ELb1ELb1ELb1ELb0ELb1ELb1ELb0EEENS1_21CollectiveEpilogueFwdINS6_IJS8_SA_S9_EEENS6_IJNS7_ILi1EEESI_SI_EEESC_SE_Li256ELb1ELb1ELb0ELb0EEENS1_19SingleTileSchedulerILb1ELb0ELb1ELi128EEEEEEEEEvNT_6ParamsE,(.L_x_2582 - _ZN7cutlass13device_kernelIN5flash19enable_sm80_to_sm89INS1_16FlashAttnFwdSm80INS1_25CollectiveMainloopFwdSm80ILi8ELi2ELb0EN4cute5tupleIJNS5_1CILi128EEENS7_ILi64EEENS7_ILi192EEEEEELi192ENS_6half_tEfNS_4arch4Sm80ELb0ELb1ELb1ELb1ELb0ELb1ELb1ELb0EEENS1_21CollectiveEpilogueFwdINS6_IJS8_SA_S9_EEENS6_IJNS7_ILi1EEESI_SI_EEESC_SE_Li256ELb1ELb1ELb0ELb0EEENS1_19SingleTileSchedulerILb1ELb0ELb1ELi128EEEEEEEEEvNT_6ParamsE)
        .other          _ZN7cutlass13device_kernelIN5flash19enable_sm80_to_sm89INS1_16FlashAttnFwdSm80INS1_25CollectiveMainloopFwdSm80ILi8ELi2ELb0EN4cute5tupleIJNS5_1CILi128EEENS7_ILi64EEENS7_ILi192EEEEEELi192ENS_6half_tEfNS_4arch4Sm80ELb0ELb1ELb1ELb1ELb0ELb1ELb1ELb0EEENS1_21CollectiveEpilogueFwdINS6_IJS8_SA_S9_EEENS6_IJNS7_ILi1EEESI_SI_EEESC_SE_Li256ELb1ELb1ELb0ELb0EEENS1_19SingleTileSchedulerILb1ELb0ELb1ELi128EEEEEEEEEvNT_6ParamsE,@"STO_CUDA_ENTRY STV_DEFAULT"
_ZN7cutlass13device_kernelIN5flash19enable_sm80_to_sm89INS1_16FlashAttnFwdSm80INS1_25CollectiveMainloopFwdSm80ILi8ELi2ELb0EN4cute5tupleIJNS5_1CILi128EEENS7_ILi64EEENS7_ILi192EEEEEELi192ENS_6half_tEfNS_4arch4Sm80ELb0ELb1ELb1ELb1ELb0ELb1ELb1ELb0EEENS1_21CollectiveEpilogueFwdINS6_IJS8_SA_S9_EEENS6_IJNS7_ILi1EEESI_SI_EEESC_SE_Li256ELb1ELb1ELb0ELb0EEENS1_19SingleTileSchedulerILb1ELb0ELb1ELi128EEEEEEEEEvNT_6ParamsE:
[----:B------:R-:W-:Y:S02]  /*0000*/  MOV R1, c[0x0][0x28] ;  /* 0x00000a0000017a02 */ /* 0x000fe40000000f00 */
[----:B------:R-:W1:Y:S01]  /*0010*/  S2R R84, SR_TID.X ;  /* 0x0000000000547919 */ /* 0x000e620000002100 */
[----:B------:R-:W-:-:S03]  /*0020*/  ULDC.64 UR6, c[0x0][0x118] ;  /* 0x0000460000067ab9 */ /* 0x000fc60000000a00 */
[----:B------:R-:W2:Y:S04]  /*0030*/  S2R R197, SR_CTAID.Z ;  /* 0x0000000000c57919 */ /* 0x000ea80000002700 */
[----:B------:R-:W3:Y:S01]  /*0040*/  S2R R219, SR_CTAID.X ;  /* 0x0000000000db7919 */ /* 0x000ee20000002500 */
[----:B-1----:R-:W-:-:S05]  /*0050*/  SHF.R.U32.HI R4, RZ, 0x5, R84 ;  /* 0x00000005ff047819 */ /* 0x002fca0000011654 */
[----:B------:R-:W1:Y:S02]  /*0060*/  SHFL.IDX PT, R0, R4, RZ, 0x1f ;  /* 0x00001fff04007589 */ /* 0x000e6400000e0000 */
[----:B-1----:R-:W-:Y:S02]  /*0070*/  ISETP.NE.AND P0, PT, R0, RZ, PT ;  /* 0x000000ff0000720c */ /* 0x002fe40003f05270 */
[----:B------:R-:W-:-:S05]  /*0080*/  MOV R0, 0x4 ;  /* 0x0000000400007802 */ /* 0x000fca0000000f00 */
[----:B--2---:R-:W-:-:S06]  /*0090*/  IMAD.WIDE R2, R197, R0, c[0x0][0x568] ;  /* 0x00015a00c5027625 */ /* 0x004fcc00078e0200 */
[----:B------:R-:W-:Y:S05]  /*00a0*/  @!P0 BRA `(.L_x_924) ;  /* 0x0000013000008947 */ /* 0x000fea0003800000 */
[----:B---3--:R-:W-:-:S04]  /*00b0*/  ISETP.NE.U32.AND P0, PT, RZ, c[0x0][0x568], PT ;  /* 0x00015a00ff007a0c */ /* 0x008fc80003f05070 */
[----:B------:R-:W-:-:S13]  /*00c0*/  ISETP.NE.AND.EX P0, PT, RZ, c[0x0][0x56c], PT, P0 ;  /* 0x00015b00ff007a0c */ /* 0x000fda0003f05300 */
[----:B------:R-:W-:Y:S05]  /*00d0*/  @!P0 BRA `(.L_x_925) ;  /* 0x0000002000008947 */ /* 0x000fea0003800000 */
[----:B------:R1:W5:Y:S01]  /*00e0*/  LDG.E R2, [R2.64] ;  /* 0x0000000602027981 */ /* 0x000362000c1e1900 */
[----:B------:R-:W-:Y:S05]  /*00f0*/  BRA `(.L_x_926) ;  /* 0x0000009000007947 */ /* 0x000fea0003800000 */
.L_x_925:
        /* <DEDUP_REMOVED lines=8> */
.L_x_927:
[----:B------:R-:W-:-:S05]  /*0180*/  MOV R2, c[0x0][0x54c] ;  /* 0x0001530000027a02 */ /* 0x000fca0000000f00 */
.L_x_926:
[----:B-----5:R-:W-:Y:S01]  /*0190*/  IMAD R2, R2, c[0x0][0x548], RZ ;  /* 0x0001520002027a24 */ /* 0x020fe200078e02ff */
[----:B------:R-:W-:-:S04]  /*01a0*/  SHF.L.U32 R133, R219, 0x7, RZ ;  /* 0x00000007db857819 */ /* 0x000fc800000006ff */
[----:B------:R-:W-:-:S04]  /*01b0*/  ISETP.GE.AND P0, PT, R133, R2, PT ;  /* 0x000000028500720c */ /* 0x000fc80003f06270 */
[----:B------:R-:W-:Y:S01]  /*01c0*/  SEL R197, R197, 0xffffffff, !P0 ;  /* 0xffffffffc5c57807 */ /* 0x000fe20004000000 */
[----:B------:R-:W-:Y:S05]  /*01d0*/  BRA `(.L_x_928) ;  /* 0x0000012000007947 */ /* 0x000fea0003800000 */
.L_x_924:
[----:B---3--:R-:W-:-:S04]  /*01e0*/  ISETP.NE.U32.AND P0, PT, RZ, c[0x0][0x568], PT ;  /* 0x00015a00ff007a0c */ /* 0x008fc80003f05070 */
[----:B------:R-:W-:-:S13]  /*01f0*/  ISETP.NE.AND.EX P0, PT, RZ, c[0x0][0x56c], PT, P0 ;  /* 0x00015b00ff007a0c */ /* 0x000fda0003f05300 */
[----:B------:R-:W-:Y:S05]  /*0200*/  @!P0 BRA `(.L_x_929) ;  /* 0x0000002000008947 */ /* 0x000fea0003800000 */
[----:B------:R1:W5:Y:S01]  /*0210*/  LDG.E R2, [R2.64] ;  /* 0x0000000602027981 */ /* 0x000362000c1e1900 */
[----:B------:R-:W-:Y:S05]  /*0220*/  BRA `(.L_x_930) ;  /* 0x0000009000007947 */ /* 0x000fea0003800000 */
.L_x_929:
        /* <DEDUP_REMOVED lines=8> */
.L_x_931:
[----:B------:R-:W-:-:S05]  /*02b0*/  MOV R2, c[0x0][0x54c] ;  /* 0x0001530000027a02 */ /* 0x000fca0000000f00 */
.L_x_930:
[----:B-----5:R-:W-:Y:S01]  /*02c0*/  IMAD R2, R2, c[0x0][0x548], RZ ;  /* 0x0001520002027a24 */ /* 0x020fe200078e02ff */
[----:B------:R-:W-:-:S04]  /*02d0*/  SHF.L.U32 R133, R219, 0x7, RZ ;  /* 0x00000007db857819 */ /* 0x000fc800000006ff */
[----:B------:R-:W-:-:S04]  /*02e0*/  ISETP.GE.AND P0, PT, R133, R2, PT ;  /* 0x000000028500720c */ /* 0x000fc80003f06270 */
[----:B------:R-:W-:-:S04]  /*02f0*/  SEL R197, R197, 0xffffffff, !P0 ;  /* 0xffffffffc5c57807 */ /* 0x000fc80004000000 */
.L_x_928:
[----:B------:R-:W-:-:S13]  /*0300*/  ISETP.GE.AND P0, PT, R197, RZ, PT ;  /* 0x000000ffc500720c */ /* 0x000fda0003f06270 */
[----:B------:R-:W-:Y:S05]  /*0310*/  @!P0 EXIT ;  /* 0x000000000000894d */ /* 0x000fea0003800000 */
[----:B------:R-:W-:Y:S01]  /*0320*/  ISETP.NE.U32.AND P0, PT, RZ, c[0x0][0x370], PT ;  /* 0x0000dc00ff007a0c */ /* 0x000fe20003f05070 */
[----:B------:R-:W-:Y:S01]  /*0330*/  IMAD.MOV.U32 R92, RZ, RZ, RZ ;  /* 0x000000ffff5c7224 */ /* 0x000fe200078e00ff */
        /* <DEDUP_REMOVED lines=13> */
[CC--:B------:R-:W-:Y:S01]  /*0410*/  @P2 IMAD.WIDE R12, R197.reuse, R0.reuse, c[0x0][0x370] ;  /* 0x0000dc00c50c2625 */ /* 0x0c0fe200078e0200 */
[----:B------:R-:W-:Y:S02]  /*0420*/  ISETP.NE.AND.EX P4, PT, RZ, c[0x0][0x35c], PT, P4 ;  /* 0x0000d700ff007a0c */ /* 0x000fe40003f85340 */
[----:B------:R-:W-:Y:S01]  /*0430*/  MOV R91, RZ ;  /* 0x000000ff005b7202 */ /* 0x000fe20000000f00 */
        /* <DEDUP_REMOVED lines=8> */
[----:B------:R-:W-:Y:S01]  /*04c0*/  IMAD.MOV.U32 R6, RZ, RZ, c[0x0][0x1d0] ;  /* 0x00007400ff067624 */ /* 0x000fe200078e00ff */
[----:B------:R-:W-:-:S02]  /*04d0*/  MOV R93, c[0x0][0x228] ;  /* 0x00008a00005d7a02 */ /* 0x000fc40000000f00 */
[----:B--2---:R-:W-:Y:S01]  /*04e0*/  SHF.R.S32.HI R86, RZ, 0x1f, R195 ;  /* 0x0000001fff567819 */ /* 0x004fe200000114c3 */
[----:B------:R-:W-:Y:S05]  /*04f0*/  @P0 BRA `(.L_x_932) ;  /* 0x0000004000000947 */ /* 0x000fea0003800000 */
[----:B-1----:R-:W-:Y:S05]  /*0500*/  @!P1 BRA `(.L_x_932) ;  /* 0x0000003000009947 */ /* 0x002fea0003800000 */
[----:B-----5:R-:W2:Y:S04]  /*0510*/  LDG.E R196, [R8.64] ;  /* 0x0000000608c47981 */ /* 0x020ea8000c1e1900 */
[----:B------:R-:W2:Y:S02]  /*0520*/  LDG.E R3, [R8.64+0x4] ;  /* 0x0000040608037981 */ /* 0x000ea4000c1e1900 */
[----:B--2---:R-:W-:Y:S02]  /*0530*/  IADD3 R196, -R196, R3, RZ ;  /* 0x00000003c4c47210 */ /* 0x004fe40007ffe1ff */
.L_x_932:
[----:B-1----:R-:W-:-:S04]  /*0540*/  ISETP.NE.U32.AND P0, PT, RZ, c[0x0][0x368], PT ;  /* 0x0000da00ff007a0c */ /* 0x002fc80003f05070 */
[----:B------:R-:W-:-:S13]  /*0550*/  ISETP.NE.AND.EX P0, PT, RZ, c[0x0][0x36c], PT, P0 ;  /* 0x0000db00ff007a0c */ /* 0x000fda0003f05300 */
[----:B------:R-:W-:Y:S05]  /*0560*/  @!P0 BRA `(.L_x_933) ;  /* 0x0000003000008947 */ /* 0x000fea0003800000 */
[----:B------:R-:W-:-:S06]  /*0570*/  IMAD.WIDE R6, R197, R0, c[0x0][0x368] ;  /* 0x0000da00c5067625 */ /* 0x000fcc00078e0200 */
[----:B------:R1:W5:Y:S01]  /*0580*/  LDG.E R6, [R6.64] ;  /* 0x0000000606067981 */ /* 0x000362000c1e1900 */
[----:B------:R-:W-:Y:S05]  /*0590*/  BRA `(.L_x_934) ;  /* 0x0000004000007947 */ /* 0x000fea0003800000 */
.L_x_933:
[----:B------:R-:W-:Y:S05]  /*05a0*/  @!P5 BRA `(.L_x_934) ;  /* 0x000000300000d947 */ /* 0x000fea0003800000 */
[----:B------:R-:W2:Y:S04]  /*05b0*/  LDG.E R6, [R4.64] ;  /* 0x0000000604067981 */ /* 0x000ea8000c1e1900 */
[----:B------:R-:W2:Y:S02]  /*05c0*/  LDG.E R3, [R4.64+0x4] ;  /* 0x0000040604037981 */ /* 0x000ea4000c1e1900 */
[----:B--2---:R-:W-:Y:S02]  /*05d0*/  IADD3 R6, -R6, R3, RZ ;  /* 0x0000000306067210 */ /* 0x004fe40007ffe1ff */
.L_x_934:
[----:B------:R-:W2:Y:S01]  /*05e0*/  @P4 LDG.E R2, [R10.64] ;  /* 0x000000060a024981 */ /* 0x000ea2000c1e1900 */
[----:B------:R-:W-:-:S03]  /*05f0*/  ISETP.NE.U32.AND P0, PT, RZ, c[0x0][0x378], PT ;  /* 0x0000de00ff007a0c */ /* 0x000fc60003f05070 */
[----:B------:R-:W2:Y:S01]  /*0600*/  @P4 LDG.E R3, [R10.64+0x4] ;  /* 0x000004060a034981 */ /* 0x000ea2000c1e1900 */
[----:B------:R-:W-:Y:S01]  /*0610*/  ISETP.NE.AND.EX P0, PT, RZ, c[0x0][0x37c], PT, P0 ;  /* 0x0000df00ff007a0c */ /* 0x000fe20003f05300 */
[----:B-----5:R-:W-:-:S12]  /*0620*/  IMAD.MOV.U32 R85, RZ, RZ, R6 ;  /* 0x000000ffff557224 */ /* 0x020fd800078e0006 */
[----:B------:R-:W-:-:S05]  /*0630*/  @P0 IMAD.WIDE R8, R197, R0, c[0x0][0x378] ;  /* 0x0000de00c5080625 */ /* 0x000fca00078e0200 */
[----:B------:R3:W5:Y:S01]  /*0640*/  @P0 LDG.E R85, [R8.64] ;  /* 0x0000000608550981 */ /* 0x000762000c1e1900 */
[----:B------:R-:W-:Y:S01]  /*0650*/  IMAD.MOV.U32 R218, RZ, RZ, c[0x0][0x2c4] ;  /* 0x0000b100ffda7624 */ /* 0x000fe200078e00ff */
[----:B------:R-:W-:Y:S01]  /*0660*/  LOP3.LUT R88, R88, 0xfffffffb, RZ, 0xc0, !PT ;  /* 0xfffffffb58587812 */ /* 0x000fe200078ec0ff */
[----:B------:R-:W-:-:S03]  /*0670*/  IMAD.MOV.U32 R194, RZ, RZ, c[0x0][0x32c] ;  /* 0x0000cb00ffc27624 */ /* 0x000fc600078e00ff */
[----:B------:R-:W-:Y:S02]  /*0680*/  ISETP.NE.AND P1, PT, R218, 0x1, PT ;  /* 0x00000001da00780c */ /* 0x000fe40003f25270 */
[----:B------:R-:W-:-:S11]  /*0690*/  ISETP.GE.AND P2, PT, R194, 0x1, PT ;  /* 0x00000001c200780c */ /* 0x000fd60003f46270 */
[----:B------:R-:W-:Y:S02]  /*06a0*/  @P1 IADD3 R4, R133, 0x7f, RZ ;  /* 0x0000007f85041810 */ /* 0x000fe40007ffe0ff */
[----:B------:R-:W-:-:S03]  /*06b0*/  @P2 LOP3.LUT R88, R88, 0x4, RZ, 0xfc, !PT ;  /* 0x0000000458582812 */ /* 0x000fc600078efcff */
[----:B------:R-:W-:-:S04]  /*06c0*/  @P1 IMAD.HI.U32 R4, R4, c[0x0][0x2c8], RZ ;  /* 0x0000b20004041a27 */ /* 0x000fc800078e00ff */
[----:B--2---:R-:W-:Y:S01]  /*06d0*/  @P4 IMAD.IADD R93, R3, 0x1, -R2 ;  /* 0x00000001035d4824 */ /* 0x004fe200078e0a02 */
[----:B------:R-:W-:Y:S01]  /*06e0*/  IADD3 R3, R133, 0x7f, RZ ;  /* 0x0000007f85037810 */ /* 0x000fe20007ffe0ff */
[----:B------:R-:W-:Y:S01]  /*06f0*/  IMAD.IADD R2, R6, 0x1, -R92 ;  /* 0x0000000106027824 */ /* 0x000fe200078e0a5c */
[----:B------:R-:W-:-:S03]  /*0700*/  @P1 SHF.R.U32.HI R3, RZ, c[0x0][0x2cc], R4 ;  /* 0x0000b300ff031a19 */ /* 0x000fc60000011604 */
[----:B------:R-:W-:-:S05]  /*0710*/  IMAD.IADD R193, R2, 0x1, R93 ;  /* 0x0000000102c17824 */ /* 0x000fca00078e025d */
[----:B------:R-:W-:-:S05]  /*0720*/  IADD3 R90, R193, 0x1, -R196 ;  /* 0x00000001c15a7810 */ /* 0x000fca0007ffe8c4 */
[----:B------:R-:W-:-:S05]  /*0730*/  IMAD.IADD R4, R90, 0x1, R3 ;  /* 0x000000015a047824 */ /* 0x000fca00078e0203 */
[----:B------:R-:W-:Y:S01]  /*0740*/  IADD3 R5, R4, c[0x0][0x328], RZ ;  /* 0x0000ca0004057a10 */ /* 0x000fe20007ffe0ff */
[----:B------:R-:W-:Y:S05]  /*0750*/  @!P2 BRA `(.L_x_935) ;  /* 0x000000e00000a947 */ /* 0x000fea0003800000 */
[C---:B---3--:R-:W-:Y:S02]  /*0760*/  ISETP.GT.AND P0, PT, R4.reuse, RZ, PT ;  /* 0x000000ff0400720c */ /* 0x048fe40003f04270 */
        /* <DEDUP_REMOVED lines=8> */
.L_x_936:
[----:B------:R-:W-:-:S13]  /*07f0*/  ISETP.NE.AND P0, PT, R194, 0x1, PT ;  /* 0x00000001c200780c */ /* 0x000fda0003f05270 */
[----:B------:R-:W-:-:S05]  /*0800*/  @P0 IMAD.HI.U32 R4, R3, c[0x0][0x330], RZ ;  /* 0x0000cc0003040a27 */ /* 0x000fca00078e00ff */
[----:B------:R-:W-:-:S05]  /*0810*/  @P0 SHF.R.U32.HI R3, RZ, c[0x0][0x334], R4 ;  /* 0x0000cd00ff030a19 */ /* 0x000fca0000011604 */
.L_x_937:
[----:B------:R-:W-:-:S05]  /*0820*/  IMAD R4, R3, R194, c[0x0][0x32c] ;  /* 0x0000cb0003047624 */ /* 0x000fca00078e02c2 */
[----:B------:R-:W-:Y:S02]  /*0830*/  IMNMX R5, R5, R4, PT ;  /* 0x0000000405057217 */ /* 0x000fe40003800200 */
.L_x_935:
[----:B-1-3--:R-:W-:Y:S01]  /*0840*/  @P1 IMAD.HI.U32 R7, R133, c[0x0][0x2c8], RZ ;  /* 0x0000b20085071a27 */ /* 0x00afe200078e00ff */
[----:B------:R-:W-:-:S03]  /*0850*/  IADD3 R4, R193, 0x3f, RZ ;  /* 0x0000003fc1047810 */ /* 0x000fc60007ffe0ff */
[----:B------:R-:W-:Y:S01]  /*0860*/  IMAD.MOV.U32 R9, RZ, RZ, R133 ;  /* 0x000000ffff097224 */ /* 0x000fe200078e0085 */
[----:B------:R-:W-:Y:S01]  /*0870*/  SHF.R.S32.HI R3, RZ, 0x1f, R4 ;  /* 0x0000001fff037819 */ /* 0x000fe20000011404 */
[----:B------:R-:W-:Y:S01]  /*0880*/  IMAD.IADD R132, R193, 0x1, -R196 ;  /* 0x00000001c1847824 */ /* 0x000fe200078e0ac4 */
[----:B------:R-:W-:Y:S02]  /*0890*/  @P1 SHF.R.U32.HI R9, RZ, c[0x0][0x2cc], R7 ;  /* 0x0000b300ff091a19 */ /* 0x000fe40000011607 */
[----:B------:R-:W-:-:S03]  /*08a0*/  LEA.HI R3, R3, R4, RZ, 0x6 ;  /* 0x0000000403037211 */ /* 0x000fc600078f30ff */
[----:B------:R-:W-:Y:S01]  /*08b0*/  IMAD.IADD R4, R132, 0x1, R9 ;  /* 0x0000000184047824 */ /* 0x000fe200078e0209 */
[----:B------:R-:W-:-:S04]  /*08c0*/  SHF.R.S32.HI R89, RZ, 0x6, R3 ;  /* 0x00000006ff597819 */ /* 0x000fc80000011403 */
[----:B------:R-:W-:Y:S01]  /*08d0*/  IADD3 R8, R4, -c[0x0][0x324], RZ ;  /* 0x8000c90004087a10 */ /* 0x000fe20007ffe0ff */
        /* <DEDUP_REMOVED lines=9> */
.L_x_939:
[----:B------:R-:W-:-:S13]  /*0970*/  ISETP.NE.AND P0, PT, R194, 0x1, PT ;  /* 0x00000001c200780c */ /* 0x000fda0003f05270 */
[----:B------:R-:W-:-:S05]  /*0980*/  @P0 IMAD.HI.U32 R3, R4, c[0x0][0x330], RZ ;  /* 0x0000cc0004030a27 */ /* 0x000fca00078e00ff */
[----:B------:R-:W-:-:S05]  /*0990*/  @P0 SHF.R.U32.HI R4, RZ, c[0x0][0x334], R3 ;  /* 0x0000cd00ff040a19 */ /* 0x000fca0000011603 */
.L_x_940:
[----:B------:R-:W-:-:S05]  /*09a0*/  IMAD R3, R4, c[0x0][0x32c], RZ ;  /* 0x0000cb0004037a24 */ /* 0x000fca00078e02ff */
[----:B------:R-:W-:Y:S02]  /*09b0*/  IMNMX R8, R8, R3, !PT ;  /* 0x0000000308087217 */ /* 0x000fe40007800200 */
.L_x_938:
[----:B------:R-:W-:Y:S02]  /*09c0*/  IADD3 R5, R5, 0x3f, RZ ;  /* 0x0000003f05057810 */ /* 0x000fe40007ffe0ff */
[----:B------:R-:W-:Y:S02]  /*09d0*/  SHF.R.S32.HI R3, RZ, 0x1f, R8 ;  /* 0x0000001fff037819 */ /* 0x000fe40000011408 */
[----:B------:R-:W-:Y:S02]  /*09e0*/  SHF.R.S32.HI R4, RZ, 0x1f, R5 ;  /* 0x0000001fff047819 */ /* 0x000fe40000011405 */
[----:B------:R-:W-:Y:S02]  /*09f0*/  LEA.HI R3, R3, R8, RZ, 0x6 ;  /* 0x0000000803037211 */ /* 0x000fe400078f30ff */
[----:B------:R-:W-:Y:S02]  /*0a00*/  LEA.HI R4, R4, R5, RZ, 0x6 ;  /* 0x0000000504047211 */ /* 0x000fe400078f30ff */
[----:B------:R-:W-:-:S02]  /*0a10*/  SHF.R.S32.HI R3, RZ, 0x6, R3 ;  /* 0x00000006ff037819 */ /* 0x000fc40000011403 */
[----:B------:R-:W-:Y:S02]  /*0a20*/  SHF.R.S32.HI R4, RZ, 0x6, R4 ;  /* 0x00000006ff047819 */ /* 0x000fe40000011404 */
[----:B------:R-:W-:Y:S02]  /*0a30*/  IMNMX R3, RZ, R3, !PT ;  /* 0x00000003ff037217 */ /* 0x000fe40007800200 */
[----:B------:R-:W-:-:S03]  /*0a40*/  IMNMX R5, R4, R89, PT ;  /* 0x0000005904057217 */ /* 0x000fc60003800200 */
[--C-:B------:R-:W-:Y:S02]  /*0a50*/  IMAD R3, R3, 0x40, -R2.reuse ;  /* 0x0000004003037824 */ /* 0x100fe400078e0a02 */
[----:B------:R-:W-:-:S03]  /*0a60*/  IMAD R2, R5, 0x40, -R2 ;  /* 0x0000004005027824 */ /* 0x000fc600078e0a02 */
[----:B------:R-:W-:Y:S02]  /*0a70*/  IMNMX R11, RZ, R3, !PT ;  /* 0x00000003ff0b7217 */ /* 0x000fe40007800200 */
[----:B------:R-:W-:-:S04]  /*0a80*/  IMNMX R2, R2, R93, PT ;  /* 0x0000005d02027217 */ /* 0x000fc80003800200 */
[----:B------:R-:W-:Y:S02]  /*0a90*/  ISETP.GT.AND P0, PT, R2, R11, PT ;  /* 0x0000000b0200720c */ /* 0x000fe40003f04270 */
[----:B------:R-:W-:-:S11]  /*0aa0*/  SHF.R.U32.HI R11, RZ, 0x6, R11 ;  /* 0x00000006ff0b7819 */ /* 0x000fd6000001160b */
[----:B------:R-:W-:Y:S01]  /*0ab0*/  @P0 IADD3 R3, R2, 0x3f, RZ ;  /* 0x0000003f02030810 */ /* 0x000fe20007ffe0ff */
[----:B------:R-:W-:-:S03]  /*0ac0*/  IMAD.MOV.U32 R2, RZ, RZ, R11 ;  /* 0x000000ffff027224 */ /* 0x000fc600078e000b */
[----:B------:R-:W-:-:S04]  /*0ad0*/  @P0 SHF.R.S32.HI R4, RZ, 0x1f, R3 ;  /* 0x0000001fff040819 */ /* 0x000fc80000011403 */
[----:B------:R-:W-:-:S04]  /*0ae0*/  @P0 LEA.HI R4, R4, R3, RZ, 0x6 ;  /* 0x0000000304040211 */ /* 0x000fc800078f30ff */
[----:B------:R-:W-:-:S04]  /*0af0*/  @P0 SHF.R.S32.HI R2, RZ, 0x6, R4 ;  /* 0x00000006ff020819 */ /* 0x000fc80000011404 */
[----:B------:R-:W-:-:S13]  /*0b00*/  ISETP.GT.AND P0, PT, R2, R11, PT ;  /* 0x0000000b0200720c */ /* 0x000fda0003f04270 */
[----:B------:R-:W-:Y:S05]  /*0b10*/  @!P0 BRA `(.L_x_941) ;  /* 0x0000561000008947 */ /* 0x000fea0003800000 */
[----:B------:R-:W-:-:S04]  /*0b20*/  ISETP.NE.U32.AND P3, PT, RZ, c[0x0][0x340], PT ;  /* 0x0000d000ff007a0c */ /* 0x000fc80003f65070 */
[----:B------:R-:W-:-:S13]  /*0b30*/  ISETP.NE.AND.EX P3, PT, RZ, c[0x0][0x344], PT, P3 ;  /* 0x0000d100ff007a0c */ /* 0x000fda0003f65330 */
[----:B------:R-:W-:-:S05]  /*0b40*/  @P3 IMAD.WIDE R14, R197, R0, c[0x0][0x340] ;  /* 0x0000d000c50e3625 */ /* 0x000fca00078e0200 */
[----:B------:R1:W2:Y:S01]  /*0b50*/  @P3 LDG.E R10, [R14.64] ;  /* 0x000000060e0a3981 */ /* 0x0002a2000c1e1900 */
[----:B------:R-:W-:Y:S01]  /*0b60*/  SHF.R.S32.HI R5, RZ, 0x1f, R84 ;  /* 0x0000001fff057819 */ /* 0x000fe20000011454 */
[----:B------:R-:W-:Y:S01]  /*0b70*/  IMAD.MOV.U32 R94, RZ, RZ, c[0x0][0x238] ;  /* 0x00008e00ff5e7624 */ /* 0x000fe200078e00ff */
[----:B------:R-:W-:Y:S01]  /*0b80*/  SHF.R.S32.HI R3, RZ, 0x1f, R23 ;  /* 0x0000001fff037819 */ /* 0x000fe20000011417 */
[----:B------:R-:W-:Y:S01]  /*0b90*/  IMAD.MOV.U32 R131, RZ, RZ, 0x6 ;  /* 0x00000006ff837424 */ /* 0x000fe200078e00ff */
[----:B------:R-:W-:Y:S01]  /*0ba0*/  LEA.HI R7, R5, R84, RZ, 0x3 ;  /* 0x0000005405077211 */ /* 0x000fe200078f18ff */
[----:B------:R-:W-:Y:S01]  /*0bb0*/  IMAD.MOV.U32 R0, RZ, RZ, c[0x0][0x258] ;  /* 0x00009600ff007624 */ /* 0x000fe200078e00ff */
[----:B------:R-:W-:Y:S01]  /*0bc0*/  IADD3 R18, R2, -0x1, RZ ;  /* 0xffffffff02127810 */ /* 0x000fe20007ffe0ff */
[----:B------:R-:W-:Y:S01]  /*0bd0*/  IMAD R148, R86, c[0x0][0x240], RZ ;  /* 0x0000900056947a24 */ /* 0x000fe200078e02ff */
[----:B------:R-:W-:Y:S01]  /*0be0*/  SHF.R.S32.HI R12, RZ, 0x3, R7 ;  /* 0x00000003ff0c7819 */ /* 0x000fe20000011407 */
[----:B------:R-:W-:Y:S01]  /*0bf0*/  IMAD.SHL.U32 R97, R94, 0x40, RZ ;  /* 0x000000405e617824 */ /* 0x000fe200078e00ff */
[----:B------:R-:W-:Y:S01]  /*0c00*/  LOP3.LUT R7, R7, 0x1ffffff8, RZ, 0xc0, !PT ;  /* 0x1ffffff807077812 */ /* 0x000fe200078ec0ff */
[----:B------:R-:W-:Y:S01]  /*0c10*/  IMAD.SHL.U32 R98, R0, 0x40, RZ ;  /* 0x0000004000627824 */ /* 0x000fe200078e00ff */
[----:B------:R-:W-:Y:S01]  /*0c20*/  IADD3 R23, P0, R12, R23, RZ ;  /* 0x000000170c177210 */ /* 0x000fe20007f1e0ff */
[----:B------:R-:W-:Y:S01]  /*0c30*/  IMAD R148, R195, c[0x0][0x244], R148 ;  /* 0x00009100c3947a24 */ /* 0x000fe200078e0294 */
[----:B------:R-:W-:Y:S01]  /*0c40*/  SHF.L.U64.HI R95, R94, R131, c[0x0][0x23c] ;  /* 0x00008f005e5f7619 */ /* 0x000fe20000010283 */
[----:B------:R-:W-:Y:S01]  /*0c50*/  IMAD.IADD R8, R84, 0x1, -R7 ;  /* 0x0000000154087824 */ /* 0x000fe200078e0a07 */
[----:B------:R-:W-:Y:S01]  /*0c60*/  LEA.HI.X.SX32 R16, R12, R3, 0x1, P0 ;  /* 0x000000030c107211 */ /* 0x000fe200000f0eff */
[----:B------:R-:W-:Y:S01]  /*0c70*/  IMAD.IADD R13, R93, 0x1, -R12 ;  /* 0x000000015d0d7824 */ /* 0x000fe200078e0a0c */
[----:B------:R-:W-:Y:S01]  /*0c80*/  SHF.L.U64.HI R96, R0, R131, c[0x0][0x25c] ;  /* 0x0000970000607619 */ /* 0x000fe20000010283 */
[----:B------:R-:W-:Y:S01]  /*0c90*/  IMAD.SHL.U32 R8, R8, 0x8, RZ ;  /* 0x0000000808087824 */ /* 0x000fe200078e00ff */
[----:B------:R-:W-:Y:S01]  /*0ca0*/  SHF.R.S32.HI R7, RZ, 0x1f, R18 ;  /* 0x0000001fff077819 */ /* 0x000fe20000011412 */
[C---:B------:R-:W-:Y:S01]  /*0cb0*/  IMAD R20, R16.reuse, c[0x0][0x238], RZ ;  /* 0x00008e0010147a24 */ /* 0x040fe200078e02ff */
[----:B------:R-:W-:Y:S01]  /*0cc0*/  SHF.R.S32.HI R4, RZ, 0x1f, R197 ;  /* 0x0000001fff047819 */ /* 0x000fe200000114c5 */
[----:B------:R-:W-:Y:S01]  /*0cd0*/  IMAD R16, R16, c[0x0][0x258], RZ ;  /* 0x0000960010107a24 */ /* 0x000fe200078e02ff */
[----:B------:R-:W-:Y:S01]  /*0ce0*/  SHF.R.S32.HI R9, RZ, 0x1f, R8 ;  /* 0x0000001fff097819 */ /* 0x000fe20000011408 */
[----:B------:R-:W-:Y:S01]  /*0cf0*/  IMAD R20, R23, c[0x0][0x23c], R20 ;  /* 0x00008f0017147a24 */ /* 0x000fe200078e0214 */
[----:B------:R-:W-:Y:S01]  /*0d00*/  SEL R151, R4, RZ, !P4 ;  /* 0x000000ff04977207 */ /* 0x000fe20006000000 */
[----:B------:R-:W-:Y:S01]  /*0d10*/  IMAD R3, R96, R18, RZ ;  /* 0x0000001260037224 */ /* 0x000fe200078e02ff */
[----:B------:R-:W-:Y:S01]  /*0d20*/  SEL R146, R197, RZ, !P4 ;  /* 0x000000ffc5927207 */ /* 0x000fe20006000000 */
[----:B-1----:R-:W-:Y:S01]  /*0d30*/  IMAD.WIDE.U32 R14, R23, c[0x0][0x238], R8 ;  /* 0x00008e00170e7a25 */ /* 0x002fe200078e0008 */
[----:B------:R-:W-:-:S03]  /*0d40*/  ULDC.U8 UR4, c[0x0][0x298] ;  /* 0x0000a60000047ab9 */ /* 0x000fc60000000000 */
[----:B------:R-:W-:Y:S02]  /*0d50*/  IMAD.IADD R21, R15, 0x1, R20 ;  /* 0x000000010f157824 */ /* 0x000fe400078e0214 */
[----:B------:R-:W-:Y:S02]  /*0d60*/  IMAD.MOV.U32 R20, RZ, RZ, R14 ;  /* 0x000000ffff147224 */ /* 0x000fe400078e000e */
[----:B------:R-:W-:Y:S02]  /*0d70*/  IMAD R14, R95, R18, RZ ;  /* 0x000000125f0e7224 */ /* 0x000fe400078e02ff */
[C---:B------:R-:W-:Y:S02]  /*0d80*/  IMAD R16, R23.reuse, c[0x0][0x25c], R16 ;  /* 0x0000970017107a24 */ /* 0x040fe400078e0210 */
[----:B------:R-:W-:-:S04]  /*0d90*/  IMAD.WIDE.U32 R22, R23, c[0x0][0x258], R8 ;  /* 0x0000960017167a25 */ /* 0x000fc800078e0008 */
[----:B------:R-:W-:-:S04]  /*0da0*/  IMAD.WIDE.U32 R20, R195, c[0x0][0x240], R20 ;  /* 0x00009000c3147a25 */ /* 0x000fc800078e0014 */
[C---:B------:R-:W-:Y:S02]  /*0db0*/  IMAD R9, R7.reuse, R97, R14 ;  /* 0x0000006107097224 */ /* 0x040fe400078e020e */
[----:B------:R-:W-:Y:S02]  /*0dc0*/  IMAD R7, R7, R98, R3 ;  /* 0x0000006207077224 */ /* 0x000fe400078e0203 */
[----:B------:R-:W-:Y:S02]  /*0dd0*/  IMAD.SHL.U32 R3, R12, 0x40, RZ ;  /* 0x000000400c037824 */ /* 0x000fe400078e00ff */
[----:B------:R-:W-:Y:S02]  /*0de0*/  IMAD.IADD R149, R21, 0x1, R148 ;  /* 0x0000000115957824 */ /* 0x000fe400078e0294 */
[----:B------:R-:W-:Y:S01]  /*0df0*/  IMAD.MOV.U32 R148, RZ, RZ, R20 ;  /* 0x000000ffff947224 */ /* 0x000fe200078e0014 */
[----:B------:R-:W-:Y:S01]  /*0e00*/  LOP3.LUT R3, R3, 0x1c0, RZ, 0xc0, !PT ;  /* 0x000001c003037812 */ /* 0x000fe200078ec0ff */
[----:B------:R-:W-:-:S02]  /*0e10*/  IMAD R153, R151, c[0x0][0x248], RZ ;  /* 0x0000920097997a24 */ /* 0x000fc400078e02ff */
[----:B------:R-:W-:Y:S02]  /*0e20*/  IMAD R14, R86, c[0x0][0x260], RZ ;  /* 0x00009800560e7a24 */ /* 0x000fe400078e02ff */
[----:B------:R-:W-:Y:S02]  /*0e30*/  IMAD.IADD R17, R23, 0x1, R16 ;  /* 0x0000000117117824 */ /* 0x000fe400078e0210 */
[----:B------:R-:W-:Y:S02]  /*0e40*/  IMAD.MOV.U32 R16, RZ, RZ, R22 ;  /* 0x000000ffff107224 */ /* 0x000fe400078e0016 */
[----:B------:R-:W-:Y:S02]  /*0e50*/  IMAD R12, R18, -0x40, R13 ;  /* 0xffffffc0120c7824 */ /* 0x000fe400078e020d */
[C---:B------:R-:W-:Y:S02]  /*0e60*/  IMAD R153, R146.reuse, c[0x0][0x24c], R153 ;  /* 0x0000930092997a24 */ /* 0x040fe400078e0299 */
[----:B------:R-:W-:Y:S01]  /*0e70*/  IMAD.WIDE.U32 R148, R146, c[0x0][0x248], R148 ;  /* 0x0000920092947a25 */ /* 0x000fe200078e0094 */
[----:B------:R-:W-:-:S02]  /*0e80*/  ISETP.GE.AND P1, PT, R12, 0x21, PT ;  /* 0x000000210c00780c */ /* 0x000fc40003f26270 */
[----:B------:R-:W-:Y:S01]  /*0e90*/  ISETP.GE.AND P2, PT, R12, 0x1, PT ;  /* 0x000000010c00780c */ /* 0x000fe20003f46270 */
[----:B------:R-:W-:Y:S01]  /*0ea0*/  IMAD R15, R195, c[0x0][0x264], R14 ;  /* 0x00009900c30f7a24 */ /* 0x000fe200078e020e */
[----:B------:R-:W-:Y:S01]  /*0eb0*/  LOP3.LUT R14, R3, 0x38, R8, 0xf8, !PT ;  /* 0x00000038030e7812 */ /* 0x000fe200078ef808 */
[----:B------:R-:W-:Y:S01]  /*0ec0*/  IMAD.WIDE.U32 R16, R195, c[0x0][0x260], R16 ;  /* 0x00009800c3107a25 */ /* 0x000fe200078e0010 */
[----:B------:R-:W-:-:S03]  /*0ed0*/  SHF.R.U32.HI R3, RZ, 0x3, R3 ;  /* 0x00000003ff037819 */ /* 0x000fc60000011603 */
[----:B------:R-:W-:Y:S01]  /*0ee0*/  IMAD.IADD R153, R149, 0x1, R153 ;  /* 0x0000000195997824 */ /* 0x000fe200078e0299 */
[----:B------:R-:W-:Y:S01]  /*0ef0*/  LOP3.LUT R3, R14, R3, RZ, 0x3c, !PT ;  /* 0x000000030e037212 */ /* 0x000fe200078e3cff */
[----:B------:R-:W-:Y:S02]  /*0f00*/  IMAD.MOV.U32 R152, RZ, RZ, R148 ;  /* 0x000000ffff987224 */ /* 0x000fe400078e0094 */
[----:B------:R-:W-:Y:S02]  /*0f10*/  IMAD.MOV.U32 R14, RZ, RZ, R16 ;  /* 0x000000ffff0e7224 */ /* 0x000fe400078e0010 */
[----:B------:R-:W-:-:S04]  /*0f20*/  IMAD.WIDE.U32 R12, R18, R97, R152 ;  /* 0x00000061120c7225 */ /* 0x000fc800078e0098 */
[----:B------:R-:W-:Y:S01]  /*0f30*/  IMAD R151, R151, c[0x0][0x268], RZ ;  /* 0x00009a0097977a24 */ /* 0x000fe200078e02ff */
[----:B------:R-:W-:Y:S01]  /*0f40*/  @P2 LEA R22, P0, R12, c[0x0][0x220], 0x1 ;  /* 0x000088000c162a11 */ /* 0x000fe200078008ff */
[----:B------:R-:W-:Y:S02]  /*0f50*/  IMAD.IADD R13, R13, 0x1, R9 ;  /* 0x000000010d0d7824 */ /* 0x000fe400078e0209 */
[----:B------:R-:W-:Y:S02]  /*0f60*/  IMAD.IADD R15, R17, 0x1, R15 ;  /* 0x00000001110f7824 */ /* 0x000fe400078e020f */
[----:B------:R-:W-:Y:S01]  /*0f70*/  IMAD.SHL.U32 R99, R94, 0x20, RZ ;  /* 0x000000205e637824 */ /* 0x000fe200078e00ff */
[----:B------:R-:W-:Y:S01]  /*0f80*/  @P2 LEA.HI.X R23, R12, c[0x0][0x224], R13, 0x1, P0 ;  /* 0x000089000c172a11 */ /* 0x000fe200000f0c0d */
[----:B------:R-:W-:Y:S02]  /*0f90*/  IMAD.MOV.U32 R9, RZ, RZ, 0x5 ;  /* 0x00000005ff097424 */ /* 0x000fe400078e00ff */
[----:B------:R-:W-:-:S02]  /*0fa0*/  IMAD R151, R146, c[0x0][0x26c], R151 ;  /* 0x00009b0092977a24 */ /* 0x000fc400078e0297 */
[----:B------:R-:W-:Y:S01]  /*0fb0*/  IMAD.WIDE.U32 R146, R146, c[0x0][0x268], R14 ;  /* 0x00009a0092927a25 */ /* 0x000fe200078e000e */
[----:B------:R-:W-:Y:S02]  /*0fc0*/  @P1 IADD3 R15, P4, R99, R12, RZ ;  /* 0x0000000c630f1210 */ /* 0x000fe40007f9e0ff */
[-C--:B------:R-:W-:Y:S01]  /*0fd0*/  SHF.L.U64.HI R94, R94, R9.reuse, c[0x0][0x23c] ;  /* 0x00008f005e5e7619 */ /* 0x080fe20000010209 */
[----:B------:R-:W-:Y:S01]  /*0fe0*/  IMAD.IADD R151, R147, 0x1, R151 ;  /* 0x0000000193977824 */ /* 0x000fe200078e0297 */
[----:B------:R-:W-:Y:S01]  /*0ff0*/  IADD3 R14, R8, 0x40, RZ ;  /* 0x00000040080e7810 */ /* 0x000fe20007ffe0ff */
[----:B------:R-:W-:Y:S01]  /*1000*/  IMAD.MOV.U32 R150, RZ, RZ, R146 ;  /* 0x000000ffff967224 */ /* 0x000fe200078e0092 */
[----:B------:R-:W-:Y:S01]  /*1010*/  @P1 LEA R20, P0, R15, c[0x0][0x220], 0x1 ;  /* 0x000088000f141a11 */ /* 0x000fe200078008ff */
[C---:B------:R-:W-:Y:S01]  /*1020*/  IMAD.SHL.U32 R105, R0.reuse, 0x20, RZ ;  /* 0x0000002000697824 */ /* 0x040fe200078e00ff */
[----:B------:R-:W-:Y:S01]  /*1030*/  SHF.L.U64.HI R104, R0, R9, c[0x0][0x25c] ;  /* 0x0000970000687619 */ /* 0x000fe20000010209 */
[----:B------:R-:W-:-:S02]  /*1040*/  IMAD.IADD R156, R91, 0x1, R6 ;  /* 0x000000015b9c7824 */ /* 0x000fc400078e0206 */
[----:B------:R-:W-:Y:S02]  /*1050*/  IMAD.MOV.U32 R102, RZ, RZ, 0x1 ;  /* 0x00000001ff667424 */ /* 0x000fe400078e00ff */
[----:B------:R-:W-:Y:S02]  /*1060*/  IMAD R154, R86, c[0x0][0x1e8], RZ ;  /* 0x00007a00569a7a24 */ /* 0x000fe400078e02ff */
[----:B------:R-:W-:Y:S02]  /*1070*/  IMAD.MOV.U32 R69, RZ, RZ, 0x1 ;  /* 0x00000001ff457424 */ /* 0x000fe400078e00ff */
[----:B------:R-:W-:Y:S02]  /*1080*/  IMAD R154, R195, c[0x0][0x1ec], R154 ;  /* 0x00007b00c39a7a24 */ /* 0x000fe400078e029a */
[----:B------:R-:W-:Y:S02]  /*1090*/  IMAD.MOV.U32 R51, RZ, RZ, RZ ;  /* 0x000000ffff337224 */ /* 0x000fe400078e00ff */
[--C-:B--2---:R-:W-:Y:S01]  /*10a0*/  @P3 IMAD.MOV.U32 R16, RZ, RZ, R10.reuse ;  /* 0x000000ffff103224 */ /* 0x104fe200078e000a */
[----:B------:R-:W-:Y:S01]  /*10b0*/  @P3 SHF.R.S32.HI R17, RZ, 0x1f, R10 ;  /* 0x0000001fff113819 */ /* 0x000fe2000001140a */
[----:B------:R-:W-:Y:S01]  /*10c0*/  @!P3 IMAD.MOV.U32 R16, RZ, RZ, R197 ;  /* 0x000000ffff10b224 */ /* 0x000fe200078e00c5 */
[----:B------:R-:W-:Y:S01]  /*10d0*/  IADD3 R10, R8, 0x80, RZ ;  /* 0x00000080080a7810 */ /* 0x000fe20007ffe0ff */
[----:B------:R-:W-:-:S03]  /*10e0*/  @!P3 IMAD.MOV.U32 R17, RZ, RZ, R4 ;  /* 0x000000ffff11b224 */ /* 0x000fc600078e0004 */
[----:B------:R-:W-:Y:S02]  /*10f0*/  SEL R168, R16, RZ, !P5 ;  /* 0x000000ff10a87207 */ /* 0x000fe40006800000 */
[----:B------:R-:W-:Y:S02]  /*1100*/  LEA.HI R16, R5, R84, RZ, 0x6 ;  /* 0x0000005405107211 */ /* 0x000fe400078f30ff */
[----:B------:R-:W-:Y:S02]  /*1110*/  ISETP.GE.AND P3, PT, R10, c[0x0][0x1d4], PT ;  /* 0x000075000a007a0c */ /* 0x000fe40003f66270 */
[----:B------:R-:W-:Y:S01]  /*1120*/  SEL R4, R17, RZ, !P5 ;  /* 0x000000ff11047207 */ /* 0x000fe20006800000 */
[----:B------:R-:W-:Y:S01]  /*1130*/  IMAD.SHL.U32 R10, R16, 0x8, RZ ;  /* 0x00000008100a7824 */ /* 0x000fe200078e00ff */
[----:B------:R-:W-:Y:S01]  /*1140*/  ISETP.GE.AND P5, PT, R8, c[0x0][0x1d4], PT ;  /* 0x0000750008007a0c */ /* 0x000fe20003fa6270 */
[----:B------:R-:W-:Y:S01]  /*1150*/  @P1 IMAD.X R8, R94, 0x1, R13, P4 ;  /* 0x000000015e081824 */ /* 0x000fe200020e060d */
[----:B------:R-:W-:Y:S01]  /*1160*/  ISETP.GE.AND P4, PT, R14, c[0x0][0x1d4], PT ;  /* 0x000075000e007a0c */ /* 0x000fe20003f86270 */
[----:B------:R-:W-:Y:S01]  /*1170*/  IMAD.WIDE.U32 R12, R18, R98, R150 ;  /* 0x00000062120c7225 */ /* 0x000fe200078e0096 */
[----:B------:R-:W-:-:S02]  /*1180*/  LOP3.LUT R10, R3, 0xfffffe00, R10, 0xf8, !PT ;  /* 0xfffffe00030a7812 */ /* 0x000fc400078ef80a */
[----:B------:R-:W-:Y:S01]  /*1190*/  @P1 LEA.HI.X R21, R15, c[0x0][0x224], R8, 0x1, P0 ;  /* 0x000089000f151a11 */ /* 0x000fe200000f0c08 */
[----:B------:R-:W-:Y:S01]  /*11a0*/  IMAD.IADD R7, R13, 0x1, R7 ;  /* 0x000000010d077824 */ /* 0x000fe200078e0207 */
[----:B------:R-:W-:Y:S01]  /*11b0*/  @P2 LEA R16, P0, R12, c[0x0][0x250], 0x1 ;  /* 0x000094000c102a11 */ /* 0x000fe200078008ff */
[C---:B------:R-:W-:Y:S01]  /*11c0*/  @P2 IMAD.SHL.U32 R15, R10.reuse, 0x2, RZ ;  /* 0x000000020a0f2824 */ /* 0x040fe200078e00ff */
[----:B------:R-:W-:Y:S01]  /*11d0*/  SHF.R.S32.HI R3, RZ, 0x1f, R156 ;  /* 0x0000001fff037819 */ /* 0x000fe2000001149c */
[----:B------:R-:W-:Y:S01]  /*11e0*/  @P1 IMAD.SHL.U32 R13, R10, 0x2, RZ ;  /* 0x000000020a0d1824 */ /* 0x000fe200078e00ff */
[----:B------:R-:W-:Y:S01]  /*11f0*/  @P2 LEA.HI.X R17, R12, c[0x0][0x254], R7, 0x1, P0 ;  /* 0x000095000c112a11 */ /* 0x000fe200000f0c07 */
[----:B------:R-:W-:Y:S01]  /*1200*/  @P2 IMAD.SHL.U32 R9, R10, 0x2, RZ ;  /* 0x000000020a092824 */ /* 0x000fe200078e00ff */
[----:B------:R-:W-:Y:S01]  /*1210*/  @!PT LDS RZ, [RZ] ;  /* 0x00000000fffff984 */ /* 0x000fe20000000800 */
[----:B------:R-:W-:Y:S01]  /*1220*/  @!PT LDS RZ, [RZ] ;  /* 0x00000000fffff984 */ /* 0x000fe20000000800 */
[----:B------:R-:W-:Y:S01]  /*1230*/  @!PT LDS RZ, [RZ] ;  /* 0x00000000fffff984 */ /* 0x000fe20000000800 */
[----:B------:R1:W-:Y:S01]  /*1240*/  @P2 LDGSTS.E.BYPASS.LTC128B.128 [R15+0xc100], [R22.64], !P5 ;  /* 0x0c100000160f2fae */ /* 0x0003e2000e901d46 */
[----:B------:R-:W-:Y:S01]  /*1250*/  ISETP.GT.AND P0, PT, R18, R11, PT ;  /* 0x0000000b1200720c */ /* 0x000fe20003f04270 */
[C---:B------:R-:W-:Y:S01]  /*1260*/  IMAD R103, R4.reuse, c[0x0][0x1f0], RZ ;  /* 0x00007c0004677a24 */ /* 0x040fe200078e02ff */
[----:B------:R-:W-:Y:S01]  /*1270*/  LEA.HI R8, R5, R84, RZ, 0x2 ;  /* 0x0000005405087211 */ /* 0x000fe200078f10ff */
[----:B------:R1:W-:Y:S01]  /*1280*/  @P2 LDGSTS.E.BYPASS.LTC128B.128 [R15+0xe100], [R22.64+0x80], !P4 ;  /* 0x0e100080160f2fae */ /* 0x0003e2000e101d46 */
[----:B------:R-:W-:-:S02]  /*1290*/  IMAD R121, R4, c[0x0][0x218], RZ ;  /* 0x0000860004797a24 */ /* 0x000fc400078e02ff */
[----:B------:R-:W-:Y:S01]  /*12a0*/  SHF.R.S32.HI R111, RZ, 0x2, R8 ;  /* 0x00000002ff6f7819 */ /* 0x000fe20000011408 */
[----:B------:R1:W-:Y:S01]  /*12b0*/  @P2 LDGSTS.E.BYPASS.LTC128B.128 [R15+0x10100], [R22.64+0x100], !P3 ;  /* 0x10100100160f2fae */ /* 0x0003e2000d901d46 */
[C---:B------:R-:W-:Y:S02]  /*12c0*/  IMAD R103, R168.reuse, c[0x0][0x1f4], R103 ;  /* 0x00007d00a8677a24 */ /* 0x040fe400078e0267 */
[----:B------:R-:W-:Y:S01]  /*12d0*/  IMAD R121, R168, c[0x0][0x21c], R121 ;  /* 0x00008700a8797a24 */ /* 0x000fe200078e0279 */
[----:B------:R2:W-:Y:S01]  /*12e0*/  @P1 LDGSTS.E.BYPASS.LTC128B.128 [R13+0xd100], [R20.64], !P5 ;  /* 0x0d100000140d1fae */ /* 0x0005e2000e901d46 */
[----:B------:R-:W-:Y:S01]  /*12f0*/  IMAD.WIDE.U32 R158, R111, c[0x0][0x1e0], RZ ;  /* 0x000078006f9e7a25 */ /* 0x000fe200078e00ff */
[----:B------:R-:W-:Y:S02]  /*1300*/  @P0 IADD3 R2, R2, -0x2, RZ ;  /* 0xfffffffe02020810 */ /* 0x000fe40007ffe0ff */
[----:B------:R2:W-:Y:S02]  /*1310*/  @P1 LDGSTS.E.BYPASS.LTC128B.128 [R13+0xf100], [R20.64+0x80], !P4 ;  /* 0x0f100080140d1fae */ /* 0x0005e4000e101d46 */
[----:B------:R-:W-:Y:S01]  /*1320*/  @P0 SHF.R.S32.HI R6, RZ, 0x1f, R2 ;  /* 0x0000001fff060819 */ /* 0x000fe20000011402 */
[----:B------:R-:W-:Y:S01]  /*1330*/  @P0 IMAD R0, R95, R2, RZ ;  /* 0x000000025f000224 */ /* 0x000fe200078e02ff */
[----:B------:R2:W-:Y:S03]  /*1340*/  @P1 LDGSTS.E.BYPASS.LTC128B.128 [R13+0x11100], [R20.64+0x100], !P3 ;  /* 0x11100100140d1fae */ /* 0x0005e6000d901d46 */
[----:B------:R-:W-:Y:S01]  /*1350*/  @P0 IMAD R0, R6, R97, R0 ;  /* 0x0000006106000224 */ /* 0x000fe200078e0200 */
[----:B------:R-:W0:Y:S04]  /*1360*/  LDGDEPBAR ;  /* 0x00000000000079af */ /* 0x000e280000000000 */
[----:B------:R-:W-:Y:S01]  /*1370*/  BAR.SYNC.DEFER_BLOCKING 0x0 ;  /* 0x0000000000007b1d */ /* 0x000fe20000010000 */
[----:B-1----:R-:W-:-:S04]  /*1380*/  IMAD.WIDE.U32 R14, R156, c[0x0][0x1e0], RZ ;  /* 0x000078009c0e7a25 */ /* 0x002fc800078e00ff */
[----:B--2---:R-:W-:-:S04]  /*1390*/  @P0 IMAD.WIDE.U32 R20, R2, R97, R152 ;  /* 0x0000006102140225 */ /* 0x004fc800078e0098 */
[----:B------:R-:W-:Y:S01]  /*13a0*/  @P1 IMAD.SHL.U32 R2, R10, 0x2, RZ ;  /* 0x000000020a021824 */ /* 0x000fe200078e00ff */
[----:B------:R-:W-:Y:S01]  /*13b0*/  @!PT LDS RZ, [RZ] ;  /* 0x00000000fffff984 */ /* 0x000fe20000000800 */
[----:B------:R-:W-:Y:S01]  /*13c0*/  @!PT LDS RZ, [RZ] ;  /* 0x00000000fffff984 */ /* 0x000fe20000000800 */
[----:B------:R-:W-:Y:S01]  /*13d0*/  @!PT LDS RZ, [RZ] ;  /* 0x00000000fffff984 */ /* 0x000fe20000000800 */
[----:B------:R1:W-:Y:S01]  /*13e0*/  @P2 LDGSTS.E.BYPASS.LTC128B.128 [R9+0x100], [R16.64], !P5 ;  /* 0x0010000010092fae */ /* 0x0003e2000e901d46 */
[----:B------:R-:W-:Y:S02]  /*13f0*/  IMAD R13, R3, c[0x0][0x1e0], RZ ;  /* 0x00007800030d7a24 */ /* 0x000fe400078e02ff */
[----:B------:R-:W-:Y:S01]  /*1400*/  @P0 IMAD.IADD R0, R21, 0x1, R0 ;  /* 0x0000000115000824 */ /* 0x000fe200078e0200 */
[----:B------:R1:W-:Y:S01]  /*1410*/  @P2 LDGSTS.E.BYPASS.LTC128B.128 [R9+0x2100], [R16.64+0x80], !P4 ;  /* 0x0210008010092fae */ /* 0x0003e2000e101d46 */
[----:B------:R-:W-:-:S03]  /*1420*/  IMAD R24, R156, c[0x0][0x1e4], R13 ;  /* 0x000079009c187a24 */ /* 0x000fc600078e020d */
[----:B------:R1:W-:Y:S01]  /*1430*/  @P2 LDGSTS.E.BYPASS.LTC128B.128 [R9+0x4100], [R16.64+0x100], !P3 ;  /* 0x0410010010092fae */ /* 0x0003e2000d901d46 */
[----:B------:R-:W-:Y:S01]  /*1440*/  @P1 IADD3 R12, P2, R105, R12, RZ ;  /* 0x0000000c690c1210 */ /* 0x000fe20007f5e0ff */
[----:B------:R-:W-:Y:S02]  /*1450*/  IMAD.IADD R25, R15, 0x1, R24 ;  /* 0x000000010f197824 */ /* 0x000fe400078e0218 */
[----:B------:R-:W-:Y:S02]  /*1460*/  IMAD.MOV.U32 R24, RZ, RZ, R14 ;  /* 0x000000ffff187224 */ /* 0x000fe400078e000e */
[----:B------:R-:W-:Y:S01]  /*1470*/  @P1 IMAD.X R7, R104, 0x1, R7, P2 ;  /* 0x0000000168071824 */ /* 0x000fe200010e0607 */
[----:B------:R-:W-:Y:S01]  /*1480*/  @P1 LEA R6, P2, R12, c[0x0][0x250], 0x1 ;  /* 0x000094000c061a11 */ /* 0x000fe200078408ff */
[----:B------:R-:W-:-:S03]  /*1490*/  IMAD.WIDE.U32 R24, R195, c[0x0][0x1e8], R24 ;  /* 0x00007a00c3187a25 */ /* 0x000fc600078e0018 */
[----:B------:R-:W-:Y:S01]  /*14a0*/  @P1 LEA.HI.X R7, R12, c[0x0][0x254], R7, 0x1, P2 ;  /* 0x000095000c071a11 */ /* 0x000fe200010f0c07 */
[----:B------:R-:W-:Y:S01]  /*14b0*/  IMAD.IADD R155, R25, 0x1, R154 ;  /* 0x00000001199b7824 */ /* 0x000fe200078e029a */
[C---:B------:R-:W-:Y:S01]  /*14c0*/  @P0 LEA R12, P2, R20.reuse, c[0x0][0x220], 0x1 ;  /* 0x00008800140c0a11 */ /* 0x040fe200078408ff */
[----:B------:R-:W-:Y:S02]  /*14d0*/  IMAD.MOV.U32 R154, RZ, RZ, R24 ;  /* 0x000000ffff9a7224 */ /* 0x000fe400078e0018 */
[----:B------:R2:W-:Y:S01]  /*14e0*/  @P1 LDGSTS.E.BYPASS.LTC128B.128 [R2+0x1100], [R6.64], !P5 ;  /* 0x0110000006021fae */ /* 0x0005e2000e901d46 */
[----:B------:R-:W-:Y:S01]  /*14f0*/  @P0 LEA.HI.X R13, R20, c[0x0][0x224], R0, 0x1, P2 ;  /* 0x00008900140d0a11 */ /* 0x000fe200010f0c00 */
[----:B------:R-:W-:Y:S02]  /*1500*/  IMAD R24, R86, c[0x0][0x210], RZ ;  /* 0x0000840056187a24 */ /* 0x000fe400078e02ff */
[----:B------:R2:W-:Y:S01]  /*1510*/  @P1 LDGSTS.E.BYPASS.LTC128B.128 [R2+0x3100], [R6.64+0x80], !P4 ;  /* 0x0310008006021fae */ /* 0x0005e2000e101d46 */
[----:B------:R-:W-:-:S03]  /*1520*/  IMAD.WIDE.U32 R154, R168, c[0x0][0x1f0], R154 ;  /* 0x00007c00a89a7a25 */ /* 0x000fc600078e009a */
[----:B------:R2:W-:Y:S01]  /*1530*/  @P1 LDGSTS.E.BYPASS.LTC128B.128 [R2+0x5100], [R6.64+0x100], !P3 ;  /* 0x0510010006021fae */ /* 0x0005e2000d901d46 */
[----:B------:R-:W-:Y:S01]  /*1540*/  ISETP.LE.AND P1, PT, R102, c[0x0][0x27c], PT ;  /* 0x00009f0066007a0c */ /* 0x000fe20003f23270 */
[----:B------:R-:W-:Y:S01]  /*1550*/  IMAD R24, R195, c[0x0][0x214], R24 ;  /* 0x00008500c3187a24 */ /* 0x000fe200078e0218 */
[----:B-1----:R-:W-:Y:S01]  /*1560*/  LOP3.LUT R9, R8, 0xfffffffc, RZ, 0xc0, !PT ;  /* 0xfffffffc08097812 */ /* 0x002fe200078ec0ff */
[----:B------:R-:W0:Y:S01]  /*1570*/  LDGDEPBAR ;  /* 0x00000000000079af */ /* 0x000e220000000000 */
[----:B------:R-:W-:Y:S01]  /*1580*/  P2R R0, PR, RZ, 0x2 ;  /* 0x00000002ff007803 */ /* 0x000fe20000000000 */
[----:B------:R-:W-:Y:S01]  /*1590*/  @P0 IMAD.SHL.U32 R0, R10, 0x2, RZ ;  /* 0x000000020a000824 */ /* 0x000fe200078e00ff */
[----:B------:R-:W-:Y:S01]  /*15a0*/  @P0 LEA R14, P1, R99, R12, 0x1 ;  /* 0x0000000c630e0211 */ /* 0x000fe200078208ff */
[----:B------:R-:W-:Y:S01]  /*15b0*/  IMAD.IADD R20, R84, 0x1, -R9 ;  /* 0x0000000154147824 */ /* 0x000fe200078e0a09 */
[----:B------:R-:W-:Y:S01]  /*15c0*/  SHF.R.S32.HI R8, RZ, 0x1f, R8 ;  /* 0x0000001fff087819 */ /* 0x000fe20000011408 */
[----:B------:R-:W-:Y:S01]  /*15d0*/  IMAD.IADD R103, R155, 0x1, R103 ;  /* 0x000000019b677824 */ /* 0x000fe200078e0267 */
[----:B------:R-:W-:Y:S01]  /*15e0*/  @P0 LEA.HI.X R15, R99, R13, R94, 0x1, P1 ;  /* 0x0000000d630f0211 */ /* 0x000fe200008f0c5e */
[C---:B------:R-:W-:Y:S01]  /*15f0*/  IMAD.SHL.U32 R22, R20.reuse, 0x8, RZ ;  /* 0x0000000814167824 */ /* 0x040fe200078e00ff */
[----:B------:R1:W-:Y:S01]  /*1600*/  @P0 LDGSTS.E.BYPASS.LTC128B.128 [R0+0x12100], [R12.64], !P5 ;  /* 0x121000000c000fae */ /* 0x0003e2000e901d46 */
[----:B------:R-:W-:Y:S01]  /*1610*/  IMAD.SHL.U32 R20, R20, 0x4, RZ ;  /* 0x0000000414147824 */ /* 0x000fe200078e00ff */
[----:B------:R-:W-:-:S02]  /*1620*/  LEA.HI R8, R8, R111, RZ, 0x3 ;  /* 0x0000006f08087211 */ /* 0x000fc400078f18ff */
[----:B------:R1:W-:Y:S01]  /*1630*/  @P0 LDGSTS.E.BYPASS.LTC128B.128 [R0+0x14100], [R12.64+0x80], !P4 ;  /* 0x141000800c000fae */ /* 0x0003e2000e101d46 */
[--C-:B------:R-:W-:Y:S02]  /*1640*/  SHF.R.S32.HI R23, RZ, 0x1f, R22.reuse ;  /* 0x0000001fff177819 */ /* 0x100fe40000011416 */
[C---:B------:R-:W-:Y:S01]  /*1650*/  IADD3 R19, R20.reuse, 0x20, RZ ;  /* 0x0000002014137810 */ /* 0x040fe20007ffe0ff */
[----:B------:R1:W-:Y:S01]  /*1660*/  @P0 LDGSTS.E.BYPASS.LTC128B.128 [R0+0x16100], [R12.64+0x100], !P3 ;  /* 0x161001000c000fae */ /* 0x0003e2000d901d46 */
[----:B------:R-:W-:Y:S01]  /*1670*/  IADD3 R17, R20, 0x40, RZ ;  /* 0x0000004014117810 */ /* 0x000fe20007ffe0ff */
[C---:B------:R-:W-:Y:S01]  /*1680*/  IMAD.WIDE.U32 R166, R111.reuse, c[0x0][0x290], R22 ;  /* 0x0000a4006fa67a25 */ /* 0x040fe200078e0016 */
[----:B------:R-:W-:Y:S01]  /*1690*/  LOP3.LUT R8, R8, 0xfffffff8, RZ, 0xc0, !PT ;  /* 0xfffffff808087812 */ /* 0x000fe200078ec0ff */
[----:B------:R3:W-:Y:S01]  /*16a0*/  @P0 LDGSTS.E.BYPASS.LTC128B.128 [R0+0x13100], [R14.64], !P5 ;  /* 0x131000000e000fae */ /* 0x0007e2000e901d46 */
[----:B------:R-:W-:Y:S01]  /*16b0*/  SHF.R.S32.HI R21, RZ, 0x1f, R20 ;  /* 0x0000001fff157819 */ /* 0x000fe20000011414 */
[----:B--2---:R-:W-:Y:S01]  /*16c0*/  IMAD.MOV.U32 R2, RZ, RZ, c[0x0][0x27c] ;  /* 0x00009f00ff027624 */ /* 0x004fe200078e00ff */
[----:B------:R-:W-:Y:S01]  /*16d0*/  SHF.R.S32.HI R6, RZ, 0x1f, R111 ;  /* 0x0000001fff067819 */ /* 0x000fe2000001146f */
[----:B------:R3:W-:Y:S01]  /*16e0*/  @P0 LDGSTS.E.BYPASS.LTC128B.128 [R0+0x15100], [R14.64+0x80], !P4 ;  /* 0x151000800e000fae */ /* 0x0007e2000e101d46 */
[----:B------:R-:W-:Y:S01]  /*16f0*/  IMAD.IADD R16, R20, 0x1, R17 ;  /* 0x0000000114107824 */ /* 0x000fe200078e0211 */
[----:B------:R-:W-:Y:S01]  /*1700*/  IADD3 R142, R22, 0x60, RZ ;  /* 0x00000060168e7810 */ /* 0x000fe20007ffe0ff */
[----:B------:R-:W-:Y:S01]  /*1710*/  IMAD.SHL.U32 R2, R2, 0x2, RZ ;  /* 0x0000000202027824 */ /* 0x000fe200078e00ff */
[----:B------:R3:W-:Y:S01]  /*1720*/  @P0 LDGSTS.E.BYPASS.LTC128B.128 [R0+0x17100], [R14.64+0x100], !P3 ;  /* 0x171001000e000fae */ /* 0x0007e2000d901d46 */
[----:B------:R-:W-:Y:S01]  /*1730*/  ISETP.GE.AND P0, PT, R22, c[0x0][0x27c], PT ;  /* 0x00009f0016007a0c */ /* 0x000fe20003f06270 */
[----:B------:R-:W-:Y:S01]  /*1740*/  IMAD R162, R6, c[0x0][0x290], RZ ;  /* 0x0000a40006a27a24 */ /* 0x000fe200078e02ff */
[----:B------:R-:W-:Y:S01]  /*1750*/  IADD3 R141, R22, 0x80, RZ ;  /* 0x00000080168d7810 */ /* 0x000fe20007ffe0ff */
[----:B------:R-:W-:Y:S01]  /*1760*/  IMAD R160, R6, c[0x0][0x280], RZ ;  /* 0x0000a00006a07a24 */ /* 0x000fe200078e02ff */
[----:B------:R-:W-:Y:S01]  /*1770*/  IADD3 R7, -R2, c[0x0][0x1d4], RZ ;  /* 0x0000750002077a10 */ /* 0x000fe20007ffe1ff */
[C---:B------:R-:W-:Y:S01]  /*1780*/  IMAD.IADD R8, R111.reuse, 0x1, -R8 ;  /* 0x000000016f087824 */ /* 0x040fe200078e0a08 */
[----:B------:R-:W-:Y:S01]  /*1790*/  SEL R9, RZ, c[0x0][0x27c], !P0 ;  /* 0x00009f00ff097a07 */ /* 0x000fe20004000000 */
[----:B------:R-:W0:Y:S01]  /*17a0*/  LDGDEPBAR ;  /* 0x00000000000079af */ /* 0x000e220000000000 */
[C---:B------:R-:W-:Y:S01]  /*17b0*/  IMAD R162, R111.reuse, c[0x0][0x294], R162 ;  /* 0x0000a5006fa27a24 */ /* 0x040fe200078e02a2 */
[----:B------:R-:W-:Y:S01]  /*17c0*/  IADD3 R140, R22, 0xa0, RZ ;  /* 0x000000a0168c7810 */ /* 0x000fe20007ffe0ff */
[C---:B------:R-:W-:Y:S01]  /*17d0*/  IMAD R160, R111.reuse, c[0x0][0x284], R160 ;  /* 0x0000a1006fa07a24 */ /* 0x040fe200078e02a0 */
[----:B------:R-:W-:Y:S01]  /*17e0*/  LOP3.LUT P6, RZ, R8, 0x4, RZ, 0xc0, !PT ;  /* 0x0000000408ff7812 */ /* 0x000fe200078cc0ff */
[----:B------:R-:W-:Y:S01]  /*17f0*/  IMAD.IADD R9, R22, 0x1, R9 ;  /* 0x0000000116097824 */ /* 0x000fe200078e0209 */
[----:B-1----:R-:W-:Y:S01]  /*1800*/  SEL R13, R2, R7, !P0 ;  /* 0x00000007020d7207 */ /* 0x002fe20004000000 */
[----:B------:R-:W-:Y:S01]  /*1810*/  IMAD.SHL.U32 R8, R8, 0x40, RZ ;  /* 0x0000004008087824 */ /* 0x000fe200078e00ff */
[----:B------:R-:W-:Y:S01]  /*1820*/  ISETP.GE.AND P0, PT, R16, c[0x0][0x27c], PT ;  /* 0x00009f0010007a0c */ /* 0x000fe20003f06270 */
[----:B------:R-:W-:Y:S01]  /*1830*/  IMAD.WIDE.U32 R164, R111, c[0x0][0x280], R22 ;  /* 0x0000a0006fa47a25 */ /* 0x000fe200078e0016 */
[----:B------:R-:W-:-:S02]  /*1840*/  SHF.R.S32.HI R110, RZ, 0x1f, R9 ;  /* 0x0000001fff6e7819 */ /* 0x000fc40000011409 */
[----:B------:R-:W-:Y:S01]  /*1850*/  LOP3.LUT R8, R8, 0x1c0, RZ, 0xc0, !PT ;  /* 0x000001c008087812 */ /* 0x000fe200078ec0ff */
[C-C-:B------:R-:W-:Y:S01]  /*1860*/  IMAD.WIDE.U32 R30, R111.reuse, c[0x0][0x290], R20.reuse ;  /* 0x0000a4006f1e7a25 */ /* 0x140fe200078e0014 */
[CC--:B------:R-:W-:Y:S02]  /*1870*/  LEA.HI R139, R110.reuse, R9.reuse, RZ, 0x3 ;  /* 0x000000096e8b7211 */ /* 0x0c0fe400078f18ff */
[----:B------:R-:W-:Y:S01]  /*1880*/  LEA.HI R110, R110, R9, RZ, 0x6 ;  /* 0x000000096e6e7211 */ /* 0x000fe200078f30ff */
[----:B------:R-:W-:Y:S01]  /*1890*/  IMAD.WIDE.U32 R28, R111, c[0x0][0x280], R20 ;  /* 0x0000a0006f1c7a25 */ /* 0x000fe200078e0014 */
[----:B---3--:R-:W-:-:S03]  /*18a0*/  SHF.R.S32.HI R0, RZ, 0x1f, R13 ;  /* 0x0000001fff007819 */ /* 0x008fc6000001140d */
[----:B------:R-:W-:Y:S01]  /*18b0*/  IMAD.IADD R15, R20, 0x1, R19 ;  /* 0x00000001140f7824 */ /* 0x000fe200078e0213 */
[----:B------:R-:W-:Y:S01]  /*18c0*/  LEA.HI R0, R0, R13, RZ, 0x4 ;  /* 0x0000000d00007211 */ /* 0x000fe200078f20ff */
[----:B------:R-:W-:Y:S01]  /*18d0*/  IMAD.SHL.U32 R110, R110, 0x40, RZ ;  /* 0x000000406e6e7824 */ /* 0x000fe200078e00ff */
[----:B------:R-:W-:Y:S01]  /*18e0*/  IADD3 R13, R20, 0x50, RZ ;  /* 0x00000050140d7810 */ /* 0x000fe20007ffe0ff */
[----:B------:R-:W-:Y:S01]  /*18f0*/  IMAD.WIDE.U32 R26, R195, c[0x0][0x210], R22 ;  /* 0x00008400c31a7a25 */ /* 0x000fe200078e0016 */
[----:B------:R-:W-:Y:S02]  /*1900*/  ISETP.GE.AND P1, PT, R15, c[0x0][0x27c], PT ;  /* 0x00009f000f007a0c */ /* 0x000fe40003f26270 */
[----:B------:R-:W-:Y:S01]  /*1910*/  SHF.R.S32.HI R0, RZ, 0x4, R0 ;  /* 0x00000004ff007819 */ /* 0x000fe20000011400 */
[----:B------:R-:W-:Y:S01]  /*1920*/  IMAD.IADD R167, R167, 0x1, R162 ;  /* 0x00000001a7a77824 */ /* 0x000fe200078e02a2 */
[CC--:B------:R-:W-:Y:S01]  /*1930*/  SEL R12, R2.reuse, R7.reuse, !P1 ;  /* 0x00000007020c7207 */ /* 0x0c0fe20004800000 */
[----:B------:R-:W-:Y:S01]  /*1940*/  IMAD.IADD R165, R165, 0x1, R160 ;  /* 0x00000001a5a57824 */ /* 0x000fe200078e02a0 */
[----:B------:R-:W-:Y:S01]  /*1950*/  SEL R7, R2, R7, !P0 ;  /* 0x0000000702077207 */ /* 0x000fe20004000000 */
[----:B------:R-:W-:Y:S01]  /*1960*/  IMAD.IADD R163, R162, 0x1, R31 ;  /* 0x00000001a2a37824 */ /* 0x000fe200078e021f */
[----:B------:R-:W-:Y:S01]  /*1970*/  SEL R2, RZ, c[0x0][0x27c], !P1 ;  /* 0x00009f00ff027a07 */ /* 0x000fe20004800000 */
[----:B------:R-:W-:Y:S01]  /*1980*/  IMAD.IADD R161, R160, 0x1, R29 ;  /* 0x00000001a0a17824 */ /* 0x000fe200078e021d */
[----:B------:R-:W-:Y:S01]  /*1990*/  IADD3 R156, P1, R156, R111, RZ ;  /* 0x0000006f9c9c7210 */ /* 0x000fe20007f3e0ff */
[----:B------:R-:W-:Y:S01]  /*19a0*/  IMAD.IADD R25, R27, 0x1, R24 ;  /* 0x000000011b197824 */ /* 0x000fe200078e0218 */
[----:B------:R-:W-:Y:S01]  /*19b0*/  SHF.R.S32.HI R112, RZ, 0x1f, R7 ;  /* 0x0000001fff707819 */ /* 0x000fe20000011407 */
[----:B------:R-:W-:Y:S01]  /*19c0*/  IMAD.MOV.U32 R162, RZ, RZ, R30 ;  /* 0x000000ffffa27224 */ /* 0x000fe200078e001e */
[----:B------:R-:W-:Y:S01]  /*19d0*/  SHF.R.S32.HI R113, RZ, 0x1f, R12 ;  /* 0x0000001fff717819 */ /* 0x000fe2000001140c */
[----:B------:R-:W-:Y:S01]  /*19e0*/  IMAD.X R157, R3, 0x1, R6, P1 ;  /* 0x00000001039d7824 */ /* 0x000fe200008e0606 */
[----:B------:R-:W-:Y:S01]  /*19f0*/  LEA.HI R112, R112, R7, RZ, 0x4 ;  /* 0x0000000770707211 */ /* 0x000fe200078f20ff */
[----:B------:R-:W-:Y:S01]  /*1a00*/  IMAD R6, R6, c[0x0][0x1e0], RZ ;  /* 0x0000780006067a24 */ /* 0x000fe200078e02ff */
[----:B------:R-:W-:Y:S01]  /*1a10*/  LEA.HI R113, R113, R12, RZ, 0x4 ;  /* 0x0000000c71717211 */ /* 0x000fe200078f20ff */
[----:B------:R-:W-:Y:S01]  /*1a20*/  IMAD.IADD R7, R2, 0x1, R15 ;  /* 0x0000000102077824 */ /* 0x000fe200078e020f */
[----:B------:R-:W-:Y:S01]  /*1a30*/  LEA.HI R2, R5, R84, RZ, 0x5 ;  /* 0x0000005405027211 */ /* 0x000fe200078f28ff */
[----:B------:R-:W-:Y:S01]  /*1a40*/  IMAD R3, R111, c[0x0][0x1e4], R6 ;  /* 0x000079006f037a24 */ /* 0x000fe200078e0206 */
[----:B------:R-:W-:Y:S01]  /*1a50*/  LOP3.LUT R12, R8, 0x38, R139, 0xf8, !PT ;  /* 0x00000038080c7812 */ /* 0x000fe200078ef88b */
[----:B------:R-:W-:Y:S01]  /*1a60*/  IMAD.MOV.U32 R160, RZ, RZ, R28 ;  /* 0x000000ffffa07224 */ /* 0x000fe200078e001c */
[----:B------:R-:W-:Y:S01]  /*1a70*/  SHF.R.S32.HI R6, RZ, 0x1f, R7 ;  /* 0x0000001fff067819 */ /* 0x000fe20000011407 */
[----:B------:R-:W-:Y:S01]  /*1a80*/  IMAD.IADD R106, R159, 0x1, R3 ;  /* 0x000000019f6a7824 */ /* 0x000fe200078e0203 */
[----:B------:R-:W-:Y:S01]  /*1a90*/  SEL R3, RZ, c[0x0][0x27c], !P0 ;  /* 0x00009f00ff037a07 */ /* 0x000fe20004000000 */
[----:B------:R-:W-:Y:S01]  /*1aa0*/  IMAD.SHL.U32 R2, R2, 0x10, RZ ;  /* 0x0000001002027824 */ /* 0x000fe200078e00ff */
[CC--:B------:R-:W-:Y:S01]  /*1ab0*/  LEA.HI R138, R6.reuse, R7.reuse, RZ, 0x3 ;  /* 0x00000007068a7211 */ /* 0x0c0fe200078f18ff */
[----:B------:R-:W-:Y:S01]  /*1ac0*/  IMAD.MOV.U32 R24, RZ, RZ, R26 ;  /* 0x000000ffff187224 */ /* 0x000fe200078e001a */
[----:B------:R-:W-:Y:S01]  /*1ad0*/  LEA.HI R6, R6, R7, RZ, 0x6 ;  /* 0x0000000706067211 */ /* 0x000fe200078f30ff */
[----:B------:R-:W-:Y:S01]  /*1ae0*/  IMAD.IADD R3, R3, 0x1, R16 ;  /* 0x0000000103037824 */ /* 0x000fe200078e0210 */
[----:B------:R-:W-:Y:S01]  /*1af0*/  LOP3.LUT R14, R8, 0x38, R138, 0xf8, !PT ;  /* 0x00000038080e7812 */ /* 0x000fe200078ef88a */
[----:B-----5:R-:W-:Y:S01]  /*1b00*/  IMAD.WIDE.U32 R166, R85, c[0x0][0x290], R166 ;  /* 0x0000a40055a67a25 */ /* 0x020fe200078e00a6 */
[----:B------:R-:W-:-:S02]  /*1b10*/  SHF.R.S32.HI R113, RZ, 0x4, R113 ;  /* 0x00000004ff717819 */ /* 0x000fc40000011471 */
[----:B------:R-:W-:Y:S01]  /*1b20*/  SHF.R.S32.HI R108, RZ, 0x1f, R3 ;  /* 0x0000001fff6c7819 */ /* 0x000fe20000011403 */
[----:B------:R-:W-:Y:S01]  /*1b30*/  IMAD.SHL.U32 R6, R6, 0x40, RZ ;  /* 0x0000004006067824 */ /* 0x000fe200078e00ff */
[----:B------:R-:W-:Y:S01]  /*1b40*/  SHF.R.S32.HI R112, RZ, 0x4, R112 ;  /* 0x00000004ff707819 */ /* 0x000fe20000011470 */
[----:B------:R-:W-:Y:S01]  /*1b50*/  IMAD.WIDE.U32 R168, R168, c[0x0][0x218], R24 ;  /* 0x00008600a8a87a25 */ /* 0x000fe200078e0018 */
[CC--:B------:R-:W-:Y:S02]  /*1b60*/  LEA.HI R137, R108.reuse, R3.reuse, RZ, 0x3 ;  /* 0x000000036c897211 */ /* 0x0c0fe400078f18ff */
[----:B------:R-:W-:Y:S01]  /*1b70*/  LEA.HI R108, R108, R3, RZ, 0x6 ;  /* 0x000000036c6c7211 */ /* 0x000fe200078f30ff */
[C---:B------:R-:W-:Y:S01]  /*1b80*/  IMAD.WIDE.U32 R162, R85.reuse, c[0x0][0x290], R162 ;  /* 0x0000a40055a27a25 */ /* 0x040fe200078e00a2 */
[----:B------:R-:W-:Y:S02]  /*1b90*/  SHF.R.U32.HI R3, RZ, 0x3, R8 ;  /* 0x00000003ff037819 */ /* 0x000fe40000011608 */
[----:B------:R-:W-:Y:S01]  /*1ba0*/  LOP3.LUT R2, R2, 0xfffffe00, RZ, 0xc0, !PT ;  /* 0xfffffe0002027812 */ /* 0x000fe200078ec0ff */
[----:B------:R-:W-:Y:S01]  /*1bb0*/  IMAD.SHL.U32 R108, R108, 0x40, RZ ;  /* 0x000000406c6c7824 */ /* 0x000fe200078e00ff */
[----:B------:R-:W-:Y:S01]  /*1bc0*/  LOP3.LUT R7, R12, R3, RZ, 0x3c, !PT ;  /* 0x000000030c077212 */ /* 0x000fe200078e3cff */
[----:B------:R-:W-:Y:S01]  /*1bd0*/  IMAD.WIDE.U32 R164, R85, c[0x0][0x280], R164 ;  /* 0x0000a00055a47a25 */ /* 0x000fe200078e00a4 */
[----:B------:R-:W-:-:S02]  /*1be0*/  LOP3.LUT R12, R8, 0x38, R137, 0xf8, !PT ;  /* 0x00000038080c7812 */ /* 0x000fc400078ef889 */
[----:B------:R-:W-:Y:S01]  /*1bf0*/  LOP3.LUT R6, R6, 0xfffff000, RZ, 0xc0, !PT ;  /* 0xfffff00006067812 */ /* 0x000fe200078ec0ff */
[----:B------:R-:W-:Y:S01]  /*1c00*/  IMAD.WIDE.U32 R160, R85, c[0x0][0x280], R160 ;  /* 0x0000a00055a07a25 */ /* 0x000fe200078e00a0 */
[-C--:B------:R-:W-:Y:S02]  /*1c10*/  LOP3.LUT R109, R14, R3.reuse, RZ, 0x3c, !PT ;  /* 0x000000030e6d7212 */ /* 0x080fe400078e3cff */
[----:B------:R-:W-:Y:S01]  /*1c20*/  LOP3.LUT R108, R108, 0xfffff000, RZ, 0xc0, !PT ;  /* 0xfffff0006c6c7812 */ /* 0x000fe200078ec0ff */
[----:B------:R-:W-:Y:S01]  /*1c30*/  IMAD.IADD R121, R169, 0x1, R121 ;  /* 0x00000001a9797824 */ /* 0x000fe200078e0279 */
[----:B------:R-:W-:Y:S02]  /*1c40*/  LOP3.LUT R5, R12, R3, RZ, 0x3c, !PT ;  /* 0x000000030c057212 */ /* 0x000fe400078e3cff */
[----:B------:R-:W-:Y:S02]  /*1c50*/  LEA.HI.SX32 R107, R139, R0, 0x1d ;  /* 0x000000008b6b7211 */ /* 0x000fe400078feaff */
[----:B------:R-:W-:-:S02]  /*1c60*/  LEA.HI.SX32 R113, R138, R113, 0x1d ;  /* 0x000000718a717211 */ /* 0x000fc400078feaff */
[----:B------:R-:W-:Y:S02]  /*1c70*/  LEA.HI.SX32 R112, R137, R112, 0x1d ;  /* 0x0000007089707211 */ /* 0x000fe400078feaff */
[--C-:B------:R-:W-:Y:S02]  /*1c80*/  IADD3 R109, R109, R6, R2.reuse ;  /* 0x000000066d6d7210 */ /* 0x100fe40007ffe002 */
[----:B------:R-:W-:Y:S02]  /*1c90*/  IADD3 R108, R5, R108, R2 ;  /* 0x0000006c056c7210 */ /* 0x000fe40007ffe002 */
[----:B------:R-:W-:Y:S02]  /*1ca0*/  SHF.R.S32.HI R6, RZ, 0x1f, R107 ;  /* 0x0000001fff067819 */ /* 0x000fe4000001146b */
[----:B------:R-:W-:Y:S02]  /*1cb0*/  SHF.R.S32.HI R114, RZ, 0x1f, R113 ;  /* 0x0000001fff727819 */ /* 0x000fe40000011471 */
[----:B------:R-:W-:-:S02]  /*1cc0*/  SHF.R.S32.HI R5, RZ, 0x1f, R112 ;  /* 0x0000001fff057819 */ /* 0x000fc40000011470 */
        /* <DEDUP_REMOVED lines=8> */
[----:B------:R-:W-:Y:S01]  /*1d50*/  LOP3.LUT R14, R8, 0x38, R107, 0xf8, !PT ;  /* 0x00000038080e7812 */ /* 0x000fe200078ef86b */
[----:B------:R-:W-:Y:S01]  /*1d60*/  IMAD.SHL.U32 R114, R114, 0x200, RZ ;  /* 0x0000020072727824 */ /* 0x000fe200078e00ff */
[----:B------:R-:W-:Y:S01]  /*1d70*/  LOP3.LUT R12, R8, 0x38, R113, 0xf8, !PT ;  /* 0x00000038080c7812 */ /* 0x000fe200078ef871 */
[----:B------:R-:W-:Y:S01]  /*1d80*/  IMAD.SHL.U32 R136, R136, 0x200, RZ ;  /* 0x0000020088887824 */ /* 0x000fe200078e00ff */
[----:B------:R-:W-:-:S02]  /*1d90*/  LOP3.LUT R8, R8, 0x38, R112, 0xf8, !PT ;  /* 0x0000003808087812 */ /* 0x000fc400078ef870 */
[----:B------:R-:W-:Y:S02]  /*1da0*/  LOP3.LUT R0, R2, R0, R3, 0xf6, !PT ;  /* 0x0000000002007212 */ /* 0x000fe400078ef603 */
[-C--:B------:R-:W-:Y:S02]  /*1db0*/  LOP3.LUT R115, R14, R3.reuse, RZ, 0x3c, !PT ;  /* 0x000000030e737212 */ /* 0x080fe400078e3cff */
[-C--:B------:R-:W-:Y:S01]  /*1dc0*/  LOP3.LUT R5, R12, R3.reuse, RZ, 0x3c, !PT ;  /* 0x000000030c057212 */ /* 0x080fe200078e3cff */
[----:B------:R-:W-:Y:S01]  /*1dd0*/  IMAD.MOV.U32 R12, RZ, RZ, c[0x0][0x290] ;  /* 0x0000a400ff0c7624 */ /* 0x000fe200078e00ff */
[----:B------:R-:W-:Y:S02]  /*1de0*/  LOP3.LUT R110, R110, 0xfffff000, RZ, 0xc0, !PT ;  /* 0xfffff0006e6e7812 */ /* 0x000fe400078ec0ff */
[----:B------:R-:W-:Y:S01]  /*1df0*/  LOP3.LUT R3, R8, R3, RZ, 0x3c, !PT ;  /* 0x0000000308037212 */ /* 0x000fe200078e3cff */
[----:B------:R-:W-:Y:S01]  /*1e00*/  IMAD.MOV.U32 R8, RZ, RZ, c[0x0][0x280] ;  /* 0x0000a000ff087624 */ /* 0x000fe200078e00ff */
[----:B------:R-:W-:Y:S01]  /*1e10*/  LOP3.LUT R6, R6, 0xfffff000, RZ, 0xc0, !PT ;  /* 0xfffff00006067812 */ /* 0x000fe200078ec0ff */
[----:B------:R-:W-:Y:S01]  /*1e20*/  IMAD.SHL.U32 R125, R12, 0x40, RZ ;  /* 0x000000400c7d7824 */ /* 0x000fe200078e00ff */
[----:B------:R-:W-:Y:S01]  /*1e30*/  LOP3.LUT R114, R114, 0xfffff000, RZ, 0xc0, !PT ;  /* 0xfffff00072727812 */ /* 0x000fe200078ec0ff */
[----:B------:R-:W-:Y:S01]  /*1e40*/  IMAD.SHL.U32 R129, R8, 0x40, RZ ;  /* 0x0000004008817824 */ /* 0x000fe200078e00ff */
[----:B------:R-:W-:-:S02]  /*1e50*/  LOP3.LUT R136, R136, 0xfffff000, RZ, 0xc0, !PT ;  /* 0xfffff00088887812 */ /* 0x000fc400078ec0ff */
[--C-:B------:R-:W-:Y:S02]  /*1e60*/  IADD3 R110, R7, R110, R2.reuse ;  /* 0x0000006e076e7210 */ /* 0x100fe40007ffe002 */
[--C-:B------:R-:W-:Y:S01]  /*1e70*/  IADD3 R115, R115, R6, R2.reuse ;  /* 0x0000000673737210 */ /* 0x100fe20007ffe002 */
[----:B------:R-:W-:Y:S01]  /*1e80*/  IMAD.MOV.U32 R6, RZ, RZ, c[0x0][0x1e0] ;  /* 0x00007800ff067624 */ /* 0x000fe200078e00ff */
[--C-:B------:R-:W-:Y:S02]  /*1e90*/  IADD3 R114, R5, R114, R2.reuse ;  /* 0x0000007205727210 */ /* 0x100fe40007ffe002 */
[----:B------:R-:W-:Y:S01]  /*1ea0*/  IADD3 R136, R3, R136, R2 ;  /* 0x0000008803887210 */ /* 0x000fe20007ffe002 */
[----:B------:R-:W-:Y:S01]  /*1eb0*/  IMAD.SHL.U32 R135, R6, 0x40, RZ ;  /* 0x0000004006877824 */ /* 0x000fe200078e00ff */
[----:B------:R-:W-:Y:S02]  /*1ec0*/  SHF.R.S32.HI R2, RZ, 0x1f, R85 ;  /* 0x0000001fff027819 */ /* 0x000fe40000011455 */
[----:B------:R-:W-:-:S02]  /*1ed0*/  IADD3 R101, P1, P0, R154, R158, R22 ;  /* 0x0000009e9a657210 */ /* 0x000fc4000783e016 */
[----:B------:R-:W-:Y:S01]  /*1ee0*/  LOP3.LUT R139, R139, 0xfffffff8, RZ, 0xc0, !PT ;  /* 0xfffffff88b8b7812 */ /* 0x000fe200078ec0ff */
[C---:B------:R-:W-:Y:S01]  /*1ef0*/  IMAD R4, R2.reuse, c[0x0][0x290], RZ ;  /* 0x0000a40002047a24 */ /* 0x040fe200078e02ff */
[----:B------:R-:W-:Y:S01]  /*1f00*/  IADD3.X R100, R103, R106, R23, P1, P0 ;  /* 0x0000006a67647210 */ /* 0x000fe20000fe0417 */
[----:B------:R-:W-:Y:S01]  /*1f10*/  IMAD R2, R2, c[0x0][0x280], RZ ;  /* 0x0000a00002027a24 */ /* 0x000fe200078e02ff */
[----:B------:R-:W-:Y:S01]  /*1f20*/  ISETP.NE.AND P0, PT, RZ, UR4, PT ;  /* 0x00000004ff007c0c */ /* 0x000fe2000bf05270 */
[C---:B------:R-:W-:Y:S01]  /*1f30*/  IMAD R117, R85.reuse, c[0x0][0x294], R4 ;  /* 0x0000a50055757a24 */ /* 0x040fe200078e0204 */
[----:B------:R-:W-:Y:S01]  /*1f40*/  LOP3.LUT R138, R138, 0xfffffff8, RZ, 0xc0, !PT ;  /* 0xfffffff88a8a7812 */ /* 0x000fe200078ec0ff */
[----:B------:R-:W-:Y:S01]  /*1f50*/  IMAD R3, R85, c[0x0][0x284], R2 ;  /* 0x0000a10055037a24 */ /* 0x000fe200078e0202 */
[----:B------:R-:W-:Y:S01]  /*1f60*/  LOP3.LUT R137, R137, 0xfffffff8, RZ, 0xc0, !PT ;  /* 0xfffffff889897812 */ /* 0x000fe200078ec0ff */
[----:B------:R-:W-:Y:S01]  /*1f70*/  IMAD.IADD R119, R167, 0x1, R117 ;  /* 0x00000001a7777824 */ /* 0x000fe200078e0275 */
[-C--:B------:R-:W-:Y:S01]  /*1f80*/  SHF.L.U64.HI R123, R12, R131.reuse, c[0x0][0x294] ;  /* 0x0000a5000c7b7619 */ /* 0x080fe20000010283 */
[----:B------:R-:W-:Y:S01]  /*1f90*/  IMAD.IADD R117, R117, 0x1, R163 ;  /* 0x0000000175757824 */ /* 0x000fe200078e02a3 */
[-C--:B------:R-:W-:Y:S01]  /*1fa0*/  SHF.L.U64.HI R127, R8, R131.reuse, c[0x0][0x284] ;  /* 0x0000a100087f7619 */ /* 0x080fe20000010283 */
[----:B------:R-:W-:Y:S01]  /*1fb0*/  IMAD.IADD R118, R165, 0x1, R3 ;  /* 0x00000001a5767824 */ /* 0x000fe200078e0203 */
[----:B------:R-:W-:Y:S01]  /*1fc0*/  SHF.L.U64.HI R131, R6, R131, c[0x0][0x1e4] ;  /* 0x0000790006837619 */ /* 0x000fe20000010283 */
[----:B------:R-:W-:Y:S01]  /*1fd0*/  IMAD.IADD R116, R3, 0x1, R161 ;  /* 0x0000000103747824 */ /* 0x000fe200078e02a1 */
[----:B------:R-:W-:-:S02]  /*1fe0*/  P2R R143, PR, RZ, 0x1 ;  /* 0x00000001ff8f7803 */ /* 0x000fc40000000000 */
[C---:B------:R-:W-:Y:S02]  /*1ff0*/  IADD3 R14, R20.reuse, 0x10, RZ ;  /* 0x00000010140e7810 */ /* 0x040fe40007ffe0ff */
[----:B------:R-:W-:Y:S02]  /*2000*/  IADD3 R12, R20, 0x30, RZ ;  /* 0x00000030140c7810 */ /* 0x000fe40007ffe0ff */
[----:B------:R-:W-:Y:S02]  /*2010*/  SHF.R.S32.HI R134, RZ, 0x1f, R139 ;  /* 0x0000001fff867819 */ /* 0x000fe4000001148b */
[----:B------:R-:W-:Y:S02]  /*2020*/  SHF.R.S32.HI R126, RZ, 0x1f, R107 ;  /* 0x0000001fff7e7819 */ /* 0x000fe4000001146b */
[----:B------:R-:W-:Y:S02]  /*2030*/  SHF.R.S32.HI R130, RZ, 0x1f, R138 ;  /* 0x0000001fff827819 */ /* 0x000fe4000001148a */
[----:B------:R-:W-:-:S02]  /*2040*/  SHF.R.S32.HI R128, RZ, 0x1f, R137 ;  /* 0x0000001fff807819 */ /* 0x000fc40000011489 */
[----:B------:R-:W-:Y:S02]  /*2050*/  SHF.R.S32.HI R124, RZ, 0x1f, R113 ;  /* 0x0000001fff7c7819 */ /* 0x000fe40000011471 */
[----:B------:R-:W-:Y:S02]  /*2060*/  SHF.R.S32.HI R122, RZ, 0x1f, R112 ;  /* 0x0000001fff7a7819 */ /* 0x000fe40000011470 */
.L_x_966:
        /* <DEDUP_REMOVED lines=20> */
[----:B------:R-:W-:Y:S01]  /*21b0*/  ISETP.NE.AND P1, PT, R143, RZ, PT ;  /* 0x000000ff8f00720c */ /* 0x000fe20003f25270 */
        /* <DEDUP_REMOVED lines=69> */
.L_x_946:
[----:B------:R-:W-:Y:S05]  /*2610*/  BSYNC B0 ;  /* 0x0000000000007941 */ /* 0x000fea0003800000 */
.L_x_945:
        /* <DEDUP_REMOVED lines=89> */
.L_x_949:
[----:B------:R-:W-:Y:S05]  /*2bb0*/  BSYNC B0 ;  /* 0x0000000000007941 */ /* 0x000fea0003800000 */
.L_x_948:
        /* <DEDUP_REMOVED lines=56> */
.L_x_951:
[----:B------:R-:W-:Y:S05]  /*2f40*/  BSYNC B0 ;  /* 0x0000000000007941 */ /* 0x000fea0003800000 */
.L_x_950:
        /* <DEDUP_REMOVED lines=56> */
.L_x_953:
[----:B------:R-:W-:Y:S05]  /*32d0*/  BSYNC B0 ;  /* 0x0000000000007941 */ /* 0x000fea0003800000 */
.L_x_952:
        /* <DEDUP_REMOVED lines=56> */
.L_x_955:
[----:B------:R-:W-:Y:S05]  /*3660*/  BSYNC B0 ;  /* 0x0000000000007941 */ /* 0x000fea0003800000 */
.L_x_954:
        /* <DEDUP_REMOVED lines=56> */
.L_x_957:
[----:B------:R-:W-:Y:S05]  /*39f0*/  BSYNC B0 ;  /* 0x0000000000007941 */ /* 0x000fea0003800000 */
.L_x_956:
        /* <DEDUP_REMOVED lines=56> */
.L_x_944:
        /* <DEDUP_REMOVED lines=47> */
.L_x_959:
[----:B------:R-:W-:Y:S05]  /*4070*/  BSYNC B0 ;  /* 0x0000000000007941 */ /* 0x000fea0003800000 */
.L_x_958:
        /* <DEDUP_REMOVED lines=153> */
.L_x_961:
[----:B------:R-:W-:Y:S05]  /*4a10*/  BSYNC B0 ;  /* 0x0000000000007941 */ /* 0x000fea0003800000 */
.L_x_960:
        /* <DEDUP_REMOVED lines=118> */
.L_x_963:
[----:B------:R-:W-:Y:S05]  /*5180*/  BSYNC B0 ;  /* 0x0000000000007941 */ /* 0x000fea0003800000 */
.L_x_962:
[----:B------:R-:W-:Y:S11]  /*5190*/  ISETP.GE.AND P0, PT, R16, c[0x0][0x1d4], PT ;  /* 0x0000750010007a0c */ /* 0x000ff60003f06270 */
[----:B------:R-:W-:Y:S02]  /*51a0*/  @!UPT UIADD3 URZ, URZ, URZ, URZ ;  /* 0x0000003f3f3ff290 */ /* 0x000fe4000fffe03f */
[----:B------:R-:W-:-:S05]  /*51b0*/  @P0 BRA `(.L_x_947) ;  /* 0x0000092000000947 */ /* 0x000fca0003800000 */
[----:B------:R-:W-:Y:S04]  /*51c0*/  IADD3 R55, P1, P0, R154, R171, R137 ;  /* 0x000000ab9a377210 */ /* 0x000fe8000783e089 */
[----:B------:R-:W-:Y:S02]  /*51d0*/  IADD3.X R52, R103, R170, R128, P1, P0 ;  /* 0x000000aa67347210 */ /* 0x000fe40000fe0480 */
[C---:B------:R-:W-:Y:S04]  /*51e0*/  LEA R54, P0, R55.reuse, c[0x0][0x1c8], 0x1 ;  /* 0x0000720037367a11 */ /* 0x040fe800078008ff */
[----:B------:R-:W-:Y:S02]  /*51f0*/  LEA.HI.X R55, R55, c[0x0][0x1cc], R52, 0x1, P0 ;  /* 0x0000730037377a11 */ /* 0x000fe400000f0c34 */
[-C--:B------:R-:W-:Y:S02]  /*5200*/  IADD3 R52, R136, R173.reuse, RZ ;  /* 0x000000ad88347210 */ /* 0x080fe40007ffe0ff */
[----:B------:R-:W-:Y:S02]  /*5210*/  IADD3 R173, R108, R173, RZ ;  /* 0x000000ad6cad7210 */ /* 0x000fe40007ffe0ff */
[----:B-1----:R-:W-:Y:S02]  /*5220*/  SHF.L.U32 R60, R52, 0x1, RZ ;  /* 0x00000001343c7819 */ /* 0x002fe400000006ff */
[----:B------:R-:W-:Y:S01]  /*5230*/  ISETP.GE.AND P0, PT, R16, c[0x0][0x27c], PT ;  /* 0x00009f0010007a0c */ /* 0x000fe20003f06270 */
[----:B------:R-:W-:Y:S02]  /*5240*/  IMAD.SHL.U32 R50, R173, 0x2, RZ ;  /* 0x00000002ad327824 */ /* 0x000fe400078e00ff */
[----:B------:R-:W-:Y:S08]  /*5250*/  LDS.128 R56, [R60+0xc100] ;  /* 0x00c100003c387984 */ /* 0x000ff00000000c00 */
[----:B------:R-:W1:Y:S02]  /*5260*/  LDS.128 R28, [R50+0xc100] ;  /* 0x00c10000321c7984 */ /* 0x000e640000000c00 */
[----:B------:R-:W-:Y:S01]  /*5270*/  @!P0 SHF.R.U64 R26, R26, 0x10, R27 ;  /* 0x000000101a1a8819 */ /* 0x000fe2000000121b */
[----:B------:R-:W-:Y:S01]  /*5280*/  @!P0 HADD2.F32 R34, -RZ, R37.H1_H1 ;  /* 0x30000025ff228230 */ /* 0x000fe20000004100 */
[----:B------:R-:W-:Y:S01]  /*5290*/  @!P0 SHF.R.U64 R32, R24, 0x10, R25 ;  /* 0x0000001018208819 */ /* 0x000fe20000001219 */
[--C-:B------:R-:W-:Y:S01]  /*52a0*/  @!P0 HADD2.F32 R38, -RZ, R68.reuse.H1_H1 ;  /* 0x30000044ff268230 */ /* 0x100fe20000004100 */
[----:B------:R-:W-:Y:S01]  /*52b0*/  @!P0 SHF.R.U32.HI R24, RZ, 0x10, R27 ;  /* 0x00000010ff188819 */ /* 0x000fe2000001161b */
[----:B------:R-:W-:Y:S01]  /*52c0*/  @!P0 HADD2.F32 R41, -RZ, R68.H0_H0 ;  /* 0x20000044ff298230 */ /* 0x000fe20000004100 */
[----:B------:R-:W-:Y:S01]  /*52d0*/  @!P0 SHF.R.U32.HI R25, RZ, 0x10, R25 ;  /* 0x00000010ff198819 */ /* 0x000fe20000011619 */
[--C-:B------:R-:W-:Y:S01]  /*52e0*/  @!P0 HADD2.F32 R49, -RZ, R66.reuse.H1_H1 ;  /* 0x30000042ff318230 */ /* 0x100fe20000004100 */
        /* <DEDUP_REMOVED lines=15> */
[----:B------:R-:W-:Y:S02]  /*53e0*/  @!P0 HADD2.F32 R35, -RZ, R39.H0_H0 ;  /* 0x20000027ff238230 */ /* 0x000fe40000004100 */
[----:B------:R-:W-:Y:S01]  /*53f0*/  @!P0 HADD2.F32 R27, -RZ, R27.H1_H1 ;  /* 0x3000001bff1b8230 */ /* 0x000fe20000004100 */
[-C--:B------:R-:W-:Y:S01]  /*5400*/  @!P0 FMUL.FTZ R2, R33, R34.reuse ;  /* 0x0000002221028220 */ /* 0x080fe20000410000 */
[----:B------:R-:W-:Y:S01]  /*5410*/  @!P0 HADD2.F32 R39, -RZ, R39.H1_H1 ;  /* 0x30000027ff278230 */ /* 0x000fe20000004100 */
[C---:B------:R-:W-:Y:S01]  /*5420*/  @!P0 FMUL.FTZ R50, R35.reuse, R34 ;  /* 0x0000002223328220 */ /* 0x040fe20000410000 */
[--C-:B------:R-:W-:Y:S01]  /*5430*/  @!P0 HADD2.F32 R48, -RZ, R43.reuse.H1_H1 ;  /* 0x3000002bff308230 */ /* 0x100fe20000004100 */
[-C--:B------:R-:W-:Y:S01]  /*5440*/  @!P0 FFMA.FTZ R2, R35, R38.reuse, R2 ;  /* 0x0000002623028223 */ /* 0x080fe20000010002 */
[----:B------:R-:W-:Y:S01]  /*5450*/  @!P0 HADD2.F32 R46, -RZ, R43.H0_H0 ;  /* 0x2000002bff2e8230 */ /* 0x000fe20000004100 */
[----:B------:R-:W-:Y:S01]  /*5460*/  @!P0 FFMA.FTZ R50, R33, R38, -R50 ;  /* 0x0000002621328223 */ /* 0x000fe20000010832 */
[----:B------:R-:W-:Y:S01]  /*5470*/  @!P0 MOV R33, R29 ;  /* 0x0000001d00218202 */ /* 0x000fe20000000f00 */
[----:B------:R-:W-:Y:S01]  /*5480*/  @!P0 IMAD.MOV.U32 R38, RZ, RZ, R57 ;  /* 0x000000ffff268224 */ /* 0x000fe200078e0039 */
[--C-:B------:R-:W-:Y:S01]  /*5490*/  @!P0 HADD2.F32 R43, -RZ, R44.reuse.H0_H0 ;  /* 0x2000002cff2b8230 */ /* 0x100fe20000004100 */
[-C--:B------:R-:W-:Y:S01]  /*54a0*/  @!P0 FMUL.FTZ R61, R39, R32.reuse ;  /* 0x00000020273d8220 */ /* 0x080fe20000410000 */
[----:B------:R-:W-:Y:S01]  /*54b0*/  @!P0 HADD2.F32 R44, -RZ, R44.H1_H1 ;  /* 0x3000002cff2c8230 */ /* 0x000fe20000004100 */
[C---:B------:R-:W-:Y:S01]  /*54c0*/  @!P0 FMUL.FTZ R3, R27.reuse, R32 ;  /* 0x000000201b038220 */ /* 0x040fe20000410000 */
[----:B------:R-:W-:Y:S01]  /*54d0*/  @!P0 HADD2.F32 R32, -RZ, R25.H0_H0 ;  /* 0x20000019ff208230 */ /* 0x000fe20000004100 */
[-C--:B------:R-:W-:Y:S01]  /*54e0*/  @!P0 FFMA.FTZ R61, R27, R40.reuse, -R61 ;  /* 0x000000281b3d8223 */ /* 0x080fe2000001083d */
[--C-:B------:R-:W-:Y:S01]  /*54f0*/  @!P0 HADD2.F32 R35, -RZ, R38.reuse.H0_H0 ;  /* 0x20000026ff238230 */ /* 0x100fe20000004100 */
[----:B------:R-:W-:Y:S01]  /*5500*/  @!P0 FFMA.FTZ R3, R39, R40, R3 ;  /* 0x0000002827038223 */ /* 0x000fe20000010003 */
[----:B------:R-:W-:Y:S02]  /*5510*/  @!P0 HADD2.F32 R38, -RZ, R38.H1_H1 ;  /* 0x30000026ff268230 */ /* 0x000fe40000004100 */
[--C-:B------:R-:W-:Y:S01]  /*5520*/  @!P0 HADD2.F32 R25, -RZ, R33.reuse.H1_H1 ;  /* 0x30000021ff198230 */ /* 0x100fe20000004100 */
[----:B------:R-:W-:Y:S01]  /*5530*/  @!P0 F2FP.PACK_AB R50, R61, R50 ;  /* 0x000000323d32823e */ /* 0x000fe200000000ff */
[----:B------:R-:W-:Y:S01]  /*5540*/  @!P0 HADD2.F32 R34, -RZ, R33.H0_H0 ;  /* 0x20000021ff228230 */ /* 0x000fe20000004100 */
[-C--:B------:R-:W-:Y:S01]  /*5550*/  @!P0 FMUL.FTZ R63, R38, R32.reuse ;  /* 0x00000020263f8220 */ /* 0x080fe20000410000 */
[----:B------:R-:W-:Y:S01]  /*5560*/  @!P0 HADD2.F32 R27, -RZ, R37.H0_H0 ;  /* 0x20000025ff1b8230 */ /* 0x000fe20000004100 */
[----:B------:R-:W-:Y:S02]  /*5570*/  @!P0 IMAD.MOV.U32 R33, RZ, RZ, R31 ;  /* 0x000000ffff218224 */ /* 0x000fe400078e001f */
[C---:B------:R-:W-:Y:S02]  /*5580*/  @!P0 FMUL.FTZ R5, R25.reuse, R32 ;  /* 0x0000002019058220 */ /* 0x040fe40000410000 */
[----:B------:R-:W-:Y:S01]  /*5590*/  @!P0 FFMA.FTZ R63, R25, R42, -R63 ;  /* 0x0000002a193f8223 */ /* 0x000fe2000001083f */
[----:B------:R-:W-:Y:S01]  /*55a0*/  @!P0 HADD2.F32 R25, -RZ, R24.H0_H0 ;  /* 0x20000018ff198230 */ /* 0x000fe20000004100 */
[-C--:B------:R-:W-:Y:S01]  /*55b0*/  @!P0 FMUL.FTZ R52, R35, R27.reuse ;  /* 0x0000001b23348220 */ /* 0x080fe20000410000 */
[--C-:B------:R-:W-:Y:S01]  /*55c0*/  @!P0 HADD2.F32 R24, -RZ, R33.reuse.H1_H1 ;  /* 0x30000021ff188230 */ /* 0x100fe20000004100 */
[----:B------:R-:W-:Y:S01]  /*55d0*/  @!P0 FMUL.FTZ R4, R34, R27 ;  /* 0x0000001b22048220 */ /* 0x000fe20000410000 */
[----:B------:R-:W-:Y:S01]  /*55e0*/  @!P0 HADD2.F32 R32, -RZ, R33.H0_H0 ;  /* 0x20000021ff208230 */ /* 0x000fe20000004100 */
[-C--:B------:R-:W-:Y:S01]  /*55f0*/  @!P0 FMUL.FTZ R65, R48, R25.reuse ;  /* 0x0000001930418220 */ /* 0x080fe20000410000 */
[----:B------:R-:W-:Y:S01]  /*5600*/  @!P0 HADD2.F32 R27, -RZ, R36.H1_H1 ;  /* 0x30000024ff1b8230 */ /* 0x000fe20000004100 */
[C---:B------:R-:W-:Y:S01]  /*5610*/  @!P0 FMUL.FTZ R9, R24.reuse, R25 ;  /* 0x0000001918098220 */ /* 0x040fe20000410000 */
[----:B------:R-:W-:Y:S01]  /*5620*/  @!P0 HADD2.F32 R25, -RZ, R26.H0_H0 ;  /* 0x2000001aff198230 */ /* 0x000fe20000004100 */
[----:B------:R-:W-:Y:S01]  /*5630*/  @!P0 FFMA.FTZ R65, R24, R53, -R65 ;  /* 0x0000003518418223 */ /* 0x000fe20000010841 */
[----:B------:R-:W-:Y:S01]  /*5640*/  @!P0 MOV R24, R30 ;  /* 0x0000001e00188202 */ /* 0x000fe20000000f00 */
[-C--:B------:R-:W-:Y:S02]  /*5650*/  @!P0 FMUL.FTZ R60, R46, R27.reuse ;  /* 0x0000001b2e3c8220 */ /* 0x080fe40000410000 */
[----:B------:R-:W-:Y:S01]  /*5660*/  @!P0 FMUL.FTZ R8, R32, R27 ;  /* 0x0000001b20088220 */ /* 0x000fe20000410000 */
[----:B------:R-:W-:Y:S01]  /*5670*/  @!P0 HADD2.F32 R27, -RZ, R36.H0_H0 ;  /* 0x20000024ff1b8230 */ /* 0x000fe20000004100 */
[----:B------:R-:W-:Y:S01]  /*5680*/  @!P0 FMUL.FTZ R67, R44, R25 ;  /* 0x000000192c438220 */ /* 0x000fe20000410000 */
[--C-:B------:R-:W-:Y:S01]  /*5690*/  @!P0 HADD2.F32 R26, -RZ, R24.reuse.H0_H0 ;  /* 0x20000018ff1a8230 */ /* 0x100fe20000004100 */
[----:B------:R-:W-:Y:S01]  /*56a0*/  @!P0 FFMA.FTZ R52, R34, R41, -R52 ;  /* 0x0000002922348223 */ /* 0x000fe20000010834 */
[----:B------:R-:W-:Y:S01]  /*56b0*/  @!P0 HADD2.F32 R24, -RZ, R24.H1_H1 ;  /* 0x30000018ff188230 */ /* 0x000fe20000004100 */
[----:B------:R-:W-:Y:S02]  /*56c0*/  @!P0 FMUL.FTZ R62, R43, R27 ;  /* 0x0000001b2b3e8220 */ /* 0x000fe40000410000 */
[----:B------:R-:W-:Y:S01]  /*56d0*/  @!P0 FFMA.FTZ R60, R32, R49, -R60 ;  /* 0x00000031203c8223 */ /* 0x000fe2000001083c */
[----:B------:R-:W-:Y:S01]  /*56e0*/  @!P0 F2FP.PACK_AB R63, R63, R52 ;  /* 0x000000343f3f823e */ /* 0x000fe200000000ff */
[----:B------:R-:W-:Y:S01]  /*56f0*/  @!P0 FFMA.FTZ R62, R26, R45, -R62 ;  /* 0x0000002d1a3e8223 */ /* 0x000fe2000001083e */
[----:B------:R-:W-:Y:S01]  /*5700*/  @!P0 F2FP.PACK_AB R52, R3, R2 ;  /* 0x000000020334823e */ /* 0x000fe200000000ff */
[----:B------:R-:W-:Y:S01]  /*5710*/  @!P0 FFMA.FTZ R67, R24, R47, -R67 ;  /* 0x0000002f18438223 */ /* 0x000fe20000010843 */
[----:B------:R-:W-:Y:S01]  /*5720*/  @!P0 F2FP.PACK_AB R60, R65, R60 ;  /* 0x0000003c413c823e */ /* 0x000fe200000000ff */
[----:B------:R-:W-:Y:S01]  /*5730*/  @!P0 FMUL.FTZ R6, R26, R27 ;  /* 0x0000001b1a068220 */ /* 0x000fe20000410000 */
[----:B------:R-:W-:Y:S01]  /*5740*/  @!P0 MOV R29, R63 ;  /* 0x0000003f001d8202 */ /* 0x000fe20000000f00 */
[----:B------:R-:W-:Y:S01]  /*5750*/  @!P0 FFMA.FTZ R4, R35, R41, R4 ;  /* 0x0000002923048223 */ /* 0x000fe20000010004 */
[----:B------:R-:W-:Y:S01]  /*5760*/  @!P0 F2FP.PACK_AB R67, R67, R62 ;  /* 0x0000003e4343823e */ /* 0x000fe200000000ff */
[----:B------:R-:W-:Y:S01]  /*5770*/  @!P0 FMUL.FTZ R7, R24, R25 ;  /* 0x0000001918078220 */ /* 0x000fe20000410000 */
[----:B------:R-:W-:Y:S01]  /*5780*/  @!P0 MOV R31, R60 ;  /* 0x0000003c001f8202 */ /* 0x000fe20000000f00 */
[----:B------:R-:W-:Y:S01]  /*5790*/  @!P0 FFMA.FTZ R5, R38, R42, R5 ;  /* 0x0000002a26058223 */ /* 0x000fe20000010005 */
[----:B------:R-:W-:Y:S01]  /*57a0*/  @!P0 MOV R30, R67 ;  /* 0x00000043001e8202 */ /* 0x000fe20000000f00 */
[----:B------:R-:W-:Y:S02]  /*57b0*/  @!P0 FFMA.FTZ R6, R43, R45, R6 ;  /* 0x0000002d2b068223 */ /* 0x000fe40000010006 */
[----:B------:R-:W-:Y:S01]  /*57c0*/  @!P0 FFMA.FTZ R7, R44, R47, R7 ;  /* 0x0000002f2c078223 */ /* 0x000fe20000010007 */
[----:B------:R-:W-:Y:S01]  /*57d0*/  @!P0 F2FP.PACK_AB R61, R5, R4 ;  /* 0x00000004053d823e */ /* 0x000fe200000000ff */
[----:B------:R-:W-:Y:S02]  /*57e0*/  @!P0 FFMA.FTZ R8, R46, R49, R8 ;  /* 0x000000312e088223 */ /* 0x000fe40000010008 */
        /* <DEDUP_REMOVED lines=18> */
.L_x_943:
        /* <DEDUP_REMOVED lines=29> */
.L_x_947:
[----:B------:R-:W-:Y:S05]  /*5ae0*/  BSYNC B1 ;  /* 0x0000000000017941 */ /* 0x000fea0003800000 */
.L_x_942:
[C---:B------:R-:W-:Y:S01]  /*5af0*/  ISETP.GT.AND P0, PT, R18.reuse, R11, PT ;  /* 0x0000000b1200720c */ /* 0x040fe20003f04270 */
[----:B------:R-:W-:Y:S01]  /*5b00*/  BSSY B0, `(.L_x_964) ;  /* 0x0000041000007945 */ /* 0x000fe20003800000 */
[C---:B------:R-:W-:Y:S02]  /*5b10*/  ISETP.GE.AND P1, PT, R69.reuse, 0x1, PT ;  /* 0x000000014500780c */ /* 0x040fe40003f26270 */
[C---:B-12---:R-:W-:Y:S09]  /*5b20*/  IADD3 R3, R69.reuse, 0x1, RZ ;  /* 0x0000000145037810 */ /* 0x046ff20007ffe0ff */
[----:B------:R-:W-:Y:S01]  /*5b30*/  @P0 IADD3 R5, R18, -0x1, RZ ;  /* 0xffffffff12050810 */ /* 0x000fe20007ffe0ff */
[----:B------:R-:W-:Y:S01]  /*5b40*/  @P0 IMAD R2, R69, 0x3000, R10 ;  /* 0x0000300045020824 */ /* 0x000fe200078e020a */
[----:B------:R-:W-:Y:S01]  /*5b50*/  SEL R69, R3, RZ, !P1 ;  /* 0x000000ff03457207 */ /* 0x000fe20004800000 */
[----:B------:R-:W-:Y:S01]  /*5b60*/  @P0 IMAD.MOV.U32 R6, RZ, RZ, R146 ;  /* 0x000000ffff060224 */ /* 0x000fe200078e0092 */
[----:B------:R-:W-:Y:S01]  /*5b70*/  @P0 SHF.R.S32.HI R4, RZ, 0x1f, R5 ;  /* 0x0000001fff040819 */ /* 0x000fe20000011405 */
[----:B------:R-:W-:Y:S02]  /*5b80*/  @P0 IMAD R3, R96, R5, RZ ;  /* 0x0000000560030224 */ /* 0x000fe400078e02ff */
[----:B------:R-:W-:Y:S02]  /*5b90*/  @P0 IMAD.MOV.U32 R7, RZ, RZ, R151 ;  /* 0x000000ffff070224 */ /* 0x000fe400078e0097 */
[-C--:B------:R-:W-:Y:S02]  /*5ba0*/  @P0 IMAD R3, R4, R98.reuse, R3 ;  /* 0x0000006204030224 */ /* 0x080fe400078e0203 */
[----:B------:R-:W-:Y:S04]  /*5bb0*/  @P0 IMAD.WIDE.U32 R6, R5, R98, R6 ;  /* 0x0000006205060225 */ /* 0x000fe800078e0006 */
[----:B------:R-:W-:Y:S01]  /*5bc0*/  @P0 IMAD.IADD R3, R7, 0x1, R3 ;  /* 0x0000000107030824 */ /* 0x000fe200078e0203 */
[----:B------:R-:W-:Y:S01]  /*5bd0*/  @P0 LEA R8, P1, R6, c[0x0][0x250], 0x1 ;  /* 0x0000940006080a11 */ /* 0x000fe200078208ff */
[----:B------:R-:W-:Y:S03]  /*5be0*/  @P0 IMAD.SHL.U32 R4, R2, 0x2, RZ ;  /* 0x0000000202040824 */ /* 0x000fe600078e00ff */
        /* <DEDUP_REMOVED lines=50> */
.L_x_965:
[----:B-1----:R-:W-:Y:S05]  /*5f10*/  BSYNC B0 ;  /* 0x0000000000007941 */ /* 0x002fea0003800000 */
.L_x_964:
[C---:B------:R-:W-:Y:S02]  /*5f20*/  ISETP.GE.AND P0, PT, R51.reuse, 0x1, PT ;  /* 0x000000013300780c */ /* 0x040fe40003f06270 */
[----:B------:R-:W-:Y:S02]  /*5f30*/  IADD3 R2, R18, -0x2, RZ ;  /* 0xfffffffe12027810 */ /* 0x000fe40007ffe0ff */
[----:B------:R-:W-:Y:S04]  /*5f40*/  IADD3 R4, R51, 0x1, RZ ;  /* 0x0000000133047810 */ /* 0x000fe80007ffe0ff */
[----:B------:R-:W-:Y:S02]  /*5f50*/  SEL R51, R4, RZ, !P0 ;  /* 0x000000ff04337207 */ /* 0x000fe40004000000 */
        /* <DEDUP_REMOVED lines=13> */
[C---:B------:R-:W-:Y:S04]  /*6030*/  @P0 LEA R6, P1, R99.reuse, R8, 0x1 ;  /* 0x0000000863060211 */ /* 0x040fe800078208ff */
        /* <DEDUP_REMOVED lines=10> */
[C---:B------:R-:W-:Y:S02]  /*60e0*/  ISETP.GT.AND P0, PT, R18.reuse, R11, PT ;  /* 0x0000000b1200720c */ /* 0x040fe40003f04270 */
[----:B------:R-:W-:Y:S01]  /*60f0*/  IADD3 R18, R18, -0x1, RZ ;  /* 0xffffffff12127810 */ /* 0x000fe20007ffe0ff */
[----:B------:R-:W0:Y:S10]  /*6100*/  LDGDEPBAR ;  /* 0x00000000000079af */ /* 0x000e340000000000 */
[----:B------:R-:W-:-:S05]  /*6110*/  @P0 BRA `(.L_x_966) ;  /* 0xffffbf5000000947 */ /* 0x000fca000383ffff */
[----:B------:R-:W-:Y:S06]  /*6120*/  BAR.SYNC.DEFER_BLOCKING 0x0 ;  /* 0x0000000000007b1d */ /* 0x000fec0000010000 */
.L_x_941:
[----:B------:R-:W-:Y:S02]  /*6130*/  ISETP.NE.AND P1, PT, R218, 0x1, PT ;  /* 0x00000001da00780c */ /* 0x000fe40003f25270 */
[----:B------:R-:W-:-:S02]  /*6140*/  IADD3 R2, R133, 0x7f, RZ ;  /* 0x0000007f85027810 */ /* 0x000fc40007ffe0ff */
[----:B------:R-:W-:Y:S02]  /*6150*/  ISETP.GE.AND P2, PT, R194, 0x1, PT ;  /* 0x00000001c200780c */ /* 0x000fe40003f46270 */
[----:B------:R-:W-:-:S07]  /*6160*/  LOP3.LUT R88, R88, 0xfffffff7, RZ, 0xc0, !PT ;  /* 0xfffffff758587812 */ /* 0x000fce00078ec0ff */
[----:B------:R-:W-:Y:S01]  /*6170*/  @P1 IMAD.HI.U32 R0, R2, c[0x0][0x2c8], RZ ;  /* 0x0000b20002001a27 */ /* 0x000fe200078e00ff */
[----:B------:R-:W-:-:S04]  /*6180*/  @P1 LOP3.LUT R88, R88, 0x8, RZ, 0xfc, !PT ;  /* 0x0000000858581812 */ /* 0x000fc800078efcff */
[----:B------:R-:W-:Y:S01]  /*6190*/  @P1 SHF.R.U32.HI R2, RZ, c[0x0][0x2cc], R0 ;  /* 0x0000b300ff021a19 */ /* 0x000fe20000011600 */
[----:B------:R-:W-:-:S04]  /*61a0*/  IMAD.IADD R0, R91, 0x1, R92 ;  /* 0x000000015b007824 */ /* 0x000fc800078e025c */
[----:B------:R-:W-:-:S05]  /*61b0*/  IMAD.IADD R2, R90, 0x1, R2 ;  /* 0x000000015a027824 */ /* 0x000fca00078e0202 */
[----:B-1----:R-:W-:Y:S01]  /*61c0*/  IADD3 R5, R2, c[0x0][0x328], RZ ;  /* 0x0000ca0002057a10 */ /* 0x002fe20007ffe0ff */
[----:B------:R-:W-:Y:S05]  /*61d0*/  @!P2 BRA `(.L_x_967) ;  /* 0x000001100000a947 */ /* 0x000fea0003800000 */
[C---:B------:R-:W-:Y:S02]  /*61e0*/  ISETP.GT.AND P0, PT, R2.reuse, RZ, PT ;  /* 0x000000ff0200720c */ /* 0x040fe40003f04270 */
[----:B------:R-:W-:-:S11]  /*61f0*/  IADD3 R3, R2, -0x1, RZ ;  /* 0xffffffff02037810 */ /* 0x000fd60007ffe0ff */
[----:B------:R-:W-:Y:S05]  /*6200*/  @P0 BRA `(.L_x_968) ;  /* 0x0000007000000947 */ /* 0x000fea0003800000 */
[----:B------:R-:W-:-:S05]  /*6210*/  IMAD.MOV.U32 R3, RZ, RZ, 0x1 ;  /* 0x00000001ff037424 */ /* 0x000fca00078e00ff */
[----:B------:R-:W-:Y:S01]  /*6220*/  ISETP.NE.AND P0, PT, R3, c[0x0][0x32c], PT ;  /* 0x0000cb0003007a0c */ /* 0x000fe20003f05270 */
[----:B------:R-:W-:-:S12]  /*6230*/  IMAD.MOV R3, RZ, RZ, -R2 ;  /* 0x000000ffff037224 */ /* 0x000fd800078e0a02 */
[----:B------:R-:W-:-:S05]  /*6240*/  @P0 IMAD.HI.U32 R2, R3, c[0x0][0x330], RZ ;  /* 0x0000cc0003020a27 */ /* 0x000fca00078e00ff */
[----:B------:R-:W-:-:S04]  /*6250*/  @P0 SHF.R.U32.HI R3, RZ, c[0x0][0x334], R2 ;  /* 0x0000cd00ff030a19 */ /* 0x000fc80000011602 */
[----:B------:R-:W-:Y:S01]  /*6260*/  LOP3.LUT R3, RZ, R3, RZ, 0x33, !PT ;  /* 0x00000003ff037212 */ /* 0x000fe200078e33ff */
[----:B------:R-:W-:Y:S05]  /*6270*/  BRA `(.L_x_969) ;  /* 0x0000004000007947 */ /* 0x000fea0003800000 */
.L_x_968:
[----:B------:R-:W-:-:S04]  /*6280*/  MOV R2, 0x1 ;  /* 0x0000000100027802 */ /* 0x000fc80000000f00 */
[----:B------:R-:W-:-:S13]  /*6290*/  ISETP.NE.AND P0, PT, R2, c[0x0][0x32c], PT ;  /* 0x0000cb0002007a0c */ /* 0x000fda0003f05270 */
[----:B------:R-:W-:-:S05]  /*62a0*/  @P0 IMAD.HI.U32 R2, R3, c[0x0][0x330], RZ ;  /* 0x0000cc0003020a27 */ /* 0x000fca00078e00ff */
[----:B------:R-:W-:Y:S02]  /*62b0*/  @P0 SHF.R.U32.HI R3, RZ, c[0x0][0x334], R2 ;  /* 0x0000cd00ff030a19 */ /* 0x000fe40000011602 */
.L_x_969:
[----:B------:R-:W-:-:S05]  /*62c0*/  MOV R2, c[0x0][0x32c] ;  /* 0x0000cb0000027a02 */ /* 0x000fca0000000f00 */
[----:B------:R-:W-:-:S05]  /*62d0*/  IMAD R2, R3, R2, c[0x0][0x32c] ;  /* 0x0000cb0003027624 */ /* 0x000fca00078e0202 */
[----:B------:R-:W-:-:S04]  /*62e0*/  IMNMX R5, R5, R2, PT ;  /* 0x0000000205057217 */ /* 0x000fc80003800200 */
.L_x_967:
[----:B------:R-:W-:Y:S01]  /*62f0*/  IADD3 R5, R5, 0x3f, RZ ;  /* 0x0000003f05057810 */ /* 0x000fe20007ffe0ff */
[----:B------:R-:W-:-:S03]  /*6300*/  @P1 IMAD.HI.U32 R2, R133, c[0x0][0x2c8], RZ ;  /* 0x0000b20085021a27 */ /* 0x000fc600078e00ff */
[----:B------:R-:W-:Y:S01]  /*6310*/  SHF.R.S32.HI R4, RZ, 0x1f, R5 ;  /* 0x0000001fff047819 */ /* 0x000fe20000011405 */
[----:B------:R-:W-:Y:S01]  /*6320*/  IMAD.MOV.U32 R3, RZ, RZ, R133 ;  /* 0x000000ffff037224 */ /* 0x000fe200078e0085 */
[----:B------:R-:W-:Y:S02]  /*6330*/  @P1 SHF.R.U32.HI R3, RZ, c[0x0][0x2cc], R2 ;  /* 0x0000b300ff031a19 */ /* 0x000fe40000011602 */
[----:B------:R-:W-:-:S03]  /*6340*/  LEA.HI R2, R4, R5, RZ, 0x6 ;  /* 0x0000000504027211 */ /* 0x000fc600078f30ff */
[----:B------:R-:W-:Y:S01]  /*6350*/  IMAD.IADD R3, R132, 0x1, R3 ;  /* 0x0000000184037824 */ /* 0x000fe200078e0203 */
[----:B------:R-:W-:-:S04]  /*6360*/  SHF.R.S32.HI R2, RZ, 0x6, R2 ;  /* 0x00000006ff027819 */ /* 0x000fc80000011402 */
[----:B------:R-:W-:Y:S02]  /*6370*/  IADD3 R198, R3, -c[0x0][0x324], RZ ;  /* 0x8000c90003c67a10 */ /* 0x000fe40007ffe0ff */
[----:B------:R-:W-:Y:S01]  /*6380*/  IMNMX R145, R2, R89, PT ;  /* 0x0000005902917217 */ /* 0x000fe20003800200 */
        /* <DEDUP_REMOVED lines=10> */
.L_x_971:
[----:B------:R-:W-:-:S04]  /*6430*/  MOV R2, c[0x0][0x32c] ;  /* 0x0000cb0000027a02 */ /* 0x000fc80000000f00 */
[----:B------:R-:W-:-:S13]  /*6440*/  ISETP.NE.AND P0, PT, R2, 0x1, PT ;  /* 0x000000010200780c */ /* 0x000fda0003f05270 */
[----:B------:R-:W-:-:S05]  /*6450*/  @P0 IMAD.HI.U32 R2, R3, c[0x0][0x330], RZ ;  /* 0x0000cc0003020a27 */ /* 0x000fca00078e00ff */
[----:B------:R-:W-:-:S05]  /*6460*/  @P0 SHF.R.U32.HI R3, RZ, c[0x0][0x334], R2 ;  /* 0x0000cd00ff030a19 */ /* 0x000fca0000011602 */
.L_x_972:
[----:B------:R-:W-:-:S05]  /*6470*/  IMAD R3, R3, c[0x0][0x32c], RZ ;  /* 0x0000cb0003037a24 */ /* 0x000fca00078e02ff */
[----:B------:R-:W-:-:S04]  /*6480*/  IMNMX R198, R198, R3, !PT ;  /* 0x00000003c6c67217 */ /* 0x000fc80007800200 */
.L_x_970:
        /* <DEDUP_REMOVED lines=14> */
[----:B------:R-:W-:Y:S01]  /*6570*/  CS2R R82, SRZ ;  /* 0x0000000000527805 */ /* 0x000fe2000001ff00 */
[----:B------:R-:W-:Y:S01]  /*6580*/  CS2R R80, SRZ ;  /* 0x0000000000507805 */ /* 0x000fe2000001ff00 */
[----:B------:R-:W-:Y:S01]  /*6590*/  ISETP.GT.AND P0, PT, R145, R198, PT ;  /* 0x000000c69100720c */ /* 0x000fe20003f04270 */
        /* <DEDUP_REMOVED lines=38> */
[----:B------:R-:W-:-:S02]  /*6800*/  IMAD.MOV.U32 R13, RZ, RZ, RZ ;  /* 0x000000ffff0d7224 */ /* 0x000fc400078e00ff */
[----:B------:R-:W-:Y:S01]  /*6810*/  IMAD.MOV.U32 R3, RZ, RZ, RZ ;  /* 0x000000ffff037224 */ /* 0x000fe200078e00ff */
[----:B------:R-:W-:Y:S05]  /*6820*/  @!P0 BRA `(.L_x_973) ;  /* 0x0001622000008947 */ /* 0x000fea0003800000 */
[----:B------:R-:W-:-:S04]  /*6830*/  ISETP.NE.U32.AND P0, PT, RZ, c[0x0][0x340], PT ;  /* 0x0000d000ff007a0c */ /* 0x000fc80003f05070 */
[----:B------:R-:W-:-:S13]  /*6840*/  ISETP.NE.AND.EX P2, PT, RZ, c[0x0][0x344], PT, P0 ;  /* 0x0000d100ff007a0c */ /* 0x000fda0003f45300 */
[----:B------:R-:W-:-:S04]  /*6850*/  @P2 IMAD.MOV.U32 R12, RZ, RZ, 0x4 ;  /* 0x00000004ff0c2424 */ /* 0x000fc800078e00ff */
[----:B------:R-:W-:-:S06]  /*6860*/  @P2 IMAD.WIDE R12, R197, R12, c[0x0][0x340] ;  /* 0x0000d000c50c2625 */ /* 0x000fcc00078e020c */
[----:B------:R1:W2:Y:S01]  /*6870*/  @P2 LDG.E R12, [R12.64] ;  /* 0x000000060c0c2981 */ /* 0x0002a2000c1e1900 */
[----:B------:R-:W-:Y:S01]  /*6880*/  SHF.R.S32.HI R89, RZ, 0x1f, R84 ;  /* 0x0000001fff597819 */ /* 0x000fe20000011454 */
[----:B------:R-:W-:Y:S01]  /*6890*/  IMAD.WIDE.U32 R20, R87, c[0x0][0x178], RZ ;  /* 0x00005e0057147a25 */ /* 0x000fe200078e00ff */
[----:B------:R-:W-:Y:S01]  /*68a0*/  SHF.R.S32.HI R2, RZ, 0x1f, R87 ;  /* 0x0000001fff027819 */ /* 0x000fe20000011457 */
[----:B------:R-:W-:Y:S01]  /*68b0*/  BSSY B0, `(.L_x_974) ;  /* 0x000009f000007945 */ /* 0x000fe20003800000 */
[-C--:B------:R-:W-:Y:S01]  /*68c0*/  LEA.HI R3, R89, R84.reuse, RZ, 0x3 ;  /* 0x0000005459037211 */ /* 0x080fe200078f18ff */
[----:B------:R-:W-:Y:S01]  /*68d0*/  IMAD R4, R86, c[0x0][0x1b8], RZ ;  /* 0x00006e0056047a24 */ /* 0x000fe200078e02ff */
[----:B------:R-:W-:Y:S01]  /*68e0*/  ISETP.NE.U32.AND P0, PT, RZ, c[0x0][0x348], PT ;  /* 0x0000d200ff007a0c */ /* 0x000fe20003f05070 */
[----:B------:R-:W-:Y:S01]  /*68f0*/  IMAD R2, R2, c[0x0][0x178], RZ ;  /* 0x00005e0002027a24 */ /* 0x000fe200078e02ff */
[----:B------:R-:W-:Y:S01]  /*6900*/  LOP3.LUT R5, R3, 0xfffffff8, RZ, 0xc0, !PT ;  /* 0xfffffff803057812 */ /* 0x000fe200078ec0ff */
[----:B------:R-:W-:Y:S01]  /*6910*/  IMAD R10, R86, c[0x0][0x1e8], RZ ;  /* 0x00007a00560a7a24 */ /* 0x000fe200078e02ff */
[----:B------:R-:W-:Y:S01]  /*6920*/  SHF.R.S32.HI R11, RZ, 0x3, R3 ;  /* 0x00000003ff0b7819 */ /* 0x000fe20000011403 */
[----:B------:R-:W-:Y:S01]  /*6930*/  IMAD R7, R87, c[0x0][0x17c], R2 ;  /* 0x00005f0057077a24 */ /* 0x000fe200078e0202 */
[----:B------:R-:W-:Y:S01]  /*6940*/  ISETP.NE.AND.EX P0, PT, RZ, c[0x0][0x34c], PT, P0 ;  /* 0x0000d300ff007a0c */ /* 0x000fe20003f05300 */
[----:B------:R-:W-:Y:S01]  /*6950*/  IMAD.IADD R144, R84, 0x1, -R5 ;  /* 0x0000000154907824 */ /* 0x000fe200078e0a05 */
[----:B------:R-:W-:Y:S01]  /*6960*/  LEA.HI R9, R89, R84, RZ, 0x4 ;  /* 0x0000005459097211 */ /* 0x000fe200078f20ff */
[----:B------:R-:W-:Y:S01]  /*6970*/  IMAD.IADD R21, R21, 0x1, R7 ;  /* 0x0000000115157824 */ /* 0x000fe200078e0207 */
[----:B------:R-:W-:Y:S01]  /*6980*/  SEL R22, R197, RZ, !P0 ;  /* 0x000000ffc5167207 */ /* 0x000fe20004000000 */
[C---:B------:R-:W-:Y:S01]  /*6990*/  IMAD R2, R144.reuse, 0x20, R11 ;  /* 0x0000002090027824 */ /* 0x040fe200078e020b */
[----:B------:R-:W-:Y:S01]  /*69a0*/  SHF.L.U32 R8, R144, 0x6, RZ ;  /* 0x0000000690087819 */ /* 0x000fe200000006ff */
[----:B------:R-:W-:Y:S01]  /*69b0*/  IMAD R7, R195, c[0x0][0x1bc], R4 ;  /* 0x00006f00c3077a24 */ /* 0x000fe200078e0204 */
[----:B------:R-:W-:Y:S01]  /*69c0*/  SHF.R.S32.HI R4, RZ, 0x1f, R197 ;  /* 0x0000001fff047819 */ /* 0x000fe200000114c5 */
[----:B------:R-:W-:Y:S01]  /*69d0*/  IMAD.IADD R5, R133, 0x1, R2 ;  /* 0x0000000185057824 */ /* 0x000fe200078e0202 */
[----:B------:R-:W-:Y:S01]  /*69e0*/  SHF.R.S32.HI R6, RZ, 0x4, R9 ;  /* 0x00000004ff067819 */ /* 0x000fe20000011409 */
[----:B------:R-:W-:Y:S01]  /*69f0*/  IMAD.SHL.U32 R15, R11, 0x40, RZ ;  /* 0x000000400b0f7824 */ /* 0x000fe200078e00ff */
[----:B-1----:R-:W-:Y:S01]  /*6a00*/  SEL R13, R4, RZ, !P0 ;  /* 0x000000ff040d7207 */ /* 0x002fe20004000000 */
[----:B------:R-:W-:Y:S01]  /*6a10*/  @P1 IMAD.HI.U32 R2, R5, c[0x0][0x2c8], RZ ;  /* 0x0000b20005021a27 */ /* 0x000fe200078e00ff */
[----:B------:R-:W-:-:S02]  /*6a20*/  LOP3.LUT P0, RZ, R144, 0x2, RZ, 0xc0, !PT ;  /* 0x0000000290ff7812 */ /* 0x000fc4000780c0ff */
[----:B------:R-:W-:Y:S01]  /*6a30*/  LOP3.LUT R15, R15, 0x1c0, RZ, 0xc0, !PT ;  /* 0x000001c00f0f7812 */ /* 0x000fe200078ec0ff */
[----:B------:R-:W-:Y:S01]  /*6a40*/  IMAD.WIDE.U32 R20, R195, c[0x0][0x1b8], R20 ;  /* 0x00006e00c3147a25 */ /* 0x000fe200078e0014 */
[----:B------:R-:W-:Y:S02]  /*6a50*/  LOP3.LUT R88, R88, 0xffffffef, RZ, 0xc0, !PT ;  /* 0xffffffef58587812 */ /* 0x000fe400078ec0ff */
[----:B------:R-:W-:Y:S01]  /*6a60*/  SHF.R.U32.HI R204, RZ, 0x3, R15 ;  /* 0x00000003ffcc7819 */ /* 0x000fe2000001160f */
[----:B------:R-:W-:Y:S01]  /*6a70*/  IMAD.SHL.U32 R16, R144, 0x8, RZ ;  /* 0x0000000890107824 */ /* 0x000fe200078e00ff */
[----:B------:R-:W-:Y:S01]  /*6a80*/  LOP3.LUT R8, R8, 0x1c0, RZ, 0xc0, !PT ;  /* 0x000001c008087812 */ /* 0x000fe200078ec0ff */
[----:B------:R-:W-:Y:S01]  /*6a90*/  IMAD.MOV.U32 R18, RZ, RZ, R5 ;  /* 0x000000ffff127224 */ /* 0x000fe200078e0005 */
[----:B------:R-:W-:Y:S01]  /*6aa0*/  @P1 SHF.R.U32.HI R18, RZ, c[0x0][0x2cc], R2 ;  /* 0x0000b300ff121a19 */ /* 0x000fe20000011602 */
[----:B------:R-:W-:Y:S01]  /*6ab0*/  IMAD.IADD R21, R21, 0x1, R7 ;  /* 0x0000000115157824 */ /* 0x000fe200078e0207 */
[----:B------:R-:W-:Y:S01]  /*6ac0*/  LOP3.LUT R7, R15, 0x38, R16, 0xf8, !PT ;  /* 0x000000380f077812 */ /* 0x000fe200078ef810 */
[----:B------:R-:W-:Y:S01]  /*6ad0*/  IMAD R13, R13, c[0x0][0x1c0], RZ ;  /* 0x000070000d0d7a24 */ /* 0x000fe200078e02ff */
[----:B------:R-:W-:Y:S01]  /*6ae0*/  LEA.HI R2, R9, R6, RZ, 0x1 ;  /* 0x0000000609027211 */ /* 0x000fe200078f08ff */
[--C-:B------:R-:W-:Y:S01]  /*6af0*/  IMAD.MOV R24, RZ, RZ, -R18.reuse ;  /* 0x000000ffff187224 */ /* 0x100fe200078e0a12 */
[----:B------:R-:W-:Y:S01]  /*6b00*/  LOP3.LUT R204, R7, R204, RZ, 0x3c, !PT ;  /* 0x000000cc07cc7212 */ /* 0x000fe200078e3cff */
[C---:B------:R-:W-:Y:S01]  /*6b10*/  IMAD R13, R22.reuse, c[0x0][0x1c4], R13 ;  /* 0x00007100160d7a24 */ /* 0x040fe200078e020d */
[----:B------:R-:W-:Y:S01]  /*6b20*/  SHF.R.S32.HI R7, RZ, 0x1f, R18 ;  /* 0x0000001fff077819 */ /* 0x000fe20000011412 */
[----:B------:R-:W-:Y:S01]  /*6b30*/  IMAD.WIDE.U32 R22, R22, c[0x0][0x1c0], R20 ;  /* 0x0000700016167a25 */ /* 0x000fe200078e0014 */
[----:B------:R-:W-:-:S02]  /*6b40*/  @P0 LOP3.LUT R88, R88, 0x10, RZ, 0xfc, !PT ;  /* 0x0000001058580812 */ /* 0x000fc400078efcff */
[----:B------:R-:W-:Y:S01]  /*6b50*/  SHF.R.S32.HI R14, RZ, 0x1f, R0 ;  /* 0x0000001fff0e7819 */ /* 0x000fe20000011400 */
[----:B------:R-:W-:Y:S01]  /*6b60*/  IMAD R24, R24, c[0x0][0x2c4], R5 ;  /* 0x0000b10018187a24 */ /* 0x000fe200078e0205 */
[----:B------:R-:W-:Y:S01]  /*6b70*/  IADD3 R21, P0, R11, R0, RZ ;  /* 0x000000000b157210 */ /* 0x000fe20007f1e0ff */
[----:B------:R-:W-:Y:S01]  /*6b80*/  IMAD R7, R7, c[0x0][0x1b0], RZ ;  /* 0x00006c0007077a24 */ /* 0x000fe200078e02ff */
[----:B------:R-:W-:Y:S01]  /*6b90*/  LOP3.LUT R0, R8, 0x8, R3, 0xf8, !PT ;  /* 0x0000000808007812 */ /* 0x000fe200078ef803 */
[----:B------:R-:W-:Y:S01]  /*6ba0*/  IMAD.IADD R23, R23, 0x1, R13 ;  /* 0x0000000117177824 */ /* 0x000fe200078e020d */
[----:B------:R-:W-:Y:S01]  /*6bb0*/  LOP3.LUT R2, R2, 0xfffffffe, RZ, 0xc0, !PT ;  /* 0xfffffffe02027812 */ /* 0x000fe200078ec0ff */
[C---:B------:R-:W-:Y:S01]  /*6bc0*/  IMAD R7, R18.reuse, c[0x0][0x1b4], R7 ;  /* 0x00006d0012077a24 */ /* 0x040fe200078e0207 */
[----:B------:R-:W-:Y:S01]  /*6bd0*/  SHF.R.S32.HI R3, RZ, 0x1f, R24 ;  /* 0x0000001fff037819 */ /* 0x000fe20000011418 */
[----:B------:R-:W-:Y:S01]  /*6be0*/  IMAD.WIDE.U32 R18, R18, c[0x0][0x1b0], R22 ;  /* 0x00006c0012127a25 */ /* 0x000fe200078e0016 */
[----:B------:R-:W-:-:S02]  /*6bf0*/  LOP3.LUT R9, R9, 0xfffffff0, RZ, 0xc0, !PT ;  /* 0xfffffff009097812 */ /* 0x000fc400078ec0ff */
[----:B------:R-:W-:Y:S01]  /*6c00*/  LEA.HI.X.SX32 R14, R11, R14, 0x1, P0 ;  /* 0x0000000e0b0e7211 */ /* 0x000fe200000f0eff */
[----:B------:R-:W-:Y:S01]  /*6c10*/  IMAD.IADD R2, R6, 0x1, -R2 ;  /* 0x0000000106027824 */ /* 0x000fe200078e0a02 */
[----:B------:R-:W-:Y:S01]  /*6c20*/  IADD3 R6, R16, 0x80, RZ ;  /* 0x0000008010067810 */ /* 0x000fe20007ffe0ff */
[----:B------:R-:W-:Y:S01]  /*6c30*/  IMAD R3, R3, c[0x0][0x1a8], RZ ;  /* 0x00006a0003037a24 */ /* 0x000fe200078e02ff */
[----:B------:R-:W-:Y:S01]  /*6c40*/  SHF.R.U32.HI R5, RZ, 0x3, R8 ;  /* 0x00000003ff057819 */ /* 0x000fe20000011608 */
[----:B------:R-:W-:Y:S01]  /*6c50*/  IMAD.IADD R19, R19, 0x1, R7 ;  /* 0x0000000113137824 */ /* 0x000fe200078e0207 */
[----:B------:R-:W-:Y:S01]  /*6c60*/  ISETP.GE.AND P0, PT, R6, c[0x0][0x198], PT ;  /* 0x0000660006007a0c */ /* 0x000fe20003f06270 */
[----:B------:R-:W-:Y:S01]  /*6c70*/  IMAD.IADD R9, R84, 0x1, -R9 ;  /* 0x0000000154097824 */ /* 0x000fe200078e0a09 */
[----:B------:R-:W-:Y:S01]  /*6c80*/  LOP3.LUT R5, R0, R5, RZ, 0x3c, !PT ;  /* 0x0000000500057212 */ /* 0x000fe200078e3cff */
[----:B------:R-:W-:Y:S01]  /*6c90*/  IMAD R3, R24, c[0x0][0x1ac], R3 ;  /* 0x00006b0018037a24 */ /* 0x000fe200078e0203 */
[----:B------:R-:W-:Y:S01]  /*6ca0*/  ISETP.GE.AND P6, PT, R6, c[0x0][0x1d4], PT ;  /* 0x0000750006007a0c */ /* 0x000fe20003fc6270 */
[----:B------:R-:W-:Y:S01]  /*6cb0*/  IMAD.WIDE.U32 R24, R24, c[0x0][0x1a8], R18 ;  /* 0x00006a0018187a25 */ /* 0x000fe200078e0012 */
[----:B------:R-:W-:-:S02]  /*6cc0*/  SHF.R.S32.HI R8, RZ, 0x1f, R9 ;  /* 0x0000001fff087819 */ /* 0x000fc40000011409 */
[----:B------:R-:W-:Y:S01]  /*6cd0*/  P2R R7, PR, RZ, 0x1 ;  /* 0x00000001ff077803 */ /* 0x000fe20000000000 */
[----:B------:R-:W-:Y:S01]  /*6ce0*/  IMAD.IADD R0, R25, 0x1, R3 ;  /* 0x0000000119007824 */ /* 0x000fe200078e0203 */
[----:B------:R-:W-:Y:S01]  /*6cf0*/  LEA R6, P0, R24, c[0x0][0x160], 0x1 ;  /* 0x0000580018067a11 */ /* 0x000fe200078008ff */
[----:B------:R-:W-:Y:S01]  /*6d00*/  IMAD R18, R14, c[0x0][0x1e0], RZ ;  /* 0x000078000e127a24 */ /* 0x000fe200078e02ff */
[----:B------:R-:W-:Y:S01]  /*6d10*/  LEA.HI R8, R8, R9, RZ, 0x3 ;  /* 0x0000000908087211 */ /* 0x000fe200078f18ff */
[----:B------:R-:W-:Y:S01]  /*6d20*/  IMAD R14, R14, c[0x0][0x208], RZ ;  /* 0x000082000e0e7a24 */ /* 0x000fe200078e02ff */
[-C--:B------:R-:W-:Y:S01]  /*6d30*/  LEA.HI R3, R89, R84.reuse, RZ, 0x6 ;  /* 0x0000005459037211 */ /* 0x080fe200078f30ff */
[C---:B------:R-:W-:Y:S01]  /*6d40*/  IMAD R18, R21.reuse, c[0x0][0x1e4], R18 ;  /* 0x0000790015127a24 */ /* 0x040fe200078e0212 */
[----:B------:R-:W-:Y:S01]  /*6d50*/  LEA.HI.X R0, R24, c[0x0][0x164], R0, 0x1, P0 ;  /* 0x0000590018007a11 */ /* 0x000fe200000f0c00 */
[----:B------:R-:W-:Y:S01]  /*6d60*/  IMAD R14, R21, c[0x0][0x20c], R14 ;  /* 0x00008300150e7a24 */ /* 0x000fe200078e020e */
[----:B------:R-:W-:Y:S01]  /*6d70*/  ISETP.NE.U32.AND P0, PT, RZ, c[0x0][0x350], PT ;  /* 0x0000d400ff007a0c */ /* 0x000fe20003f05070 */
[----:B------:R-:W-:Y:S01]  /*6d80*/  IMAD.SHL.U32 R3, R3, 0x8, RZ ;  /* 0x0000000803037824 */ /* 0x000fe200078e00ff */
[--C-:B------:R-:W-:Y:S01]  /*6d90*/  SHF.R.S32.HI R17, RZ, 0x1f, R16.reuse ;  /* 0x0000001fff117819 */ /* 0x100fe20000011410 */
[C---:B------:R-:W-:Y:S01]  /*6da0*/  IMAD R5, R2.reuse, 0x200, R5 ;  /* 0x0000020002057824 */ /* 0x040fe200078e0205 */
[----:B------:R-:W-:Y:S01]  /*6db0*/  ISETP.NE.AND.EX P0, PT, RZ, c[0x0][0x354], PT, P0 ;  /* 0x0000d500ff007a0c */ /* 0x000fe20003f05300 */
[----:B------:R-:W-:Y:S01]  /*6dc0*/  IMAD.SHL.U32 R2, R2, 0x8, RZ ;  /* 0x0000000802027824 */ /* 0x000fe200078e00ff */
[----:B------:R-:W-:Y:S01]  /*6dd0*/  LOP3.LUT R204, R204, 0xfffffe00, R3, 0xf8, !PT ;  /* 0xfffffe00cccc7812 */ /* 0x000fe200078ef803 */
[----:B------:R-:W-:Y:S01]  /*6de0*/  IMAD.WIDE.U32 R22, R21, c[0x0][0x1e0], R16 ;  /* 0x0000780015167a25 */ /* 0x000fe200078e0010 */
[----:B------:R-:W-:-:S02]  /*6df0*/  LEA.HI R87, R89, R84, RZ, 0x5 ;  /* 0x0000005459577211 */ /* 0x000fc400078f28ff */
[----:B------:R-:W-:Y:S01]  /*6e00*/  LOP3.LUT P1, RZ, R144, 0x4, RZ, 0xc0, !PT ;  /* 0x0000000490ff7812 */ /* 0x000fe2000782c0ff */
[----:B------:R-:W-:Y:S01]  /*6e10*/  IMAD.WIDE.U32 R20, R21, c[0x0][0x208], R16 ;  /* 0x0000820015147a25 */ /* 0x000fe200078e0010 */
[----:B------:R-:W-:Y:S02]  /*6e20*/  SHF.R.S32.HI R91, RZ, 0x5, R87 ;  /* 0x00000005ff5b7819 */ /* 0x000fe40000011457 */
[----:B------:R-:W-:Y:S01]  /*6e30*/  ISETP.GE.AND P5, PT, R16, c[0x0][0x1d4], PT ;  /* 0x0000750010007a0c */ /* 0x000fe20003fa6270 */
[----:B------:R-:W-:Y:S02]  /*6e40*/  IMAD.IADD R15, R21, 0x1, R14 ;  /* 0x00000001150f7824 */ /* 0x000fe400078e020e */
[----:B------:R-:W-:Y:S02]  /*6e50*/  IMAD.MOV.U32 R14, RZ, RZ, R20 ;  /* 0x000000ffff0e7224 */ /* 0x000fe400078e0014 */
[----:B------:R-:W-:Y:S02]  /*6e60*/  IMAD R86, R86, c[0x0][0x210], RZ ;  /* 0x0000840056567a24 */ /* 0x000fe400078e02ff */
[----:B------:R-:W-:-:S04]  /*6e70*/  IMAD.WIDE.U32 R20, R195, c[0x0][0x210], R14 ;  /* 0x00008400c3147a25 */ /* 0x000fc800078e000e */
[----:B------:R-:W-:Y:S02]  /*6e80*/  IMAD.IADD R19, R23, 0x1, R18 ;  /* 0x0000000117137824 */ /* 0x000fe400078e0212 */
[----:B------:R-:W-:Y:S02]  /*6e90*/  IMAD.MOV.U32 R18, RZ, RZ, R22 ;  /* 0x000000ffff127224 */ /* 0x000fe400078e0016 */
[C---:B------:R-:W-:Y:S02]  /*6ea0*/  IMAD R10, R195.reuse, c[0x0][0x1ec], R10 ;  /* 0x00007b00c30a7a24 */ /* 0x040fe400078e020a */
[----:B------:R-:W-:-:S04]  /*6eb0*/  IMAD.WIDE.U32 R18, R195, c[0x0][0x1e8], R18 ;  /* 0x00007a00c3127a25 */ /* 0x000fc800078e0012 */
[----:B------:R-:W-:Y:S01]  /*6ec0*/  IMAD.IADD R19, R10, 0x1, R19 ;  /* 0x000000010a137824 */ /* 0x000fe200078e0213 */
[----:B--2---:R-:W-:Y:S01]  /*6ed0*/  @P2 SHF.R.S32.HI R13, RZ, 0x1f, R12 ;  /* 0x0000001fff0d2819 */ /* 0x004fe2000001140c */
[----:B------:R-:W-:Y:S01]  /*6ee0*/  @!P2 IMAD.MOV.U32 R13, RZ, RZ, R4 ;  /* 0x000000ffff0da224 */ /* 0x000fe200078e0004 */
[----:B------:R-:W-:Y:S01]  /*6ef0*/  LOP3.LUT R4, R8, 0xfffffff8, RZ, 0xc0, !PT ;  /* 0xfffffff808047812 */ /* 0x000fe200078ec0ff */
[----:B------:R-:W-:-:S03]  /*6f00*/  @!P2 IMAD.MOV.U32 R12, RZ, RZ, R197 ;  /* 0x000000ffff0ca224 */ /* 0x000fc600078e00c5 */
[----:B------:R-:W-:Y:S01]  /*6f10*/  IADD3 R4, R9, -R4, RZ ;  /* 0x8000000409047210 */ /* 0x000fe20007ffe0ff */
[----:B------:R-:W-:Y:S01]  /*6f20*/  IMAD R9, R195, c[0x0][0x214], R86 ;  /* 0x00008500c3097a24 */ /* 0x000fe200078e0256 */
[----:B------:R-:W-:Y:S02]  /*6f30*/  SEL R3, R13, RZ, !P0 ;  /* 0x000000ff0d037207 */ /* 0x000fe40004000000 */
[----:B------:R-:W-:Y:S01]  /*6f40*/  SEL R206, R12, RZ, !P0 ;  /* 0x000000ff0cce7207 */ /* 0x000fe20004000000 */
[C---:B------:R-:W-:Y:S01]  /*6f50*/  IMAD.SHL.U32 R13, R4.reuse, 0x40, RZ ;  /* 0x00000040040d7824 */ /* 0x040fe200078e00ff */
[----:B------:R-:W-:Y:S01]  /*6f60*/  LOP3.LUT P0, RZ, R4, 0x2, RZ, 0xc0, !PT ;  /* 0x0000000204ff7812 */ /* 0x000fe2000780c0ff */
[----:B------:R-:W-:Y:S02]  /*6f70*/  IMAD.MOV.U32 R12, RZ, RZ, 0x10 ;  /* 0x00000010ff0c7424 */ /* 0x000fe400078e00ff */
[----:B------:R-:W-:Y:S01]  /*6f80*/  IMAD.IADD R21, R9, 0x1, R21 ;  /* 0x0000000109157824 */ /* 0x000fe200078e0215 */
[----:B------:R-:W-:Y:S01]  /*6f90*/  LOP3.LUT R13, R13, 0x1c0, RZ, 0xc0, !PT ;  /* 0x000001c00d0d7812 */ /* 0x000fe200078ec0ff */
[C---:B------:R-:W-:Y:S01]  /*6fa0*/  IMAD R213, R3.reuse, c[0x0][0x1f0], RZ ;  /* 0x00007c0003d57a24 */ /* 0x040fe200078e02ff */
[----:B------:R-:W-:Y:S01]  /*6fb0*/  SHF.L.U32 R9, R8, 0x6, RZ ;  /* 0x0000000608097819 */ /* 0x000fe200000006ff */
[----:B------:R-:W-:Y:S01]  /*6fc0*/  IMAD R211, R3, c[0x0][0x218], RZ ;  /* 0x0000860003d37a24 */ /* 0x000fe200078e02ff */
[----:B------:R-:W-:Y:S01]  /*6fd0*/  LOP3.LUT R14, R13, 0x8, R2, 0xf8, !PT ;  /* 0x000000080d0e7812 */ /* 0x000fe200078ef802 */
[----:B------:R-:W-:Y:S01]  /*6fe0*/  IMAD.MOV.U32 R3, RZ, RZ, 0x20 ;  /* 0x00000020ff037424 */ /* 0x000fe200078e00ff */
[----:B------:R-:W-:Y:S01]  /*6ff0*/  SHF.R.U32.HI R13, RZ, 0x3, R13 ;  /* 0x00000003ff0d7819 */ /* 0x000fe2000001160d */
[----:B------:R-:W-:Y:S01]  /*7000*/  IMAD R8, R196, c[0x0][0x2c4], RZ ;  /* 0x0000b100c4087a24 */ /* 0x000fe200078e02ff */
[----:B------:R-:W-:Y:S01]  /*7010*/  SEL R2, R12, 0xfffffff0, !P0 ;  /* 0xfffffff00c027807 */ /* 0x000fe20004000000 */
[----:B------:R-:W-:Y:S01]  /*7020*/  IMAD R213, R206, c[0x0][0x1f4], R213 ;  /* 0x00007d00ced57a24 */ /* 0x000fe200078e02d5 */
[----:B------:R-:W-:Y:S01]  /*7030*/  LOP3.LUT P0, RZ, R4, 0x4, RZ, 0xc0, !PT ;  /* 0x0000000404ff7812 */ /* 0x000fe2000780c0ff */
[----:B------:R-:W-:Y:S01]  /*7040*/  IMAD R211, R206, c[0x0][0x21c], R211 ;  /* 0x00008700ced37a24 */ /* 0x000fe200078e02d3 */
[----:B------:R-:W-:Y:S01]  /*7050*/  LOP3.LUT R4, R14, R13, RZ, 0x3c, !PT ;  /* 0x0000000d0e047212 */ /* 0x000fe200078e3cff */
[----:B------:R-:W-:Y:S01]  /*7060*/  IMAD.WIDE.U32 R208, R206, c[0x0][0x1f0], R18 ;  /* 0x00007c00ced07a25 */ /* 0x000fe200078e0012 */
[----:B------:R-:W-:Y:S01]  /*7070*/  SEL R3, R3, 0xffffffe0, !P0 ;  /* 0xffffffe003037807 */ /* 0x000fe20004000000 */
[----:B------:R1:W2:Y:S01]  /*7080*/  SHFL.IDX PT, R18, R6, RZ, 0x181f ;  /* 0x00181fff06127589 */ /* 0x0002a200000e0000 */
[----:B------:R-:W-:Y:S01]  /*7090*/  LOP3.LUT R4, R4, 0xfffffe00, R9, 0xf8, !PT ;  /* 0xfffffe0004047812 */ /* 0x000fe200078ef809 */
[----:B------:R-:W-:Y:S01]  /*70a0*/  IMAD.WIDE.U32 R206, R206, c[0x0][0x218], R20 ;  /* 0x00008600cece7a25 */ /* 0x000fe200078e0014 */
[----:B------:R-:W-:Y:S01]  /*70b0*/  LEA.HI R9, R89, R84, RZ, 0x3 ;  /* 0x0000005459097211 */ /* 0x000fe200078f18ff */
[----:B------:R1:W3:Y:S01]  /*70c0*/  SHFL.IDX PT, R19, R0, RZ, 0x181f ;  /* 0x00181fff00137589 */ /* 0x0002e200000e0000 */
[----:B------:R-:W-:Y:S01]  /*70d0*/  IADD3 R12, R16, 0x40, RZ ;  /* 0x00000040100c7810 */ /* 0x000fe20007ffe0ff */
[----:B------:R-:W-:Y:S01]  /*70e0*/  IMAD.IADD R213, R209, 0x1, R213 ;  /* 0x00000001d1d57824 */ /* 0x000fe200078e02d5 */
[----:B------:R-:W-:Y:S01]  /*70f0*/  LOP3.LUT R9, R9, 0xfffffff8, RZ, 0xc0, !PT ;  /* 0xfffffff809097812 */ /* 0x000fe200078ec0ff */
[----:B------:R-:W-:Y:S01]  /*7100*/  IMAD.IADD R211, R207, 0x1, R211 ;  /* 0x00000001cfd37824 */ /* 0x000fe200078e02d3 */
[----:B------:R-:W-:-:S02]  /*7110*/  ISETP.GE.AND P4, PT, R12, c[0x0][0x1d4], PT ;  /* 0x000075000c007a0c */ /* 0x000fc40003f86270 */
[----:B------:R-:W-:Y:S01]  /*7120*/  ISETP.GE.AND P3, PT, R12, c[0x0][0x198], PT ;  /* 0x000066000c007a0c */ /* 0x000fe20003f66270 */
[----:B------:R-:W-:Y:S02]  /*7130*/  IMAD.IADD R10, R84, 0x1, -R9 ;  /* 0x00000001540a7824 */ /* 0x000fe400078e0a09 */
[----:B------:R-:W-:Y:S02]  /*7140*/  IMAD.IADD R9, R133, 0x1, R11 ;  /* 0x0000000185097824 */ /* 0x000fe400078e020b */
[----:B------:R-:W-:-:S03]  /*7150*/  IMAD.SHL.U32 R10, R10, 0x8, RZ ;  /* 0x000000080a0a7824 */ /* 0x000fc600078e00ff */
[----:B------:R-:W-:Y:S02]  /*7160*/  ISETP.GE.AND P0, PT, R9, R8, PT ;  /* 0x000000080900720c */ /* 0x000fe40003f06270 */
[----:B------:R-:W-:-:S11]  /*7170*/  ISETP.GE.AND P2, PT, R10, c[0x0][0x198], PT ;  /* 0x000066000a007a0c */ /* 0x000fd60003f46270 */
[----:B------:R-:W-:Y:S05]  /*7180*/  @P0 BRA `(.L_x_975) ;  /* 0x0000011000000947 */ /* 0x000fea0003800000 */
[C---:B-123--:R-:W-:Y:S02]  /*7190*/  IADD3 R13, R10.reuse, 0x80, RZ ;  /* 0x000000800a0d7810 */ /* 0x04efe40007ffe0ff */
[----:B------:R-:W-:Y:S02]  /*71a0*/  SHF.R.S32.HI R15, RZ, 0x1f, R12 ;  /* 0x0000001fff0f7819 */ /* 0x000fe4000001140c */
[C---:B------:R-:W-:Y:S02]  /*71b0*/  LEA R20, P0, R10.reuse, R18, 0x1 ;  /* 0x000000120a147211 */ /* 0x040fe400078008ff */
[----:B------:R-:W-:Y:S02]  /*71c0*/  SHF.R.S32.HI R14, RZ, 0x1f, R13 ;  /* 0x0000001fff0e7819 */ /* 0x000fe4000001140d */
[----:B------:R-:W-:Y:S02]  /*71d0*/  LEA.HI R15, R15, R12, RZ, 0x3 ;  /* 0x0000000c0f0f7211 */ /* 0x000fe400078f18ff */
[----:B------:R-:W-:-:S02]  /*71e0*/  LEA.HI.X R21, R10, R19, R17, 0x1, P0 ;  /* 0x000000130a157211 */ /* 0x000fc400000f0c11 */
        /* <DEDUP_REMOVED lines=11> */
.L_x_975:
[----:B-123--:R-:W-:Y:S05]  /*72a0*/  BSYNC B0 ;  /* 0x0000000000007941 */ /* 0x00efea0003800000 */
.L_x_974:
[----:B------:R-:W-:Y:S01]  /*72b0*/  IADD3 R13, R9, 0x20, RZ ;  /* 0x00000020090d7810 */ /* 0x000fe20007ffe0ff */
[----:B------:R1:W2:Y:S01]  /*72c0*/  SHFL.IDX PT, R19, R0, 0x1, 0x181f ;  /* 0x00381f0000137f89 */ /* 0x0002a200000e0000 */
[----:B------:R-:W-:Y:S02]  /*72d0*/  BSSY B0, `(.L_x_976) ;  /* 0x0000015000007945 */ /* 0x000fe40003800000 */
[----:B------:R-:W-:Y:S01]  /*72e0*/  ISETP.GE.AND P0, PT, R13, R8, PT ;  /* 0x000000080d00720c */ /* 0x000fe20003f06270 */
[----:B------:R1:W3:-:S12]  /*72f0*/  SHFL.IDX PT, R18, R6, 0x1, 0x181f ;  /* 0x00381f0006127f89 */ /* 0x0002d800000e0000 */
[----:B------:R-:W-:Y:S05]  /*7300*/  @P0 BRA `(.L_x_977) ;  /* 0x0000011000000947 */ /* 0x000fea0003800000 */
[C---:B------:R-:W-:Y:S02]  /*7310*/  IADD3 R14, R10.reuse, 0x80, RZ ;  /* 0x000000800a0e7810 */ /* 0x040fe40007ffe0ff */
[----:B------:R-:W-:Y:S02]  /*7320*/  SHF.R.S32.HI R15, RZ, 0x1f, R12 ;  /* 0x0000001fff0f7819 */ /* 0x000fe4000001140c */
[C---:B---3--:R-:W-:Y:S02]  /*7330*/  LEA R20, P0, R10.reuse, R18, 0x1 ;  /* 0x000000120a147211 */ /* 0x048fe400078008ff */
[----:B------:R-:W-:Y:S02]  /*7340*/  SHF.R.S32.HI R13, RZ, 0x1f, R14 ;  /* 0x0000001fff0d7819 */ /* 0x000fe4000001140e */
[----:B------:R-:W-:Y:S02]  /*7350*/  LEA.HI R15, R15, R12, RZ, 0x3 ;  /* 0x0000000c0f0f7211 */ /* 0x000fe400078f18ff */
[----:B--2---:R-:W-:-:S02]  /*7360*/  LEA.HI.X R21, R10, R19, R17, 0x1, P0 ;  /* 0x000000130a157211 */ /* 0x004fc400000f0c11 */
        /* <DEDUP_REMOVED lines=11> */
.L_x_977:
[----:B------:R-:W-:Y:S05]  /*7420*/  BSYNC B0 ;  /* 0x0000000000007941 */ /* 0x000fea0003800000 */
.L_x_976:
[----:B------:R-:W-:Y:S01]  /*7430*/  IADD3 R13, R9, 0x40, RZ ;  /* 0x00000040090d7810 */ /* 0x000fe20007ffe0ff */
[----:B--2---:R2:W4:Y:S01]  /*7440*/  SHFL.IDX PT, R19, R0, 0x2, 0x181f ;  /* 0x00581f0000137f89 */ /* 0x00452200000e0000 */
[----:B------:R-:W-:Y:S02]  /*7450*/  BSSY B0, `(.L_x_978) ;  /* 0x0000015000007945 */ /* 0x000fe40003800000 */
[----:B------:R-:W-:Y:S01]  /*7460*/  ISETP.GE.AND P0, PT, R13, R8, PT ;  /* 0x000000080d00720c */ /* 0x000fe20003f06270 */
[----:B---3--:R2:W3:-:S12]  /*7470*/  SHFL.IDX PT, R18, R6, 0x2, 0x181f ;  /* 0x00581f0006127f89 */ /* 0x0084d800000e0000 */
[----:B------:R-:W-:Y:S05]  /*7480*/  @P0 BRA `(.L_x_979) ;  /* 0x0000011000000947 */ /* 0x000fea0003800000 */
[C---:B------:R-:W-:Y:S02]  /*7490*/  IADD3 R14, R10.reuse, 0x80, RZ ;  /* 0x000000800a0e7810 */ /* 0x040fe40007ffe0ff */
[----:B------:R-:W-:Y:S02]  /*74a0*/  SHF.R.S32.HI R15, RZ, 0x1f, R12 ;  /* 0x0000001fff0f7819 */ /* 0x000fe4000001140c */
[C---:B---3--:R-:W-:Y:S02]  /*74b0*/  LEA R20, P0, R10.reuse, R18, 0x1 ;  /* 0x000000120a147211 */ /* 0x048fe400078008ff */
[----:B------:R-:W-:Y:S02]  /*74c0*/  SHF.R.S32.HI R13, RZ, 0x1f, R14 ;  /* 0x0000001fff0d7819 */ /* 0x000fe4000001140e */
[----:B------:R-:W-:Y:S02]  /*74d0*/  LEA.HI R15, R15, R12, RZ, 0x3 ;  /* 0x0000000c0f0f7211 */ /* 0x000fe400078f18ff */
[----:B----4-:R-:W-:-:S02]  /*74e0*/  LEA.HI.X R21, R10, R19, R17, 0x1, P0 ;  /* 0x000000130a157211 */ /* 0x010fc400000f0c11 */
        /* <DEDUP_REMOVED lines=11> */
.L_x_979:
[----:B------:R-:W-:Y:S05]  /*75a0*/  BSYNC B0 ;  /* 0x0000000000007941 */ /* 0x000fea0003800000 */
.L_x_978:
[----:B------:R-:W-:Y:S01]  /*75b0*/  IADD3 R9, R9, 0x60, RZ ;  /* 0x0000006009097810 */ /* 0x000fe20007ffe0ff */
[----:B---3--:R-:W3:Y:S01]  /*75c0*/  SHFL.IDX PT, R18, R6, 0x3, 0x181f ;  /* 0x00781f0006127f89 */ /* 0x008ee200000e0000 */
[----:B------:R-:W-:Y:S01]  /*75d0*/  P2R R13, PR, RZ, 0x2 ;  /* 0x00000002ff0d7803 */ /* 0x000fe20000000000 */
[----:B------:R-:W-:Y:S01]  /*75e0*/  IMAD.SHL.U32 R146, R204, 0x2, RZ ;  /* 0x00000002cc927824 */ /* 0x000fe200078e00ff */
[----:B------:R-:W-:Y:S01]  /*75f0*/  ISETP.GE.AND P0, PT, R9, R8, PT ;  /* 0x000000080900720c */ /* 0x000fe20003f06270 */
[----:B----4-:R4:W5:Y:S01]  /*7600*/  SHFL.IDX PT, R19, R0, 0x3, 0x181f ;  /* 0x00781f0000137f89 */ /* 0x01096200000e0000 */
[----:B------:R-:W-:Y:S01]  /*7610*/  ISETP.NE.AND P1, PT, R7, RZ, PT ;  /* 0x000000ff0700720c */ /* 0x000fe20003f25270 */
[----:B------:R-:W-:Y:S01]  /*7620*/  IMAD.MOV.U32 R210, RZ, RZ, R206 ;  /* 0x000000ffffd27224 */ /* 0x000fe200078e00ce */
[----:B------:R-:W-:Y:S01]  /*7630*/  P2R R14, PR, RZ, 0x40 ;  /* 0x00000040ff0e7803 */ /* 0x000fe20000000000 */
[----:B------:R-:W-:Y:S01]  /*7640*/  IMAD.MOV.U32 R202, RZ, RZ, c[0x0][0x1e0] ;  /* 0x00007800ffca7624 */ /* 0x000fe200078e00ff */
[----:B------:R-:W-:Y:S01]  /*7650*/  IADD3 R9, R145, -0x1, RZ ;  /* 0xffffffff91097810 */ /* 0x000fe20007ffe0ff */
[----:B------:R-:W-:Y:S01]  /*7660*/  IMAD.MOV.U32 R212, RZ, RZ, R208 ;  /* 0x000000ffffd47224 */ /* 0x000fe200078e00d0 */
[----:B------:R-:W-:Y:S01]  /*7670*/  IADD3 R203, R146, 0x100, RZ ;  /* 0x0000010092cb7810 */ /* 0x000fe20007ffe0ff */
[----:B------:R-:W-:-:S02]  /*7680*/  IMAD.MOV.U32 R199, RZ, RZ, 0x5 ;  /* 0x00000005ffc77424 */ /* 0x000fc400078e00ff */
[----:B------:R-:W-:Y:S02]  /*7690*/  IMAD.SHL.U32 R86, R9, 0x40, RZ ;  /* 0x0000004009567824 */ /* 0x000fe400078e00ff */
[----:B------:R-:W-:Y:S02]  /*76a0*/  @!P0 SHF.R.S32.HI R7, RZ, 0x1f, R12 ;  /* 0x0000001fff078819 */ /* 0x000fe4000001140c */
[----:B------:R-:W-:Y:S02]  /*76b0*/  SHF.L.U64.HI R201, R202, R199, c[0x0][0x1e4] ;  /* 0x00007900cac97619 */ /* 0x000fe400000102c7 */
[----:B------:R-:W-:Y:S02]  /*76c0*/  @!P0 LEA.HI R7, R7, R12, RZ, 0x3 ;  /* 0x0000000c07078211 */ /* 0x000fe400078f18ff */
[----:B------:R-:W-:Y:S02]  /*76d0*/  IADD3 R11, -R86, R193, -R11 ;  /* 0x000000c1560b7210 */ /* 0x000fe40007ffe90b */
[----:B------:R-:W-:-:S02]  /*76e0*/  @!P0 LOP3.LUT R7, R7, 0xfffffff8, RZ, 0xc0, !PT ;  /* 0xfffffff807078812 */ /* 0x000fc400078ec0ff */
[C---:B---3--:R-:W-:Y:S02]  /*76f0*/  @!P0 LEA R16, P6, R10.reuse, R18, 0x1 ;  /* 0x000000120a108211 */ /* 0x048fe400078c08ff */
[C---:B-12-4-:R-:W-:Y:S01]  /*7700*/  IADD3 R0, R10.reuse, 0x80, RZ ;  /* 0x000000800a007810 */ /* 0x056fe20007ffe0ff */
[----:B-----5:R-:W-:Y:S01]  /*7710*/  @!P0 IMAD.WIDE R20, R7, 0x2, R18 ;  /* 0x0000000207148825 */ /* 0x020fe200078e0212 */
[----:B------:R-:W-:Y:S02]  /*7720*/  @!P0 LEA.HI.X R17, R10, R19, R17, 0x1, P6 ;  /* 0x000000130a118211 */ /* 0x000fe400030f0c11 */
[----:B------:R-:W-:Y:S02]  /*7730*/  @!P0 SHF.R.S32.HI R7, RZ, 0x1f, R0 ;  /* 0x0000001fff078819 */ /* 0x000fe40000011400 */
[----:B------:R-:W-:Y:S01]  /*7740*/  ISETP.NE.AND P6, PT, R14, RZ, PT ;  /* 0x000000ff0e00720c */ /* 0x000fe20003fc5270 */
[----:B------:R-:W-:Y:S01]  /*7750*/  IMAD.MOV.U32 R14, RZ, RZ, c[0x0][0x208] ;  /* 0x00008200ff0e7624 */ /* 0x000fe200078e00ff */
[----:B------:R-:W-:Y:S01]  /*7760*/  @!P0 LEA.HI R6, R7, R0, RZ, 0x3 ;  /* 0x0000000007068211 */ /* 0x000fe200078f18ff */
[----:B------:R-:W-:Y:S01]  /*7770*/  IMAD.MOV.U32 R7, RZ, RZ, 0x6 ;  /* 0x00000006ff077424 */ /* 0x000fe200078e00ff */
[----:B------:R-:W-:Y:S01]  /*7780*/  @!PT LDS RZ, [RZ] ;  /* 0x00000000fffff984 */ /* 0x000fe20000000800 */
[----:B------:R1:W-:Y:S01]  /*7790*/  @!P0 LDGSTS.E.BYPASS.LTC128B.128 [R146+0x1b100], [R16.64], !P2 ;  /* 0x1b10000010928fae */ /* 0x0003e2000d101d46 */
[----:B------:R-:W-:Y:S01]  /*77a0*/  IMAD.SHL.U32 R51, R14, 0x40, RZ ;  /* 0x000000400e337824 */ /* 0x000fe200078e00ff */
[----:B------:R-:W-:Y:S01]  /*77b0*/  @!P0 LOP3.LUT R6, R6, 0xfffffff8, RZ, 0xc0, !PT ;  /* 0xfffffff806068812 */ /* 0x000fe200078ec0ff */
[C---:B------:R-:W-:Y:S01]  /*77c0*/  IMAD.SHL.U32 R200, R14.reuse, 0x20, RZ ;  /* 0x000000200ec87824 */ /* 0x040fe200078e00ff */
[----:B------:R-:W-:Y:S01]  /*77d0*/  SHF.L.U64.HI R50, R14, R7, c[0x0][0x20c] ;  /* 0x000083000e327619 */ /* 0x000fe20000010207 */
[----:B------:R2:W-:Y:S01]  /*77e0*/  @!P0 LDGSTS.E.BYPASS.LTC128B.128 [R146+0x1f100], [R20.64], !P3 ;  /* 0x1f10000014928fae */ /* 0x0005e2000d901d46 */
[----:B------:R-:W-:Y:S01]  /*77f0*/  ISETP.GE.AND P2, PT, R11, 0x1, PT ;  /* 0x000000010b00780c */ /* 0x000fe20003f46270 */
[----:B------:R-:W-:Y:S01]  /*7800*/  @!P0 IMAD.WIDE R18, R6, 0x2, R18 ;  /* 0x0000000206128825 */ /* 0x000fe200078e0212 */
[----:B------:R-:W-:-:S03]  /*7810*/  SHF.L.U64.HI R199, R14, R199, c[0x0][0x20c] ;  /* 0x000083000ec77619 */ /* 0x000fc600000102c7 */
[----:B------:R-:W-:Y:S01]  /*7820*/  IMAD R6, R50, R9, RZ ;  /* 0x0000000932067224 */ /* 0x000fe200078e02ff */
[----:B------:R3:W-:Y:S01]  /*7830*/  @!P0 LDGSTS.E.BYPASS.LTC128B.128 [R146+0x23100], [R18.64], !P1 ;  /* 0x2310000012928fae */ /* 0x0007e2000c901d46 */
[C---:B------:R-:W-:Y:S01]  /*7840*/  IMAD.SHL.U32 R49, R200.reuse, 0x2, RZ ;  /* 0x00000002c8317824 */ /* 0x040fe200078e00ff */
[----:B------:R-:W-:Y:S02]  /*7850*/  SHF.L.U64.HI R48, R200, 0x1, R199 ;  /* 0x00000001c8307819 */ /* 0x000fe400000102c7 */
[----:B------:R-:W0:Y:S01]  /*7860*/  LDGDEPBAR ;  /* 0x00000000000079af */ /* 0x000e220000000000 */
[----:B-1----:R-:W-:Y:S01]  /*7870*/  SHF.R.S32.HI R16, RZ, 0x1f, R9 ;  /* 0x0000001fff107819 */ /* 0x002fe20000011409 */
[----:B--2---:R-:W-:-:S04]  /*7880*/  IMAD.WIDE.U32 R20, R9, R51, R210 ;  /* 0x0000003309147225 */ /* 0x004fc800078e00d2 */
[----:B------:R-:W-:Y:S01]  /*7890*/  IMAD R6, R16, R51, R6 ;  /* 0x0000003310067224 */ /* 0x000fe200078e0206 */
[----:B------:R-:W-:Y:S01]  /*78a0*/  BAR.SYNC.DEFER_BLOCKING 0x0 ;  /* 0x0000000000007b1d */ /* 0x000fe20000010000 */
[----:B---3--:R-:W-:Y:S02]  /*78b0*/  LEA R18, P0, R20, c[0x0][0x1f8], 0x1 ;  /* 0x00007e0014127a11 */ /* 0x008fe400078008ff */
[----:B------:R-:W-:-:S05]  /*78c0*/  IMAD.IADD R6, R21, 0x1, R6 ;  /* 0x0000000115067824 */ /* 0x000fca00078e0206 */
[----:B------:R-:W-:Y:S02]  /*78d0*/  LEA.HI.X R19, R20, c[0x0][0x1fc], R6, 0x1, P0 ;  /* 0x00007f0014137a11 */ /* 0x000fe400000f0c06 */
[C---:B------:R-:W-:Y:S01]  /*78e0*/  SHF.L.U64.HI R6, R202.reuse, R7, c[0x0][0x1e4] ;  /* 0x00007900ca067619 */ /* 0x040fe20000010207 */
[C---:B------:R-:W-:Y:S02]  /*78f0*/  IMAD.SHL.U32 R7, R202.reuse, 0x40, RZ ;  /* 0x00000040ca077824 */ /* 0x040fe400078e00ff */
[----:B------:R-:W-:Y:S02]  /*7900*/  IMAD.SHL.U32 R202, R202, 0x20, RZ ;  /* 0x00000020caca7824 */ /* 0x000fe400078e00ff */
[----:B------:R-:W-:Y:S02]  /*7910*/  IMAD R15, R6, R9, RZ ;  /* 0x00000009060f7224 */ /* 0x000fe400078e02ff */
[----:B------:R-:W-:-:S04]  /*7920*/  IMAD.WIDE.U32 R22, R9, R7, R212 ;  /* 0x0000000709167225 */ /* 0x000fc800078e00d4 */
[----:B------:R-:W-:Y:S01]  /*7930*/  IMAD R16, R16, R7, R15 ;  /* 0x0000000710107224 */ /* 0x000fe200078e020f */
[----:B------:R-:W-:-:S03]  /*7940*/  @P2 LEA R20, P0, R22, c[0x0][0x1c8], 0x1 ;  /* 0x0000720016142a11 */ /* 0x000fc600078008ff */
[----:B------:R-:W-:-:S05]  /*7950*/  IMAD.IADD R16, R23, 0x1, R16 ;  /* 0x0000000117107824 */ /* 0x000fca00078e0210 */
        /* <DEDUP_REMOVED lines=9> */
[----:B------:R-:W-:-:S05]  /*79f0*/  @P0 IADD3 R15, P3, R202, R22, RZ ;  /* 0x00000016ca0f0210 */ /* 0x000fca0007f7e0ff */
[----:B------:R-:W-:Y:S01]  /*7a00*/  @P0 IMAD.X R16, R201, 0x1, R16, P3 ;  /* 0x00000001c9100824 */ /* 0x000fe200018e0610 */
[----:B------:R-:W-:-:S04]  /*7a10*/  @P0 LEA R22, P3, R15, c[0x0][0x1c8], 0x1 ;  /* 0x000072000f160a11 */ /* 0x000fc800078608ff */
[----:B------:R-:W-:Y:S02]  /*7a20*/  @P0 LEA.HI.X R23, R15, c[0x0][0x1cc], R16, 0x1, P3 ;  /* 0x000073000f170a11 */ /* 0x000fe400018f0c10 */
[----:B------:R-:W-:-:S03]  /*7a30*/  IADD3 R14, P3, R49, R18, RZ ;  /* 0x00000012310e7210 */ /* 0x000fc60007f7e0ff */
[----:B------:R1:W-:Y:S02]  /*7a40*/  @P0 LDGSTS.E.BYPASS.LTC128B.128 [R146+0xd100], [R22.64], !P5 ;  /* 0x0d10000016920fae */ /* 0x0003e4000e901d46 */
[----:B------:R-:W-:Y:S01]  /*7a50*/  IMAD.X R15, R48, 0x1, R19, P3 ;  /* 0x00000001300f7824 */ /* 0x000fe200018e0613 */
[----:B------:R-:W-:Y:S01]  /*7a60*/  ISETP.GE.AND P3, PT, R10, c[0x0][0x1d4], PT ;  /* 0x000075000a007a0c */ /* 0x000fe20003f66270 */
        /* <DEDUP_REMOVED lines=9> */
[----:B------:R-:W-:-:S04]  /*7b00*/  ISETP.GE.AND P0, PT, R0, c[0x0][0x1d4], PT ;  /* 0x0000750000007a0c */ /* 0x000fc80003f06270 */
[C---:B------:R-:W-:Y:S02]  /*7b10*/  ISETP.LT.OR P1, PT, R11.reuse, 0x1, P0 ;  /* 0x000000010b00780c */ /* 0x040fe40000721670 */
[----:B------:R-:W-:-:S11]  /*7b20*/  ISETP.LT.OR P0, PT, R11, 0x21, P0 ;  /* 0x000000210b00780c */ /* 0x000fd60000701670 */
[----:B------:R1:W-:Y:S01]  /*7b30*/  LDGSTS.E.BYPASS.LTC128B.128 [R146+0x4100], [R18.64+0x100], !P1 ;  /* 0x0410010012927fae */ /* 0x0003e2000c901d46 */
[----:B------:R-:W-:-:S03]  /*7b40*/  ISETP.NE.AND P1, PT, R13, RZ, PT ;  /* 0x000000ff0d00720c */ /* 0x000fc60003f25270 */
[----:B------:R1:W-:Y:S04]  /*7b50*/  LDGSTS.E.BYPASS.LTC128B.128 [R146+0x1100], [R14.64], !P3 ;  /* 0x011000000e927fae */ /* 0x0003e8000d901d46 */
[----:B------:R1:W-:Y:S01]  /*7b60*/  LDGSTS.E.BYPASS.LTC128B.128 [R146+0x3100], [R14.64+0x80], !P2 ;  /* 0x031000800e927fae */ /* 0x0003e2000d101d46 */
[----:B------:R-:W-:-:S03]  /*7b70*/  ISETP.GT.AND P2, PT, R9, R198, PT ;  /* 0x000000c60900720c */ /* 0x000fc60003f44270 */
[----:B------:R1:W-:Y:S04]  /*7b80*/  LDGSTS.E.BYPASS.LTC128B.128 [R146+0x5100], [R14.64+0x100], !P0 ;  /* 0x051001000e927fae */ /* 0x0003e8000c101d46 */
[----:B------:R-:W0:Y:S06]  /*7b90*/  LDGDEPBAR ;  /* 0x00000000000079af */ /* 0x000e2c0000000000 */
[----:B------:R-:W-:Y:S05]  /*7ba0*/  @!P2 BRA `(.L_x_980) ;  /* 0x000001000000a947 */ /* 0x000fea0003800000 */
[----:B------:R-:W-:-:S04]  /*7bb0*/  IADD3 R11, R145, -0x2, RZ ;  /* 0xfffffffe910b7810 */ /* 0x000fc80007ffe0ff */
[----:B------:R-:W-:Y:S01]  /*7bc0*/  SHF.R.S32.HI R9, RZ, 0x1f, R11 ;  /* 0x0000001fff097819 */ /* 0x000fe2000001140b */
[----:B------:R-:W-:Y:S02]  /*7bd0*/  IMAD R0, R6, R11, RZ ;  /* 0x0000000b06007224 */ /* 0x000fe400078e02ff */
[----:B------:R-:W-:-:S04]  /*7be0*/  IMAD.WIDE.U32 R10, R11, R7, R212 ;  /* 0x000000070b0a7225 */ /* 0x000fc800078e00d4 */
[----:B------:R-:W-:Y:S01]  /*7bf0*/  IMAD R0, R9, R7, R0 ;  /* 0x0000000709007224 */ /* 0x000fe200078e0200 */
[----:B------:R-:W-:-:S03]  /*7c00*/  LEA R12, P0, R10, c[0x0][0x1c8], 0x1 ;  /* 0x000072000a0c7a11 */ /* 0x000fc600078008ff */
[----:B------:R-:W-:-:S05]  /*7c10*/  IMAD.IADD R0, R11, 0x1, R0 ;  /* 0x000000010b007824 */ /* 0x000fca00078e0200 */
[----:B------:R-:W-:Y:S02]  /*7c20*/  LEA.HI.X R13, R10, c[0x0][0x1cc], R0, 0x1, P0 ;  /* 0x000073000a0d7a11 */ /* 0x000fe400000f0c00 */
[----:B------:R-:W-:-:S03]  /*7c30*/  LEA R10, P0, R202, R12, 0x1 ;  /* 0x0000000cca0a7211 */ /* 0x000fc600078008ff */
[----:B------:R2:W-:Y:S01]  /*7c40*/  LDGSTS.E.BYPASS.LTC128B.128 [R146+0x12100], [R12.64], !P5 ;  /* 0x121000000c927fae */ /* 0x0005e2000e901d46 */
[----:B------:R-:W-:-:S03]  /*7c50*/  LEA.HI.X R11, R202, R13, R201, 0x1, P0 ;  /* 0x0000000dca0b7211 */ /* 0x000fc600000f0cc9 */
[----:B------:R2:W-:Y:S04]  /*7c60*/  LDGSTS.E.BYPASS.LTC128B.128 [R146+0x14100], [R12.64+0x80], !P4 ;  /* 0x141000800c927fae */ /* 0x0005e8000e101d46 */
[----:B------:R2:W-:Y:S04]  /*7c70*/  LDGSTS.E.BYPASS.LTC128B.128 [R146+0x16100], [R12.64+0x100], !P6 ;  /* 0x161001000c927fae */ /* 0x0005e8000f101d46 */
[----:B------:R2:W-:Y:S04]  /*7c80*/  LDGSTS.E.BYPASS.LTC128B.128 [R146+0x13100], [R10.64], !P5 ;  /* 0x131000000a927fae */ /* 0x0005e8000e901d46 */
[----:B------:R2:W-:Y:S04]  /*7c90*/  LDGSTS.E.BYPASS.LTC128B.128 [R146+0x15100], [R10.64+0x80], !P4 ;  /* 0x151000800a927fae */ /* 0x0005e8000e101d46 */
[----:B------:R2:W-:Y:S02]  /*7ca0*/  LDGSTS.E.BYPASS.LTC128B.128 [R146+0x17100], [R10.64+0x100], !P6 ;  /* 0x171001000a927fae */ /* 0x0005e4000f101d46 */
.L_x_980:
[----:B------:R-:W-:Y:S01]  /*7cb0*/  ISETP.LT.AND P0, PT, RZ, c[0x0][0x27c], PT ;  /* 0x00009f00ff007a0c */ /* 0x000fe20003f01270 */
[----:B------:R-:W0:Y:S01]  /*7cc0*/  LDGDEPBAR ;  /* 0x00000000000079af */ /* 0x000e220000000000 */
[----:B------:R-:W-:Y:S01]  /*7cd0*/  IMAD R0, R91, 0x400, R4 ;  /* 0x000004005b007824 */ /* 0x000fe200078e0204 */
[----:B------:R-:W-:-:S10]  /*7ce0*/  ISETP.NE.AND P3, PT, R218, 0x1, PT ;  /* 0x00000001da00780c */ /* 0x000fd40003f65270 */
[----:B------:R-:W-:Y:S05]  /*7cf0*/  @P0 BRA `(.L_x_981) ;  /* 0x0000002000000947 */ /* 0x000fea0003800000 */
[----:B------:R-:W-:-:S04]  /*7d00*/  DEPBAR.LE SB0, 0x3 ;  /* 0x000080c00000791a */ /* 0x000fc80000000000 */
[----:B------:R-:W-:Y:S05]  /*7d10*/  BRA `(.L_x_982) ;  /* 0x00006de000007947 */ /* 0x000fea0003800000 */
.L_x_981:
[----:B------:R-:W-:Y:S01]  /*7d20*/  ULDC.U8 UR4, c[0x0][0x298] ;  /* 0x0000a60000047ab9 */ /* 0x000fe20000000000 */
[----:B--2---:R-:W-:Y:S01]  /*7d30*/  SHF.R.S32.HI R10, RZ, 0x1f, R85 ;  /* 0x0000001fff0a7819 */ /* 0x004fe20000011455 */
[----:B-1----:R-:W-:Y:S01]  /*7d40*/  IMAD.WIDE.U32 R14, R85, c[0x0][0x280], RZ ;  /* 0x0000a000550e7a25 */ /* 0x002fe200078e00ff */
        /* <DEDUP_REMOVED lines=20> */
[----:B------:R-:W-:Y:S01]  /*7e90*/  CS2R R18, SRZ ;  /* 0x0000000000127805 */ /* 0x000fe2000001ff00 */
[----:B------:R-:W-:Y:S01]  /*7ea0*/  IMAD.MOV.U32 R16, RZ, RZ, R12 ;  /* 0x000000ffff107224 */ /* 0x000fe200078e000c */
[----:B------:R-:W-:Y:S01]  /*7eb0*/  @P3 SHF.R.U32.HI R10, RZ, c[0x0][0x2cc], R11 ;  /* 0x0000b300ff0a3a19 */ /* 0x000fe2000001160b */
[----:B------:R-:W-:Y:S01]  /*7ec0*/  IMAD.SHL.U32 R82, R82, 0x4, RZ ;  /* 0x0000000452527824 */ /* 0x000fe200078e00ff */
        /* <DEDUP_REMOVED lines=11> */
[C---:B------:R-:W-:Y:S01]  /*7f80*/  IMAD R13, R10.reuse, c[0x0][0x284], R13 ;  /* 0x0000a1000a0d7a24 */ /* 0x040fe200078e020d */
[----:B------:R-:W-:Y:S01]  /*7f90*/  CS2R R62, SRZ ;  /* 0x00000000003e7805 */ /* 0x000fe2000001ff00 */
[C---:B------:R-:W-:Y:S01]  /*7fa0*/  IMAD.WIDE.U32 R16, R10.reuse, c[0x0][0x290], R16 ;  /* 0x0000a4000a107a25 */ /* 0x040fe200078e0010 */
[----:B------:R1:W2:Y:S01]  /*7fb0*/  SHFL.IDX PT, R22, R14, RZ, 0x1c1f ;  /* 0x001c1fff0e167589 */ /* 0x0002a200000e0000 */
[----:B------:R-:W-:Y:S01]  /*7fc0*/  CS2R R70, SRZ ;  /* 0x0000000000467805 */ /* 0x000fe2000001ff00 */
[----:B------:R-:W-:Y:S01]  /*7fd0*/  IADD3 R21, R21, R13, RZ ;  /* 0x0000000d15157210 */ /* 0x000fe20007ffe0ff */
[----:B------:R-:W-:Y:S01]  /*7fe0*/  IMAD R11, R10, c[0x0][0x294], R11 ;  /* 0x0000a5000a0b7a24 */ /* 0x000fe200078e020b */
[----:B------:R-:W-:Y:S01]  /*7ff0*/  CS2R R76, SRZ ;  /* 0x00000000004c7805 */ /* 0x000fe2000001ff00 */
[----:B------:R-:W-:Y:S01]  /*8000*/  CS2R R94, SRZ ;  /* 0x00000000005e7805 */ /* 0x000fe2000001ff00 */
[----:B------:R-:W-:Y:S01]  /*8010*/  LEA.HI.X R21, R20, c[0x0][0x274], R21, 0x1, P0 ;  /* 0x00009d0014157a11 */ /* 0x000fe200000f0c15 */
[----:B------:R-:W-:Y:S01]  /*8020*/  CS2R R102, SRZ ;  /* 0x0000000000667805 */ /* 0x000fe2000001ff00 */
[----:B------:R-:W-:Y:S01]  /*8030*/  IADD3 R20, R17, R11, RZ ;  /* 0x0000000b11147210 */ /* 0x000fe20007ffe0ff */
[----:B------:R-:W-:Y:S01]  /*8040*/  CS2R R92, SRZ ;  /* 0x00000000005c7805 */ /* 0x000fe2000001ff00 */
[C---:B------:R-:W-:Y:S01]  /*8050*/  LEA R12, P0, R16.reuse, c[0x0][0x288], 0x1 ;  /* 0x0000a200100c7a11 */ /* 0x040fe200078008ff */
[----:B------:R1:W3:Y:S03]  /*8060*/  SHFL.IDX PT, R23, R21, RZ, 0x1c1f ;  /* 0x001c1fff15177589 */ /* 0x0002e600000e0000 */
[----:B------:R-:W-:-:S02]  /*8070*/  LEA.HI.X R20, R16, c[0x0][0x28c], R20, 0x1, P0 ;  /* 0x0000a30010147a11 */ /* 0x000fc400000f0c14 */
[----:B------:R-:W-:Y:S01]  /*8080*/  ISETP.GE.AND P0, PT, R9, R8, PT ;  /* 0x000000080900720c */ /* 0x000fe20003f06270 */
[----:B------:R1:W4:Y:S04]  /*8090*/  SHFL.IDX PT, R16, R12, RZ, 0x1c1f ;  /* 0x001c1fff0c107589 */ /* 0x00032800000e0000 */
[----:B------:R1:W1:Y:S08]  /*80a0*/  SHFL.IDX PT, R17, R20, RZ, 0x1c1f ;  /* 0x001c1fff14117589 */ /* 0x00027000000e0000 */
[----:B------:R-:W-:Y:S05]  /*80b0*/  @P0 BRA `(.L_x_985) ;  /* 0x000003e000000947 */ /* 0x000fea0003800000 */
[C---:B--2---:R-:W-:Y:S01]  /*80c0*/  ISETP.GE.AND P0, PT, R82.reuse, c[0x0][0x27c], PT ;  /* 0x00009f0052007a0c */ /* 0x044fe20003f06270 */
[----:B------:R-:W-:Y:S01]  /*80d0*/  CS2R R96, SRZ ;  /* 0x0000000000607805 */ /* 0x000fe2000001ff00 */
[----:B------:R-:W-:Y:S01]  /*80e0*/  CS2R R92, SRZ ;  /* 0x00000000005c7805 */ /* 0x000fe2000001ff00 */
[----:B------:R-:W-:-:S10]  /*80f0*/  IADD3 R10, R82, 0x10, RZ ;  /* 0x00000010520a7810 */ /* 0x000fd40007ffe0ff */
[----:B---3--:R-:W-:-:S04]  /*8100*/  @!P0 IMAD.WIDE R26, R82, 0x2, R22 ;  /* 0x00000002521a8825 */ /* 0x008fc800078e0216 */
[----:B-1--4-:R-:W-:Y:S01]  /*8110*/  @!P0 IMAD.WIDE R24, R82, 0x2, R16 ;  /* 0x0000000252188825 */ /* 0x012fe200078e0210 */
        /* <DEDUP_REMOVED lines=20> */
[----:B--2---:R-:W-:-:S04]  /*8260*/  @!P0 IMAD.WIDE R24, R11, 0x2, R22 ;  /* 0x000000020b188825 */ /* 0x004fc800078e0216 */
[----:B-1----:R-:W-:Y:S01]  /*8270*/  @!P0 IMAD.WIDE R26, R11, 0x2, R16 ;  /* 0x000000020b1a8825 */ /* 0x002fe200078e0210 */
[----:B------:R1:W5:Y:S04]  /*8280*/  @!P0 LD.E.64 R98, [R24.64] ;  /* 0x0000000618628980 */ /* 0x000368000c101b00 */
[----:B------:R2:W5:Y:S01]  /*8290*/  @!P0 LD.E.64 R94, [R26.64] ;  /* 0x000000061a5e8980 */ /* 0x000562000c101b00 */
[----:B------:R-:W-:Y:S01]  /*82a0*/  ISETP.GE.AND P0, PT, R10, c[0x0][0x27c], PT ;  /* 0x00009f000a007a0c */ /* 0x000fe20003f06270 */
[----:B------:R-:W-:Y:S01]  /*82b0*/  CS2R R78, SRZ ;  /* 0x00000000004e7805 */ /* 0x000fe2000001ff00 */
[----:B------:R-:W-:-:S11]  /*82c0*/  CS2R R76, SRZ ;  /* 0x00000000004c7805 */ /* 0x000fd6000001ff00 */
[----:B------:R-:W-:-:S04]  /*82d0*/  @!P0 SHF.R.S32.HI R11, RZ, 0x1f, R10 ;  /* 0x0000001fff0b8819 */ /* 0x000fc8000001140a */
[----:B------:R-:W-:-:S04]  /*82e0*/  @!P0 LEA.HI R10, R11, R10, RZ, 0x2 ;  /* 0x0000000a0b0a8211 */ /* 0x000fc800078f10ff */
[----:B------:R-:W-:-:S05]  /*82f0*/  @!P0 LOP3.LUT R10, R10, 0xfffffffc, RZ, 0xc0, !PT ;  /* 0xfffffffc0a0a8812 */ /* 0x000fca00078ec0ff */
[----:B---3--:R-:W-:-:S04]  /*8300*/  @!P0 IMAD.WIDE R28, R10, 0x2, R22 ;  /* 0x000000020a1c8825 */ /* 0x008fc800078e0216 */
[----:B----4-:R-:W-:Y:S01]  /*8310*/  @!P0 IMAD.WIDE R30, R10, 0x2, R16 ;  /* 0x000000020a1e8825 */ /* 0x010fe200078e0210 */
[----:B------:R-:W-:Y:S01]  /*8320*/  IADD3 R10, R82, 0x40, RZ ;  /* 0x00000040520a7810 */ /* 0x000fe20007ffe0ff */
        /* <DEDUP_REMOVED lines=8> */
[----:B-1----:R-:W-:-:S04]  /*83b0*/  @!P0 IMAD.WIDE R24, R10, 0x2, R22 ;  /* 0x000000020a188825 */ /* 0x002fc800078e0216 */
[----:B--2---:R-:W-:Y:S01]  /*83c0*/  @!P0 IMAD.WIDE R26, R10, 0x2, R16 ;  /* 0x000000020a1a8825 */ /* 0x004fe200078e0210 */
        /* <DEDUP_REMOVED lines=13> */
.L_x_985:
[----:B--2---:R-:W-:Y:S05]  /*84a0*/  BSYNC B0 ;  /* 0x0000000000007941 */ /* 0x004fea0003800000 */
.L_x_984:
[----:B---3-5:R-:W-:Y:S01]  /*84b0*/  IMAD.MOV.U32 R11, RZ, RZ, R66 ;  /* 0x000000ffff0b7224 */ /* 0x028fe200078e0042 */
[----:B------:R-:W-:Y:S01]  /*84c0*/  IADD3 R9, R9, 0x40, RZ ;  /* 0x0000004009097810 */ /* 0x000fe20007ffe0ff */
[----:B------:R-:W-:Y:S01]  /*84d0*/  IMAD.MOV.U32 R10, RZ, RZ, R67 ;  /* 0x000000ffff0a7224 */ /* 0x000fe200078e0043 */
[----:B-1----:R-:W1:Y:S01]  /*84e0*/  SHFL.IDX PT, R14, R14, 0x1, 0x1c1f ;  /* 0x003c1f000e0e7f89 */ /* 0x002e6200000e0000 */
[----:B------:R-:W-:Y:S01]  /*84f0*/  IMAD.MOV.U32 R15, RZ, RZ, R72 ;  /* 0x000000ffff0f7224 */ /* 0x000fe200078e0048 */
[----:B------:R-:W-:Y:S01]  /*8500*/  ISETP.GE.AND P0, PT, R9, R8, PT ;  /* 0x000000080900720c */ /* 0x000fe20003f06270 */
        /* <DEDUP_REMOVED lines=9> */
[----:B------:R-:W-:Y:S01]  /*85a0*/  MOV R11, R104 ;  /* 0x00000068000b7202 */ /* 0x000fe20000000f00 */
[----:B------:R-:W-:Y:S01]  /*85b0*/  IMAD.MOV.U32 R13, RZ, RZ, R99 ;  /* 0x000000ffff0d7224 */ /* 0x000fe200078e0063 */
[----:B------:R-:W2:Y:S01]  /*85c0*/  SHFL.IDX PT, R12, R12, 0x1, 0x1c1f ;  /* 0x003c1f000c0c7f89 */ /* 0x000ea200000e0000 */
[----:B----4-:R-:W-:Y:S01]  /*85d0*/  IMAD.MOV.U32 R16, RZ, RZ, R103 ;  /* 0x000000ffff107224 */ /* 0x010fe200078e0067 */
        /* <DEDUP_REMOVED lines=8> */
[----:B------:R-:W-:Y:S01]  /*8660*/  MOV R11, R76 ;  /* 0x0000004c000b7202 */ /* 0x000fe20000000f00 */
[----:B------:R-:W-:Y:S01]  /*8670*/  IMAD.MOV.U32 R13, RZ, RZ, R97 ;  /* 0x000000ffff0d7224 */ /* 0x000fe200078e0061 */
[----:B------:R-:W-:Y:S01]  /*8680*/  PRMT R69, R16, 0x5410, R17 ;  /* 0x0000541010457816 */ /* 0x000fe20000000011 */
[----:B------:R-:W-:Y:S01]  /*8690*/  CS2R R24, SRZ ;  /* 0x0000000000187805 */ /* 0x000fe2000001ff00 */
[----:B------:R-:W-:Y:S01]  /*86a0*/  PRMT R60, R10, 0x5410, R11 ;  /* 0x000054100a3c7816 */ /* 0x000fe2000000000b */
[----:B------:R-:W-:Y:S01]  /*86b0*/  IMAD.MOV.U32 R11, RZ, RZ, R94 ;  /* 0x000000ffff0b7224 */ /* 0x000fe200078e005e */
[----:B------:R-:W-:Y:S01]  /*86c0*/  PRMT R80, R13, 0x5410, R15 ;  /* 0x000054100d507816 */ /* 0x000fe2000000000f */
[----:B------:R-:W-:Y:S01]  /*86d0*/  IMAD.MOV.U32 R15, RZ, RZ, R70 ;  /* 0x000000ffff0f7224 */ /* 0x000fe200078e0046 */
[----:B------:R-:W-:Y:S01]  /*86e0*/  MOV R10, R95 ;  /* 0x0000005f000a7202 */ /* 0x000fe20000000f00 */
[----:B------:R-:W-:Y:S01]  /*86f0*/  IMAD.MOV.U32 R13, RZ, RZ, R71 ;  /* 0x000000ffff0d7224 */ /* 0x000fe200078e0047 */
[----:B------:R-:W-:Y:S01]  /*8700*/  CS2R R32, SRZ ;  /* 0x0000000000207805 */ /* 0x000fe2000001ff00 */
[----:B------:R-:W-:Y:S01]  /*8710*/  CS2R R38, SRZ ;  /* 0x0000000000267805 */ /* 0x000fe2000001ff00 */
[----:B------:R-:W-:Y:S01]  /*8720*/  PRMT R64, R10, 0x5410, R11 ;  /* 0x000054100a407816 */ /* 0x000fe2000000000b */
[----:B------:R-:W-:Y:S01]  /*8730*/  IMAD.MOV.U32 R10, RZ, RZ, R93 ;  /* 0x000000ffff0a7224 */ /* 0x000fe200078e005d */
[----:B------:R-:W-:Y:S01]  /*8740*/  PRMT R56, R13, 0x5410, R15 ;  /* 0x000054100d387816 */ /* 0x000fe2000000000f */
[----:B------:R-:W-:Y:S01]  /*8750*/  CS2R R46, SRZ ;  /* 0x00000000002e7805 */ /* 0x000fe2000001ff00 */
[----:B------:R-:W-:Y:S01]  /*8760*/  MOV R11, R92 ;  /* 0x0000005c000b7202 */ /* 0x000fe20000000f00 */
[----:B------:R3:W4:Y:S01]  /*8770*/  SHFL.IDX PT, R15, R21, 0x1, 0x1c1f ;  /* 0x003c1f00150f7f89 */ /* 0x00072200000e0000 */
[----:B------:R-:W-:Y:S01]  /*8780*/  CS2R R58, SRZ ;  /* 0x00000000003a7805 */ /* 0x000fe2000001ff00 */
[----:B------:R-:W-:Y:S01]  /*8790*/  CS2R R16, SRZ ;  /* 0x0000000000107805 */ /* 0x000fe2000001ff00 */
[----:B------:R-:W-:Y:S01]  /*87a0*/  PRMT R75, R10, 0x5410, R11 ;  /* 0x000054100a4b7816 */ /* 0x000fe2000000000b */
[----:B------:R3:W1:Y:S01]  /*87b0*/  SHFL.IDX PT, R13, R20, 0x1, 0x1c1f ;  /* 0x003c1f00140d7f89 */ /* 0x00066200000e0000 */
[----:B------:R-:W-:Y:S01]  /*87c0*/  CS2R R22, SRZ ;  /* 0x0000000000167805 */ /* 0x000fe2000001ff00 */
[----:B------:R-:W-:Y:S01]  /*87d0*/  CS2R R30, SRZ ;  /* 0x00000000001e7805 */ /* 0x000fe2000001ff00 */
[----:B------:R-:W-:Y:S01]  /*87e0*/  CS2R R36, SRZ ;  /* 0x0000000000247805 */ /* 0x000fe2000001ff00 */
[----:B------:R-:W-:Y:S01]  /*87f0*/  CS2R R42, SRZ ;  /* 0x00000000002a7805 */ /* 0x000fe2000001ff00 */
[----:B------:R-:W-:Y:S01]  /*8800*/  CS2R R54, SRZ ;  /* 0x0000000000367805 */ /* 0x000fe2000001ff00 */
[----:B------:R-:W-:Y:S05]  /*8810*/  @P0 BRA `(.L_x_987) ;  /* 0x000003e000000947 */ /* 0x000fea0003800000 */
[C---:B--2---:R-:W-:Y:S01]  /*8820*/  ISETP.GE.AND P0, PT, R82.reuse, c[0x0][0x27c], PT ;  /* 0x00009f0052007a0c */ /* 0x044fe20003f06270 */
[----:B------:R-:W-:Y:S01]  /*8830*/  CS2R R58, SRZ ;  /* 0x00000000003a7805 */ /* 0x000fe2000001ff00 */
[----:B------:R-:W-:Y:S01]  /*8840*/  CS2R R54, SRZ ;  /* 0x0000000000367805 */ /* 0x000fe2000001ff00 */
[----:B------:R-:W-:-:S10]  /*8850*/  IADD3 R10, R82, 0x10, RZ ;  /* 0x00000010520a7810 */ /* 0x000fd40007ffe0ff */
[----:B-1--4-:R-:W-:-:S04]  /*8860*/  @!P0 IMAD.WIDE R22, R82, 0x2, R14 ;  /* 0x0000000252168825 */ /* 0x012fc800078e020e */
[----:B---3--:R-:W-:Y:S01]  /*8870*/  @!P0 IMAD.WIDE R20, R82, 0x2, R12 ;  /* 0x0000000252148825 */ /* 0x008fe200078e020c */
        /* <DEDUP_REMOVED lines=31> */
[----:B---3--:R-:W-:-:S04]  /*8a70*/  @!P0 IMAD.WIDE R16, R9, 0x2, R14 ;  /* 0x0000000209108825 */ /* 0x008fc800078e020e */
[----:B----4-:R-:W-:Y:S01]  /*8a80*/  @!P0 IMAD.WIDE R18, R9, 0x2, R12 ;  /* 0x0000000209128825 */ /* 0x010fe200078e020c */
        /* <DEDUP_REMOVED lines=14> */
[----:B----4-:R-:W-:Y:S01]  /*8b70*/  CS2R R18, SRZ ;  /* 0x0000000000127805 */ /* 0x010fe2000001ff00 */
[----:B---3--:R-:W-:-:S11]  /*8b80*/  CS2R R16, SRZ ;  /* 0x0000000000107805 */ /* 0x008fd6000001ff00 */
[----:B------:R-:W-:-:S04]  /*8b90*/  @!P0 SHF.R.S32.HI R9, RZ, 0x1f, R10 ;  /* 0x0000001fff098819 */ /* 0x000fc8000001140a */
[----:B------:R-:W-:-:S04]  /*8ba0*/  @!P0 LEA.HI R9, R9, R10, RZ, 0x2 ;  /* 0x0000000a09098211 */ /* 0x000fc800078f10ff */
[----:B------:R-:W-:-:S05]  /*8bb0*/  @!P0 LOP3.LUT R9, R9, 0xfffffffc, RZ, 0xc0, !PT ;  /* 0xfffffffc09098812 */ /* 0x000fca00078ec0ff */
[----:B------:R-:W-:-:S04]  /*8bc0*/  @!P0 IMAD.WIDE R14, R9, 0x2, R14 ;  /* 0x00000002090e8825 */ /* 0x000fc800078e020e */
[----:B------:R-:W-:Y:S01]  /*8bd0*/  @!P0 IMAD.WIDE R12, R9, 0x2, R12 ;  /* 0x00000002090c8825 */ /* 0x000fe200078e020c */
[----:B------:R1:W5:Y:S04]  /*8be0*/  @!P0 LD.E.64 R18, [R14.64] ;  /* 0x000000060e128980 */ /* 0x000368000c101b00 */
[----:B------:R1:W5:Y:S02]  /*8bf0*/  @!P0 LD.E.64 R16, [R12.64] ;  /* 0x000000060c108980 */ /* 0x000364000c101b00 */
.L_x_987:
[----:B--2---:R-:W-:Y:S05]  /*8c00*/  BSYNC B0 ;  /* 0x0000000000007941 */ /* 0x004fea0003800000 */
.L_x_986:
[----:B------:R-:W-:Y:S01]  /*8c10*/  SHF.R.S32.HI R9, RZ, 0x1f, R52 ;  /* 0x0000001fff097819 */ /* 0x000fe20000011434 */
[----:B-1---5:R-:W-:Y:S01]  /*8c20*/  IMAD.MOV.U32 R13, RZ, RZ, R19 ;  /* 0x000000ffff0d7224 */ /* 0x022fe200078e0013 */
[----:B------:R-:W-:-:S04]  /*8c30*/  DEPBAR.LE SB0, 0x3 ;  /* 0x000080c00000791a */ /* 0x000fc80000000000 */
[----:B------:R-:W-:Y:S01]  /*8c40*/  LEA.HI R9, R9, R52, RZ, 0x3 ;  /* 0x0000003409097211 */ /* 0x000fe200078f18ff */
[----:B------:R-:W-:Y:S01]  /*8c50*/  IMAD.MOV.U32 R11, RZ, RZ, R24 ;  /* 0x000000ffff0b7224 */ /* 0x000fe200078e0018 */
[----:B------:R-:W-:Y:S01]  /*8c60*/  BSSY B1, `(.L_x_988) ;  /* 0x0000151000017945 */ /* 0x000fe20003800000 */
[----:B------:R-:W-:Y:S01]  /*8c70*/  IMAD.IADD R45, R8, 0x1, -R133 ;  /* 0x00000001082d7824 */ /* 0x000fe200078e0a85 */
[----:B------:R-:W-:Y:S01]  /*8c80*/  LOP3.LUT R9, R9, 0xfffffff8, RZ, 0xc0, !PT ;  /* 0xfffffff809097812 */ /* 0x000fe200078ec0ff */
[----:B---3--:R-:W-:Y:S02]  /*8c90*/  IMAD.MOV.U32 R20, RZ, RZ, R17 ;  /* 0x000000ffff147224 */ /* 0x008fe400078e0011 */
[----:B------:R-:W-:Y:S01]  /*8ca0*/  IMAD.MOV.U32 R28, RZ, RZ, R31 ;  /* 0x000000ffff1c7224 */ /* 0x000fe200078e001f */
[----:B------:R-:W-:Y:S01]  /*8cb0*/  IMNMX R45, R45, 0x80, PT ;  /* 0x000000802d2d7817 */ /* 0x000fe20003800200 */
[----:B------:R-:W-:Y:S02]  /*8cc0*/  IMAD.IADD R9, R52, 0x1, -R9 ;  /* 0x0000000134097824 */ /* 0x000fe400078e0a09 */
[----:B------:R-:W-:-:S02]  /*8cd0*/  IMAD.MOV.U32 R8, RZ, RZ, R55 ;  /* 0x000000ffff087224 */ /* 0x000fc400078e0037 */
[C---:B------:R-:W-:Y:S01]  /*8ce0*/  IMAD.SHL.U32 R10, R9.reuse, 0x40, RZ ;  /* 0x00000040090a7824 */ /* 0x040fe200078e00ff */
[----:B------:R-:W-:Y:S01]  /*8cf0*/  BAR.SYNC.DEFER_BLOCKING 0x0 ;  /* 0x0000000000007b1d */ /* 0x000fe20000010000 */
[----:B------:R-:W-:Y:S01]  /*8d00*/  LOP3.LUT P0, RZ, R9, 0x4, RZ, 0xc0, !PT ;  /* 0x0000000409ff7812 */ /* 0x000fe2000780c0ff */
[----:B------:R-:W-:Y:S02]  /*8d10*/  IMAD.MOV.U32 R9, RZ, RZ, R18 ;  /* 0x000000ffff097224 */ /* 0x000fe400078e0012 */
[----:B------:R-:W-:-:S03]  /*8d20*/  LOP3.LUT R10, R10, 0x1c0, RZ, 0xc0, !PT ;  /* 0x000001c00a0a7812 */ /* 0x000fc600078ec0ff */
[----:B------:R-:W-:Y:S01]  /*8d30*/  PRMT R14, R13, 0x5410, R9 ;  /* 0x000054100d0e7816 */ /* 0x000fe20000000009 */
[----:B------:R-:W-:Y:S01]  /*8d40*/  IMAD.MOV.U32 R9, RZ, RZ, R32 ;  /* 0x000000ffff097224 */ /* 0x000fe200078e0020 */
[----:B------:R-:W-:Y:S01]  /*8d50*/  LOP3.LUT R65, R10, 0x18, R65, 0xf8, !PT ;  /* 0x000000180a417812 */ /* 0x000fe200078ef841 */
[----:B------:R-:W-:Y:S01]  /*8d60*/  IMAD.MOV.U32 R13, RZ, RZ, R33 ;  /* 0x000000ffff0d7224 */ /* 0x000fe200078e0021 */
[----:B------:R-:W-:Y:S02]  /*8d70*/  SHF.R.U32.HI R10, RZ, 0x3, R10 ;  /* 0x00000003ff0a7819 */ /* 0x000fe4000001160a */
[----:B------:R-:W-:Y:S01]  /*8d80*/  PRMT R27, R27, 0x5410, R9 ;  /* 0x000054101b1b7816 */ /* 0x000fe20000000009 */
[----:B------:R-:W-:Y:S01]  /*8d90*/  IMAD.MOV.U32 R9, RZ, RZ, R46 ;  /* 0x000000ffff097224 */ /* 0x000fe200078e002e */
[----:B------:R-:W-:Y:S02]  /*8da0*/  LOP3.LUT R10, R65, R10, RZ, 0x3c, !PT ;  /* 0x0000000a410a7212 */ /* 0x000fe400078e3cff */
[----:B------:R-:W-:Y:S01]  /*8db0*/  PRMT R27, R13, 0x7610, R27 ;  /* 0x000076100d1b7816 */ /* 0x000fe2000000001b */
[----:B------:R-:W-:Y:S01]  /*8dc0*/  IMAD.MOV.U32 R13, RZ, RZ, R47 ;  /* 0x000000ffff0d7224 */ /* 0x000fe200078e002f */
[----:B------:R-:W-:Y:S01]  /*8dd0*/  PRMT R35, R9, 0x7610, R35 ;  /* 0x0000761009237816 */ /* 0x000fe20000000023 */
[----:B----4-:R-:W-:-:S02]  /*8de0*/  IMAD R15, R91, 0x200, R10 ;  /* 0x000002005b0f7824 */ /* 0x010fc400078e020a */
[----:B------:R-:W-:Y:S01]  /*8df0*/  IMAD.MOV.U32 R10, RZ, RZ, R25 ;  /* 0x000000ffff0a7224 */ /* 0x000fe200078e0019 */
[----:B------:R-:W-:Y:S01]  /*8e00*/  PRMT R34, R34, 0x5410, R13 ;  /* 0x0000541022227816 */ /* 0x000fe2000000000d */
[----:B------:R-:W-:Y:S01]  /*8e10*/  IMAD.MOV.U32 R9, RZ, RZ, R16 ;  /* 0x000000ffff097224 */ /* 0x000fe200078e0010 */
[----:B------:R-:W-:Y:S02]  /*8e20*/  IADD3 R12, R15, 0x20, RZ ;  /* 0x000000200f0c7810 */ /* 0x000fe40007ffe0ff */
[----:B------:R-:W-:Y:S01]  /*8e30*/  PRMT R21, R10, 0x5410, R11 ;  /* 0x000054100a157816 */ /* 0x000fe2000000000b */
[----:B------:R-:W-:Y:S01]  /*8e40*/  IMAD.MOV.U32 R11, RZ, RZ, R38 ;  /* 0x000000ffff0b7224 */ /* 0x000fe200078e0026 */
[----:B------:R-:W-:Y:S01]  /*8e50*/  PRMT R13, R13, 0x5410, R9 ;  /* 0x000054100d0d7816 */ /* 0x000fe20000000009 */
[----:B------:R-:W-:Y:S01]  /*8e60*/  IMAD.MOV.U32 R10, RZ, RZ, R39 ;  /* 0x000000ffff0a7224 */ /* 0x000fe200078e0027 */
[----:B------:R-:W-:Y:S01]  /*8e70*/  @P0 IADD3 R12, R15, -0x20, RZ ;  /* 0xffffffe00f0c0810 */ /* 0x000fe20007ffe0ff */
        /* <DEDUP_REMOVED lines=8> */
[----:B------:R-:W-:Y:S02]  /*8f00*/  LEA R15, R15, 0x18100, 0x1 ;  /* 0x000181000f0f7811 */ /* 0x000fe400078e08ff */
[----:B------:R-:W-:Y:S01]  /*8f10*/  PRMT R40, R10, 0x5410, R11 ;  /* 0x000054100a287816 */ /* 0x000fe2000000000b */
[----:B------:R-:W-:Y:S01]  /*8f20*/  IMAD.MOV.U32 R11, RZ, RZ, R22 ;  /* 0x000000ffff0b7224 */ /* 0x000fe200078e0016 */
[----:B------:R-:W-:Y:S01]  /*8f30*/  PRMT R26, R28, 0x7610, R26 ;  /* 0x000076101c1a7816 */ /* 0x000fe2000000001a */
[----:B------:R-:W-:Y:S01]  /*8f40*/  IMAD.MOV.U32 R10, RZ, RZ, R23 ;  /* 0x000000ffff0a7224 */ /* 0x000fe200078e0017 */
[----:B------:R-:W-:Y:S01]  /*8f50*/  PRMT R34, R9, 0x7610, R34 ;  /* 0x0000761009227816 */ /* 0x000fe20000000022 */
[----:B------:R-:W-:Y:S01]  /*8f60*/  IMAD.MOV.U32 R9, RZ, RZ, R54 ;  /* 0x000000ffff097224 */ /* 0x000fe200078e0036 */
[----:B------:R-:W-:-:S02]  /*8f70*/  LEA R12, R12, 0x18100, 0x1 ;  /* 0x000181000c0c7811 */ /* 0x000fc400078e08ff */
[----:B------:R-:W-:Y:S01]  /*8f80*/  PRMT R20, R10, 0x5410, R11 ;  /* 0x000054100a147816 */ /* 0x000fe2000000000b */
[----:B------:R-:W-:Y:S01]  /*8f90*/  IMAD.MOV.U32 R11, RZ, RZ, R36 ;  /* 0x000000ffff0b7224 */ /* 0x000fe200078e0024 */
[----:B------:R-:W-:Y:S01]  /*8fa0*/  PRMT R41, R8, 0x5410, R9 ;  /* 0x0000541008297816 */ /* 0x000fe20000000009 */
[----:B------:R-:W-:-:S05]  /*8fb0*/  IMAD.MOV.U32 R10, RZ, RZ, R37 ;  /* 0x000000ffff0a7224 */ /* 0x000fca00078e0025 */
[----:B------:R-:W-:Y:S01]  /*8fc0*/  PRMT R28, R10, 0x5410, R11 ;  /* 0x000054100a1c7816 */ /* 0x000fe2000000000b */
[----:B------:R-:W-:-:S05]  /*8fd0*/  IMAD.MOV.U32 R10, RZ, RZ, R43 ;  /* 0x000000ffff0a7224 */ /* 0x000fca00078e002b */
[----:B------:R-:W-:Y:S01]  /*8fe0*/  PRMT R35, R35, 0x5410, R10 ;  /* 0x0000541023237816 */ /* 0x000fe2000000000a */
[----:B------:R-:W-:Y:S05]  /*8ff0*/  @P0 BRA `(.L_x_989) ;  /* 0x0000117000000947 */ /* 0x000fea0003800000 */
[----:B------:R-:W-:Y:S01]  /*9000*/  ISETP.GE.AND P0, PT, R82, c[0x0][0x27c], PT ;  /* 0x00009f0052007a0c */ /* 0x000fe20003f06270 */
[----:B------:R-:W-:-:S12]  /*9010*/  BSSY B0, `(.L_x_990) ;  /* 0x000002c000007945 */ /* 0x000fd80003800000 */
[----:B------:R-:W-:Y:S05]  /*9020*/  @P0 BRA `(.L_x_991) ;  /* 0x000002a000000947 */ /* 0x000fea0003800000 */
[----:B------:R-:W1:Y:S01]  /*9030*/  LDS.128 R8, [R15] ;  /* 0x000000000f087984 */ /* 0x000e620000000c00 */
[----:B------:R-:W-:Y:S01]  /*9040*/  SHF.R.U32.HI R85, RZ, 0x10, R93 ;  /* 0x00000010ff557819 */ /* 0x000fe2000001165d */
[----:B------:R-:W-:Y:S01]  /*9050*/  HADD2.F32 R101, -RZ, R80.H1_H1 ;  /* 0x30000050ff657230 */ /* 0x000fe20000004100 */
[--C-:B------:R-:W-:Y:S02]  /*9060*/  SHF.R.U32.HI R81, RZ, 0x10, R97.reuse ;  /* 0x00000010ff517819 */ /* 0x100fe40000011661 */
[----:B------:R-:W-:Y:S01]  /*9070*/  SHF.R.U64 R65, R96, 0x10, R97 ;  /* 0x0000001060417819 */ /* 0x000fe20000001261 */
[----:B------:R-:W-:Y:S01]  /*9080*/  HADD2.F32 R85, -RZ, R85.H0_H0 ;  /* 0x20000055ff557230 */ /* 0x000fe20000004100 */
[----:B------:R-:W-:Y:S01]  /*9090*/  SHF.R.U64 R83, R92, 0x10, R93 ;  /* 0x000000105c537819 */ /* 0x000fe2000000125d */
        /* <DEDUP_REMOVED lines=35> */
.L_x_991:
[----:B------:R-:W-:Y:S05]  /*92d0*/  BSYNC B0 ;  /* 0x0000000000007941 */ /* 0x000fea0003800000 */
.L_x_990:
        /* <DEDUP_REMOVED lines=46> */
.L_x_993:
[----:B------:R-:W-:Y:S05]  /*95c0*/  BSYNC B0 ;  /* 0x0000000000007941 */ /* 0x000fea0003800000 */
.L_x_992:
        /* <DEDUP_REMOVED lines=9> */
[--C-:B------:R-:W-:Y:S02]  /*9660*/  SHF.R.U64 R65, R98, 0x10, R99.reuse ;  /* 0x0000001062417819 */ /* 0x100fe40000001263 */
        /* <DEDUP_REMOVED lines=15> */
[CC--:B------:R-:W-:Y:S01]  /*9760*/  FMUL.FTZ R90, R80.reuse, R83.reuse ;  /* 0x00000053505a7220 */ /* 0x0c0fe20000410000 */
[----:B------:R-:W-:Y:S01]  /*9770*/  HADD2.F32 R9, -RZ, R9.H1_H1 ;  /* 0x30000009ff097230 */ /* 0x000fe20000004100 */
[C---:B------:R-:W-:Y:S01]  /*9780*/  FMUL.FTZ R83, R75.reuse, R83 ;  /* 0x000000534b537220 */ /* 0x040fe20000410000 */
[----:B------:R-:W-:Y:S01]  /*9790*/  HADD2.F32 R64, -RZ, R69.H0_H0 ;  /* 0x20000045ff407230 */ /* 0x000fe20000004100 */
[-C--:B------:R-:W-:Y:S01]  /*97a0*/  FFMA.FTZ R90, R75, R88.reuse, -R90 ;  /* 0x000000584b5a7223 */ /* 0x080fe2000001085a */
[----:B------:R-:W-:Y:S01]  /*97b0*/  HADD2.F32 R69, -RZ, R68.H0_H0 ;  /* 0x20000044ff457230 */ /* 0x000fe20000004100 */
[----:B------:R-:W-:Y:S01]  /*97c0*/  FFMA.FTZ R83, R80, R88, R83 ;  /* 0x0000005850537223 */ /* 0x000fe20000010053 */
[----:B------:R-:W-:Y:S01]  /*97d0*/  HADD2.F32 R68, -RZ, R65.H0_H0 ;  /* 0x20000041ff447230 */ /* 0x000fe20000004100 */
[----:B------:R-:W-:-:S02]  /*97e0*/  FMUL.FTZ R65, R10, R11 ;  /* 0x0000000b0a417220 */ /* 0x000fc40000410000 */
[-C--:B------:R-:W-:Y:S02]  /*97f0*/  FMUL.FTZ R74, R9, R64.reuse ;  /* 0x00000040094a7220 */ /* 0x080fe40000410000 */
[C---:B------:R-:W-:Y:S02]  /*9800*/  FMUL.FTZ R11, R8.reuse, R11 ;  /* 0x0000000b080b7220 */ /* 0x040fe40000410000 */
[----:B------:R-:W-:Y:S02]  /*9810*/  FMUL.FTZ R64, R81, R64 ;  /* 0x0000004051407220 */ /* 0x000fe40000410000 */
        /* <DEDUP_REMOVED lines=8> */
[----:B------:R1:W-:Y:S02]  /*98a0*/  STS.128 [R15+0x4000], R8 ;  /* 0x004000080f007388 */ /* 0x0003e40000000c00 */
.L_x_995:
[----:B------:R-:W-:Y:S05]  /*98b0*/  BSYNC B0 ;  /* 0x0000000000007941 */ /* 0x000fea0003800000 */
.L_x_994:
        /* <DEDUP_REMOVED lines=46> */
.L_x_997:
[----:B------:R-:W-:Y:S05]  /*9ba0*/  BSYNC B0 ;  /* 0x0000000000007941 */ /* 0x000fea0003800000 */
.L_x_996:
        /* <DEDUP_REMOVED lines=46> */
.L_x_999:
[----:B------:R-:W-:Y:S05]  /*9e90*/  BSYNC B0 ;  /* 0x0000000000007941 */ /* 0x000fea0003800000 */
.L_x_998:
[----:B-1----:R-:W-:-:S04]  /*9ea0*/  IADD3 R8, R82, 0x50, RZ ;  /* 0x0000005052087810 */ /* 0x002fc80007ffe0ff */
        /* <DEDUP_REMOVED lines=22> */
[----:B------:R-:W-:Y:S01]  /*a010*/  FMUL.FTZ R67, R63, R68 ;  /* 0x000000443f437220 */ /* 0x000fe20000410000 */
[----:B------:R-:W-:Y:S01]  /*a020*/  HADD2.F32 R10, -RZ, R10.H1_H1 ;  /* 0x3000000aff0a7230 */ /* 0x000fe20000004100 */
[----:B------:R-:W-:Y:S01]  /*a030*/  FFMA.FTZ R62, R11, R66, R62 ;  /* 0x000000420b3e7223 */ /* 0x000fe2000001003e */
[----:B------:R-:W-:Y:S01]  /*a040*/  HADD2.F32 R9, -RZ, R9.H1_H1 ;  /* 0x30000009ff097230 */ /* 0x000fe20000004100 */
[C---:B------:R-:W-:Y:S01]  /*a050*/  FMUL.FTZ R68, R61.reuse, R68 ;  /* 0x000000443d447220 */ /* 0x040fe20000410000 */
[----:B------:R-:W-:Y:S01]  /*a060*/  HADD2.F32 R11, -RZ, R44.H0_H0 ;  /* 0x2000002cff0b7230 */ /* 0x000fe20000004100 */
[----:B------:R-:W-:-:S02]  /*a070*/  FFMA.FTZ R67, R61, R70, -R67 ;  /* 0x000000463d437223 */ /* 0x000fc40000010843 */
[----:B------:R-:W-:Y:S02]  /*a080*/  FMUL.FTZ R61, R9, R57 ;  /* 0x00000039093d7220 */ /* 0x000fe40000410000 */
[-C--:B------:R-:W-:Y:S02]  /*a090*/  FMUL.FTZ R44, R10, R11.reuse ;  /* 0x0000000b0a2c7220 */ /* 0x080fe40000410000 */
[----:B------:R-:W-:Y:S02]  /*a0a0*/  FMUL.FTZ R11, R8, R11 ;  /* 0x0000000b080b7220 */ /* 0x000fe40000410000 */
[----:B------:R-:W-:Y:S02]  /*a0b0*/  FMUL.FTZ R57, R64, R57 ;  /* 0x0000003940397220 */ /* 0x000fe40000410000 */
[----:B------:R-:W-:Y:S02]  /*a0c0*/  FFMA.FTZ R44, R8, R53, -R44 ;  /* 0x00000035082c7223 */ /* 0x000fe4000001082c */
[----:B------:R-:W-:-:S02]  /*a0d0*/  FFMA.FTZ R61, R64, R56, -R61 ;  /* 0x00000038403d7223 */ /* 0x000fc4000001083d */
[----:B------:R-:W-:Y:S02]  /*a0e0*/  FFMA.FTZ R65, R60, R66, -R65 ;  /* 0x000000423c417223 */ /* 0x000fe40000010841 */
[----:B------:R-:W-:Y:S02]  /*a0f0*/  FFMA.FTZ R68, R63, R70, R68 ;  /* 0x000000463f447223 */ /* 0x000fe40000010044 */
[----:B------:R-:W-:Y:S01]  /*a100*/  FFMA.FTZ R53, R10, R53, R11 ;  /* 0x000000350a357223 */ /* 0x000fe2000001000b */
[----:B------:R-:W-:Y:S01]  /*a110*/  F2FP.PACK_AB R11, R62, R65 ;  /* 0x000000413e0b723e */ /* 0x000fe200000000ff */
[----:B------:R-:W-:Y:S01]  /*a120*/  FFMA.FTZ R56, R9, R56, R57 ;  /* 0x0000003809387223 */ /* 0x000fe20000010039 */
[----:B------:R-:W-:Y:S02]  /*a130*/  F2FP.PACK_AB R8, R68, R67 ;  /* 0x000000434408723e */ /* 0x000fe400000000ff */
[----:B------:R-:W-:Y:S02]  /*a140*/  F2FP.PACK_AB R10, R53, R44 ;  /* 0x0000002c350a723e */ /* 0x000fe400000000ff */
[----:B------:R-:W-:-:S05]  /*a150*/  F2FP.PACK_AB R9, R56, R61 ;  /* 0x0000003d3809723e */ /* 0x000fca00000000ff */
[----:B------:R1:W-:Y:S02]  /*a160*/  STS.128 [R12+0x8000], R8 ;  /* 0x008000080c007388 */ /* 0x0003e40000000c00 */
.L_x_989:
[----:B------:R-:W-:Y:S05]  /*a170*/  BSYNC B1 ;  /* 0x0000000000017941 */ /* 0x000fea0003800000 */
.L_x_988:
[----:B------:R-:W-:-:S04]  /*a180*/  IADD3 R52, R52, 0x40, RZ ;  /* 0x0000004034347810 */ /* 0x000fc80007ffe0ff */
[----:B------:R-:W-:-:S13]  /*a190*/  ISETP.GE.AND P0, PT, R52, R45, PT ;  /* 0x0000002d3400720c */ /* 0x000fda0003f06270 */
        /* <DEDUP_REMOVED lines=32> */
[----:B------:R-:W-:Y:S02]  /*a3a0*/  FMUL.FTZ R53, R9, R45 ;  /* 0x0000002d09357220 */ /* 0x000fe40000410000 */
[----:B------:R-:W-:Y:S02]  /*a3b0*/  FMUL.FTZ R41, R8, R41 ;  /* 0x0000002908297220 */ /* 0x000fe40000410000 */
[C---:B------:R-:W-:Y:S02]  /*a3c0*/  FMUL.FTZ R45, R56.reuse, R45 ;  /* 0x0000002d382d7220 */ /* 0x040fe40000410000 */
[----:B------:R-:W-:Y:S02]  /*a3d0*/  FFMA.FTZ R53, R56, R44, -R53 ;  /* 0x0000002c38357223 */ /* 0x000fe40000010835 */
[----:B------:R-:W-:-:S02]  /*a3e0*/  FFMA.FTZ R57, R52, R58, -R57 ;  /* 0x0000003a34397223 */ /* 0x000fc40000010839 */
[----:B------:R-:W-:Y:S02]  /*a3f0*/  FFMA.FTZ R60, R55, R62, R60 ;  /* 0x0000003e373c7223 */ /* 0x000fe4000001003c */
[-C--:B------:R-:W-:Y:S02]  /*a400*/  FFMA.FTZ R40, R8, R11.reuse, -R40 ;  /* 0x0000000b08287223 */ /* 0x080fe40000010828 */
[----:B------:R-:W-:Y:S01]  /*a410*/  FFMA.FTZ R41, R10, R11, R41 ;  /* 0x0000000b0a297223 */ /* 0x000fe20000010029 */
[----:B------:R-:W-:Y:S01]  /*a420*/  F2FP.PACK_AB R11, R54, R57 ;  /* 0x00000039360b723e */ /* 0x000fe200000000ff */
[----:B------:R-:W-:Y:S01]  /*a430*/  FFMA.FTZ R44, R9, R44, R45 ;  /* 0x0000002c092c7223 */ /* 0x000fe2000001002d */
[----:B------:R-:W-:Y:S02]  /*a440*/  F2FP.PACK_AB R8, R60, R59 ;  /* 0x0000003b3c08723e */ /* 0x000fe400000000ff */
[----:B------:R-:W-:Y:S02]  /*a450*/  F2FP.PACK_AB R10, R41, R40 ;  /* 0x00000028290a723e */ /* 0x000fe400000000ff */
[----:B------:R-:W-:-:S05]  /*a460*/  F2FP.PACK_AB R9, R44, R53 ;  /* 0x000000352c09723e */ /* 0x000fca00000000ff */
[----:B------:R1:W-:Y:S02]  /*a470*/  STS.128 [R15+0x2000], R8 ;  /* 0x002000080f007388 */ /* 0x0003e40000000c00 */
.L_x_1002:
[----:B------:R-:W-:Y:S05]  /*a480*/  BSYNC B0 ;  /* 0x0000000000007941 */ /* 0x000fea0003800000 */
.L_x_1001:
        /* <DEDUP_REMOVED lines=46> */
.L_x_1004:
[----:B------:R-:W-:Y:S05]  /*a770*/  BSYNC B0 ;  /* 0x0000000000007941 */ /* 0x000fea0003800000 */
.L_x_1003:
        /* <DEDUP_REMOVED lines=46> */
.L_x_1006:
[----:B------:R-:W-:Y:S05]  /*aa60*/  BSYNC B0 ;  /* 0x0000000000007941 */ /* 0x000fea0003800000 */
.L_x_1005:
        /* <DEDUP_REMOVED lines=46> */
.L_x_1008:
[----:B------:R-:W-:Y:S05]  /*ad50*/  BSYNC B0 ;  /* 0x0000000000007941 */ /* 0x000fea0003800000 */
.L_x_1007:
        /* <DEDUP_REMOVED lines=30> */
[----:B------:R-:W-:-:S02]  /*af40*/  FMUL.FTZ R30, R27, R30 ;  /* 0x0000001e1b1e7220 */ /* 0x000fc40000410000 */
[-C--:B------:R-:W-:Y:S02]  /*af50*/  FMUL.FTZ R23, R9, R22.reuse ;  /* 0x0000001609177220 */ /* 0x080fe40000410000 */
[-C--:B------:R-:W-:Y:S02]  /*af60*/  FMUL.FTZ R20, R10, R11.reuse ;  /* 0x0000000b0a147220 */ /* 0x080fe40000410000 */
[C---:B------:R-:W-:Y:S02]  /*af70*/  FMUL.FTZ R11, R8.reuse, R11 ;  /* 0x0000000b080b7220 */ /* 0x040fe40000410000 */
[----:B------:R-:W-:Y:S02]  /*af80*/  FMUL.FTZ R22, R29, R22 ;  /* 0x000000161d167220 */ /* 0x000fe40000410000 */
[----:B------:R-:W-:Y:S02]  /*af90*/  FFMA.FTZ R34, R27, R31, -R34 ;  /* 0x0000001f1b227223 */ /* 0x000fe40000010822 */
[----:B------:R-:W-:-:S02]  /*afa0*/  FFMA.FTZ R20, R8, R21, -R20 ;  /* 0x0000001508147223 */ /* 0x000fc40000010814 */
[----:B------:R-:W-:Y:S02]  /*afb0*/  FFMA.FTZ R31, R28, R31, R30 ;  /* 0x0000001f1c1f7223 */ /* 0x000fe4000001001e */
        /* <DEDUP_REMOVED lines=8> */
.L_x_1010:
[----:B------:R-:W-:Y:S05]  /*b040*/  BSYNC B0 ;  /* 0x0000000000007941 */ /* 0x000fea0003800000 */
.L_x_1009:
[----:B------:R-:W-:-:S04]  /*b050*/  IADD3 R82, R82, 0x50, RZ ;  /* 0x0000005052527810 */ /* 0x000fc80007ffe0ff */
[----:B------:R-:W-:-:S13]  /*b060*/  ISETP.GE.AND P0, PT, R82, c[0x0][0x27c], PT ;  /* 0x00009f0052007a0c */ /* 0x000fda0003f06270 */
        /* <DEDUP_REMOVED lines=44> */
.L_x_983:
[----:B------:R-:W-:Y:S01]  /*b330*/  @P3 IMAD.HI.U32 R11, R10, c[0x0][0x2c8], RZ ;  /* 0x0000b2000a0b3a27 */ /* 0x000fe200078e00ff */
[----:B------:R-:W-:Y:S01]  /*b340*/  MOV R16, R12 ;  /* 0x0000000c00107202 */ /* 0x000fe20000000f00 */
[----:B------:R-:W-:Y:S01]  /*b350*/  BSSY B0, `(.L_x_1011) ;  /* 0x0000046000007945 */ /* 0x000fe20003800000 */
[----:B------:R-:W-:Y:S01]  /*b360*/  CS2R R30, SRZ ;  /* 0x00000000001e7805 */ /* 0x000fe2000001ff00 */
[----:B------:R-:W-:Y:S01]  /*b370*/  IMAD.MOV.U32 R20, RZ, RZ, R14 ;  /* 0x000000ffff147224 */ /* 0x000fe200078e000e */
        /* <DEDUP_REMOVED lines=16> */
[----:B------:R-:W-:Y:S01]  /*b480*/  CS2R R58, SRZ ;  /* 0x00000000003a7805 */ /* 0x000fe2000001ff00 */
[----:B------:R-:W-:Y:S01]  /*b490*/  CS2R R56, SRZ ;  /* 0x0000000000387805 */ /* 0x000fe2000001ff00 */
[----:B------:R-:W-:Y:S01]  /*b4a0*/  CS2R R74, SRZ ;  /* 0x00000000004a7805 */ /* 0x000fe2000001ff00 */
[----:B------:R-:W-:Y:S01]  /*b4b0*/  IMAD.IADD R19, R21, 0x1, R19 ;  /* 0x0000000115137824 */ /* 0x000fe200078e0213 */
[----:B------:R-:W-:Y:S01]  /*b4c0*/  CS2R R72, SRZ ;  /* 0x0000000000487805 */ /* 0x000fe2000001ff00 */
[----:B------:R-:W-:-:S03]  /*b4d0*/  IMAD R11, R10, c[0x0][0x294], R11 ;  /* 0x0000a5000a0b7a24 */ /* 0x000fc600078e020b */
[----:B------:R-:W-:Y:S02]  /*b4e0*/  LEA.HI.X R19, R20, c[0x0][0x274], R19, 0x1, P0 ;  /* 0x00009d0014137a11 */ /* 0x000fe400000f0c13 */
[----:B------:R-:W-:Y:S01]  /*b4f0*/  IADD3 R18, R17, R11, RZ ;  /* 0x0000000b11127210 */ /* 0x000fe20007ffe0ff */
[----:B------:R1:W2:Y:S01]  /*b500*/  SHFL.IDX PT, R20, R14, RZ, 0x1c1f ;  /* 0x001c1fff0e147589 */ /* 0x0002a200000e0000 */
[----:B------:R-:W-:-:S03]  /*b510*/  LEA R12, P0, R16, c[0x0][0x288], 0x1 ;  /* 0x0000a200100c7a11 */ /* 0x000fc600078008ff */
[----:B------:R1:W3:Y:S01]  /*b520*/  SHFL.IDX PT, R21, R19, RZ, 0x1c1f ;  /* 0x001c1fff13157589 */ /* 0x0002e200000e0000 */
[----:B------:R-:W-:Y:S02]  /*b530*/  LEA.HI.X R18, R16, c[0x0][0x28c], R18, 0x1, P0 ;  /* 0x0000a30010127a11 */ /* 0x000fe400000f0c12 */
[----:B------:R-:W-:Y:S01]  /*b540*/  ISETP.GE.AND P0, PT, R9, R8, PT ;  /* 0x000000080900720c */ /* 0x000fe20003f06270 */
[----:B------:R1:W4:Y:S04]  /*b550*/  SHFL.IDX PT, R16, R12, RZ, 0x1c1f ;  /* 0x001c1fff0c107589 */ /* 0x00032800000e0000 */
[----:B------:R1:W1:Y:S08]  /*b560*/  SHFL.IDX PT, R17, R18, RZ, 0x1c1f ;  /* 0x001c1fff12117589 */ /* 0x00027000000e0000 */
[----:B------:R-:W-:Y:S05]  /*b570*/  @P0 BRA `(.L_x_1012) ;  /* 0x0000023000000947 */ /* 0x000fea0003800000 */
[C---:B------:R-:W-:Y:S01]  /*b580*/  ISETP.GE.AND P0, PT, R65.reuse, c[0x0][0x27c], PT ;  /* 0x00009f0041007a0c */ /* 0x040fe20003f06270 */
[----:B------:R-:W-:Y:S01]  /*b590*/  CS2R R78, SRZ ;  /* 0x00000000004e7805 */ /* 0x000fe2000001ff00 */
[----:B------:R-:W-:Y:S01]  /*b5a0*/  CS2R R76, SRZ ;  /* 0x00000000004c7805 */ /* 0x000fe2000001ff00 */
[----:B------:R-:W-:Y:S01]  /*b5b0*/  CS2R R74, SRZ ;  /* 0x00000000004a7805 */ /* 0x000fe2000001ff00 */
[----:B------:R-:W-:Y:S01]  /*b5c0*/  CS2R R72, SRZ ;  /* 0x0000000000487805 */ /* 0x000fe2000001ff00 */
[----:B------:R-:W-:-:S08]  /*b5d0*/  IADD3 R11, R65, 0x20, RZ ;  /* 0x00000020410b7810 */ /* 0x000fd00007ffe0ff */
[----:B--23--:R-:W-:-:S04]  /*b5e0*/  @!P0 IMAD.WIDE R22, R65, 0x2, R20 ;  /* 0x0000000241168825 */ /* 0x00cfc800078e0214 */
[----:B-1--4-:R-:W-:Y:S01]  /*b5f0*/  @!P0 IMAD.WIDE R24, R65, 0x2, R16 ;  /* 0x0000000241188825 */ /* 0x012fe200078e0210 */
[----:B------:R1:W5:Y:S04]  /*b600*/  @!P0 LD.E.128 R76, [R22.64] ;  /* 0x00000006164c8980 */ /* 0x000368000c101d00 */
[----:B------:R2:W5:Y:S01]  /*b610*/  @!P0 LD.E.128 R72, [R24.64] ;  /* 0x0000000618488980 */ /* 0x000562000c101d00 */
[----:B------:R-:W-:Y:S01]  /*b620*/  ISETP.GE.AND P0, PT, R11, c[0x0][0x27c], PT ;  /* 0x00009f000b007a0c */ /* 0x000fe20003f06270 */
[----:B------:R-:W-:Y:S01]  /*b630*/  CS2R R62, SRZ ;  /* 0x00000000003e7805 */ /* 0x000fe2000001ff00 */
[----:B------:R-:W-:Y:S01]  /*b640*/  CS2R R60, SRZ ;  /* 0x00000000003c7805 */ /* 0x000fe2000001ff00 */
[----:B------:R-:W-:Y:S01]  /*b650*/  CS2R R58, SRZ ;  /* 0x00000000003a7805 */ /* 0x000fe2000001ff00 */
[----:B------:R-:W-:-:S09]  /*b660*/  CS2R R56, SRZ ;  /* 0x0000000000387805 */ /* 0x000fd2000001ff00 */
[----:B------:R-:W-:-:S04]  /*b670*/  @!P0 SHF.R.S32.HI R10, RZ, 0x1f, R11 ;  /* 0x0000001fff0a8819 */ /* 0x000fc8000001140b */
[----:B------:R-:W-:-:S04]  /*b680*/  @!P0 LEA.HI R10, R10, R11, RZ, 0x3 ;  /* 0x0000000b0a0a8211 */ /* 0x000fc800078f18ff */
[----:B------:R-:W-:Y:S02]  /*b690*/  @!P0 LOP3.LUT R10, R10, 0xfffffff8, RZ, 0xc0, !PT ;  /* 0xfffffff80a0a8812 */ /* 0x000fe400078ec0ff */
[----:B------:R-:W-:-:S03]  /*b6a0*/  IADD3 R11, R65, 0x40, RZ ;  /* 0x00000040410b7810 */ /* 0x000fc60007ffe0ff */
[----:B-1----:R-:W-:-:S04]  /*b6b0*/  @!P0 IMAD.WIDE R22, R10, 0x2, R20 ;  /* 0x000000020a168825 */ /* 0x002fc800078e0214 */
[----:B--2---:R-:W-:Y:S01]  /*b6c0*/  @!P0 IMAD.WIDE R24, R10, 0x2, R16 ;  /* 0x000000020a188825 */ /* 0x004fe200078e0210 */
        /* <DEDUP_REMOVED lines=9> */
[----:B------:R-:W-:-:S05]  /*b760*/  @!P0 LOP3.LUT R10, R10, 0xfffffff8, RZ, 0xc0, !PT ;  /* 0xfffffff80a0a8812 */ /* 0x000fca00078ec0ff */
[----:B------:R-:W-:-:S04]  /*b770*/  @!P0 IMAD.WIDE R20, R10, 0x2, R20 ;  /* 0x000000020a148825 */ /* 0x000fc800078e0214 */
[----:B------:R-:W-:Y:S01]  /*b780*/  @!P0 IMAD.WIDE R10, R10, 0x2, R16 ;  /* 0x000000020a0a8825 */ /* 0x000fe200078e0210 */
[----:B------:R1:W5:Y:S04]  /*b790*/  @!P0 LD.E.128 R44, [R20.64] ;  /* 0x00000006142c8980 */ /* 0x000368000c101d00 */
[----:B------:R1:W5:Y:S02]  /*b7a0*/  @!P0 LD.E.128 R40, [R10.64] ;  /* 0x000000060a288980 */ /* 0x000364000c101d00 */
.L_x_1012:
[----:B------:R-:W-:Y:S05]  /*b7b0*/  BSYNC B0 ;  /* 0x0000000000007941 */ /* 0x000fea0003800000 */
.L_x_1011:
[----:B-1---5:R-:W-:Y:S01]  /*b7c0*/  IMAD.MOV.U32 R11, RZ, RZ, R46 ;  /* 0x000000ffff0b7224 */ /* 0x022fe200078e002e */
[----:B------:R-:W-:Y:S01]  /*b7d0*/  IADD3 R9, R9, 0x40, RZ ;  /* 0x0000004009097810 */ /* 0x000fe20007ffe0ff */
[----:B------:R-:W-:Y:S01]  /*b7e0*/  IMAD.MOV.U32 R10, RZ, RZ, R47 ;  /* 0x000000ffff0a7224 */ /* 0x000fe200078e002f */
[----:B------:R-:W1:Y:S01]  /*b7f0*/  SHFL.IDX PT, R14, R14, 0x1, 0x1c1f ;  /* 0x003c1f000e0e7f89 */ /* 0x000e6200000e0000 */
        /* <DEDUP_REMOVED lines=13> */
[----:B------:R-:W4:Y:S02]  /*b8d0*/  SHFL.IDX PT, R12, R12, 0x1, 0x1c1f ;  /* 0x003c1f000c0c7f89 */ /* 0x000f2400000e0000 */
        /* <DEDUP_REMOVED lines=26> */
[----:B------:R-:W4:Y:S01]  /*ba80*/  SHFL.IDX PT, R15, R19, 0x1, 0x1c1f ;  /* 0x003c1f00130f7f89 */ /* 0x000f2200000e0000 */
[----:B------:R-:W-:Y:S01]  /*ba90*/  CS2R R36, SRZ ;  /* 0x0000000000247805 */ /* 0x000fe2000001ff00 */
[----:B------:R-:W-:Y:S01]  /*baa0*/  CS2R R22, SRZ ;  /* 0x0000000000167805 */ /* 0x000fe2000001ff00 */
[----:B------:R-:W-:Y:S01]  /*bab0*/  PRMT R99, R10, 0x5410, R11 ;  /* 0x000054100a637816 */ /* 0x000fe2000000000b */
[----:B------:R3:W2:Y:S02]  /*bac0*/  SHFL.IDX PT, R13, R18, 0x1, 0x1c1f ;  /* 0x003c1f00120d7f89 */ /* 0x0006a400000e0000 */
[----:B--23--:R-:W-:Y:S01]  /*bad0*/  CS2R R20, SRZ ;  /* 0x0000000000147805 */ /* 0x00cfe2000001ff00 */
[----:B------:R-:W-:Y:S01]  /*bae0*/  CS2R R16, SRZ ;  /* 0x0000000000107805 */ /* 0x000fe2000001ff00 */
[----:B------:R-:W-:Y:S01]  /*baf0*/  CS2R R34, SRZ ;  /* 0x0000000000227805 */ /* 0x000fe2000001ff00 */
[----:B------:R-:W-:Y:S01]  /*bb00*/  CS2R R32, SRZ ;  /* 0x0000000000207805 */ /* 0x000fe2000001ff00 */
[----:B------:R-:W-:Y:S01]  /*bb10*/  CS2R R18, SRZ ;  /* 0x0000000000127805 */ /* 0x000fe2000001ff00 */
[----:B------:R-:W-:Y:S05]  /*bb20*/  @P0 BRA `(.L_x_1014) ;  /* 0x0000023000000947 */ /* 0x000fea0003800000 */
[C---:B-1--4-:R-:W-:Y:S01]  /*bb30*/  ISETP.GE.AND P0, PT, R65.reuse, c[0x0][0x27c], PT ;  /* 0x00009f0041007a0c */ /* 0x052fe20003f06270 */
        /* <DEDUP_REMOVED lines=19> */
[----:B------:R-:W-:Y:S01]  /*bc70*/  @!P0 IMAD.WIDE R54, R9, 0x2, R12 ;  /* 0x0000000209368825 */ /* 0x000fe200078e020c */
[----:B------:R1:W5:Y:S04]  /*bc80*/  @!P0 LD.E.128 R24, [R20.64] ;  /* 0x0000000614188980 */ /* 0x000368000c101d00 */
[----:B------:R3:W5:Y:S01]  /*bc90*/  @!P0 LD.E.128 R16, [R54.64] ;  /* 0x0000000636108980 */ /* 0x000762000c101d00 */
[----:B------:R-:W-:Y:S01]  /*bca0*/  ISETP.GE.AND P0, PT, R10, c[0x0][0x27c], PT ;  /* 0x00009f000a007a0c */ /* 0x000fe20003f06270 */
[----:B------:R-:W-:Y:S01]  /*bcb0*/  CS2R R30, SRZ ;  /* 0x00000000001e7805 */ /* 0x000fe2000001ff00 */
[----:B------:R-:W-:Y:S01]  /*bcc0*/  CS2R R28, SRZ ;  /* 0x00000000001c7805 */ /* 0x000fe2000001ff00 */
[----:B--2---:R-:W-:-:S10]  /*bcd0*/  CS2R R22, SRZ ;  /* 0x0000000000167805 */ /* 0x004fd4000001ff00 */
[----:B------:R-:W-:-:S04]  /*bce0*/  @!P0 SHF.R.S32.HI R9, RZ, 0x1f, R10 ;  /* 0x0000001fff098819 */ /* 0x000fc8000001140a */
[----:B------:R-:W-:Y:S01]  /*bcf0*/  @!P0 LEA.HI R9, R9, R10, RZ, 0x3 ;  /* 0x0000000a09098211 */ /* 0x000fe200078f18ff */
[----:B-1----:R-:W-:-:S03]  /*bd00*/  CS2R R20, SRZ ;  /* 0x0000000000147805 */ /* 0x002fc6000001ff00 */
[----:B------:R-:W-:-:S05]  /*bd10*/  @!P0 LOP3.LUT R9, R9, 0xfffffff8, RZ, 0xc0, !PT ;  /* 0xfffffff809098812 */ /* 0x000fca00078ec0ff */
[----:B------:R-:W-:-:S04]  /*bd20*/  @!P0 IMAD.WIDE R14, R9, 0x2, R14 ;  /* 0x00000002090e8825 */ /* 0x000fc800078e020e */
[----:B------:R-:W-:Y:S01]  /*bd30*/  @!P0 IMAD.WIDE R12, R9, 0x2, R12 ;  /* 0x00000002090c8825 */ /* 0x000fe200078e020c */
[----:B------:R3:W5:Y:S04]  /*bd40*/  @!P0 LD.E.128 R28, [R14.64] ;  /* 0x000000060e1c8980 */ /* 0x000768000c101d00 */
[----:B------:R3:W5:Y:S02]  /*bd50*/  @!P0 LD.E.128 R20, [R12.64] ;  /* 0x000000060c148980 */ /* 0x000764000c101d00 */
.L_x_1014:
[----:B-1--4-:R-:W-:Y:S05]  /*bd60*/  BSYNC B0 ;  /* 0x0000000000007941 */ /* 0x012fea0003800000 */
.L_x_1013:
[----:B-----5:R-:W-:Y:S01]  /*bd70*/  IMAD.MOV.U32 R11, RZ, RZ, R30 ;  /* 0x000000ffff0b7224 */ /* 0x020fe200078e001e */
[----:B------:R-:W-:Y:S01]  /*bd80*/  IADD3 R83, -R133, R8, RZ ;  /* 0x0000000885537210 */ /* 0x000fe20007ffe1ff */
[----:B------:R-:W-:Y:S01]  /*bd90*/  IMAD.MOV.U32 R10, RZ, RZ, R31 ;  /* 0x000000ffff0a7224 */ /* 0x000fe200078e001f */
[----:B------:R-:W-:-:S04]  /*bda0*/  DEPBAR.LE SB0, 0x3 ;  /* 0x000080c00000791a */ /* 0x000fc80000000000 */
[----:B------:R-:W-:Y:S01]  /*bdb0*/  IMAD.MOV.U32 R9, RZ, RZ, R28 ;  /* 0x000000ffff097224 */ /* 0x000fe200078e001c */
[----:B------:R-:W-:Y:S01]  /*bdc0*/  PRMT R64, R10, 0x5410, R11 ;  /* 0x000054100a407816 */ /* 0x000fe2000000000b */
[----:B------:R-:W-:Y:S01]  /*bdd0*/  IMAD.MOV.U32 R11, RZ, RZ, R26 ;  /* 0x000000ffff0b7224 */ /* 0x000fe200078e001a */
[----:B------:R-:W-:Y:S01]  /*bde0*/  IMNMX R83, R83, 0x80, PT ;  /* 0x0000008053537817 */ /* 0x000fe20003800200 */
[----:B------:R-:W-:Y:S01]  /*bdf0*/  IMAD.MOV.U32 R10, RZ, RZ, R27 ;  /* 0x000000ffff0a7224 */ /* 0x000fe200078e001b */
[----:B---3--:R-:W-:Y:S01]  /*be00*/  PRMT R55, R55, 0x5410, R9 ;  /* 0x0000541037377816 */ /* 0x008fe20000000009 */
        /* <DEDUP_REMOVED lines=9> */
[----:B------:R-:W-:Y:S01]  /*bea0*/  BAR.SYNC.DEFER_BLOCKING 0x0 ;  /* 0x0000000000007b1d */ /* 0x000fe20000010000 */
[----:B------:R-:W-:Y:S01]  /*beb0*/  IMAD.MOV.U32 R12, RZ, RZ, R25 ;  /* 0x000000ffff0c7224 */ /* 0x000fe200078e0019 */
[----:B------:R-:W-:Y:S01]  /*bec0*/  PRMT R81, R10, 0x5410, R11 ;  /* 0x000054100a517816 */ /* 0x000fe2000000000b */
[----:B------:R-:W-:Y:S01]  /*bed0*/  IMAD.MOV.U32 R11, RZ, RZ, R22 ;  /* 0x000000ffff0b7224 */ /* 0x000fe200078e0016 */
[----:B------:R-:W-:Y:S01]  /*bee0*/  PRMT R80, R80, 0x5410, R9 ;  /* 0x0000541050507816 */ /* 0x000fe20000000009 */
[----:B------:R-:W-:Y:S01]  /*bef0*/  IMAD.MOV.U32 R10, RZ, RZ, R23 ;  /* 0x000000ffff0a7224 */ /* 0x000fe200078e0017 */
[----:B------:R-:W-:Y:S01]  /*bf00*/  ISETP.GE.AND P0, PT, R52, R83, PT ;  /* 0x000000533400720c */ /* 0x000fe20003f06270 */
[----:B------:R-:W-:Y:S01]  /*bf10*/  IMAD.MOV.U32 R9, RZ, RZ, R20 ;  /* 0x000000ffff097224 */ /* 0x000fe200078e0014 */
[----:B------:R-:W-:Y:S01]  /*bf20*/  PRMT R68, R12, 0x7610, R68 ;  /* 0x000076100c447816 */ /* 0x000fe20000000044 */
[----:B------:R-:W-:Y:S01]  /*bf30*/  BSSY B1, `(.L_x_1015) ;  /* 0x0000163000017945 */ /* 0x000fe20003800000 */
[----:B------:R-:W-:Y:S01]  /*bf40*/  PRMT R54, R10, 0x5410, R11 ;  /* 0x000054100a367816 */ /* 0x000fe2000000000b */
[----:B------:R-:W-:Y:S01]  /*bf50*/  IMAD.MOV.U32 R10, RZ, RZ, R19 ;  /* 0x000000ffff0a7224 */ /* 0x000fe200078e0013 */
[----:B------:R-:W-:Y:S01]  /*bf60*/  PRMT R53, R53, 0x5410, R9 ;  /* 0x0000541035357816 */ /* 0x000fe20000000009 */
[----:B------:R-:W-:Y:S01]  /*bf70*/  IMAD.MOV.U32 R9, RZ, RZ, R16 ;  /* 0x000000ffff097224 */ /* 0x000fe200078e0010 */
[----:B------:R-:W-:-:S02]  /*bf80*/  MOV R11, R18 ;  /* 0x00000012000b7202 */ /* 0x000fc40000000f00 */
[----:B------:R-:W-:Y:S02]  /*bf90*/  MOV R12, R37 ;  /* 0x00000025000c7202 */ /* 0x000fe40000000f00 */
        /* <DEDUP_REMOVED lines=21> */
[----:B------:R-:W-:Y:S02]  /*c0f0*/  LEA.HI R14, R9, R82, RZ, 0x1d ;  /* 0x00000052090e7211 */ /* 0x000fe400078fe8ff */
[----:B------:R-:W-:Y:S02]  /*c100*/  LOP3.LUT R12, R12, 0x1c0, RZ, 0xc0, !PT ;  /* 0x000001c00c0c7812 */ /* 0x000fe400078ec0ff */
[----:B------:R-:W-:Y:S02]  /*c110*/  SHF.R.S32.HI R9, RZ, 0x1f, R14 ;  /* 0x0000001fff097819 */ /* 0x000fe4000001140e */
[----:B------:R-:W-:-:S02]  /*c120*/  SHF.L.U32 R8, R14, 0x3, RZ ;  /* 0x000000030e087819 */ /* 0x000fc400000006ff */
[----:B------:R-:W-:Y:S02]  /*c130*/  LEA.HI R9, R9, R14, RZ, 0x3 ;  /* 0x0000000e09097211 */ /* 0x000fe400078f18ff */
[----:B------:R-:W-:Y:S02]  /*c140*/  SHF.R.U32.HI R11, RZ, 0x3, R12 ;  /* 0x00000003ff0b7819 */ /* 0x000fe4000001160c */
[C---:B------:R-:W-:Y:S02]  /*c150*/  LOP3.LUT R8, R12.reuse, 0x38, R8, 0xf8, !PT ;  /* 0x000000380c087812 */ /* 0x040fe400078ef808 */
[----:B------:R-:W-:Y:S02]  /*c160*/  SHF.L.U32 R9, R9, 0xa, RZ ;  /* 0x0000000a09097819 */ /* 0x000fe400000006ff */
[----:B------:R-:W-:Y:S02]  /*c170*/  SHF.L.U32 R10, R91, 0x9, RZ ;  /* 0x000000095b0a7819 */ /* 0x000fe400000006ff */
[----:B------:R-:W-:-:S02]  /*c180*/  LOP3.LUT R98, R12, 0x38, R65, 0xf8, !PT ;  /* 0x000000380c627812 */ /* 0x000fc400078ef841 */
[----:B------:R-:W-:Y:S02]  /*c190*/  LOP3.LUT R8, R8, R11, RZ, 0x3c, !PT ;  /* 0x0000000b08087212 */ /* 0x000fe400078e3cff */
[----:B------:R-:W-:Y:S02]  /*c1a0*/  LOP3.LUT R9, R9, 0x7fffe000, RZ, 0xc0, !PT ;  /* 0x7fffe00009097812 */ /* 0x000fe400078ec0ff */
[----:B------:R-:W-:Y:S02]  /*c1b0*/  LOP3.LUT R98, R10, R98, R11, 0xf6, !PT ;  /* 0x000000620a627212 */ /* 0x000fe400078ef60b */
[----:B------:R-:W-:Y:S02]  /*c1c0*/  IADD3 R8, R8, R9, R10 ;  /* 0x0000000908087210 */ /* 0x000fe40007ffe00a */
[----:B------:R-:W-:Y:S02]  /*c1d0*/  SHF.L.U32 R98, R98, 0x1, RZ ;  /* 0x0000000162627819 */ /* 0x000fe400000006ff */
[----:B------:R-:W-:-:S02]  /*c1e0*/  SHF.L.U32 R97, R8, 0x1, RZ ;  /* 0x0000000108617819 */ /* 0x000fc400000006ff */
[--C-:B------:R-:W-:Y:S01]  /*c1f0*/  SHF.R.U32.HI R103, RZ, 0x10, R75.reuse ;  /* 0x00000010ff677819 */ /* 0x100fe2000001164b */
[----:B------:R-:W1:Y:S01]  /*c200*/  LDS.128 R12, [R98+0x18100] ;  /* 0x01810000620c7984 */ /* 0x000e620000000c00 */
[----:B------:R-:W-:Y:S02]  /*c210*/  SHF.R.U64 R74, R74, 0x10, R75 ;  /* 0x000000104a4a7819 */ /* 0x000fe4000000124b */
[----:B------:R-:W-:Y:S01]  /*c220*/  SHF.R.U64 R75, R76, 0x10, R77 ;  /* 0x000000104c4b7819 */ /* 0x000fe2000000124d */
[----:B------:R-:W2:Y:S01]  /*c230*/  LDS.128 R8, [R97+0x18100] ;  /* 0x0181000061087984 */ /* 0x000ea20000000c00 */
[----:B------:R-:W-:Y:S01]  /*c240*/  SHF.R.U64 R78, R78, 0x10, R79 ;  /* 0x000000104e4e7819 */ /* 0x000fe2000000124f */
[----:B------:R-:W-:Y:S01]  /*c250*/  HADD2.F32 R116, -RZ, R103.H0_H0 ;  /* 0x20000067ff747230 */ /* 0x000fe20000004100 */
[----:B------:R-:W-:Y:S01]  /*c260*/  SHF.R.U32.HI R76, RZ, 0x10, R77 ;  /* 0x00000010ff4c7819 */ /* 0x000fe2000001164d */
[--C-:B------:R-:W-:Y:S01]  /*c270*/  HADD2.F32 R103, -RZ, R99.reuse.H0_H0 ;  /* 0x20000063ff677230 */ /* 0x100fe20000004100 */
[----:B------:R-:W-:Y:S01]  /*c280*/  SHF.R.U32.HI R79, RZ, 0x10, R79 ;  /* 0x00000010ff4f7819 */ /* 0x000fe2000001164f */
[----:B------:R-:W-:Y:S01]  /*c290*/  HADD2.F32 R99, -RZ, R99.H1_H1 ;  /* 0x30000063ff637230 */ /* 0x000fe20000004100 */
[--C-:B------:R-:W-:Y:S01]  /*c2a0*/  SHF.R.U64 R72, R72, 0x10, R73.reuse ;  /* 0x0000001048487819 */ /* 0x100fe20000001249 */
[----:B------:R-:W-:Y:S01]  /*c2b0*/  HADD2.F32 R124, -RZ, R76.H0_H0 ;  /* 0x2000004cff7c7230 */ /* 0x000fe20000004100 */
[----:B------:R-:W-:Y:S01]  /*c2c0*/  SHF.R.U32.HI R73, RZ, 0x10, R73 ;  /* 0x00000010ff497819 */ /* 0x000fe20000011649 */
[----:B------:R-:W-:-:S02]  /*c2d0*/  HADD2.F32 R120, -RZ, R79.H0_H0 ;  /* 0x2000004fff787230 */ /* 0x000fc40000004100 */
[--C-:B------:R-:W-:Y:S02]  /*c2e0*/  HADD2.F32 R79, -RZ, R101.reuse.H0_H0 ;  /* 0x20000065ff4f7230 */ /* 0x100fe40000004100 */
[----:B------:R-:W-:Y:S02]  /*c2f0*/  HADD2.F32 R101, -RZ, R101.H1_H1 ;  /* 0x30000065ff657230 */ /* 0x000fe40000004100 */
[----:B------:R-:W-:Y:S02]  /*c300*/  HADD2.F32 R113, -RZ, R78.H0_H0 ;  /* 0x2000004eff717230 */ /* 0x000fe40000004100 */
[--C-:B-1----:R-:W-:Y:S02]  /*c310*/  HADD2.F32 R77, -RZ, R15.reuse.H0_H0 ;  /* 0x2000000fff4d7230 */ /* 0x102fe40000004100 */
[----:B------:R-:W-:Y:S02]  /*c320*/  HADD2.F32 R15, -RZ, R15.H1_H1 ;  /* 0x3000000fff0f7230 */ /* 0x000fe40000004100 */
[--C-:B--2---:R-:W-:Y:S01]  /*c330*/  HADD2.F32 R107, -RZ, R11.reuse.H0_H0 ;  /* 0x2000000bff6b7230 */ /* 0x104fe20000004100 */
[----:B------:R-:W-:Y:S01]  /*c340*/  FMUL.FTZ R112, R77, R108 ;  /* 0x0000006c4d707220 */ /* 0x000fe20000410000 */
[----:B------:R-:W-:Y:S01]  /*c350*/  HADD2.F32 R11, -RZ, R11.H1_H1 ;  /* 0x3000000bff0b7230 */ /* 0x000fe20000004100 */
[----:B------:R-:W-:Y:S01]  /*c360*/  FMUL.FTZ R118, R15, R116 ;  /* 0x000000740f767220 */ /* 0x000fe20000410000 */
[--C-:B------:R-:W-:Y:S01]  /*c370*/  HADD2.F32 R104, -RZ, R13.reuse.H0_H0 ;  /* 0x2000000dff687230 */ /* 0x100fe20000004100 */
[----:B------:R-:W-:Y:S01]  /*c380*/  FMUL.FTZ R108, R107, R108 ;  /* 0x0000006c6b6c7220 */ /* 0x000fe20000410000 */
[----:B------:R-:W-:Y:S01]  /*c390*/  HADD2.F32 R13, -RZ, R13.H1_H1 ;  /* 0x3000000dff0d7230 */ /* 0x000fe20000004100 */
[C---:B------:R-:W-:Y:S01]  /*c3a0*/  FMUL.FTZ R116, R11.reuse, R116 ;  /* 0x000000740b747220 */ /* 0x040fe20000410000 */
[----:B------:R-:W-:Y:S01]  /*c3b0*/  HADD2.F32 R109, -RZ, R9.H0_H0 ;  /* 0x20000009ff6d7230 */ /* 0x000fe20000004100 */
[----:B------:R-:W-:Y:S01]  /*c3c0*/  FFMA.FTZ R11, R11, R120, R118 ;  /* 0x000000780b0b7223 */ /* 0x000fe20000010076 */
[----:B------:R-:W-:Y:S01]  /*c3d0*/  HADD2.F32 R118, -RZ, R73.H0_H0 ;  /* 0x20000049ff767230 */ /* 0x000fe20000004100 */
[----:B------:R-:W-:Y:S01]  /*c3e0*/  FFMA.FTZ R112, R107, R114, R112 ;  /* 0x000000726b707223 */ /* 0x000fe20000010070 */
[----:B------:R-:W-:Y:S01]  /*c3f0*/  HADD2.F32 R9, -RZ, R9.H1_H1 ;  /* 0x30000009ff097230 */ /* 0x000fe20000004100 */
[----:B------:R-:W-:Y:S01]  /*c400*/  FMUL.FTZ R122, R104, R103 ;  /* 0x00000067687a7220 */ /* 0x000fe20000410000 */
        /* <DEDUP_REMOVED lines=20> */
[----:B------:R-:W-:Y:S01]  /*c550*/  HADD2.F32 R10, -RZ, R10.H1_H1 ;  /* 0x3000000aff0a7230 */ /* 0x000fe20000004100 */
[----:B------:R-:W-:Y:S01]  /*c560*/  FFMA.FTZ R15, R15, R120, -R116 ;  /* 0x000000780f0f7223 */ /* 0x000fe20000010874 */
[----:B------:R-:W-:Y:S01]  /*c570*/  HADD2.F32 R102, -RZ, R72.H0_H0 ;  /* 0x20000048ff667230 */ /* 0x000fe20000004100 */
[----:B------:R-:W-:Y:S01]  /*c580*/  FFMA.FTZ R72, R8, R99, R100 ;  /* 0x0000006308487223 */ /* 0x000fe20000010064 */
[----:B------:R-:W-:Y:S01]  /*c590*/  HADD2.F32 R8, -RZ, R75.H0_H0 ;  /* 0x2000004bff087230 */ /* 0x000fe20000004100 */
[-C--:B------:R-:W-:Y:S01]  /*c5a0*/  FMUL.FTZ R75, R14, R109.reuse ;  /* 0x0000006d0e4b7220 */ /* 0x080fe20000410000 */
[----:B------:R-:W-:Y:S01]  /*c5b0*/  F2FP.PACK_AB R15, R15, R108 ;  /* 0x0000006c0f0f723e */ /* 0x000fe200000000ff */
[----:B------:R-:W-:Y:S01]  /*c5c0*/  FMUL.FTZ R115, R111, R102 ;  /* 0x000000666f737220 */ /* 0x000fe20000410000 */
[----:B------:R-:W-:Y:S01]  /*c5d0*/  F2FP.PACK_AB R11, R11, R112 ;  /* 0x000000700b0b723e */ /* 0x000fe200000000ff */
[----:B------:R-:W-:Y:S01]  /*c5e0*/  FMUL.FTZ R109, R10, R109 ;  /* 0x0000006d0a6d7220 */ /* 0x000fe20000410000 */
[----:B------:R-:W-:Y:S01]  /*c5f0*/  F2FP.PACK_AB R9, R9, R122 ;  /* 0x0000007a0909723e */ /* 0x000fe200000000ff */
[----:B------:R-:W-:-:S02]  /*c600*/  FMUL.FTZ R74, R106, R102 ;  /* 0x000000666a4a7220 */ /* 0x000fc40000410000 */
[----:B------:R-:W-:Y:S02]  /*c610*/  FFMA.FTZ R103, R104, R79, -R103 ;  /* 0x0000004f68677223 */ /* 0x000fe40000010867 */
[----:B------:R-:W-:Y:S02]  /*c620*/  FFMA.FTZ R118, R13, R124, -R118 ;  /* 0x0000007c0d767223 */ /* 0x000fe40000010876 */
[----:B------:R-:W-:Y:S02]  /*c630*/  FFMA.FTZ R76, R105, R101, -R76 ;  /* 0x00000065694c7223 */ /* 0x000fe4000001084c */
[----:B------:R-:W-:Y:S01]  /*c640*/  FFMA.FTZ R107, R12, R99, -R107 ;  /* 0x000000630c6b7223 */ /* 0x000fe2000001086b */
[----:B------:R-:W-:Y:S01]  /*c650*/  F2FP.PACK_AB R13, R118, R103 ;  /* 0x00000067760d723e */ /* 0x000fe200000000ff */
[----:B------:R-:W-:Y:S02]  /*c660*/  FFMA.FTZ R115, R106, R8, -R115 ;  /* 0x000000086a737223 */ /* 0x000fe40000010873 */
[----:B------:R-:W-:-:S02]  /*c670*/  FFMA.FTZ R14, R14, R113, -R109 ;  /* 0x000000710e0e7223 */ /* 0x000fc4000001086d */
[----:B------:R-:W-:Y:S01]  /*c680*/  FFMA.FTZ R73, R110, R101, R73 ;  /* 0x000000656e497223 */ /* 0x000fe20000010049 */
[----:B------:R-:W-:Y:S01]  /*c690*/  F2FP.PACK_AB R12, R115, R76 ;  /* 0x0000004c730c723e */ /* 0x000fe200000000ff */
[----:B------:R-:W-:Y:S01]  /*c6a0*/  FFMA.FTZ R74, R111, R8, R74 ;  /* 0x000000086f4a7223 */ /* 0x000fe2000001004a */
[----:B------:R-:W-:Y:S01]  /*c6b0*/  F2FP.PACK_AB R14, R14, R107 ;  /* 0x0000006b0e0e723e */ /* 0x000fe200000000ff */
[----:B------:R-:W-:-:S03]  /*c6c0*/  FFMA.FTZ R75, R10, R113, R75 ;  /* 0x000000710a4b7223 */ /* 0x000fc6000001004b */
[----:B------:R-:W-:Y:S01]  /*c6d0*/  F2FP.PACK_AB R8, R74, R73 ;  /* 0x000000494a08723e */ /* 0x000fe200000000ff */
[----:B------:R1:W-:Y:S01]  /*c6e0*/  STS.128 [R98+0x18100], R12 ;  /* 0x0181000c62007388 */ /* 0x0003e20000000c00 */
[----:B------:R-:W-:-:S05]  /*c6f0*/  F2FP.PACK_AB R10, R75, R72 ;  /* 0x000000484b0a723e */ /* 0x000fca00000000ff */
[----:B------:R1:W-:Y:S02]  /*c700*/  STS.128 [R97+0x18100], R8 ;  /* 0x0181000861007388 */ /* 0x0003e40000000c00 */
.L_x_1018:
[----:B------:R-:W-:Y:S05]  /*c710*/  BSYNC B0 ;  /* 0x0000000000007941 */ /* 0x000fea0003800000 */
.L_x_1017:
        /* <DEDUP_REMOVED lines=67> */
[-C--:B------:R-:W-:Y:S01]  /*cb50*/  FMUL.FTZ R9, R76, R93.reuse ;  /* 0x0000005d4c097220 */ /* 0x080fe20000410000 */
[----:B------:R-:W-:Y:S01]  /*cb60*/  HADD2.F32 R77, -RZ, R12.H1_H1 ;  /* 0x3000000cff4d7230 */ /* 0x000fe20000004100 */
[-C--:B------:R-:W-:Y:S01]  /*cb70*/  FMUL.FTZ R62, R15, R106.reuse ;  /* 0x0000006a0f3e7220 */ /* 0x080fe20000410000 */
[----:B------:R-:W-:Y:S01]  /*cb80*/  HADD2.F32 R11, -RZ, R11.H1_H1 ;  /* 0x3000000bff0b7230 */ /* 0x000fe20000004100 */
[C---:B------:R-:W-:Y:S01]  /*cb90*/  FMUL.FTZ R93, R98.reuse, R93 ;  /* 0x0000005d625d7220 */ /* 0x040fe20000410000 */
[----:B------:R-:W-:Y:S01]  /*cba0*/  HADD2.F32 R12, -RZ, R14.H0_H0 ;  /* 0x2000000eff0c7230 */ /* 0x000fe20000004100 */
[----:B------:R-:W-:Y:S01]  /*cbb0*/  FFMA.FTZ R98, R98, R95, R9 ;  /* 0x0000005f62627223 */ /* 0x000fe20000010009 */
[----:B------:R-:W-:Y:S01]  /*cbc0*/  HADD2.F32 R59, -RZ, R94.H1_H1 ;  /* 0x3000005eff3b7230 */ /* 0x000fe20000004100 */
[----:B------:R-:W-:Y:S01]  /*cbd0*/  FMUL.FTZ R106, R11, R106 ;  /* 0x0000006a0b6a7220 */ /* 0x000fe20000410000 */
[----:B------:R-:W-:Y:S01]  /*cbe0*/  HADD2.F32 R99, -RZ, R8.H1_H1 ;  /* 0x30000008ff637230 */ /* 0x000fe20000004100 */
[C---:B------:R-:W-:Y:S01]  /*cbf0*/  FMUL.FTZ R78, R79.reuse, R78 ;  /* 0x0000004e4f4e7220 */ /* 0x040fe20000410000 */
[----:B------:R-:W-:Y:S01]  /*cc00*/  HADD2.F32 R8, -RZ, R10.H0_H0 ;  /* 0x2000000aff087230 */ /* 0x000fe20000004100 */
[----:B------:R-:W-:Y:S01]  /*cc10*/  FFMA.FTZ R100, R79, R102, R100 ;  /* 0x000000664f647223 */ /* 0x000fe20000010064 */
[----:B------:R-:W-:Y:S01]  /*cc20*/  HADD2.F32 R9, -RZ, R96.H1_H1 ;  /* 0x30000060ff097230 */ /* 0x000fe20000004100 */
[----:B------:R-:W-:Y:S01]  /*cc30*/  FFMA.FTZ R11, R11, R114, R62 ;  /* 0x000000720b0b7223 */ /* 0x000fe2000001003e */
[----:B------:R-:W-:Y:S01]  /*cc40*/  HADD2.F32 R14, -RZ, R14.H1_H1 ;  /* 0x3000000eff0e7230 */ /* 0x000fe20000004100 */
[-C--:B------:R-:W-:Y:S01]  /*cc50*/  FMUL.FTZ R61, R12, R59.reuse ;  /* 0x0000003b0c3d7220 */ /* 0x080fe20000410000 */
[----:B------:R-:W-:Y:S01]  /*cc60*/  HADD2.F32 R62, -RZ, R56.H0_H0 ;  /* 0x20000038ff3e7230 */ /* 0x000fe20000004100 */
[C---:B------:R-:W-:Y:S01]  /*cc70*/  FMUL.FTZ R59, R8.reuse, R59 ;  /* 0x0000003b083b7220 */ /* 0x040fe20000410000 */
[----:B------:R-:W-:Y:S01]  /*cc80*/  HADD2.F32 R79, -RZ, R58.H0_H0 ;  /* 0x2000003aff4f7230 */ /* 0x000fe20000004100 */
[----:B------:R-:W-:Y:S01]  /*cc90*/  FFMA.FTZ R56, R8, R9, R61 ;  /* 0x0000000908387223 */ /* 0x000fe2000001003d */
[----:B------:R-:W-:Y:S01]  /*cca0*/  HADD2.F32 R10, -RZ, R10.H1_H1 ;  /* 0x3000000aff0a7230 */ /* 0x000fe20000004100 */
[----:B------:R-:W-:Y:S01]  /*ccb0*/  FMUL.FTZ R8, R77, R62 ;  /* 0x0000003e4d087220 */ /* 0x000fe20000410000 */
[----:B------:R-:W-:Y:S01]  /*ccc0*/  HADD2.F32 R61, -RZ, R57.H0_H0 ;  /* 0x20000039ff3d7230 */ /* 0x000fe20000004100 */
[----:B------:R-:W-:Y:S01]  /*ccd0*/  FMUL.FTZ R57, R14, R79 ;  /* 0x0000004f0e397220 */ /* 0x000fe20000410000 */
[----:B------:R-:W-:Y:S01]  /*cce0*/  F2FP.PACK_AB R11, R11, R110 ;  /* 0x0000006e0b0b723e */ /* 0x000fe200000000ff */
[----:B------:R-:W-:-:S02]  /*ccf0*/  FMUL.FTZ R62, R99, R62 ;  /* 0x0000003e633e7220 */ /* 0x000fc40000410000 */
[----:B------:R-:W-:Y:S02]  /*cd00*/  FMUL.FTZ R79, R10, R79 ;  /* 0x0000004f0a4f7220 */ /* 0x000fe40000410000 */
[----:B------:R-:W-:Y:S01]  /*cd10*/  FFMA.FTZ R59, R12, R9, -R59 ;  /* 0x000000090c3b7223 */ /* 0x000fe2000001083b */
[----:B------:R-:W-:Y:S01]  /*cd20*/  F2FP.PACK_AB R9, R97, R100 ;  /* 0x000000646109723e */ /* 0x000fe200000000ff */
        /* <DEDUP_REMOVED lines=17> */
.L_x_1020:
[----:B------:R-:W-:Y:S05]  /*ce40*/  BSYNC B0 ;  /* 0x0000000000007941 */ /* 0x000fea0003800000 */
.L_x_1019:
[----:B-1----:R-:W-:-:S04]  /*ce50*/  IADD3 R12, R65, 0x40, RZ ;  /* 0x00000040410c7810 */ /* 0x002fc80007ffe0ff */
        /* <DEDUP_REMOVED lines=9> */
[--C-:B------:R-:W-:Y:S01]  /*cef0*/  HADD2.F32 R78, -RZ, R90.reuse.H0_H0 ;  /* 0x2000005aff4e7230 */ /* 0x100fe20000004100 */
[----:B------:R-:W-:Y:S01]  /*cf00*/  SHF.R.S32.HI R13, RZ, 0x3, R10 ;  /* 0x00000003ff0d7819 */ /* 0x000fe2000001140a */
[----:B------:R-:W-:Y:S01]  /*cf10*/  HADD2.F32 R85, -RZ, R85.H1_H1 ;  /* 0x30000055ff557230 */ /* 0x000fe20000004100 */
        /* <DEDUP_REMOVED lines=37> */
[----:B------:R-:W-:Y:S02]  /*d170*/  HADD2.F32 R75, -RZ, R42.H0_H0 ;  /* 0x2000002aff4b7230 */ /* 0x000fe40000004100 */
[--C-:B-1----:R-:W-:Y:S02]  /*d180*/  HADD2.F32 R59, -RZ, R13.reuse.H1_H1 ;  /* 0x3000000dff3b7230 */ /* 0x102fe40000004100 */
[----:B------:R-:W-:Y:S02]  /*d190*/  HADD2.F32 R47, -RZ, R13.H0_H0 ;  /* 0x2000000dff2f7230 */ /* 0x000fe40000004100 */
[----:B--2---:R-:W-:Y:S01]  /*d1a0*/  HADD2.F32 R72, -RZ, R9.H1_H1 ;  /* 0x30000009ff487230 */ /* 0x004fe20000004100 */
        /* <DEDUP_REMOVED lines=18> */
[-C--:B------:R-:W-:Y:S01]  /*d2d0*/  FMUL.FTZ R46, R15, R72.reuse ;  /* 0x000000480f2e7220 */ /* 0x080fe20000410000 */
[----:B------:R-:W-:Y:S01]  /*d2e0*/  HADD2.F32 R12, -RZ, R14.H0_H0 ;  /* 0x2000000eff0c7230 */ /* 0x000fe20000004100 */
[-C--:B------:R-:W-:Y:S01]  /*d2f0*/  FMUL.FTZ R9, R60, R85.reuse ;  /* 0x000000553c097220 */ /* 0x080fe20000410000 */
[----:B------:R-:W-:Y:S01]  /*d300*/  HADD2.F32 R74, -RZ, R8.H1_H1 ;  /* 0x30000008ff4a7230 */ /* 0x000fe20000004100 */
[----:B------:R-:W-:Y:S01]  /*d310*/  FMUL.FTZ R72, R11, R72 ;  /* 0x000000480b487220 */ /* 0x000fe20000410000 */
[----:B------:R-:W-:Y:S01]  /*d320*/  HADD2.F32 R43, -RZ, R88.H1_H1 ;  /* 0x30000058ff2b7230 */ /* 0x000fe20000004100 */
[----:B------:R-:W-:Y:S01]  /*d330*/  FMUL.FTZ R85, R73, R85 ;  /* 0x0000005549557220 */ /* 0x000fe20000410000 */
[----:B------:R-:W-:Y:S01]  /*d340*/  HADD2.F32 R14, -RZ, R14.H1_H1 ;  /* 0x3000000eff0e7230 */ /* 0x000fe20000004100 */
[----:B------:R-:W-:Y:S01]  /*d350*/  FFMA.FTZ R11, R11, R102, R46 ;  /* 0x000000660b0b7223 */ /* 0x000fe2000001002e */
[----:B------:R-:W-:Y:S01]  /*d360*/  HADD2.F32 R8, -RZ, R10.H0_H0 ;  /* 0x2000000aff087230 */ /* 0x000fe20000004100 */
[----:B------:R-:W-:Y:S01]  /*d370*/  FFMA.FTZ R73, R73, R90, R9 ;  /* 0x0000005a49497223 */ /* 0x000fe20000010009 */
[----:B------:R-:W-:Y:S01]  /*d380*/  HADD2.F32 R63, -RZ, R40.H0_H0 ;  /* 0x20000028ff3f7230 */ /* 0x000fe20000004100 */
[-C--:B------:R-:W-:Y:S01]  /*d390*/  FMUL.FTZ R46, R12, R43.reuse ;  /* 0x0000002b0c2e7220 */ /* 0x080fe20000410000 */
[----:B------:R-:W-:Y:S01]  /*d3a0*/  HADD2.F32 R10, -RZ, R10.H1_H1 ;  /* 0x3000000aff0a7230 */ /* 0x000fe20000004100 */
        /* <DEDUP_REMOVED lines=8> */
[----:B------:R-:W-:Y:S01]  /*d430*/  FFMA.FTZ R40, R8, R9, R46 ;  /* 0x0000000908287223 */ /* 0x000fe2000001002e */
        /* <DEDUP_REMOVED lines=18> */
.L_x_1016:
[----:B------:R-:W-:Y:S05]  /*d560*/  BSYNC B1 ;  /* 0x0000000000017941 */ /* 0x000fea0003800000 */
.L_x_1015:
        /* <DEDUP_REMOVED lines=20> */
[----:B------:R-:W-:Y:S01]  /*d6b0*/  LOP3.LUT R10, R10, 0x1c0, RZ, 0xc0, !PT ;  /* 0x000001c00a0a7812 */ /* 0x000fe200078ec0ff */
[----:B------:R-:W-:Y:S01]  /*d6c0*/  HADD2.F32 R71, -RZ, R71.H1_H1 ;  /* 0x30000047ff477230 */ /* 0x000fe20000004100 */
[----:B------:R-:W-:Y:S01]  /*d6d0*/  SHF.L.U32 R11, R82, 0x3, RZ ;  /* 0x00000003520b7819 */ /* 0x000fe200000006ff */
[----:B------:R-:W-:Y:S01]  /*d6e0*/  IMAD.SHL.U32 R9, R9, 0x400, RZ ;  /* 0x0000040009097824 */ /* 0x000fe200078e00ff */
[----:B------:R-:W-:Y:S01]  /*d6f0*/  LOP3.LUT R12, R10, 0x38, R65, 0xf8, !PT ;  /* 0x000000380a0c7812 */ /* 0x000fe200078ef841 */
[----:B------:R-:W-:Y:S01]  /*d700*/  HADD2.F32 R81, -RZ, R81.H1_H1 ;  /* 0x30000051ff517230 */ /* 0x000fe20000004100 */
[----:B------:R-:W-:-:S02]  /*d710*/  SHF.R.U32.HI R13, RZ, 0x3, R10 ;  /* 0x00000003ff0d7819 */ /* 0x000fc4000001160a */
[----:B------:R-:W-:Y:S02]  /*d720*/  LOP3.LUT R8, R8, 0xfffffe00, RZ, 0xc0, !PT ;  /* 0xfffffe0008087812 */ /* 0x000fe400078ec0ff */
[----:B------:R-:W-:Y:S02]  /*d730*/  LOP3.LUT R10, R10, 0x38, R11, 0xf8, !PT ;  /* 0x000000380a0a7812 */ /* 0x000fe400078ef80b */
[----:B------:R-:W-:Y:S02]  /*d740*/  LOP3.LUT R12, R8, R12, R13, 0xf6, !PT ;  /* 0x0000000c080c7212 */ /* 0x000fe400078ef60d */
[----:B------:R-:W-:Y:S02]  /*d750*/  LOP3.LUT R13, R10, R13, RZ, 0x3c, !PT ;  /* 0x0000000d0a0d7212 */ /* 0x000fe400078e3cff */
[----:B------:R-:W-:Y:S02]  /*d760*/  LOP3.LUT R9, R9, 0x7fffe000, RZ, 0xc0, !PT ;  /* 0x7fffe00009097812 */ /* 0x000fe400078ec0ff */
[----:B------:R-:W-:-:S02]  /*d770*/  SHF.L.U32 R41, R12, 0x1, RZ ;  /* 0x000000010c297819 */ /* 0x000fc400000006ff */
[----:B------:R-:W-:Y:S02]  /*d780*/  IADD3 R40, R13, R9, R8 ;  /* 0x000000090d287210 */ /* 0x000fe40007ffe008 */
[--C-:B------:R-:W-:Y:S01]  /*d790*/  SHF.R.U32.HI R42, RZ, 0x10, R35.reuse ;  /* 0x00000010ff2a7819 */ /* 0x100fe20000011623 */
[----:B------:R-:W1:Y:S01]  /*d7a0*/  LDS.128 R12, [R41+0x18100] ;  /* 0x01810000290c7984 */ /* 0x000e620000000c00 */
[----:B------:R-:W-:Y:S02]  /*d7b0*/  SHF.L.U32 R40, R40, 0x1, RZ ;  /* 0x0000000128287819 */ /* 0x000fe400000006ff */
[----:B------:R-:W-:Y:S01]  /*d7c0*/  SHF.R.U64 R34, R34, 0x10, R35 ;  /* 0x0000001022227819 */ /* 0x000fe20000001223 */
[----:B------:R-:W-:Y:S01]  /*d7d0*/  HADD2.F32 R42, -RZ, R42.H0_H0 ;  /* 0x2000002aff2a7230 */ /* 0x000fe20000004100 */
[----:B------:R-:W-:Y:S01]  /*d7e0*/  SHF.R.U64 R35, R36, 0x10, R37 ;  /* 0x0000001024237819 */ /* 0x000fe20000001225 */
[----:B------:R-:W2:Y:S01]  /*d7f0*/  LDS.128 R8, [R40+0x18100] ;  /* 0x0181000028087984 */ /* 0x000ea20000000c00 */
[----:B------:R-:W-:Y:S01]  /*d800*/  SHF.R.U64 R38, R38, 0x10, R39 ;  /* 0x0000001026267819 */ /* 0x000fe20000001227 */
[----:B------:R-:W-:Y:S01]  /*d810*/  HADD2.F32 R61, -RZ, R34.H0_H0 ;  /* 0x20000022ff3d7230 */ /* 0x000fe20000004100 */
[----:B------:R-:W-:-:S02]  /*d820*/  SHF.R.U32.HI R36, RZ, 0x10, R37 ;  /* 0x00000010ff247819 */ /* 0x000fc40000011625 */
[----:B------:R-:W-:Y:S02]  /*d830*/  SHF.R.U32.HI R39, RZ, 0x10, R39 ;  /* 0x00000010ff277819 */ /* 0x000fe40000011627 */
[--C-:B------:R-:W-:Y:S02]  /*d840*/  SHF.R.U64 R32, R32, 0x10, R33.reuse ;  /* 0x0000001020207819 */ /* 0x100fe40000001221 */
        /* <DEDUP_REMOVED lines=14> */
[--C-:B------:R-:W-:Y:S01]  /*d930*/  HADD2.F32 R44, -RZ, R12.reuse.H0_H0 ;  /* 0x2000000cff2c7230 */ /* 0x100fe20000004100 */
[----:B------:R-:W-:Y:S01]  /*d940*/  FFMA.FTZ R11, R11, R74, R72 ;  /* 0x0000004a0b0b7223 */ /* 0x000fe20000010048 */
[----:B------:R-:W-:Y:S01]  /*d950*/  HADD2.F32 R72, -RZ, R33.H0_H0 ;  /* 0x20000021ff487230 */ /* 0x000fe20000004100 */
[C---:B------:R-:W-:Y:S01]  /*d960*/  FMUL.FTZ R59, R56.reuse, R59 ;  /* 0x0000003b383b7220 */ /* 0x040fe20000410000 */
[----:B------:R-:W-:Y:S01]  /*d970*/  HADD2.F32 R45, -RZ, R12.H1_H1 ;  /* 0x3000000cff2d7230 */ /* 0x000fe20000004100 */
[----:B------:R-:W-:Y:S01]  /*d980*/  FFMA.FTZ R39, R56, R76, R39 ;  /* 0x0000004c38277223 */ /* 0x000fe20000010027 */
[----:B------:R-:W-:Y:S01]  /*d990*/  HADD2.F32 R9, -RZ, R9.H1_H1 ;  /* 0x30000009ff097230 */ /* 0x000fe20000004100 */
[----:B------:R-:W-:Y:S01]  /*d9a0*/  FMUL.FTZ R33, R44, R70 ;  /* 0x000000462c217220 */ /* 0x000fe20000410000 */
[----:B------:R-:W-:Y:S01]  /*d9b0*/  HADD2.F32 R56, -RZ, R36.H0_H0 ;  /* 0x20000024ff387230 */ /* 0x000fe20000004100 */
[----:B------:R-:W-:Y:S01]  /*d9c0*/  FMUL.FTZ R36, R13, R72 ;  /* 0x000000480d247220 */ /* 0x000fe20000410000 */
[----:B------:R-:W-:Y:S01]  /*d9d0*/  HADD2.F32 R12, -RZ, R14.H0_H0 ;  /* 0x2000000eff0c7230 */ /* 0x000fe20000004100 */
[----:B------:R-:W-:Y:S01]  /*d9e0*/  FFMA.FTZ R60, R47, R62, R60 ;  /* 0x0000003e2f3c7223 */ /* 0x000fe2000001003c */
[--C-:B------:R-:W-:Y:S01]  /*d9f0*/  HADD2.F32 R57, -RZ, R8.reuse.H0_H0 ;  /* 0x20000008ff397230 */ /* 0x100fe20000004100 */
        /* <DEDUP_REMOVED lines=38> */
.L_x_1022:
[----:B------:R-:W-:Y:S05]  /*dc60*/  BSYNC B0 ;  /* 0x0000000000007941 */ /* 0x000fea0003800000 */
.L_x_1021:
        /* <DEDUP_REMOVED lines=11> */
[--C-:B------:R-:W-:Y:S01]  /*dd20*/  HADD2.F32 R38, -RZ, R66.reuse.H0_H0 ;  /* 0x20000042ff267230 */ /* 0x100fe20000004100 */
[----:B------:R-:W-:Y:S01]  /*dd30*/  SHF.R.S32.HI R8, RZ, 0x3, R15 ;  /* 0x00000003ff087819 */ /* 0x000fe2000001140f */
[----:B------:R-:W-:Y:S01]  /*dd40*/  HADD2.F32 R62, -RZ, R69.H0_H0 ;  /* 0x20000045ff3e7230 */ /* 0x000fe20000004100 */
[----:B------:R-:W-:Y:S01]  /*dd50*/  LEA.HI R12, R12, R11, RZ, 0x6 ;  /* 0x0000000b0c0c7211 */ /* 0x000fe200078f30ff */
[----:B------:R-:W-:Y:S01]  /*dd60*/  IMAD.SHL.U32 R9, R9, 0x40, RZ ;  /* 0x0000004009097824 */ /* 0x000fe200078e00ff */
[----:B------:R-:W-:Y:S01]  /*dd70*/  LEA.HI R13, R13, R8, RZ, 0x1d ;  /* 0x000000080d0d7211 */ /* 0x000fe200078fe8ff */
[----:B------:R-:W-:Y:S01]  /*dd80*/  HADD2.F32 R66, -RZ, R66.H1_H1 ;  /* 0x30000042ff427230 */ /* 0x000fe20000004100 */
[----:B------:R-:W-:Y:S01]  /*dd90*/  LOP3.LUT R14, R14, 0x1c0, RZ, 0xc0, !PT ;  /* 0x000001c00e0e7812 */ /* 0x000fe200078ec0ff */
[--C-:B------:R-:W-:Y:S01]  /*dda0*/  HADD2.F32 R46, -RZ, R68.reuse.H0_H0 ;  /* 0x20000044ff2e7230 */ /* 0x100fe20000004100 */
[----:B------:R-:W-:Y:S01]  /*ddb0*/  SHF.R.S32.HI R8, RZ, 0x1f, R13 ;  /* 0x0000001fff087819 */ /* 0x000fe2000001140d */
[----:B------:R-:W-:Y:S01]  /*ddc0*/  IMAD.SHL.U32 R11, R13, 0x8, RZ ;  /* 0x000000080d0b7824 */ /* 0x000fe200078e00ff */
[----:B------:R-:W-:Y:S01]  /*ddd0*/  SHF.L.U32 R12, R12, 0x7, RZ ;  /* 0x000000070c0c7819 */ /* 0x000fe200000006ff */
[----:B------:R-:W-:Y:S01]  /*dde0*/  HADD2.F32 R68, -RZ, R68.H1_H1 ;  /* 0x30000044ff447230 */ /* 0x000fe20000004100 */
[----:B------:R-:W-:Y:S01]  /*ddf0*/  LOP3.LUT R15, R14, 0x38, R15, 0xf8, !PT ;  /* 0x000000380e0f7812 */ /* 0x000fe200078ef80f */
[----:B------:R-:W-:Y:S01]  /*de00*/  HADD2.F32 R67, -RZ, R67.H1_H1 ;  /* 0x30000043ff437230 */ /* 0x000fe20000004100 */
[----:B------:R-:W-:Y:S01]  /*de10*/  SHF.R.U32.HI R10, RZ, 0x3, R14 ;  /* 0x00000003ff0a7819 */ /* 0x000fe2000001160e */
[----:B------:R-:W-:Y:S01]  /*de20*/  HADD2.F32 R69, -RZ, R69.H1_H1 ;  /* 0x30000045ff457230 */ /* 0x000fe20000004100 */
[----:B------:R-:W-:-:S02]  /*de30*/  LEA.HI R8, R8, R13, RZ, 0x3 ;  /* 0x0000000d08087211 */ /* 0x000fc400078f18ff */
[----:B------:R-:W-:Y:S02]  /*de40*/  LOP3.LUT R12, R12, 0x7fffe000, RZ, 0xc0, !PT ;  /* 0x7fffe0000c0c7812 */ /* 0x000fe400078ec0ff */
[----:B------:R-:W-:Y:S02]  /*de50*/  LOP3.LUT R15, R15, R10, RZ, 0x3c, !PT ;  /* 0x0000000a0f0f7212 */ /* 0x000fe400078e3cff */
[----:B------:R-:W-:Y:S02]  /*de60*/  LOP3.LUT R9, R9, 0xfffffe00, RZ, 0xc0, !PT ;  /* 0xfffffe0009097812 */ /* 0x000fe400078ec0ff */
[----:B------:R-:W-:Y:S02]  /*de70*/  LOP3.LUT R11, R14, 0x38, R11, 0xf8, !PT ;  /* 0x000000380e0b7812 */ /* 0x000fe400078ef80b */
[----:B------:R-:W-:Y:S02]  /*de80*/  SHF.L.U32 R8, R8, 0xa, RZ ;  /* 0x0000000a08087819 */ /* 0x000fe400000006ff */
[----:B------:R-:W-:-:S02]  /*de90*/  IADD3 R12, R15, R12, R9 ;  /* 0x0000000c0f0c7210 */ /* 0x000fc40007ffe009 */
[----:B------:R-:W-:Y:S02]  /*dea0*/  LOP3.LUT R10, R11, R10, RZ, 0x3c, !PT ;  /* 0x0000000a0b0a7212 */ /* 0x000fe400078e3cff */
[----:B------:R-:W-:Y:S01]  /*deb0*/  LOP3.LUT R8, R8, 0x7fffe000, RZ, 0xc0, !PT ;  /* 0x7fffe00008087812 */ /* 0x000fe200078ec0ff */
[----:B------:R-:W-:Y:S01]  /*dec0*/  IMAD.SHL.U32 R33, R12, 0x2, RZ ;  /* 0x000000020c217824 */ /* 0x000fe200078e00ff */
[----:B------:R-:W-:Y:S02]  /*ded0*/  SHF.R.U32.HI R34, RZ, 0x10, R17 ;  /* 0x00000010ff227819 */ /* 0x000fe40000011611 */
[----:B------:R-:W-:Y:S02]  /*dee0*/  IADD3 R8, R10, R8, R9 ;  /* 0x000000080a087210 */ /* 0x000fe40007ffe009 */
[----:B------:R-:W1:Y:S01]  /*def0*/  LDS.128 R12, [R33+0x18100] ;  /* 0x01810000210c7984 */ /* 0x000e620000000c00 */
[----:B------:R-:W-:Y:S01]  /*df00*/  SHF.R.U64 R24, R24, 0x10, R25 ;  /* 0x0000001018187819 */ /* 0x000fe20000001219 */
[----:B------:R-:W-:Y:S01]  /*df10*/  HADD2.F32 R34, -RZ, R34.H0_H0 ;  /* 0x20000022ff227230 */ /* 0x000fe20000004100 */
[----:B------:R-:W-:-:S02]  /*df20*/  SHF.L.U32 R32, R8, 0x1, RZ ;  /* 0x0000000108207819 */ /* 0x000fc400000006ff */
[----:B------:R-:W-:Y:S01]  /*df30*/  SHF.R.U32.HI R25, RZ, 0x10, R25 ;  /* 0x00000010ff197819 */ /* 0x000fe20000011619 */
[----:B------:R-:W-:Y:S01]  /*df40*/  HADD2.F32 R24, -RZ, R24.H0_H0 ;  /* 0x20000018ff187230 */ /* 0x000fe20000004100 */
[----:B------:R-:W-:Y:S01]  /*df50*/  SHF.R.U64 R16, R16, 0x10, R17 ;  /* 0x0000001010107819 */ /* 0x000fe20000001211 */
[----:B------:R-:W2:Y:S01]  /*df60*/  LDS.128 R8, [R32+0x18100] ;  /* 0x0181000020087984 */ /* 0x000ea20000000c00 */
[--C-:B------:R-:W-:Y:S01]  /*df70*/  SHF.R.U64 R17, R26, 0x10, R27.reuse ;  /* 0x000000101a117819 */ /* 0x100fe2000000121b */
[----:B------:R-:W-:Y:S01]  /*df80*/  HADD2.F32 R58, -RZ, R25.H0_H0 ;  /* 0x20000019ff3a7230 */ /* 0x000fe20000004100 */
[----:B------:R-:W-:Y:S02]  /*df90*/  SHF.R.U32.HI R26, RZ, 0x10, R27 ;  /* 0x00000010ff1a7819 */ /* 0x000fe4000001161b */
[--C-:B------:R-:W-:Y:S02]  /*dfa0*/  SHF.R.U64 R18, R18, 0x10, R19.reuse ;  /* 0x0000001012127819 */ /* 0x100fe40000001213 */
[----:B------:R-:W-:Y:S01]  /*dfb0*/  SHF.R.U32.HI R19, RZ, 0x10, R19 ;  /* 0x00000010ff137819 */ /* 0x000fe20000011613 */
[----:B------:R-:W-:-:S02]  /*dfc0*/  HADD2.F32 R70, -RZ, R26.H0_H0 ;  /* 0x2000001aff467230 */ /* 0x000fc40000004100 */
        /* <DEDUP_REMOVED lines=15> */
[----:B------:R-:W-:Y:S01]  /*e0c0*/  HADD2.F32 R41, -RZ, R8.H0_H0 ;  /* 0x20000008ff297230 */ /* 0x000fe20000004100 */
[----:B------:R-:W-:Y:S01]  /*e0d0*/  FFMA.FTZ R60, R9, R62, R60 ;  /* 0x0000003e093c7223 */ /* 0x000fe2000001003c */
[----:B------:R-:W-:Y:S01]  /*e0e0*/  HADD2.F32 R37, -RZ, R12.H1_H1 ;  /* 0x3000000cff257230 */ /* 0x000fe20000004100 */
[----:B------:R-:W-:Y:S01]  /*e0f0*/  FMUL.FTZ R9, R36, R66 ;  /* 0x0000004224097220 */ /* 0x000fe20000410000 */
[----:B------:R-:W-:Y:S01]  /*e100*/  HADD2.F32 R11, -RZ, R11.H1_H1 ;  /* 0x3000000bff0b7230 */ /* 0x000fe20000004100 */
[----:B------:R-:W-:Y:S01]  /*e110*/  FMUL.FTZ R26, R15, R40 ;  /* 0x000000280f1a7220 */ /* 0x000fe20000410000 */
[----:B------:R-:W-:Y:S01]  /*e120*/  HADD2.F32 R12, -RZ, R14.H0_H0 ;  /* 0x2000000eff0c7230 */ /* 0x000fe20000004100 */
[----:B------:R-:W-:Y:S01]  /*e130*/  FMUL.FTZ R19, R41, R66 ;  /* 0x0000004229137220 */ /* 0x000fe20000410000 */
[----:B------:R-:W-:Y:S01]  /*e140*/  HADD2.F32 R42, -RZ, R8.H1_H1 ;  /* 0x30000008ff2a7230 */ /* 0x000fe20000004100 */
[----:B------:R-:W-:Y:S01]  /*e150*/  FMUL.FTZ R40, R11, R40 ;  /* 0x000000280b287220 */ /* 0x000fe20000410000 */
[----:B------:R-:W-:Y:S01]  /*e160*/  HADD2.F32 R8, -RZ, R10.H0_H0 ;  /* 0x2000000aff087230 */ /* 0x000fe20000004100 */
[----:B------:R-:W-:Y:S01]  /*e170*/  FFMA.FTZ R41, R41, R68, R9 ;  /* 0x0000004429297223 */ /* 0x000fe20000010009 */
[----:B------:R-:W-:Y:S01]  /*e180*/  HADD2.F32 R14, -RZ, R14.H1_H1 ;  /* 0x3000000eff0e7230 */ /* 0x000fe20000004100 */
[C---:B------:R-:W-:Y:S01]  /*e190*/  FMUL.FTZ R38, R39.reuse, R38 ;  /* 0x0000002627267220 */ /* 0x040fe20000410000 */
[----:B------:R-:W-:Y:S01]  /*e1a0*/  HADD2.F32 R10, -RZ, R10.H1_H1 ;  /* 0x3000000aff0a7230 */ /* 0x000fe20000004100 */
[----:B------:R-:W-:Y:S01]  /*e1b0*/  FFMA.FTZ R44, R39, R46, R44 ;  /* 0x0000002e272c7223 */ /* 0x000fe2000001002c */
[----:B------:R-:W-:Y:S01]  /*e1c0*/  HADD2.F32 R39, -RZ, R18.H0_H0 ;  /* 0x20000012ff277230 */ /* 0x000fe20000004100 */
[----:B------:R-:W-:Y:S01]  /*e1d0*/  FFMA.FTZ R11, R11, R70, R26 ;  /* 0x000000460b0b7223 */ /* 0x000fe2000001001a */
[----:B------:R-:W-:Y:S01]  /*e1e0*/  HADD2.F32 R26, -RZ, R16.H0_H0 ;  /* 0x20000010ff1a7230 */ /* 0x000fe20000004100 */
[----:B------:R-:W-:-:S02]  /*e1f0*/  FMUL.FTZ R9, R12, R67 ;  /* 0x000000430c097220 */ /* 0x000fc40000410000 */
[C---:B------:R-:W-:Y:S01]  /*e200*/  FMUL.FTZ R67, R8.reuse, R67 ;  /* 0x0000004308437220 */ /* 0x040fe20000410000 */
[----:B------:R-:W-:Y:S01]  /*e210*/  F2FP.PACK_AB R11, R11, R60 ;  /* 0x0000003c0b0b723e */ /* 0x000fe200000000ff */
[----:B------:R-:W-:Y:S01]  /*e220*/  FFMA.FTZ R16, R8, R69, R9 ;  /* 0x0000004508107223 */ /* 0x000fe20000010009 */
[----:B------:R-:W-:Y:S01]  /*e230*/  HADD2.F32 R9, -RZ, R17.H0_H0 ;  /* 0x20000011ff097230 */ /* 0x000fe20000004100 */
[-C--:B------:R-:W-:Y:S02]  /*e240*/  FMUL.FTZ R43, R37, R26.reuse ;  /* 0x0000001a252b7220 */ /* 0x080fe40000410000 */
[-C--:B------:R-:W-:Y:S02]  /*e250*/  FMUL.FTZ R17, R14, R39.reuse ;  /* 0x000000270e117220 */ /* 0x080fe40000410000 */
[----:B------:R-:W-:Y:S02]  /*e260*/  FMUL.FTZ R26, R42, R26 ;  /* 0x0000001a2a1a7220 */ /* 0x000fe40000410000 */
[----:B------:R-:W-:-:S02]  /*e270*/  FMUL.FTZ R39, R10, R39 ;  /* 0x000000270a277220 */ /* 0x000fc40000410000 */
[----:B------:R-:W-:Y:S02]  /*e280*/  FFMA.FTZ R67, R12, R69, -R67 ;  /* 0x000000450c437223 */ /* 0x000fe40000010843 */
        /* <DEDUP_REMOVED lines=15> */
[----:B------:R1:W-:Y:S01]  /*e380*/  STS.128 [R33+0x18100], R12 ;  /* 0x0181000c21007388 */ /* 0x0003e20000000c00 */
[----:B------:R-:W-:-:S05]  /*e390*/  F2FP.PACK_AB R10, R17, R16 ;  /* 0x00000010110a723e */ /* 0x000fca00000000ff */
[----:B------:R1:W-:Y:S02]  /*e3a0*/  STS.128 [R32+0x18100], R8 ;  /* 0x0181000820007388 */ /* 0x0003e40000000c00 */
.L_x_1024:
[----:B------:R-:W-:Y:S05]  /*e3b0*/  BSYNC B0 ;  /* 0x0000000000007941 */ /* 0x000fea0003800000 */
.L_x_1023:
[----:B-1----:R-:W-:-:S04]  /*e3c0*/  IADD3 R8, R65, 0x40, RZ ;  /* 0x0000004041087810 */ /* 0x002fc80007ffe0ff */
        /* <DEDUP_REMOVED lines=11> */
[----:B------:R-:W-:Y:S01]  /*e480*/  HADD2.F32 R42, -RZ, R55.H0_H0 ;  /* 0x20000037ff2a7230 */ /* 0x000fe20000004100 */
[----:B------:R-:W-:Y:S01]  /*e490*/  LEA.HI R8, R15, R52, RZ, 0x3 ;  /* 0x000000340f087211 */ /* 0x000fe200078f18ff */
[----:B------:R-:W-:Y:S01]  /*e4a0*/  HADD2.F32 R53, -RZ, R53.H1_H1 ;  /* 0x30000035ff357230 */ /* 0x000fe20000004100 */
[----:B------:R-:W-:Y:S01]  /*e4b0*/  LEA.HI R11, R11, R10, RZ, 0x1d ;  /* 0x0000000a0b0b7211 */ /* 0x000fe200078fe8ff */
[----:B------:R-:W-:Y:S01]  /*e4c0*/  HADD2.F32 R55, -RZ, R55.H1_H1 ;  /* 0x30000037ff377230 */ /* 0x000fe20000004100 */
[----:B------:R-:W-:Y:S01]  /*e4d0*/  LOP3.LUT R12, R12, 0x1c0, RZ, 0xc0, !PT ;  /* 0x000001c00c0c7812 */ /* 0x000fe200078ec0ff */
[----:B------:R-:W-:Y:S01]  /*e4e0*/  IMAD.SHL.U32 R8, R8, 0x40, RZ ;  /* 0x0000004008087824 */ /* 0x000fe200078e00ff */
[----:B------:R-:W-:Y:S01]  /*e4f0*/  SHF.R.S32.HI R10, RZ, 0x1f, R11 ;  /* 0x0000001fff0a7819 */ /* 0x000fe2000001140b */
[----:B------:R-:W-:Y:S01]  /*e500*/  IMAD.SHL.U32 R15, R11, 0x8, RZ ;  /* 0x000000080b0f7824 */ /* 0x000fe200078e00ff */
[----:B------:R-:W-:-:S02]  /*e510*/  LOP3.LUT R14, R12, 0x38, R9, 0xf8, !PT ;  /* 0x000000380c0e7812 */ /* 0x000fc400078ef809 */
[----:B------:R-:W-:Y:S02]  /*e520*/  SHF.L.U32 R13, R13, 0x7, RZ ;  /* 0x000000070d0d7819 */ /* 0x000fe400000006ff */
[----:B------:R-:W-:Y:S02]  /*e530*/  SHF.R.U32.HI R9, RZ, 0x3, R12 ;  /* 0x00000003ff097819 */ /* 0x000fe4000001160c */
[----:B------:R-:W-:Y:S02]  /*e540*/  LEA.HI R10, R10, R11, RZ, 0x3 ;  /* 0x0000000b0a0a7211 */ /* 0x000fe400078f18ff */
[----:B------:R-:W-:Y:S02]  /*e550*/  LOP3.LUT R13, R13, 0x7fffe000, RZ, 0xc0, !PT ;  /* 0x7fffe0000d0d7812 */ /* 0x000fe400078ec0ff */
[----:B------:R-:W-:Y:S02]  /*e560*/  LOP3.LUT R8, R8, 0xfffffe00, RZ, 0xc0, !PT ;  /* 0xfffffe0008087812 */ /* 0x000fe400078ec0ff */
[----:B------:R-:W-:-:S02]  /*e570*/  LOP3.LUT R14, R14, R9, RZ, 0x3c, !PT ;  /* 0x000000090e0e7212 */ /* 0x000fc400078e3cff */
[----:B------:R-:W-:Y:S02]  /*e580*/  LOP3.LUT R12, R12, 0x38, R15, 0xf8, !PT ;  /* 0x000000380c0c7812 */ /* 0x000fe400078ef80f */
[----:B------:R-:W-:Y:S02]  /*e590*/  SHF.L.U32 R11, R10, 0xa, RZ ;  /* 0x0000000a0a0b7819 */ /* 0x000fe400000006ff */
[----:B------:R-:W-:Y:S02]  /*e5a0*/  IADD3 R13, R14, R13, R8 ;  /* 0x0000000d0e0d7210 */ /* 0x000fe40007ffe008 */
[----:B------:R-:W-:Y:S02]  /*e5b0*/  LOP3.LUT R10, R12, R9, RZ, 0x3c, !PT ;  /* 0x000000090c0a7212 */ /* 0x000fe400078e3cff */
[----:B------:R-:W-:Y:S01]  /*e5c0*/  LOP3.LUT R9, R11, 0x7fffe000, RZ, 0xc0, !PT ;  /* 0x7fffe0000b097812 */ /* 0x000fe200078ec0ff */
[----:B------:R-:W-:Y:S01]  /*e5d0*/  IMAD.SHL.U32 R17, R13, 0x2, RZ ;  /* 0x000000020d117824 */ /* 0x000fe200078e00ff */
[----:B------:R-:W-:-:S02]  /*e5e0*/  SHF.R.U64 R19, R22, 0x10, R23 ;  /* 0x0000001016137819 */ /* 0x000fc40000001217 */
[----:B------:R-:W-:Y:S02]  /*e5f0*/  IADD3 R9, R10, R9, R8 ;  /* 0x000000090a097210 */ /* 0x000fe40007ffe008 */
[----:B------:R-:W1:Y:S01]  /*e600*/  LDS.128 R12, [R17+0x18100] ;  /* 0x01810000110c7984 */ /* 0x000e620000000c00 */
[--C-:B------:R-:W-:Y:S02]  /*e610*/  SHF.R.U64 R22, R28, 0x10, R29.reuse ;  /* 0x000000101c167819 */ /* 0x100fe4000000121d */
[----:B------:R-:W-:Y:S02]  /*e620*/  SHF.L.U32 R16, R9, 0x1, RZ ;  /* 0x0000000109107819 */ /* 0x000fe400000006ff */
[----:B------:R-:W-:Y:S01]  /*e630*/  SHF.R.U32.HI R28, RZ, 0x10, R29 ;  /* 0x00000010ff1c7819 */ /* 0x000fe2000001161d */
[----:B------:R-:W-:Y:S01]  /*e640*/  HADD2.F32 R29, -RZ, R54.H0_H0 ;  /* 0x20000036ff1d7230 */ /* 0x000fe20000004100 */
[----:B------:R-:W-:Y:S01]  /*e650*/  SHF.R.U32.HI R23, RZ, 0x10, R23 ;  /* 0x00000010ff177819 */ /* 0x000fe20000011617 */
[----:B------:R-:W2:Y:S01]  /*e660*/  LDS.128 R8, [R16+0x18100] ;  /* 0x0181000010087984 */ /* 0x000ea20000000c00 */
[--C-:B------:R-:W-:Y:S01]  /*e670*/  SHF.R.U64 R18, R30, 0x10, R31.reuse ;  /* 0x000000101e127819 */ /* 0x100fe2000000121f */
[----:B------:R-:W-:Y:S01]  /*e680*/  HADD2.F32 R46, -RZ, R28.H0_H0 ;  /* 0x2000001cff2e7230 */ /* 0x000fe20000004100 */
[----:B------:R-:W-:Y:S01]  /*e690*/  SHF.R.U32.HI R30, RZ, 0x10, R31 ;  /* 0x00000010ff1e7819 */ /* 0x000fe2000001161f */
[----:B------:R-:W-:Y:S01]  /*e6a0*/  HADD2.F32 R36, -RZ, R23.H0_H0 ;  /* 0x20000017ff247230 */ /* 0x000fe20000004100 */
[--C-:B------:R-:W-:Y:S01]  /*e6b0*/  SHF.R.U64 R20, R20, 0x10, R21.reuse ;  /* 0x0000001014147819 */ /* 0x100fe20000001215 */
[----:B------:R-:W-:Y:S01]  /*e6c0*/  HADD2.F32 R22, -RZ, R22.H0_H0 ;  /* 0x20000016ff167230 */ /* 0x000fe20000004100 */
[----:B------:R-:W-:-:S03]  /*e6d0*/  SHF.R.U32.HI R21, RZ, 0x10, R21 ;  /* 0x00000010ff157819 */ /* 0x000fc60000011615 */
[----:B------:R-:W-:Y:S02]  /*e6e0*/  HADD2.F32 R20, -RZ, R20.H0_H0 ;  /* 0x20000014ff147230 */ /* 0x000fe40000004100 */
[----:B------:R-:W-:Y:S02]  /*e6f0*/  HADD2.F32 R44, -RZ, R21.H0_H0 ;  /* 0x20000015ff2c7230 */ /* 0x000fe40000004100 */
[----:B------:R-:W-:Y:S02]  /*e700*/  HADD2.F32 R21, -RZ, R64.H1_H1 ;  /* 0x30000040ff157230 */ /* 0x000fe40000004100 */
[--C-:B-1----:R-:W-:Y:S02]  /*e710*/  HADD2.F32 R24, -RZ, R15.reuse.H0_H0 ;  /* 0x2000000fff187230 */ /* 0x102fe40000004100 */
[----:B------:R-:W-:Y:S02]  /*e720*/  HADD2.F32 R15, -RZ, R15.H1_H1 ;  /* 0x3000000fff0f7230 */ /* 0x000fe40000004100 */
[----:B------:R-:W-:Y:S01]  /*e730*/  HADD2.F32 R25, -RZ, R13.H0_H0 ;  /* 0x2000000dff197230 */ /* 0x000fe20000004100 */
[----:B------:R-:W-:Y:S01]  /*e740*/  FMUL.FTZ R35, R24, R29 ;  /* 0x0000001d18237220 */ /* 0x000fe20000410000 */
[----:B------:R-:W-:-:S02]  /*e750*/  HADD2.F32 R26, -RZ, R12.H0_H0 ;  /* 0x2000000cff1a7230 */ /* 0x000fc40000004100 */
[--C-:B--2---:R-:W-:Y:S01]  /*e760*/  HADD2.F32 R32, -RZ, R11.reuse.H0_H0 ;  /* 0x2000000bff207230 */ /* 0x104fe20000004100 */
[----:B------:R-:W-:Y:S01]  /*e770*/  FMUL.FTZ R40, R25, R38 ;  /* 0x0000002619287220 */ /* 0x000fe20000410000 */
        /* <DEDUP_REMOVED lines=16> */
[----:B------:R-:W-:Y:S01]  /*e880*/  HADD2.F32 R8, -RZ, R10.H0_H0 ;  /* 0x2000000aff087230 */ /* 0x000fe20000004100 */
[----:B------:R-:W-:Y:S01]  /*e890*/  FMUL.FTZ R23, R12, R11 ;  /* 0x0000000b0c177220 */ /* 0x000fe20000410000 */
[----:B------:R-:W-:Y:S01]  /*e8a0*/  HADD2.F32 R13, -RZ, R13.H1_H1 ;  /* 0x3000000dff0d7230 */ /* 0x000fe20000004100 */
[C---:B------:R-:W-:Y:S01]  /*e8b0*/  FMUL.FTZ R53, R33.reuse, R53 ;  /* 0x0000003521357220 */ /* 0x040fe20000410000 */
[----:B------:R-:W-:Y:S01]  /*e8c0*/  HADD2.F32 R14, -RZ, R14.H1_H1 ;  /* 0x3000000eff0e7230 */ /* 0x000fe20000004100 */
        /* <DEDUP_REMOVED lines=8> */
[----:B------:R-:W-:-:S02]  /*e950*/  FMUL.FTZ R23, R27, R20 ;  /* 0x000000141b177220 */ /* 0x000fc40000410000 */
[-C--:B------:R-:W-:Y:S02]  /*e960*/  FMUL.FTZ R8, R14, R31.reuse ;  /* 0x0000001f0e087220 */ /* 0x080fe40000410000 */
[----:B------:R-:W-:Y:S02]  /*e970*/  FMUL.FTZ R44, R9, R44 ;  /* 0x0000002c092c7220 */ /* 0x000fe40000410000 */
[----:B------:R-:W-:Y:S02]  /*e980*/  FMUL.FTZ R20, R34, R20 ;  /* 0x0000001422147220 */ /* 0x000fe40000410000 */
[----:B------:R-:W-:Y:S02]  /*e990*/  FMUL.FTZ R31, R10, R31 ;  /* 0x0000001f0a1f7220 */ /* 0x000fe40000410000 */
[----:B------:R-:W-:Y:S01]  /*e9a0*/  FFMA.FTZ R21, R12, R21, -R11 ;  /* 0x000000150c157223 */ /* 0x000fe2000001080b */
[----:B------:R-:W-:Y:S01]  /*e9b0*/  F2FP.PACK_AB R11, R30, R35 ;  /* 0x000000231e0b723e */ /* 0x000fe200000000ff */
[----:B------:R-:W-:-:S02]  /*e9c0*/  FFMA.FTZ R29, R24, R37, -R29 ;  /* 0x00000025181d7223 */ /* 0x000fc4000001081d */
[----:B------:R-:W-:Y:S02]  /*e9d0*/  FFMA.FTZ R36, R15, R32, -R36 ;  /* 0x000000200f247223 */ /* 0x000fe40000010824 */
[----:B------:R-:W-:Y:S02]  /*e9e0*/  FFMA.FTZ R38, R25, R42, -R38 ;  /* 0x0000002a19267223 */ /* 0x000fe40000010826 */
[----:B------:R-:W-:Y:S01]  /*e9f0*/  FFMA.FTZ R13, R13, R46, -R44 ;  /* 0x0000002e0d0d7223 */ /* 0x000fe2000001082c */
[----:B------:R-:W-:Y:S01]  /*ea00*/  F2FP.PACK_AB R15, R36, R29 ;  /* 0x0000001d240f723e */ /* 0x000fe200000000ff */
[----:B------:R-:W-:Y:S02]  /*ea10*/  FFMA.FTZ R53, R26, R55, -R53 ;  /* 0x000000371a357223 */ /* 0x000fe40000010835 */
[----:B------:R-:W-:Y:S01]  /*ea20*/  FFMA.FTZ R12, R27, R22, -R20 ;  /* 0x000000161b0c7223 */ /* 0x000fe20000010814 */
[----:B------:R-:W-:Y:S01]  /*ea30*/  F2FP.PACK_AB R13, R13, R38 ;  /* 0x000000260d0d723e */ /* 0x000fe200000000ff */
[----:B------:R-:W-:-:S02]  /*ea40*/  FFMA.FTZ R14, R14, R33, -R31 ;  /* 0x000000210e0e7223 */ /* 0x000fc4000001081f */
[----:B------:R-:W-:Y:S01]  /*ea50*/  FFMA.FTZ R9, R9, R46, R28 ;  /* 0x0000002e09097223 */ /* 0x000fe2000001001c */
[----:B------:R-:W-:Y:S01]  /*ea60*/  F2FP.PACK_AB R12, R12, R53 ;  /* 0x000000350c0c723e */ /* 0x000fe200000000ff */
[----:B------:R-:W-:Y:S01]  /*ea70*/  FFMA.FTZ R23, R34, R22, R23 ;  /* 0x0000001622177223 */ /* 0x000fe20000010017 */
[----:B------:R-:W-:Y:S01]  /*ea80*/  F2FP.PACK_AB R14, R14, R21 ;  /* 0x000000150e0e723e */ /* 0x000fe200000000ff */
[----:B------:R-:W-:Y:S01]  /*ea90*/  FFMA.FTZ R10, R10, R33, R8 ;  /* 0x000000210a0a7223 */ /* 0x000fe20000010008 */
[----:B------:R-:W-:Y:S02]  /*eaa0*/  F2FP.PACK_AB R9, R9, R40 ;  /* 0x000000280909723e */ /* 0x000fe400000000ff */
[----:B------:R-:W-:Y:S01]  /*eab0*/  F2FP.PACK_AB R8, R23, R52 ;  /* 0x000000341708723e */ /* 0x000fe200000000ff */
[----:B------:R1:W-:Y:S01]  /*eac0*/  STS.128 [R17+0x18100], R12 ;  /* 0x0181000c11007388 */ /* 0x0003e20000000c00 */
[----:B------:R-:W-:-:S05]  /*ead0*/  F2FP.PACK_AB R10, R10, R19 ;  /* 0x000000130a0a723e */ /* 0x000fca00000000ff */
[----:B------:R1:W-:Y:S02]  /*eae0*/  STS.128 [R16+0x18100], R8 ;  /* 0x0181000810007388 */ /* 0x0003e40000000c00 */
.L_x_1000:
[----:B------:R-:W-:Y:S05]  /*eaf0*/  BSYNC B2 ;  /* 0x0000000000027941 */ /* 0x000fea0003800000 */
.L_x_982:
[----:B------:R-:W-:-:S04]  /*eb00*/  DEPBAR.LE SB0, 0x2 ;  /* 0x000080800000791a */ /* 0x000fc80000000000 */
[----:B------:R-:W-:Y:S01]  /*eb10*/  IMAD.SHL.U32 R72, R0, 0x2, RZ ;  /* 0x0000000200487824 */ /* 0x000fe200078e00ff */
[----:B------:R-:W-:Y:S01]  /*eb20*/  BAR.SYNC.DEFER_BLOCKING 0x0 ;  /* 0x0000000000007b1d */ /* 0x000fe20000010000 */
[----:B------:R-:W-:Y:S01]  /*eb30*/  IMAD.SHL.U32 R188, R5, 0x2, RZ ;  /* 0x0000000205bc7824 */ /* 0x000fe200078e00ff */
[----:B-1----:R-:W-:Y:S01]  /*eb40*/  @P2 IADD3 R9, R145, -0x2, RZ ;  /* 0xfffffffe91092810 */ /* 0x002fe20007ffe0ff */
[----:B------:R-:W-:Y:S01]  /*eb50*/  IMAD.MOV.U32 R192, RZ, RZ, 0x40 ;  /* 0x00000040ffc07424 */ /* 0x000fe200078e00ff */
[----:B------:R-:W-:Y:S01]  /*eb60*/  MOV R189, 0x20 ;  /* 0x0000002000bd7802 */ /* 0x000fe20000000f00 */
[----:B------:R-:W-:Y:S01]  /*eb70*/  IMAD.SHL.U32 R187, R2, 0x2, RZ ;  /* 0x0000000202bb7824 */ /* 0x000fe200078e00ff */
[----:B------:R-:W-:Y:S01]  /*eb80*/  @P2 SHF.R.S32.HI R8, RZ, 0x1f, R9 ;  /* 0x0000001fff082819 */ /* 0x000fe20000011409 */
[----:B------:R-:W-:Y:S01]  /*eb90*/  @P2 IMAD R50, R50, R9, RZ ;  /* 0x0000000932322224 */ /* 0x000fe200078e02ff */
[----:B------:R-:W-:Y:S01]  /*eba0*/  SEL R192, R192, 0xffffffc0, !P1 ;  /* 0xffffffc0c0c07807 */ /* 0x000fe20004800000 */
[-C--:B--2---:R-:W-:Y:S01]  /*ebb0*/  @P2 IMAD.WIDE.U32 R10, R9, R51.reuse, R210 ;  /* 0x00000033090a2225 */ /* 0x084fe200078e00d2 */
[----:B------:R-:W-:Y:S01]  /*ebc0*/  LOP3.LUT P1, RZ, R144, 0x2, RZ, 0xc0, !PT ;  /* 0x0000000290ff7812 */ /* 0x000fe2000782c0ff */
[----:B------:R-:W-:Y:S01]  /*ebd0*/  ULDC UR4, c[0x0][0x324] ;  /* 0x0000c90000047ab9 */ /* 0x000fe20000000800 */
[----:B------:R-:W-:Y:S01]  /*ebe0*/  LEA R190, R0, 0x18100, 0x1 ;  /* 0x0001810000be7811 */ /* 0x000fe200078e08ff */
[----:B------:R-:W-:Y:S01]  /*ebf0*/  @P2 IMAD R8, R8, R51, R50 ;  /* 0x0000003308082224 */ /* 0x000fe200078e0232 */
[----:B------:R-:W-:Y:S01]  /*ec00*/  SEL R189, R189, 0xffffffe0, !P1 ;  /* 0xffffffe0bdbd7807 */ /* 0x000fe20004800000 */
[----:B------:R-:W-:Y:S01]  /*ec10*/  IMAD.IADD R2, R188, 0x1, R192 ;  /* 0x00000001bc027824 */ /* 0x000fe200078e02c0 */
[----:B------:R-:W-:Y:S01]  /*ec20*/  @P2 LEA R52, P0, R10, c[0x0][0x1f8], 0x1 ;  /* 0x00007e000a342a11 */ /* 0x000fe200078008ff */
[----:B------:R-:W-:Y:S01]  /*ec30*/  @P2 IMAD.IADD R8, R11, 0x1, R8 ;  /* 0x000000010b082824 */ /* 0x000fe200078e0208 */
[----:B------:R-:W-:Y:S01]  /*ec40*/  IADD3 R5, R188, R189, RZ ;  /* 0x000000bdbc057210 */ /* 0x000fe20007ffe0ff */
[----:B------:R-:W-:Y:S01]  /*ec50*/  IMAD.IADD R186, R190, 0x1, R187 ;  /* 0x00000001beba7824 */ /* 0x000fe200078e02bb */
[----:B------:R-:W-:Y:S01]  /*ec60*/  LEA.HI R89, R89, R84, RZ, 0x2 ;  /* 0x0000005459597211 */ /* 0x000fe200078f10ff */
[----:B------:R-:W-:Y:S01]  /*ec70*/  IMAD R185, R3, 0x2, R190 ;  /* 0x0000000203b97824 */ /* 0x000fe200078e02be */
[----:B------:R-:W-:Y:S01]  /*ec80*/  @P2 LEA.HI.X R53, R10, c[0x0][0x1fc], R8, 0x1, P0 ;  /* 0x00007f000a352a11 */ /* 0x000fe200000f0c08 */
[----:B------:R-:W-:Y:S01]  /*ec90*/  IMAD.IADD R0, R192, 0x1, R5 ;  /* 0x00000001c0007824 */ /* 0x000fe200078e0205 */
[----:B------:R-:W-:Y:S01]  /*eca0*/  LDSM.16.M88.4 R72, [R72+0x18100] ;  /* 0x018100004848783b */ /* 0x000fe20000000200 */
[----:B------:R-:W-:Y:S01]  /*ecb0*/  @P2 IADD3 R76, P0, R49, R52, RZ ;  /* 0x00000034314c2210 */ /* 0x000fe20007f1e0ff */
[----:B------:R-:W-:Y:S01]  /*ecc0*/  ULOP3.LUT UR4, URZ, UR4, URZ, 0x33, !UPT ;  /* 0x000000043f047292 */ /* 0x000fe2000f8e333f */
[----:B------:R-:W-:Y:S01]  /*ecd0*/  LEA R184, R3, R186, 0x1 ;  /* 0x000000ba03b87211 */ /* 0x000fe200078e08ff */
[----:B------:R-:W1:Y:S01]  /*ece0*/  LDSM.16.M88.4 R36, [R188+0xc900] ;  /* 0x00c90000bc24783b */ /* 0x000e620000000200 */
[----:B------:R-:W-:-:S02]  /*ecf0*/  @P2 IADD3.X R77, R48, R53, RZ, P0, !PT ;  /* 0x00000035304d2210 */ /* 0x000fc400007fe4ff */
[----:B------:R-:W-:Y:S01]  /*ed00*/  LOP3.LUT R89, R89, 0xfffffffc, RZ, 0xc0, !PT ;  /* 0xfffffffc59597812 */ /* 0x000fe200078ec0ff */
[----:B------:R-:W2:Y:S04]  /*ed10*/  LDSM.16.M88.4 R28, [R188+0xd100] ;  /* 0x00d10000bc1c783b */ /* 0x000ea80000000200 */
[----:B------:R-:W3:Y:S04]  /*ed20*/  LDSM.16.M88.4 R44, [R188+0xc100] ;  /* 0x00c10000bc2c783b */ /* 0x000ee80000000200 */
[----:B------:R-:W4:Y:S04]  /*ed30*/  LDSM.16.M88.4 R20, [R188+0xd900] ;  /* 0x00d90000bc14783b */ /* 0x000f280000000200 */
[----:B------:R-:W-:Y:S04]  /*ed40*/  LDSM.16.M88.4 R64, [R186] ;  /* 0x00000000ba40783b */ /* 0x000fe80000000200 */
[----:B------:R-:W5:Y:S04]  /*ed50*/  LDSM.16.M88.4 R8, [R5+0xc900] ;  /* 0x00c900000508783b */ /* 0x000f680000000200 */
[----:B------:R-:W3:Y:S04]  /*ed60*/  LDSM.16.M88.4 R12, [R5+0xd100] ;  /* 0x00d10000050c783b */ /* 0x000ee80000000200 */
[----:B------:R-:W3:Y:S04]  /*ed70*/  LDSM.16.M88.4 R16, [R5+0xc100] ;  /* 0x00c100000510783b */ /* 0x000ee80000000200 */
[----:B------:R-:W3:Y:S04]  /*ed80*/  LDSM.16.M88.4 R68, [R5+0xd900] ;  /* 0x00d900000544783b */ /* 0x000ee80000000200 */
        /* <DEDUP_REMOVED lines=12> */
[----:B------:R-:W-:Y:S01]  /*ee50*/  LDSM.16.M88.4 R56, [R2+0xc900] ;  /* 0x00c900000238783b */ /* 0x000fe20000000200 */
[C---:B------:R-:W-:Y:S03]  /*ee60*/  HMMA.16816.F32 R28, R72.reuse, R30, RZ ;  /* 0x0000001e481c723c */ /* 0x040fe600000018ff */
[----:B------:R-:W-:Y:S04]  /*ee70*/  LDSM.16.M88.4 R60, [R2+0xc100] ;  /* 0x00c10000023c783b */ /* 0x000fe80000000200 */
[----:B------:R-:W-:Y:S01]  /*ee80*/  LDSM.16.M88.4 R80, [R0+0xd900] ;  /* 0x00d900000050783b */ /* 0x000fe20000000200 */
[C---:B---3--:R-:W-:Y:S03]  /*ee90*/  HMMA.16816.F32 R48, R72.reuse, R44, RZ ;  /* 0x0000002c4830723c */ /* 0x048fe600000018ff */
[----:B-1----:R-:W-:Y:S04]  /*eea0*/  LDSM.16.M88.4 R52, [R2+0xd900] ;  /* 0x00d900000234783b */ /* 0x002fe80000000200 */
[----:B------:R-:W0:Y:S01]  /*eeb0*/  LDGDEPBAR ;  /* 0x00000000000079af */ /* 0x000e220000000000 */
[C---:B------:R-:W-:Y:S03]  /*eec0*/  HMMA.16816.F32 R44, R72.reuse, R46, RZ ;  /* 0x0000002e482c723c */ /* 0x040fe600000018ff */
[----:B----4-:R-:W-:Y:S05]  /*eed0*/  LDSM.16.M88.4 R76, [R184] ;  /* 0x00000000b84c783b */ /* 0x010fea0000000200 */
[C---:B------:R-:W-:Y:S08]  /*eee0*/  HMMA.16816.F32 R24, R72.reuse, R20, RZ ;  /* 0x000000144818723c */ /* 0x040ff000000018ff */
[----:B------:R-:W-:Y:S01]  /*eef0*/  HMMA.16816.F32 R72, R72, R22, RZ ;  /* 0x000000164848723c */ /* 0x000fe200000018ff */
[----:B------:R-:W-:Y:S07]  /*ef00*/  LDSM.16.M88.4 R20, [R185] ;  /* 0x00000000b914783b */ /* 0x000fee0000000200 */
[C---:B-----5:R-:W-:Y:S08]  /*ef10*/  HMMA.16816.F32 R40, R64.reuse, R8, R40 ;  /* 0x000000084028723c */ /* 0x060ff00000001828 */
[C---:B------:R-:W-:Y:S01]  /*ef20*/  HMMA.16816.F32 R36, R64.reuse, R10, R36 ;  /* 0x0000000a4024723c */ /* 0x040fe20000001824 */
[----:B------:R-:W1:Y:S07]  /*ef30*/  LDSM.16.M88.4 R8, [R2+0xd100] ;  /* 0x00d100000208783b */ /* 0x000e6e0000000200 */
[C---:B------:R-:W-:Y:S08]  /*ef40*/  HMMA.16816.F32 R32, R64.reuse, R12, R32 ;  /* 0x0000000c4020723c */ /* 0x040ff00000001820 */
[C---:B------:R-:W-:Y:S01]  /*ef50*/  HMMA.16816.F32 R28, R64.reuse, R14, R28 ;  /* 0x0000000e401c723c */ /* 0x040fe2000000181c */
[----:B------:R-:W2:Y:S07]  /*ef60*/  LDSM.16.M88.4 R12, [R0+0xc900] ;  /* 0x00c90000000c783b */ /* 0x000eae0000000200 */
[C---:B------:R-:W-:Y:S08]  /*ef70*/  HMMA.16816.F32 R48, R64.reuse, R16, R48 ;  /* 0x000000104030723c */ /* 0x040ff00000001830 */
[C---:B------:R-:W-:Y:S01]  /*ef80*/  HMMA.16816.F32 R44, R64.reuse, R18, R44 ;  /* 0x00000012402c723c */ /* 0x040fe2000000182c */
[----:B------:R-:W3:Y:S07]  /*ef90*/  LDSM.16.M88.4 R16, [R0+0xc100] ;  /* 0x00c100000010783b */ /* 0x000eee0000000200 */
        /* <DEDUP_REMOVED lines=39> */
[C---:B--2---:R-:W-:Y:S08]  /*f210*/  HMMA.16816.F32 R40, R20.reuse, R12, R40 ;  /* 0x0000000c1428723c */ /* 0x044ff00000001828 */
[----:B------:R-:W-:Y:S01]  /*f220*/  HMMA.16816.F32 R36, R20, R14, R36 ;  /* 0x0000000e1424723c */ /* 0x000fe20000001824 */
[----:B------:R-:W2:Y:S07]  /*f230*/  LDSM.16.M88.4 R12, [R2+0xe900] ;  /* 0x00e90000020c783b */ /* 0x000eae0000000200 */
[----:B------:R-:W-:Y:S01]  /*f240*/  HMMA.16816.F32 R72, R68, R54, R72 ;  /* 0x000000364448723c */ /* 0x000fe20000001848 */
[----:B------:R-:W2:Y:S07]  /*f250*/  LDSM.16.M88.4 R52, [R2+0xf100] ;  /* 0x00f100000234783b */ /* 0x000eae0000000200 */
[C---:B---3--:R-:W-:Y:S08]  /*f260*/  HMMA.16816.F32 R48, R20.reuse, R16, R48 ;  /* 0x000000101430723c */ /* 0x048ff00000001830 */
[C---:B------:R-:W-:Y:S01]  /*f270*/  HMMA.16816.F32 R44, R20.reuse, R18, R44 ;  /* 0x00000012142c723c */ /* 0x040fe2000000182c */
[----:B------:R-:W3:Y:S07]  /*f280*/  LDSM.16.M88.4 R16, [R2+0xf900] ;  /* 0x00f900000210783b */ /* 0x000eee0000000200 */
        /* <DEDUP_REMOVED lines=18> */
[----:B------:R-:W-:Y:S01]  /*f3b0*/  HMMA.16816.F32 R72, R60, R18, R72 ;  /* 0x000000123c48723c */ /* 0x000fe20000001848 */
[----:B------:R-:W3:Y:S04]  /*f3c0*/  LDSM.16.M88.4 R16, [R188+0x10100] ;  /* 0x01010000bc10783b */ /* 0x000ee80000000200 */
        /* <DEDUP_REMOVED lines=10> */
[C---:B--2---:R-:W-:Y:S08]  /*f470*/  HMMA.16816.F32 R64, R28.reuse, R12, R64 ;  /* 0x0000000c1c40723c */ /* 0x044ff00000001840 */
[----:B------:R-:W-:Y:S01]  /*f480*/  HMMA.16816.F32 R72, R28, R14, R72 ;  /* 0x0000000e1c48723c */ /* 0x000fe20000001848 */
[----:B------:R-:W2:Y:S04]  /*f490*/  LDSM.16.M88.4 R12, [R188+0x11900] ;  /* 0x01190000bc0c783b */ /* 0x000ea80000000200 */
[----:B------:R-:W-:Y:S03]  /*f4a0*/  LDSM.16.M88.4 R28, [R5+0x11100] ;  /* 0x01110000051c783b */ /* 0x000fe60000000200 */
[C---:B---3--:R-:W-:Y:S08]  /*f4b0*/  HMMA.16816.F32 R48, R24.reuse, R16, R48 ;  /* 0x000000101830723c */ /* 0x048ff00000001830 */
        /* <DEDUP_REMOVED lines=11> */
[C---:B--2---:R-:W-:Y:S08]  /*f570*/  HMMA.16816.F32 R64, R24.reuse, R12, R64 ;  /* 0x0000000c1840723c */ /* 0x044ff00000001840 */
[----:B------:R-:W-:Y:S01]  /*f580*/  HMMA.16816.F32 R72, R24, R14, R72 ;  /* 0x0000000e1848723c */ /* 0x000fe20000001848 */
[----:B------:R-:W-:Y:S04]  /*f590*/  LDSM.16.M88.4 R24, [R184+0x8000] ;  /* 0x00800000b818783b */ /* 0x000fe80000000200 */
[----:B------:R-:W2:Y:S03]  /*f5a0*/  LDSM.16.M88.4 R12, [R0+0x10100] ;  /* 0x01010000000c783b */ /* 0x000ea60000000200 */
[C---:B-1----:R-:W-:Y:S08]  /*f5b0*/  HMMA.16816.F32 R48, R16.reuse, R8, R48 ;  /* 0x000000081030723c */ /* 0x042ff00000001830 */
[----:B------:R-:W-:Y:S01]  /*f5c0*/  HMMA.16816.F32 R44, R16, R10, R44 ;  /* 0x0000000a102c723c */ /* 0x000fe2000000182c */
[----:B------:R-:W1:Y:S07]  /*f5d0*/  LDSM.16.M88.4 R8, [R0+0x11100] ;  /* 0x011100000008783b */ /* 0x000e6e0000000200 */
[C---:B------:R-:W-:Y:S08]  /*f5e0*/  HMMA.16816.F32 R68, R56.reuse, R30, R68 ;  /* 0x0000001e3844723c */ /* 0x040ff00000001844 */
[C---:B------:R-:W-:Y:S08]  /*f5f0*/  HMMA.16816.F32 R40, R56.reuse, R60, R40 ;  /* 0x0000003c3828723c */ /* 0x040ff00000001828 */
        /* <DEDUP_REMOVED lines=9> */
[----:B------:R-:W5:Y:S01]  /*f690*/  LDSM.16.M88.4 R28, [R0+0x10900] ;  /* 0x01090000001c783b */ /* 0x000f620000000200 */
[----:B------:R-:W-:-:S05]  /*f6a0*/  FMUL.FTZ R44, R44, c[0x0][0x320] ;  /* 0x0000c8002c2c7a20 */ /* 0x000fca0000410000 */
[----:B--2---:R2:W1:Y:S01]  /*f6b0*/  MUFU.TANH R2, R44 ;  /* 0x0000002c00027308 */ /* 0x0044620000002400 */
[----:B------:R-:W-:Y:S08]  /*f6c0*/  HMMA.16816.F32 R72, R56, R78, R72 ;  /* 0x0000004e3848723c */ /* 0x000ff00000001848 */
[C---:B------:R-:W-:Y:S08]  /*f6d0*/  HMMA.16816.F32 R40, R16.reuse, R20, R40 ;  /* 0x000000141028723c */ /* 0x040ff00000001828 */
[----:B------:R-:W-:Y:S01]  /*f6e0*/  HMMA.16816.F32 R36, R16, R22, R36 ;  /* 0x000000161024723c */ /* 0x000fe20000001824 */
[----:B------:R-:W2:Y:S07]  /*f6f0*/  LDSM.16.M88.4 R20, [R0+0x11900] ;  /* 0x011900000014783b */ /* 0x000eae0000000200 */
[----:B-1----:R-:W-:Y:S07]  /*f700*/  HMMA.16816.F32 R68, R24, R10, R68 ;  /* 0x0000000a1844723c */ /* 0x002fee0000001844 */
[----:B------:R-:W-:Y:S01]  /*f710*/  LOP3.LUT R11, R87, 0xffffffe0, RZ, 0xc0, !PT ;  /* 0xffffffe0570b7812 */ /* 0x000fe200078ec0ff */
[----:B---3--:R-:W-:Y:S04]  /*f720*/  HMMA.16816.F32 R64, R16, R12, R64 ;  /* 0x0000000c1040723c */ /* 0x008fe80000001840 */
[----:B------:R-:W-:Y:S01]  /*f730*/  IMAD.IADD R11, R84, 0x1, -R11 ;  /* 0x00000001540b7824 */ /* 0x000fe200078e0a0b */
[----:B------:R-:W-:-:S02]  /*f740*/  IADD3 R84, -R89, R84, RZ ;  /* 0x0000005459547210 */ /* 0x000fc40007ffe1ff */
[----:B------:R-:W-:Y:S01]  /*f750*/  SHF.R.S32.HI R12, RZ, 0x1f, R91 ;  /* 0x0000001fff0c7819 */ /* 0x000fe2000001145b */
[C---:B------:R-:W-:Y:S01]  /*f760*/  HMMA.16816.F32 R32, R16.reuse, R52, R32 ;  /* 0x000000341020723c */ /* 0x040fe20000001820 */
[----:B------:R-:W-:Y:S02]  /*f770*/  LEA.HI R13, R84, R84, RZ, 0x1 ;  /* 0x00000054540d7211 */ /* 0x000fe400078f08ff */
[----:B------:R-:W-:Y:S02]  /*f780*/  LEA.HI R12, R12, R91, RZ, 0x3 ;  /* 0x0000005b0c0c7211 */ /* 0x000fe400078f18ff */
[----:B------:R-:W-:Y:S02]  /*f790*/  LOP3.LUT R13, R13, 0x1ffffffe, RZ, 0xc0, !PT ;  /* 0x1ffffffe0d0d7812 */ /* 0x000fe400078ec0ff */
[----:B------:R-:W-:Y:S01]  /*f7a0*/  LOP3.LUT R12, R12, 0xffffff8, RZ, 0xc0, !PT ;  /* 0x0ffffff80c0c7812 */ /* 0x000fe200078ec0ff */
[----:B------:R-:W-:Y:S01]  /*f7b0*/  HMMA.16816.F32 R72, R16, R14, R72 ;  /* 0x0000000e1048723c */ /* 0x000fe20000001848 */
[----:B------:R-:W-:Y:S01]  /*f7c0*/  IADD3 R84, R84, -R13, RZ ;  /* 0x8000000d54547210 */ /* 0x000fe20007ffe0ff */
[----:B------:R-:W-:-:S02]  /*f7d0*/  FMUL.FTZ R68, R68, c[0x0][0x320] ;  /* 0x0000c80044447a20 */ /* 0x000fc40000410000 */
[----:B------:R-:W-:Y:S02]  /*f7e0*/  IMAD.IADD R12, R91, 0x1, -R12 ;  /* 0x000000015b0c7824 */ /* 0x000fe400078e0a0c */
[----:B------:R-:W-:Y:S01]  /*f7f0*/  FMUL.FTZ R69, R69, c[0x0][0x320] ;  /* 0x0000c80045457a20 */ /* 0x000fe20000410000 */
[----:B------:R-:W-:Y:S01]  /*f800*/  SHF.R.S32.HI R14, RZ, 0x1f, R11 ;  /* 0x0000001fff0e7819 */ /* 0x000fe2000001140b */
[----:B-----5:R-:W-:Y:S01]  /*f810*/  HMMA.16816.F32 R40, R24, R28, R40 ;  /* 0x0000001c1828723c */ /* 0x020fe20000001828 */
[----:B------:R1:W3:Y:S02]  /*f820*/  MUFU.TANH R173, R68 ;  /* 0x0000004400ad7308 */ /* 0x0002e40000002400 */
[----:B------:R-:W-:-:S04]  /*f830*/  LEA.HI R14, R14, R11, RZ, 0x2 ;  /* 0x0000000b0e0e7211 */ /* 0x000fc800078f10ff */
[C---:B------:R-:W-:Y:S01]  /*f840*/  LEA.HI.SX32 R205, R14.reuse, R133, 0x1e ;  /* 0x000000850ecd7211 */ /* 0x040fe200078ff2ff */
[C---:B------:R-:W-:Y:S01]  /*f850*/  HMMA.16816.F32 R36, R24.reuse, R30, R36 ;  /* 0x0000001e1824723c */ /* 0x040fe20000001824 */
[----:B------:R-:W-:Y:S01]  /*f860*/  LOP3.LUT R214, R14, 0x7ffffffc, RZ, 0xc0, !PT ;  /* 0x7ffffffc0ed67812 */ /* 0x000fe200078ec0ff */
[----:B------:R-:W-:Y:S01]  /*f870*/  FMUL.FTZ R29, R49, c[0x0][0x320] ;  /* 0x0000c800311d7a20 */ /* 0x000fe20000410000 */
[----:B------:R1:W1:Y:S01]  /*f880*/  MUFU.TANH R169, R69 ;  /* 0x0000004500a97308 */ /* 0x0002620000002400 */
[----:B------:R-:W-:Y:S02]  /*f890*/  IMAD R205, R12, 0x10, R205 ;  /* 0x000000100ccd7824 */ /* 0x000fe400078e02cd */
[----:B------:R-:W-:Y:S01]  /*f8a0*/  IMAD.IADD R214, R11, 0x1, -R214 ;  /* 0x000000010bd67824 */ /* 0x000fe200078e0ad6 */
[----:B------:R-:W-:Y:S01]  /*f8b0*/  IADD3 R11, R193, 0x1, -R86 ;  /* 0x00000001c10b7810 */ /* 0x000fe20007ffe856 */
[----:B------:R-:W-:Y:S01]  /*f8c0*/  IMAD R205, R84, 0x8, R205 ;  /* 0x0000000854cd7824 */ /* 0x000fe200078e02cd */
[C---:B------:R-:W-:Y:S01]  /*f8d0*/  HMMA.16816.F32 R32, R24.reuse, R8, R32 ;  /* 0x000000081820723c */ /* 0x040fe20000001820 */
[----:B------:R-:W-:Y:S01]  /*f8e0*/  FMUL.FTZ R28, R50, c[0x0][0x320] ;  /* 0x0000c800321c7a20 */ /* 0x000fe20000410000 */
[----:B------:R-:W-:Y:S01]  /*f8f0*/  SHF.L.U32 R214, R214, 0x1, RZ ;  /* 0x00000001d6d67819 */ /* 0x000fe200000006ff */
[----:B------:R-:W-:Y:S01]  /*f900*/  @P3 IMAD.HI.U32 R13, R205, c[0x0][0x2c8], RZ ;  /* 0x0000b200cd0d3a27 */ /* 0x000fe200078e00ff */
[----:B------:R-:W-:Y:S01]  /*f910*/  MOV R12, R205 ;  /* 0x000000cd000c7202 */ /* 0x000fe20000000f00 */
[----:B------:R-:W1:Y:S01]  /*f920*/  MUFU.TANH R29, R29 ;  /* 0x0000001d001d7308 */ /* 0x000e620000002400 */
[----:B------:R-:W-:Y:S01]  /*f930*/  IADD3 R18, -R196, R11, -R214 ;  /* 0x0000000bc4127210 */ /* 0x000fe20007ffe9d6 */
[----:B------:R-:W-:Y:S01]  /*f940*/  FMUL.FTZ R30, R45, c[0x0][0x320] ;  /* 0x0000c8002d1e7a20 */ /* 0x000fe20000410000 */
[C---:B--2---:R-:W-:Y:S01]  /*f950*/  HMMA.16816.F32 R64, R24.reuse, R20, R64 ;  /* 0x000000141840723c */ /* 0x044fe20000001840 */
[----:B------:R-:W-:Y:S01]  /*f960*/  @P3 SHF.R.U32.HI R12, RZ, c[0x0][0x2cc], R13 ;  /* 0x0000b300ff0c3a19 */ /* 0x000fe2000001160d */
[----:B------:R-:W-:Y:S01]  /*f970*/  FMUL.FTZ R8, R40, c[0x0][0x320] ;  /* 0x0000c80028087a20 */ /* 0x000fe20000410000 */
[----:B------:R-:W-:Y:S01]  /*f980*/  ISETP.GE.AND P3, PT, R194, 0x1, PT ;  /* 0x00000001c200780c */ /* 0x000fe20003f66270 */
[----:B------:R-:W-:Y:S01]  /*f990*/  FMUL.FTZ R9, R41, c[0x0][0x320] ;  /* 0x0000c80029097a20 */ /* 0x000fe20000410000 */
[----:B------:R-:W2:Y:S01]  /*f9a0*/  MUFU.TANH R28, R28 ;  /* 0x0000001c001c7308 */ /* 0x000ea20000002400 */
[----:B------:R-:W5:Y:S01]  /*f9b0*/  SHFL.IDX PT, R13, R12, RZ, 0x1c1f ;  /* 0x001c1fff0c0d7589 */ /* 0x000f6200000e0000 */
[----:B------:R-:W-:Y:S01]  /*f9c0*/  FMUL.FTZ R10, R37, c[0x0][0x320] ;  /* 0x0000c800250a7a20 */ /* 0x000fe20000410000 */
[----:B------:R-:W-:Y:S01]  /*f9d0*/  HMMA.16816.F32 R72, R24, R22, R72 ;  /* 0x000000161848723c */ /* 0x000fe20000001848 */
[----:B------:R-:W-:Y:S01]  /*f9e0*/  FMUL.FTZ R36, R36, c[0x0][0x320] ;  /* 0x0000c80024247a20 */ /* 0x000fe20000410000 */
[----:B------:R-:W-:-:S02]  /*f9f0*/  IADD3 R19, R18, c[0x0][0x328], RZ ;  /* 0x0000ca0012137a10 */ /* 0x000fc40007ffe0ff */
[----:B------:R-:W-:Y:S01]  /*fa00*/  IADD3 R14, -R214, R193, -R86 ;  /* 0x000000c1d60e7210 */ /* 0x000fe20007ffe956 */
[----:B------:R-:W1:Y:S01]  /*fa10*/  MUFU.TANH R30, R30 ;  /* 0x0000001e001e7308 */ /* 0x000e620000002400 */
[----:B------:R-:W-:Y:S02]  /*fa20*/  IADD3 R18, R18, UR4, RZ ;  /* 0x0000000412127c10 */ /* 0x000fe4000fffe0ff */
[----:B------:R-:W-:Y:S02]  /*fa30*/  FMUL.FTZ R32, R32, c[0x0][0x320] ;  /* 0x0000c80020207a20 */ /* 0x000fe40000410000 */
[----:B------:R-:W-:-:S03]  /*fa40*/  FMUL.FTZ R33, R33, c[0x0][0x320] ;  /* 0x0000c80021217a20 */ /* 0x000fc60000410000 */
[----:B------:R-:W1:Y:S03]  /*fa50*/  MUFU.TANH R8, R8 ;  /* 0x0000000800087308 */ /* 0x000e660000002400 */
[----:B------:R-:W-:Y:S02]  /*fa60*/  FMUL.FTZ R64, R64, c[0x0][0x320] ;  /* 0x0000c80040407a20 */ /* 0x000fe40000410000 */
[----:B------:R-:W-:-:S03]  /*fa70*/  FMUL.FTZ R65, R65, c[0x0][0x320] ;  /* 0x0000c80041417a20 */ /* 0x000fc60000410000 */
[----:B------:R-:W1:Y:S01]  /*fa80*/  MUFU.TANH R9, R9 ;  /* 0x0000000900097308 */ /* 0x000e620000002400 */
[----:B-----5:R-:W-:Y:S01]  /*fa90*/  IMAD.IADD R21, R19, 0x1, R13 ;  /* 0x0000000113157824 */ /* 0x020fe200078e020d */
[----:B------:R-:W-:Y:S01]  /*faa0*/  IADD3 R20, R18, R13, RZ ;  /* 0x0000000d12147210 */ /* 0x000fe20007ffe0ff */
[----:B------:R-:W-:Y:S02]  /*fab0*/  FMUL.FTZ R72, R72, c[0x0][0x320] ;  /* 0x0000c80048487a20 */ /* 0x000fe40000410000 */
[----:B------:R-:W-:Y:S01]  /*fac0*/  FMUL.FTZ R73, R73, c[0x0][0x320] ;  /* 0x0000c80049497a20 */ /* 0x000fe20000410000 */
[----:B------:R-:W-:Y:S02]  /*fad0*/  IMNMX R21, R21, R14, PT ;  /* 0x0000000e15157217 */ /* 0x000fe40003800200 */
[----:B------:R1:W1:Y:S08]  /*fae0*/  MUFU.TANH R0, R36 ;  /* 0x0000002400007308 */ /* 0x0002700000002400 */
        /* <DEDUP_REMOVED lines=19> */
.L_x_1027:
[----:B------:R-:W-:-:S04]  /*fc20*/  MOV R11, c[0x0][0x32c] ;  /* 0x0000cb00000b7a02 */ /* 0x000fc80000000f00 */
[----:B------:R-:W-:-:S13]  /*fc30*/  ISETP.NE.AND P0, PT, R11, 0x1, PT ;  /* 0x000000010b00780c */ /* 0x000fda0003f05270 */
[----:B------:R-:W-:-:S05]  /*fc40*/  @P0 IMAD.HI.U32 R11, R13, c[0x0][0x330], RZ ;  /* 0x0000cc000d0b0a27 */ /* 0x000fca00078e00ff */
[----:B------:R-:W-:Y:S02]  /*fc50*/  @P0 SHF.R.U32.HI R13, RZ, c[0x0][0x334], R11 ;  /* 0x0000cd00ff0d0a19 */ /* 0x000fe4000001160b */
.L_x_1028:
[----:B------:R-:W-:Y:S05]  /*fc60*/  BSYNC B0 ;  /* 0x0000000000007941 */ /* 0x000fea0003800000 */
.L_x_1026:
[----:B------:R-:W-:-:S04]  /*fc70*/  IMAD R11, R13, c[0x0][0x32c], -R86 ;  /* 0x0000cb000d0b7a24 */ /* 0x000fc800078e0a56 */
[----:B------:R-:W-:-:S05]  /*fc80*/  IMAD.IADD R11, R11, 0x1, -R214 ;  /* 0x000000010b0b7824 */ /* 0x000fca00078e0ad6 */
[----:B------:R-:W-:Y:S02]  /*fc90*/  IADD3 R16, R11, c[0x0][0x32c], RZ ;  /* 0x0000cb000b107a10 */ /* 0x000fe40007ffe0ff */
[----:B------:R-:W-:Y:S02]  /*fca0*/  IMNMX R20, R20, R11, !PT ;  /* 0x0000000b14147217 */ /* 0x000fe40007800200 */
[----:B------:R-:W-:Y:S02]  /*fcb0*/  IMNMX R21, R21, R16, PT ;  /* 0x0000001015157217 */ /* 0x000fe40003800200 */
.L_x_1025:
[----:B--234-:R-:W-:Y:S01]  /*fcc0*/  ISETP.GT.AND P1, PT, R145, RZ, PT ;  /* 0x000000ff9100720c */ /* 0x01cfe20003f24270 */
[----:B------:R-:W2:Y:S01]  /*fcd0*/  SHFL.IDX PT, R12, R12, 0x1, 0x1c1f ;  /* 0x003c1f000c0c7f89 */ /* 0x000ea200000e0000 */
[----:B------:R-:W-:Y:S02]  /*fce0*/  FMUL.FTZ R22, R43, c[0x0][0x320] ;  /* 0x0000c8002b167a20 */ /* 0x000fe40000410000 */
[----:B------:R-:W-:Y:S01]  /*fcf0*/  ISETP.GT.AND P0, PT, R20, RZ, P1 ;  /* 0x000000ff1400720c */ /* 0x000fe20000f04270 */
[----:B------:R-:W-:Y:S02]  /*fd00*/  FMUL.FTZ R23, R38, c[0x0][0x320] ;  /* 0x0000c80026177a20 */ /* 0x000fe40000410000 */
[----:B------:R-:W-:Y:S01]  /*fd10*/  FMUL.FTZ R35, R35, c[0x0][0x320] ;  /* 0x0000c80023237a20 */ /* 0x000fe20000410000 */
[----:B------:R-:W-:Y:S01]  /*fd20*/  ISETP.LT.OR P0, PT, R21, 0x1, P0 ;  /* 0x000000011500780c */ /* 0x000fe20000701670 */
[----:B------:R-:W-:Y:S01]  /*fd30*/  FMUL.FTZ R70, R70, c[0x0][0x320] ;  /* 0x0000c80046467a20 */ /* 0x000fe20000410000 */
[----:B------:R-:W3:Y:S01]  /*fd40*/  MUFU.TANH R22, R22 ;  /* 0x0000001600167308 */ /* 0x000ee20000002400 */
        /* <DEDUP_REMOVED lines=10> */
[----:B-1----:R-:W-:Y:S02]  /*fdf0*/  FSEL R29, R29, -INF , !P0 ;  /* 0xff8000001d1d7808 */ /* 0x002fe40004000000 */
[----:B------:R-:W-:Y:S01]  /*fe00*/  ISETP.GT.AND P0, PT, R20, 0x8, P1 ;  /* 0x000000081400780c */ /* 0x000fe20000f04270 */
[----:B--2---:R-:W-:-:S03]  /*fe10*/  IMAD.IADD R19, R19, 0x1, R12 ;  /* 0x0000000113137824 */ /* 0x004fc600078e020c */
[----:B------:R-:W-:Y:S01]  /*fe20*/  ISETP.LT.OR P0, PT, R21, 0x9, P0 ;  /* 0x000000091500780c */ /* 0x000fe20000701670 */
[----:B------:R4:W1:Y:S01]  /*fe30*/  MUFU.TANH R216, R70 ;  /* 0x0000004600d87308 */ /* 0x0008620000002400 */
[----:B------:R-:W-:Y:S02]  /*fe40*/  IMNMX R19, R19, R14, PT ;  /* 0x0000000e13137217 */ /* 0x000fe40003800200 */
[----:B------:R-:W-:Y:S01]  /*fe50*/  FSEL R17, R2, -INF , !P0 ;  /* 0xff80000002117808 */ /* 0x000fe20004000000 */
[----:B------:R-:W-:Y:S01]  /*fe60*/  FMUL.FTZ R2, R46, c[0x0][0x320] ;  /* 0x0000c8002e027a20 */ /* 0x000fe20000410000 */
[----:B------:R-:W-:-:S03]  /*fe70*/  ISETP.GT.AND P0, PT, R20, 0x9, P1 ;  /* 0x000000091400780c */ /* 0x000fc60000f04270 */
[----:B------:R4:W2:Y:S01]  /*fe80*/  MUFU.TANH R180, R71 ;  /* 0x0000004700b47308 */ /* 0x0008a20000002400 */
[----:B------:R-:W-:-:S04]  /*fe90*/  ISETP.LT.OR P0, PT, R21, 0xa, P0 ;  /* 0x0000000a1500780c */ /* 0x000fc80000701670 */
[----:B------:R-:W-:Y:S02]  /*fea0*/  FSEL R15, R30, -INF , !P0 ;  /* 0xff8000001e0f7808 */ /* 0x000fe40004000000 */
[----:B------:R-:W-:Y:S01]  /*feb0*/  ISETP.GT.AND P0, PT, R20, 0x10, P1 ;  /* 0x000000101400780c */ /* 0x000fe20000f04270 */
[----:B------:R-:W1:Y:S03]  /*fec0*/  MUFU.TANH R2, R2 ;  /* 0x0000000200027308 */ /* 0x000e660000002400 */
        /* <DEDUP_REMOVED lines=11> */
[----:B------:R-:W-:Y:S01]  /*ff80*/  FSEL R9, R0, -INF , !P0 ;  /* 0xff80000000097808 */ /* 0x000fe20004000000 */
[----:B------:R-:W-:Y:S01]  /*ff90*/  FMUL.FTZ R0, R47, c[0x0][0x320] ;  /* 0x0000c8002f007a20 */ /* 0x000fe20000410000 */
[----:B------:R-:W-:-:S04]  /*ffa0*/  ISETP.GT.AND P0, PT, R20, 0x19, P1 ;  /* 0x000000191400780c */ /* 0x000fc80000f04270 */
[----:B------:R-:W-:Y:S01]  /*ffb0*/  ISETP.LT.OR P0, PT, R21, 0x1a, P0 ;  /* 0x0000001a1500780c */ /* 0x000fe20000701670 */
[----:B------:R-:W1:Y:S03]  /*ffc0*/  MUFU.TANH R0, R0 ;  /* 0x0000000000007308 */ /* 0x000e660000002400 */
[----:B------:R-:W-:Y:S01]  /*ffd0*/  FSEL R5, R10, -INF , !P0 ;  /* 0xff8000000a057808 */ /* 0x000fe20004000000 */
[----:B------:R-:W-:Y:S01]  /*ffe0*/  FMUL.FTZ R10, R42, c[0x0][0x320] ;  /* 0x0000c8002a0a7a20 */ /* 0x000fe20000410000 */
[----:B------:R-:W-:-:S03]  /*fff0*/  ISETP.GT.AND P0, PT, R20, 0x20, P1 ;  /* 0x000000201400780c */ /* 0x000fc60000f04270 */
[----:B------:R4:W1:Y:S01]  /*10000*/  MUFU.TANH R220, R34 ;  /* 0x0000002200dc7308 */ /* 0x0008620000002400 */
        /* <DEDUP_REMOVED lines=13> */
[----:B------:R-:W1:Y:S03]  /*100e0*/  MUFU.TANH R23, R23 ;  /* 0x0000001700177308 */ /* 0x000e660000002400 */
        /* <DEDUP_REMOVED lines=13> */
[----:B------:R-:W-:Y:S02]  /*101c0*/  IMAD.IADD R21, R18, 0x1, R12 ;  /* 0x0000000112157824 */ /* 0x000fe400078e020c */
[----:B------:R-:W1:Y:S01]  /*101d0*/  MUFU.TANH R20, R20 ;  /* 0x0000001400147308 */ /* 0x000e620000002400 */
[----:B------:R-:W-:Y:S01]  /*101e0*/  FSEL R141, R141, -INF , !P0 ;  /* 0xff8000008d8d7808 */ /* 0x000fe20004000000 */
[----:B------:R-:W-:Y:S06]  /*101f0*/  @!P3 BRA `(.L_x_1029) ;  /* 0x000001500000b947 */ /* 0x000fec0003800000 */
        /* <DEDUP_REMOVED lines=11> */
.L_x_1031:
[----:B------:R-:W-:-:S04]  /*102b0*/  MOV R12, c[0x0][0x32c] ;  /* 0x0000cb00000c7a02 */ /* 0x000fc80000000f00 */
[----:B------:R-:W-:-:S13]  /*102c0*/  ISETP.NE.AND P0, PT, R12, 0x1, PT ;  /* 0x000000010c00780c */ /* 0x000fda0003f05270 */
[----:B------:R-:W-:-:S05]  /*102d0*/  @P0 IMAD.HI.U32 R12, R25, c[0x0][0x330], RZ ;  /* 0x0000cc00190c0a27 */ /* 0x000fca00078e00ff */
[----:B------:R-:W-:Y:S02]  /*102e0*/  @P0 SHF.R.U32.HI R25, RZ, c[0x0][0x334], R12 ;  /* 0x0000cd00ff190a19 */ /* 0x000fe4000001160c */
.L_x_1032:
[----:B------:R-:W-:Y:S05]  /*102f0*/  BSYNC B0 ;  /* 0x0000000000007941 */ /* 0x000fea0003800000 */
.L_x_1030:
[----:B------:R-:W-:-:S04]  /*10300*/  IMAD R25, R25, c[0x0][0x32c], -R86 ;  /* 0x0000cb0019197a24 */ /* 0x000fc800078e0a56 */
[----:B------:R-:W-:-:S05]  /*10310*/  IMAD.IADD R14, R25, 0x1, -R214 ;  /* 0x00000001190e7824 */ /* 0x000fca00078e0ad6 */
[----:B------:R-:W-:Y:S02]  /*10320*/  IADD3 R12, R14, c[0x0][0x32c], RZ ;  /* 0x0000cb000e0c7a10 */ /* 0x000fe40007ffe0ff */
[----:B------:R-:W-:Y:S02]  /*10330*/  IMNMX R21, R21, R14, !PT ;  /* 0x0000000e15157217 */ /* 0x000fe40007800200 */
[----:B------:R-:W-:Y:S02]  /*10340*/  IMNMX R19, R19, R12, PT ;  /* 0x0000000c13137217 */ /* 0x000fe40003800200 */
.L_x_1029:
[----:B--234-:R-:W-:Y:S01]  /*10350*/  ISETP.GT.AND P0, PT, R21, 0x1, P1 ;  /* 0x000000011500780c */ /* 0x01cfe20000f04270 */
[----:B------:R-:W-:-:S04]  /*10360*/  DEPBAR.LE SB0, 0x2 ;  /* 0x000080800000791a */ /* 0x000fc80000000000 */
[----:B------:R-:W-:Y:S01]  /*10370*/  BAR.SYNC.DEFER_BLOCKING 0x0 ;  /* 0x0000000000007b1d */ /* 0x000fe20000010000 */
[----:B------:R-:W-:Y:S01]  /*10380*/  ISETP.LT.OR P0, PT, R19, 0x2, P0 ;  /* 0x000000021300780c */ /* 0x000fe20000701670 */
[----:B------:R-:W-:Y:S01]  /*10390*/  IMAD.SHL.U32 R135, R4, 0x2, RZ ;  /* 0x0000000204877824 */ /* 0x000fe200078e00ff */
[----:B------:R-:W-:Y:S02]  /*103a0*/  IADD3 R25, R145, -0x3, RZ ;  /* 0xfffffffd91197810 */ /* 0x000fe40007ffe0ff */
[----:B-1----:R-:W-:Y:S01]  /*103b0*/  FSEL R20, R20, -INF , !P0 ;  /* 0xff80000014147808 */ /* 0x002fe20004000000 */
[--C-:B------:R-:W-:Y:S01]  /*103c0*/  IMAD R134, R3, 0x2, R135.reuse ;  /* 0x0000000203867824 */ /* 0x100fe200078e0287 */
[----:B------:R-:W-:Y:S01]  /*103d0*/  ISETP.GT.AND P0, PT, R21, 0x8, P1 ;  /* 0x000000081500780c */ /* 0x000fe20000f04270 */
[----:B------:R-:W-:Y:S01]  /*103e0*/  IMAD.IADD R174, R187, 0x1, R135 ;  /* 0x00000001bbae7824 */ /* 0x000fe200078e0287 */
        /* <DEDUP_REMOVED lines=15> */
[----:B------:R-:W-:Y:S01]  /*104e0*/  LDSM.16.MT88.4 R108, [R134+0x100] ;  /* 0x00010000866c783b */ /* 0x000fe20000004200 */
[----:B------:R-:W-:-:S03]  /*104f0*/  @P0 IMAD.IADD R2, R25, 0x1, R2 ;  /* 0x0000000119020824 */ /* 0x000fc600078e0202 */
[----:B------:R-:W-:Y:S02]  /*10500*/  LDSM.16.MT88.4 R100, [R3+0x100] ;  /* 0x000100000364783b */ /* 0x000fe40000004200 */
[----:B------:R-:W-:Y:S02]  /*10510*/  @P0 LEA.HI.X R151, R24, c[0x0][0x1cc], R2, 0x1, P2 ;  /* 0x0000730018970a11 */ /* 0x000fe400010f0c02 */
[----:B------:R-:W-:Y:S01]  /*10520*/  ISETP.GT.AND P2, PT, R21, 0x9, P1 ;  /* 0x000000091500780c */ /* 0x000fe20000f44270 */
[----:B------:R-:W-:Y:S03]  /*10530*/  LDSM.16.MT88.4 R48, [R174+0x2100] ;  /* 0x00210000ae30783b */ /* 0x000fe60000004200 */
[----:B------:R-:W-:Y:S01]  /*10540*/  ISETP.LT.OR P2, PT, R19, 0xa, P2 ;  /* 0x0000000a1300780c */ /* 0x000fe20001741670 */
[----:B------:R-:W-:Y:S03]  /*10550*/  LDSM.16.MT88.4 R64, [R165+0x2100] ;  /* 0x00210000a540783b */ /* 0x000fe60000004200 */
[----:B------:R-:W-:Y:S01]  /*10560*/  FSEL R6, R0, -INF , !P2 ;  /* 0xff80000000067808 */ /* 0x000fe20005000000 */
        /* <DEDUP_REMOVED lines=17> */
[----:B------:R-:W-:Y:S02]  /*10680*/  FMNMX.FTZ R0, R11, R0, !PT ;  /* 0x000000000b007209 */ /* 0x000fe40007810000 */
[----:B------:R-:W-:-:S02]  /*10690*/  ISETP.LT.OR P2, PT, R19, 0x19, P2 ;  /* 0x000000191300780c */ /* 0x000fc40001741670 */
[----:B------:R-:W-:Y:S02]  /*106a0*/  FMNMX.FTZ R0, R9, R0, !PT ;  /* 0x0000000009007209 */ /* 0x000fe40007810000 */
        /* <DEDUP_REMOVED lines=18> */
[----:B------:R-:W-:Y:S02]  /*107d0*/  ISETP.LT.OR P2, PT, R19, 0x29, P2 ;  /* 0x000000291300780c */ /* 0x000fe40001741670 */
[----:B------:R-:W-:Y:S02]  /*107e0*/  FMNMX.FTZ R0, R143, R0, !PT ;  /* 0x000000008f007209 */ /* 0x000fe40007810000 */
[----:B------:R-:W-:Y:S02]  /*107f0*/  FSEL R216, R216, -INF , !P2 ;  /* 0xff800000d8d87808 */ /* 0x000fe40005000000 */
[----:B------:R-:W-:Y:S02]  /*10800*/  ISETP.GT.AND P2, PT, R21, 0x29, P1 ;  /* 0x000000291500780c */ /* 0x000fe40000f44270 */
[----:B------:R-:W-:-:S02]  /*10810*/  FMNMX.FTZ R0, R141, R0, !PT ;  /* 0x000000008d007209 */ /* 0x000fc40007810000 */
        /* <DEDUP_REMOVED lines=16> */
[----:B------:R-:W1:Y:S01]  /*10920*/  SHFL.BFLY PT, R19, R0, 0x2, 0x1f ;  /* 0x0c401f0000137f89 */ /* 0x000e6200000e0000 */
[----:B------:R-:W-:-:S02]  /*10930*/  FSEL R172, R172, -INF , !P1 ;  /* 0xff800000acac7808 */ /* 0x000fc40004800000 */
[----:B------:R-:W-:Y:S02]  /*10940*/  FMNMX.FTZ R7, R28, R20, !PT ;  /* 0x000000141c077209 */ /* 0x000fe40007810000 */
[----:B------:R-:W-:Y:S02]  /*10950*/  @P0 LEA R148, P1, R202, R150, 0x1 ;  /* 0x00000096ca940211 */ /* 0x000fe400078208ff */
[----:B------:R-:W-:Y:S02]  /*10960*/  FMNMX.FTZ R7, R18, R7, !PT ;  /* 0x0000000712077209 */ /* 0x000fe40007810000 */
[----:B------:R-:W-:Y:S02]  /*10970*/  @P0 LEA.HI.X R149, R202, R151, R201, 0x1, P1 ;  /* 0x00000097ca950211 */ /* 0x000fe400008f0cc9 */
[----:B------:R-:W-:Y:S02]  /*10980*/  FMNMX.FTZ R7, R6, R7, !PT ;  /* 0x0000000706077209 */ /* 0x000fe40007810000 */
[----:B------:R-:W-:-:S02]  /*10990*/  ISETP.NE.AND P2, PT, R218, 0x1, PT ;  /* 0x00000001da00780c */ /* 0x000fc40003f45270 */
        /* <DEDUP_REMOVED lines=8> */
[----:B------:R-:W-:-:S04]  /*10a20*/  FMNMX.FTZ R7, R216, R7, !PT ;  /* 0x00000007d8077209 */ /* 0x000fc80007810000 */
[----:B------:R-:W-:-:S04]  /*10a30*/  FMNMX.FTZ R7, R180, R7, !PT ;  /* 0x00000007b4077209 */ /* 0x000fc80007810000 */
[----:B------:R-:W-:-:S04]  /*10a40*/  FMNMX.FTZ R7, R178, R7, !PT ;  /* 0x00000007b2077209 */ /* 0x000fc80007810000 */
[----:B------:R-:W-:Y:S02]  /*10a50*/  FMNMX.FTZ R7, R142, R7, !PT ;  /* 0x000000078e077209 */ /* 0x000fe40007810000 */
[----:B-1----:R-:W-:Y:S02]  /*10a60*/  FMNMX.FTZ R2, R19, R2, !PT ;  /* 0x0000000213027209 */ /* 0x002fe40007810000 */
[----:B------:R-:W-:Y:S02]  /*10a70*/  FMNMX.FTZ R7, R140, R7, !PT ;  /* 0x000000078c077209 */ /* 0x000fe40007810000 */
[C---:B------:R-:W-:Y:S01]  /*10a80*/  FSETP.NEU.FTZ.AND P1, PT, R2.reuse, -INF , PT ;  /* 0xff8000000200780b */ /* 0x040fe20003f3d000 */
[----:B------:R-:W-:Y:S01]  /*10a90*/  FMUL.FTZ R182, R2, c[0x0][0x2d0] ;  /* 0x0000b40002b67a20 */ /* 0x000fe20000410000 */
[----:B------:R-:W-:-:S04]  /*10aa0*/  FMNMX.FTZ R22, R172, R7, !PT ;  /* 0x00000007ac167209 */ /* 0x000fc80007810000 */
[----:B------:R-:W-:Y:S01]  /*10ab0*/  FSEL R182, R182, RZ, P1 ;  /* 0x000000ffb6b67208 */ /* 0x000fe20000800000 */
[----:B------:R-:W1:Y:S04]  /*10ac0*/  SHFL.BFLY PT, R7, R22, 0x2, 0x1f ;  /* 0x0c401f0016077f89 */ /* 0x000e6800000e0000 */
[--C-:B------:R-:W-:Y:S02]  /*10ad0*/  FFMA.FTZ R162, R16, c[0x0][0x2d0], -R182.reuse ;  /* 0x0000b40010a27a23 */ /* 0x100fe400000108b6 */
        /* <DEDUP_REMOVED lines=8> */
[----:B------:R-:W2:Y:S01]  /*10b60*/  MUFU.EX2 R161, R161 ;  /* 0x000000a100a17308 */ /* 0x000ea20000000800 */
[--C-:B------:R-:W-:Y:S02]  /*10b70*/  FFMA.FTZ R170, R175, c[0x0][0x2d0], -R182.reuse ;  /* 0x0000b400afaa7a23 */ /* 0x100fe400000108b6 */
[--C-:B------:R-:W-:Y:S01]  /*10b80*/  FFMA.FTZ R168, R173, c[0x0][0x2d0], -R182.reuse ;  /* 0x0000b400ada87a23 */ /* 0x100fe200000108b6 */
[----:B-1----:R-:W-:Y:S01]  /*10b90*/  FMNMX.FTZ R7, R22, R7, !PT ;  /* 0x0000000716077209 */ /* 0x002fe20007810000 */
[----:B------:R-:W-:-:S03]  /*10ba0*/  FFMA.FTZ R167, R167, c[0x0][0x2d0], -R182 ;  /* 0x0000b400a7a77a23 */ /* 0x000fc600000108b6 */
[----:B------:R-:W-:Y:S01]  /*10bb0*/  MUFU.EX2 R159, R159 ;  /* 0x0000009f009f7308 */ /* 0x000fe20000000800 */
[--C-:B------:R-:W-:Y:S01]  /*10bc0*/  FFMA.FTZ R169, R169, c[0x0][0x2d0], -R182.reuse ;  /* 0x0000b400a9a97a23 */ /* 0x100fe200000108b6 */
[----:B------:R-:W1:Y:S01]  /*10bd0*/  SHFL.BFLY PT, R0, R7, 0x1, 0x1f ;  /* 0x0c201f0007007f89 */ /* 0x000e6200000e0000 */
[----:B------:R-:W-:-:S05]  /*10be0*/  FFMA.FTZ R179, R179, c[0x0][0x2d0], -R182 ;  /* 0x0000b400b3b37a23 */ /* 0x000fca00000108b6 */
[----:B------:R-:W3:Y:S01]  /*10bf0*/  MUFU.EX2 R156, R156 ;  /* 0x0000009c009c7308 */ /* 0x000ee20000000800 */
[----:B--2---:R-:W-:Y:S01]  /*10c00*/  F2FP.PACK_AB R96, R161, R162 ;  /* 0x000000a2a160723e */ /* 0x004fe200000000ff */
[----:B------:R-:W-:-:S06]  /*10c10*/  FADD.FTZ R162, R162, R161 ;  /* 0x000000a1a2a27221 */ /* 0x000fcc0000010000 */
[----:B------:R-:W-:Y:S01]  /*10c20*/  MUFU.EX2 R160, R160 ;  /* 0x000000a000a07308 */ /* 0x000fe20000000800 */
[----:B---3--:R-:W-:-:S07]  /*10c30*/  F2FP.PACK_AB R98, R156, R159 ;  /* 0x0000009f9c62723e */ /* 0x008fce00000000ff */
[----:B------:R-:W-:Y:S01]  /*10c40*/  MUFU.EX2 R155, R155 ;  /* 0x0000009b009b7308 */ /* 0x000fe20000000800 */
[----:B-1----:R-:W-:Y:S01]  /*10c50*/  FMNMX.FTZ R0, R7, R0, !PT ;  /* 0x0000000007007209 */ /* 0x002fe20007810000 */
[----:B------:R-:W-:-:S03]  /*10c60*/  FADD.FTZ R159, R159, R162 ;  /* 0x000000a29f9f7221 */ /* 0x000fc60000010000 */
[C---:B------:R-:W-:Y:S01]  /*10c70*/  FSETP.NEU.FTZ.AND P1, PT, R0.reuse, -INF , PT ;  /* 0xff8000000000780b */ /* 0x040fe20003f3d000 */
[----:B------:R-:W-:Y:S02]  /*10c80*/  FMUL.FTZ R171, R0, c[0x0][0x2d0] ;  /* 0x0000b40000ab7a20 */ /* 0x000fe40000410000 */
[----:B------:R-:W-:Y:S01]  /*10c90*/  MUFU.EX2 R154, R154 ;  /* 0x0000009a009a7308 */ /* 0x000fe20000000800 */
[----:B------:R-:W-:Y:S02]  /*10ca0*/  FADD.FTZ R159, R156, R159 ;  /* 0x0000009f9c9f7221 */ /* 0x000fe40000010000 */
[----:B------:R-:W-:-:S05]  /*10cb0*/  FSEL R171, R171, RZ, P1 ;  /* 0x000000ffabab7208 */ /* 0x000fca0000800000 */
[--C-:B------:R-:W-:Y:S01]  /*10cc0*/  FFMA.FTZ R164, R28, c[0x0][0x2d0], -R171.reuse ;  /* 0x0000b4001ca47a23 */ /* 0x100fe200000108ab */
[----:B------:R-:W-:Y:S01]  /*10cd0*/  MUFU.EX2 R147, R147 ;  /* 0x0000009300937308 */ /* 0x000fe20000000800 */
[--C-:B------:R-:W-:Y:S01]  /*10ce0*/  FFMA.FTZ R163, R20, c[0x0][0x2d0], -R171.reuse ;  /* 0x0000b40014a37a23 */ /* 0x100fe200000108ab */
[----:B------:R-:W-:Y:S01]  /*10cf0*/  LDSM.16.MT88.4 R28, [R165+0x900] ;  /* 0x00090000a51c783b */ /* 0x000fe20000004200 */
[--C-:B------:R-:W-:Y:S02]  /*10d00*/  FFMA.FTZ R166, R18, c[0x0][0x2d0], -R171.reuse ;  /* 0x0000b40012a67a23 */ /* 0x100fe400000108ab */
[--C-:B------:R-:W-:Y:S01]  /*10d10*/  FFMA.FTZ R157, R6, c[0x0][0x2d0], -R171.reuse ;  /* 0x0000b400069d7a23 */ /* 0x100fe200000108ab */
[----:B------:R-:W-:Y:S01]  /*10d20*/  LDSM.16.MT88.4 R16, [R134+0x2900] ;  /* 0x002900008610783b */ /* 0x000fe20000004200 */
[--C-:B------:R-:W-:Y:S01]  /*10d30*/  FFMA.FTZ R152, R10, c[0x0][0x2d0], -R171.reuse ;  /* 0x0000b4000a987a23 */ /* 0x100fe200000108ab */
[----:B------:R-:W-:Y:S01]  /*10d40*/  MUFU.EX2 R164, R164 ;  /* 0x000000a400a47308 */ /* 0x000fe20000000800 */
[--C-:B------:R-:W-:Y:S01]  /*10d50*/  FFMA.FTZ R158, R14, c[0x0][0x2d0], -R171.reuse ;  /* 0x0000b4000e9e7a23 */ /* 0x100fe200000108ab */
[----:B------:R1:W2:Y:S01]  /*10d60*/  LDSM.16.MT88.4 R4, [R3+0x4100] ;  /* 0x004100000304783b */ /* 0x0002a20000004200 */
[----:B------:R-:W-:-:S02]  /*10d70*/  FFMA.FTZ R153, R12, c[0x0][0x2d0], -R171 ;  /* 0x0000b4000c997a23 */ /* 0x000fc400000108ab */
[--C-:B------:R-:W-:Y:S01]  /*10d80*/  FFMA.FTZ R173, R220, c[0x0][0x2d0], -R171.reuse ;  /* 0x0000b400dcad7a23 */ /* 0x100fe200000108ab */
[----:B------:R-:W-:Y:S01]  /*10d90*/  LDSM.16.MT88.4 R20, [R135+0x900] ;  /* 0x000900008714783b */ /* 0x000fe20000004200 */
[--C-:B------:R-:W-:Y:S01]  /*10da0*/  FFMA.FTZ R176, R176, c[0x0][0x2d0], -R171.reuse ;  /* 0x0000b400b0b07a23 */ /* 0x100fe200000108ab */
[----:B------:R-:W3:Y:S01]  /*10db0*/  MUFU.EX2 R163, R163 ;  /* 0x000000a300a37308 */ /* 0x000ee20000000800 */
[--C-:B------:R-:W-:Y:S01]  /*10dc0*/  FFMA.FTZ R175, R216, c[0x0][0x2d0], -R171.reuse ;  /* 0x0000b400d8af7a23 */ /* 0x100fe200000108ab */
[----:B------:R-:W-:Y:S01]  /*10dd0*/  LDSM.16.MT88.4 R12, [R165+0x2900] ;  /* 0x00290000a50c783b */ /* 0x000fe20000004200 */
[----:B------:R-:W-:Y:S02]  /*10de0*/  FFMA.FTZ R180, R180, c[0x0][0x2d0], -R171 ;  /* 0x0000b400b4b47a23 */ /* 0x000fe400000108ab */
[--C-:B------:R-:W-:Y:S02]  /*10df0*/  FFMA.FTZ R216, R177, c[0x0][0x2d0], -R182.reuse ;  /* 0x0000b400b1d87a23 */ /* 0x100fe400000108b6 */
[--C-:B------:R-:W-:Y:S01]  /*10e00*/  FFMA.FTZ R177, R143, c[0x0][0x2d0], -R182.reuse ;  /* 0x0000b4008fb17a23 */ /* 0x100fe200000108b6 */
[----:B------:R-:W-:Y:S01]  /*10e10*/  MUFU.EX2 R166, R166 ;  /* 0x000000a600a67308 */ /* 0x000fe20000000800 */
[----:B------:R-:W-:-:S02]  /*10e20*/  FFMA.FTZ R182, R141, c[0x0][0x2d0], -R182 ;  /* 0x0000b4008db67a23 */ /* 0x000fc400000108b6 */
[--C-:B------:R-:W-:Y:S02]  /*10e30*/  FFMA.FTZ R178, R178, c[0x0][0x2d0], -R171.reuse ;  /* 0x0000b400b2b27a23 */ /* 0x100fe400000108ab */
[--C-:B------:R-:W-:Y:S02]  /*10e40*/  FFMA.FTZ R181, R142, c[0x0][0x2d0], -R171.reuse ;  /* 0x0000b4008eb57a23 */ /* 0x100fe400000108ab */
[--C-:B------:R-:W-:Y:S01]  /*10e50*/  FFMA.FTZ R183, R140, c[0x0][0x2d0], -R171.reuse ;  /* 0x0000b4008cb77a23 */ /* 0x100fe200000108ab */
[----:B------:R-:W4:Y:S01]  /*10e60*/  MUFU.EX2 R157, R157 ;  /* 0x0000009d009d7308 */ /* 0x000f220000000800 */
[--C-:B-1----:R-:W-:Y:S01]  /*10e70*/  FFMA.FTZ R3, R8, c[0x0][0x2d0], -R171.reuse ;  /* 0x0000b40008037a23 */ /* 0x102fe200000108ab */
[----:B---3--:R-:W-:Y:S01]  /*10e80*/  F2FP.PACK_AB R97, R163, R164 ;  /* 0x000000a4a361723e */ /* 0x008fe200000000ff */
[----:B------:R-:W1:Y:S01]  /*10e90*/  LDSM.16.MT88.4 R8, [R135+0x2900] ;  /* 0x002900008708783b */ /* 0x000e620000004200 */
[----:B------:R-:W-:Y:S02]  /*10ea0*/  FFMA.FTZ R172, R172, c[0x0][0x2d0], -R171 ;  /* 0x0000b400acac7a23 */ /* 0x000fe400000108ab */
[----:B------:R-:W-:Y:S01]  /*10eb0*/  FADD.FTZ R163, R164, R163 ;  /* 0x000000a3a4a37221 */ /* 0x000fe20000010000 */
[----:B------:R-:W-:Y:S01]  /*10ec0*/  LDSM.16.MT88.4 R140, [R174+0x3900] ;  /* 0x00390000ae8c783b */ /* 0x000fe20000004200 */
[----:B------:R-:W-:Y:S01]  /*10ed0*/  MUFU.EX2 R158, R158 ;  /* 0x0000009e009e7308 */ /* 0x000fe20000000800 */
[----:B----4-:R-:W-:-:S07]  /*10ee0*/  F2FP.PACK_AB R99, R157, R166 ;  /* 0x000000a69d63723e */ /* 0x010fce00000000ff */
[----:B------:R-:W3:Y:S01]  /*10ef0*/  MUFU.EX2 R153, R153 ;  /* 0x0000009900997308 */ /* 0x000ee20000000800 */
[----:B------:R-:W-:-:S04]  /*10f00*/  FADD.FTZ R166, R166, R163 ;  /* 0x000000a3a6a67221 */ /* 0x000fc80000010000 */
[----:B------:R-:W-:Y:S01]  /*10f10*/  FADD.FTZ R157, R157, R166 ;  /* 0x000000a69d9d7221 */ /* 0x000fe20000010000 */
        /* <DEDUP_REMOVED lines=40> */
[C---:B--2---:R-:W-:Y:S07]  /*111a0*/  HMMA.16816.F32 R92, R96.reuse, R4, RZ ;  /* 0x00000004605c723c */ /* 0x044fee00000018ff */
[----:B------:R-:W-:Y:S01]  /*111b0*/  F2FP.PACK_AB R4, R155, R160 ;  /* 0x000000a09b04723e */ /* 0x000fe200000000ff */
[----:B------:R-:W-:Y:S01]  /*111c0*/  HMMA.16816.F32 R96, R96, R6, RZ ;  /* 0x000000066060723c */ /* 0x000fe200000018ff */
[----:B---3--:R-:W-:Y:S01]  /*111d0*/  F2FP.PACK_AB R5, R153, R158 ;  /* 0x0000009e9905723e */ /* 0x008fe200000000ff */
[----:B------:R-:W-:-:S02]  /*111e0*/  FADD.FTZ R160, R160, R159 ;  /* 0x0000009fa0a07221 */ /* 0x000fc40000010000 */
[----:B------:R-:W-:Y:S02]  /*111f0*/  FADD.FTZ R158, R158, R157 ;  /* 0x0000009d9e9e7221 */ /* 0x000fe40000010000 */
[----:B------:R-:W-:Y:S01]  /*11200*/  FADD.FTZ R155, R155, R160 ;  /* 0x000000a09b9b7221 */ /* 0x000fe20000010000 */
[----:B------:R-:W-:Y:S01]  /*11210*/  F2FP.PACK_AB R6, R147, R154 ;  /* 0x0000009a9306723e */ /* 0x000fe200000000ff */
[----:B------:R-:W-:Y:S01]  /*11220*/  FADD.FTZ R153, R153, R158 ;  /* 0x0000009e99997221 */ /* 0x000fe20000010000 */
[----:B----4-:R-:W-:Y:S01]  /*11230*/  F2FP.PACK_AB R7, R3, R152 ;  /* 0x000000980307723e */ /* 0x010fe200000000ff */
[----:B------:R-:W-:Y:S02]  /*11240*/  FADD.FTZ R154, R154, R155 ;  /* 0x0000009b9a9a7221 */ /* 0x000fe40000010000 */
[----:B------:R-:W-:Y:S02]  /*11250*/  FADD.FTZ R152, R152, R153 ;  /* 0x0000009998987221 */ /* 0x000fe40000010000 */
[----:B------:R-:W-:-:S02]  /*11260*/  FADD.FTZ R154, R147, R154 ;  /* 0x0000009a939a7221 */ /* 0x000fc40000010000 */
[----:B-1----:R-:W-:Y:S01]  /*11270*/  HMMA.16816.F32 R36, R4, R8, R36 ;  /* 0x000000080424723c */ /* 0x002fe20000001824 */
        /* <DEDUP_REMOVED lines=39> */
[----:B-----5:R-:W-:Y:S01]  /*114f0*/  F2FP.PACK_AB R4, R170, R167 ;  /* 0x000000a7aa04723e */ /* 0x020fe200000000ff */
        /* <DEDUP_REMOVED lines=50> */
[C---:B------:R-:W-:Y:S01]  /*11820*/  F2FP.PACK_AB R5, R181.reuse, R178 ;  /* 0x000000b2b505723e */ /* 0x040fe200000000ff */
        /* <DEDUP_REMOVED lines=57> */
.L_x_1034:
[----:B------:R-:W-:-:S13]  /*11bc0*/  ISETP.NE.AND P0, PT, R3, 0x1, PT ;  /* 0x000000010300780c */ /* 0x000fda0003f05270 */
[----:B------:R-:W-:-:S05]  /*11bd0*/  @P0 IMAD.HI.U32 R5, R6, c[0x0][0x330], RZ ;  /* 0x0000cc0006050a27 */ /* 0x000fca00078e00ff */
[----:B------:R-:W-:-:S05]  /*11be0*/  @P0 SHF.R.U32.HI R6, RZ, c[0x0][0x334], R5 ;  /* 0x0000cd00ff060a19 */ /* 0x000fca0000011605 */
.L_x_1035:
[----:B------:R-:W-:-:S05]  /*11bf0*/  IMAD R3, R6, R3, c[0x0][0x32c] ;  /* 0x0000cb0006037624 */ /* 0x000fca00078e0203 */
[----:B------:R-:W-:-:S04]  /*11c00*/  IMNMX R4, R4, R3, PT ;  /* 0x0000000304047217 */ /* 0x000fc80003800200 */
.L_x_1033:
        /* <DEDUP_REMOVED lines=10> */
[----:B------:R-:W-:Y:S01]  /*11cb0*/  IADD3 RZ, P0, R206, 0x40, RZ ;  /* 0x00000040ceff7810 */ /* 0x000fe20007f1e0ff */
[----:B------:R-:W-:Y:S01]  /*11cc0*/  IMAD.MOV.U32 R3, RZ, RZ, R0 ;  /* 0x000000ffff037224 */ /* 0x000fe200078e0000 */
[----:B------:R-:W-:Y:S01]  /*11cd0*/  LOP3.LUT P1, RZ, R144, 0x2, RZ, 0xc0, !PT ;  /* 0x0000000290ff7812 */ /* 0x000fe2000782c0ff */
[----:B------:R-:W-:Y:S01]  /*11ce0*/  IMAD.MOV.U32 R132, RZ, RZ, R2 ;  /* 0x000000ffff847224 */ /* 0x000fe200078e0002 */
[----:B------:R-:W-:Y:S01]  /*11cf0*/  IADD3 RZ, P2, R206, 0x80, RZ ;  /* 0x00000080ceff7810 */ /* 0x000fe20007f5e0ff */
[--C-:B------:R-:W-:Y:S01]  /*11d00*/  IMAD.X R229, RZ, RZ, R211.reuse, P0 ;  /* 0x000000ffffe57224 */ /* 0x100fe200000e06d3 */
[----:B------:R-:W-:Y:S01]  /*11d10*/  SEL R189, R189, 0xffffffe0, !P1 ;  /* 0xffffffe0bdbd7807 */ /* 0x000fe20004800000 */
[----:B------:R-:W-:Y:S01]  /*11d20*/  IMAD.MOV.U32 R215, RZ, RZ, RZ ;  /* 0x000000ffffd77224 */ /* 0x000fe200078e00ff */
[C---:B------:R-:W-:Y:S01]  /*11d30*/  IADD3 RZ, P1, R208.reuse, 0x40, RZ ;  /* 0x00000040d0ff7810 */ /* 0x040fe20007f3e0ff */
[----:B------:R-:W-:Y:S01]  /*11d40*/  IMAD.X R228, RZ, RZ, R211, P2 ;  /* 0x000000ffffe47224 */ /* 0x000fe200010e06d3 */
[----:B------:R-:W-:Y:S01]  /*11d50*/  IADD3 RZ, P0, R208, 0x80, RZ ;  /* 0x00000080d0ff7810 */ /* 0x000fe20007f1e0ff */
[----:B------:R-:W-:Y:S01]  /*11d60*/  @P3 IMAD.HI.U32 R225, R205, c[0x0][0x2c8], RZ ;  /* 0x0000b200cde13a27 */ /* 0x000fe200078e00ff */
[C---:B------:R-:W-:Y:S01]  /*11d70*/  IADD3 R224, R206.reuse, 0x40, RZ ;  /* 0x00000040cee07810 */ /* 0x040fe20007ffe0ff */
[----:B------:R-:W-:Y:S01]  /*11d80*/  ULDC UR8, c[0x0][0x324] ;  /* 0x0000c90000087ab9 */ /* 0x000fe20000000800 */
[----:B------:R-:W-:Y:S01]  /*11d90*/  IADD3 R223, R206, 0x80, RZ ;  /* 0x00000080cedf7810 */ /* 0x000fe20007ffe0ff */
[----:B------:R-:W-:Y:S01]  /*11da0*/  IMAD.X R227, RZ, RZ, R213, P1 ;  /* 0x000000ffffe37224 */ /* 0x000fe200008e06d5 */
[----:B------:R-:W-:Y:S01]  /*11db0*/  @P3 SHF.R.U32.HI R225, RZ, c[0x0][0x2cc], R225 ;  /* 0x0000b300ffe13a19 */ /* 0x000fe200000116e1 */
[----:B------:R-:W-:Y:S01]  /*11dc0*/  IMAD.X R226, RZ, RZ, R213, P0 ;  /* 0x000000ffffe27224 */ /* 0x000fe200000e06d5 */
[C---:B------:R-:W-:Y:S01]  /*11dd0*/  IADD3 R222, R208.reuse, 0x40, RZ ;  /* 0x00000040d0de7810 */ /* 0x040fe20007ffe0ff */
[----:B------:R-:W-:Y:S01]  /*11de0*/  ULOP3.LUT UR8, URZ, UR8, URZ, 0x33, !UPT ;  /* 0x000000083f087292 */ /* 0x000fe2000f8e333f */
[----:B------:R-:W-:Y:S01]  /*11df0*/  IADD3 R220, R208, 0x80, RZ ;  /* 0x00000080d0dc7810 */ /* 0x000fe20007ffe0ff */
[----:B------:R-:W-:-:S02]  /*11e00*/  UMOV UR5, 0x1 ;  /* 0x0000000100057882 */ /* 0x000fc40000000000 */
.L_x_1045:
[----:B------:R-:W-:Y:S04]  /*11e10*/  DEPBAR.LE SB0, 0x2 ;  /* 0x000080800000791a */ /* 0x000fe80000000000 */
[----:B------:R-:W-:Y:S01]  /*11e20*/  BAR.SYNC.DEFER_BLOCKING 0x0 ;  /* 0x0000000000007b1d */ /* 0x000fe20000010000 */
[----:B------:R-:W-:Y:S01]  /*11e30*/  UIMAD UR4, UR5, 0x6000, URZ ;  /* 0x00006000050478a4 */ /* 0x000fe2000f8e023f */
[----:B------:R-:W-:Y:S02]  /*11e40*/  ISETP.GE.AND P0, PT, R198, R221, PT ;  /* 0x000000ddc600720c */ /* 0x000fe40003f06270 */
[----:B------:R-:W-:Y:S02]  /*11e50*/  ISETP.NE.AND P2, PT, R218, 0x1, PT ;  /* 0x00000001da00780c */ /* 0x000fe40003f45270 */
[----:B------:R-:W-:Y:S02]  /*11e60*/  MOV R232, R205 ;  /* 0x000000cd00e87202 */ /* 0x000fe40000000f00 */
[----:B------:R-:W-:Y:S02]  /*11e70*/  IADD3 R180, R188, UR4, RZ ;  /* 0x00000004bcb47c10 */ /* 0x000fe4000fffe0ff */
[----:B------:R-:W-:Y:S02]  /*11e80*/  ISETP.GE.AND P3, PT, R194, 0x1, PT ;  /* 0x00000001c200780c */ /* 0x000fe40003f66270 */
[C---:B------:R-:W-:Y:S01]  /*11e90*/  IADD3 R191, R189.reuse, R180, R192 ;  /* 0x000000b4bdbf7210 */ /* 0x040fe20007ffe0c0 */
[----:B------:R-:W-:Y:S02]  /*11ea0*/  IMAD.IADD R133, R189, 0x1, R180 ;  /* 0x00000001bd857824 */ /* 0x000fe400078e02b4 */
[----:B------:R-:W-:Y:S01]  /*11eb0*/  @!P0 IADD3 R29, R221, -0x1, RZ ;  /* 0xffffffffdd1d8810 */ /* 0x000fe20007ffe0ff */
[----:B------:R-:W-:Y:S01]  /*11ec0*/  @!P0 IMAD R171, R215, 0x6000, R203 ;  /* 0x00006000d7ab8824 */ /* 0x000fe200078e02cb */
[----:B------:R-:W-:Y:S01]  /*11ed0*/  @P2 MOV R232, R225 ;  /* 0x000000e100e82202 */ /* 0x000fe20000000f00 */
[----:B------:R-:W-:Y:S01]  /*11ee0*/  IMAD.IADD R2, R192, 0x1, R133 ;  /* 0x00000001c0027824 */ /* 0x000fe200078e0285 */
[----:B------:R-:W-:Y:S01]  /*11ef0*/  @!P0 SHF.R.S32.HI R0, RZ, 0x1f, R29 ;  /* 0x0000001fff008819 */ /* 0x000fe2000001141d */
[----:B------:R-:W-:Y:S04]  /*11f00*/  LDSM.16.M88.4 R136, [R190] ;  /* 0x00000000be88783b */ /* 0x000fe80000000200 */
[----:B------:R-:W-:Y:S04]  /*11f10*/  @!P0 IMAD R0, R0, c[0x0][0x208], RZ ;  /* 0x0000820000008a24 */ /* 0x000fe800078e02ff */
[C---:B------:R-:W-:Y:S01]  /*11f20*/  @!P0 IMAD R0, R29.reuse, c[0x0][0x20c], R0 ;  /* 0x000083001d008a24 */ /* 0x040fe200078e0200 */
[----:B------:R-:W1:Y:S01]  /*11f30*/  LDSM.16.M88.4 R140, [R188+UR4+0xc100] ;  /* 0x00c10004bc8c783b */ /* 0x000e620008000200 */
[----:B------:R-:W-:Y:S05]  /*11f40*/  @!P0 IMAD.WIDE.U32 R28, R29, c[0x0][0x208], RZ ;  /* 0x000082001d1c8a25 */ /* 0x000fea00078e00ff */
[----:B------:R-:W-:Y:S01]  /*11f50*/  @!P0 IADD3 R0, R29, R0, RZ ;  /* 0x000000001d008210 */ /* 0x000fe20007ffe0ff */
[----:B------:R-:W2:Y:S01]  /*11f60*/  LDSM.16.M88.4 R144, [R188+UR4+0xc900] ;  /* 0x00c90004bc90783b */ /* 0x000ea20008000200 */
[C---:B------:R-:W-:Y:S02]  /*11f70*/  @!P0 IMAD.SHL.U32 R29, R28.reuse, 0x40, RZ ;  /* 0x000000401c1d8824 */ /* 0x040fe400078e00ff */
[----:B------:R-:W-:Y:S03]  /*11f80*/  @!P0 SHF.L.U64.HI R33, R28, 0x6, R0 ;  /* 0x000000061c218819 */ /* 0x000fe60000010200 */
[----:B------:R-:W-:Y:S01]  /*11f90*/  @!P0 IADD3 R31, P1, R29, R206, RZ ;  /* 0x000000ce1d1f8210 */ /* 0x000fe20007f3e0ff */
[----:B------:R-:W3:Y:S03]  /*11fa0*/  LDSM.16.M88.4 R148, [R188+UR4+0xd100] ;  /* 0x00d10004bc94783b */ /* 0x000ee60008000200 */
[----:B------:R-:W-:Y:S02]  /*11fb0*/  @!P0 IADD3.X R0, R33, R211, RZ, P1, !PT ;  /* 0x000000d321008210 */ /* 0x000fe40000ffe4ff */
[C---:B------:R-:W-:Y:S02]  /*11fc0*/  @!P0 LEA R166, P1, R31.reuse, c[0x0][0x1f8], 0x1 ;  /* 0x00007e001fa68a11 */ /* 0x040fe400078208ff */
[----:B------:R-:W4:Y:S02]  /*11fd0*/  LDSM.16.M88.4 R152, [R188+UR4+0xd900] ;  /* 0x00d90004bc98783b */ /* 0x000f240008000200 */
[----:B------:R-:W-:Y:S02]  /*11fe0*/  @!P0 LEA.HI.X R167, R31, c[0x0][0x1fc], R0, 0x1, P1 ;  /* 0x00007f001fa78a11 */ /* 0x000fe400008f0c00 */
[----:B------:R-:W-:Y:S03]  /*11ff0*/  @!P0 IADD3 R31, P1, R29, R224, RZ ;  /* 0x000000e01d1f8210 */ /* 0x000fe60007f3e0ff */
[----:B------:R-:W-:Y:S02]  /*12000*/  LDSM.16.M88.4 R156, [R133+0xd100] ;  /* 0x00d10000859c783b */ /* 0x000fe40000000200 */
[----:B------:R-:W-:Y:S01]  /*12010*/  @!P0 IMAD.X R0, R33, 0x1, R229, P1 ;  /* 0x0000000121008824 */ /* 0x000fe200008e06e5 */
        /* <DEDUP_REMOVED lines=15> */
[----:B------:R-:W-:Y:S02]  /*12110*/  @!P0 IADD3.X R31, R33, R211, RZ, P1, !PT ;  /* 0x000000d3211f8210 */ /* 0x000fe40000ffe4ff */
[C---:B------:R-:W-:Y:S02]  /*12120*/  @!P0 LEA R172, P1, R0.reuse, c[0x0][0x1f8], 0x1 ;  /* 0x00007e0000ac8a11 */ /* 0x040fe400078208ff */
[C---:B---3--:R-:W-:Y:S04]  /*12130*/  HMMA.16816.F32 R20, R136.reuse, R148, RZ ;  /* 0x000000948814723c */ /* 0x048fe800000018ff */
[----:B------:R-:W-:Y:S02]  /*12140*/  @!P0 LEA.HI.X R173, R0, c[0x0][0x1fc], R31, 0x1, P1 ;  /* 0x00007f0000ad8a11 */ /* 0x000fe400008f0c1f */
[----:B------:R-:W-:Y:S02]  /*12150*/  @!P0 IADD3 R31, P1, R29, R224, RZ ;  /* 0x000000e01d1f8210 */ /* 0x000fe40007f3e0ff */
[C---:B------:R-:W-:Y:S01]  /*12160*/  HMMA.16816.F32 R24, R136.reuse, R150, RZ ;  /* 0x000000968818723c */ /* 0x040fe200000018ff */
[----:B------:R-:W2:Y:S03]  /*12170*/  LDSM.16.M88.4 R148, [R133+0xc900] ;  /* 0x00c900008594783b */ /* 0x000ea60000000200 */
[----:B------:R-:W-:Y:S02]  /*12180*/  @!P0 IADD3.X R0, R33, R229, RZ, P1, !PT ;  /* 0x000000e521008210 */ /* 0x000fe40000ffe4ff */
[C---:B------:R-:W-:Y:S06]  /*12190*/  @!P0 LEA R174, P1, R31.reuse, c[0x0][0x1f8], 0x1 ;  /* 0x00007e001fae8a11 */ /* 0x040fec00078208ff */
[----:B------:R-:W-:Y:S02]  /*121a0*/  @!P0 LEA.HI.X R175, R31, c[0x0][0x1fc], R0, 0x1, P1 ;  /* 0x00007f001faf8a11 */ /* 0x000fe400008f0c00 */
[----:B------:R-:W-:Y:S02]  /*121b0*/  @!P0 IADD3 R0, P1, R29, R223, RZ ;  /* 0x000000df1d008210 */ /* 0x000fe40007f3e0ff */
[C---:B----4-:R-:W-:Y:S03]  /*121c0*/  HMMA.16816.F32 R28, R136.reuse, R152, RZ ;  /* 0x00000098881c723c */ /* 0x050fe600000018ff */
[----:B------:R-:W-:Y:S01]  /*121d0*/  @!P0 IMAD.X R33, R33, 0x1, R228, P1 ;  /* 0x0000000121218824 */ /* 0x000fe200008e06e4 */
[C---:B------:R-:W-:Y:S04]  /*121e0*/  @!P0 LEA R176, P1, R0.reuse, c[0x0][0x1f8], 0x1 ;  /* 0x00007e0000b08a11 */ /* 0x040fe800078208ff */
[----:B------:R-:W-:Y:S02]  /*121f0*/  @!P0 LEA.HI.X R177, R0, c[0x0][0x1fc], R33, 0x1, P1 ;  /* 0x00007f0000b18a11 */ /* 0x000fe400008f0c21 */
[----:B------:R-:W-:Y:S01]  /*12200*/  HMMA.16816.F32 R32, R136, R154, RZ ;  /* 0x0000009a8820723c */ /* 0x000fe200000018ff */
[----:B------:R-:W3:Y:S01]  /*12210*/  LDSM.16.M88.4 R136, [R133+0xd900] ;  /* 0x00d900008588783b */ /* 0x000ee20000000200 */
[----:B------:R-:W-:Y:S06]  /*12220*/  IADD3 R0, R192, R180, RZ ;  /* 0x000000b4c0007210 */ /* 0x000fec0007ffe0ff */
[C---:B-1----:R-:W-:Y:S01]  /*12230*/  HMMA.16816.F32 R4, R140.reuse, R144, R4 ;  /* 0x000000908c04723c */ /* 0x042fe20000001804 */
[----:B------:R-:W-:Y:S01]  /*12240*/  @!PT LDS RZ, [RZ] ;  /* 0x00000000fffff984 */ /* 0x000fe20000000800 */
[----:B------:R-:W-:Y:S01]  /*12250*/  @!PT LDS RZ, [RZ] ;  /* 0x00000000fffff984 */ /* 0x000fe20000000800 */
[----:B------:R-:W-:Y:S01]  /*12260*/  @!PT LDS RZ, [RZ] ;  /* 0x00000000fffff984 */ /* 0x000fe20000000800 */
[----:B------:R1:W-:Y:S07]  /*12270*/  @!P0 LDGSTS.E.BYPASS.LTC128B.128 [R171], [R166.64], !P5 ;  /* 0x00000000a6ab8fae */ /* 0x0003ee000e901d46 */
[C---:B------:R-:W-:Y:S01]  /*12280*/  HMMA.16816.F32 R8, R140.reuse, R146, R8 ;  /* 0x000000928c08723c */ /* 0x040fe20000001808 */
[----:B------:R1:W-:Y:S07]  /*12290*/  @!P0 LDGSTS.E.BYPASS.LTC128B.128 [R171+0x2000], [R164.64], !P4 ;  /* 0x02000000a4ab8fae */ /* 0x0003ee000e101d46 */
        /* <DEDUP_REMOVED lines=139> */
[----:B------:R-:W1:Y:S03]  /*12b50*/  LDSM.16.M88.4 R136, [R191+0x11900] ;  /* 0x01190000bf88783b */ /* 0x000e660000000200 */
[----:B------:R-:W-:Y:S02]  /*12b60*/  FMUL.FTZ R157, R4, c[0x0][0x320] ;  /* 0x0000c800049d7a20 */ /* 0x000fe40000410000 */
[----:B------:R-:W-:Y:S02]  /*12b70*/  FMUL.FTZ R159, R5, c[0x0][0x320] ;  /* 0x0000c800059f7a20 */ /* 0x000fe40000410000 */
[C---:B------:R-:W-:Y:S02]  /*12b80*/  HMMA.16816.F32 R20, R172.reuse, R140, R20 ;  /* 0x0000008cac14723c */ /* 0x040fe40000001814 */
[----:B------:R-:W2:Y:S02]  /*12b90*/  MUFU.TANH R157, R157 ;  /* 0x0000009d009d7308 */ /* 0x000ea40000002400 */
[----:B------:R-:W-:Y:S02]  /*12ba0*/  FMUL.FTZ R0, R6, c[0x0][0x320] ;  /* 0x0000c80006007a20 */ /* 0x000fe40000410000 */
[----:B------:R-:W-:Y:S02]  /*12bb0*/  FMUL.FTZ R2, R7, c[0x0][0x320] ;  /* 0x0000c80007027a20 */ /* 0x000fe40000410000 */
[C---:B------:R-:W-:Y:S04]  /*12bc0*/  HMMA.16816.F32 R24, R172.reuse, R142, R24 ;  /* 0x0000008eac18723c */ /* 0x040fe80000001818 */
[----:B------:R-:W3:Y:S01]  /*12bd0*/  MUFU.TANH R159, R159 ;  /* 0x0000009f009f7308 */ /* 0x000ee20000002400 */
[----:B------:R-:W-:Y:S02]  /*12be0*/  FMUL.FTZ R160, R8, c[0x0][0x320] ;  /* 0x0000c80008a07a20 */ /* 0x000fe40000410000 */
[----:B------:R-:W-:Y:S02]  /*12bf0*/  FMUL.FTZ R162, R9, c[0x0][0x320] ;  /* 0x0000c80009a27a20 */ /* 0x000fe40000410000 */
[----:B------:R-:W-:Y:S03]  /*12c00*/  FMUL.FTZ R156, R10, c[0x0][0x320] ;  /* 0x0000c8000a9c7a20 */ /* 0x000fe60000410000 */
[----:B------:R-:W-:Y:S02]  /*12c10*/  FMUL.FTZ R158, R11, c[0x0][0x320] ;  /* 0x0000c8000b9e7a20 */ /* 0x000fe40000410000 */
[----:B------:R-:W4:Y:S01]  /*12c20*/  MUFU.TANH R0, R0 ;  /* 0x0000000000007308 */ /* 0x000f220000002400 */
[----:B------:R-:W-:Y:S02]  /*12c30*/  FMUL.FTZ R165, R12, c[0x0][0x320] ;  /* 0x0000c8000ca57a20 */ /* 0x000fe40000410000 */
[----:B------:R-:W-:Y:S02]  /*12c40*/  FMUL.FTZ R167, R13, c[0x0][0x320] ;  /* 0x0000c8000da77a20 */ /* 0x000fe40000410000 */
[----:B------:R-:W-:Y:S02]  /*12c50*/  FMUL.FTZ R161, R14, c[0x0][0x320] ;  /* 0x0000c8000ea17a20 */ /* 0x000fe40000410000 */
[----:B------:R-:W-:Y:S02]  /*12c60*/  FMUL.FTZ R170, R15, c[0x0][0x320] ;  /* 0x0000c8000faa7a20 */ /* 0x000fe40000410000 */
[----:B------:R-:W-:Y:S01]  /*12c70*/  FMUL.FTZ R166, R16, c[0x0][0x320] ;  /* 0x0000c80010a67a20 */ /* 0x000fe20000410000 */
[----:B------:R-:W2:Y:S01]  /*12c80*/  MUFU.TANH R2, R2 ;  /* 0x0000000200027308 */ /* 0x000ea20000002400 */
[C---:B-1----:R-:W-:Y:S03]  /*12c90*/  HMMA.16816.F32 R28, R172.reuse, R136, R28 ;  /* 0x00000088ac1c723c */ /* 0x042fe6000000181c */
[----:B------:R-:W-:Y:S02]  /*12ca0*/  FMUL.FTZ R168, R17, c[0x0][0x320] ;  /* 0x0000c80011a87a20 */ /* 0x000fe40000410000 */
[----:B------:R-:W-:Y:S02]  /*12cb0*/  FMUL.FTZ R164, R18, c[0x0][0x320] ;  /* 0x0000c80012a47a20 */ /* 0x000fe40000410000 */
[----:B------:R-:W-:Y:S01]  /*12cc0*/  FMUL.FTZ R163, R19, c[0x0][0x320] ;  /* 0x0000c80013a37a20 */ /* 0x000fe20000410000 */
[----:B------:R-:W-:Y:S01]  /*12cd0*/  HMMA.16816.F32 R32, R172, R138, R32 ;  /* 0x0000008aac20723c */ /* 0x000fe20000001820 */
[----:B------:R-:W1:Y:S01]  /*12ce0*/  MUFU.TANH R160, R160 ;  /* 0x000000a000a07308 */ /* 0x000e620000002400 */
        /* <DEDUP_REMOVED lines=20> */
[----:B------:R-:W-:Y:S03]  /*12e30*/  IMAD.SHL.U32 R33, R221, 0x40, RZ ;  /* 0x00000040dd217824 */ /* 0x000fe600078e00ff */
[----:B------:R-:W1:Y:S02]  /*12e40*/  MUFU.TANH R165, R165 ;  /* 0x000000a500a57308 */ /* 0x000e640000002400 */
[----:B------:R-:W-:Y:S04]  /*12e50*/  IADD3 R34, -R214, 0x1, -R33 ;  /* 0x00000001d6227810 */ /* 0x000fe80007ffe921 */
[----:B------:R-:W-:Y:S04]  /*12e60*/  IADD3 R34, -R196, R34, R193 ;  /* 0x00000022c4227210 */ /* 0x000fe80007ffe1c1 */
[----:B------:R-:W1:Y:S01]  /*12e70*/  MUFU.TANH R167, R167 ;  /* 0x000000a700a77308 */ /* 0x000e620000002400 */
[C---:B------:R-:W-:Y:S02]  /*12e80*/  IADD3 R35, R34.reuse, c[0x0][0x328], RZ ;  /* 0x0000ca0022237a10 */ /* 0x040fe40007ffe0ff */
[----:B------:R-:W-:Y:S02]  /*12e90*/  IADD3 R34, R34, UR8, RZ ;  /* 0x0000000822227c10 */ /* 0x000fe4000fffe0ff */
[-C--:B-----5:R-:W-:Y:S02]  /*12ea0*/  IADD3 R231, R35, R173.reuse, RZ ;  /* 0x000000ad23e77210 */ /* 0x0a0fe40007ffe0ff */
[----:B------:R-:W-:Y:S03]  /*12eb0*/  IADD3 R191, R34, R173, RZ ;  /* 0x000000ad22bf7210 */ /* 0x000fe60007ffe0ff */
        /* <DEDUP_REMOVED lines=36> */
.L_x_1039:
[----:B------:R-:W-:Y:S04]  /*13100*/  MOV R4, c[0x0][0x32c] ;  /* 0x0000cb0000047a02 */ /* 0x000fe80000000f00 */
[----:B------:R-:W-:Y:S11]  /*13110*/  ISETP.NE.AND P0, PT, R4, 0x1, PT ;  /* 0x000000010400780c */ /* 0x000ff60003f05270 */
[----:B------:R-:W-:Y:S02]  /*13120*/  @!UPT UIADD3 URZ, URZ, URZ, URZ ;  /* 0x0000003f3f3ff290 */ /* 0x000fe4000fffe03f */
[----:B------:R-:W-:Y:S05]  /*13130*/  @P0 IMAD.HI.U32 R4, R6, c[0x0][0x330], RZ ;  /* 0x0000cc0006040a27 */ /* 0x000fea00078e00ff */
[----:B------:R-:W-:Y:S02]  /*13140*/  @P0 SHF.R.U32.HI R6, RZ, c[0x0][0x334], R4 ;  /* 0x0000cd00ff060a19 */ /* 0x000fe40000011604 */
.L_x_1040:
[----:B------:R-:W-:Y:S05]  /*13150*/  BSYNC B0 ;  /* 0x0000000000007941 */ /* 0x000fea0003800000 */
.L_x_1038:
[----:B------:R-:W-:Y:S04]  /*13160*/  IMAD R5, R6, c[0x0][0x32c], -R33 ;  /* 0x0000cb0006057a24 */ /* 0x000fe800078e0a21 */
[----:B------:R-:W-:Y:S05]  /*13170*/  IMAD.IADD R6, R5, 0x1, -R214 ;  /* 0x0000000105067824 */ /* 0x000fea00078e0ad6 */
[----:B------:R-:W-:Y:S02]  /*13180*/  IADD3 R4, R6, c[0x0][0x32c], RZ ;  /* 0x0000cb0006047a10 */ /* 0x000fe40007ffe0ff */
[----:B------:R-:W-:Y:S02]  /*13190*/  IMNMX R191, R191, R6, !PT ;  /* 0x00000006bfbf7217 */ /* 0x000fe40007800200 */
[----:B------:R-:W-:Y:S02]  /*131a0*/  IMNMX R231, R231, R4, PT ;  /* 0x00000004e7e77217 */ /* 0x000fe40003800200 */
.L_x_1037:
[----:B--234-:R-:W-:Y:S01]  /*131b0*/  ISETP.GT.AND P2, PT, R221, -0x1, PT ;  /* 0xffffffffdd00780c */ /* 0x01cfe20003f44270 */
[----:B------:R-:W2:Y:S03]  /*131c0*/  SHFL.IDX PT, R4, R232, 0x1, 0x1c1f ;  /* 0x003c1f00e8047f89 */ /* 0x000ea600000e0000 */
[----:B------:R-:W-:Y:S04]  /*131d0*/  ISETP.GT.AND P0, PT, R191, RZ, P2 ;  /* 0x000000ffbf00720c */ /* 0x000fe80001704270 */
[----:B------:R-:W-:Y:S04]  /*131e0*/  ISETP.LT.OR P0, PT, R231, 0x1, P0 ;  /* 0x00000001e700780c */ /* 0x000fe80000701670 */
[----:B------:R-:W-:Y:S02]  /*131f0*/  FSEL R157, R157, -INF , !P0 ;  /* 0xff8000009d9d7808 */ /* 0x000fe40004000000 */
[----:B------:R-:W-:Y:S04]  /*13200*/  ISETP.GT.AND P0, PT, R191, 0x1, P2 ;  /* 0x00000001bf00780c */ /* 0x000fe80001704270 */
[----:B------:R-:W-:Y:S04]  /*13210*/  ISETP.LT.OR P0, PT, R231, 0x2, P0 ;  /* 0x00000002e700780c */ /* 0x000fe80000701670 */
[----:B------:R-:W-:Y:S02]  /*13220*/  FSEL R159, R159, -INF , !P0 ;  /* 0xff8000009f9f7808 */ /* 0x000fe40004000000 */
[----:B------:R-:W-:Y:S01]  /*13230*/  ISETP.GT.AND P0, PT, R191, 0x8, P2 ;  /* 0x00000008bf00780c */ /* 0x000fe20001704270 */
[--C-:B--2---:R-:W-:Y:S02]  /*13240*/  IMAD.IADD R35, R35, 0x1, R4.reuse ;  /* 0x0000000123237824 */ /* 0x104fe400078e0204 */
[----:B------:R-:W-:Y:S01]  /*13250*/  IMAD.IADD R34, R34, 0x1, R4 ;  /* 0x0000000122227824 */ /* 0x000fe200078e0204 */
        /* <DEDUP_REMOVED lines=55> */
.L_x_1043:
[----:B------:R-:W-:Y:S04]  /*135d0*/  MOV R4, c[0x0][0x32c] ;  /* 0x0000cb0000047a02 */ /* 0x000fe80000000f00 */
[----:B------:R-:W-:Y:S11]  /*135e0*/  ISETP.NE.AND P0, PT, R4, 0x1, PT ;  /* 0x000000010400780c */ /* 0x000ff60003f05270 */
[----:B------:R-:W-:Y:S02]  /*135f0*/  @!UPT UIADD3 URZ, URZ, URZ, URZ ;  /* 0x0000003f3f3ff290 */ /* 0x000fe4000fffe03f */
[----:B------:R-:W-:Y:S05]  /*13600*/  @P0 IMAD.HI.U32 R4, R6, c[0x0][0x330], RZ ;  /* 0x0000cc0006040a27 */ /* 0x000fea00078e00ff */
[----:B------:R-:W-:Y:S02]  /*13610*/  @P0 SHF.R.U32.HI R6, RZ, c[0x0][0x334], R4 ;  /* 0x0000cd00ff060a19 */ /* 0x000fe40000011604 */
.L_x_1044:
[----:B------:R-:W-:Y:S05]  /*13620*/  BSYNC B0 ;  /* 0x0000000000007941 */ /* 0x000fea0003800000 */
.L_x_1042:
[----:B------:R-:W-:Y:S04]  /*13630*/  IMAD R33, R6, c[0x0][0x32c], -R33 ;  /* 0x0000cb0006217a24 */ /* 0x000fe800078e0a21 */
[----:B------:R-:W-:Y:S05]  /*13640*/  IMAD.IADD R33, R33, 0x1, -R214 ;  /* 0x0000000121217824 */ /* 0x000fea00078e0ad6 */
[----:B------:R-:W-:Y:S02]  /*13650*/  IADD3 R4, R33, c[0x0][0x32c], RZ ;  /* 0x0000cb0021047a10 */ /* 0x000fe40007ffe0ff */
[----:B------:R-:W-:Y:S02]  /*13660*/  IMNMX R34, R34, R33, !PT ;  /* 0x0000002122227217 */ /* 0x000fe40007800200 */
[----:B------:R-:W-:Y:S02]  /*13670*/  IMNMX R35, R35, R4, PT ;  /* 0x0000000423237217 */ /* 0x000fe40003800200 */
.L_x_1041:
[C---:B------:R-:W-:Y:S01]  /*13680*/  ISETP.GT.AND P0, PT, R34.reuse, RZ, P2 ;  /* 0x000000ff2200720c */ /* 0x040fe20001704270 */
[----:B------:R-:W-:Y:S04]  /*13690*/  DEPBAR.LE SB0, 0x2 ;  /* 0x000080800000791a */ /* 0x000fe80000000000 */
[----:B------:R-:W-:Y:S01]  /*136a0*/  BAR.SYNC.DEFER_BLOCKING 0x0 ;  /* 0x0000000000007b1d */ /* 0x000fe20000010000 */
[----:B------:R-:W-:Y:S01]  /*136b0*/  ISETP.LT.OR P0, PT, R35, 0x1, P0 ;  /* 0x000000012300780c */ /* 0x000fe20000701670 */
[----:B------:R-:W-:Y:S01]  /*136c0*/  UIADD3 UR9, UR5, 0x1, URZ ;  /* 0x0000000105097890 */ /* 0x000fe2000fffe03f */
[----:B------:R-:W-:Y:S01]  /*136d0*/  ISETP.GT.AND P1, PT, R34, 0x38, P2 ;  /* 0x000000382200780c */ /* 0x000fe20001724270 */
        /* <DEDUP_REMOVED lines=63> */
[----:B------:R-:W-:Y:S01]  /*13ad0*/  FMNMX.FTZ R11, R176, R11, !PT ;  /* 0x0000000bb00b7209 */ /* 0x000fe20007810000 */
[----:B------:R-:W1:Y:S01]  /*13ae0*/  SHFL.BFLY PT, R9, R0, 0x2, 0x1f ;  /* 0x0c401f0000097f89 */ /* 0x000e6200000e0000 */
[----:B------:R-:W-:Y:S02]  /*13af0*/  FSEL R150, R29, -INF , !P0 ;  /* 0xff8000001d967808 */ /* 0x000fe40004000000 */
[----:B------:R-:W-:Y:S02]  /*13b00*/  ISETP.GT.AND P0, PT, R34, 0x31, P2 ;  /* 0x000000312200780c */ /* 0x000fe40001704270 */
[----:B------:R-:W-:Y:S02]  /*13b10*/  FMNMX.FTZ R11, R174, R11, !PT ;  /* 0x0000000bae0b7209 */ /* 0x000fe40007810000 */
[C---:B------:R-:W-:Y:S02]  /*13b20*/  ISETP.LT.OR P0, PT, R35.reuse, 0x32, P0 ;  /* 0x000000322300780c */ /* 0x040fe40000701670 */
        /* <DEDUP_REMOVED lines=9> */
[----:B------:R-:W-:Y:S02]  /*13bc0*/  FSEL R144, R30, -INF , !P0 ;  /* 0xff8000001e907808 */ /* 0x000fe40004000000 */
[----:B-1----:R-:W-:Y:S01]  /*13bd0*/  FMNMX.FTZ R4, R0, R9, !PT ;  /* 0x0000000900047209 */ /* 0x002fe20007810000 */
[----:B------:R-:W-:Y:S01]  /*13be0*/  LDSM.16.MT88.4 R28, [R134+UR4+0x100] ;  /* 0x00010004861c783b */ /* 0x000fe20008004200 */
[----:B------:R-:W-:Y:S02]  /*13bf0*/  FMNMX.FTZ R13, R144, R15, !PT ;  /* 0x0000000f900d7209 */ /* 0x000fe40007810000 */
[----:B------:R-:W-:Y:S05]  /*13c00*/  IADD3 R16, R134, UR4, RZ ;  /* 0x0000000486107c10 */ /* 0x000fea000fffe0ff */
[----:B------:R-:W1:Y:S08]  /*13c10*/  SHFL.BFLY PT, R0, R13, 0x2, 0x1f ;  /* 0x0c401f000d007f89 */ /* 0x000e7000000e0000 */
[----:B------:R-:W2:Y:S01]  /*13c20*/  SHFL.BFLY PT, R11, R4, 0x1, 0x1f ;  /* 0x0c201f00040b7f89 */ /* 0x000ea200000e0000 */
[----:B-1----:R-:W-:Y:S07]  /*13c30*/  FMNMX.FTZ R9, R13, R0, !PT ;  /* 0x000000000d097209 */ /* 0x002fee0007810000 */
[----:B------:R-:W-:Y:S01]  /*13c40*/  LDSM.16.MT88.4 R12, [R135+UR4+0x100] ;  /* 0x00010004870c783b */ /* 0x000fe20008004200 */
[----:B--2---:R-:W-:Y:S07]  /*13c50*/  FMNMX.FTZ R2, R4, R11, !PT ;  /* 0x0000000b04027209 */ /* 0x004fee0007810000 */
[----:B------:R-:W1:Y:S01]  /*13c60*/  SHFL.BFLY PT, R0, R9, 0x1, 0x1f ;  /* 0x0c201f0009007f89 */ /* 0x000e6200000e0000 */
[C---:B------:R-:W-:Y:S01]  /*13c70*/  FSETP.NEU.FTZ.AND P0, PT, R2.reuse, -INF , PT ;  /* 0xff8000000200780b */ /* 0x040fe20003f1d000 */
[----:B------:R-:W-:Y:S05]  /*13c80*/  FMUL.FTZ R152, R2, c[0x0][0x2d0] ;  /* 0x0000b40002987a20 */ /* 0x000fea0000410000 */
[----:B------:R-:W-:Y:S05]  /*13c90*/  FSEL R152, R152, RZ, P0 ;  /* 0x000000ff98987208 */ /* 0x000fea0000000000 */
[--C-:B------:R-:W-:Y:S01]  /*13ca0*/  FFMA.FTZ R160, R5, c[0x0][0x2d0], -R152.reuse ;  /* 0x0000b40005a07a23 */ /* 0x100fe20000010898 */
[----:B------:R-:W-:Y:S01]  /*13cb0*/  FSEL R5, R2, RZ, P0 ;  /* 0x000000ff02057208 */ /* 0x000fe20000000000 */
[--C-:B------:R-:W-:Y:S02]  /*13cc0*/  FFMA.FTZ R162, R157, c[0x0][0x2d0], -R152.reuse ;  /* 0x0000b4009da27a23 */ /* 0x100fe40000010898 */
[----:B------:R-:W-:Y:S02]  /*13cd0*/  FFMA.FTZ R159, R159, c[0x0][0x2d0], -R152 ;  /* 0x0000b4009f9f7a23 */ /* 0x000fe40000010898 */
[----:B------:R-:W-:Y:S01]  /*13ce0*/  FADD.FTZ R4, -R5, R132 ;  /* 0x0000008405047221 */ /* 0x000fe20000010100 */
[----:B------:R-:W-:Y:S01]  /*13cf0*/  MUFU.EX2 R160, R160 ;  /* 0x000000a000a07308 */ /* 0x000fe20000000800 */
[--C-:B------:R-:W-:Y:S02]  /*13d00*/  FFMA.FTZ R157, R7, c[0x0][0x2d0], -R152.reuse ;  /* 0x0000b400079d7a23 */ /* 0x100fe40000010898 */
[----:B------:R-:W-:Y:S01]  /*13d10*/  FMUL.FTZ R132, R4, c[0x0][0x2d0] ;  /* 0x0000b40004847a20 */ /* 0x000fe20000410000 */
[----:B-1----:R-:W-:Y:S01]  /*13d20*/  FMNMX.FTZ R0, R9, R0, !PT ;  /* 0x0000000009007209 */ /* 0x002fe20007810000 */
[--C-:B------:R-:W-:Y:S02]  /*13d30*/  FFMA.FTZ R168, R141, c[0x0][0x2d0], -R152.reuse ;  /* 0x0000b4008da87a23 */ /* 0x100fe40000010898 */
[--C-:B------:R-:W-:Y:S01]  /*13d40*/  FFMA.FTZ R182, R155, c[0x0][0x2d0], -R152.reuse ;  /* 0x0000b4009bb67a23 */ /* 0x100fe20000010898 */
[C---:B------:R-:W-:Y:S01]  /*13d50*/  FSETP.NEU.FTZ.AND P0, PT, R0.reuse, -INF , PT ;  /* 0xff8000000000780b */ /* 0x040fe20003f1d000 */
[C---:B------:R-:W-:Y:S01]  /*13d60*/  FMUL.FTZ R145, R0.reuse, c[0x0][0x2d0] ;  /* 0x0000b40000917a20 */ /* 0x040fe20000410000 */
[----:B------:R-:W-:Y:S01]  /*13d70*/  MUFU.EX2 R162, R162 ;  /* 0x000000a200a27308 */ /* 0x000fe20000000800 */
[--C-:B------:R-:W-:Y:S01]  /*13d80*/  FFMA.FTZ R181, R151, c[0x0][0x2d0], -R152.reuse ;  /* 0x0000b40097b57a23 */ /* 0x100fe20000010898 */
[----:B------:R-:W-:Y:S01]  /*13d90*/  FSEL R4, R0, RZ, P0 ;  /* 0x000000ff00047208 */ /* 0x000fe20000000000 */
[--C-:B------:R-:W-:Y:S01]  /*13da0*/  FFMA.FTZ R183, R149, c[0x0][0x2d0], -R152.reuse ;  /* 0x0000b40095b77a23 */ /* 0x100fe20000010898 */
[----:B------:R-:W-:Y:S01]  /*13db0*/  FSEL R145, R145, RZ, P0 ;  /* 0x000000ff91917208 */ /* 0x000fe20000000000 */
[--C-:B------:R-:W-:Y:S02]  /*13dc0*/  FFMA.FTZ R165, R165, c[0x0][0x2d0], -R152.reuse ;  /* 0x0000b400a5a57a23 */ /* 0x100fe40000010898 */
[----:B------:R-:W-:Y:S02]  /*13dd0*/  FADD.FTZ R4, -R4, R3 ;  /* 0x0000000304047221 */ /* 0x000fe40000010100 */
[--C-:B------:R-:W-:Y:S01]  /*13de0*/  FFMA.FTZ R164, R10, c[0x0][0x2d0], -R145.reuse ;  /* 0x0000b4000aa47a23 */ /* 0x100fe20000010891 */
[----:B------:R-:W1:Y:S01]  /*13df0*/  MUFU.EX2 R159, R159 ;  /* 0x0000009f009f7308 */ /* 0x000e620000000800 */
[--C-:B------:R-:W-:Y:S02]  /*13e00*/  FFMA.FTZ R163, R8, c[0x0][0x2d0], -R145.reuse ;  /* 0x0000b40008a37a23 */ /* 0x100fe40000010891 */
[--C-:B------:R-:W-:Y:S01]  /*13e10*/  FFMA.FTZ R158, R156, c[0x0][0x2d0], -R145.reuse ;  /* 0x0000b4009c9e7a23 */ /* 0x100fe20000010891 */
[----:B------:R-:W-:Y:S01]  /*13e20*/  IADD3 R156, R187, R16, RZ ;  /* 0x00000010bb9c7210 */ /* 0x000fe20007ffe0ff */
[--C-:B------:R-:W-:Y:S02]  /*13e30*/  FFMA.FTZ R161, R6, c[0x0][0x2d0], -R145.reuse ;  /* 0x0000b40006a17a23 */ /* 0x100fe40000010891 */
[----:B------:R-:W-:Y:S01]  /*13e40*/  FMUL.FTZ R3, R4, c[0x0][0x2d0] ;  /* 0x0000b40004037a20 */ /* 0x000fe20000410000 */
[----:B------:R-:W-:Y:S01]  /*13e50*/  IADD3 R4, R135, UR4, RZ ;  /* 0x0000000487047c10 */ /* 0x000fe2000fffe0ff */
[--C-:B------:R-:W-:Y:S01]  /*13e60*/  FFMA.FTZ R171, R142, c[0x0][0x2d0], -R145.reuse ;  /* 0x0000b4008eab7a23 */ /* 0x100fe20000010891 */
[----:B------:R-:W2:Y:S01]  /*13e70*/  MUFU.EX2 R157, R157 ;  /* 0x0000009d009d7308 */ /* 0x000ea20000000800 */
[--C-:B------:R-:W-:Y:S01]  /*13e80*/  FFMA.FTZ R179, R154, c[0x0][0x2d0], -R145.reuse ;  /* 0x0000b4009ab37a23 */ /* 0x100fe20000010891 */
[----:B------:R-:W-:Y:S01]  /*13e90*/  IADD3 R133, R187, R4, RZ ;  /* 0x00000004bb857210 */ /* 0x000fe20007ffe0ff */
[--C-:B------:R-:W-:Y:S02]  /*13ea0*/  FFMA.FTZ R191, R150, c[0x0][0x2d0], -R145.reuse ;  /* 0x0000b40096bf7a23 */ /* 0x100fe40000010891 */
[--C-:B------:R-:W-:Y:S02]  /*13eb0*/  FFMA.FTZ R234, R148, c[0x0][0x2d0], -R145.reuse ;  /* 0x0000b40094ea7a23 */ /* 0x100fe40000010891 */
[----:B------:R-:W3:Y:S01]  /*13ec0*/  LDSM.16.MT88.4 R20, [R133+0x100] ;  /* 0x000100008514783b */ /* 0x000ee20000004200 */
[--C-:B------:R-:W-:Y:S02]  /*13ed0*/  FFMA.FTZ R231, R146, c[0x0][0x2d0], -R145.reuse ;  /* 0x0000b40092e77a23 */ /* 0x100fe40000010891 */
[----:B------:R-:W4:Y:S01]  /*13ee0*/  MUFU.EX2 R132, R132 ;  /* 0x0000008400847308 */ /* 0x000f220000000800 */
[--C-:B------:R-:W-:Y:S02]  /*13ef0*/  FFMA.FTZ R166, R167, c[0x0][0x2d0], -R152.reuse ;  /* 0x0000b400a7a67a23 */ /* 0x100fe40000010898 */
[--C-:B------:R-:W-:Y:S01]  /*13f00*/  FFMA.FTZ R167, R143, c[0x0][0x2d0], -R152.reuse ;  /* 0x0000b4008fa77a23 */ /* 0x100fe20000010898 */
[----:B-1----:R-:W-:Y:S01]  /*13f10*/  F2FP.PACK_AB R136, R159, R162 ;  /* 0x000000a29f88723e */ /* 0x002fe200000000ff */
[----:B------:R-:W-:Y:S01]  /*13f20*/  LDSM.16.MT88.4 R148, [R135+UR4+0x3900] ;  /* 0x003900048794783b */ /* 0x000fe20008004200 */
[--C-:B------:R-:W-:Y:S02]  /*13f30*/  FFMA.FTZ R169, R172, c[0x0][0x2d0], -R145.reuse ;  /* 0x0000b400aca97a23 */ /* 0x100fe40000010891 */
[--C-:B------:R-:W-:Y:S02]  /*13f40*/  FFMA.FTZ R172, R140, c[0x0][0x2d0], -R145.reuse ;  /* 0x0000b4008cac7a23 */ /* 0x100fe40000010891 */
[----:B------:R-:W-:Y:S01]  /*13f50*/  MUFU.EX2 R164, R164 ;  /* 0x000000a400a47308 */ /* 0x000fe20000000800 */
[--C-:B------:R-:W-:Y:S02]  /*13f60*/  FFMA.FTZ R170, R170, c[0x0][0x2d0], -R145.reuse ;  /* 0x0000b400aaaa7a23 */ /* 0x100fe40000010891 */
[----:B------:R-:W-:Y:S01]  /*13f70*/  LDSM.16.MT88.4 R140, [R134+UR4+0x2900] ;  /* 0x00290004868c783b */ /* 0x000fe20008004200 */
[----:B--2---:R-:W-:Y:S01]  /*13f80*/  F2FP.PACK_AB R138, R157, R160 ;  /* 0x000000a09d8a723e */ /* 0x004fe200000000ff */
[--C-:B------:R-:W-:Y:S02]  /*13f90*/  FFMA.FTZ R173, R173, c[0x0][0x2d0], -R152.reuse ;  /* 0x0000b400adad7a23 */ /* 0x100fe40000010898 */
[--C-:B------:R-:W-:Y:S02]  /*13fa0*/  FFMA.FTZ R180, R177, c[0x0][0x2d0], -R152.reuse ;  /* 0x0000b400b1b47a23 */ /* 0x100fe40000010898 */
[--C-:B------:R-:W-:Y:S01]  /*13fb0*/  FFMA.FTZ R175, R175, c[0x0][0x2d0], -R152.reuse ;  /* 0x0000b400afaf7a23 */ /* 0x100fe20000010898 */
[----:B------:R-:W1:Y:S01]  /*13fc0*/  MUFU.EX2 R163, R163 ;  /* 0x000000a300a37308 */ /* 0x000e620000000800 */
[--C-:B------:R-:W-:Y:S02]  /*13fd0*/  FFMA.FTZ R177, R178, c[0x0][0x2d0], -R145.reuse ;  /* 0x0000b400b2b17a23 */ /* 0x100fe40000010891 */
[--C-:B------:R-:W-:Y:S02]  /*13fe0*/  FFMA.FTZ R178, R153, c[0x0][0x2d0], -R152.reuse ;  /* 0x0000b40099b27a23 */ /* 0x100fe40000010898 */
[C---:B----4-:R-:W-:Y:S02]  /*13ff0*/  FMUL.FTZ R4, R132.reuse, R128 ;  /* 0x0000008084047220 */ /* 0x050fe40000410000 */
        /* <DEDUP_REMOVED lines=12> */
[----:B------:R-:W-:Y:S02]  /*140c0*/  FFMA.FTZ R152, R147, c[0x0][0x2d0], -R152 ;  /* 0x0000b40093987a23 */ /* 0x000fe40000010898 */
        /* <DEDUP_REMOVED lines=18> */
[C---:B-1----:R-:W-:Y:S02]  /*141f0*/  FMUL.FTZ R6, R3.reuse, R130 ;  /* 0x0000008203067220 */ /* 0x042fe40000410000 */
[C---:B------:R-:W-:Y:S02]  /*14200*/  FMUL.FTZ R7, R3.reuse, R131 ;  /* 0x0000008303077220 */ /* 0x040fe40000410000 */
[----:B------:R-:W-:Y:S01]  /*14210*/  LDSM.16.MT88.4 R128, [R133+0x2900] ;  /* 0x002900008580783b */ /* 0x000fe20000004200 */
[C---:B------:R-:W-:Y:S01]  /*14220*/  FMUL.FTZ R10, R3.reuse, R126 ;  /* 0x0000007e030a7220 */ /* 0x040fe20000410000 */
[----:B------:R-:W1:Y:S01]  /*14230*/  MUFU.EX2 R166, R166 ;  /* 0x000000a600a67308 */ /* 0x000e620000000800 */
[C---:B------:R-:W-:Y:S02]  /*14240*/  FMUL.FTZ R11, R3.reuse, R127 ;  /* 0x0000007f030b7220 */ /* 0x040fe40000410000 */
[C---:B------:R-:W-:Y:S03]  /*14250*/  HMMA.16816.F32 R4, R136.reuse, R12, R4 ;  /* 0x0000000c8804723c */ /* 0x040fe60000001804 */
[----:B------:R-:W-:Y:S02]  /*14260*/  LDSM.16.MT88.4 R124, [R135+UR4+0x2900] ;  /* 0x00290004877c783b */ /* 0x000fe40008004200 */
[C---:B------:R-:W-:Y:S02]  /*14270*/  FMUL.FTZ R18, R3.reuse, R118 ;  /* 0x0000007603127220 */ /* 0x040fe40000410000 */
[C---:B------:R-:W-:Y:S01]  /*14280*/  FMUL.FTZ R12, R132.reuse, R120 ;  /* 0x00000078840c7220 */ /* 0x040fe20000410000 */
[C---:B------:R-:W-:Y:S01]  /*14290*/  HMMA.16816.F32 R8, R136.reuse, R14, R8 ;  /* 0x0000000e8808723c */ /* 0x040fe20000001808 */
[----:B------:R-:W-:Y:S02]  /*142a0*/  MUFU.EX2 R167, R167 ;  /* 0x000000a700a77308 */ /* 0x000fe40000000800 */
[----:B----4-:R-:W-:Y:S01]  /*142b0*/  LDSM.16.MT88.4 R152, [R133+0x3900] ;  /* 0x003900008598783b */ /* 0x010fe20000004200 */
        /* <DEDUP_REMOVED lines=9> */
[C---:B---3--:R-:W-:Y:S01]  /*14350*/  HMMA.16816.F32 R12, R136.reuse, R20, R12 ;  /* 0x00000014880c723c */ /* 0x048fe2000000180c */
[----:B------:R-:W2:Y:S02]  /*14360*/  LDSM.16.MT88.4 R120, [R156+0x100] ;  /* 0x000100009c78783b */ /* 0x000ea40000004200 */
        /* <DEDUP_REMOVED lines=31> */
[C---:B--2---:R-:W-:Y:S03]  /*14560*/  HMMA.16816.F32 R28, R136.reuse, R120, R28 ;  /* 0x00000078881c723c */ /* 0x044fe6000000181c */
[C---:B------:R-:W-:Y:S01]  /*14570*/  FMUL.FTZ R58, R3.reuse, R58 ;  /* 0x0000003a033a7220 */ /* 0x040fe20000410000 */
[----:B------:R-:W2:Y:S01]  /*14580*/  MUFU.EX2 R180, R180 ;  /* 0x000000b400b47308 */ /* 0x000ea20000000800 */
        /* <DEDUP_REMOVED lines=16> */
[C---:B-1----:R-:W-:Y:S03]  /*14690*/  HMMA.16816.F32 R44, R136.reuse, R104, R44 ;  /* 0x00000068882c723c */ /* 0x042fe6000000182c */
[----:B------:R-:W-:Y:S01]  /*146a0*/  MUFU.EX2 R177, R177 ;  /* 0x000000b100b17308 */ /* 0x000fe20000000800 */
[C---:B------:R-:W-:Y:S02]  /*146b0*/  FMUL.FTZ R70, R3.reuse, R70 ;  /* 0x0000004603467220 */ /* 0x040fe40000410000 */
[C---:B------:R-:W-:Y:S02]  /*146c0*/  FMUL.FTZ R71, R3.reuse, R71 ;  /* 0x0000004703477220 */ /* 0x040fe40000410000 */
[C---:B------:R-:W-:Y:S01]  /*146d0*/  FMUL.FTZ R72, R132.reuse, R72 ;  /* 0x0000004884487220 */ /* 0x040fe20000410000 */
[C---:B------:R-:W-:Y:S01]  /*146e0*/  HMMA.16816.F32 R48, R136.reuse, R106, R48 ;  /* 0x0000006a8830723c */ /* 0x040fe20000001830 */
[----:B------:R-:W1:Y:S03]  /*146f0*/  LDSM.16.MT88.4 R104, [R135+UR4+0x4100] ;  /* 0x004100048768783b */ /* 0x000e660008004200 */
[----:B------:R-:W-:Y:S01]  /*14700*/  MUFU.EX2 R179, R179 ;  /* 0x000000b300b37308 */ /* 0x000fe20000000800 */
[C---:B------:R-:W-:Y:S02]  /*14710*/  FMUL.FTZ R73, R132.reuse, R73 ;  /* 0x0000004984497220 */ /* 0x040fe40000410000 */
[C---:B------:R-:W-:Y:S01]  /*14720*/  FMUL.FTZ R74, R3.reuse, R74 ;  /* 0x0000004a034a7220 */ /* 0x040fe20000410000 */
[C---:B------:R-:W-:Y:S04]  /*14730*/  HMMA.16816.F32 R52, R136.reuse, R100, R52 ;  /* 0x000000648834723c */ /* 0x040fe80000001834 */
[C---:B------:R-:W-:Y:S02]  /*14740*/  FMUL.FTZ R75, R3.reuse, R75 ;  /* 0x0000004b034b7220 */ /* 0x040fe40000410000 */
[----:B------:R-:W-:Y:S01]  /*14750*/  MUFU.EX2 R178, R178 ;  /* 0x000000b200b27308 */ /* 0x000fe20000000800 */
[C---:B------:R-:W-:Y:S01]  /*14760*/  FMUL.FTZ R76, R132.reuse, R76 ;  /* 0x0000004c844c7220 */ /* 0x040fe20000410000 */
[C---:B------:R-:W-:Y:S01]  /*14770*/  HMMA.16816.F32 R56, R136.reuse, R102, R56 ;  /* 0x000000668838723c */ /* 0x040fe20000001838 */
[----:B------:R-:W2:Y:S03]  /*14780*/  LDSM.16.MT88.4 R100, [R133+0x4100] ;  /* 0x004100008564783b */ /* 0x000ea60000004200 */
        /* <DEDUP_REMOVED lines=22> */
[C---:B--2---:R-:W-:Y:S04]  /*148f0*/  HMMA.16816.F32 R76, R136.reuse, R100, R76 ;  /* 0x00000064884c723c */ /* 0x044fe8000000184c */
[----:B------:R-:W-:Y:S02]  /*14900*/  FMUL.FTZ R89, R132, R89 ;  /* 0x0000005984597220 */ /* 0x000fe40000410000 */
[C---:B------:R-:W-:Y:S01]  /*14910*/  FMUL.FTZ R90, R3.reuse, R90 ;  /* 0x0000005a035a7220 */ /* 0x040fe20000410000 */
[----:B------:R-:W-:Y:S01]  /*14920*/  F2FP.PACK_AB R100, R166, R165 ;  /* 0x000000a5a664723e */ /* 0x000fe200000000ff */
[C---:B------:R-:W-:Y:S01]  /*14930*/  HMMA.16816.F32 R80, R136.reuse, R102, R80 ;  /* 0x000000668850723c */ /* 0x040fe20000001850 */
[----:B------:R-:W-:Y:S03]  /*14940*/  MUFU.EX2 R231, R231 ;  /* 0x000000e700e77308 */ /* 0x000fe60000000800 */
[C---:B------:R-:W-:Y:S01]  /*14950*/  FMUL.FTZ R91, R3.reuse, R91 ;  /* 0x0000005b035b7220 */ /* 0x040fe20000410000 */
[----:B---3--:R-:W-:Y:S01]  /*14960*/  F2FP.PACK_AB R101, R170, R169 ;  /* 0x000000a9aa65723e */ /* 0x008fe200000000ff */
[----:B------:R-:W-:Y:S01]  /*14970*/  FMUL.FTZ R92, R132, R92 ;  /* 0x0000005c845c7220 */ /* 0x000fe20000410000 */
[----:B------:R-:W-:Y:S01]  /*14980*/  F2FP.PACK_AB R102, R168, R167 ;  /* 0x000000a7a866723e */ /* 0x000fe200000000ff */
[C---:B----4-:R-:W-:Y:S04]  /*14990*/  HMMA.16816.F32 R84, R136.reuse, R108, R84 ;  /* 0x0000006c8854723c */ /* 0x050fe80000001854 */
[----:B------:R-:W-:Y:S01]  /*149a0*/  FMUL.FTZ R93, R132, R93 ;  /* 0x0000005d845d7220 */ /* 0x000fe20000410000 */
[----:B-----5:R-:W-:Y:S01]  /*149b0*/  F2FP.PACK_AB R103, R172, R171 ;  /* 0x000000abac67723e */ /* 0x020fe200000000ff */
[C---:B------:R-:W-:Y:S02]  /*149c0*/  FMUL.FTZ R94, R3.reuse, R94 ;  /* 0x0000005e035e7220 */ /* 0x040fe40000410000 */
[C---:B------:R-:W-:Y:S01]  /*149d0*/  HMMA.16816.F32 R88, R136.reuse, R110, R88 ;  /* 0x0000006e8858723c */ /* 0x040fe20000001858 */
[----:B------:R-:W2:Y:S03]  /*149e0*/  LDSM.16.MT88.4 R108, [R156+0x900] ;  /* 0x000900009c6c783b */ /* 0x000ea60000004200 */
[C---:B------:R-:W-:Y:S02]  /*149f0*/  FMUL.FTZ R95, R3.reuse, R95 ;  /* 0x0000005f035f7220 */ /* 0x040fe40000410000 */
[C---:B------:R-:W-:Y:S02]  /*14a00*/  FMUL.FTZ R96, R132.reuse, R96 ;  /* 0x0000006084607220 */ /* 0x040fe40000410000 */
[----:B------:R-:W-:Y:S03]  /*14a10*/  FMUL.FTZ R97, R132, R97 ;  /* 0x0000006184617220 */ /* 0x000fe60000410000 */
[C---:B-1----:R-:W-:Y:S03]  /*14a20*/  HMMA.16816.F32 R92, R136.reuse, R104, R92 ;  /* 0x00000068885c723c */ /* 0x042fe6000000185c */
[C---:B------:R-:W-:Y:S02]  /*14a30*/  FMUL.FTZ R98, R3.reuse, R98 ;  /* 0x0000006203627220 */ /* 0x040fe40000410000 */
[C---:B------:R-:W-:Y:S02]  /*14a40*/  FMUL.FTZ R99, R3.reuse, R99 ;  /* 0x0000006303637220 */ /* 0x040fe40000410000 */
[--C-:B------:R-:W-:Y:S02]  /*14a50*/  FFMA.FTZ R176, R176, c[0x0][0x2d0], -R145.reuse ;  /* 0x0000b400b0b07a23 */ /* 0x100fe40000010891 */
[--C-:B------:R-:W-:Y:S03]  /*14a60*/  FFMA.FTZ R174, R174, c[0x0][0x2d0], -R145.reuse ;  /* 0x0000b400aeae7a23 */ /* 0x100fe60000010891 */
[----:B------:R-:W-:Y:S01]  /*14a70*/  HMMA.16816.F32 R96, R136, R106, R96 ;  /* 0x0000006a8860723c */ /* 0x000fe20000001860 */
[----:B------:R-:W1:Y:S01]  /*14a80*/  LDSM.16.MT88.4 R104, [R156+0x2900] ;  /* 0x002900009c68783b */ /* 0x000e620000004200 */
[----:B------:R-:W3:Y:S01]  /*14a90*/  MUFU.EX2 R176, R176 ;  /* 0x000000b000b07308 */ /* 0x000ee20000000800 */
[----:B------:R-:W-:Y:S02]  /*14aa0*/  FFMA.FTZ R145, R144, c[0x0][0x2d0], -R145 ;  /* 0x0000b40090917a23 */ /* 0x000fe40000010891 */
[----:B------:R-:W-:Y:S02]  /*14ab0*/  FFMA.FTZ R164, R3, R216, R164 ;  /* 0x000000d803a47223 */ /* 0x000fe400000100a4 */
[----:B------:R-:W-:Y:S01]  /*14ac0*/  FFMA.FTZ R162, R132, R217, R162 ;  /* 0x000000d984a27223 */ /* 0x000fe200000100a2 */
[C---:B------:R-:W-:Y:S01]  /*14ad0*/  HMMA.16816.F32 R4, R100.reuse, R112, R4 ;  /* 0x000000706404723c */ /* 0x040fe20000001804 */
[----:B------:R-:W-:Y:S03]  /*14ae0*/  LDSM.16.MT88.4 R136, [R134+UR4+0x3100] ;  /* 0x003100048688783b */ /* 0x000fe60008004200 */
[----:B------:R4:W-:Y:S01]  /*14af0*/  MUFU.EX2 R236, R145 ;  /* 0x0000009100ec7308 */ /* 0x0009e20000000800 */
[----:B------:R-:W-:Y:S01]  /*14b00*/  MOV R132, R2 ;  /* 0x0000000200847202 */ /* 0x000fe20000000f00 */
[----:B------:R-:W-:Y:S02]  /*14b10*/  FADD.FTZ R159, R159, R162 ;  /* 0x000000a29f9f7221 */ /* 0x000fe40000010000 */
[C---:B------:R-:W-:Y:S01]  /*14b20*/  HMMA.16816.F32 R8, R100.reuse, R114, R8 ;  /* 0x000000726408723c */ /* 0x040fe20000001808 */
[----:B------:R-:W-:Y:S03]  /*14b30*/  LDSM.16.MT88.4 R112, [R133+0x4900] ;  /* 0x004900008570783b */ /* 0x000fe60000004200 */
[----:B------:R-:W-:Y:S02]  /*14b40*/  FADD.FTZ R163, R163, R164 ;  /* 0x000000a4a3a37221 */ /* 0x000fe40000010000 */
[----:B------:R-:W5:Y:S01]  /*14b50*/  MUFU.EX2 R174, R174 ;  /* 0x000000ae00ae7308 */ /* 0x000f620000000800 */
[----:B------:R-:W-:Y:S01]  /*14b60*/  FADD.FTZ R160, R160, R159 ;  /* 0x0000009fa0a07221 */ /* 0x000fe20000010000 */
[C---:B------:R-:W-:Y:S04]  /*14b70*/  HMMA.16816.F32 R12, R100.reuse, R116, R12 ;  /* 0x00000074640c723c */ /* 0x040fe8000000180c */
[----:B------:R-:W-:Y:S02]  /*14b80*/  FADD.FTZ R158, R158, R163 ;  /* 0x000000a39e9e7221 */ /* 0x000fe40000010000 */
[----:B------:R-:W-:Y:S02]  /*14b90*/  FADD.FTZ R160, R157, R160 ;  /* 0x000000a09da07221 */ /* 0x000fe40000010000 */
[C---:B------:R-:W-:Y:S01]  /*14ba0*/  HMMA.16816.F32 R16, R100.reuse, R118, R16 ;  /* 0x000000766410723c */ /* 0x040fe20000001810 */
[----:B------:R-:W-:Y:S03]  /*14bb0*/  LDSM.16.MT88.4 R116, [R134+UR4+0x4900] ;  /* 0x004900048674783b */ /* 0x000fe60008004200 */
[----:B------:R-:W-:Y:S02]  /*14bc0*/  FADD.FTZ R158, R161, R158 ;  /* 0x0000009ea19e7221 */ /* 0x000fe40000010000 */
[----:B------:R-:W-:Y:S02]  /*14bd0*/  FADD.FTZ R165, R165, R160 ;  /* 0x000000a0a5a57221 */ /* 0x000fe40000010000 */
[C---:B------:R-:W-:Y:S01]  /*14be0*/  HMMA.16816.F32 R20, R100.reuse, R120, R20 ;  /* 0x000000786414723c */ /* 0x040fe20000001814 */
[----:B----4-:R-:W-:Y:S03]  /*14bf0*/  LDSM.16.MT88.4 R144, [R156+0x1900] ;  /* 0x001900009c90783b */ /* 0x010fe60000004200 */
[----:B------:R-:W-:Y:S02]  /*14c00*/  FADD.FTZ R169, R169, R158 ;  /* 0x0000009ea9a97221 */ /* 0x000fe40000010000 */
[----:B------:R-:W-:Y:S02]  /*14c10*/  FADD.FTZ R166, R166, R165 ;  /* 0x000000a5a6a67221 */ /* 0x000fe40000010000 */
[C---:B------:R-:W-:Y:S01]  /*14c20*/  HMMA.16816.F32 R24, R100.reuse, R122, R24 ;  /* 0x0000007a6418723c */ /* 0x040fe20000001818 */
[----:B------:R-:W-:Y:S03]  /*14c30*/  LDSM.16.MT88.4 R120, [R134+UR4+0x1100] ;  /* 0x001100048678783b */ /* 0x000fe60008004200 */
[----:B------:R-:W-:Y:S02]  /*14c40*/  FADD.FTZ R170, R170, R169 ;  /* 0x000000a9aaaa7221 */ /* 0x000fe40000010000 */
[----:B------:R-:W-:Y:S02]  /*14c50*/  FADD.FTZ R167, R167, R166 ;  /* 0x000000a6a7a77221 */ /* 0x000fe40000010000 */
[C---:B--2---:R-:W-:Y:S04]  /*14c60*/  HMMA.16816.F32 R28, R100.reuse, R108, R28 ;  /* 0x0000006c641c723c */ /* 0x044fe8000000181c */
[----:B------:R-:W-:Y:S02]  /*14c70*/  FADD.FTZ R171, R171, R170 ;  /* 0x000000aaabab7221 */ /* 0x000fe40000010000 */
[----:B------:R-:W-:Y:S02]  /*14c80*/  FADD.FTZ R168, R168, R167 ;  /* 0x000000a7a8a87221 */ /* 0x000fe40000010000 */
[C---:B------:R-:W-:Y:S01]  /*14c90*/  HMMA.16816.F32 R32, R100.reuse, R110, R32 ;  /* 0x0000006e6420723c */ /* 0x040fe20000001820 */
[----:B------:R-:W2:Y:S03]  /*14ca0*/  LDSM.16.MT88.4 R108, [R135+UR4+0x4900] ;  /* 0x00490004876c783b */ /* 0x000ea60008004200 */
[----:B------:R-:W-:Y:S04]  /*14cb0*/  FADD.FTZ R172, R172, R171 ;  /* 0x000000abacac7221 */ /* 0x000fe80000010000 */
        /* <DEDUP_REMOVED lines=27> */
[----:B---3--:R-:W-:Y:S01]  /*14e70*/  F2FP.PACK_AB R101, R176, R177 ;  /* 0x000000b1b065723e */ /* 0x008fe200000000ff */
[----:B------:R-:W-:Y:S01]  /*14e80*/  FADD.FTZ R177, R177, R172 ;  /* 0x000000acb1b17221 */ /* 0x000fe20000010000 */
[----:B-----5:R-:W-:Y:S01]  /*14e90*/  F2FP.PACK_AB R103, R179, R174 ;  /* 0x000000aeb367723e */ /* 0x020fe200000000ff */
        /* <DEDUP_REMOVED lines=58> */
[----:B------:R-:W-:Y:S03]  /*15240*/  @P0 SHF.R.S32.HI R16, RZ, 0x1f, R13 ;  /* 0x0000001fff100819 */ /* 0x000fe6000001140d */
[C---:B------:R-:W-:Y:S01]  /*15250*/  @P0 IMAD.WIDE.U32 R24, R13.reuse, c[0x0][0x1e0], RZ ;  /* 0x000078000d180a25 */ /* 0x040fe200078e00ff */
[C---:B------:R-:W-:Y:S04]  /*15260*/  HMMA.16816.F32 R104, R136.reuse, R144, R28 ;  /* 0x000000908868723c */ /* 0x040fe8000000181c */
[----:B------:R-:W-:Y:S04]  /*15270*/  @P0 IMAD R16, R16, c[0x0][0x1e0], RZ ;  /* 0x0000780010100a24 */ /* 0x000fe800078e02ff */
[C---:B------:R-:W-:Y:S04]  /*15280*/  HMMA.16816.F32 R100, R136.reuse, R146, R32 ;  /* 0x000000928864723c */ /* 0x040fe80000001820 */
[----:B------:R-:W-:Y:S02]  /*15290*/  @P0 IMAD R16, R13, c[0x0][0x1e4], R16 ;  /* 0x000079000d100a24 */ /* 0x000fe400078e0210 */
[----:B------:R-:W2:Y:S02]  /*152a0*/  LDSM.16.MT88.4 R12, [R135+UR4+0x5900] ;  /* 0x00590004870c783b */ /* 0x000ea40008004200 */
        /* <DEDUP_REMOVED lines=8> */
[C---:B-1----:R-:W-:Y:S07]  /*15330*/  HMMA.16816.F32 R52, R136.reuse, R4, R52 ;  /* 0x000000048834723c */ /* 0x042fee0000001834 */
[----:B------:R-:W-:Y:S01]  /*15340*/  @P0 IADD3.X R5, R24, R213, RZ, P1, !PT ;  /* 0x000000d518050210 */ /* 0x000fe20000ffe4ff */
[C---:B------:R-:W-:Y:S04]  /*15350*/  HMMA.16816.F32 R56, R136.reuse, R6, R56 ;  /* 0x000000068838723c */ /* 0x040fe80000001838 */
[C---:B------:R-:W-:Y:S04]  /*15360*/  @P0 LEA R20, P1, R16.reuse, c[0x0][0x1c8], 0x1 ;  /* 0x0000720010140a11 */ /* 0x040fe800078208ff */
[C---:B---3--:R-:W-:Y:S04]  /*15370*/  HMMA.16816.F32 R60, R136.reuse, R8, R60 ;  /* 0x00000008883c723c */ /* 0x048fe8000000183c */
[----:B------:R-:W-:Y:S02]  /*15380*/  @P0 LEA.HI.X R21, R16, c[0x0][0x1cc], R5, 0x1, P1 ;  /* 0x0000730010150a11 */ /* 0x000fe400008f0c05 */
[----:B------:R-:W1:Y:S01]  /*15390*/  LDSM.16.MT88.4 R16, [R133+0x5900] ;  /* 0x005900008510783b */ /* 0x000e620000004200 */
[C---:B------:R-:W-:Y:S01]  /*153a0*/  @P0 IADD3 R4, P1, R25.reuse, R222, RZ ;  /* 0x000000de19040210 */ /* 0x040fe20007f3e0ff */
[C---:B------:R-:W-:Y:S04]  /*153b0*/  HMMA.16816.F32 R64, R136.reuse, R10, R64 ;  /* 0x0000000a8840723c */ /* 0x040fe80000001840 */
[----:B------:R-:W-:Y:S02]  /*153c0*/  @P0 IADD3.X R5, R24, R227, RZ, P1, !PT ;  /* 0x000000e318050210 */ /* 0x000fe40000ffe4ff */
        /* <DEDUP_REMOVED lines=14> */
[C---:B------:R-:W-:Y:S02]  /*154b0*/  @P0 LEA R28, P1, R8.reuse, c[0x0][0x1c8], 0x1 ;  /* 0x00007200081c0a11 */ /* 0x040fe400078208ff */
[----:B------:R-:W-:Y:S01]  /*154c0*/  @P0 IMAD R16, R215, 0x3000, R204 ;  /* 0x00003000d7100824 */ /* 0x000fe200078e02cc */
[C---:B------:R-:W-:Y:S04]  /*154d0*/  HMMA.16816.F32 R80, R136.reuse, R18, R80 ;  /* 0x000000128850723c */ /* 0x040fe80000001850 */
[----:B------:R-:W-:Y:S02]  /*154e0*/  @P0 LEA.HI.X R29, R8, c[0x0][0x1cc], R9, 0x1, P1 ;  /* 0x00007300081d0a11 */ /* 0x000fe400008f0c09 */
[----:B------:R-:W1:Y:S01]  /*154f0*/  LDSM.16.MT88.4 R8, [R156+0x5900] ;  /* 0x005900009c08783b */ /* 0x000e620000004200 */
[----:B------:R-:W-:Y:S05]  /*15500*/  @P0 IADD3 R3, P1, R25, R222, RZ ;  /* 0x000000de19030210 */ /* 0x000fea0007f3e0ff */
        /* <DEDUP_REMOVED lines=26> */
.L_x_1036:
[----:B------:R-:W-:Y:S01]  /*156b0*/  IMAD.MOV.U32 R3, RZ, RZ, c[0x0][0x2c4] ;  /* 0x0000b100ff037624 */ /* 0x000fe200078e00ff */
[----:B------:R-:W-:-:S02]  /*156c0*/  LEA R6, R219, 0x7f, 0x7 ;  /* 0x0000007fdb067811 */ /* 0x000fc400078e38ff */
[----:B------:R-:W-:Y:S02]  /*156d0*/  ISETP.GE.AND P0, PT, R194, 0x1, PT ;  /* 0x00000001c200780c */ /* 0x000fe40003f06270 */
[----:B------:R-:W-:Y:S02]  /*156e0*/  ISETP.NE.AND P3, PT, R3, 0x1, PT ;  /* 0x000000010300780c */ /* 0x000fe40003f65270 */
[----:B------:R-:W-:-:S11]  /*156f0*/  IADD3 R3, R193, 0x1, -R196 ;  /* 0x00000001c1037810 */ /* 0x000fd60007ffe8c4 */
        /* <DEDUP_REMOVED lines=14> */
.L_x_1047:
[----:B------:R-:W-:-:S04]  /*157e0*/  MOV R3, c[0x0][0x32c] ;  /* 0x0000cb0000037a02 */ /* 0x000fc80000000f00 */
[----:B------:R-:W-:-:S13]  /*157f0*/  ISETP.NE.AND P0, PT, R3, 0x1, PT ;  /* 0x000000010300780c */ /* 0x000fda0003f05270 */
[----:B------:R-:W-:-:S05]  /*15800*/  @P0 IMAD.HI.U32 R3, R5, c[0x0][0x330], RZ ;  /* 0x0000cc0005030a27 */ /* 0x000fca00078e00ff */
[----:B------:R-:W-:-:S05]  /*15810*/  @P0 SHF.R.U32.HI R5, RZ, c[0x0][0x334], R3 ;  /* 0x0000cd00ff050a19 */ /* 0x000fca0000011603 */
.L_x_1048:
[----:B------:R-:W-:-:S05]  /*15820*/  IMAD R5, R5, c[0x0][0x32c], RZ ;  /* 0x0000cb0005057a24 */ /* 0x000fca00078e02ff */
[----:B------:R-:W-:-:S04]  /*15830*/  IMNMX R4, R4, R5, !PT ;  /* 0x0000000504047217 */ /* 0x000fc80007800200 */
.L_x_1046:
[----:B------:R-:W-:-:S04]  /*15840*/  IADD3 R4, R4, 0x3f, RZ ;  /* 0x0000003f04047810 */ /* 0x000fc80007ffe0ff */
[----:B------:R-:W-:-:S04]  /*15850*/  SHF.R.S32.HI R3, RZ, 0x1f, R4 ;  /* 0x0000001fff037819 */ /* 0x000fc80000011404 */
[----:B------:R-:W-:-:S04]  /*15860*/  LEA.HI R3, R3, R4, RZ, 0x6 ;  /* 0x0000000403037211 */ /* 0x000fc800078f30ff */
[----:B------:R-:W-:-:S04]  /*15870*/  SHF.R.S32.HI R3, RZ, 0x6, R3 ;  /* 0x00000006ff037819 */ /* 0x000fc80000011403 */
[----:B------:R-:W-:-:S04]  /*15880*/  IMNMX R228, R198, R3, !PT ;  /* 0x00000003c6e47217 */ /* 0x000fc80007800200 */
[----:B------:R-:W-:-:S13]  /*15890*/  ISETP.GE.AND P0, PT, R221, R228, PT ;  /* 0x000000e4dd00720c */ /* 0x000fda0003f06270 */
[----:B------:R-:W-:Y:S05]  /*158a0*/  @!P0 BRA `(.L_x_1049) ;  /* 0x00002f9000008947 */ /* 0x000fea0003800000 */
[----:B------:R-:W1:Y:S01]  /*158b0*/  S2R R4, SR_TID.X ;  /* 0x0000000000047919 */ /* 0x000e620000002100 */
[C---:B------:R-:W-:Y:S01]  /*158c0*/  IADD3 RZ, P0, R206.reuse, 0x40, RZ ;  /* 0x00000040ceff7810 */ /* 0x040fe20007f1e0ff */
[----:B------:R-:W-:Y:S01]  /*158d0*/  IMAD.MOV.U32 R189, RZ, RZ, 0x20 ;  /* 0x00000020ffbd7424 */ /* 0x000fe200078e00ff */
[C---:B------:R-:W-:Y:S01]  /*158e0*/  IADD3 RZ, P1, R206.reuse, 0x80, RZ ;  /* 0x00000080ceff7810 */ /* 0x040fe20007f3e0ff */
[----:B------:R-:W-:Y:S01]  /*158f0*/  IMAD.MOV.U32 R133, RZ, RZ, R2 ;  /* 0x000000ffff857224 */ /* 0x000fe200078e0002 */
[----:B------:R-:W-:Y:S01]  /*15900*/  IADD3 R222, R206, 0x80, RZ ;  /* 0x00000080cede7810 */ /* 0x000fe20007ffe0ff */
[--C-:B------:R-:W-:Y:S01]  /*15910*/  IMAD.X R226, RZ, RZ, R211.reuse, P0 ;  /* 0x000000ffffe27224 */ /* 0x100fe200000e06d3 */
[----:B------:R-:W-:Y:S01]  /*15920*/  IADD3 RZ, P0, R208, 0x40, RZ ;  /* 0x00000040d0ff7810 */ /* 0x000fe20007f1e0ff */
[----:B------:R-:W-:Y:S01]  /*15930*/  IMAD.X R225, RZ, RZ, R211, P1 ;  /* 0x000000ffffe17224 */ /* 0x000fe200008e06d3 */
[----:B------:R-:W-:Y:S02]  /*15940*/  IADD3 R220, R206, 0x40, RZ ;  /* 0x00000040cedc7810 */ /* 0x000fe40007ffe0ff */
[C---:B------:R-:W-:Y:S01]  /*15950*/  IADD3 R219, R208.reuse, 0x40, RZ ;  /* 0x00000040d0db7810 */ /* 0x040fe20007ffe0ff */
[----:B------:R-:W-:Y:S01]  /*15960*/  IMAD.X R224, RZ, RZ, R213, P0 ;  /* 0x000000ffffe07224 */ /* 0x000fe200000e06d5 */
[----:B------:R-:W-:-:S02]  /*15970*/  IADD3 RZ, P0, R208, 0x80, RZ ;  /* 0x00000080d0ff7810 */ /* 0x000fc40007f1e0ff */
[----:B------:R-:W-:-:S03]  /*15980*/  IADD3 R218, R208, 0x80, RZ ;  /* 0x00000080d0da7810 */ /* 0x000fc60007ffe0ff */
[----:B------:R-:W-:Y:S01]  /*15990*/  IMAD.X R223, RZ, RZ, R213, P0 ;  /* 0x000000ffffdf7224 */ /* 0x000fe200000e06d5 */
[----:B-1----:R-:W-:-:S04]  /*159a0*/  SHF.R.S32.HI R3, RZ, 0x1f, R4 ;  /* 0x0000001fff037819 */ /* 0x002fc80000011404 */
[----:B------:R-:W-:-:S04]  /*159b0*/  LEA.HI R3, R3, R4, RZ, 0x3 ;  /* 0x0000000403037211 */ /* 0x000fc800078f18ff */
[----:B------:R-:W-:-:S05]  /*159c0*/  LOP3.LUT R3, R3, 0xfffffff8, RZ, 0xc0, !PT ;  /* 0xfffffff803037812 */ /* 0x000fca00078ec0ff */
[----:B------:R-:W-:-:S05]  /*159d0*/  IMAD.IADD R3, R4, 0x1, -R3 ;  /* 0x0000000104037824 */ /* 0x000fca00078e0a03 */
[----:B------:R-:W-:Y:S01]  /*159e0*/  LOP3.LUT P1, RZ, R3, 0x2, RZ, 0xc0, !PT ;  /* 0x0000000203ff7812 */ /* 0x000fe2000782c0ff */
[----:B------:R-:W-:-:S03]  /*159f0*/  IMAD.MOV.U32 R3, RZ, RZ, R0 ;  /* 0x000000ffff037224 */ /* 0x000fc600078e0000 */
[----:B------:R-:W-:Y:S02]  /*15a00*/  SEL R189, R189, 0xffffffe0, !P1 ;  /* 0xffffffe0bdbd7807 */ /* 0x000fe40004800000 */
.L_x_1050:
        /* <DEDUP_REMOVED lines=11> */
[----:B------:R-:W-:Y:S01]  /*15ac0*/  @!P0 IMAD R171, R215, 0x6000, R203 ;  /* 0x00006000d7ab8824 */ /* 0x000fe200078e02cb */
[----:B------:R-:W-:Y:S03]  /*15ad0*/  IADD3 R2, R192, R191, RZ ;  /* 0x000000bfc0027210 */ /* 0x000fe60007ffe0ff */
[----:B------:R-:W-:Y:S04]  /*15ae0*/  @!P0 IMAD R29, R29, c[0x0][0x208], RZ ;  /* 0x000082001d1d8a24 */ /* 0x000fe800078e02ff */
[C---:B------:R-:W-:Y:S01]  /*15af0*/  @!P0 IMAD R29, R4.reuse, c[0x0][0x20c], R29 ;  /* 0x00008300041d8a24 */ /* 0x040fe200078e021d */
[----:B------:R-:W-:Y:S01]  /*15b00*/  LDSM.16.M88.4 R32, [R190] ;  /* 0x00000000be20783b */ /* 0x000fe20000000200 */
[----:B------:R-:W-:Y:S05]  /*15b10*/  @!P0 IMAD.WIDE.U32 R4, R4, c[0x0][0x208], RZ ;  /* 0x0000820004048a25 */ /* 0x000fea00078e00ff */
[----:B------:R-:W-:Y:S02]  /*15b20*/  @!P0 IADD3 R29, R5, R29, RZ ;  /* 0x0000001d051d8210 */ /* 0x000fe40007ffe0ff */
[----:B------:R-:W1:Y:S01]  /*15b30*/  LDSM.16.M88.4 R8, [R188+UR4+0xc100] ;  /* 0x00c10004bc08783b */ /* 0x000e620008000200 */
[C---:B------:R-:W-:Y:S02]  /*15b40*/  @!P0 SHF.L.U32 R157, R4.reuse, 0x6, RZ ;  /* 0x00000006049d8819 */ /* 0x040fe400000006ff */
[----:B------:R-:W-:Y:S02]  /*15b50*/  @!P0 SHF.L.U64.HI R29, R4, 0x6, R29 ;  /* 0x00000006041d8819 */ /* 0x000fe4000001021d */
[----:B------:R-:W-:Y:S03]  /*15b60*/  @!P0 IADD3 R5, P1, R157, R206, RZ ;  /* 0x000000ce9d058210 */ /* 0x000fe60007f3e0ff */
[----:B------:R-:W2:Y:S01]  /*15b70*/  LDSM.16.M88.4 R16, [R188+UR4+0xc900] ;  /* 0x00c90004bc10783b */ /* 0x000ea20008000200 */
[----:B------:R-:W-:Y:S02]  /*15b80*/  @!P0 IADD3.X R0, R29, R211, RZ, P1, !PT ;  /* 0x000000d31d008210 */ /* 0x000fe40000ffe4ff */
[C---:B------:R-:W-:Y:S04]  /*15b90*/  @!P0 LEA R168, P1, R5.reuse, c[0x0][0x1f8], 0x1 ;  /* 0x00007e0005a88a11 */ /* 0x040fe800078208ff */
[----:B------:R-:W-:Y:S01]  /*15ba0*/  @!P0 LEA.HI.X R169, R5, c[0x0][0x1fc], R0, 0x1, P1 ;  /* 0x00007f0005a98a11 */ /* 0x000fe200008f0c00 */
[----:B------:R-:W3:Y:S01]  /*15bb0*/  LDSM.16.M88.4 R24, [R188+UR4+0xd100] ;  /* 0x00d10004bc18783b */ /* 0x000ee20008000200 */
[----:B------:R-:W-:Y:S04]  /*15bc0*/  @!P0 IADD3 R5, P1, R157, R220, RZ ;  /* 0x000000dc9d058210 */ /* 0x000fe80007f3e0ff */
[----:B------:R-:W-:Y:S02]  /*15bd0*/  @!P0 IADD3.X R0, R29, R226, RZ, P1, !PT ;  /* 0x000000e21d008210 */ /* 0x000fe40000ffe4ff */
[C---:B------:R-:W-:Y:S01]  /*15be0*/  @!P0 LEA R164, P1, R5.reuse, c[0x0][0x1f8], 0x1 ;  /* 0x00007e0005a48a11 */ /* 0x040fe200078208ff */
[----:B------:R-:W4:Y:S03]  /*15bf0*/  LDSM.16.M88.4 R136, [R188+UR4+0xd900] ;  /* 0x00d90004bc88783b */ /* 0x000f260008000200 */
[----:B------:R-:W-:Y:S02]  /*15c00*/  @!P0 LEA.HI.X R165, R5, c[0x0][0x1fc], R0, 0x1, P1 ;  /* 0x00007f0005a58a11 */ /* 0x000fe400008f0c00 */
[----:B------:R-:W-:Y:S03]  /*15c10*/  @!P0 IADD3 R0, P1, R157, R222, RZ ;  /* 0x000000de9d008210 */ /* 0x000fe60007f3e0ff */
[----:B------:R-:W-:Y:S01]  /*15c20*/  LDSM.16.M88.4 R140, [R186] ;  /* 0x00000000ba8c783b */ /* 0x000fe20000000200 */
[----:B------:R-:W-:Y:S02]  /*15c30*/  @!P0 IADD3.X R13, R29, R225, RZ, P1, !PT ;  /* 0x000000e11d0d8210 */ /* 0x000fe40000ffe4ff */
[C---:B------:R-:W-:Y:S04]  /*15c40*/  @!P0 LEA R166, P1, R0.reuse, c[0x0][0x1f8], 0x1 ;  /* 0x00007e0000a68a11 */ /* 0x040fe800078208ff */
[----:B------:R-:W-:Y:S01]  /*15c50*/  @!P0 LEA.HI.X R167, R0, c[0x0][0x1fc], R13, 0x1, P1 ;  /* 0x00007f0000a78a11 */ /* 0x000fe200008f0c0d */
[C---:B-1----:R-:W-:Y:S01]  /*15c60*/  HMMA.16816.F32 R4, R32.reuse, R8, RZ ;  /* 0x000000082004723c */ /* 0x042fe200000018ff */
[----:B------:R-:W1:Y:S02]  /*15c70*/  LDSM.16.M88.4 R144, [R191+0xc100] ;  /* 0x00c10000bf90783b */ /* 0x000e640000000200 */
[----:B------:R-:W-:Y:S04]  /*15c80*/  @!P0 IADD3 R157, P1, R200, R157, RZ ;  /* 0x0000009dc89d8210 */ /* 0x000fe80007f3e0ff */
[----:B------:R-:W-:Y:S01]  /*15c90*/  @!P0 IADD3.X R29, R199, R29, RZ, P1, !PT ;  /* 0x0000001dc71d8210 */ /* 0x000fe20000ffe4ff */
[C---:B------:R-:W-:Y:S01]  /*15ca0*/  HMMA.16816.F32 R8, R32.reuse, R10, RZ ;  /* 0x0000000a2008723c */ /* 0x040fe200000018ff */
[----:B------:R-:W-:Y:S01]  /*15cb0*/  @!P0 IADD3 R0, P1, R157, R206, RZ ;  /* 0x000000ce9d008210 */ /* 0x000fe20007f3e0ff */
[----:B------:R-:W5:Y:S03]  /*15cc0*/  LDSM.16.M88.4 R148, [R191+0xc900] ;  /* 0x00c90000bf94783b */ /* 0x000f660000000200 */
[----:B------:R-:W-:Y:S02]  /*15cd0*/  @!P0 IADD3.X R21, R29, R211, RZ, P1, !PT ;  /* 0x000000d31d158210 */ /* 0x000fe40000ffe4ff */
[C---:B------:R-:W-:Y:S01]  /*15ce0*/  @!P0 LEA R172, P1, R0.reuse, c[0x0][0x1f8], 0x1 ;  /* 0x00007e0000ac8a11 */ /* 0x040fe200078208ff */
[C---:B--2---:R-:W-:Y:S02]  /*15cf0*/  HMMA.16816.F32 R12, R32.reuse, R16, RZ ;  /* 0x00000010200c723c */ /* 0x044fe400000018ff */
[----:B------:R-:W2:Y:S02]  /*15d00*/  LDSM.16.M88.4 R152, [R191+0xd100] ;  /* 0x00d10000bf98783b */ /* 0x000ea40000000200 */
[----:B------:R-:W-:Y:S02]  /*15d10*/  @!P0 LEA.HI.X R173, R0, c[0x0][0x1fc], R21, 0x1, P1 ;  /* 0x00007f0000ad8a11 */ /* 0x000fe400008f0c15 */
[----:B------:R-:W-:Y:S02]  /*15d20*/  @!P0 IADD3 R0, P1, R157, R220, RZ ;  /* 0x000000dc9d008210 */ /* 0x000fe40007f3e0ff */
[C---:B------:R-:W-:Y:S04]  /*15d30*/  HMMA.16816.F32 R16, R32.reuse, R18, RZ ;  /* 0x000000122010723c */ /* 0x040fe800000018ff */
[----:B------:R-:W-:Y:S02]  /*15d40*/  @!P0 IADD3.X R31, R29, R226, RZ, P1, !PT ;  /* 0x000000e21d1f8210 */ /* 0x000fe40000ffe4ff */
[C---:B------:R-:W-:Y:S02]  /*15d50*/  @!P0 LEA R174, P1, R0.reuse, c[0x0][0x1f8], 0x1 ;  /* 0x00007e0000ae8a11 */ /* 0x040fe400078208ff */
[C---:B---3--:R-:W-:Y:S04]  /*15d60*/  HMMA.16816.F32 R20, R32.reuse, R24, RZ ;  /* 0x000000182014723c */ /* 0x048fe800000018ff */
[----:B------:R-:W-:Y:S02]  /*15d70*/  @!P0 LEA.HI.X R175, R0, c[0x0][0x1fc], R31, 0x1, P1 ;  /* 0x00007f0000af8a11 */ /* 0x000fe400008f0c1f */
[----:B------:R-:W-:Y:S02]  /*15d80*/  @!P0 IADD3 R157, P1, R157, R222, RZ ;  /* 0x000000de9d9d8210 */ /* 0x000fe40007f3e0ff */
[C---:B------:R-:W-:Y:S04]  /*15d90*/  HMMA.16816.F32 R24, R32.reuse, R26, RZ ;  /* 0x0000001a2018723c */ /* 0x040fe800000018ff */
[----:B------:R-:W-:Y:S02]  /*15da0*/  @!P0 IADD3.X R0, R29, R225, RZ, P1, !PT ;  /* 0x000000e11d008210 */ /* 0x000fe40000ffe4ff */
[C---:B------:R-:W-:Y:S02]  /*15db0*/  @!P0 LEA R176, P1, R157.reuse, c[0x0][0x1f8], 0x1 ;  /* 0x00007e009db08a11 */ /* 0x040fe400078208ff */
[C---:B----4-:R-:W-:Y:S04]  /*15dc0*/  HMMA.16816.F32 R28, R32.reuse, R136, RZ ;  /* 0x00000088201c723c */ /* 0x050fe800000018ff */
[----:B------:R-:W-:Y:S02]  /*15dd0*/  @!P0 LEA.HI.X R177, R157, c[0x0][0x1fc], R0, 0x1, P1 ;  /* 0x00007f009db18a11 */ /* 0x000fe400008f0c00 */
[----:B------:R-:W3:Y:S01]  /*15de0*/  LDSM.16.M88.4 R156, [R191+0xd900] ;  /* 0x00d90000bf9c783b */ /* 0x000ee20000000200 */
[-C--:B------:R-:W-:Y:S01]  /*15df0*/  IADD3 R0, R192, R132.reuse, RZ ;  /* 0x00000084c0007210 */ /* 0x080fe20007ffe0ff */
[----:B------:R-:W-:Y:S01]  /*15e00*/  HMMA.16816.F32 R32, R32, R138, RZ ;  /* 0x0000008a2020723c */ /* 0x000fe200000018ff */
[----:B------:R-:W-:Y:S05]  /*15e10*/  IADD3 R132, R189, R132, R192 ;  /* 0x00000084bd847210 */ /* 0x000fea0007ffe0c0 */
[----:B------:R-:W-:Y:S01]  /*15e20*/  @!PT LDS RZ, [RZ] ;  /* 0x00000000fffff984 */ /* 0x000fe20000000800 */
[----:B------:R-:W-:Y:S01]  /*15e30*/  @!PT LDS RZ, [RZ] ;  /* 0x00000000fffff984 */ /* 0x000fe20000000800 */
[----:B------:R-:W-:Y:S01]  /*15e40*/  @!PT LDS RZ, [RZ] ;  /* 0x00000000fffff984 */ /* 0x000fe20000000800 */
[----:B------:R4:W-:Y:S02]  /*15e50*/  @!P0 LDGSTS.E.BYPASS.LTC128B.128 [R171], [R168.64], !P5 ;  /* 0x00000000a8ab8fae */ /* 0x0009e4000e901d46 */
[C---:B-1----:R-:W-:Y:S06]  /*15e60*/  HMMA.16816.F32 R4, R140.reuse, R144, R4 ;  /* 0x000000908c04723c */ /* 0x042fec0000001804 */
[----:B------:R1:W-:Y:S02]  /*15e70*/  @!P0 LDGSTS.E.BYPASS.LTC128B.128 [R171+0x2000], [R164.64], !P4 ;  /* 0x02000000a4ab8fae */ /* 0x0003e4000e101d46 */
[C---:B------:R-:W-:Y:S06]  /*15e80*/  HMMA.16816.F32 R8, R140.reuse, R146, R8 ;  /* 0x000000928c08723c */ /* 0x040fec0000001808 */
[----:B------:R1:W-:Y:S02]  /*15e90*/  @!P0 LDGSTS.E.BYPASS.LTC128B.128 [R171+0x4000], [R166.64], !P6 ;  /* 0x04000000a6ab8fae */ /* 0x0003e4000f101d46 */
[C---:B-----5:R-:W-:Y:S06]  /*15ea0*/  HMMA.16816.F32 R12, R140.reuse, R148, R12 ;  /* 0x000000948c0c723c */ /* 0x060fec000000180c */
[----:B------:R4:W-:Y:S02]  /*15eb0*/  @!P0 LDGSTS.E.BYPASS.LTC128B.128 [R171+0x1000], [R172.64], !P5 ;  /* 0x01000000acab8fae */ /* 0x0009e4000e901d46 */
[C---:B------:R-:W-:Y:S06]  /*15ec0*/  HMMA.16816.F32 R16, R140.reuse, R150, R16 ;  /* 0x000000968c10723c */ /* 0x040fec0000001810 */
[----:B------:R4:W-:Y:S02]  /*15ed0*/  @!P0 LDGSTS.E.BYPASS.LTC128B.128 [R171+0x3000], [R174.64], !P4 ;  /* 0x03000000aeab8fae */ /* 0x0009e4000e101d46 */
[C---:B--2---:R-:W-:Y:S06]  /*15ee0*/  HMMA.16816.F32 R20, R140.reuse, R152, R20 ;  /* 0x000000988c14723c */ /* 0x044fec0000001814 */
[----:B------:R4:W-:Y:S02]  /*15ef0*/  @!P0 LDGSTS.E.BYPASS.LTC128B.128 [R171+0x5000], [R176.64], !P6 ;  /* 0x05000000b0ab8fae */ /* 0x0009e4000f101d46 */
[C---:B------:R-:W-:Y:S06]  /*15f00*/  HMMA.16816.F32 R24, R140.reuse, R154, R24 ;  /* 0x0000009a8c18723c */ /* 0x040fec0000001818 */
[----:B------:R-:W-:Y:S02]  /*15f10*/  LDSM.16.M88.4 R136, [R185] ;  /* 0x00000000b988783b */ /* 0x000fe40000000200 */
[C---:B---3--:R-:W-:Y:S06]  /*15f20*/  HMMA.16816.F32 R28, R140.reuse, R156, R28 ;  /* 0x0000009c8c1c723c */ /* 0x048fec000000181c */
[----:B------:R-:W2:Y:S02]  /*15f30*/  LDSM.16.M88.4 R160, [R0+0xc100] ;  /* 0x00c1000000a0783b */ /* 0x000ea40000000200 */
[----:B------:R-:W-:Y:S06]  /*15f40*/  HMMA.16816.F32 R32, R140, R158, R32 ;  /* 0x0000009e8c20723c */ /* 0x000fec0000001820 */
        /* <DEDUP_REMOVED lines=564> */
[C---:B------:R-:W-:Y:S05]  /*18290*/  ISETP.GE.AND P0, PT, R21.reuse, R198, PT ;  /* 0x000000c61500720c */ /* 0x040fea0003f06270 */
[C---:B------:R-:W-:Y:S08]  /*182a0*/  HMMA.16816.F32 R104, R136.reuse, R144, R28 ;  /* 0x000000908868723c */ /* 0x040ff0000000181c */
[C---:B------:R-:W-:Y:S04]  /*182b0*/  HMMA.16816.F32 R100, R136.reuse, R146, R32 ;  /* 0x000000928864723c */ /* 0x040fe80000001820 */
[----:B------:R-:W-:Y:S01]  /*182c0*/  @P0 SHF.R.S32.HI R16, RZ, 0x1f, R21 ;  /* 0x0000001fff100819 */ /* 0x000fe20000011415 */
[C---:B------:R-:W-:Y:S03]  /*182d0*/  @P0 IMAD.WIDE.U32 R24, R21.reuse, c[0x0][0x1e0], RZ ;  /* 0x0000780015180a25 */ /* 0x040fe600078e00ff */
[C---:B-1----:R-:W-:Y:S07]  /*182e0*/  HMMA.16816.F32 R36, R136.reuse, R4, R36 ;  /* 0x000000048824723c */ /* 0x042fee0000001824 */
[----:B------:R-:W-:Y:S01]  /*182f0*/  @P0 IMAD R4, R16, c[0x0][0x1e0], RZ ;  /* 0x0000780010040a24 */ /* 0x000fe200078e02ff */
[C---:B------:R-:W-:Y:S01]  /*18300*/  HMMA.16816.F32 R40, R136.reuse, R6, R40 ;  /* 0x000000068828723c */ /* 0x040fe20000001828 */
[----:B------:R-:W1:Y:S03]  /*18310*/  LDSM.16.MT88.4 R16, [R148+0x3900] ;  /* 0x003900009410783b */ /* 0x000e660000004200 */
[----:B------:R-:W-:Y:S04]  /*18320*/  @P0 IMAD R4, R21, c[0x0][0x1e4], R4 ;  /* 0x0000790015040a24 */ /* 0x000fe800078e0204 */
        /* <DEDUP_REMOVED lines=28> */
[----:B------:R-:W-:Y:S02]  /*184f0*/  @P0 IADD3 R18, P1, R25, R208, RZ ;  /* 0x000000d019120210 */ /* 0x000fe40007f3e0ff */
        /* <DEDUP_REMOVED lines=30> */
[----:B------:R-:W-:Y:S01]  /*186e0*/  @P0 LEA R10, P1, R25, c[0x0][0x1c8], 0x1 ;  /* 0x00007200190a0a11 */ /* 0x000fe200078208ff */
        /* <DEDUP_REMOVED lines=16> */
[C---:B------:R-:W-:Y:S02]  /*187f0*/  ISETP.GT.AND P0, PT, R221.reuse, R228, PT ;  /* 0x000000e4dd00720c */ /* 0x040fe40003f04270 */
[----:B------:R-:W-:Y:S05]  /*18800*/  IADD3 R221, R221, -0x1, RZ ;  /* 0xffffffffdddd7810 */ /* 0x000fea0007ffe0ff */
[----:B------:R-:W0:Y:S01]  /*18810*/  LDGDEPBAR ;  /* 0x00000000000079af */ /* 0x000e220000000000 */
[----:B--2---:R-:W-:Y:S05]  /*18820*/  MOV R3, R0 ;  /* 0x0000000000037202 */ /* 0x004fea0000000f00 */
[----:B------:R-:W-:-:S05]  /*18830*/  @P0 BRA `(.L_x_1050) ;  /* 0xffffd1d000000947 */ /* 0x000fca000383ffff */
.L_x_1049:
[----:B------:R-:W-:-:S13]  /*18840*/  ISETP.GE.AND P0, PT, R221, R198, PT ;  /* 0x000000c6dd00720c */ /* 0x000fda0003f06270 */
[----:B------:R-:W-:Y:S05]  /*18850*/  @!P0 BRA `(.L_x_1051) ;  /* 0x00003a5000008947 */ /* 0x000fea0003800000 */
[----:B------:R-:W1:Y:S01]  /*18860*/  S2R R4, SR_TID.X ;  /* 0x0000000000047919 */ /* 0x000e620000002100 */
[----:B------:R-:W-:Y:S01]  /*18870*/  IADD3 RZ, P1, R208, 0x40, RZ ;  /* 0x00000040d0ff7810 */ /* 0x000fe20007f3e0ff */
[----:B------:R-:W-:Y:S01]  /*18880*/  @P3 IMAD.HI.U32 R218, R205, c[0x0][0x2c8], RZ ;  /* 0x0000b200cdda3a27 */ /* 0x000fe200078e00ff */
[C---:B------:R-:W-:Y:S01]  /*18890*/  IADD3 RZ, P0, R206.reuse, 0x40, RZ ;  /* 0x00000040ceff7810 */ /* 0x040fe20007f1e0ff */
[----:B------:R-:W-:Y:S01]  /*188a0*/  ULDC UR8, c[0x0][0x324] ;  /* 0x0000c90000087ab9 */ /* 0x000fe20000000800 */
[----:B------:R-:W-:Y:S01]  /*188b0*/  IADD3 RZ, P2, R206, 0x80, RZ ;  /* 0x00000080ceff7810 */ /* 0x000fe20007f5e0ff */
[----:B------:R-:W-:Y:S01]  /*188c0*/  IMAD.X R220, RZ, RZ, R213, P1 ;  /* 0x000000ffffdc7224 */ /* 0x000fe200008e06d5 */
[----:B------:R-:W-:Y:S01]  /*188d0*/  IADD3 RZ, P1, R208, 0x80, RZ ;  /* 0x00000080d0ff7810 */ /* 0x000fe20007f3e0ff */
[--C-:B------:R-:W-:Y:S01]  /*188e0*/  IMAD.X R223, RZ, RZ, R211.reuse, P0 ;  /* 0x000000ffffdf7224 */ /* 0x100fe200000e06d3 */
[----:B------:R-:W-:Y:S01]  /*188f0*/  @P3 SHF.R.U32.HI R218, RZ, c[0x0][0x2cc], R218 ;  /* 0x0000b300ffda3a19 */ /* 0x000fe200000116da */
[----:B------:R-:W-:Y:S01]  /*18900*/  IMAD.MOV.U32 R133, RZ, RZ, 0x40 ;  /* 0x00000040ff857424 */ /* 0x000fe200078e00ff */
[C---:B------:R-:W-:Y:S01]  /*18910*/  IADD3 R227, R206.reuse, 0x40, RZ ;  /* 0x00000040cee37810 */ /* 0x040fe20007ffe0ff */
[----:B------:R-:W-:Y:S01]  /*18920*/  IMAD.X R222, RZ, RZ, R211, P2 ;  /* 0x000000ffffde7224 */ /* 0x000fe200010e06d3 */
[----:B------:R-:W-:Y:S01]  /*18930*/  IADD3 R226, R206, 0x80, RZ ;  /* 0x00000080cee27810 */ /* 0x000fe20007ffe0ff */
[----:B------:R-:W-:Y:S01]  /*18940*/  IMAD.MOV.U32 R132, RZ, RZ, R2 ;  /* 0x000000ffff847224 */ /* 0x000fe200078e0002 */
[C---:B------:R-:W-:Y:S01]  /*18950*/  IADD3 R225, R208.reuse, 0x80, RZ ;  /* 0x00000080d0e17810 */ /* 0x040fe20007ffe0ff */
[----:B------:R-:W-:Y:S01]  /*18960*/  IMAD.X R219, RZ, RZ, R213, P1 ;  /* 0x000000ffffdb7224 */ /* 0x000fe200008e06d5 */
[----:B------:R-:W-:Y:S01]  /*18970*/  IADD3 R224, R208, 0x40, RZ ;  /* 0x00000040d0e07810 */ /* 0x000fe20007ffe0ff */
[----:B------:R-:W-:Y:S01]  /*18980*/  ULOP3.LUT UR8, URZ, UR8, URZ, 0x33, !UPT ;  /* 0x000000083f087292 */ /* 0x000fe2000f8e333f */
[----:B-1----:R-:W-:-:S04]  /*18990*/  SHF.R.S32.HI R3, RZ, 0x1f, R4 ;  /* 0x0000001fff037819 */ /* 0x002fc80000011404 */
[----:B------:R-:W-:-:S04]  /*189a0*/  LEA.HI R3, R3, R4, RZ, 0x3 ;  /* 0x0000000403037211 */ /* 0x000fc800078f18ff */
[----:B------:R-:W-:-:S05]  /*189b0*/  LOP3.LUT R3, R3, 0xfffffff8, RZ, 0xc0, !PT ;  /* 0xfffffff803037812 */ /* 0x000fca00078ec0ff */
[----:B------:R-:W-:-:S05]  /*189c0*/  IMAD.IADD R3, R4, 0x1, -R3 ;  /* 0x0000000104037824 */ /* 0x000fca00078e0a03 */
[----:B------:R-:W-:Y:S01]  /*189d0*/  LOP3.LUT P0, RZ, R3, 0x4, RZ, 0xc0, !PT ;  /* 0x0000000403ff7812 */ /* 0x000fe2000780c0ff */
[----:B------:R-:W-:-:S03]  /*189e0*/  IMAD.MOV.U32 R3, RZ, RZ, R0 ;  /* 0x000000ffff037224 */ /* 0x000fc600078e0000 */
[----:B------:R-:W-:Y:S02]  /*189f0*/  SEL R133, R133, 0xffffffc0, !P0 ;  /* 0xffffffc085857807 */ /* 0x000fe40004000000 */
.L_x_1060:
[----:B------:R-:W-:Y:S04]  /*18a00*/  DEPBAR.LE SB0, 0x2 ;  /* 0x000080800000791a */ /* 0x000fe80000000000 */
[----:B------:R-:W-:Y:S01]  /*18a10*/  BAR.SYNC.DEFER_BLOCKING 0x0 ;  /* 0x0000000000007b1d */ /* 0x000fe20000010000 */
[----:B------:R-:W-:Y:S01]  /*18a20*/  UIMAD UR4, UR5, 0x6000, URZ ;  /* 0x00006000050478a4 */ /* 0x000fe2000f8e023f */
[----:B------:R-:W-:Y:S11]  /*18a30*/  ISETP.GE.AND P0, PT, R198, R221, PT ;  /* 0x000000ddc600720c */ /* 0x000ff60003f06270 */
[----:B------:R-:W-:Y:S02]  /*18a40*/  @!UPT UIADD3 URZ, URZ, URZ, URZ ;  /* 0x0000003f3f3ff290 */ /* 0x000fe4000fffe03f */
        /* <DEDUP_REMOVED lines=30> */
[--C-:B------:R-:W-:Y:S01]  /*18c30*/  @!P0 IMAD.X R13, R153, 0x1, R222.reuse, P1 ;  /* 0x00000001990d8824 */ /* 0x100fe200008e06de */
[C---:B------:R-:W-:Y:S05]  /*18c40*/  @!P0 LEA R170, P1, R2.reuse, c[0x0][0x1f8], 0x1 ;  /* 0x00007e0002aa8a11 */ /* 0x040fea00078208ff */
[----:B------:R-:W-:Y:S02]  /*18c50*/  @!P0 LEA.HI.X R171, R2, c[0x0][0x1fc], R13, 0x1, P1 ;  /* 0x00007f0002ab8a11 */ /* 0x000fe400008f0c0d */
[C---:B--2---:R-:W-:Y:S01]  /*18c60*/  HMMA.16816.F32 R12, R32.reuse, R16, RZ ;  /* 0x00000010200c723c */ /* 0x044fe200000018ff */
[----:B------:R-:W-:Y:S04]  /*18c70*/  @!P0 IADD3 R149, P1, R200, R149, RZ ;  /* 0x00000095c8958210 */ /* 0x000fe80007f3e0ff */
[----:B------:R-:W-:Y:S02]  /*18c80*/  @!P0 IADD3.X R153, R199, R153, RZ, P1, !PT ;  /* 0x00000099c7998210 */ /* 0x000fe40000ffe4ff */
[----:B------:R-:W-:Y:S01]  /*18c90*/  @!P0 IADD3 R2, P1, R149, R206, RZ ;  /* 0x000000ce95028210 */ /* 0x000fe20007f3e0ff */
[C---:B------:R-:W-:Y:S04]  /*18ca0*/  HMMA.16816.F32 R16, R32.reuse, R18, RZ ;  /* 0x000000122010723c */ /* 0x040fe800000018ff */
[----:B------:R-:W-:Y:S01]  /*18cb0*/  @!P0 IMAD.X R29, R153, 0x1, R211, P1 ;  /* 0x00000001991d8824 */ /* 0x000fe200008e06d3 */
[C---:B------:R-:W-:Y:S03]  /*18cc0*/  @!P0 LEA R174, P1, R2.reuse, c[0x0][0x1f8], 0x1 ;  /* 0x00007e0002ae8a11 */ /* 0x040fe600078208ff */
[C---:B---3--:R-:W-:Y:S01]  /*18cd0*/  HMMA.16816.F32 R20, R32.reuse, R24, RZ ;  /* 0x000000182014723c */ /* 0x048fe200000018ff */
[----:B------:R-:W-:Y:S03]  /*18ce0*/  @!P0 LEA.HI.X R175, R2, c[0x0][0x1fc], R29, 0x1, P1 ;  /* 0x00007f0002af8a11 */ /* 0x000fe600008f0c1d */
[----:B------:R-:W-:Y:S04]  /*18cf0*/  @!P0 IADD3 R2, P1, R149, R227, RZ ;  /* 0x000000e395028210 */ /* 0x000fe80007f3e0ff */
        /* <DEDUP_REMOVED lines=10> */
[----:B------:R-:W2:Y:S03]  /*18da0*/  LDSM.16.M88.4 R136, [R192+0xd100] ;  /* 0x00d10000c088783b */ /* 0x000ea60000000200 */
[C---:B-----5:R-:W-:Y:S05]  /*18db0*/  HMMA.16816.F32 R4, R140.reuse, R144, R4 ;  /* 0x000000908c04723c */ /* 0x060fea0000001804 */
[----:B------:R-:W-:Y:S02]  /*18dc0*/  @!P0 LEA.HI.X R181, R2, c[0x0][0x1fc], R153, 0x1, P1 ;  /* 0x00007f0002b58a11 */ /* 0x000fe400008f0c99 */
[----:B------:R-:W3:Y:S01]  /*18dd0*/  LDSM.16.M88.4 R152, [R192+0xd900] ;  /* 0x00d90000c098783b */ /* 0x000ee20000000200 */
[C---:B------:R-:W-:Y:S03]  /*18de0*/  HMMA.16816.F32 R8, R140.reuse, R146, R8 ;  /* 0x000000928c08723c */ /* 0x040fe60000001808 */
[----:B------:R-:W-:Y:S02]  /*18df0*/  ISETP.GE.AND P1, PT, R194, 0x1, PT ;  /* 0x00000001c200780c */ /* 0x000fe40003f26270 */
[----:B------:R-:W-:Y:S01]  /*18e00*/  IADD3 R2, R133, R192, RZ ;  /* 0x000000c085027210 */ /* 0x000fe20007ffe0ff */
        /* <DEDUP_REMOVED lines=82> */
[----:B------:R-:W-:Y:S03]  /*19330*/  IMAD.IADD R191, R189, 0x1, R136 ;  /* 0x00000001bdbf7824 */ /* 0x000fe600078e0288 */
        /* <DEDUP_REMOVED lines=90> */
[----:B------:R-:W-:Y:S01]  /*198e0*/  FMUL.FTZ R175, R20, c[0x0][0x320] ;  /* 0x0000c80014af7a20 */ /* 0x000fe20000410000 */
[----:B------:R-:W-:Y:S01]  /*198f0*/  MOV R20, R205 ;  /* 0x000000cd00147202 */ /* 0x000fe20000000f00 */
[----:B-1----:R-:W-:Y:S03]  /*19900*/  FMUL.FTZ R14, R21, c[0x0][0x320] ;  /* 0x0000c800150e7a20 */ /* 0x002fe60000410000 */
        /* <DEDUP_REMOVED lines=11> */
[----:B------:R-:W-:Y:S03]  /*199c0*/  IMAD.SHL.U32 R21, R221, 0x40, RZ ;  /* 0x00000040dd157824 */ /* 0x000fe600078e00ff */
[----:B------:R-:W1:Y:S02]  /*199d0*/  MUFU.TANH R169, R169 ;  /* 0x000000a900a97308 */ /* 0x000e640000002400 */
[----:B------:R-:W-:Y:S04]  /*199e0*/  HMMA.16816.F32 R32, R176, R10, R32 ;  /* 0x0000000ab020723c */ /* 0x000fe80000001820 */
[----:B------:R-:W-:Y:S04]  /*199f0*/  IADD3 R8, -R214, 0x1, -R21 ;  /* 0x00000001d6087810 */ /* 0x000fe80007ffe915 */
[----:B------:R-:W1:Y:S01]  /*19a00*/  MUFU.TANH R167, R167 ;  /* 0x000000a700a77308 */ /* 0x000e620000002400 */
[----:B------:R-:W-:Y:S04]  /*19a10*/  IADD3 R8, -R196, R8, R193 ;  /* 0x00000008c4087210 */ /* 0x000fe80007ffe1c1 */
[C---:B------:R-:W-:Y:S02]  /*19a20*/  IADD3 R10, R8.reuse, c[0x0][0x328], RZ ;  /* 0x0000ca00080a7a10 */ /* 0x040fe40007ffe0ff */
[----:B------:R-:W-:Y:S01]  /*19a30*/  IADD3 R8, R8, UR8, RZ ;  /* 0x0000000808087c10 */ /* 0x000fe2000fffe0ff */
[----:B------:R-:W-:Y:S01]  /*19a40*/  FMUL.FTZ R153, R28, c[0x0][0x320] ;  /* 0x0000c8001c997a20 */ /* 0x000fe20000410000 */
[-C--:B---3--:R-:W-:Y:S01]  /*19a50*/  IADD3 R18, R10, R9.reuse, RZ ;  /* 0x000000090a127210 */ /* 0x088fe20007ffe0ff */
[----:B------:R-:W3:Y:S01]  /*19a60*/  MUFU.TANH R12, R12 ;  /* 0x0000000c000c7308 */ /* 0x000ee20000002400 */
[----:B------:R-:W-:Y:S01]  /*19a70*/  FMUL.FTZ R29, R29, c[0x0][0x320] ;  /* 0x0000c8001d1d7a20 */ /* 0x000fe20000410000 */
[----:B------:R-:W-:Y:S01]  /*19a80*/  IADD3 R16, R8, R9, RZ ;  /* 0x0000000908107210 */ /* 0x000fe20007ffe0ff */
[----:B------:R-:W-:Y:S02]  /*19a90*/  FMUL.FTZ R30, R30, c[0x0][0x320] ;  /* 0x0000c8001e1e7a20 */ /* 0x000fe40000410000 */
[----:B------:R-:W-:Y:S02]  /*19aa0*/  FMUL.FTZ R31, R31, c[0x0][0x320] ;  /* 0x0000c8001f1f7a20 */ /* 0x000fe40000410000 */
[----:B------:R-:W-:Y:S02]  /*19ab0*/  FMUL.FTZ R149, R32, c[0x0][0x320] ;  /* 0x0000c80020957a20 */ /* 0x000fe40000410000 */
[----:B------:R-:W-:Y:S01]  /*19ac0*/  FMUL.FTZ R33, R33, c[0x0][0x320] ;  /* 0x0000c80021217a20 */ /* 0x000fe20000410000 */
[----:B------:R-:W1:Y:S01]  /*19ad0*/  MUFU.TANH R13, R13 ;  /* 0x0000000d000d7308 */ /* 0x000e620000002400 */
[----:B------:R-:W-:Y:S02]  /*19ae0*/  FMUL.FTZ R34, R34, c[0x0][0x320] ;  /* 0x0000c80022227a20 */ /* 0x000fe40000410000 */
        /* <DEDUP_REMOVED lines=33> */
.L_x_1054:
[----:B------:R-:W-:Y:S04]  /*19d00*/  MOV R9, c[0x0][0x32c] ;  /* 0x0000cb0000097a02 */ /* 0x000fe80000000f00 */
[----:B------:R-:W-:Y:S11]  /*19d10*/  ISETP.NE.AND P0, PT, R9, 0x1, PT ;  /* 0x000000010900780c */ /* 0x000ff60003f05270 */
[----:B------:R-:W-:Y:S02]  /*19d20*/  @!UPT UIADD3 URZ, URZ, URZ, URZ ;  /* 0x0000003f3f3ff290 */ /* 0x000fe4000fffe03f */
[----:B------:R-:W-:Y:S05]  /*19d30*/  @P0 IMAD.HI.U32 R9, R22, c[0x0][0x330], RZ ;  /* 0x0000cc0016090a27 */ /* 0x000fea00078e00ff */
[----:B------:R-:W-:Y:S02]  /*19d40*/  @P0 SHF.R.U32.HI R22, RZ, c[0x0][0x334], R9 ;  /* 0x0000cd00ff160a19 */ /* 0x000fe40000011609 */
.L_x_1055:
[----:B------:R-:W-:Y:S05]  /*19d50*/  BSYNC B0 ;  /* 0x0000000000007941 */ /* 0x000fea0003800000 */
.L_x_1053:
[----:B------:R-:W-:Y:S04]  /*19d60*/  IMAD R11, R22, c[0x0][0x32c], -R21 ;  /* 0x0000cb00160b7a24 */ /* 0x000fe800078e0a15 */
[----:B------:R-:W-:Y:S05]  /*19d70*/  IMAD.IADD R11, R11, 0x1, -R214 ;  /* 0x000000010b0b7824 */ /* 0x000fea00078e0ad6 */
[----:B------:R-:W-:Y:S02]  /*19d80*/  IADD3 R9, R11, c[0x0][0x32c], RZ ;  /* 0x0000cb000b097a10 */ /* 0x000fe40007ffe0ff */
[----:B------:R-:W-:Y:S02]  /*19d90*/  IMNMX R16, R16, R11, !PT ;  /* 0x0000000b10107217 */ /* 0x000fe40007800200 */
[----:B------:R-:W-:Y:S02]  /*19da0*/  IMNMX R18, R18, R9, PT ;  /* 0x0000000912127217 */ /* 0x000fe40003800200 */
.L_x_1052:
        /* <DEDUP_REMOVED lines=66> */
.L_x_1058:
[----:B------:R-:W-:Y:S04]  /*1a1d0*/  MOV R8, c[0x0][0x32c] ;  /* 0x0000cb0000087a02 */ /* 0x000fe80000000f00 */
[----:B------:R-:W-:Y:S11]  /*1a1e0*/  ISETP.NE.AND P0, PT, R8, 0x1, PT ;  /* 0x000000010800780c */ /* 0x000ff60003f05270 */
[----:B------:R-:W-:Y:S02]  /*1a1f0*/  @!UPT UIADD3 URZ, URZ, URZ, URZ ;  /* 0x0000003f3f3ff290 */ /* 0x000fe4000fffe03f */
[----:B------:R-:W-:Y:S05]  /*1a200*/  @P0 IMAD.HI.U32 R8, R10, c[0x0][0x330], RZ ;  /* 0x0000cc000a080a27 */ /* 0x000fea00078e00ff */
[----:B------:R-:W-:Y:S02]  /*1a210*/  @P0 SHF.R.U32.HI R10, RZ, c[0x0][0x334], R8 ;  /* 0x0000cd00ff0a0a19 */ /* 0x000fe40000011608 */
.L_x_1059:
[----:B------:R-:W-:Y:S05]  /*1a220*/  BSYNC B0 ;  /* 0x0000000000007941 */ /* 0x000fea0003800000 */
.L_x_1057:
[----:B------:R-:W-:Y:S04]  /*1a230*/  IMAD R21, R10, c[0x0][0x32c], -R21 ;  /* 0x0000cb000a157a24 */ /* 0x000fe800078e0a15 */
[----:B------:R-:W-:Y:S05]  /*1a240*/  IMAD.IADD R21, R21, 0x1, -R214 ;  /* 0x0000000115157824 */ /* 0x000fea00078e0ad6 */
[----:B------:R-:W-:Y:S02]  /*1a250*/  IADD3 R8, R21, c[0x0][0x32c], RZ ;  /* 0x0000cb0015087a10 */ /* 0x000fe40007ffe0ff */
[----:B------:R-:W-:Y:S02]  /*1a260*/  IMNMX R14, R14, R21, !PT ;  /* 0x000000150e0e7217 */ /* 0x000fe40007800200 */
[----:B------:R-:W-:Y:S02]  /*1a270*/  IMNMX R13, R13, R8, PT ;  /* 0x000000080d0d7217 */ /* 0x000fe40003800200 */
.L_x_1056:
        /* <DEDUP_REMOVED lines=20> */
[C---:B------:R-:W-:Y:S02]  /*1a3c0*/  ISETP.GT.AND P0, PT, R14.reuse, 0x9, P2 ;  /* 0x000000090e00780c */ /* 0x040fe40001704270 */
        /* <DEDUP_REMOVED lines=31> */
[----:B------:R-:W-:Y:S02]  /*1a5c0*/  ISETP.GT.AND P0, PT, R14, 0x21, P2 ;  /* 0x000000210e00780c */ /* 0x000fe40001704270 */
[----:B------:R-:W-:Y:S02]  /*1a5d0*/  FMNMX.FTZ R7, R10, R7, !PT ;  /* 0x000000070a077209 */ /* 0x000fe40007810000 */
[C---:B------:R-:W-:Y:S02]  /*1a5e0*/  ISETP.LT.OR P0, PT, R13.reuse, 0x22, P0 ;  /* 0x000000220d00780c */ /* 0x040fe40000701670 */
[----:B------:R-:W-:Y:S02]  /*1a5f0*/  FMNMX.FTZ R7, R136, R7, !PT ;  /* 0x0000000788077209 */ /* 0x000fe40007810000 */
[----:B------:R-:W-:Y:S02]  /*1a600*/  FSEL R176, R6, -INF , !P0 ;  /* 0xff80000006b07808 */ /* 0x000fe40004000000 */
[----:B------:R-:W-:Y:S02]  /*1a610*/  FMNMX.FTZ R7, R8, R7, !PT ;  /* 0x0000000708077209 */ /* 0x000fe40007810000 */
[----:B------:R-:W-:Y:S02]  /*1a620*/  ISETP.GT.AND P0, PT, R14, 0x28, P2 ;  /* 0x000000280e00780c */ /* 0x000fe40001704270 */
[----:B------:R-:W-:Y:S02]  /*1a630*/  FMNMX.FTZ R7, R170, R7, !PT ;  /* 0x00000007aa077209 */ /* 0x000fe40007810000 */
[C---:B------:R-:W-:Y:S02]  /*1a640*/  ISETP.LT.OR P0, PT, R13.reuse, 0x29, P0 ;  /* 0x000000290d00780c */ /* 0x040fe40000701670 */
        /* <DEDUP_REMOVED lines=421> */
[----:B------:R-:W-:Y:S02]  /*1c0a0*/  @P0 IADD3.X R8, R29, R213, RZ, P1, !PT ;  /* 0x000000d51d080210 */ /* 0x000fe40000ffe4ff */
        /* <DEDUP_REMOVED lines=32> */
.L_x_1051:
        /* <DEDUP_REMOVED lines=13> */
[----:B------:R-:W1:Y:S01]  /*1c380*/  @P1 MUFU.LG2 R12, R6 ;  /* 0x00000006000c1308 */ /* 0x000e620000000c00 */
[----:B------:R-:W-:Y:S02]  /*1c390*/  @P1 MOV R16, 0x3f317218 ;  /* 0x3f31721800101802 */ /* 0x000fe40000000f00 */
[----:B------:R-:W-:-:S05]  /*1c3a0*/  @P0 MOV R17, 0x3f317218 ;  /* 0x3f31721800110802 */ /* 0x000fca0000000f00 */
[----:B------:R-:W2:Y:S01]  /*1c3b0*/  @P0 MUFU.LG2 R14, R3 ;  /* 0x00000003000e0308 */ /* 0x000ea20000000c00 */
[----:B------:R-:W-:-:S07]  /*1c3c0*/  @P0 FMUL.FTZ R17, R17, c[0x0][0x2d0] ;  /* 0x0000b40011110a20 */ /* 0x000fce0000410000 */
[----:B------:R-:W3:Y:S01]  /*1c3d0*/  @P1 MUFU.RCP R5, R6 ;  /* 0x0000000600051308 */ /* 0x000ee20000001000 */
[----:B-1----:R-:W-:Y:S02]  /*1c3e0*/  @P1 FMUL.FTZ R15, R12, 0.69314718246459960938 ;  /* 0x3f3172180c0f1820 */ /* 0x002fe40000410000 */
[----:B------:R-:W-:-:S05]  /*1c3f0*/  @P1 FMUL.FTZ R12, R16, c[0x0][0x2d0] ;  /* 0x0000b400100c1a20 */ /* 0x000fca0000410000 */
[----:B------:R1:W4:Y:S01]  /*1c400*/  @P0 MUFU.RCP R4, R3 ;  /* 0x0000000300040308 */ /* 0x0003220000001000 */
[----:B--2---:R-:W-:-:S04]  /*1c410*/  @P0 FMUL.FTZ R14, R14, 0.69314718246459960938 ;  /* 0x3f3172180e0e0820 */ /* 0x004fc80000410000 */
[----:B------:R-:W-:Y:S02]  /*1c420*/  @P0 FFMA.FTZ R13, R17, R0, R14 ;  /* 0x00000000110d0223 */ /* 0x000fe4000001000e */
[C---:B---3--:R-:W-:Y:S02]  /*1c430*/  FMUL.FTZ R128, R5.reuse, R128 ;  /* 0x0000008005807220 */ /* 0x048fe40000410000 */
[C---:B------:R-:W-:Y:S02]  /*1c440*/  FMUL.FTZ R129, R5.reuse, R129 ;  /* 0x0000008105817220 */ /* 0x040fe40000410000 */
        /* <DEDUP_REMOVED lines=47> */
[C---:B----4-:R-:W-:Y:S02]  /*1c740*/  FMUL.FTZ R130, R4.reuse, R130 ;  /* 0x0000008204827220 */ /* 0x050fe40000410000 */
        /* <DEDUP_REMOVED lines=47> */
[----:B------:R-:W-:Y:S02]  /*1ca40*/  @P1 FFMA.FTZ R3, R12, R2, R15 ;  /* 0x000000020c031223 */ /* 0x000fe4000001000f */
.L_x_973:
        /* <DEDUP_REMOVED lines=40> */
[----:B------:R-:W-:Y:S02]  /*1ccd0*/  R2P PR, R17, 0x6 ;  /* 0x0000000611007804 */ /* 0x000fe40000000000 */
[----:B------:R-:W-:Y:S01]  /*1cce0*/  F2FP.PACK_AB R100, R101, R100 ;  /* 0x000000646564723e */ /* 0x000fe200000000ff */
[----:B------:R-:W-:Y:S01]  /*1ccf0*/  IMAD.U32 R16, R16, 0x2, R21 ;  /* 0x0000000210107824 */ /* 0x000fe200078e0015 */
[----:B------:R-:W-:Y:S02]  /*1cd00*/  F2FP.PACK_AB R102, R103, R102 ;  /* 0x000000666766723e */ /* 0x000fe400000000ff */
[----:B------:R-:W-:Y:S01]  /*1cd10*/  SEL R10, R10, 0xffffffe0, !P1 ;  /* 0xffffffe00a0a7807 */ /* 0x000fe20004800000 */
[----:B------:R-:W-:Y:S01]  /*1cd20*/  IMAD.SHL.U32 R11, R16, 0x2, RZ ;  /* 0x00000002100b7824 */ /* 0x000fe200078e00ff */
[----:B------:R-:W-:-:S02]  /*1cd30*/  F2FP.PACK_AB R36, R37, R36 ;  /* 0x000000242524723e */ /* 0x000fc400000000ff */
        /* <DEDUP_REMOVED lines=8> */
[----:B------:R-:W-:Y:S02]  /*1cdc0*/  F2FP.PACK_AB R40, R41, R40 ;  /* 0x000000282928723e */ /* 0x000fe400000000ff */
[----:B------:R-:W-:Y:S01]  /*1cdd0*/  IMAD.IADD R21, R10, 0x1, R5 ;  /* 0x000000010a157824 */ /* 0x000fe200078e0205 */
[----:B------:R-:W-:Y:S01]  /*1cde0*/  SEL R8, R8, 0xffffffc0, !P2 ;  /* 0xffffffc008087807 */ /* 0x000fe20005000000 */
[----:B------:R-:W-:Y:S01]  /*1cdf0*/  STS [R5], R124 ;  /* 0x0000007c05007388 */ /* 0x000fe20000000800 */
[----:B------:R-:W-:-:S02]  /*1ce00*/  F2FP.PACK_AB R42, R43, R42 ;  /* 0x0000002a2b2a723e */ /* 0x000fc400000000ff */
        /* <DEDUP_REMOVED lines=8> */
[----:B------:R-:W-:Y:S01]  /*1ce90*/  F2FP.PACK_AB R48, R49, R48 ;  /* 0x000000303130723e */ /* 0x000fe200000000ff */
[----:B------:R-:W-:Y:S01]  /*1cea0*/  IMAD.MOV.U32 R8, RZ, RZ, 0x4 ;  /* 0x00000004ff087424 */ /* 0x000fe200078e00ff */
        /* <DEDUP_REMOVED lines=63> */
[----:B------:R3:W-:Y:S01]  /*1d2a0*/  STS [R25+0x8400], R90 ;  /* 0x0084005a19007388 */ /* 0x0007e20000000800 */
[----:B-1----:R-:W-:-:S03]  /*1d2b0*/  IMAD.WIDE R16, R197, R8, c[0x0][0x500] ;  /* 0x00014000c5107625 */ /* 0x002fc600078e0208 */
[----:B------:R3:W-:Y:S04]  /*1d2c0*/  STS [R27+0x8080], R92 ;  /* 0x0080805c1b007388 */ /* 0x0007e80000000800 */
[----:B------:R3:W-:Y:S04]  /*1d2d0*/  STS [R27+0x8480], R94 ;  /* 0x0084805e1b007388 */ /* 0x0007e80000000800 */
[----:B------:R3:W-:Y:S04]  /*1d2e0*/  STS [R29+0x8000], R96 ;  /* 0x008000601d007388 */ /* 0x0007e80000000800 */
[----:B------:R3:W-:Y:S04]  /*1d2f0*/  STS [R29+0x8400], R98 ;  /* 0x008400621d007388 */ /* 0x0007e80000000800 */
[----:B------:R-:W-:Y:S01]  /*1d300*/  BAR.SYNC.DEFER_BLOCKING 0x1, 0x100 ;  /* 0x0044000000007b1d */ /* 0x000fe20000010000 */
[----:B------:R-:W-:-:S02]  /*1d310*/  IMAD.MOV.U32 R5, RZ, RZ, c[0x0][0x388] ;  /* 0x0000e200ff057624 */ /* 0x000fc400078e00ff */
[----:B--2---:R-:W-:-:S03]  /*1d320*/  @P1 IMAD.WIDE R8, R197, R8, c[0x0][0x508] ;  /* 0x00014200c5081625 */ /* 0x004fc600078e0208 */
[----:B------:R-:W2:Y:S04]  /*1d330*/  @P0 LDG.E R7, [R16.64] ;  /* 0x0000000610070981 */ /* 0x000ea8000c1e1900 */
[----:B------:R3:W5:Y:S01]  /*1d340*/  @P1 LDG.E R5, [R8.64] ;  /* 0x0000000608051981 */ /* 0x000762000c1e1900 */
[----:B------:R-:W-:Y:S02]  /*1d350*/  CS2R R10, SRZ ;  /* 0x00000000000a7805 */ /* 0x000fe4000001ff00 */
[--C-:B--2---:R-:W-:Y:S01]  /*1d360*/  @P0 SHF.R.S32.HI R11, RZ, 0x1f, R7.reuse ;  /* 0x0000001fff0b0819 */ /* 0x104fe20000011407 */
[----:B------:R-:W-:Y:S01]  /*1d370*/  @P0 IMAD.MOV.U32 R10, RZ, RZ, R7 ;  /* 0x000000ffff0a0224 */ /* 0x000fe200078e0007 */
[----:B------:R-:W-:Y:S05]  /*1d380*/  @P1 BRA `(.L_x_1062) ;  /* 0x0000004000001947 */ /* 0x000fea0003800000 */
[----:B---3--:R-:W-:Y:S05]  /*1d390*/  @!P0 BRA `(.L_x_1062) ;  /* 0x0000003000008947 */ /* 0x008fea0003800000 */
[----:B-----5:R-:W2:Y:S04]  /*1d3a0*/  LDG.E R5, [R16.64] ;  /* 0x0000000610057981 */ /* 0x020ea8000c1e1900 */
[----:B------:R-:W2:Y:S02]  /*1d3b0*/  LDG.E R6, [R16.64+0x4] ;  /* 0x0000040610067981 */ /* 0x000ea4000c1e1900 */
[----:B--2---:R-:W-:-:S02]  /*1d3c0*/  IADD3 R5, -R5, R6, RZ ;  /* 0x0000000605057210 */ /* 0x004fc40007ffe1ff */
.L_x_1062:
[----:B---3--:R-:W-:Y:S01]  /*1d3d0*/  LOP3.LUT R7, R12, 0xffffffe0, RZ, 0xc0, !PT ;  /* 0xffffffe00c077812 */ /* 0x008fe200078ec0ff */
[----:B------:R-:W1:Y:S01]  /*1d3e0*/  S2R R57, SR_CTAID.X ;  /* 0x0000000000397919 */ /* 0x000e620000002500 */
[----:B------:R-:W-:Y:S01]  /*1d3f0*/  SHF.R.S32.HI R17, RZ, 0x1f, R4 ;  /* 0x0000001fff117819 */ /* 0x000fe20000011404 */
[----:B------:R-:W-:Y:S01]  /*1d400*/  IMAD.MOV.U32 R9, RZ, RZ, c[0x0][0x4e8] ;  /* 0x00013a00ff097624 */ /* 0x000fe200078e00ff */
[----:B------:R-:W-:Y:S01]  /*1d410*/  LEA.HI R6, R19, R19, RZ, 0x1 ;  /* 0x0000001313067211 */ /* 0x000fe200078f08ff */
[----:B------:R-:W-:Y:S01]  /*1d420*/  IMAD.IADD R8, R2, 0x1, -R7 ;  /* 0x0000000102087824 */ /* 0x000fe200078e0a07 */
[----:B------:R-:W-:Y:S01]  /*1d430*/  LEA.HI R17, R17, R4, RZ, 0x3 ;  /* 0x0000000411117211 */ /* 0x000fe200078f18ff */
[----:B------:R-:W-:Y:S01]  /*1d440*/  BSSY B0, `(.L_x_1063) ;  /* 0x0000082000007945 */ /* 0x000fe20003800000 */
[----:B------:R-:W-:-:S02]  /*1d450*/  LOP3.LUT R6, R6, 0x1ffffffe, RZ, 0xc0, !PT ;  /* 0x1ffffffe06067812 */ /* 0x000fc400078ec0ff */
[----:B------:R-:W-:Y:S02]  /*1d460*/  SHF.R.S32.HI R7, RZ, 0x1f, R8 ;  /* 0x0000001fff077819 */ /* 0x000fe40000011408 */
[----:B------:R-:W-:Y:S02]  /*1d470*/  LOP3.LUT R17, R17, 0xffffff8, RZ, 0xc0, !PT ;  /* 0x0ffffff811117812 */ /* 0x000fe400078ec0ff */
[----:B------:R-:W-:Y:S02]  /*1d480*/  LEA.HI R7, R7, R8, RZ, 0x2 ;  /* 0x0000000807077211 */ /* 0x000fe400078f10ff */
[----:B------:R-:W-:Y:S02]  /*1d490*/  IADD3 R4, R4, -R17, RZ ;  /* 0x8000001104047210 */ /* 0x000fe40007ffe0ff */
[----:B------:R-:W-:Y:S01]  /*1d4a0*/  SHF.R.S32.HI R17, RZ, 0x2, R7 ;  /* 0x00000002ff117819 */ /* 0x000fe20000011407 */
[----:B------:R-:W-:Y:S01]  /*1d4b0*/  IMAD.IADD R7, R19, 0x1, -R6 ;  /* 0x0000000113077824 */ /* 0x000fe200078e0a06 */
[----:B------:R-:W-:Y:S01]  /*1d4c0*/  ISETP.NE.AND P1, PT, R9, 0x1, PT ;  /* 0x000000010900780c */ /* 0x000fe20003f25270 */
[----:B------:R-:W-:Y:S01]  /*1d4d0*/  IMAD R9, R11, c[0x0][0x3a0], RZ ;  /* 0x0000e8000b097a24 */ /* 0x000fe200078e02ff */
[----:B------:R-:W-:Y:S01]  /*1d4e0*/  LOP3.LUT P2, RZ, R8, 0x3, RZ, 0xc0, !PT ;  /* 0x0000000308ff7812 */ /* 0x000fe2000784c0ff */
[----:B------:R-:W-:Y:S01]  /*1d4f0*/  IMAD R4, R4, 0x10, R17 ;  /* 0x0000001004047824 */ /* 0x000fe200078e0211 */
[----:B------:R-:W-:Y:S01]  /*1d500*/  MOV R18, R10 ;  /* 0x0000000a00127202 */ /* 0x000fe20000000f00 */
[----:B------:R-:W-:Y:S01]  /*1d510*/  IMAD.MOV.U32 R19, RZ, RZ, R11 ;  /* 0x000000ffff137224 */ /* 0x000fe200078e000b */
[-C--:B------:R-:W-:Y:S01]  /*1d520*/  LEA.HI R12, R15, R2.reuse, RZ, 0x3 ;  /* 0x000000020f0c7211 */ /* 0x080fe200078f18ff */
[----:B------:R-:W-:Y:S01]  /*1d530*/  IMAD R8, R7, 0x8, R4 ;  /* 0x0000000807087824 */ /* 0x000fe200078e0204 */
[----:B------:R-:W-:Y:S01]  /*1d540*/  LEA.HI R15, R15, R2, RZ, 0x6 ;  /* 0x000000020f0f7211 */ /* 0x000fe200078f30ff */
[----:B------:R-:W-:Y:S01]  /*1d550*/  IMAD R9, R10, c[0x0][0x3a4], R9 ;  /* 0x0000e9000a097a24 */ /* 0x000fe200078e0209 */
[----:B------:R-:W-:Y:S01]  /*1d560*/  LOP3.LUT R7, R12, 0xfffffff8, RZ, 0xc0, !PT ;  /* 0xfffffff80c077812 */ /* 0x000fe200078ec0ff */
[----:B------:R-:W-:Y:S01]  /*1d570*/  IMAD.WIDE.U32 R10, R10, c[0x0][0x3a0], RZ ;  /* 0x0000e8000a0a7a25 */ /* 0x000fe200078e00ff */
[----:B-1----:R-:W-:-:S02]  /*1d580*/  LEA R8, R57, R8, 0x7 ;  /* 0x0000000839087211 */ /* 0x002fc400078e38ff */
[----:B------:R-:W-:Y:S01]  /*1d590*/  SHF.R.S32.HI R12, RZ, 0x3, R12 ;  /* 0x00000003ff0c7819 */ /* 0x000fe2000001140c */
[----:B------:R-:W-:Y:S01]  /*1d5a0*/  IMAD R6, R0, c[0x0][0x490], RZ ;  /* 0x0001240000067a24 */ /* 0x000fe200078e02ff */
[----:B------:R-:W-:Y:S01]  /*1d5b0*/  IADD3 R11, R11, R9, RZ ;  /* 0x000000090b0b7210 */ /* 0x000fe20007ffe0ff */
[----:B------:R-:W-:-:S04]  /*1d5c0*/  @P1 IMAD.HI.U32 R9, R8, c[0x0][0x4ec], RZ ;  /* 0x00013b0008091a27 */ /* 0x000fc800078e00ff */
[C---:B------:R-:W-:Y:S02]  /*1d5d0*/  IMAD R17, R195.reuse, c[0x0][0x494], R6 ;  /* 0x00012500c3117a24 */ /* 0x040fe400078e0206 */
[----:B------:R-:W-:Y:S01]  /*1d5e0*/  IMAD.IADD R7, R2, 0x1, -R7 ;  /* 0x0000000102077824 */ /* 0x000fe200078e0a07 */
[----:B------:R-:W-:Y:S01]  /*1d5f0*/  SHF.R.S32.HI R2, RZ, 0x1f, R197 ;  /* 0x0000001fff027819 */ /* 0x000fe200000114c5 */
[----:B------:R-:W-:Y:S01]  /*1d600*/  IMAD.MOV.U32 R6, RZ, RZ, R8 ;  /* 0x000000ffff067224 */ /* 0x000fe200078e0008 */
[----:B------:R-:W-:Y:S01]  /*1d610*/  @P1 SHF.R.U32.HI R6, RZ, c[0x0][0x4f0], R9 ;  /* 0x00013c00ff061a19 */ /* 0x000fe20000011609 */
[----:B------:R-:W-:Y:S01]  /*1d620*/  IMAD.WIDE.U32 R18, R195, c[0x0][0x490], R18 ;  /* 0x00012400c3127a25 */ /* 0x000fe200078e0012 */
[----:B------:R-:W-:Y:S02]  /*1d630*/  SEL R197, R197, RZ, !P0 ;  /* 0x000000ffc5c57207 */ /* 0x000fe40004000000 */
[----:B------:R-:W-:Y:S01]  /*1d640*/  SEL R2, R2, RZ, !P0 ;  /* 0x000000ff02027207 */ /* 0x000fe20004000000 */
[----:B------:R-:W-:-:S02]  /*1d650*/  IMAD.IADD R19, R19, 0x1, R17 ;  /* 0x0000000113137824 */ /* 0x000fc400078e0211 */
[----:B------:R-:W-:Y:S02]  /*1d660*/  IMAD R0, R0, c[0x0][0x3e8], RZ ;  /* 0x0000fa0000007a24 */ /* 0x000fe400078e02ff */
[----:B------:R-:W-:Y:S02]  /*1d670*/  IMAD.MOV R9, RZ, RZ, -R6 ;  /* 0x000000ffff097224 */ /* 0x000fe400078e0a06 */
[----:B------:R-:W-:Y:S01]  /*1d680*/  IMAD R17, R195, c[0x0][0x3ec], R0 ;  /* 0x0000fb00c3117a24 */ /* 0x000fe200078e0200 */
[----:B------:R-:W-:Y:S01]  /*1d690*/  LEA R0, R7, R12, 0x5 ;  /* 0x0000000c07007211 */ /* 0x000fe200078e28ff */
[----:B------:R-:W-:-:S04]  /*1d6a0*/  IMAD.WIDE.U32 R10, R195, c[0x0][0x3e8], R10 ;  /* 0x0000fa00c30a7a25 */ /* 0x000fc800078e000a */
[----:B------:R-:W-:Y:S01]  /*1d6b0*/  IMAD.WIDE.U32 R18, R197, c[0x0][0x498], R18 ;  /* 0x00012600c5127a25 */ /* 0x000fe200078e0012 */
[----:B------:R-:W-:Y:S02]  /*1d6c0*/  IADD3 R11, R11, R17, RZ ;  /* 0x000000110b0b7210 */ /* 0x000fe40007ffe0ff */
[----:B------:R-:W-:Y:S01]  /*1d6d0*/  SHF.R.S32.HI R17, RZ, 0x1f, R6 ;  /* 0x0000001fff117819 */ /* 0x000fe20000011406 */
[----:B------:R-:W-:Y:S01]  /*1d6e0*/  IMAD R9, R9, c[0x0][0x4e8], R8 ;  /* 0x00013a0009097a24 */ /* 0x000fe200078e0208 */
[----:B------:R-:W-:Y:S01]  /*1d6f0*/  IADD3 R20, P0, R6, R18, RZ ;  /* 0x0000001206147210 */ /* 0x000fe20007f1e0ff */
[----:B------:R-:W-:Y:S02]  /*1d700*/  IMAD R14, R2, c[0x0][0x498], RZ ;  /* 0x00012600020e7a24 */ /* 0x000fe400078e02ff */
[----:B------:R-:W-:Y:S01]  /*1d710*/  IMAD R8, R57, 0x80, R0 ;  /* 0x0000008039087824 */ /* 0x000fe200078e0200 */
[----:B------:R-:W-:Y:S01]  /*1d720*/  SHF.R.S32.HI R18, RZ, 0x1f, R9 ;  /* 0x0000001fff127819 */ /* 0x000fe20000011409 */
[----:B------:R-:W-:-:S02]  /*1d730*/  IMAD R14, R197, c[0x0][0x49c], R14 ;  /* 0x00012700c50e7a24 */ /* 0x000fc400078e020e */
[----:B------:R-:W-:Y:S02]  /*1d740*/  IMAD.SHL.U32 R0, R12, 0x40, RZ ;  /* 0x000000400c007824 */ /* 0x000fe400078e00ff */
[----:B------:R-:W-:Y:S01]  /*1d750*/  IMAD R18, R18, c[0x0][0x488], RZ ;  /* 0x0001220012127a24 */ /* 0x000fe200078e02ff */
[----:B------:R-:W-:Y:S01]  /*1d760*/  IADD3.X R21, R17, R19, R14, P0, !PT ;  /* 0x0000001311157210 */ /* 0x000fe200007fe40e */
[----:B------:R-:W-:Y:S01]  /*1d770*/  @P1 IMAD.HI.U32 R16, R8, c[0x0][0x4ec], RZ ;  /* 0x00013b0008101a27 */ /* 0x000fe200078e00ff */
[----:B------:R-:W-:-:S03]  /*1d780*/  LOP3.LUT R17, R0, 0x1c0, RZ, 0xc0, !PT ;  /* 0x000001c000117812 */ /* 0x000fc600078ec0ff */
[----:B------:R-:W-:-:S04]  /*1d790*/  IMAD.WIDE.U32 R20, R9, c[0x0][0x488], R20 ;  /* 0x0001220009147a25 */ /* 0x000fc800078e0014 */
[----:B------:R-:W-:Y:S02]  /*1d7a0*/  IMAD R18, R9, c[0x0][0x48c], R18 ;  /* 0x0001230009127a24 */ /* 0x000fe400078e0212 */
[----:B------:R-:W-:Y:S01]  /*1d7b0*/  IMAD.SHL.U32 R0, R7, 0x8, RZ ;  /* 0x0000000807007824 */ /* 0x000fe200078e00ff */
[----:B------:R-:W-:Y:S01]  /*1d7c0*/  LEA R7, P0, R20, c[0x0][0x450], 0x2 ;  /* 0x0001140014077a11 */ /* 0x000fe200078010ff */
[----:B------:R-:W-:Y:S01]  /*1d7d0*/  IMAD R14, R2, c[0x0][0x3f0], RZ ;  /* 0x0000fc00020e7a24 */ /* 0x000fe200078e02ff */
[----:B------:R-:W-:Y:S01]  /*1d7e0*/  IADD3 R9, R21, R18, RZ ;  /* 0x0000001215097210 */ /* 0x000fe20007ffe0ff */
[----:B------:R-:W-:Y:S01]  /*1d7f0*/  IMAD.MOV.U32 R6, RZ, RZ, R8 ;  /* 0x000000ffff067224 */ /* 0x000fe200078e0008 */
[----:B------:R-:W-:Y:S01]  /*1d800*/  SHF.R.U32.HI R2, RZ, 0x3, R17 ;  /* 0x00000003ff027819 */ /* 0x000fe20000011611 */
[----:B------:R-:W-:Y:S01]  /*1d810*/  SHFL.IDX PT, R34, R7, RZ, 0x1c1f ;  /* 0x001c1fff07227589 */ /* 0x000fe200000e0000 */
[----:B------:R-:W-:Y:S01]  /*1d820*/  LOP3.LUT R17, R17, 0x38, R0, 0xf8, !PT ;  /* 0x0000003811117812 */ /* 0x000fe200078ef800 */
[C---:B------:R-:W-:Y:S01]  /*1d830*/  IMAD R14, R197.reuse, c[0x0][0x3f4], R14 ;  /* 0x0000fd00c50e7a24 */ /* 0x040fe200078e020e */
[----:B------:R-:W-:Y:S01]  /*1d840*/  LEA.HI.X R9, R20, c[0x0][0x454], R9, 0x2, P0 ;  /* 0x0001150014097a11 */ /* 0x000fe200000f1409 */
[----:B------:R-:W-:Y:S01]  /*1d850*/  SHFL.IDX PT, R48, R7, 0x1, 0x1c1f ;  /* 0x003c1f0007307f89 */ /* 0x000fe200000e0000 */
[----:B------:R-:W-:Y:S01]  /*1d860*/  @P1 SHF.R.U32.HI R6, RZ, c[0x0][0x4f0], R16 ;  /* 0x00013c00ff061a19 */ /* 0x000fe20000011610 */
[----:B------:R-:W-:Y:S01]  /*1d870*/  IMAD.WIDE.U32 R10, R197, c[0x0][0x3f0], R10 ;  /* 0x0000fc00c50a7a25 */ /* 0x000fe200078e000a */
[----:B------:R-:W-:Y:S01]  /*1d880*/  LOP3.LUT R17, R17, R2, RZ, 0x3c, !PT ;  /* 0x0000000211117212 */ /* 0x000fe200078e3cff */
[----:B------:R-:W1:Y:S01]  /*1d890*/  SHFL.IDX PT, R35, R9, RZ, 0x1c1f ;  /* 0x001c1fff09237589 */ /* 0x000e6200000e0000 */
[----:B------:R-:W-:Y:S01]  /*1d8a0*/  SHF.R.S32.HI R2, RZ, 0x1f, R6 ;  /* 0x0000001fff027819 */ /* 0x000fe20000011406 */
[----:B------:R-:W-:Y:S01]  /*1d8b0*/  IMAD R21, R57, 0x80, R4 ;  /* 0x0000008039157824 */ /* 0x000fe200078e0204 */
[----:B------:R-:W-:Y:S01]  /*1d8c0*/  IADD3 R11, R11, R14, RZ ;  /* 0x0000000e0b0b7210 */ /* 0x000fe20007ffe0ff */
[----:B------:R-:W2:Y:S01]  /*1d8d0*/  SHFL.IDX PT, R49, R9, 0x1, 0x1c1f ;  /* 0x003c1f0009317f89 */ /* 0x000ea200000e0000 */
[----:B------:R-:W-:Y:S01]  /*1d8e0*/  IMAD.MOV R19, RZ, RZ, -R6 ;  /* 0x000000ffff137224 */ /* 0x000fe200078e0a06 */
[----:B------:R-:W-:Y:S01]  /*1d8f0*/  LEA R57, R57, R12, 0x7 ;  /* 0x0000000c39397211 */ /* 0x000fe200078e38ff */
[----:B------:R-:W-:-:S02]  /*1d900*/  IMAD R23, R2, c[0x0][0x3e0], RZ ;  /* 0x0000f80002177a24 */ /* 0x000fc400078e02ff */
[----:B-----5:R-:W-:Y:S01]  /*1d910*/  IMAD R2, R5, c[0x0][0x4e8], RZ ;  /* 0x00013a0005027a24 */ /* 0x020fe200078e02ff */
[----:B------:R-:W-:Y:S01]  /*1d920*/  IADD3 R5, R21, 0x8, RZ ;  /* 0x0000000815057810 */ /* 0x000fe20007ffe0ff */
[----:B------:R-:W-:Y:S02]  /*1d930*/  IMAD R19, R19, c[0x0][0x4e8], R8 ;  /* 0x00013a0013137a24 */ /* 0x000fe400078e0208 */
[C---:B------:R-:W-:Y:S01]  /*1d940*/  IMAD R23, R6.reuse, c[0x0][0x3e4], R23 ;  /* 0x0000f90006177a24 */ /* 0x040fe200078e0217 */
[-C--:B------:R-:W-:Y:S01]  /*1d950*/  ISETP.GE.OR P1, PT, R21, R2.reuse, P2 ;  /* 0x000000021500720c */ /* 0x080fe20001726670 */
[----:B------:R-:W-:Y:S01]  /*1d960*/  IMAD.WIDE.U32 R10, R6, c[0x0][0x3e0], R10 ;  /* 0x0000f800060a7a25 */ /* 0x000fe200078e000a */
[----:B------:R-:W-:Y:S02]  /*1d970*/  ISETP.GE.OR P0, PT, R5, R2, P2 ;  /* 0x000000020500720c */ /* 0x000fe40001706670 */
[----:B------:R-:W-:Y:S01]  /*1d980*/  SHF.L.U32 R6, R15, 0x3, RZ ;  /* 0x000000030f067819 */ /* 0x000fe200000006ff */
[----:B------:R-:W-:Y:S01]  /*1d990*/  IMAD.IADD R11, R11, 0x1, R23 ;  /* 0x000000010b0b7824 */ /* 0x000fe200078e0217 */
[----:B------:R-:W-:-:S02]  /*1d9a0*/  SHF.R.S32.HI R4, RZ, 0x1f, R19 ;  /* 0x0000001fff047819 */ /* 0x000fc40000011413 */
[----:B------:R-:W-:Y:S01]  /*1d9b0*/  LOP3.LUT R6, R17, 0x7ffffe00, R6, 0xf8, !PT ;  /* 0x7ffffe0011067812 */ /* 0x000fe200078ef806 */
[----:B------:R-:W-:-:S03]  /*1d9c0*/  IMAD.WIDE.U32 R32, R19, c[0x0][0x3d8], R10 ;  /* 0x0000f60013207a25 */ /* 0x000fc600078e000a */
[----:B------:R-:W-:Y:S01]  /*1d9d0*/  SHF.L.U32 R58, R6, 0x1, RZ ;  /* 0x00000001063a7819 */ /* 0x000fe200000006ff */
[----:B------:R-:W-:Y:S01]  /*1d9e0*/  IMAD R4, R4, c[0x0][0x3d8], RZ ;  /* 0x0000f60004047a24 */ /* 0x000fe200078e02ff */
[----:B-1----:R1:W-:Y:S03]  /*1d9f0*/  @!P1 ST.E [R34.64], R3 ;  /* 0x0000000322009985 */ /* 0x0023e6000c101906 */
[----:B------:R-:W-:Y:S01]  /*1da00*/  IMAD R14, R19, c[0x0][0x3dc], R4 ;  /* 0x0000f700130e7a24 */ /* 0x000fe200078e0204 */
[----:B--2---:R1:W-:Y:S01]  /*1da10*/  @!P0 ST.E [R48.64], R13 ;  /* 0x0000000d30008985 */ /* 0x0043e2000c101906 */
[C---:B------:R-:W-:Y:S02]  /*1da20*/  LEA R56, P0, R32.reuse, c[0x0][0x380], 0x1 ;  /* 0x0000e00020387a11 */ /* 0x040fe400078008ff */
[----:B------:R-:W-:Y:S01]  /*1da30*/  IMAD.IADD R14, R33, 0x1, R14 ;  /* 0x00000001210e7824 */ /* 0x000fe200078e020e */
[----:B------:R1:W2:Y:S04]  /*1da40*/  LDS.128 R44, [R58+0x1080] ;  /* 0x001080003a2c7984 */ /* 0x0002a80000000c00 */
[----:B------:R1:W3:Y:S01]  /*1da50*/  LDS.128 R40, [R58+0x2080] ;  /* 0x002080003a287984 */ /* 0x0002e20000000c00 */
[----:B------:R-:W-:-:S02]  /*1da60*/  LEA.HI.X R55, R32, c[0x0][0x384], R14, 0x1, P0 ;  /* 0x0000e10020377a11 */ /* 0x000fc400000f0c0e */
[----:B------:R-:W-:Y:S01]  /*1da70*/  ISETP.GE.AND P0, PT, R57, R2, PT ;  /* 0x000000023900720c */ /* 0x000fe20003f06270 */
        /* <DEDUP_REMOVED lines=30> */
.L_x_1064:
[----:B--2---:R-:W-:Y:S05]  /*1dc60*/  BSYNC B0 ;  /* 0x0000000000007941 */ /* 0x004fea0003800000 */
.L_x_1063:
        /* <DEDUP_REMOVED lines=23> */
.L_x_1066:
[----:B------:R-:W-:Y:S05]  /*1dde0*/  BSYNC B0 ;  /* 0x0000000000007941 */ /* 0x000fea0003800000 */
.L_x_1065:
        /* <DEDUP_REMOVED lines=23> */
.L_x_1068:
[----:B------:R-:W-:Y:S05]  /*1df60*/  BSYNC B0 ;  /* 0x0000000000007941 */ /* 0x000fea0003800000 */
.L_x_1067:
        /* <DEDUP_REMOVED lines=24> */
.L_x_1061:
        /* <DEDUP_REMOVED lines=18> */
.L_x_1069:
        /* <DEDUP_REMOVED lines=19> */
[----:B------:R-:W-:-:S05]  /*1e340*/  IMAD R4, R195, c[0x0][0x494], R4 ;  /* 0x00012500c3047a24 */ /* 0x000fca00078e0204 */
[----:B------:R-:W-:Y:S01]  /*1e350*/  IADD3 R13, R4, R13, RZ ;  /* 0x0000000d040d7210 */ /* 0x000fe20007ffe0ff */
[----:B------:R-:W-:-:S04]  /*1e360*/  @P0 IMAD.HI.U32 R6, R8, c[0x0][0x4ec], RZ ;  /* 0x00013b0008060a27 */ /* 0x000fc800078e00ff */
[----:B------:R-:W-:Y:S01]  /*1e370*/  IMAD R4, R5, c[0x0][0x498], RZ ;  /* 0x0001260005047a24 */ /* 0x000fe200078e02ff */
[----:B------:R-:W-:Y:S01]  /*1e380*/  @P0 SHF.R.U32.HI R7, RZ, c[0x0][0x4f0], R6 ;  /* 0x00013c00ff070a19 */ /* 0x000fe20000011606 */
[----:B------:R-:W-:-:S04]  /*1e390*/  IMAD.WIDE.U32 R12, R197, c[0x0][0x498], R12 ;  /* 0x00012600c50c7a25 */ /* 0x000fc800078e000c */
[--C-:B------:R-:W-:Y:S01]  /*1e3a0*/  IMAD.MOV R9, RZ, RZ, -R7.reuse ;  /* 0x000000ffff097224 */ /* 0x100fe200078e0a07 */
[----:B------:R-:W-:Y:S01]  /*1e3b0*/  IADD3 R12, P0, R7, R12, RZ ;  /* 0x0000000c070c7210 */ /* 0x000fe20007f1e0ff */
[----:B------:R-:W-:Y:S01]  /*1e3c0*/  IMAD R15, R197, c[0x0][0x49c], R4 ;  /* 0x00012700c50f7a24 */ /* 0x000fe200078e0204 */
[----:B------:R-:W-:Y:S01]  /*1e3d0*/  SHF.R.S32.HI R4, RZ, 0x1f, R7 ;  /* 0x0000001fff047819 */ /* 0x000fe20000011407 */
        /* <DEDUP_REMOVED lines=11> */
.L_x_1071:
[----:B------:R-:W-:Y:S05]  /*1e490*/  BSYNC B0 ;  /* 0x0000000000007941 */ /* 0x000fea0003800000 */
.L_x_1070:
        /* <DEDUP_REMOVED lines=64> */
.L_x_1073:
[----:B------:R-:W-:Y:S05]  /*1e8a0*/  BSYNC B0 ;  /* 0x0000000000007941 */ /* 0x000fea0003800000 */
.L_x_1072:
        /* <DEDUP_REMOVED lines=21> */
.L_x_1075:
[----:B------:R-:W-:Y:S05]  /*1ea00*/  BSYNC B0 ;  /* 0x0000000000007941 */ /* 0x000fea0003800000 */
.L_x_1074:
        /* <DEDUP_REMOVED lines=21> */
.L_x_1077:
[----:B------:R-:W-:Y:S05]  /*1eb60*/  BSYNC B0 ;  /* 0x0000000000007941 */ /* 0x000fea0003800000 */
.L_x_1076:
        /* <DEDUP_REMOVED lines=22> */
.L_x_1078:
        /* <DEDUP_REMOVED lines=11> */
.L_x_2582:


//--------------------- .text._ZN7cutlass13device_kernelIN5flash19enable_sm80_to_sm89INS1_16FlashAttnFwdSm80INS1_25CollectiveMainloopFwdSm80ILi8ELi2ELb1EN4cute5tupleIJNS5_1CILi128EEENS7_ILi96EEENS7_ILi192EEEEEELi192ENS_6half_tEfNS_4arch4Sm80ELb1ELb0ELb1ELb0ELb0ELb0ELb1ELb0EEENS1_21CollectiveEpilogueFwdINS6_IJS8_SA_S9_EEENS6_IJNS7_ILi1EEESI_SI_EEESC_SE_Li256ELb0ELb1ELb0ELb0EEENS1_30DynamicPersistentTileSchedulerILi256ELi256ELb0ELb1ELb0EEEEEEEEEvNT_6ParamsE --------------------------
	.section	.text._ZN7cutlass13device_kernelIN5flash19enable_sm80_to_sm89INS1_16FlashAttnFwdSm80INS1_25CollectiveMainloopFwdSm80ILi8ELi2ELb1EN4cute5tupleIJNS5_1CILi128EEENS7_ILi96EEENS7_ILi192EEEEEELi192ENS_6half_tEfNS_4arch4Sm80ELb1ELb0ELb1ELb0ELb0ELb0ELb1ELb0EEENS1_21CollectiveEpilogueFwdINS6_IJS8_SA_S9_EEENS6_IJNS7_ILi1EEESI_SI_EEESC_SE_Li256ELb0ELb1ELb0ELb0EEENS1_30DynamicPersistentTileSchedulerILi256ELi256ELb0ELb1ELb0EEEEEEEEEvNT_6ParamsE,"ax",@progbits
	.sectioninfo	@"SHI_REGISTERS=255"
	.align	128
.text._ZN7cutlass13device_kernelIN5flash19enable_sm80_to_sm89INS1_16FlashAttnFwdSm80INS1_25CollectiveMainloopFwdSm80ILi8ELi2ELb1EN4cute5tupleIJNS5_1CILi128EEENS7_ILi96EEENS7_ILi192EEEEEELi192ENS_6half_tEfNS_4arch4Sm80ELb1ELb0ELb1ELb0ELb0ELb0ELb1ELb0EEENS1_21CollectiveEpilogueFwdINS6_IJS8_SA_S9_EEENS6_IJNS7_ILi1EEESI_SI_EEESC_SE_Li256ELb0ELb1ELb0ELb0EEENS1_30DynamicPersistentTileSchedulerILi256ELi256ELb0ELb1ELb0EEEEEEEEEvNT_6ParamsE:
        .type           _ZN7cutlass13device_kernelIN5flash19enable_sm80_to_sm89INS1_16FlashAttnFwdSm80INS1_25CollectiveMainloopFwdSm80ILi8ELi2ELb1EN4cute5tupleIJNS5_1CILi128EEENS7_ILi96EEENS7_ILi192EEEEEELi192ENS_6half_tEfNS_4arch4Sm80ELb1ELb0ELb1ELb0ELb0ELb0ELb1ELb0EEENS1_21CollectiveEpilogueFwdINS6_IJS8_SA_S9_EEENS6_IJNS7_ILi1EEESI_SI_EEESC_SE_Li256ELb0ELb1ELb0ELb0EEENS1_30DynamicPersistentTileSchedulerILi256ELi256ELb0ELb1ELb0EEEEEEEEEvNT_6ParamsE,@function
        .size           _ZN7cutlass13device_kernelIN5flash19enable_sm80_to_sm89INS1_16FlashAttnFwdSm80INS1_25CollectiveMainloopFwdSm80ILi8ELi2ELb1EN4cute5tupleIJNS5_1CILi128EEENS7_ILi96EEENS7_ILi192EEEEEELi192ENS_6half_tEfNS_4arch4Sm80ELb1ELb0ELb1ELb0ELb0ELb0ELb1ELb0EEENS1_21CollectiveEpilogueFwdINS6_IJS8_SA_S9_EEENS6_IJNS7_ILi1EEESI_SI_EEESC_SE_Li256ELb0ELb1ELb0ELb0EEENS1_30DynamicPersistentTileSchedulerILi256ELi256ELb0ELb1ELb0EEEEEEEEEvNT_6ParamsE,(.L_x_2583 - _ZN7cutlass13device_kernelIN5flash19enable_sm80_to_sm89INS1_16FlashAttnFwdSm80INS1_25CollectiveMainloopFwdSm80ILi8ELi2ELb1EN4cute5tupleIJNS5_1CILi128EEENS7_ILi96EEENS7_ILi192EEEEEELi192ENS_6half_tEfNS_4arch4Sm80ELb1ELb0ELb1ELb0ELb0ELb0ELb1ELb0EEENS1_21CollectiveEpilogueFwdINS6_IJS8_SA_S9_EEENS6_IJNS7_ILi1EEESI_SI_EEESC_SE_Li256ELb0ELb1ELb0ELb0EEENS1_30DynamicPersistentTileSchedulerILi256ELi256ELb0ELb1ELb0EEEEEEEEEvNT_6ParamsE)
        .other          _ZN7cutlass13device_kernelIN5flash19enable_sm80_to_sm89INS1_16FlashAttnFwdSm80INS1_25CollectiveMainloopFwdSm80ILi8ELi2ELb1EN4cute5tupleIJNS5_1CILi128EEENS7_ILi96EEENS7_ILi192EEEEEELi192ENS_6half_tEfNS_4arch4Sm80ELb1ELb0ELb1ELb0ELb0ELb0ELb1ELb0EEENS1_21CollectiveEpilogueFwdINS6_IJS8_SA_S9_EEENS6_IJNS7_ILi1EEESI_SI_EEESC_SE_Li256ELb0ELb1ELb0ELb0EEENS1_30DynamicPersistentTileSchedulerILi256ELi256ELb0ELb1ELb0EEEEEEEEEvNT_6ParamsE,@"STO_CUDA_ENTRY STV_DEFAULT"
_ZN7cutlass13device_kernelIN5flash19enable_sm80_to_sm89INS1_16FlashAttnFwdSm80INS1_25CollectiveMainloopFwdSm80ILi8ELi2ELb1EN4cute5tupleIJNS5_1CILi128EEENS7_ILi96EEENS7_ILi192EEEEEELi192ENS_6half_tEfNS_4arch4Sm80ELb1ELb0ELb1ELb0ELb0ELb0ELb1ELb0EEENS1_21CollectiveEpilogueFwdINS6_IJS8_SA_S9_EEENS6_IJNS7_ILi1EEESI_SI_EEESC_SE_Li256ELb0ELb1ELb0ELb0EEENS1_30DynamicPersistentTileSchedulerILi256ELi256ELb0ELb1ELb0EEEEEEEEEvNT_6ParamsE:
        /* <DEDUP_REMOVED lines=12> */
[----:B------:R-:W-:Y:S01]  /*00c0*/  IMAD.MOV.U32 R207, RZ, RZ, 0x20 ;  /* 0x00000020ffcf7424 */ /* 0x000fe200078e00ff */
[----:B------:R-:W-:Y:S02]  /*00d0*/  ULDC.64 UR6, c[0x0][0x118] ;  /* 0x0000460000067ab9 */ /* 0x000fe40000000a00 */
[CC--:B------:R-:W-:Y:S02]  /*00e0*/  LEA.HI R4, R9.reuse, R17.reuse, RZ, 0x4 ;  /* 0x0000001109047211 */ /* 0x0c0fe400078f20ff */
[----:B------:R-:W-:Y:S02]  /*00f0*/  LEA.HI R11, R9, R17, RZ, 0x2 ;  /* 0x00000011090b7211 */ /* 0x000fe400078f10ff */
[----:B------:R-:W-:Y:S02]  /*0100*/  SHF.R.S32.HI R3, RZ, 0x4, R4 ;  /* 0x00000004ff037819 */ /* 0x000fe40000011404 */
[----:B------:R-:W-:-:S02]  /*0110*/  SHF.R.S32.HI R5, RZ, 0x2, R11 ;  /* 0x00000002ff057819 */ /* 0x000fc4000001140b */
[----:B------:R-:W-:Y:S02]  /*0120*/  SHF.R.S32.HI R0, RZ, 0x1f, R11 ;  /* 0x0000001fff007819 */ /* 0x000fe4000001140b */
[----:B------:R-:W-:Y:S02]  /*0130*/  LEA.HI R2, R4, R3, RZ, 0x1 ;  /* 0x0000000304027211 */ /* 0x000fe400078f08ff */
[----:B------:R-:W-:Y:S02]  /*0140*/  LEA.HI R0, R0, R5, RZ, 0x3 ;  /* 0x0000000500007211 */ /* 0x000fe400078f18ff */
[----:B------:R-:W-:Y:S02]  /*0150*/  LOP3.LUT R2, R2, 0xfffffffe, RZ, 0xc0, !PT ;  /* 0xfffffffe02027812 */ /* 0x000fe400078ec0ff */
[----:B------:R-:W-:Y:S02]  /*0160*/  LOP3.LUT R0, R0, 0xfffffff8, RZ, 0xc0, !PT ;  /* 0xfffffff800007812 */ /* 0x000fe400078ec0ff */
[-C--:B------:R-:W-:Y:S01]  /*0170*/  LEA.HI R8, R9, R17.reuse, RZ, 0x3 ;  /* 0x0000001109087211 */ /* 0x080fe200078f18ff */
[----:B------:R-:W-:Y:S01]  /*0180*/  IMAD.IADD R14, R3, 0x1, -R2 ;  /* 0x00000001030e7824 */ /* 0x000fe200078e0a02 */
[----:B------:R-:W-:Y:S01]  /*0190*/  LEA.HI R2, R9, R17, RZ, 0x6 ;  /* 0x0000001109027211 */ /* 0x000fe200078f30ff */
[----:B------:R-:W-:Y:S01]  /*01a0*/  IMAD.IADD R10, R5, 0x1, -R0 ;  /* 0x00000001050a7824 */ /* 0x000fe200078e0a00 */
[----:B------:R-:W-:-:S02]  /*01b0*/  LOP3.LUT R3, R8, 0xfffffff8, RZ, 0xc0, !PT ;  /* 0xfffffff808037812 */ /* 0x000fc400078ec0ff */
[----:B------:R-:W-:Y:S01]  /*01c0*/  LOP3.LUT R0, R4, 0xfffffff0, RZ, 0xc0, !PT ;  /* 0xfffffff004007812 */ /* 0x000fe200078ec0ff */
[----:B------:R-:W-:Y:S01]  /*01d0*/  IMAD.SHL.U32 R2, R2, 0x8, RZ ;  /* 0x0000000802027824 */ /* 0x000fe200078e00ff */
[----:B------:R-:W-:Y:S01]  /*01e0*/  SHF.R.S32.HI R7, RZ, 0x3, R8 ;  /* 0x00000003ff077819 */ /* 0x000fe20000011408 */
[----:B------:R-:W-:Y:S01]  /*01f0*/  IMAD.IADD R6, R17, 0x1, -R3 ;  /* 0x0000000111067824 */ /* 0x000fe200078e0a03 */
[----:B------:R-:W-:Y:S01]  /*0200*/  LEA.HI R9, R9, R17, RZ, 0x5 ;  /* 0x0000001109097211 */ /* 0x000fe200078f28ff */
[----:B------:R-:W-:Y:S02]  /*0210*/  IMAD.IADD R3, R17, 0x1, -R0 ;  /* 0x0000000111037824 */ /* 0x000fe400078e0a00 */
[----:B------:R-:W-:Y:S01]  /*0220*/  IMAD.SHL.U32 R0, R7, 0x40, RZ ;  /* 0x0000004007007824 */ /* 0x000fe200078e00ff */
[----:B------:R-:W-:Y:S01]  /*0230*/  LOP3.LUT R7, R2, 0x7ffffe00, RZ, 0xc0, !PT ;  /* 0x7ffffe0002077812 */ /* 0x000fe200078ec0ff */
[C---:B------:R-:W-:Y:S01]  /*0240*/  IMAD.SHL.U32 R4, R6.reuse, 0x40, RZ ;  /* 0x0000004006047824 */ /* 0x040fe200078e00ff */
[----:B------:R-:W-:Y:S01]  /*0250*/  SHF.R.S32.HI R5, RZ, 0x1f, R3 ;  /* 0x0000001fff057819 */ /* 0x000fe20000011403 */
[----:B------:R-:W-:Y:S01]  /*0260*/  IMAD.SHL.U32 R20, R6, 0x8, RZ ;  /* 0x0000000806147824 */ /* 0x000fe200078e00ff */
[----:B------:R-:W-:-:S02]  /*0270*/  LOP3.LUT R2, R0, 0x1c0, RZ, 0xc0, !PT ;  /* 0x000001c000027812 */ /* 0x000fc400078ec0ff */
[----:B------:R-:W-:Y:S02]  /*0280*/  LOP3.LUT R0, R4, 0x1c0, RZ, 0xc0, !PT ;  /* 0x000001c004007812 */ /* 0x000fe400078ec0ff */
[----:B------:R-:W-:Y:S02]  /*0290*/  LEA.HI R12, R5, R3, RZ, 0x3 ;  /* 0x00000003050c7211 */ /* 0x000fe400078f18ff */
[----:B------:R-:W-:Y:S02]  /*02a0*/  LOP3.LUT R4, R0, 0x8, R8, 0xf8, !PT ;  /* 0x0000000800047812 */ /* 0x000fe400078ef808 */
[----:B------:R-:W-:Y:S02]  /*02b0*/  SHF.R.U32.HI R6, RZ, 0x3, R2 ;  /* 0x00000003ff067819 */ /* 0x000fe40000011602 */
[----:B------:R-:W-:Y:S02]  /*02c0*/  LOP3.LUT R5, R2, 0x38, R20, 0xf8, !PT ;  /* 0x0000003802057812 */ /* 0x000fe400078ef814 */
[----:B------:R-:W-:-:S02]  /*02d0*/  SHF.R.U32.HI R0, RZ, 0x3, R0 ;  /* 0x00000003ff007819 */ /* 0x000fc40000011600 */
[----:B------:R-:W-:Y:S02]  /*02e0*/  LOP3.LUT R2, R12, 0xfffffff8, RZ, 0xc0, !PT ;  /* 0xfffffff80c027812 */ /* 0x000fe400078ec0ff */
[----:B------:R-:W-:Y:S02]  /*02f0*/  LOP3.LUT R13, R4, R0, RZ, 0x3c, !PT ;  /* 0x00000000040d7212 */ /* 0x000fe400078e3cff */
[----:B------:R-:W-:Y:S01]  /*0300*/  LOP3.LUT R0, R9, 0xffffffe0, RZ, 0xc0, !PT ;  /* 0xffffffe009007812 */ /* 0x000fe200078ec0ff */
[----:B------:R-:W-:Y:S01]  /*0310*/  IMAD.IADD R8, R3, 0x1, -R2 ;  /* 0x0000000103087824 */ /* 0x000fe200078e0a02 */
[--C-:B------:R-:W-:Y:S02]  /*0320*/  SHF.R.S32.HI R212, RZ, 0x5, R9.reuse ;  /* 0x00000005ffd47819 */ /* 0x100fe40000011409 */
[----:B------:R-:W-:Y:S01]  /*0330*/  SHF.R.S32.HI R2, RZ, 0x1f, R9 ;  /* 0x0000001fff027819 */ /* 0x000fe20000011409 */
[----:B------:R-:W-:Y:S01]  /*0340*/  IMAD.IADD R18, R17, 0x1, -R0 ;  /* 0x0000000111127824 */ /* 0x000fe200078e0a00 */
[----:B------:R-:W-:-:S02]  /*0350*/  LOP3.LUT R3, R10, 0x1, RZ, 0xc0, !PT ;  /* 0x000000010a037812 */ /* 0x000fc400078ec0ff */
[----:B------:R-:W-:Y:S02]  /*0360*/  LEA.HI R0, R2, R212, RZ, 0x3 ;  /* 0x000000d402007211 */ /* 0x000fe400078f18ff */
[----:B------:R-:W-:Y:S02]  /*0370*/  LOP3.LUT R4, R11, 0xfffffffc, RZ, 0xc0, !PT ;  /* 0xfffffffc0b047812 */ /* 0x000fe400078ec0ff */
[----:B------:R-:W-:Y:S01]  /*0380*/  LOP3.LUT R2, R0, 0xffffff8, RZ, 0xc0, !PT ;  /* 0x0ffffff800027812 */ /* 0x000fe200078ec0ff */
[----:B------:R-:W-:Y:S01]  /*0390*/  IMAD.SHL.U32 R0, R8, 0x40, RZ ;  /* 0x0000004008007824 */ /* 0x000fe200078e00ff */
[----:B------:R-:W-:Y:S01]  /*03a0*/  ISETP.NE.U32.AND P3, PT, R3, 0x1, PT ;  /* 0x000000010300780c */ /* 0x000fe20003f65070 */
[----:B------:R-:W-:Y:S01]  /*03b0*/  IMAD.IADD R3, R17, 0x1, -R4 ;  /* 0x0000000111037824 */ /* 0x000fe200078e0a04 */
[----:B------:R-:W-:Y:S01]  /*03c0*/  SHF.R.S32.HI R11, RZ, 0x1f, R18 ;  /* 0x0000001fff0b7819 */ /* 0x000fe20000011412 */
[----:B------:R-:W-:Y:S01]  /*03d0*/  IMAD.SHL.U32 R4, R14, 0x8, RZ ;  /* 0x000000080e047824 */ /* 0x000fe200078e00ff */
[----:B------:R-:W-:-:S02]  /*03e0*/  LOP3.LUT R0, R0, 0x1c0, RZ, 0xc0, !PT ;  /* 0x000001c000007812 */ /* 0x000fc400078ec0ff */
[----:B------:R-:W-:Y:S01]  /*03f0*/  LOP3.LUT R15, R7, R5, R6, 0xf6, !PT ;  /* 0x00000005070f7212 */ /* 0x000fe200078ef606 */
[----:B------:R-:W-:Y:S01]  /*0400*/  IMAD.IADD R7, R212, 0x1, -R2 ;  /* 0x00000001d4077824 */ /* 0x000fe200078e0a02 */
[----:B------:R-:W-:Y:S02]  /*0410*/  LEA.HI R11, R11, R18, RZ, 0x2 ;  /* 0x000000120b0b7211 */ /* 0x000fe400078f10ff */
[----:B------:R-:W-:Y:S02]  /*0420*/  LOP3.LUT R5, R0, 0x8, R4, 0xf8, !PT ;  /* 0x0000000800057812 */ /* 0x000fe400078ef804 */
[----:B------:R-:W-:Y:S01]  /*0430*/  SHF.R.U32.HI R2, RZ, 0x3, R0 ;  /* 0x00000003ff027819 */ /* 0x000fe20000011600 */
[----:B------:R-:W-:Y:S01]  /*0440*/  IMAD.SHL.U32 R0, R10, 0x40, RZ ;  /* 0x000000400a007824 */ /* 0x000fe200078e00ff */
[----:B------:R-:W-:Y:S02]  /*0450*/  LEA.HI R9, R3, R3, RZ, 0x1 ;  /* 0x0000000303097211 */ /* 0x000fe400078f08ff */
[----:B------:R-:W-:-:S02]  /*0460*/  SHF.R.S32.HI R6, RZ, 0x2, R11 ;  /* 0x00000002ff067819 */ /* 0x000fc4000001140b */
[----:B------:R-:W-:Y:S02]  /*0470*/  LOP3.LUT R4, R9, 0x1ffffffe, RZ, 0xc0, !PT ;  /* 0x1ffffffe09047812 */ /* 0x000fe400078ec0ff */
[----:B------:R-:W-:Y:S01]  /*0480*/  LOP3.LUT R0, R0, 0x1c0, RZ, 0xc0, !PT ;  /* 0x000001c000007812 */ /* 0x000fe200078ec0ff */
[----:B------:R-:W-:Y:S01]  /*0490*/  IMAD R17, R7, 0x10, R6 ;  /* 0x0000001007117824 */ /* 0x000fe200078e0206 */
[----:B------:R-:W-:Y:S01]  /*04a0*/  LOP3.LUT R5, R5, R2, RZ, 0x3c, !PT ;  /* 0x0000000205057212 */ /* 0x000fe200078e3cff */
[----:B------:R-:W-:Y:S01]  /*04b0*/  IMAD.IADD R7, R3, 0x1, -R4 ;  /* 0x0000000103077824 */ /* 0x000fe200078e0a04 */
[----:B------:R-:W-:Y:S01]  /*04c0*/  LEA.HI R0, R0, R0, RZ, 0x1d ;  /* 0x0000000000007211 */ /* 0x000fe200078fe8ff */
[----:B------:R-:W-:Y:S01]  /*04d0*/  IMAD R3, R212, 0x200, R3 ;  /* 0x00000200d4037824 */ /* 0x000fe200078e0203 */
[----:B------:R-:W-:Y:S01]  /*04e0*/  STL [R1+0xa0], R17 ;  /* 0x0000a01101007387 */ /* 0x000fe20000100800 */
[----:B------:R-:W-:Y:S01]  /*04f0*/  IMAD.SHL.U32 R4, R12, 0x40, RZ ;  /* 0x000000400c047824 */ /* 0x000fe200078e00ff */
[----:B------:R-:W-:Y:S01]  /*0500*/  SHF.R.S32.HI R21, RZ, 0x1f, R20 ;  /* 0x0000001fff157819 */ /* 0x000fe20000011414 */
[----:B------:R-:W-:Y:S01]  /*0510*/  IMAD.U32 R6, R3, 0x2, R0 ;  /* 0x0000000203067824 */ /* 0x000fe200078e0000 */
[----:B------:R-:W-:Y:S01]  /*0520*/  LOP3.LUT R3, R11, 0x7ffffffc, RZ, 0xc0, !PT ;  /* 0x7ffffffc0b037812 */ /* 0x000fe200078ec0ff */
[----:B------:R-:W-:Y:S01]  /*0530*/  STL [R1+0x74], R16 ;  /* 0x0000741001007387 */ /* 0x000fe20000100800 */
[----:B------:R-:W-:Y:S01]  /*0540*/  LOP3.LUT R0, R5, 0x7ffffe00, R4, 0xf8, !PT ;  /* 0x7ffffe0005007812 */ /* 0x000fe200078ef804 */
[----:B------:R-:W-:Y:S01]  /*0550*/  IMAD R2, R14, 0x200, R13 ;  /* 0x000002000e027824 */ /* 0x000fe200078e020d */
[----:B------:R-:W-:-:S02]  /*0560*/  IADD3 R5, R20, 0x40, RZ ;  /* 0x0000004014057810 */ /* 0x000fc40007ffe0ff */
[----:B------:R-:W-:Y:S02]  /*0570*/  IADD3 R4, R20, 0x80, RZ ;  /* 0x0000008014047810 */ /* 0x000fe40007ffe0ff */
[----:B------:R-:W-:Y:S01]  /*0580*/  SHF.R.S32.HI R9, RZ, 0x1f, R5 ;  /* 0x0000001fff097819 */ /* 0x000fe20000011405 */
[----:B------:R1:W-:Y:S01]  /*0590*/  STL [R1+0x1c], R5 ;  /* 0x00001c0501007387 */ /* 0x0003e20000100800 */
[----:B------:R-:W-:Y:S01]  /*05a0*/  R2P PR, R10, 0x6 ;  /* 0x000000060a007804 */ /* 0x000fe20000000000 */
[----:B------:R-:W-:Y:S01]  /*05b0*/  IMAD.SHL.U32 R10, R15, 0x2, RZ ;  /* 0x000000020f0a7824 */ /* 0x000fe200078e00ff */
[C---:B------:R-:W-:Y:S01]  /*05c0*/  LOP3.LUT P0, RZ, R8.reuse, 0x2, RZ, 0xc0, !PT ;  /* 0x0000000208ff7812 */ /* 0x040fe2000780c0ff */
[----:B------:R2:W-:Y:S01]  /*05d0*/  STL [R1+0x20], R4 ;  /* 0x0000200401007387 */ /* 0x0005e20000100800 */
[----:B------:R-:W-:Y:S01]  /*05e0*/  LOP3.LUT P4, RZ, R8, 0x4, RZ, 0xc0, !PT ;  /* 0x0000000408ff7812 */ /* 0x000fe2000788c0ff */
[----:B------:R-:W-:Y:S01]  /*05f0*/  IMAD.MOV.U32 R8, RZ, RZ, 0x40 ;  /* 0x00000040ff087424 */ /* 0x000fe200078e00ff */
[----:B------:R-:W-:Y:S01]  /*0600*/  LEA R209, R2, 0x12100, 0x1 ;  /* 0x0001210002d17811 */ /* 0x000fe200078e08ff */
[----:B------:R-:W-:Y:S01]  /*0610*/  STL.64 [R1+0x10], R20 ;  /* 0x0000101401007387 */ /* 0x000fe20000100a00 */
[----:B------:R-:W-:-:S02]  /*0620*/  LEA R210, R0, 0x100, 0x1 ;  /* 0x0000010000d27811 */ /* 0x000fc400078e08ff */
[----:B------:R-:W-:Y:S01]  /*0630*/  SEL R0, R8, 0xffffffc0, !P4 ;  /* 0xffffffc008007807 */ /* 0x000fe20006000000 */
[----:B------:R3:W-:Y:S02]  /*0640*/  STL [R1+0x70], R9 ;  /* 0x0000700901007387 */ /* 0x0007e40000100800 */
[----:B------:R-:W-:Y:S02]  /*0650*/  IMAD R212, R212, 0x800, R210 ;  /* 0x00000800d4d47824 */ /* 0x000fe400078e02d2 */
[----:B------:R-:W-:Y:S02]  /*0660*/  IMAD.IADD R211, R210, 0x1, R0 ;  /* 0x00000001d2d37824 */ /* 0x000fe400078e0200 */
[----:B------:R-:W-:Y:S01]  /*0670*/  IMAD.IADD R213, R0, 0x1, R212 ;  /* 0x0000000100d57824 */ /* 0x000fe200078e02d4 */
[----:B-1----:R-:W-:Y:S01]  /*0680*/  SHF.R.S32.HI R5, RZ, 0x1f, R4 ;  /* 0x0000001fff057819 */ /* 0x002fe20000011404 */
[----:B--2---:R-:W-:-:S04]  /*0690*/  IMAD.IADD R4, R18, 0x1, -R3 ;  /* 0x0000000112047824 */ /* 0x004fc800078e0a03 */
[----:B------:R1:W-:Y:S01]  /*06a0*/  STL [R1+0x60], R5 ;  /* 0x0000600501007387 */ /* 0x0003e20000100800 */
[----:B------:R-:W-:-:S03]  /*06b0*/  SEL R3, R8, 0xffffffc0, !P2 ;  /* 0xffffffc008037807 */ /* 0x000fc60005000000 */
[----:B------:R-:W-:Y:S01]  /*06c0*/  STL [R1+0x28], R10 ;  /* 0x0000280a01007387 */ /* 0x000fe20000100800 */
[----:B---3--:R-:W-:Y:S02]  /*06d0*/  IMAD.SHL.U32 R9, R4, 0x2, RZ ;  /* 0x0000000204097824 */ /* 0x008fe400078e00ff */
[----:B------:R-:W-:-:S03]  /*06e0*/  IMAD R4, R7, 0x8, R17 ;  /* 0x0000000807047824 */ /* 0x000fc600078e0211 */
[----:B------:R2:W-:Y:S04]  /*06f0*/  STL [R1+0x58], R9 ;  /* 0x0000580901007387 */ /* 0x0005e80000100800 */
[----:B------:R3:W-:Y:S01]  /*0700*/  STL [R1+0x98], R4 ;  /* 0x0000980401007387 */ /* 0x0007e20000100800 */
[C---:B-1----:R-:W-:Y:S02]  /*0710*/  SEL R5, R207.reuse, 0xffffffe0, !P1 ;  /* 0xffffffe0cf057807 */ /* 0x042fe40004800000 */
[----:B------:R-:W-:-:S05]  /*0720*/  SEL R207, R207, 0xffffffe0, !P0 ;  /* 0xffffffe0cfcf7807 */ /* 0x000fca0004000000 */
[----:B------:R-:W-:-:S04]  /*0730*/  IMAD.IADD R214, R207, 0x1, R212 ;  /* 0x00000001cfd67824 */ /* 0x000fc800078e02d4 */
[----:B------:R-:W-:Y:S01]  /*0740*/  IMAD.IADD R214, R0, 0x1, R214 ;  /* 0x0000000100d67824 */ /* 0x000fe200078e02d6 */
[----:B--2---:R-:W-:Y:S02]  /*0750*/  LEA R9, R6, 0x80, 0x1 ;  /* 0x0000008006097811 */ /* 0x004fe400078e08ff */
[C---:B------:R-:W-:Y:S02]  /*0760*/  IADD3 R6, R10.reuse, 0x100, RZ ;  /* 0x000001000a067810 */ /* 0x040fe40007ffe0ff */
[----:B---3--:R-:W-:Y:S01]  /*0770*/  IADD3 R4, R10, 0x12100, RZ ;  /* 0x000121000a047810 */ /* 0x008fe20007ffe0ff */
[C---:B------:R-:W-:Y:S02]  /*0780*/  IMAD.IADD R2, R9.reuse, 0x1, R3 ;  /* 0x0000000109027824 */ /* 0x040fe400078e0203 */
[----:B------:R1:W-:Y:S04]  /*0790*/  STL [R1+0x30], R6 ;  /* 0x0000300601007387 */ /* 0x0003e80000100800 */
[----:B------:R-:W-:Y:S04]  /*07a0*/  STL [R1+0x78], R9 ;  /* 0x0000780901007387 */ /* 0x000fe80000100800 */
[----:B------:R2:W-:Y:S01]  /*07b0*/  STL [R1+0x2c], R4 ;  /* 0x00002c0401007387 */ /* 0x0005e20000100800 */
[C---:B-1----:R-:W-:Y:S01]  /*07c0*/  IMAD.IADD R6, R9.reuse, 0x1, R5 ;  /* 0x0000000109067824 */ /* 0x042fe200078e0205 */
[----:B--2---:R-:W-:-:S02]  /*07d0*/  IADD3 R4, R9, -0x10, RZ ;  /* 0xfffffff009047810 */ /* 0x004fc40007ffe0ff */
[----:B------:R-:W-:-:S05]  /*07e0*/  @P3 IADD3 R4, R9, 0x10, RZ ;  /* 0x0000001009043810 */ /* 0x000fca0007ffe0ff */
[----:B------:R-:W-:Y:S04]  /*07f0*/  STL [R1+0x7c], R4 ;  /* 0x00007c0401007387 */ /* 0x000fe80000100800 */
[----:B------:R-:W-:Y:S04]  /*0800*/  STL [R1+0x84], R6 ;  /* 0x0000840601007387 */ /* 0x000fe80000100800 */
[----:B------:R1:W-:Y:S02]  /*0810*/  STL [R1+0x94], R2 ;  /* 0x0000940201007387 */ /* 0x0003e40000100800 */
[----:B-1----:R-:W-:-:S02]  /*0820*/  IMAD.IADD R2, R5, 0x1, R4 ;  /* 0x0000000105027824 */ /* 0x002fc400078e0204 */
[----:B------:R-:W-:Y:S02]  /*0830*/  IMAD.IADD R5, R6, 0x1, R3 ;  /* 0x0000000106057824 */ /* 0x000fe400078e0203 */
[----:B------:R-:W-:-:S03]  /*0840*/  IMAD.IADD R4, R3, 0x1, R4 ;  /* 0x0000000103047824 */ /* 0x000fc600078e0204 */
[----:B------:R-:W-:Y:S04]  /*0850*/  STL [R1+0x90], R5 ;  /* 0x0000900501007387 */ /* 0x000fe80000100800 */
[----:B------:R1:W-:Y:S04]  /*0860*/  STL [R1+0x80], R2 ;  /* 0x0000800201007387 */ /* 0x0003e80000100800 */
[----:B------:R2:W-:Y:S01]  /*0870*/  STL [R1+0x8c], R4 ;  /* 0x00008c0401007387 */ /* 0x0005e20000100800 */
[----:B-1----:R-:W-:-:S05]  /*0880*/  IMAD.IADD R2, R2, 0x1, R3 ;  /* 0x0000000102027824 */ /* 0x002fca00078e0203 */
[----:B------:R2:W-:Y:S02]  /*0890*/  STL [R1+0x88], R2 ;  /* 0x0000880201007387 */ /* 0x0005e40000100800 */
.L_x_1124:
        /* <DEDUP_REMOVED lines=19> */
.L_x_1080:
[----:B------:R-:W-:-:S04]  /*09d0*/  MOV R0, c[0x0][0x554] ;  /* 0x0001550000007a02 */ /* 0x000fc80000000f00 */
[----:B------:R-:W-:Y:S02]  /*09e0*/  ISETP.NE.AND P0, PT, R0, 0x1, PT ;  /* 0x000000010000780c */ /* 0x000fe40003f05270 */
[----:B------:R-:W-:-:S11]  /*09f0*/  MOV R0, R2 ;  /* 0x0000000200007202 */ /* 0x000fd60000000f00 */
[----:B------:R-:W-:-:S05]  /*0a00*/  @P0 IMAD.HI.U32 R4, R2, c[0x0][0x558], RZ ;  /* 0x0001560002040a27 */ /* 0x000fca00078e00ff */
[----:B------:R-:W-:-:S05]  /*0a10*/  @P0 SHF.R.U32.HI R0, RZ, c[0x0][0x55c], R4 ;  /* 0x00015700ff000a19 */ /* 0x000fca0000011604 */
[----:B------:R-:W-:Y:S02]  /*0a20*/  IMAD R4, R0, c[0x0][0x554], RZ ;  /* 0x0001550000047a24 */ /* 0x000fe400078e02ff */
.L_x_1081:
[----:B------:R-:W-:Y:S05]  /*0a30*/  BSYNC B0 ;  /* 0x0000000000007941 */ /* 0x000fea0003800000 */
.L_x_1079:
[----:B------:R-:W-:Y:S01]  /*0a40*/  LOP3.LUT R0, RZ, R0, RZ, 0x33, !PT ;  /* 0x00000000ff007212 */ /* 0x000fe200078e33ff */
[----:B------:R-:W-:Y:S01]  /*0a50*/  IMAD.MOV.U32 R51, RZ, RZ, c[0x0][0x2c4] ;  /* 0x0000b100ff337624 */ /* 0x000fe200078e00ff */
[----:B------:R-:W-:Y:S01]  /*0a60*/  MOV R5, c[0x0][0x548] ;  /* 0x0001520000057a02 */ /* 0x000fe20000000f00 */
[----:B------:R-:W-:Y:S01]  /*0a70*/  IMAD.IADD R4, R2, 0x1, -R4 ;  /* 0x0000000102047824 */ /* 0x000fe200078e0a04 */
[----:B------:R-:W-:Y:S01]  /*0a80*/  IADD3 R0, R0, c[0x0][0x53c], RZ ;  /* 0x00014f0000007a10 */ /* 0x000fe20007ffe0ff */
[----:B------:R-:W-:Y:S01]  /*0a90*/  ULDC UR4, c[0x0][0x1d0] ;  /* 0x0000740000047ab9 */ /* 0x000fe20000000800 */
[----:B------:R-:W-:Y:S01]  /*0aa0*/  ISETP.NE.AND P2, PT, R51, 0x1, PT ;  /* 0x000000013300780c */ /* 0x000fe20003f45270 */
[----:B------:R-:W-:Y:S01]  /*0ab0*/  UIADD3 UR4, UR4, 0x5f, URZ ;  /* 0x0000005f04047890 */ /* 0x000fe2000fffe03f */
[----:B------:R-:W-:Y:S01]  /*0ac0*/  ISETP.NE.AND P0, PT, R5, 0x1, PT ;  /* 0x000000010500780c */ /* 0x000fe20003f05270 */
[----:B------:R-:W-:Y:S01]  /*0ad0*/  IMAD.SHL.U32 R127, R0, 0x80, RZ ;  /* 0x00000080007f7824 */ /* 0x000fe200078e00ff */
[----:B------:R-:W-:Y:S01]  /*0ae0*/  MOV R6, c[0x0][0x168] ;  /* 0x00005a0000067a02 */ /* 0x000fe20000000f00 */
[----:B------:R-:W-:Y:S01]  /*0af0*/  UIMAD.WIDE UR4, UR4, 0x2aaaaaab, URZ ;  /* 0x2aaaaaab040478a5 */ /* 0x000fe2000f8e023f */
[----:B------:R-:W-:Y:S01]  /*0b00*/  CS2R R98, SRZ ;  /* 0x0000000000627805 */ /* 0x000fe2000001ff00 */
[----:B------:R-:W-:Y:S01]  /*0b10*/  CS2R R96, SRZ ;  /* 0x0000000000607805 */ /* 0x000fe2000001ff00 */
[----:B------:R-:W-:Y:S01]  /*0b20*/  IADD3 R0, R127, 0x7f, RZ ;  /* 0x0000007f7f007810 */ /* 0x000fe20007ffe0ff */
[----:B------:R-:W-:Y:S01]  /*0b30*/  USHF.R.U32.HI UR4, URZ, 0x1f, UR5 ;  /* 0x0000001f3f047899 */ /* 0x000fe20008011605 */
[----:B------:R1:W-:Y:S01]  /*0b40*/  STL [R1+0x5c], R127 ;  /* 0x00005c7f01007387 */ /* 0x0003e20000100800 */
[----:B------:R-:W-:Y:S01]  /*0b50*/  CS2R R94, SRZ ;  /* 0x00000000005e7805 */ /* 0x000fe2000001ff00 */
[----:B------:R-:W-:Y:S01]  /*0b60*/  CS2R R92, SRZ ;  /* 0x00000000005c7805 */ /* 0x000fe2000001ff00 */
[----:B------:R-:W-:Y:S01]  /*0b70*/  @P2 IMAD.HI.U32 R5, R0, c[0x0][0x2c8], RZ ;  /* 0x0000b20000052a27 */ /* 0x000fe200078e00ff */
[----:B------:R-:W-:Y:S01]  /*0b80*/  ULEA.HI.SX32 UR4, UR5, UR4, 0x1c ;  /* 0x0000000405047291 */ /* 0x000fe2000f8fe23f */
[----:B------:R-:W-:Y:S01]  /*0b90*/  MOV R86, RZ ;  /* 0x000000ff00567202 */ /* 0x000fe20000000f00 */
[----:B------:R-:W-:Y:S01]  /*0ba0*/  CS2R R8, SRZ ;  /* 0x0000000000087805 */ /* 0x000fe2000001ff00 */
[----:B------:R-:W-:Y:S01]  /*0bb0*/  IMAD.MOV.U32 R2, RZ, RZ, R0 ;  /* 0x000000ffff027224 */ /* 0x000fe200078e0000 */
[----:B------:R-:W-:Y:S01]  /*0bc0*/  @P2 SHF.R.U32.HI R2, RZ, c[0x0][0x2cc], R5 ;  /* 0x0000b300ff022a19 */ /* 0x000fe20000011605 */
[----:B------:R-:W-:Y:S01]  /*0bd0*/  IMAD R0, R3, c[0x0][0x554], R4 ;  /* 0x0001550003007a24 */ /* 0x000fe200078e0204 */
[----:B------:R-:W-:Y:S01]  /*0be0*/  IADD3 R4, -R6, 0x60, RZ ;  /* 0x0000006006047810 */ /* 0x000fe20007ffe1ff */
[----:B------:R-:W-:Y:S01]  /*0bf0*/  IMAD.MOV.U32 R90, RZ, RZ, RZ ;  /* 0x000000ffff5a7224 */ /* 0x000fe200078e00ff */
[----:B------:R-:W-:Y:S01]  /*0c00*/  MOV R5, RZ ;  /* 0x000000ff00057202 */ /* 0x000fe20000000f00 */
[----:B------:R-:W-:Y:S01]  /*0c10*/  @P0 IMAD.HI.U32 R3, R0, c[0x0][0x54c], RZ ;  /* 0x0001530000030a27 */ /* 0x000fe200078e00ff */
[----:B------:R-:W-:Y:S01]  /*0c20*/  IADD3 R2, R2, c[0x0][0x1d0], R4 ;  /* 0x0000740002027a10 */ /* 0x000fe20007ffe004 */
[----:B------:R-:W-:Y:S01]  /*0c30*/  CS2R R6, SRZ ;  /* 0x0000000000067805 */ /* 0x000fe2000001ff00 */
[----:B------:R-:W-:Y:S01]  /*0c40*/  CS2R R10, SRZ ;  /* 0x00000000000a7805 */ /* 0x000fe2000001ff00 */
[--C-:B------:R-:W-:Y:S01]  /*0c50*/  IMAD.MOV.U32 R55, RZ, RZ, R0.reuse ;  /* 0x000000ffff377224 */ /* 0x100fe200078e0000 */
[----:B------:R-:W-:Y:S01]  /*0c60*/  @P0 SHF.R.U32.HI R55, RZ, c[0x0][0x550], R3 ;  /* 0x00015400ff370a19 */ /* 0x000fe20000011603 */
[----:B------:R-:W-:Y:S01]  /*0c70*/  IMAD.HI R3, R2, 0x2aaaaaab, RZ ;  /* 0x2aaaaaab02037827 */ /* 0x000fe200078e02ff */
[----:B------:R-:W-:Y:S01]  /*0c80*/  MOV R80, RZ ;  /* 0x000000ff00507202 */ /* 0x000fe20000000f00 */
[----:B------:R-:W-:Y:S01]  /*0c90*/  CS2R R12, SRZ ;  /* 0x00000000000c7805 */ /* 0x000fe2000001ff00 */
[----:B------:R-:W-:Y:S01]  /*0ca0*/  MOV R74, RZ ;  /* 0x000000ff004a7202 */ /* 0x000fe20000000f00 */
[----:B------:R-:W-:Y:S01]  /*0cb0*/  IMAD.MOV R2, RZ, RZ, -R55 ;  /* 0x000000ffff027224 */ /* 0x000fe200078e0a37 */
[----:B------:R-:W-:Y:S01]  /*0cc0*/  SHF.R.U32.HI R4, RZ, 0x1f, R3 ;  /* 0x0000001fff047819 */ /* 0x000fe20000011603 */
[----:B------:R1:W-:Y:S01]  /*0cd0*/  STL [R1+0x54], R55 ;  /* 0x0000543701007387 */ /* 0x0003e20000100800 */
[----:B------:R-:W-:Y:S01]  /*0ce0*/  IMAD.MOV.U32 R88, RZ, RZ, RZ ;  /* 0x000000ffff587224 */ /* 0x000fe200078e00ff */
[----:B------:R-:W-:Y:S01]  /*0cf0*/  CS2R R14, SRZ ;  /* 0x00000000000e7805 */ /* 0x000fe2000001ff00 */
[--C-:B------:R-:W-:Y:S01]  /*0d00*/  IMAD R57, R2, c[0x0][0x548], R0.reuse ;  /* 0x0001520002397a24 */ /* 0x100fe200078e0200 */
[----:B------:R-:W-:Y:S01]  /*0d10*/  LEA.HI.SX32 R4, R3, R4, 0x1c ;  /* 0x0000000403047211 */ /* 0x000fe200078fe2ff */
[----:B------:R-:W-:Y:S01]  /*0d20*/  IMAD.MOV.U32 R84, RZ, RZ, RZ ;  /* 0x000000ffff547224 */ /* 0x000fe200078e00ff */
[----:B------:R-:W-:Y:S01]  /*0d30*/  PRMT R0, RZ, 0x7610, R0 ;  /* 0x00007610ff007816 */ /* 0x000fe20000000000 */
[----:B------:R-:W-:Y:S01]  /*0d40*/  IMAD.MOV.U32 R82, RZ, RZ, RZ ;  /* 0x000000ffff527224 */ /* 0x000fe200078e00ff */
        /* <DEDUP_REMOVED lines=62> */
[----:B------:R-:W1:-:S12]  /*1130*/  S2R R59, SR_TID.X ;  /* 0x00000000003b7919 */ /* 0x000e580000002100 */
[----:B------:R-:W-:-:S05]  /*1140*/  @P0 MOV R2, 0x4 ;  /* 0x0000000400020802 */ /* 0x000fca0000000f00 */
[----:B------:R-:W-:-:S05]  /*1150*/  @P0 IMAD.WIDE R2, R55, R2, c[0x0][0x340] ;  /* 0x0000d00037020625 */ /* 0x000fca00078e0202 */
[----:B------:R3:W4:Y:S01]  /*1160*/  @P0 LDG.E R9, [R2.64] ;  /* 0x0000000602090981 */ /* 0x000722000c1e1900 */
[----:B-1----:R-:W-:-:S04]  /*1170*/  SHF.R.S32.HI R53, RZ, 0x1f, R59 ;  /* 0x0000001fff357819 */ /* 0x002fc8000001143b */
[----:B------:R-:W-:-:S04]  /*1180*/  LEA.HI R53, R53, R59, RZ, 0x3 ;  /* 0x0000003b35357211 */ /* 0x000fc800078f18ff */
[----:B------:R-:W-:-:S04]  /*1190*/  SHF.R.S32.HI R53, RZ, 0x3, R53 ;  /* 0x00000003ff357819 */ /* 0x000fc80000011435 */
[----:B------:R-:W-:-:S05]  /*11a0*/  SHF.R.S32.HI R6, RZ, 0x1f, R53 ;  /* 0x0000001fff067819 */ /* 0x000fca0000011435 */
[C---:B------:R-:W-:Y:S02]  /*11b0*/  IMAD R0, R6.reuse, c[0x0][0x1e0], RZ ;  /* 0x0000780006007a24 */ /* 0x040fe400078e02ff */
[----:B------:R-:W-:Y:S01]  /*11c0*/  IMAD R6, R6, c[0x0][0x208], RZ ;  /* 0x0000820006067a24 */ /* 0x000fe200078e02ff */
[----:B------:R-:W-:Y:S01]  /*11d0*/  SHF.R.S32.HI R10, RZ, 0x1f, R57 ;  /* 0x0000001fff0a7819 */ /* 0x000fe20000011439 */
[C---:B------:R-:W-:Y:S02]  /*11e0*/  IMAD R0, R53.reuse, c[0x0][0x1e4], R0 ;  /* 0x0000790035007a24 */ /* 0x040fe400078e0200 */
[----:B------:R-:W-:Y:S01]  /*11f0*/  IMAD R6, R53, c[0x0][0x20c], R6 ;  /* 0x0000830035067a24 */ /* 0x000fe200078e0206 */
[----:B------:R-:W-:Y:S01]  /*1200*/  SHF.R.S32.HI R8, RZ, 0x1f, R55 ;  /* 0x0000001fff087819 */ /* 0x000fe20000011437 */
[----:B------:R-:W-:Y:S01]  /*1210*/  WARPSYNC 0xffffffff ;  /* 0xffffffff00007948 */ /* 0x000fe20003800000 */
[----:B------:R-:W-:Y:S01]  /*1220*/  IADD3 R188, R207, R212, RZ ;  /* 0x000000d4cfbc7210 */ /* 0x000fe20007ffe0ff */
[----:B--2---:R-:W-:-:S04]  /*1230*/  IMAD.WIDE.U32 R4, R53, c[0x0][0x1e0], R100 ;  /* 0x0000780035047a25 */ /* 0x004fc800078e0064 */
[----:B---3--:R-:W-:Y:S01]  /*1240*/  IMAD.WIDE.U32 R2, R53, c[0x0][0x208], R100 ;  /* 0x0000820035027a25 */ /* 0x008fe200078e0064 */
[----:B------:R-:W-:-:S04]  /*1250*/  IADD3 R5, R5, R0, RZ ;  /* 0x0000000005057210 */ /* 0x000fc80007ffe0ff */
[----:B------:R-:W-:Y:S01]  /*1260*/  IADD3 R3, R3, R6, RZ ;  /* 0x0000000603037210 */ /* 0x000fe20007ffe0ff */
[C---:B------:R-:W-:Y:S02]  /*1270*/  IMAD R6, R10.reuse, c[0x0][0x1e8], RZ ;  /* 0x00007a000a067a24 */ /* 0x040fe400078e02ff */
[----:B------:R-:W-:Y:S02]  /*1280*/  IMAD R0, R10, c[0x0][0x210], RZ ;  /* 0x000084000a007a24 */ /* 0x000fe400078e02ff */
[C---:B------:R-:W-:Y:S02]  /*1290*/  IMAD R6, R57.reuse, c[0x0][0x1ec], R6 ;  /* 0x00007b0039067a24 */ /* 0x040fe400078e0206 */
[----:B------:R-:W-:-:S04]  /*12a0*/  IMAD.WIDE.U32 R4, R57, c[0x0][0x1e8], R4 ;  /* 0x00007a0039047a25 */ /* 0x000fc800078e0004 */
[C---:B------:R-:W-:Y:S02]  /*12b0*/  IMAD R0, R57.reuse, c[0x0][0x214], R0 ;  /* 0x0000850039007a24 */ /* 0x040fe400078e0200 */
[----:B------:R-:W-:Y:S01]  /*12c0*/  IMAD.WIDE.U32 R2, R57, c[0x0][0x210], R2 ;  /* 0x0000840039027a25 */ /* 0x000fe200078e0002 */
[----:B------:R-:W-:-:S04]  /*12d0*/  IADD3 R7, R5, R6, RZ ;  /* 0x0000000605077210 */ /* 0x000fc80007ffe0ff */
[----:B------:R-:W-:Y:S02]  /*12e0*/  IADD3 R5, R3, R0, RZ ;  /* 0x0000000003057210 */ /* 0x000fe40007ffe0ff */
[----:B----4-:R-:W-:Y:S02]  /*12f0*/  @P0 SHF.R.S32.HI R3, RZ, 0x1f, R9 ;  /* 0x0000001fff030819 */ /* 0x010fe40000011409 */
[----:B------:R-:W-:Y:S02]  /*1300*/  @!P0 MOV R3, R8 ;  /* 0x0000000800038202 */ /* 0x000fe40000000f00 */
[----:B------:R-:W-:Y:S02]  /*1310*/  MOV R6, R4 ;  /* 0x0000000400067202 */ /* 0x000fe40000000f00 */
[----:B------:R-:W-:Y:S02]  /*1320*/  MOV R4, R2 ;  /* 0x0000000200047202 */ /* 0x000fe40000000f00 */
        /* <DEDUP_REMOVED lines=13> */
[----:B------:R1:W-:Y:S02]  /*1400*/  STL [R1+0x4c], R24 ;  /* 0x00004c1801007387 */ /* 0x0003e40000100800 */
[----:B------:R-:W2:Y:S01]  /*1410*/  LDL R28, [R1+0x1c] ;  /* 0x00001c00011c7983 */ /* 0x000ea20000100800 */
[----:B------:R-:W-:Y:S01]  /*1420*/  SHF.R.S32.HI R69, RZ, 0x1f, R59 ;  /* 0x0000001fff457819 */ /* 0x000fe2000001143b */
[----:B------:R-:W-:-:S02]  /*1430*/  IMAD R5, R10, c[0x0][0x1b8], RZ ;  /* 0x00006e000a057a24 */ /* 0x000fc400078e02ff */
[----:B------:R-:W3:Y:S01]  /*1440*/  LDL R23, [R1+0x20] ;  /* 0x0000200001177983 */ /* 0x000ee20000100800 */
[----:B------:R-:W-:Y:S01]  /*1450*/  LEA.HI R69, R69, R59, RZ, 0x3 ;  /* 0x0000003b45457211 */ /* 0x000fe200078f18ff */
[----:B------:R-:W-:Y:S02]  /*1460*/  IMAD.WIDE.U32 R2, R57, c[0x0][0x1b8], RZ ;  /* 0x00006e0039027a25 */ /* 0x000fe400078e00ff */
[----:B------:R-:W4:Y:S01]  /*1470*/  LDL R22, [R1+0x28] ;  /* 0x0000280001167983 */ /* 0x000f220000100800 */
[----:B------:R-:W-:Y:S01]  /*1480*/  LOP3.LUT R69, R69, 0xfffffff8, RZ, 0xc0, !PT ;  /* 0xfffffff845457812 */ /* 0x000fe200078ec0ff */
[----:B------:R-:W-:Y:S02]  /*1490*/  IMAD R5, R57, c[0x0][0x1bc], R5 ;  /* 0x00006f0039057a24 */ /* 0x000fe400078e0205 */
[----:B------:R-:W5:Y:S01]  /*14a0*/  LDL R26, [R1+0x70] ;  /* 0x00007000011a7983 */ /* 0x000f620000100800 */
[----:B------:R-:W-:Y:S02]  /*14b0*/  IMAD R6, R8, c[0x0][0x1c0], RZ ;  /* 0x0000700008067a24 */ /* 0x000fe400078e02ff */
[----:B------:R-:W-:Y:S01]  /*14c0*/  IMAD.IADD R69, R59, 0x1, -R69 ;  /* 0x000000013b457824 */ /* 0x000fe200078e0a45 */
[----:B------:R-:W5:Y:S01]  /*14d0*/  LDL R25, [R1+0x60] ;  /* 0x0000600001197983 */ /* 0x000f620000100800 */
[----:B------:R-:W-:-:S02]  /*14e0*/  IMAD.IADD R3, R3, 0x1, R5 ;  /* 0x0000000103037824 */ /* 0x000fc400078e0205 */
[----:B------:R-:W-:Y:S02]  /*14f0*/  IMAD R4, R69, 0x20, R53 ;  /* 0x0000002045047824 */ /* 0x000fe400078e0235 */
[----:B------:R-:W-:-:S04]  /*1500*/  IMAD.WIDE.U32 R2, R55, c[0x0][0x1c0], R2 ;  /* 0x0000700037027a25 */ /* 0x000fc800078e0002 */
[----:B------:R-:W-:-:S04]  /*1510*/  IMAD.IADD R4, R127, 0x1, R4 ;  /* 0x000000017f047824 */ /* 0x000fc800078e0204 */
[----:B------:R-:W-:-:S04]  /*1520*/  @P2 IMAD.HI.U32 R7, R4, c[0x0][0x2c8], RZ ;  /* 0x0000b20004072a27 */ /* 0x000fc800078e00ff */
[----:B------:R-:W-:Y:S01]  /*1530*/  IMAD.MOV.U32 R0, RZ, RZ, R4 ;  /* 0x000000ffff007224 */ /* 0x000fe200078e0004 */
[----:B------:R-:W-:Y:S01]  /*1540*/  @P2 SHF.R.U32.HI R0, RZ, c[0x0][0x2cc], R7 ;  /* 0x0000b300ff002a19 */ /* 0x000fe20000011607 */
[----:B------:R-:W-:-:S03]  /*1550*/  IMAD R7, R55, c[0x0][0x1c4], R6 ;  /* 0x0000710037077a24 */ /* 0x000fc600078e0206 */
[--C-:B------:R-:W-:Y:S01]  /*1560*/  SHF.R.S32.HI R6, RZ, 0x1f, R0.reuse ;  /* 0x0000001fff067819 */ /* 0x100fe20000011400 */
[----:B------:R-:W-:-:S04]  /*1570*/  IMAD.MOV R5, RZ, RZ, -R0 ;  /* 0x000000ffff057224 */ /* 0x000fc800078e0a00 */
[----:B------:R-:W-:Y:S02]  /*1580*/  IMAD R4, R5, c[0x0][0x2c4], R4 ;  /* 0x0000b10005047a24 */ /* 0x000fe400078e0204 */
[----:B------:R-:W-:Y:S02]  /*1590*/  IMAD R5, R6, c[0x0][0x1b0], RZ ;  /* 0x00006c0006057a24 */ /* 0x000fe400078e02ff */
[----:B------:R-:W-:Y:S02]  /*15a0*/  IMAD.IADD R3, R3, 0x1, R7 ;  /* 0x0000000103037824 */ /* 0x000fe400078e0207 */
[C---:B------:R-:W-:Y:S01]  /*15b0*/  IMAD R6, R0.reuse, c[0x0][0x1b4], R5 ;  /* 0x00006d0000067a24 */ /* 0x040fe200078e0205 */
[----:B------:R-:W-:Y:S01]  /*15c0*/  SHF.R.S32.HI R5, RZ, 0x1f, R4 ;  /* 0x0000001fff057819 */ /* 0x000fe20000011404 */
[----:B------:R-:W-:-:S04]  /*15d0*/  IMAD.WIDE.U32 R2, R0, c[0x0][0x1b0], R2 ;  /* 0x00006c0000027a25 */ /* 0x000fc800078e0002 */
[----:B------:R-:W-:Y:S02]  /*15e0*/  IMAD R0, R5, c[0x0][0x1a8], RZ ;  /* 0x00006a0005007a24 */ /* 0x000fe400078e02ff */
[----:B------:R-:W-:Y:S02]  /*15f0*/  IMAD.IADD R3, R3, 0x1, R6 ;  /* 0x0000000103037824 */ /* 0x000fe400078e0206 */
[C---:B------:R-:W-:Y:S02]  /*1600*/  IMAD R0, R4.reuse, c[0x0][0x1ac], R0 ;  /* 0x00006b0004007a24 */ /* 0x040fe400078e0200 */
[----:B------:R-:W-:-:S04]  /*1610*/  IMAD.WIDE.U32 R4, R4, c[0x0][0x1a8], R2 ;  /* 0x00006a0004047a25 */ /* 0x000fc800078e0002 */
[----:B------:R-:W-:Y:S01]  /*1620*/  IMAD.IADD R0, R5, 0x1, R0 ;  /* 0x0000000105007824 */ /* 0x000fe200078e0200 */
[----:B------:R-:W-:-:S04]  /*1630*/  LEA R2, P0, R4, c[0x0][0x160], 0x1 ;  /* 0x0000580004027a11 */ /* 0x000fc800078008ff */
[----:B------:R-:W-:Y:S01]  /*1640*/  LEA.HI.X R0, R4, c[0x0][0x164], R0, 0x1, P0 ;  /* 0x0000590004007a11 */ /* 0x000fe200000f0c00 */
[----:B------:R-:W1:Y:S01]  /*1650*/  SHFL.IDX PT, R3, R2, RZ, 0x181f ;  /* 0x00181fff02037589 */ /* 0x000e6200000e0000 */
[----:B------:R-:W-:-:S03]  /*1660*/  IMAD R16, R51, c[0x0][0x168], RZ ;  /* 0x00005a0033107a24 */ /* 0x000fc600078e02ff */
[----:B------:R-:W1:Y:S01]  /*1670*/  SHFL.IDX PT, R4, R0, RZ, 0x181f ;  /* 0x00181fff00047589 */ /* 0x000e6200000e0000 */
[----:B------:R-:W-:-:S05]  /*1680*/  IMAD.IADD R14, R53, 0x1, R127 ;  /* 0x00000001350e7824 */ /* 0x000fca00078e027f */
[----:B------:R-:W-:Y:S01]  /*1690*/  ISETP.GE.AND P5, PT, R14, R16, PT ;  /* 0x000000100e00720c */ /* 0x000fe20003fa6270 */
[----:B------:R-:W2:Y:S01]  /*16a0*/  SHFL.IDX PT, R12, R2, 0x1, 0x181f ;  /* 0x00381f00020c7f89 */ /* 0x000ea200000e0000 */
[----:B------:R-:W-:-:S03]  /*16b0*/  ISETP.GE.AND P6, PT, R100, c[0x0][0x198], PT ;  /* 0x0000660064007a0c */ /* 0x000fc60003fc6270 */
[----:B------:R-:W2:Y:S01]  /*16c0*/  SHFL.IDX PT, R13, R0, 0x1, 0x181f ;  /* 0x00381f00000d7f89 */ /* 0x000ea200000e0000 */
[----:B------:R-:W-:-:S04]  /*16d0*/  IADD3 R5, R14, 0x20, RZ ;  /* 0x000000200e057810 */ /* 0x000fc80007ffe0ff */
[----:B------:R-:W-:Y:S01]  /*16e0*/  ISETP.GE.AND P0, PT, R5, R16, PT ;  /* 0x000000100500720c */ /* 0x000fe20003f06270 */
[----:B------:R-:W-:Y:S02]  /*16f0*/  BAR.SYNC.DEFER_BLOCKING 0x0 ;  /* 0x0000000000007b1d */ /* 0x000fe40000010000 */
[----:B-1----:R-:W-:-:S04]  /*1700*/  @!P5 LEA R10, P1, R100, R3, 0x1 ;  /* 0x00000003640ad211 */ /* 0x002fc800078208ff */
[----:B------:R-:W-:Y:S01]  /*1710*/  @!P5 LEA.HI.X R11, R100, R4, R101, 0x1, P1 ;  /* 0x00000004640bd211 */ /* 0x000fe200008f0c65 */
[----:B------:R-:W-:Y:S01]  /*1720*/  SHFL.IDX PT, R15, R2, 0x3, 0x181f ;  /* 0x00781f00020f7f89 */ /* 0x000fe200000e0000 */
[----:B------:R-:W-:-:S04]  /*1730*/  IMAD.MOV.U32 R124, RZ, RZ, -0x60 ;  /* 0xffffffa0ff7c7424 */ /* 0x000fc800078e00ff */
[----:B------:R-:W-:Y:S02]  /*1740*/  IMAD R124, R226, R124, 0x60 ;  /* 0x00000060e27c7424 */ /* 0x000fe400078e027c */
[----:B------:R-:W-:Y:S01]  /*1750*/  IMAD.MOV.U32 R19, RZ, RZ, R24 ;  /* 0x000000ffff137224 */ /* 0x000fe200078e0018 */
[C---:B--2---:R-:W-:Y:S02]  /*1760*/  ISETP.GE.AND P3, PT, R28.reuse, c[0x0][0x198], PT ;  /* 0x000066001c007a0c */ /* 0x044fe40003f66270 */
[CC--:B------:R-:W-:Y:S02]  /*1770*/  @!P5 LEA R8, P4, R28.reuse, R3.reuse, 0x1 ;  /* 0x000000031c08d211 */ /* 0x0c0fe400078808ff */
[C---:B---3--:R-:W-:Y:S01]  /*1780*/  ISETP.GE.AND P1, PT, R23.reuse, c[0x0][0x198], PT ;  /* 0x0000660017007a0c */ /* 0x048fe20003f26270 */
[----:B------:R-:W-:Y:S01]  /*1790*/  @!PT LDS RZ, [RZ] ;  /* 0x00000000fffff984 */ /* 0x000fe20000000800 */
[----:B------:R-:W-:Y:S01]  /*17a0*/  @!PT LDS RZ, [RZ] ;  /* 0x00000000fffff984 */ /* 0x000fe20000000800 */
[----:B----4-:R1:W-:Y:S01]  /*17b0*/  @!P5 LDGSTS.E.BYPASS.LTC128B.128 [R22+0x100], [R10.64], !P6 ;  /* 0x001000000a16dfae */ /* 0x0103e2000f101d46 */
[----:B-----5:R-:W-:Y:S02]  /*17c0*/  @!P5 LEA.HI.X R9, R28, R4, R26, 0x1, P4 ;  /* 0x000000041c09d211 */ /* 0x020fe400020f0c1a */
[----:B------:R-:W-:-:S02]  /*17d0*/  @!P5 LEA R6, P4, R23, R3, 0x1 ;  /* 0x000000031706d211 */ /* 0x000fc400078808ff */
[----:B------:R-:W-:-:S03]  /*17e0*/  IADD3 R3, R14, 0x40, RZ ;  /* 0x000000400e037810 */ /* 0x000fc60007ffe0ff */
[----:B------:R2:W-:Y:S01]  /*17f0*/  @!P5 LDGSTS.E.BYPASS.LTC128B.128 [R22+0x4100], [R8.64], !P3 ;  /* 0x041000000816dfae */ /* 0x0005e2000d901d46 */
[----:B------:R-:W-:-:S05]  /*1800*/  @!P5 LEA.HI.X R7, R23, R4, R25, 0x1, P4 ;  /* 0x000000041707d211 */ /* 0x000fca00020f0c19 */
[----:B------:R3:W-:Y:S01]  /*1810*/  @!P5 LDGSTS.E.BYPASS.LTC128B.128 [R22+0x8100], [R6.64], !P1 ;  /* 0x081000000616dfae */ /* 0x0007e2000c901d46 */
[----:B------:R-:W-:-:S03]  /*1820*/  ISETP.GE.AND P5, PT, R3, R16, PT ;  /* 0x000000100300720c */ /* 0x000fc60003fa6270 */
[----:B-1----:R1:W4:Y:S04]  /*1830*/  SHFL.IDX PT, R11, R2, 0x2, 0x181f ;  /* 0x00581f00020b7f89 */ /* 0x00232800000e0000 */
[----:B------:R-:W5:Y:S01]  /*1840*/  SHFL.IDX PT, R10, R0, 0x2, 0x181f ;  /* 0x00581f00000a7f89 */ /* 0x000f6200000e0000 */
[----:B--2---:R-:W-:-:S04]  /*1850*/  @!P0 LEA R8, P4, R100, R12, 0x1 ;  /* 0x0000000c64088211 */ /* 0x004fc800078808ff */
[-C--:B------:R-:W-:Y:S02]  /*1860*/  @!P0 LEA.HI.X R9, R100, R13.reuse, R101, 0x1, P4 ;  /* 0x0000000d64098211 */ /* 0x080fe400020f0c65 */
[CC--:B------:R-:W-:Y:S01]  /*1870*/  @!P0 LEA R4, P4, R28.reuse, R12.reuse, 0x1 ;  /* 0x0000000c1c048211 */ /* 0x0c0fe200078808ff */
[----:B------:R-:W2:Y:S03]  /*1880*/  SHFL.IDX PT, R0, R0, 0x3, 0x181f ;  /* 0x00781f0000007f89 */ /* 0x000ea600000e0000 */
[----:B------:R-:W-:Y:S01]  /*1890*/  @!P0 LEA.HI.X R5, R28, R13, R26, 0x1, P4 ;  /* 0x0000000d1c058211 */ /* 0x000fe200020f0c1a */
[----:B------:R4:W-:Y:S01]  /*18a0*/  @!P0 LDGSTS.E.BYPASS.LTC128B.128 [R22+0x1100], [R8.64], !P6 ;  /* 0x0110000008168fae */ /* 0x0009e2000f101d46 */
[----:B-1----:R-:W-:-:S03]  /*18b0*/  @!P0 LEA R2, P4, R23, R12, 0x1 ;  /* 0x0000000c17028211 */ /* 0x002fc600078808ff */
[----:B------:R1:W-:Y:S01]  /*18c0*/  @!P0 LDGSTS.E.BYPASS.LTC128B.128 [R22+0x5100], [R4.64], !P3 ;  /* 0x0510000004168fae */ /* 0x0003e2000d901d46 */
[----:B------:R-:W-:Y:S02]  /*18d0*/  IADD3 R14, R14, 0x60, RZ ;  /* 0x000000600e0e7810 */ /* 0x000fe40007ffe0ff */
[----:B------:R-:W-:-:S05]  /*18e0*/  @!P0 LEA.HI.X R3, R23, R13, R25, 0x1, P4 ;  /* 0x0000000d17038211 */ /* 0x000fca00020f0c19 */
[----:B------:R1:W-:Y:S01]  /*18f0*/  @!P0 LDGSTS.E.BYPASS.LTC128B.128 [R22+0x9100], [R2.64], !P1 ;  /* 0x0910000002168fae */ /* 0x0003e2000c901d46 */
[----:B------:R-:W-:Y:S02]  /*1900*/  ISETP.GE.AND P0, PT, R14, R16, PT ;  /* 0x000000100e00720c */ /* 0x000fe40003f06270 */
[----:B----4-:R-:W-:-:S04]  /*1910*/  @!P5 LEA R8, P4, R100, R11, 0x1 ;  /* 0x0000000b6408d211 */ /* 0x010fc800078808ff */
[----:B-----5:R-:W-:Y:S02]  /*1920*/  @!P5 LEA.HI.X R9, R100, R10, R101, 0x1, P4 ;  /* 0x0000000a6409d211 */ /* 0x020fe400020f0c65 */
[----:B---3--:R-:W-:-:S03]  /*1930*/  @!P5 LEA R6, P4, R28, R11, 0x1 ;  /* 0x0000000b1c06d211 */ /* 0x008fc600078808ff */
[----:B------:R3:W-:Y:S01]  /*1940*/  @!P5 LDGSTS.E.BYPASS.LTC128B.128 [R22+0x2100], [R8.64], !P6 ;  /* 0x021000000816dfae */ /* 0x0007e2000f101d46 */
[----:B------:R-:W-:Y:S02]  /*1950*/  @!P5 LEA.HI.X R7, R28, R10, R26, 0x1, P4 ;  /* 0x0000000a1c07d211 */ /* 0x000fe400020f0c1a */
[----:B-1----:R-:W-:-:S03]  /*1960*/  @!P5 LEA R4, P4, R23, R11, 0x1 ;  /* 0x0000000b1704d211 */ /* 0x002fc600078808ff */
[----:B------:R1:W-:Y:S01]  /*1970*/  @!P5 LDGSTS.E.BYPASS.LTC128B.128 [R22+0x6100], [R6.64], !P3 ;  /* 0x061000000616dfae */ /* 0x0003e2000d901d46 */
[----:B------:R-:W-:Y:S02]  /*1980*/  @!P5 LEA.HI.X R5, R23, R10, R25, 0x1, P4 ;  /* 0x0000000a1705d211 */ /* 0x000fe400020f0c19 */
[----:B------:R-:W-:Y:S02]  /*1990*/  IADD3 R10, R226, -0x1, RZ ;  /* 0xffffffffe20a7810 */ /* 0x000fe40007ffe0ff */
[C---:B------:R-:W-:Y:S01]  /*19a0*/  @!P0 LEA R2, P4, R100.reuse, R15, 0x1 ;  /* 0x0000000f64028211 */ /* 0x040fe200078808ff */
[----:B------:R4:W-:Y:S01]  /*19b0*/  @!P5 LDGSTS.E.BYPASS.LTC128B.128 [R22+0xa100], [R4.64], !P1 ;  /* 0x0a1000000416dfae */ /* 0x0009e2000c901d46 */
[----:B------:R-:W-:Y:S02]  /*19c0*/  SHF.R.S32.HI R11, RZ, 0x1f, R10 ;  /* 0x0000001fff0b7819 */ /* 0x000fe4000001140a */
[----:B--2---:R-:W-:-:S05]  /*19d0*/  @!P0 LEA.HI.X R3, R100, R0, R101, 0x1, P4 ;  /* 0x0000000064038211 */ /* 0x004fca00020f0c65 */
[----:B------:R2:W-:Y:S01]  /*19e0*/  @!P0 LDGSTS.E.BYPASS.LTC128B.128 [R22+0x3100], [R2.64], !P6 ;  /* 0x0310000002168fae */ /* 0x0005e2000f101d46 */
[----:B---3--:R-:W-:Y:S01]  /*19f0*/  IMAD R8, R11, c[0x0][0x1e0], RZ ;  /* 0x000078000b087a24 */ /* 0x008fe200078e02ff */
[----:B------:R-:W-:-:S03]  /*1a00*/  IADD3 R9, R124, c[0x0][0x1d0], -R53 ;  /* 0x000074007c097a10 */ /* 0x000fc60007ffe835 */
[C---:B------:R-:W-:Y:S01]  /*1a10*/  IMAD R8, R10.reuse, c[0x0][0x1e4], R8 ;  /* 0x000079000a087a24 */ /* 0x040fe200078e0208 */
[----:B------:R-:W-:Y:S01]  /*1a20*/  ISETP.GE.AND P6, PT, R9, 0x21, PT ;  /* 0x000000210900780c */ /* 0x000fe20003fc6270 */
[----:B-1----:R-:W-:Y:S01]  /*1a30*/  IMAD.WIDE.U32 R6, R10, c[0x0][0x1e0], RZ ;  /* 0x000078000a067a25 */ /* 0x002fe200078e00ff */
[----:B----4-:R-:W-:-:S04]  /*1a40*/  @!P0 LEA R4, P4, R28, R15, 0x1 ;  /* 0x0000000f1c048211 */ /* 0x010fc800078808ff */
[----:B------:R-:W-:Y:S02]  /*1a50*/  @!P0 LEA.HI.X R5, R28, R0, R26, 0x1, P4 ;  /* 0x000000001c058211 */ /* 0x000fe400020f0c1a */
[----:B--2---:R-:W-:-:S03]  /*1a60*/  @!P0 LEA R2, P5, R23, R15, 0x1 ;  /* 0x0000000f17028211 */ /* 0x004fc600078a08ff */
[----:B------:R1:W-:Y:S01]  /*1a70*/  @!P0 LDGSTS.E.BYPASS.LTC128B.128 [R22+0x7100], [R4.64], !P3 ;  /* 0x0710000004168fae */ /* 0x0003e2000d901d46 */
[----:B------:R-:W-:Y:S02]  /*1a80*/  ISETP.GE.AND P4, PT, R9, 0x1, PT ;  /* 0x000000010900780c */ /* 0x000fe40003f86270 */
[----:B------:R-:W-:Y:S01]  /*1a90*/  @!P0 LEA.HI.X R3, R23, R0, R25, 0x1, P5 ;  /* 0x0000000017038211 */ /* 0x000fe200028f0c19 */
[----:B------:R-:W-:Y:S02]  /*1aa0*/  IMAD.IADD R0, R7, 0x1, R8 ;  /* 0x0000000107007824 */ /* 0x000fe400078e0208 */
[----:B------:R-:W-:Y:S02]  /*1ab0*/  IMAD.MOV.U32 R16, RZ, RZ, c[0x0][0x1e0] ;  /* 0x00007800ff107624 */ /* 0x000fe400078e00ff */
[----:B------:R2:W-:Y:S01]  /*1ac0*/  @!P0 LDGSTS.E.BYPASS.LTC128B.128 [R22+0xb100], [R2.64], !P1 ;  /* 0x0b10000002168fae */ /* 0x0005e2000c901d46 */
[----:B------:R-:W-:Y:S01]  /*1ad0*/  IMAD R0, R0, 0x60, RZ ;  /* 0x0000006000007824 */ /* 0x000fe200078e02ff */
[----:B------:R-:W-:Y:S01]  /*1ae0*/  ISETP.GE.AND P5, PT, R9, 0x41, PT ;  /* 0x000000410900780c */ /* 0x000fe20003fa6270 */
[----:B------:R-:W-:Y:S01]  /*1af0*/  IMAD.MOV.U32 R8, RZ, RZ, c[0x0][0x1e4] ;  /* 0x00007900ff087624 */ /* 0x000fe200078e00ff */
[----:B------:R-:W0:Y:S02]  /*1b00*/  LDGDEPBAR ;  /* 0x00000000000079af */ /* 0x000e240000000000 */
[----:B------:R-:W-:Y:S01]  /*1b10*/  @P4 ISETP.GE.AND P3, PT, R100, c[0x0][0x1d4], PT ;  /* 0x0000750064004a0c */ /* 0x000fe20003f66270 */
[----:B------:R-:W-:-:S04]  /*1b20*/  IMAD.WIDE.U32 R12, R16, 0x40, RZ ;  /* 0x00000040100c7825 */ /* 0x000fc800078e00ff */
[----:B--2---:R-:W-:-:S04]  /*1b30*/  IMAD.WIDE.U32 R2, R6, 0x60, R18 ;  /* 0x0000006006027825 */ /* 0x004fc800078e0012 */
[----:B------:R-:W-:Y:S01]  /*1b40*/  IMAD.IADD R0, R3, 0x1, R0 ;  /* 0x0000000103007824 */ /* 0x000fe200078e0200 */
[----:B------:R-:W-:Y:S02]  /*1b50*/  @P6 LEA R3, P0, R16, R2, 0x5 ;  /* 0x0000000210036211 */ /* 0x000fe400078028ff */
[----:B------:R-:W-:Y:S02]  /*1b60*/  @P4 LEA R6, P1, R2, c[0x0][0x1c8], 0x1 ;  /* 0x0000720002064a11 */ /* 0x000fe400078208ff */
[----:B-1----:R-:W-:Y:S02]  /*1b70*/  @P6 LEA.HI.X R5, R16, R0, R8, 0x5, P0 ;  /* 0x0000000010056211 */ /* 0x002fe400000f2c08 */
[----:B------:R-:W-:Y:S02]  /*1b80*/  @P4 ISETP.GE.AND P0, PT, R28, c[0x0][0x1d4], PT ;  /* 0x000075001c004a0c */ /* 0x000fe40003f06270 */
[----:B------:R-:W-:Y:S02]  /*1b90*/  @P4 LEA.HI.X R7, R2, c[0x0][0x1cc], R0, 0x1, P1 ;  /* 0x0000730002074a11 */ /* 0x000fe400008f0c00 */
[----:B------:R-:W-:-:S03]  /*1ba0*/  @P6 LEA R4, P1, R3, c[0x0][0x1c8], 0x1 ;  /* 0x0000720003046a11 */ /* 0x000fc600078208ff */
[----:B------:R1:W-:Y:S01]  /*1bb0*/  @P4 LDGSTS.E.BYPASS.LTC128B.128 [R22+0x12100], [R6.64], !P3 ;  /* 0x1210000006164fae */ /* 0x0003e2000d901d46 */
[----:B------:R-:W-:Y:S02]  /*1bc0*/  @P6 LEA.HI.X R5, R3, c[0x0][0x1cc], R5, 0x1, P1 ;  /* 0x0000730003056a11 */ /* 0x000fe400008f0c05 */
[----:B------:R-:W-:Y:S01]  /*1bd0*/  @P5 IADD3 R3, P1, R2, R12, RZ ;  /* 0x0000000c02035210 */ /* 0x000fe20007f3e0ff */
[----:B------:R-:W-:Y:S02]  /*1be0*/  IMAD.SHL.U32 R2, R8, 0x40, RZ ;  /* 0x0000004008027824 */ /* 0x000fe400078e00ff */
[----:B------:R1:W-:Y:S03]  /*1bf0*/  @P4 LDGSTS.E.BYPASS.LTC128B.128 [R22+0x15100], [R6.64+0x80], !P0 ;  /* 0x1510008006164fae */ /* 0x0003e6000c101d46 */
[----:B------:R-:W-:Y:S02]  /*1c00*/  @P5 IADD3.X R0, R0, R13, R2, P1, !PT ;  /* 0x0000000d00005210 */ /* 0x000fe40000ffe402 */
[----:B------:R-:W-:-:S02]  /*1c10*/  @P5 LEA R2, P0, R3, c[0x0][0x1c8], 0x1 ;  /* 0x0000720003025a11 */ /* 0x000fc400078008ff */
[----:B------:R-:W-:Y:S02]  /*1c20*/  @P4 ISETP.GE.AND P3, PT, R23, c[0x0][0x1d4], PT ;  /* 0x0000750017004a0c */ /* 0x000fe40003f66270 */
[----:B------:R-:W-:Y:S02]  /*1c30*/  @P6 ISETP.GE.AND P1, PT, R100, c[0x0][0x1d4], PT ;  /* 0x0000750064006a0c */ /* 0x000fe40003f26270 */
[----:B------:R-:W-:Y:S02]  /*1c40*/  @P5 LEA.HI.X R3, R3, c[0x0][0x1cc], R0, 0x1, P0 ;  /* 0x0000730003035a11 */ /* 0x000fe400000f0c00 */
[----:B------:R-:W-:-:S07]  /*1c50*/  @P6 ISETP.GE.AND P0, PT, R28, c[0x0][0x1d4], PT ;  /* 0x000075001c006a0c */ /* 0x000fce0003f06270 */
[----:B------:R1:W-:Y:S01]  /*1c60*/  @P4 LDGSTS.E.BYPASS.LTC128B.128 [R22+0x18100], [R6.64+0x100], !P3 ;  /* 0x1810010006164fae */ /* 0x0003e2000d901d46 */
[----:B------:R-:W-:Y:S02]  /*1c70*/  @P6 ISETP.GE.AND P4, PT, R23, c[0x0][0x1d4], PT ;  /* 0x0000750017006a0c */ /* 0x000fe40003f86270 */
[----:B------:R-:W-:Y:S01]  /*1c80*/  @P5 ISETP.GE.AND P3, PT, R100, c[0x0][0x1d4], PT ;  /* 0x0000750064005a0c */ /* 0x000fe20003f66270 */
[----:B------:R2:W-:Y:S01]  /*1c90*/  @P6 LDGSTS.E.BYPASS.LTC128B.128 [R22+0x13100], [R4.64], !P1 ;  /* 0x1310000004166fae */ /* 0x0005e2000c901d46 */
[----:B------:R-:W-:-:S03]  /*1ca0*/  @P5 ISETP.GE.AND P1, PT, R28, c[0x0][0x1d4], PT ;  /* 0x000075001c005a0c */ /* 0x000fc60003f26270 */
[----:B------:R2:W-:Y:S01]  /*1cb0*/  @P6 LDGSTS.E.BYPASS.LTC128B.128 [R22+0x16100], [R4.64+0x80], !P0 ;  /* 0x1610008004166fae */ /* 0x0005e2000c101d46 */
[----:B------:R-:W-:-:S05]  /*1cc0*/  @P5 ISETP.GE.AND P0, PT, R23, c[0x0][0x1d4], PT ;  /* 0x0000750017005a0c */ /* 0x000fca0003f06270 */
[----:B------:R2:W-:Y:S04]  /*1cd0*/  @P6 LDGSTS.E.BYPASS.LTC128B.128 [R22+0x19100], [R4.64+0x100], !P4 ;  /* 0x1910010004166fae */ /* 0x0005e8000e101d46 */
[----:B------:R3:W-:Y:S04]  /*1ce0*/  @P5 LDGSTS.E.BYPASS.LTC128B.128 [R22+0x14100], [R2.64], !P3 ;  /* 0x1410000002165fae */ /* 0x0007e8000d901d46 */
[----:B------:R3:W-:Y:S04]  /*1cf0*/  @P5 LDGSTS.E.BYPASS.LTC128B.128 [R22+0x17100], [R2.64+0x80], !P1 ;  /* 0x1710008002165fae */ /* 0x0007e8000c901d46 */
[----:B------:R3:W-:Y:S04]  /*1d00*/  @P5 LDGSTS.E.BYPASS.LTC128B.128 [R22+0x1a100], [R2.64+0x100], !P0 ;  /* 0x1a10010002165fae */ /* 0x0007e8000c101d46 */
[----:B------:R-:W0:Y:S01]  /*1d10*/  LDGDEPBAR ;  /* 0x00000000000079af */ /* 0x000e220000000000 */
[----:B------:R-:W-:-:S02]  /*1d20*/  IMAD R0, R11, c[0x0][0x208], RZ ;  /* 0x000082000b007a24 */ /* 0x000fc400078e02ff */
[----:B-1----:R-:W-:-:S04]  /*1d30*/  IMAD.WIDE.U32 R6, R10, c[0x0][0x208], RZ ;  /* 0x000082000a067a25 */ /* 0x002fc800078e00ff */
[----:B------:R-:W-:Y:S02]  /*1d40*/  IMAD R0, R10, c[0x0][0x20c], R0 ;  /* 0x000083000a007a24 */ /* 0x000fe400078e0200 */
[----:B------:R-:W-:Y:S01]  /*1d50*/  IMAD.MOV.U32 R14, RZ, RZ, R20 ;  /* 0x000000ffff0e7224 */ /* 0x000fe200078e0014 */
[----:B------:R-:W-:-:S04]  /*1d60*/  DEPBAR.LE SB0, 0x1 ;  /* 0x000080400000791a */ /* 0x000fc80000000000 */
[----:B------:R-:W-:Y:S01]  /*1d70*/  BAR.SYNC.DEFER_BLOCKING 0x0 ;  /* 0x0000000000007b1d */ /* 0x000fe20000010000 */
[----:B------:R-:W-:Y:S02]  /*1d80*/  IMAD.IADD R0, R7, 0x1, R0 ;  /* 0x0000000107007824 */ /* 0x000fe400078e0200 */
[----:B------:R-:W-:Y:S02]  /*1d90*/  IMAD.MOV.U32 R15, RZ, RZ, R17 ;  /* 0x000000ffff0f7224 */ /* 0x000fe400078e0011 */
[----:B------:R-:W-:Y:S02]  /*1da0*/  IMAD R0, R0, 0x60, RZ ;  /* 0x0000006000007824 */ /* 0x000fe400078e02ff */
[----:B--2---:R-:W-:-:S04]  /*1db0*/  IMAD.WIDE.U32 R4, R6, 0x60, R14 ;  /* 0x0000006006047825 */ /* 0x004fc800078e000e */
[----:B------:R-:W-:Y:S01]  /*1dc0*/  IMAD.MOV.U32 R20, RZ, RZ, c[0x0][0x208] ;  /* 0x00008200ff147624 */ /* 0x000fe200078e00ff */
[----:B---3--:R-:W-:Y:S01]  /*1dd0*/  LEA R2, P0, R4, c[0x0][0x1f8], 0x1 ;  /* 0x00007e0004027a11 */ /* 0x008fe200078008ff */
[----:B------:R-:W-:Y:S02]  /*1de0*/  IMAD.IADD R0, R5, 0x1, R0 ;  /* 0x0000000105007824 */ /* 0x000fe400078e0200 */
[----:B------:R-:W-:Y:S02]  /*1df0*/  IMAD.MOV.U32 R10, RZ, RZ, 0x6 ;  /* 0x00000006ff0a7424 */ /* 0x000fe400078e00ff */
[----:B------:R-:W-:Y:S01]  /*1e00*/  IMAD.SHL.U32 R21, R20, 0x40, RZ ;  /* 0x0000004014157824 */ /* 0x000fe200078e00ff */
[----:B------:R-:W-:Y:S02]  /*1e10*/  LEA.HI.X R3, R4, c[0x0][0x1fc], R0, 0x1, P0 ;  /* 0x00007f0004037a11 */ /* 0x000fe400000f0c00 */
[----:B------:R-:W-:Y:S01]  /*1e20*/  SHF.L.U64.HI R20, R20, R10, c[0x0][0x20c] ;  /* 0x0000830014147619 */ /* 0x000fe2000001020a */
[----:B------:R1:W2:Y:S01]  /*1e30*/  LDSM.16.M88.4 R156, [R188] ;  /* 0x00000000bc9c783b */ /* 0x0002a20000000200 */
[----:B------:R-:W-:-:S03]  /*1e40*/  IADD3 R12, P3, P1, R21, 0x80, R2 ;  /* 0x00000080150c7810 */ /* 0x000fc6000797e002 */
[----:B------:R1:W3:Y:S04]  /*1e50*/  LDSM.16.M88.4 R172, [R188+0x4000] ;  /* 0x00400000bcac783b */ /* 0x0002e80000000200 */
[----:B------:R-:W4:Y:S04]  /*1e60*/  LDSM.16.M88.4 R188, [R188+0x8000] ;  /* 0x00800000bcbc783b */ /* 0x000f280000000200 */
[----:B------:R1:W1:Y:S04]  /*1e70*/  LDSM.16.M88.4 R152, [R212] ;  /* 0x00000000d498783b */ /* 0x0002680000000200 */
[----:B------:R1:W1:Y:S04]  /*1e80*/  LDSM.16.M88.4 R160, [R213] ;  /* 0x00000000d5a0783b */ /* 0x0002680000000200 */
[----:B------:R1:W1:Y:S04]  /*1e90*/  LDSM.16.M88.4 R164, [R214] ;  /* 0x00000000d6a4783b */ /* 0x0002680000000200 */
[----:B------:R1:W1:Y:S04]  /*1ea0*/  LDSM.16.M88.4 R168, [R212+0x4000] ;  /* 0x00400000d4a8783b */ /* 0x0002680000000200 */
[----:B------:R1:W1:Y:S04]  /*1eb0*/  LDSM.16.M88.4 R176, [R213+0x4000] ;  /* 0x00400000d5b0783b */ /* 0x0002680000000200 */
[----:B------:R1:W1:Y:S04]  /*1ec0*/  LDSM.16.M88.4 R180, [R214+0x4000] ;  /* 0x00400000d6b4783b */ /* 0x0002680000000200 */
[----:B------:R1:W1:Y:S04]  /*1ed0*/  LDSM.16.M88.4 R184, [R212+0x8000] ;  /* 0x00800000d4b8783b */ /* 0x0002680000000200 */
[----:B------:R1:W1:Y:S04]  /*1ee0*/  LDSM.16.M88.4 R192, [R213+0x8000] ;  /* 0x00800000d5c0783b */ /* 0x0002680000000200 */
[----:B------:R1:W1:Y:S01]  /*1ef0*/  LDSM.16.M88.4 R196, [R214+0x8000] ;  /* 0x00800000d6c4783b */ /* 0x0002620000000200 */
[----:B------:R-:W-:-:S03]  /*1f00*/  IADD3.X R13, R20, RZ, R3, P3, P1 ;  /* 0x000000ff140d7210 */ /* 0x000fc60001fe2403 */
[----:B------:R-:W-:Y:S01]  /*1f10*/  BAR.SYNC.DEFER_BLOCKING 0x0 ;  /* 0x0000000000007b1d */ /* 0x000fe20000010000 */
[C---:B------:R-:W-:Y:S02]  /*1f20*/  IADD3 R10, P3, P1, R21.reuse, 0x100, R2 ;  /* 0x00000100150a7810 */ /* 0x040fe4000797e002 */
[----:B------:R-:W-:Y:S02]  /*1f30*/  ISETP.GE.AND P6, PT, R100, c[0x0][0x1d4], PT ;  /* 0x0000750064007a0c */ /* 0x000fe40003fc6270 */
[----:B------:R-:W-:Y:S02]  /*1f40*/  ISETP.GE.AND P5, PT, R28, c[0x0][0x1d4], PT ;  /* 0x000075001c007a0c */ /* 0x000fe40003fa6270 */
[----:B------:R-:W-:Y:S02]  /*1f50*/  IADD3 R4, P0, R21, R2, RZ ;  /* 0x0000000215047210 */ /* 0x000fe40007f1e0ff */
[----:B------:R-:W-:Y:S02]  /*1f60*/  IADD3.X R11, R20, RZ, R3, P3, P1 ;  /* 0x000000ff140b7210 */ /* 0x000fe40001fe2403 */
[----:B------:R-:W-:-:S02]  /*1f70*/  ISETP.LT.OR P3, PT, R9, 0x1, P6 ;  /* 0x000000010900780c */ /* 0x000fc40003761670 */
[----:B------:R-:W-:Y:S01]  /*1f80*/  ISETP.LT.OR P1, PT, R9, 0x1, P5 ;  /* 0x000000010900780c */ /* 0x000fe20002f21670 */
[----:B------:R-:W-:Y:S01]  /*1f90*/  IMAD.X R5, R20, 0x1, R3, P0 ;  /* 0x0000000114057824 */ /* 0x000fe200000e0603 */
[----:B------:R-:W-:Y:S02]  /*1fa0*/  IADD3 R6, P0, R4, R21, RZ ;  /* 0x0000001504067210 */ /* 0x000fe40007f1e0ff */
[----:B------:R-:W-:-:S03]  /*1fb0*/  ISETP.GE.AND P4, PT, R23, c[0x0][0x1d4], PT ;  /* 0x0000750017007a0c */ /* 0x000fc60003f86270 */
[----:B------:R-:W-:Y:S01]  /*1fc0*/  IMAD.X R7, R5, 0x1, R20, P0 ;  /* 0x0000000105077824 */ /* 0x000fe200000e0614 */
[----:B------:R-:W-:-:S03]  /*1fd0*/  ISETP.LT.OR P0, PT, R9, 0x1, P4 ;  /* 0x000000010900780c */ /* 0x000fc60002701670 */
[----:B------:R-:W-:Y:S01]  /*1fe0*/  @!PT LDS RZ, [RZ] ;  /* 0x00000000fffff984 */ /* 0x000fe20000000800 */
[----:B------:R-:W-:Y:S01]  /*1ff0*/  @!PT LDS RZ, [RZ] ;  /* 0x00000000fffff984 */ /* 0x000fe20000000800 */
[----:B------:R-:W-:Y:S01]  /*2000*/  @!PT LDS RZ, [RZ] ;  /* 0x00000000fffff984 */ /* 0x000fe20000000800 */
[----:B------:R1:W-:Y:S01]  /*2010*/  LDGSTS.E.BYPASS.LTC128B.128 [R22+0x100], [R2.64], !P3 ;  /* 0x0010000002167fae */ /* 0x0003e2000d901d46 */
[----:B------:R-:W-:-:S03]  /*2020*/  ISETP.LT.OR P3, PT, R9, 0x21, P6 ;  /* 0x000000210900780c */ /* 0x000fc60003761670 */
[----:B------:R1:W-:Y:S01]  /*2030*/  LDGSTS.E.BYPASS.LTC128B.128 [R22+0x3100], [R2.64+0x80], !P1 ;  /* 0x0310008002167fae */ /* 0x0003e2000c901d46 */
[C---:B------:R-:W-:Y:S02]  /*2040*/  ISETP.LT.OR P1, PT, R9.reuse, 0x21, P5 ;  /* 0x000000210900780c */ /* 0x040fe40002f21670 */
[C---:B------:R-:W-:Y:S01]  /*2050*/  ISETP.LT.OR P6, PT, R9.reuse, 0x41, P6 ;  /* 0x000000410900780c */ /* 0x040fe200037c1670 */
[----:B------:R1:W-:Y:S01]  /*2060*/  STL.64 [R1+0x68], R18 ;  /* 0x0000681201007387 */ /* 0x0003e20000100a00 */
[----:B------:R-:W-:-:S03]  /*2070*/  ISETP.LT.OR P5, PT, R9, 0x41, P5 ;  /* 0x000000410900780c */ /* 0x000fc60002fa1670 */
[----:B------:R1:W-:Y:S01]  /*2080*/  LDGSTS.E.BYPASS.LTC128B.128 [R22+0x6100], [R2.64+0x100], !P0 ;  /* 0x0610010002167fae */ /* 0x0003e2000c101d46 */
[C---:B------:R-:W-:Y:S02]  /*2090*/  ISETP.LT.OR P0, PT, R9.reuse, 0x21, P4 ;  /* 0x000000210900780c */ /* 0x040fe40002701670 */
[----:B------:R-:W-:Y:S01]  /*20a0*/  ISETP.LT.OR P4, PT, R9, 0x41, P4 ;  /* 0x000000410900780c */ /* 0x000fe20002781670 */
[----:B------:R1:W-:Y:S04]  /*20b0*/  LDGSTS.E.BYPASS.LTC128B.128 [R22+0x1100], [R4.64], !P3 ;  /* 0x0110000004167fae */ /* 0x0003e8000d901d46 */
[----:B------:R1:W-:Y:S01]  /*20c0*/  LDGSTS.E.BYPASS.LTC128B.128 [R22+0x4100], [R12.64], !P1 ;  /* 0x041000000c167fae */ /* 0x0003e2000c901d46 */
[----:B------:R-:W-:Y:S01]  /*20d0*/  ISETP.GE.AND P1, PT, R226, 0x2, PT ;  /* 0x00000002e200780c */ /* 0x000fe20003f26270 */
[----:B------:R-:W-:Y:S04]  /*20e0*/  BSSY B0, `(.L_x_1083) ;  /* 0x0000028000007945 */ /* 0x000fe80003800000 */
[----:B------:R1:W-:Y:S04]  /*20f0*/  LDGSTS.E.BYPASS.LTC128B.128 [R22+0x7100], [R10.64], !P0 ;  /* 0x071000000a167fae */ /* 0x0003e8000c101d46 */
[----:B------:R1:W-:Y:S04]  /*2100*/  LDGSTS.E.BYPASS.LTC128B.128 [R22+0x2100], [R6.64], !P6 ;  /* 0x0210000006167fae */ /* 0x0003e8000f101d46 */
[----:B------:R1:W-:Y:S04]  /*2110*/  LDGSTS.E.BYPASS.LTC128B.128 [R22+0x5100], [R6.64+0x80], !P5 ;  /* 0x0510008006167fae */ /* 0x0003e8000e901d46 */
[----:B------:R1:W-:Y:S04]  /*2120*/  LDGSTS.E.BYPASS.LTC128B.128 [R22+0x8100], [R6.64+0x100], !P4 ;  /* 0x0810010006167fae */ /* 0x0003e8000e101d46 */
[----:B------:R-:W0:Y:S01]  /*2130*/  LDGDEPBAR ;  /* 0x00000000000079af */ /* 0x000e220000000000 */
[----:B------:R-:W-:Y:S05]  /*2140*/  @!P1 BRA `(.L_x_1084) ;  /* 0x0000021000009947 */ /* 0x000fea0003800000 */
[----:B--234-:R-:W-:Y:S01]  /*2150*/  IADD3 R0, R226, -0x2, RZ ;  /* 0xfffffffee2007810 */ /* 0x01cfe20007ffe0ff */
[C---:B-1----:R-:W-:Y:S01]  /*2160*/  IMAD.SHL.U32 R6, R16.reuse, 0x40, RZ ;  /* 0x0000004010067824 */ /* 0x042fe200078e00ff */
[----:B------:R-:W-:-:S02]  /*2170*/  SHF.L.U64.HI R7, R16, 0x6, R8 ;  /* 0x0000000610077819 */ /* 0x000fc40000010208 */
[----:B------:R-:W-:Y:S01]  /*2180*/  SHF.R.S32.HI R2, RZ, 0x1f, R0 ;  /* 0x0000001fff027819 */ /* 0x000fe20000011400 */
[----:B------:R-:W-:Y:S01]  /*2190*/  IMAD.WIDE.U32 R4, R0, c[0x0][0x1e0], RZ ;  /* 0x0000780000047a25 */ /* 0x000fe200078e00ff */
[----:B------:R-:W-:-:S03]  /*21a0*/  ISETP.GE.AND P4, PT, R100, c[0x0][0x1d4], PT ;  /* 0x0000750064007a0c */ /* 0x000fc60003f86270 */
        /* <DEDUP_REMOVED lines=9> */
[----:B------:R-:W-:Y:S02]  /*2240*/  ISETP.GE.AND P3, PT, R28, c[0x0][0x1d4], PT ;  /* 0x000075001c007a0c */ /* 0x000fe40003f66270 */
[--C-:B------:R-:W-:Y:S01]  /*2250*/  IADD3.X R11, R7, RZ, R3.reuse, P5, P0 ;  /* 0x000000ff070b7210 */ /* 0x100fe20002fe0403 */
[----:B------:R1:W-:Y:S01]  /*2260*/  LDGSTS.E.BYPASS.LTC128B.128 [R22+0x1b100], [R2.64], !P4 ;  /* 0x1b10000002167fae */ /* 0x0003e2000e101d46 */
[----:B------:R-:W-:Y:S02]  /*2270*/  IADD3 R8, P6, P5, R6, 0x100, R2 ;  /* 0x0000010006087810 */ /* 0x000fe40007dde002 */
[----:B------:R-:W-:Y:S02]  /*2280*/  ISETP.GE.AND P0, PT, R23, c[0x0][0x1d4], PT ;  /* 0x0000750017007a0c */ /* 0x000fe40003f06270 */
[----:B------:R-:W-:-:S02]  /*2290*/  IADD3.X R9, R7, RZ, R3, P6, P5 ;  /* 0x000000ff07097210 */ /* 0x000fc400037ea403 */
[----:B------:R-:W-:-:S03]  /*22a0*/  IADD3 R4, P6, R6, R2, RZ ;  /* 0x0000000206047210 */ /* 0x000fc60007fde0ff */
[----:B------:R1:W-:Y:S01]  /*22b0*/  LDGSTS.E.BYPASS.LTC128B.128 [R22+0x1e100], [R2.64+0x80], !P3 ;  /* 0x1e10008002167fae */ /* 0x0003e2000d901d46 */
[----:B------:R-:W-:Y:S01]  /*22c0*/  IADD3 R6, P5, R4, R6, RZ ;  /* 0x0000000604067210 */ /* 0x000fe20007fbe0ff */
[----:B------:R-:W-:-:S04]  /*22d0*/  IMAD.X R5, R7, 0x1, R3, P6 ;  /* 0x0000000107057824 */ /* 0x000fc800030e0603 */
        /* <DEDUP_REMOVED lines=8> */
.L_x_1084:
[----:B--234-:R-:W-:Y:S05]  /*2360*/  BSYNC B0 ;  /* 0x0000000000007941 */ /* 0x01cfea0003800000 */
.L_x_1083:
[----:B------:R-:W0:Y:S01]  /*2370*/  LDGDEPBAR ;  /* 0x00000000000079af */ /* 0x000e220000000000 */
[----:B------:R-:W-:Y:S01]  /*2380*/  IMAD.MOV.U32 R208, RZ, RZ, 0x20 ;  /* 0x00000020ffd07424 */ /* 0x000fe200078e00ff */
[----:B------:R-:W-:Y:S01]  /*2390*/  LOP3.LUT P0, RZ, R69, 0x2, RZ, 0xc0, !PT ;  /* 0x0000000245ff7812 */ /* 0x000fe2000780c0ff */
[----:B------:R-:W-:Y:S03]  /*23a0*/  BSSY B0, `(.L_x_1085) ;  /* 0x0000034000007945 */ /* 0x000fe60003800000 */
[----:B------:R-:W-:-:S05]  /*23b0*/  SEL R208, R208, 0xffffffe0, !P0 ;  /* 0xffffffe0d0d07807 */ /* 0x000fca0004000000 */
[----:B-1----:R-:W-:Y:S01]  /*23c0*/  IMAD.IADD R3, R209, 0x1, R208 ;  /* 0x00000001d1037824 */ /* 0x002fe200078e02d0 */
[----:B------:R-:W-:-:S04]  /*23d0*/  DEPBAR.LE SB0, 0x2 ;  /* 0x000080800000791a */ /* 0x000fc80000000000 */
[----:B------:R-:W-:Y:S06]  /*23e0*/  BAR.SYNC.DEFER_BLOCKING 0x0 ;  /* 0x0000000000007b1d */ /* 0x000fec0000010000 */
[----:B------:R1:W2:Y:S04]  /*23f0*/  LDSM.16.M88.4 R24, [R209] ;  /* 0x00000000d118783b */ /* 0x0002a80000000200 */
[----:B------:R1:W3:Y:S04]  /*2400*/  LDSM.16.M88.4 R16, [R209+0x800] ;  /* 0x00080000d110783b */ /* 0x0002e80000000200 */
[----:B------:R1:W4:Y:S04]  /*2410*/  LDSM.16.M88.4 R32, [R209+0x1000] ;  /* 0x00100000d120783b */ /* 0x0003280000000200 */
        /* <DEDUP_REMOVED lines=10> */
[----:B--23--:R-:W-:Y:S02]  /*24c0*/  IADD3 R0, R226, -0x2, RZ ;  /* 0xfffffffee2007810 */ /* 0x00cfe40007ffe0ff */
[----:B------:R-:W-:-:S02]  /*24d0*/  ISETP.GE.AND P3, PT, R100, c[0x0][0x1d4], PT ;  /* 0x0000750064007a0c */ /* 0x000fc40003f66270 */
[----:B------:R-:W-:Y:S01]  /*24e0*/  SHF.R.S32.HI R2, RZ, 0x1f, R0 ;  /* 0x0000001fff027819 */ /* 0x000fe20000011400 */
[----:B------:R-:W-:Y:S01]  /*24f0*/  IMAD.WIDE.U32 R6, R0, c[0x0][0x208], RZ ;  /* 0x0000820000067a25 */ /* 0x000fe200078e00ff */
[----:B------:R-:W-:Y:S02]  /*2500*/  ISETP.GE.AND P1, PT, R28, c[0x0][0x1d4], PT ;  /* 0x000075001c007a0c */ /* 0x000fe40003f26270 */
[----:B------:R-:W-:Y:S01]  /*2510*/  ISETP.GE.AND P0, PT, R23, c[0x0][0x1d4], PT ;  /* 0x0000750017007a0c */ /* 0x000fe20003f06270 */
        /* <DEDUP_REMOVED lines=28> */
.L_x_1086:
[----:B--23--:R-:W-:Y:S05]  /*26e0*/  BSYNC B0 ;  /* 0x0000000000007941 */ /* 0x00cfea0003800000 */
.L_x_1085:
[C---:B-1----:R-:W-:Y:S08]  /*26f0*/  HMMA.16816.F32 R4, R152.reuse, R40, RZ ;  /* 0x000000289804723c */ /* 0x042ff000000018ff */
[C---:B----4-:R-:W-:Y:S08]  /*2700*/  HMMA.16816.F32 R8, R152.reuse, R34, RZ ;  /* 0x000000229808723c */ /* 0x050ff000000018ff */
[C---:B------:R-:W-:Y:S08]  /*2710*/  HMMA.16816.F32 R12, R152.reuse, R32, RZ ;  /* 0x00000020980c723c */ /* 0x040ff000000018ff */
[C---:B------:R-:W-:Y:S08]  /*2720*/  HMMA.16816.F32 R28, R152.reuse, R24, RZ ;  /* 0x00000018981c723c */ /* 0x040ff000000018ff */
[----:B------:R-:W-:Y:S01]  /*2730*/  HMMA.16816.F32 R20, R152, R16, RZ ;  /* 0x000000109814723c */ /* 0x000fe200000018ff */
[----:B------:R-:W-:Y:S01]  /*2740*/  IMAD.MOV.U32 R0, RZ, RZ, 0x40 ;  /* 0x00000040ff007424 */ /* 0x000fe200078e00ff */
[----:B------:R-:W-:Y:S01]  /*2750*/  LOP3.LUT P0, RZ, R69, 0x4, RZ, 0xc0, !PT ;  /* 0x0000000445ff7812 */ /* 0x000fe2000780c0ff */
[----:B------:R-:W2:Y:S04]  /*2760*/  LDL R126, [R1+0x98] ;  /* 0x00009800017e7983 */ /* 0x000ea80000100800 */
[----:B------:R-:W3:Y:S01]  /*2770*/  LDL R125, [R1+0x58] ;  /* 0x00005800017d7983 */ /* 0x000ee20000100800 */
[----:B------:R-:W-:Y:S03]  /*2780*/  HMMA.16816.F32 R92, R156, R60, R4 ;  /* 0x0000003c9c5c723c */ /* 0x000fe60000001804 */
[----:B------:R-:W-:Y:S04]  /*2790*/  LDSM.16.M88.4 R104, [R3+0x5800] ;  /* 0x005800000368783b */ /* 0x000fe80000000200 */
[----:B------:R-:W0:Y:S01]  /*27a0*/  LDGDEPBAR ;  /* 0x00000000000079af */ /* 0x000e220000000000 */
[----:B------:R-:W-:Y:S08]  /*27b0*/  HMMA.16816.F32 R4, R152, R42, RZ ;  /* 0x0000002a9804723c */ /* 0x000ff000000018ff */
[C---:B------:R-:W-:Y:S08]  /*27c0*/  HMMA.16816.F32 R100, R156.reuse, R54, R8 ;  /* 0x000000369c64723c */ /* 0x040ff00000001808 */
[----:B------:R-:W-:Y:S08]  /*27d0*/  HMMA.16816.F32 R96, R156, R52, R12 ;  /* 0x000000349c60723c */ /* 0x000ff0000000180c */
[C---:B------:R-:W-:Y:S08]  /*27e0*/  HMMA.16816.F32 R8, R152.reuse, R64, RZ ;  /* 0x000000409808723c */ /* 0x040ff000000018ff */
[----:B------:R-:W-:Y:S01]  /*27f0*/  HMMA.16816.F32 R12, R152, R56, RZ ;  /* 0x00000038980c723c */ /* 0x000fe200000018ff */
[----:B------:R-:W-:-:S07]  /*2800*/  SEL R206, R0, 0xffffffc0, !P0 ;  /* 0xffffffc000ce7807 */ /* 0x000fce0004000000 */
[----:B------:R-:W-:Y:S01]  /*2810*/  HMMA.16816.F32 R24, R152, R26, RZ ;  /* 0x0000001a9818723c */ /* 0x000fe200000018ff */
[----:B------:R-:W-:-:S07]  /*2820*/  IMAD.IADD R2, R209, 0x1, R206 ;  /* 0x00000001d1027824 */ /* 0x000fce00078e02ce */
[----:B------:R-:W-:Y:S08]  /*2830*/  HMMA.16816.F32 R16, R152, R18, RZ ;  /* 0x000000129810723c */ /* 0x000ff000000018ff */
[C---:B------:R-:W-:Y:S08]  /*2840*/  HMMA.16816.F32 R88, R156.reuse, R62, R4 ;  /* 0x0000003e9c58723c */ /* 0x040ff00000001804 */
[C---:B------:R-:W-:Y:S08]  /*2850*/  HMMA.16816.F32 R44, R156.reuse, R36, R28 ;  /* 0x000000249c2c723c */ /* 0x040ff0000000181c */
[C---:B------:R-:W-:Y:S01]  /*2860*/  HMMA.16816.F32 R76, R156.reuse, R72, R8 ;  /* 0x000000489c4c723c */ /* 0x040fe20000001808 */
[----:B------:R-:W-:Y:S07]  /*2870*/  LDSM.16.M88.4 R8, [R2+0x1800] ;  /* 0x001800000208783b */ /* 0x000fee0000000200 */
[----:B------:R-:W-:Y:S01]  /*2880*/  HMMA.16816.F32 R84, R156, R80, R12 ;  /* 0x000000509c54723c */ /* 0x000fe2000000180c */
[----:B------:R-:W-:Y:S01]  /*2890*/  LDSM.16.M88.4 R12, [R2+0x1000] ;  /* 0x00100000020c783b */ /* 0x000fe20000000200 */
[----:B------:R-:W-:-:S03]  /*28a0*/  IADD3 R0, R206, R209, R208 ;  /* 0x000000d1ce007210 */ /* 0x000fc60007ffe0d0 */
[----:B------:R-:W-:Y:S03]  /*28b0*/  LDSM.16.M88.4 R112, [R2+0x3000] ;  /* 0x003000000270783b */ /* 0x000fe60000000200 */
[----:B------:R-:W-:Y:S01]  /*28c0*/  HMMA.16816.F32 R4, R152, R66, RZ ;  /* 0x000000429804723c */ /* 0x000fe200000018ff */
[----:B------:R-:W-:Y:S04]  /*28d0*/  LDSM.16.M88.4 R52, [R0+0x800] ;  /* 0x000800000034783b */ /* 0x000fe80000000200 */
[----:B------:R-:W-:Y:S03]  /*28e0*/  LDSM.16.M88.4 R116, [R2+0x3800] ;  /* 0x003800000274783b */ /* 0x000fe60000000200 */
[C---:B------:R-:W-:Y:S01]  /*28f0*/  HMMA.16816.F32 R28, R156.reuse, R48, R20 ;  /* 0x000000309c1c723c */ /* 0x040fe20000001814 */
[----:B------:R-:W1:Y:S04]  /*2900*/  LDSM.16.M88.4 R20, [R2] ;  /* 0x000000000214783b */ /* 0x000e680000000200 */
[----:B------:R-:W-:Y:S03]  /*2910*/  LDSM.16.M88.4 R108, [R2+0x5800] ;  /* 0x00580000026c783b */ /* 0x000fe60000000200 */
[C---:B------:R-:W-:Y:S01]  /*2920*/  HMMA.16816.F32 R32, R156.reuse, R38, R24 ;  /* 0x000000269c20723c */ /* 0x040fe20000001818 */
[----:B------:R-:W4:Y:S04]  /*2930*/  LDSM.16.M88.4 R24, [R2+0x800] ;  /* 0x000800000218783b */ /* 0x000f280000000200 */
[----:B------:R-:W-:Y:S03]  /*2940*/  LDSM.16.M88.4 R36, [R2+0x2800] ;  /* 0x002800000224783b */ /* 0x000fe60000000200 */
[----:B------:R-:W-:Y:S01]  /*2950*/  HMMA.16816.F32 R48, R156, R50, R16 ;  /* 0x000000329c30723c */ /* 0x000fe20000001810 */
[----:B------:R-:W-:Y:S07]  /*2960*/  LDSM.16.M88.4 R120, [R0+0x3000] ;  /* 0x003000000078783b */ /* 0x000fee0000000200 */
[----:B------:R-:W-:Y:S01]  /*2970*/  HMMA.16816.F32 R16, R152, R58, RZ ;  /* 0x0000003a9810723c */ /* 0x000fe200000018ff */
[----:B------:R-:W-:Y:S07]  /*2980*/  LDSM.16.M88.4 R56, [R0] ;  /* 0x000000000038783b */ /* 0x000fee0000000200 */
[----:B------:R-:W-:Y:S01]  /*2990*/  HMMA.16816.F32 R72, R156, R74, R4 ;  /* 0x0000004a9c48723c */ /* 0x000fe20000001804 */
[----:B------:R-:W5:Y:S07]  /*29a0*/  LDSM.16.M88.4 R4, [R2+0x2000] ;  /* 0x002000000204783b */ /* 0x000f6e0000000200 */
[----:B-1----:R-:W-:Y:S01]  /*29b0*/  HMMA.16816.F32 R68, R160, R20, R44 ;  /* 0x00000014a044723c */ /* 0x002fe2000000182c */
[----:B------:R-:W-:Y:S07]  /*29c0*/  LDSM.16.M88.4 R44, [R0+0x1000] ;  /* 0x00100000002c783b */ /* 0x000fee0000000200 */
[----:B------:R-:W-:Y:S08]  /*29d0*/  HMMA.16816.F32 R80, R156, R82, R16 ;  /* 0x000000529c50723c */ /* 0x000ff00000001810 */
[C---:B------:R-:W-:Y:S08]  /*29e0*/  HMMA.16816.F32 R64, R160.reuse, R22, R32 ;  /* 0x00000016a040723c */ /* 0x040ff00000001820 */
[C---:B------:R-:W-:Y:S01]  /*29f0*/  HMMA.16816.F32 R20, R160.reuse, R10, R88 ;  /* 0x0000000aa014723c */ /* 0x040fe20000001858 */
[----:B------:R-:W1:Y:S07]  /*2a00*/  LDSM.16.M88.4 R88, [R0+0x2000] ;  /* 0x002000000058783b */ /* 0x000e6e0000000200 */
[C---:B------:R-:W-:Y:S01]  /*2a10*/  HMMA.16816.F32 R40, R160.reuse, R12, R96 ;  /* 0x0000000ca028723c */ /* 0x040fe20000001860 */
[----:B------:R-:W1:Y:S07]  /*2a20*/  LDSM.16.M88.4 R96, [R209+0x3000] ;  /* 0x00300000d160783b */ /* 0x000e6e0000000200 */
[C---:B----4-:R-:W-:Y:S01]  /*2a30*/  HMMA.16816.F32 R60, R160.reuse, R24, R28 ;  /* 0x00000018a03c723c */ /* 0x050fe2000000181c */
[----:B------:R-:W4:Y:S07]  /*2a40*/  LDSM.16.M88.4 R28, [R0+0x1800] ;  /* 0x00180000001c783b */ /* 0x000f2e0000000200 */
[C---:B------:R-:W-:Y:S08]  /*2a50*/  HMMA.16816.F32 R48, R160.reuse, R26, R48 ;  /* 0x0000001aa030723c */ /* 0x040ff00000001830 */
[C---:B------:R-:W-:Y:S01]  /*2a60*/  HMMA.16816.F32 R32, R160.reuse, R14, R100 ;  /* 0x0000000ea020723c */ /* 0x040fe20000001864 */
[----:B------:R-:W-:Y:S07]  /*2a70*/  LDSM.16.M88.4 R100, [R209+0x4800] ;  /* 0x00480000d164783b */ /* 0x000fee0000000200 */
[C---:B------:R-:W-:Y:S01]  /*2a80*/  HMMA.16816.F32 R24, R160.reuse, R8, R92 ;  /* 0x00000008a018723c */ /* 0x040fe2000000185c */
[----:B------:R-:W1:Y:S07]  /*2a90*/  LDSM.16.M88.4 R92, [R0+0x2800] ;  /* 0x00280000005c783b */ /* 0x000e6e0000000200 */
[C---:B-----5:R-:W-:Y:S01]  /*2aa0*/  HMMA.16816.F32 R16, R160.reuse, R4, R84 ;  /* 0x00000004a010723c */ /* 0x060fe20000001854 */
[----:B------:R-:W5:Y:S07]  /*2ab0*/  LDSM.16.M88.4 R84, [R209+0x3800] ;  /* 0x00380000d154783b */ /* 0x000f6e0000000200 */
[C---:B------:R-:W-:Y:S01]  /*2ac0*/  HMMA.16816.F32 R12, R160.reuse, R6, R80 ;  /* 0x00000006a00c723c */ /* 0x040fe20000001850 */
[----:B------:R-:W1:Y:S07]  /*2ad0*/  LDSM.16.M88.4 R80, [R209+0x4000] ;  /* 0x00400000d150783b */ /* 0x000e6e0000000200 */
[C---:B------:R-:W-:Y:S08]  /*2ae0*/  HMMA.16816.F32 R8, R160.reuse, R36, R76 ;  /* 0x00000024a008723c */ /* 0x040ff0000000184c */
[----:B------:R-:W-:Y:S08]  /*2af0*/  HMMA.16816.F32 R4, R160, R38, R72 ;  /* 0x00000026a004723c */ /* 0x000ff00000001848 */
[C---:B------:R-:W-:Y:S08]  /*2b00*/  HMMA.16816.F32 R36, R164.reuse, R56, R68 ;  /* 0x00000038a424723c */ /* 0x040ff00000001844 */
[C---:B------:R-:W-:Y:S08]  /*2b10*/  HMMA.16816.F32 R76, R164.reuse, R54, R48 ;  /* 0x00000036a44c723c */ /* 0x040ff00000001830 */
[C---:B------:R-:W-:Y:S08]  /*2b20*/  HMMA.16816.F32 R68, R164.reuse, R52, R60 ;  /* 0x00000034a444723c */ /* 0x040ff0000000183c */
[C---:B-1----:R-:W-:Y:S08]  /*2b30*/  HMMA.16816.F32 R48, R164.reuse, R88, R16 ;  /* 0x00000058a430723c */ /* 0x042ff00000001810 */
[C---:B------:R-:W-:Y:S08]  /*2b40*/  HMMA.16816.F32 R64, R164.reuse, R58, R64 ;  /* 0x0000003aa440723c */ /* 0x040ff00000001840 */
[----:B------:R-:W-:Y:S01]  /*2b50*/  HMMA.16816.F32 R60, R164, R46, R32 ;  /* 0x0000002ea43c723c */ /* 0x000fe20000001820 */
[----:B------:R-:W-:Y:S07]  /*2b60*/  LDSM.16.M88.4 R32, [R209+0x5800] ;  /* 0x00580000d120783b */ /* 0x000fee0000000200 */
[----:B------:R-:W-:Y:S01]  /*2b70*/  HMMA.16816.F32 R16, R168, R96, R36 ;  /* 0x00000060a810723c */ /* 0x000fe20000001824 */
[----:B------:R-:W1:Y:S07]  /*2b80*/  LDSM.16.M88.4 R36, [R209+0x5000] ;  /* 0x00500000d124783b */ /* 0x000e6e0000000200 */
[C---:B----4-:R-:W-:Y:S01]  /*2b90*/  HMMA.16816.F32 R56, R164.reuse, R28, R24 ;  /* 0x0000001ca438723c */ /* 0x050fe20000001818 */
[----:B------:R-:W4:Y:S07]  /*2ba0*/  LDSM.16.M88.4 R24, [R3+0x3000] ;  /* 0x003000000318783b */ /* 0x000f2e0000000200 */
[C---:B------:R-:W-:Y:S08]  /*2bb0*/  HMMA.16816.F32 R72, R164.reuse, R44, R40 ;  /* 0x0000002ca448723c */ /* 0x040ff00000001828 */
[C---:B------:R-:W-:Y:S01]  /*2bc0*/  HMMA.16816.F32 R44, R164.reuse, R90, R12 ;  /* 0x0000005aa42c723c */ /* 0x040fe2000000180c */
[----:B------:R-:W-:Y:S07]  /*2bd0*/  LDSM.16.M88.4 R88, [R3+0x4800] ;  /* 0x004800000358783b */ /* 0x000fee0000000200 */
[C---:B------:R-:W-:Y:S08]  /*2be0*/  HMMA.16816.F32 R40, R164.reuse, R92, R8 ;  /* 0x0000005ca428723c */ /* 0x040ff00000001808 */
[----:B------:R-:W-:Y:S01]  /*2bf0*/  HMMA.16816.F32 R52, R164, R30, R20 ;  /* 0x0000001ea434723c */ /* 0x000fe20000001814 */
[----:B------:R-:W1:Y:S07]  /*2c00*/  LDSM.16.M88.4 R20, [R3+0x3800] ;  /* 0x003800000314783b */ /* 0x000e6e0000000200 */
[----:B------:R-:W-:Y:S01]  /*2c10*/  HMMA.16816.F32 R12, R168, R98, R64 ;  /* 0x00000062a80c723c */ /* 0x000fe20000001840 */
[----:B------:R-:W1:Y:S07]  /*2c20*/  LDSM.16.M88.4 R96, [R3+0x4000] ;  /* 0x004000000360783b */ /* 0x000e6e0000000200 */
[----:B------:R-:W-:Y:S01]  /*2c30*/  HMMA.16816.F32 R28, R164, R94, R4 ;  /* 0x0000005ea41c723c */ /* 0x000fe20000001804 */
[----:B------:R-:W2:Y:S07]  /*2c40*/  LDSM.16.M88.4 R92, [R3+0x5000] ;  /* 0x00500000035c783b */ /* 0x000eae0000000200 */
[C---:B-----5:R-:W-:Y:S08]  /*2c50*/  HMMA.16816.F32 R8, R168.reuse, R84, R68 ;  /* 0x00000054a808723c */ /* 0x060ff00000001844 */
[C---:B------:R-:W-:Y:S08]  /*2c60*/  HMMA.16816.F32 R4, R168.reuse, R86, R76 ;  /* 0x00000056a804723c */ /* 0x040ff0000000184c */
[C---:B------:R-:W-:Y:S08]  /*2c70*/  HMMA.16816.F32 R84, R168.reuse, R80, R72 ;  /* 0x00000050a854723c */ /* 0x040ff00000001848 */
[C---:B------:R-:W-:Y:S08]  /*2c80*/  HMMA.16816.F32 R80, R168.reuse, R82, R60 ;  /* 0x00000052a850723c */ /* 0x040ff0000000183c */
[C---:B-1----:R-:W-:Y:S08]  /*2c90*/  HMMA.16816.F32 R64, R168.reuse, R38, R44 ;  /* 0x00000026a840723c */ /* 0x042ff0000000182c */
[----:B------:R-:W-:Y:S01]  /*2ca0*/  HMMA.16816.F32 R60, R168, R32, R40 ;  /* 0x00000020a83c723c */ /* 0x000fe20000001828 */
[----:B------:R-:W1:Y:S07]  /*2cb0*/  LDSM.16.M88.4 R40, [R2+0x4000] ;  /* 0x004000000228783b */ /* 0x000e6e0000000200 */
[----:B----4-:R-:W-:Y:S08]  /*2cc0*/  HMMA.16816.F32 R44, R172, R24, R16 ;  /* 0x00000018ac2c723c */ /* 0x010ff00000001810 */
[C---:B------:R-:W-:Y:S08]  /*2cd0*/  HMMA.16816.F32 R76, R168.reuse, R100, R56 ;  /* 0x00000064a84c723c */ /* 0x040ff00000001838 */
[C---:B------:R-:W-:Y:S01]  /*2ce0*/  HMMA.16816.F32 R72, R168.reuse, R102, R52 ;  /* 0x00000066a848723c */ /* 0x040fe20000001834 */
[----:B------:R-:W-:Y:S07]  /*2cf0*/  LDSM.16.M88.4 R100, [R2+0x5000] ;  /* 0x005000000264783b */ /* 0x000fee0000000200 */
[----:B------:R-:W-:Y:S01]  /*2d00*/  HMMA.16816.F32 R68, R168, R36, R48 ;  /* 0x00000024a844723c */ /* 0x000fe20000001830 */
[----:B------:R-:W4:Y:S07]  /*2d10*/  LDSM.16.M88.4 R36, [R2+0x4800] ;  /* 0x004800000224783b */ /* 0x000f2e0000000200 */
[----:B------:R-:W-:Y:S08]  /*2d20*/  HMMA.16816.F32 R52, R172, R26, R12 ;  /* 0x0000001aac34723c */ /* 0x000ff0000000180c */
[----:B------:R-:W-:Y:S08]  /*2d30*/  HMMA.16816.F32 R56, R168, R34, R28 ;  /* 0x00000022a838723c */ /* 0x000ff0000000181c */
[C---:B------:R-:W-:Y:S08]  /*2d40*/  HMMA.16816.F32 R32, R172.reuse, R22, R4 ;  /* 0x00000016ac20723c */ /* 0x040ff00000001804 */
[----:B------:R-:W-:Y:S08]  /*2d50*/  HMMA.16816.F32 R4, R172, R104, R60 ;  /* 0x00000068ac04723c */ /* 0x000ff0000000183c */
[----:B------:R-:W-:Y:S08]  /*2d60*/  HMMA.16816.F32 R44, R176, R112, R44 ;  /* 0x00000070b02c723c */ /* 0x000ff0000000182c */
[C---:B------:R-:W-:Y:S08]  /*2d70*/  HMMA.16816.F32 R28, R172.reuse, R96, R84 ;  /* 0x00000060ac1c723c */ /* 0x040ff00000001854 */
[C---:B------:R-:W-:Y:S01]  /*2d80*/  HMMA.16816.F32 R24, R172.reuse, R98, R80 ;  /* 0x00000062ac18723c */ /* 0x040fe20000001850 */
[----:B------:R-:W-:Y:S07]  /*2d90*/  LDSM.16.M88.4 R96, [R0+0x4800] ;  /* 0x004800000060783b */ /* 0x000fee0000000200 */
[C---:B------:R-:W-:Y:S08]  /*2da0*/  HMMA.16816.F32 R48, R172.reuse, R20, R8 ;  /* 0x00000014ac30723c */ /* 0x040ff00000001808 */
[C---:B------:R-:W-:Y:S08]  /*2db0*/  HMMA.16816.F32 R20, R172.reuse, R88, R76 ;  /* 0x00000058ac14723c */ /* 0x040ff0000000184c */
[C---:B------:R-:W-:Y:S01]  /*2dc0*/  HMMA.16816.F32 R16, R172.reuse, R90, R72 ;  /* 0x0000005aac10723c */ /* 0x040fe20000001848 */
[----:B------:R-:W-:Y:S07]  /*2dd0*/  LDSM.16.M88.4 R88, [R0+0x3800] ;  /* 0x003800000058783b */ /* 0x000fee0000000200 */
[C---:B--2---:R-:W-:Y:S08]  /*2de0*/  HMMA.16816.F32 R12, R172.reuse, R92, R68 ;  /* 0x0000005cac0c723c */ /* 0x044ff00000001844 */
[----:B------:R-:W-:Y:S01]  /*2df0*/  HMMA.16816.F32 R8, R172, R94, R64 ;  /* 0x0000005eac08723c */ /* 0x000fe20000001840 */
[----:B------:R-:W-:Y:S07]  /*2e00*/  LDSM.16.M88.4 R92, [R0+0x4000] ;  /* 0x00400000005c783b */ /* 0x000fee0000000200 */
[----:B------:R-:W-:Y:S01]  /*2e10*/  HMMA.16816.F32 R80, R176, R114, R52 ;  /* 0x00000072b050723c */ /* 0x000fe20000001834 */
[----:B------:R-:W2:Y:S07]  /*2e20*/  LDSM.16.M88.4 R112, [R209+0x6000] ;  /* 0x00600000d170783b */ /* 0x000eae0000000200 */
[----:B------:R-:W-:Y:S01]  /*2e30*/  HMMA.16816.F32 R84, R172, R106, R56 ;  /* 0x0000006aac54723c */ /* 0x000fe20000001838 */
[----:B------:R-:W-:Y:S07]  /*2e40*/  LDSM.16.M88.4 R104, [R2+0x6000] ;  /* 0x006000000268783b */ /* 0x000fee0000000200 */
[C---:B------:R-:W-:Y:S08]  /*2e50*/  HMMA.16816.F32 R72, R176.reuse, R118, R32 ;  /* 0x00000076b048723c */ /* 0x040ff00000001820 */
[----:B------:R-:W-:Y:S08]  /*2e60*/  HMMA.16816.F32 R32, R176, R108, R4 ;  /* 0x0000006cb020723c */ /* 0x000ff00000001804 */
[----:B------:R-:W-:Y:S01]  /*2e70*/  HMMA.16816.F32 R4, R180, R120, R44 ;  /* 0x00000078b404723c */ /* 0x000fe2000000182c */
[----:B------:R-:W-:Y:S07]  /*2e80*/  LDSM.16.M88.4 R44, [R209+0x7000] ;  /* 0x00700000d12c783b */ /* 0x000fee0000000200 */
[C---:B-1----:R-:W-:Y:S08]  /*2e90*/  HMMA.16816.F32 R68, R176.reuse, R40, R28 ;  /* 0x00000028b044723c */ /* 0x042ff0000000181c */
[C---:B------:R-:W-:Y:S01]  /*2ea0*/  HMMA.16816.F32 R56, R176.reuse, R42, R24 ;  /* 0x0000002ab038723c */ /* 0x040fe20000001818 */
[----:B------:R-:W1:Y:S04]  /*2eb0*/  LDSM.16.M88.4 R40, [R0+0x5000] ;  /* 0x005000000028783b */ /* 0x000e680000000200 */
[----:B------:R-:W-:Y:S03]  /*2ec0*/  LDSM.16.M88.4 R24, [R209+0x6800] ;  /* 0x00680000d118783b */ /* 0x000fe60000000200 */
[C---:B----4-:R-:W-:Y:S08]  /*2ed0*/  HMMA.16816.F32 R64, R176.reuse, R36, R20 ;  /* 0x00000024b040723c */ /* 0x050ff00000001814 */
[C---:B------:R-:W-:Y:S01]  /*2ee0*/  HMMA.16816.F32 R60, R176.reuse, R38, R16 ;  /* 0x00000026b03c723c */ /* 0x040fe20000001810 */
[----:B------:R-:W4:Y:S07]  /*2ef0*/  LDSM.16.M88.4 R36, [R0+0x5800] ;  /* 0x005800000024783b */ /* 0x000f2e0000000200 */
[C---:B------:R-:W-:Y:S08]  /*2f00*/  HMMA.16816.F32 R76, R176.reuse, R116, R48 ;  /* 0x00000074b04c723c */ /* 0x040ff00000001830 */
[C---:B------:R-:W-:Y:S08]  /*2f10*/  HMMA.16816.F32 R52, R176.reuse, R100, R12 ;  /* 0x00000064b034723c */ /* 0x040ff0000000180c */
[----:B------:R-:W-:Y:S01]  /*2f20*/  HMMA.16816.F32 R48, R176, R102, R8 ;  /* 0x00000066b030723c */ /* 0x000fe20000001808 */
[----:B------:R-:W5:Y:S07]  /*2f30*/  LDSM.16.M88.4 R100, [R3+0x6000] ;  /* 0x006000000364783b */ /* 0x000f6e0000000200 */
[----:B------:R-:W-:Y:S08]  /*2f40*/  HMMA.16816.F32 R20, R180, R122, R80 ;  /* 0x0000007ab414723c */ /* 0x000ff00000001850 */
[----:B------:R-:W-:Y:S01]  /*2f50*/  HMMA.16816.F32 R28, R176, R110, R84 ;  /* 0x0000006eb01c723c */ /* 0x000fe20000001854 */
[----:B------:R-:W1:Y:S07]  /*2f60*/  LDSM.16.M88.4 R84, [R209+0x7800] ;  /* 0x00780000d154783b */ /* 0x000e6e0000000200 */
[----:B--2---:R-:W-:Y:S08]  /*2f70*/  HMMA.16816.F32 R4, R184, R112, R4 ;  /* 0x00000070b804723c */ /* 0x004ff00000001804 */
[C---:B------:R-:W-:Y:S08]  /*2f80*/  HMMA.16816.F32 R16, R180.reuse, R88, R76 ;  /* 0x00000058b410723c */ /* 0x040ff0000000184c */
[C---:B------:R-:W-:Y:S08]  /*2f90*/  HMMA.16816.F32 R12, R180.reuse, R90, R72 ;  /* 0x0000005ab40c723c */ /* 0x040ff00000001848 */
[C---:B------:R-:W-:Y:S08]  /*2fa0*/  HMMA.16816.F32 R8, R180.reuse, R92, R68 ;  /* 0x0000005cb408723c */ /* 0x040ff00000001844 */
[C---:B------:R-:W-:Y:S08]  /*2fb0*/  HMMA.16816.F32 R56, R180.reuse, R94, R56 ;  /* 0x0000005eb438723c */ /* 0x040ff00000001838 */
[C---:B------:R-:W-:Y:S08]  /*2fc0*/  HMMA.16816.F32 R68, R180.reuse, R96, R64 ;  /* 0x00000060b444723c */ /* 0x040ff00000001840 */
[C---:B------:R-:W-:Y:S01]  /*2fd0*/  HMMA.16816.F32 R92, R180.reuse, R98, R60 ;  /* 0x00000062b45c723c */ /* 0x040fe2000000183c */
[----:B------:R-:W-:Y:S07]  /*2fe0*/  LDSM.16.M88.4 R60, [R0+0x6000] ;  /* 0x00600000003c783b */ /* 0x000fee0000000200 */
[C---:B-1----:R-:W-:Y:S08]  /*2ff0*/  HMMA.16816.F32 R96, R180.reuse, R40, R52 ;  /* 0x00000028b460723c */ /* 0x042ff00000001834 */
[----:B------:R-:W-:Y:S01]  /*3000*/  HMMA.16816.F32 R88, R180, R42, R48 ;  /* 0x0000002ab458723c */ /* 0x000fe20000001830 */
[----:B------:R-:W-:Y:S07]  /*3010*/  LDSM.16.M88.4 R48, [R3+0x7800] ;  /* 0x007800000330783b */ /* 0x000fee0000000200 */
[----:B------:R-:W-:Y:S08]  /*3020*/  HMMA.16816.F32 R40, R184, R114, R20 ;  /* 0x00000072b828723c */ /* 0x000ff00000001814 */
[C---:B----4-:R-:W-:Y:S01]  /*3030*/  HMMA.16816.F32 R80, R180.reuse, R36, R32 ;  /* 0x00000024b450723c */ /* 0x050fe20000001820 */
[----:B------:R-:W1:Y:S07]  /*3040*/  LDSM.16.M88.4 R32, [R209+0x8800] ;  /* 0x00880000d120783b */ /* 0x000e6e0000000200 */
[----:B------:R-:W-:Y:S01]  /*3050*/  HMMA.16816.F32 R76, R180, R38, R28 ;  /* 0x00000026b44c723c */ /* 0x000fe2000000181c */
[----:B------:R-:W2:Y:S04]  /*3060*/  LDSM.16.M88.4 R28, [R3+0x6800] ;  /* 0x00680000031c783b */ /* 0x000ea80000000200 */
[----:B------:R-:W-:Y:S03]  /*3070*/  LDSM.16.M88.4 R36, [R209+0x8000] ;  /* 0x00800000d124783b */ /* 0x000fe60000000200 */
[----:B-----5:R-:W-:Y:S08]  /*3080*/  HMMA.16816.F32 R4, R188, R100, R4 ;  /* 0x00000064bc04723c */ /* 0x020ff00000001804 */
[C---:B------:R-:W-:Y:S08]  /*3090*/  HMMA.16816.F32 R72, R184.reuse, R24, R16 ;  /* 0x00000018b848723c */ /* 0x040ff00000001810 */
[----:B------:R-:W-:Y:S01]  /*30a0*/  HMMA.16816.F32 R64, R184, R26, R12 ;  /* 0x0000001ab840723c */ /* 0x000fe2000000180c */
[----:B------:R-:W4:Y:S07]  /*30b0*/  LDSM.16.M88.4 R24, [R3+0x7000] ;  /* 0x007000000318783b */ /* 0x000f2e0000000200 */
[----:B------:R-:W-:Y:S08]  /*30c0*/  HMMA.16816.F32 R12, R188, R102, R40 ;  /* 0x00000066bc0c723c */ /* 0x000ff00000001828 */
[C---:B------:R-:W-:Y:S01]  /*30d0*/  HMMA.16816.F32 R16, R184.reuse, R84, R68 ;  /* 0x00000054b810723c */ /* 0x040fe20000001844 */
[----:B------:R-:W5:Y:S07]  /*30e0*/  LDSM.16.M88.4 R68, [R2+0x6800] ;  /* 0x006800000244783b */ /* 0x000f6e0000000200 */
[C---:B------:R-:W-:Y:S08]  /*30f0*/  HMMA.16816.F32 R52, R184.reuse, R44, R8 ;  /* 0x0000002cb834723c */ /* 0x040ff00000001808 */
[----:B------:R-:W-:Y:S01]  /*3100*/  HMMA.16816.F32 R20, R184, R46, R56 ;  /* 0x0000002eb814723c */ /* 0x000fe20000001838 */
[----:B------:R-:W-:Y:S07]  /*3110*/  LDSM.16.M88.4 R56, [R3+0x8000] ;  /* 0x008000000338783b */ /* 0x000fee0000000200 */
[----:B------:R-:W-:Y:S08]  /*3120*/  HMMA.16816.F32 R8, R192, R104, R4 ;  /* 0x00000068c008723c */ /* 0x000ff00000001804 */
[C---:B------:R-:W-:Y:S08]  /*3130*/  HMMA.16816.F32 R40, R184.reuse, R86, R92 ;  /* 0x00000056b828723c */ /* 0x040ff0000000185c */
[C---:B-1----:R-:W-:Y:S08]  /*3140*/  HMMA.16816.F32 R80, R184.reuse, R32, R80 ;  /* 0x00000020b850723c */ /* 0x042ff00000001850 */
[----:B------:R-:W-:Y:S08]  /*3150*/  HMMA.16816.F32 R84, R184, R34, R76 ;  /* 0x00000022b854723c */ /* 0x000ff0000000184c */
[----:B--2---:R-:W-:Y:S08]  /*3160*/  HMMA.16816.F32 R32, R188, R28, R72 ;  /* 0x0000001cbc20723c */ /* 0x004ff00000001848 */
[----:B------:R-:W-:Y:S08]  /*3170*/  HMMA.16816.F32 R4, R192, R106, R12 ;  /* 0x0000006ac004723c */ /* 0x000ff0000000180c */
[----:B----4-:R-:W-:Y:S01]  /*3180*/  HMMA.16816.F32 R76, R188, R26, R20 ;  /* 0x0000001abc4c723c */ /* 0x010fe20000001814 */
[----:B------:R-:W1:Y:S07]  /*3190*/  LDSM.16.M88.4 R20, [R0+0x6800] ;  /* 0x006800000014783b */ /* 0x000e6e0000000200 */
[----:B------:R-:W-:Y:S08]  /*31a0*/  HMMA.16816.F32 R12, R196, R60, R8 ;  /* 0x0000003cc40c723c */ /* 0x000ff00000001808 */
[C---:B------:R-:W-:Y:S08]  /*31b0*/  HMMA.16816.F32 R28, R188.reuse, R30, R64 ;  /* 0x0000001ebc1c723c */ /* 0x040ff00000001840 */
[----:B------:R-:W-:Y:S08]  /*31c0*/  HMMA.16816.F32 R72, R188, R48, R16 ;  /* 0x00000030bc48723c */ /* 0x000ff00000001810 */
[----:B-----5:R-:W-:Y:S01]  /*31d0*/  HMMA.16816.F32 R16, R192, R68, R32 ;  /* 0x00000044c010723c */ /* 0x020fe20000001820 */
[----:B------:R-:W2:Y:S07]  /*31e0*/  LDSM.16.M88.4 R32, [R2+0x7000] ;  /* 0x007000000220783b */ /* 0x000eae0000000200 */
[----:B------:R-:W-:Y:S01]  /*31f0*/  HMMA.16816.F32 R64, R188, R24, R52 ;  /* 0x00000018bc40723c */ /* 0x000fe20000001834 */
[----:B------:R4:W5:Y:S07]  /*3200*/  LDSM.16.M88.4 R24, [R3+0x8800] ;  /* 0x008800000318783b */ /* 0x00096e0000000200 */
[----:B------:R-:W-:Y:S08]  /*3210*/  HMMA.16816.F32 R4, R196, R62, R4 ;  /* 0x0000003ec404723c */ /* 0x000ff00000001804 */
[----:B------:R-:W-:Y:S01]  /*3220*/  HMMA.16816.F32 R44, R184, R36, R96 ;  /* 0x00000024b82c723c */ /* 0x000fe20000001860 */
[----:B----4-:R-:W-:-:S07]  /*3230*/  FMUL.FTZ R3, R12, c[0x0][0x320] ;  /* 0x0000c8000c037a20 */ /* 0x010fce0000410000 */
[----:B------:R-:W-:Y:S01]  /*3240*/  HMMA.16816.F32 R36, R184, R38, R88 ;  /* 0x00000026b824723c */ /* 0x000fe20000001858 */
[----:B------:R4:W-:Y:S07]  /*3250*/  MUFU.TANH R93, R3 ;  /* 0x00000003005d7308 */ /* 0x0009ee0000002400 */
[----:B------:R-:W-:Y:S01]  /*3260*/  HMMA.16816.F32 R8, R192, R70, R28 ;  /* 0x00000046c008723c */ /* 0x000fe2000000181c */
[----:B------:R-:W2:Y:S01]  /*3270*/  LDSM.16.M88.4 R28, [R0+0x7000] ;  /* 0x00700000001c783b */ /* 0x000ea20000000200 */
[----:B----4-:R-:W-:-:S04]  /*3280*/  FMUL.FTZ R3, R13, c[0x0][0x320] ;  /* 0x0000c8000d037a20 */ /* 0x010fc80000410000 */
[----:B------:R4:W-:Y:S02]  /*3290*/  MUFU.TANH R92, R3 ;  /* 0x00000003005c7308 */ /* 0x0009e40000002400 */
[----:B-1----:R-:W-:Y:S01]  /*32a0*/  HMMA.16816.F32 R16, R196, R20, R16 ;  /* 0x00000014c410723c */ /* 0x002fe20000001810 */
[----:B----4-:R-:W-:-:S05]  /*32b0*/  FMUL.FTZ R3, R14, c[0x0][0x320] ;  /* 0x0000c8000e037a20 */ /* 0x010fca0000410000 */
[----:B------:R1:W-:Y:S02]  /*32c0*/  MUFU.TANH R97, R3 ;  /* 0x0000000300617308 */ /* 0x0003e40000002400 */
[----:B-1----:R-:W-:-:S06]  /*32d0*/  FMUL.FTZ R3, R15, c[0x0][0x320] ;  /* 0x0000c8000f037a20 */ /* 0x002fcc0000410000 */
[----:B------:R1:W-:Y:S01]  /*32e0*/  MUFU.TANH R94, R3 ;  /* 0x00000003005e7308 */ /* 0x0003e20000002400 */
[----:B------:R-:W-:Y:S01]  /*32f0*/  HMMA.16816.F32 R60, R188, R58, R36 ;  /* 0x0000003abc3c723c */ /* 0x000fe20000001824 */
[----:B------:R-:W4:Y:S01]  /*3300*/  LDSM.16.M88.4 R36, [R2+0x7800] ;  /* 0x007800000224783b */ /* 0x000f220000000200 */
[----:B-1----:R-:W-:-:S05]  /*3310*/  FMUL.FTZ R3, R4, c[0x0][0x320] ;  /* 0x0000c80004037a20 */ /* 0x002fca0000410000 */
[----:B------:R1:W-:Y:S01]  /*3320*/  MUFU.TANH R70, R3 ;  /* 0x0000000300467308 */ /* 0x0003e20000002400 */
[----:B------:R-:W-:Y:S01]  /*3330*/  HMMA.16816.F32 R12, R196, R22, R8 ;  /* 0x00000016c40c723c */ /* 0x000fe20000001808 */
[----:B------:R-:W3:Y:S07]  /*3340*/  LDSM.16.M88.4 R20, [R2+0x8000] ;  /* 0x008000000214783b */ /* 0x000eee0000000200 */
[----:B--2---:R-:W-:Y:S01]  /*3350*/  HMMA.16816.F32 R8, R192, R32, R64 ;  /* 0x00000020c008723c */ /* 0x004fe20000001840 */
[----:B-1----:R-:W-:-:S04]  /*3360*/  FMUL.FTZ R3, R5, c[0x0][0x320] ;  /* 0x0000c80005037a20 */ /* 0x002fc80000410000 */
[----:B------:R1:W-:Y:S03]  /*3370*/  MUFU.TANH R69, R3 ;  /* 0x0000000300457308 */ /* 0x0003e60000002400 */
[----:B-----5:R-:W-:Y:S01]  /*3380*/  HMMA.16816.F32 R52, R188, R24, R80 ;  /* 0x00000018bc34723c */ /* 0x020fe20000001850 */
[----:B-1----:R-:W-:-:S04]  /*3390*/  FMUL.FTZ R3, R6, c[0x0][0x320] ;  /* 0x0000c80006037a20 */ /* 0x002fc80000410000 */
[----:B------:R1:W-:Y:S03]  /*33a0*/  MUFU.TANH R83, R3 ;  /* 0x0000000300537308 */ /* 0x0003e60000002400 */
[----:B------:R-:W-:Y:S01]  /*33b0*/  HMMA.16816.F32 R48, R188, R50, R40 ;  /* 0x00000032bc30723c */ /* 0x000fe20000001828 */
[----:B-1----:R-:W-:-:S07]  /*33c0*/  FMUL.FTZ R3, R7, c[0x0][0x320] ;  /* 0x0000c80007037a20 */ /* 0x002fce0000410000 */
[----:B------:R-:W-:Y:S01]  /*33d0*/  HMMA.16816.F32 R4, R192, R34, R76 ;  /* 0x00000022c004723c */ /* 0x000fe2000000184c */
[----:B------:R1:W2:Y:S01]  /*33e0*/  LDSM.16.M88.4 R32, [R2+0x8800] ;  /* 0x008800000220783b */ /* 0x0002a20000000200 */
[----:B------:R5:W-:Y:S06]  /*33f0*/  MUFU.TANH R80, R3 ;  /* 0x0000000300507308 */ /* 0x000bec0000002400 */
[----:B------:R-:W-:Y:S01]  /*3400*/  HMMA.16816.F32 R88, R188, R56, R44 ;  /* 0x00000038bc58723c */ /* 0x000fe2000000182c */
[----:B-----5:R-:W-:-:S04]  /*3410*/  FMUL.FTZ R3, R16, c[0x0][0x320] ;  /* 0x0000c80010037a20 */ /* 0x020fc80000410000 */
[----:B------:R5:W1:Y:S03]  /*3420*/  MUFU.TANH R68, R3 ;  /* 0x0000000300447308 */ /* 0x000a660000002400 */
[----:B------:R-:W-:Y:S01]  /*3430*/  HMMA.16816.F32 R56, R188, R26, R84 ;  /* 0x0000001abc38723c */ /* 0x000fe20000001854 */
[----:B------:R-:W-:Y:S01]  /*3440*/  LDSM.16.M88.4 R24, [R0+0x7800] ;  /* 0x007800000018783b */ /* 0x000fe20000000200 */
[----:B-----5:R-:W-:-:S04]  /*3450*/  FMUL.FTZ R3, R17, c[0x0][0x320] ;  /* 0x0000c80011037a20 */ /* 0x020fc80000410000 */
[----:B------:R5:W1:Y:S02]  /*3460*/  MUFU.TANH R67, R3 ;  /* 0x0000000300437308 */ /* 0x000a640000002400 */
[----:B------:R-:W-:Y:S01]  /*3470*/  HMMA.16816.F32 R4, R196, R30, R4 ;  /* 0x0000001ec404723c */ /* 0x000fe20000001804 */
[----:B-----5:R-:W-:-:S05]  /*3480*/  FMUL.FTZ R3, R18, c[0x0][0x320] ;  /* 0x0000c80012037a20 */ /* 0x020fca0000410000 */
[----:B------:R5:W-:Y:S01]  /*3490*/  MUFU.TANH R76, R3 ;  /* 0x00000003004c7308 */ /* 0x000be20000002400 */
[----:B-1----:R-:W-:Y:S02]  /*34a0*/  FMUL.FTZ R2, R13, c[0x0][0x320] ;  /* 0x0000c8000d027a20 */ /* 0x002fe40000410000 */
[----:B-----5:R-:W-:Y:S02]  /*34b0*/  FMUL.FTZ R3, R19, c[0x0][0x320] ;  /* 0x0000c80013037a20 */ /* 0x020fe40000410000 */
[----:B------:R-:W-:Y:S01]  /*34c0*/  HMMA.16816.F32 R16, R196, R28, R8 ;  /* 0x0000001cc410723c */ /* 0x000fe20000001808 */
[----:B------:R-:W1:Y:S02]  /*34d0*/  LDSM.16.M88.4 R8, [R0+0x8000] ;  /* 0x008000000008783b */ /* 0x000e640000000200 */
[----:B------:R5:W-:Y:S01]  /*34e0*/  MUFU.TANH R65, R2 ;  /* 0x0000000200417308 */ /* 0x000be20000002400 */
[----:B------:R-:W-:Y:S01]  /*34f0*/  IMAD.IADD R126, R126, 0x1, R127 ;  /* 0x000000017e7e7824 */ /* 0x000fe200078e027f */
[----:B------:R2:W-:Y:S03]  /*3500*/  LDSM.16.M88.4 R28, [R0+0x8800] ;  /* 0x00880000001c783b */ /* 0x0005e60000000200 */
[C---:B----4-:R-:W-:Y:S08]  /*3510*/  HMMA.16816.F32 R44, R192.reuse, R38, R48 ;  /* 0x00000026c02c723c */ /* 0x050ff00000001830 */
[----:B------:R-:W-:Y:S01]  /*3520*/  HMMA.16816.F32 R40, R192, R36, R72 ;  /* 0x00000024c028723c */ /* 0x000fe20000001848 */
[----:B------:R-:W-:Y:S01]  /*3530*/  FMUL.FTZ R15, R15, c[0x0][0x320] ;  /* 0x0000c8000f0f7a20 */ /* 0x000fe20000410000 */
[----:B------:R-:W-:-:S04]  /*3540*/  DEPBAR.LE SB0, 0x2 ;  /* 0x000080800000791a */ /* 0x000fc80000000000 */
[----:B-----5:R-:W-:Y:S02]  /*3550*/  FMUL.FTZ R2, R14, c[0x0][0x320] ;  /* 0x0000c8000e027a20 */ /* 0x020fe40000410000 */
[----:B---3--:R-:W-:Y:S02]  /*3560*/  HMMA.16816.F32 R48, R192, R20, R88 ;  /* 0x00000014c030723c */ /* 0x008fe40000001858 */
[----:B------:R3:W-:Y:S01]  /*3570*/  MUFU.TANH R72, R2 ;  /* 0x0000000200487308 */ /* 0x0007e20000002400 */
[----:B------:R-:W-:Y:S02]  /*3580*/  FMUL.FTZ R4, R4, c[0x0][0x320] ;  /* 0x0000c80004047a20 */ /* 0x000fe40000410000 */
[----:B--2---:R-:W-:-:S05]  /*3590*/  IMAD.MOV.U32 R0, RZ, RZ, R126 ;  /* 0x000000ffff007224 */ /* 0x004fca00078e007e */
[----:B------:R2:W-:Y:S01]  /*35a0*/  MUFU.TANH R73, R3 ;  /* 0x0000000300497308 */ /* 0x0005e20000002400 */
[----:B---3--:R-:W-:-:S07]  /*35b0*/  @P2 IMAD.HI.U32 R2, R126, c[0x0][0x2c8], RZ ;  /* 0x0000b2007e022a27 */ /* 0x008fce00078e00ff */
[----:B------:R3:W-:Y:S01]  /*35c0*/  MUFU.TANH R71, R15 ;  /* 0x0000000f00477308 */ /* 0x0007e20000002400 */
[----:B------:R-:W-:Y:S01]  /*35d0*/  HMMA.16816.F32 R36, R192, R32, R52 ;  /* 0x00000020c024723c */ /* 0x000fe20000001834 */
[----:B------:R-:W-:Y:S01]  /*35e0*/  @P2 SHF.R.U32.HI R0, RZ, c[0x0][0x2cc], R2 ;  /* 0x0000b300ff002a19 */ /* 0x000fe20000011602 */
[----:B--2---:R-:W-:-:S05]  /*35f0*/  FMUL.FTZ R3, R12, c[0x0][0x320] ;  /* 0x0000c8000c037a20 */ /* 0x004fca0000410000 */
[----:B------:R2:W-:Y:S01]  /*3600*/  MUFU.TANH R52, R4 ;  /* 0x0000000400347308 */ /* 0x0005e20000002400 */
[----:B------:R-:W-:Y:S02]  /*3610*/  FMUL.FTZ R16, R16, c[0x0][0x320] ;  /* 0x0000c80010107a20 */ /* 0x000fe40000410000 */
[----:B------:R-:W-:Y:S01]  /*3620*/  FMUL.FTZ R17, R17, c[0x0][0x320] ;  /* 0x0000c80011117a20 */ /* 0x000fe20000410000 */
[----:B---3--:R-:W-:Y:S04]  /*3630*/  HMMA.16816.F32 R12, R192, R22, R60 ;  /* 0x00000016c00c723c */ /* 0x008fe8000000183c */
[----:B------:R3:W4:Y:S01]  /*3640*/  MUFU.TANH R66, R3 ;  /* 0x0000000300427308 */ /* 0x0007220000002400 */
[----:B------:R-:W-:Y:S02]  /*3650*/  FMUL.FTZ R18, R18, c[0x0][0x320] ;  /* 0x0000c80012127a20 */ /* 0x000fe40000410000 */
[----:B------:R-:W-:Y:S01]  /*3660*/  FMUL.FTZ R19, R19, c[0x0][0x320] ;  /* 0x0000c80013137a20 */ /* 0x000fe20000410000 */
[----:B--2---:R-:W2:Y:S04]  /*3670*/  SHFL.IDX PT, R4, R0, RZ, 0x1c1f ;  /* 0x001c1fff00047589 */ /* 0x004ea800000e0000 */
[----:B------:R-:W-:Y:S01]  /*3680*/  MUFU.TANH R64, R16 ;  /* 0x0000001000407308 */ /* 0x000fe20000002400 */
[C---:B-1----:R-:W-:Y:S01]  /*3690*/  HMMA.16816.F32 R20, R196.reuse, R8, R48 ;  /* 0x00000008c414723c */ /* 0x042fe20000001830 */
[----:B---3--:R1:W3:Y:S06]  /*36a0*/  SHFL.IDX PT, R3, R0, 0x1, 0x1c1f ;  /* 0x003c1f0000037f89 */ /* 0x0082ec00000e0000 */
[----:B------:R-:W5:Y:S08]  /*36b0*/  MUFU.TANH R60, R17 ;  /* 0x00000011003c7308 */ /* 0x000f700000002400 */
[----:B------:R-:W-:Y:S08]  /*36c0*/  MUFU.TANH R62, R18 ;  /* 0x00000012003e7308 */ /* 0x000ff00000002400 */
[----:B------:R2:W-:Y:S01]  /*36d0*/  MUFU.TANH R61, R19 ;  /* 0x00000013003d7308 */ /* 0x0005e20000002400 */
[----:B-1----:R-:W-:Y:S01]  /*36e0*/  IADD3 R0, R124, c[0x0][0x1d0], RZ ;  /* 0x000074007c007a10 */ /* 0x002fe20007ffe0ff */
[----:B--2---:R-:W-:Y:S03]  /*36f0*/  HMMA.16816.F32 R16, R196, R24, R40 ;  /* 0x00000018c410723c */ /* 0x004fe60000001828 */
[----:B------:R-:W-:-:S05]  /*3700*/  IADD3 R2, -R125, 0x1, R0 ;  /* 0x000000017d027810 */ /* 0x000fca0007ffe100 */
[C---:B------:R-:W-:Y:S01]  /*3710*/  HMMA.16816.F32 R24, R196.reuse, R26, R44 ;  /* 0x0000001ac418723c */ /* 0x040fe2000000182c */
[----:B------:R-:W-:Y:S01]  /*3720*/  IADD3 R2, R2, -c[0x0][0x168], RZ ;  /* 0x80005a0002027a10 */ /* 0x000fe20007ffe0ff */
[----:B------:R-:W-:Y:S01]  /*3730*/  IMAD.IADD R0, R0, 0x1, -R125 ;  /* 0x0000000100007824 */ /* 0x000fe200078e0a7d */
[----:B------:R-:W-:Y:S03]  /*3740*/  BAR.SYNC.DEFER_BLOCKING 0x0 ;  /* 0x0000000000007b1d */ /* 0x000fe60000010000 */
[C---:B------:R-:W-:Y:S02]  /*3750*/  IMAD.IADD R4, R2.reuse, 0x1, R4 ;  /* 0x0000000102047824 */ /* 0x040fe400078e0204 */
[----:B------:R-:W-:Y:S01]  /*3760*/  HMMA.16816.F32 R12, R196, R10, R12 ;  /* 0x0000000ac40c723c */ /* 0x000fe2000000180c */
[----:B---3--:R-:W-:Y:S02]  /*3770*/  IMAD.IADD R3, R2, 0x1, R3 ;  /* 0x0000000102037824 */ /* 0x008fe400078e0203 */
[----:B------:R-:W-:Y:S01]  /*3780*/  FMUL.FTZ R5, R5, c[0x0][0x320] ;  /* 0x0000c80005057a20 */ /* 0x000fe20000410000 */
[----:B------:R-:W-:-:S04]  /*3790*/  IMNMX R2, R0, R4, PT ;  /* 0x0000000400027217 */ /* 0x000fc80003800200 */
[----:B------:R-:W-:Y:S01]  /*37a0*/  HMMA.16816.F32 R32, R192, R34, R56 ;  /* 0x00000022c020723c */ /* 0x000fe20000001838 */
[----:B------:R-:W-:Y:S01]  /*37b0*/  IMNMX R0, R0, R3, PT ;  /* 0x0000000300007217 */ /* 0x000fe20003800200 */
[----:B------:R-:W-:Y:S01]  /*37c0*/  FMUL.FTZ R6, R6, c[0x0][0x320] ;  /* 0x0000c80006067a20 */ /* 0x000fe20000410000 */
[----:B------:R-:W1:Y:S01]  /*37d0*/  MUFU.TANH R53, R5 ;  /* 0x0000000500357308 */ /* 0x000e620000002400 */
[----:B------:R-:W-:Y:S02]  /*37e0*/  FMUL.FTZ R7, R7, c[0x0][0x320] ;  /* 0x0000c80007077a20 */ /* 0x000fe40000410000 */
[----:B------:R-:W-:Y:S02]  /*37f0*/  FMUL.FTZ R3, R21, c[0x0][0x320] ;  /* 0x0000c80015037a20 */ /* 0x000fe40000410000 */
[----:B------:R-:W-:Y:S02]  /*3800*/  FMUL.FTZ R16, R16, c[0x0][0x320] ;  /* 0x0000c80010107a20 */ /* 0x000fe40000410000 */
[----:B------:R-:W-:-:S02]  /*3810*/  FMUL.FTZ R17, R17, c[0x0][0x320] ;  /* 0x0000c80011117a20 */ /* 0x000fc40000410000 */
[----:B------:R-:W-:Y:S02]  /*3820*/  FMUL.FTZ R24, R24, c[0x0][0x320] ;  /* 0x0000c80018187a20 */ /* 0x000fe40000410000 */
[----:B------:R-:W-:Y:S02]  /*3830*/  FMUL.FTZ R25, R25, c[0x0][0x320] ;  /* 0x0000c80019197a20 */ /* 0x000fe40000410000 */
[----:B------:R-:W-:Y:S01]  /*3840*/  FMUL.FTZ R20, R20, c[0x0][0x320] ;  /* 0x0000c80014147a20 */ /* 0x000fe20000410000 */
[----:B------:R-:W-:Y:S01]  /*3850*/  MUFU.TANH R41, R6 ;  /* 0x0000000600297308 */ /* 0x000fe20000002400 */
[----:B------:R-:W-:Y:S01]  /*3860*/  FMUL.FTZ R18, R18, c[0x0][0x320] ;  /* 0x0000c80012127a20 */ /* 0x000fe20000410000 */
[C---:B------:R-:W-:Y:S01]  /*3870*/  ISETP.GT.AND P5, PT, R2.reuse, RZ, PT ;  /* 0x000000ff0200720c */ /* 0x040fe20003fa4270 */
[----:B------:R-:W-:Y:S01]  /*3880*/  FMUL.FTZ R19, R19, c[0x0][0x320] ;  /* 0x0000c80013137a20 */ /* 0x000fe20000410000 */
[----:B------:R-:W-:Y:S01]  /*3890*/  ISETP.GT.AND P4, PT, R2, 0x1, PT ;  /* 0x000000010200780c */ /* 0x000fe20003f84270 */
[----:B------:R-:W-:Y:S01]  /*38a0*/  FMUL.FTZ R26, R26, c[0x0][0x320] ;  /* 0x0000c8001a1a7a20 */ /* 0x000fe20000410000 */
[----:B------:R-:W-:Y:S02]  /*38b0*/  LDSM.16.MT88.4 R44, [R210] ;  /* 0x00000000d22c783b */ /* 0x000fe40000004200 */
[----:B------:R-:W-:Y:S01]  /*38c0*/  MUFU.TANH R40, R7 ;  /* 0x0000000700287308 */ /* 0x000fe20000002400 */
[----:B------:R-:W-:-:S02]  /*38d0*/  ISETP.GT.AND P3, PT, R2, 0x8, PT ;  /* 0x000000080200780c */ /* 0x000fc40003f64270 */
[C---:B------:R-:W-:Y:S02]  /*38e0*/  ISETP.GT.AND P1, PT, R2.reuse, 0x9, PT ;  /* 0x000000090200780c */ /* 0x040fe40003f24270 */
[----:B------:R-:W-:-:S03]  /*38f0*/  ISETP.GT.AND P0, PT, R2, 0x10, PT ;  /* 0x000000100200780c */ /* 0x000fc60003f04270 */
[----:B------:R2:W3:Y:S01]  /*3900*/  MUFU.TANH R54, R16 ;  /* 0x0000001000367308 */ /* 0x0004e20000002400 */
[----:B------:R-:W-:Y:S01]  /*3910*/  ISETP.GT.AND P6, PT, R2, 0x11, PT ;  /* 0x000000110200780c */ /* 0x000fe20003fc4270 */
[----:B------:R-:W-:Y:S06]  /*3920*/  HMMA.16816.F32 R8, R196, R28, R36 ;  /* 0x0000001cc408723c */ /* 0x000fec0000001824 */
[----:B------:R1:W1:Y:S01]  /*3930*/  MUFU.TANH R55, R17 ;  /* 0x0000001100377308 */ /* 0x0002620000002400 */
[----:B------:R-:W-:-:S07]  /*3940*/  FSEL R21, R68, -INF , P0 ;  /* 0xff80000044157808 */ /* 0x000fce0000000000 */
[----:B------:R3:W3:Y:S01]  /*3950*/  MUFU.TANH R7, R24 ;  /* 0x0000001800077308 */ /* 0x0006e20000002400 */
[----:B--2---:R-:W-:-:S07]  /*3960*/  FSEL R16, R93, -INF , P5 ;  /* 0xff8000005d107808 */ /* 0x004fce0002800000 */
[----:B------:R-:W2:Y:S01]  /*3970*/  MUFU.TANH R6, R25 ;  /* 0x0000001900067308 */ /* 0x000ea20000002400 */
[----:B-1----:R-:W-:-:S07]  /*3980*/  FSEL R17, R92, -INF , P4 ;  /* 0xff8000005c117808 */ /* 0x002fce0002000000 */
[----:B------:R1:W1:Y:S01]  /*3990*/  MUFU.TANH R5, R20 ;  /* 0x0000001400057308 */ /* 0x0002620000002400 */
[----:B---3--:R-:W-:-:S07]  /*39a0*/  FSEL R24, R67, -INF , P6 ;  /* 0xff80000043187808 */ /* 0x008fce0003000000 */
[----:B------:R-:W3:Y:S01]  /*39b0*/  MUFU.TANH R3, R3 ;  /* 0x0000000300037308 */ /* 0x000ee20000002400 */
[C---:B------:R-:W-:Y:S02]  /*39c0*/  ISETP.GT.AND P5, PT, R2.reuse, 0x18, PT ;  /* 0x000000180200780c */ /* 0x040fe40003fa4270 */
[C---:B------:R-:W-:Y:S02]  /*39d0*/  ISETP.GT.AND P4, PT, R2.reuse, 0x19, PT ;  /* 0x000000190200780c */ /* 0x040fe40003f84270 */
[----:B------:R-:W-:-:S03]  /*39e0*/  ISETP.GT.AND P0, PT, R2, 0x28, PT ;  /* 0x000000280200780c */ /* 0x000fc60003f04270 */
[----:B------:R2:W-:Y:S01]  /*39f0*/  MUFU.TANH R29, R18 ;  /* 0x00000012001d7308 */ /* 0x0005e20000002400 */
[----:B-1----:R-:W-:Y:S02]  /*3a00*/  FSEL R20, R69, -INF , P1 ;  /* 0xff80000045147808 */ /* 0x002fe40000800000 */
[C---:B------:R-:W-:Y:S02]  /*3a10*/  ISETP.GT.AND P1, PT, R2.reuse, 0x21, PT ;  /* 0x000000210200780c */ /* 0x040fe40003f24270 */
[----:B------:R-:W-:Y:S01]  /*3a20*/  ISETP.GT.AND P6, PT, R2, 0x29, PT ;  /* 0x000000290200780c */ /* 0x000fe20003fc4270 */
[----:B------:R-:W-:Y:S01]  /*3a30*/  FMUL.FTZ R4, R12, c[0x0][0x320] ;  /* 0x0000c8000c047a20 */ /* 0x000fe20000410000 */
[----:B----4-:R-:W-:Y:S02]  /*3a40*/  FSEL R25, R66, -INF , P5 ;  /* 0xff80000042197808 */ /* 0x010fe40002800000 */
[----:B------:R-:W-:Y:S02]  /*3a50*/  FSEL R12, R65, -INF , P4 ;  /* 0xff800000410c7808 */ /* 0x000fe40002000000 */
[----:B-----5:R-:W-:-:S02]  /*3a60*/  FSEL R37, R60, -INF , P1 ;  /* 0xff8000003c257808 */ /* 0x020fc40000800000 */
[----:B--2---:R-:W-:Y:S02]  /*3a70*/  FSEL R18, R70, -INF , P3 ;  /* 0xff80000046127808 */ /* 0x004fe40001800000 */
[----:B------:R-:W-:Y:S02]  /*3a80*/  ISETP.GT.AND P3, PT, R2, 0x20, PT ;  /* 0x000000200200780c */ /* 0x000fe40003f64270 */
[----:B------:R-:W-:Y:S02]  /*3a90*/  FSEL R52, R52, -INF , P0 ;  /* 0xff80000034347808 */ /* 0x000fe40000000000 */
[----:B------:R-:W-:Y:S02]  /*3aa0*/  FSEL R36, R64, -INF , P3 ;  /* 0xff80000040247808 */ /* 0x000fe40001800000 */
[----:B------:R-:W-:Y:S01]  /*3ab0*/  FSEL R53, R53, -INF , P6 ;  /* 0xff80000035357808 */ /* 0x000fe20003000000 */
[----:B------:R-:W-:Y:S01]  /*3ac0*/  HMMA.16816.F32 R32, R196, R30, R32 ;  /* 0x0000001ec420723c */ /* 0x000fe20000001820 */
[----:B------:R-:W-:-:S02]  /*3ad0*/  ISETP.GT.AND P5, PT, R2, 0x30, PT ;  /* 0x000000300200780c */ /* 0x000fc40003fa4270 */
[C---:B------:R-:W-:Y:S02]  /*3ae0*/  ISETP.GT.AND P4, PT, R2.reuse, 0x31, PT ;  /* 0x000000310200780c */ /* 0x040fe40003f84270 */
[C---:B------:R-:W-:Y:S02]  /*3af0*/  ISETP.GT.AND P3, PT, R2.reuse, 0x38, PT ;  /* 0x000000380200780c */ /* 0x040fe40003f64270 */
[C---:B------:R-:W-:Y:S02]  /*3b00*/  ISETP.GT.AND P1, PT, R2.reuse, 0x39, PT ;  /* 0x000000390200780c */ /* 0x040fe40003f24270 */
[C---:B------:R-:W-:Y:S02]  /*3b10*/  ISETP.GT.AND P0, PT, R2.reuse, 0x40, PT ;  /* 0x000000400200780c */ /* 0x040fe40003f04270 */
[----:B------:R-:W-:Y:S02]  /*3b20*/  ISETP.GT.AND P6, PT, R2, 0x41, PT ;  /* 0x000000410200780c */ /* 0x000fe40003fc4270 */
[----:B------:R-:W-:-:S02]  /*3b30*/  FSEL R54, R54, -INF , P5 ;  /* 0xff80000036367808 */ /* 0x000fc40002800000 */
[----:B------:R-:W-:Y:S02]  /*3b40*/  FSEL R55, R55, -INF , P4 ;  /* 0xff80000037377808 */ /* 0x000fe40002000000 */
[----:B------:R-:W-:Y:S02]  /*3b50*/  FSEL R56, R7, -INF , P3 ;  /* 0xff80000007387808 */ /* 0x000fe40001800000 */
[----:B------:R-:W-:Y:S02]  /*3b60*/  FSEL R82, R6, -INF , P1 ;  /* 0xff80000006527808 */ /* 0x000fe40000800000 */
[----:B------:R-:W-:Y:S02]  /*3b70*/  FSEL R81, R5, -INF , P0 ;  /* 0xff80000005517808 */ /* 0x000fe40000000000 */
[----:B---3--:R-:W-:Y:S02]  /*3b80*/  FSEL R85, R3, -INF , P6 ;  /* 0xff80000003557808 */ /* 0x008fe40003000000 */
[----:B------:R-:W-:-:S02]  /*3b90*/  ISETP.GT.AND P5, PT, R2, 0x48, PT ;  /* 0x000000480200780c */ /* 0x000fc40003fa4270 */
[C---:B------:R-:W-:Y:S02]  /*3ba0*/  ISETP.GT.AND P4, PT, R2.reuse, 0x49, PT ;  /* 0x000000490200780c */ /* 0x040fe40003f84270 */
[C---:B------:R-:W-:Y:S02]  /*3bb0*/  ISETP.GT.AND P3, PT, R2.reuse, 0x50, PT ;  /* 0x000000500200780c */ /* 0x040fe40003f64270 */
[C---:B------:R-:W-:Y:S02]  /*3bc0*/  ISETP.GT.AND P1, PT, R2.reuse, 0x51, PT ;  /* 0x000000510200780c */ /* 0x040fe40003f24270 */
[C---:B------:R-:W-:Y:S02]  /*3bd0*/  ISETP.GT.AND P0, PT, R2.reuse, 0x58, PT ;  /* 0x000000580200780c */ /* 0x040fe40003f04270 */
[----:B------:R-:W-:Y:S02]  /*3be0*/  ISETP.GT.AND P6, PT, R2, 0x59, PT ;  /* 0x000000590200780c */ /* 0x000fe40003fc4270 */
[----:B------:R-:W-:-:S04]  /*3bf0*/  FMNMX.FTZ R2, R16, R17, !PT ;  /* 0x0000001110027209 */ /* 0x000fc80007810000 */
[----:B------:R-:W-:Y:S01]  /*3c00*/  FMNMX.FTZ R101, R18, R2, !PT ;  /* 0x0000000212657209 */ /* 0x000fe20007810000 */
[----:B------:R-:W-:-:S03]  /*3c10*/  FMUL.FTZ R13, R13, c[0x0][0x320] ;  /* 0x0000c8000d0d7a20 */ /* 0x000fc60000410000 */
[----:B------:R-:W-:Y:S01]  /*3c20*/  FMNMX.FTZ R101, R20, R101, !PT ;  /* 0x0000006514657209 */ /* 0x000fe20007810000 */
[----:B------:R-:W-:-:S03]  /*3c30*/  FMUL.FTZ R8, R8, c[0x0][0x320] ;  /* 0x0000c80008087a20 */ /* 0x000fc60000410000 */
[----:B------:R-:W-:Y:S01]  /*3c40*/  FMNMX.FTZ R101, R21, R101, !PT ;  /* 0x0000006515657209 */ /* 0x000fe20007810000 */
[----:B------:R-:W1:Y:S01]  /*3c50*/  MUFU.TANH R4, R4 ;  /* 0x0000000400047308 */ /* 0x000e620000002400 */
[----:B------:R-:W-:Y:S02]  /*3c60*/  FMUL.FTZ R9, R9, c[0x0][0x320] ;  /* 0x0000c80009097a20 */ /* 0x000fe40000410000 */
[----:B------:R-:W-:Y:S01]  /*3c70*/  FMNMX.FTZ R101, R24, R101, !PT ;  /* 0x0000006518657209 */ /* 0x000fe20007810000 */
[----:B------:R-:W-:-:S04]  /*3c80*/  FMUL.FTZ R32, R32, c[0x0][0x320] ;  /* 0x0000c80020207a20 */ /* 0x000fc80000410000 */
[----:B------:R-:W2:Y:S01]  /*3c90*/  MUFU.TANH R13, R13 ;  /* 0x0000000d000d7308 */ /* 0x000ea20000002400 */
[----:B------:R-:W-:-:S07]  /*3ca0*/  FMNMX.FTZ R101, R25, R101, !PT ;  /* 0x0000006519657209 */ /* 0x000fce0007810000 */
[----:B------:R-:W3:Y:S01]  /*3cb0*/  MUFU.TANH R8, R8 ;  /* 0x0000000800087308 */ /* 0x000ee20000002400 */
[----:B------:R-:W-:-:S07]  /*3cc0*/  FMNMX.FTZ R101, R12, R101, !PT ;  /* 0x000000650c657209 */ /* 0x000fce0007810000 */
[----:B------:R-:W4:Y:S01]  /*3cd0*/  MUFU.TANH R9, R9 ;  /* 0x0000000900097308 */ /* 0x000f220000002400 */
[----:B------:R-:W-:-:S07]  /*3ce0*/  FMNMX.FTZ R101, R36, R101, !PT ;  /* 0x0000006524657209 */ /* 0x000fce0007810000 */
[----:B------:R-:W5:Y:S01]  /*3cf0*/  MUFU.TANH R2, R32 ;  /* 0x0000002000027308 */ /* 0x000f620000002400 */
[----:B-1----:R-:W-:Y:S02]  /*3d00*/  FSEL R88, R4, -INF , P5 ;  /* 0xff80000004587808 */ /* 0x002fe40002800000 */
[----:B--2---:R-:W-:Y:S02]  /*3d10*/  FSEL R87, R13, -INF , P4 ;  /* 0xff8000000d577808 */ /* 0x004fe40002000000 */
[C---:B------:R-:W-:Y:S02]  /*3d20*/  ISETP.GT.AND P5, PT, R0.reuse, RZ, PT ;  /* 0x000000ff0000720c */ /* 0x040fe40003fa4270 */
[----:B------:R-:W-:Y:S02]  /*3d30*/  ISETP.GT.AND P4, PT, R0, 0x1, PT ;  /* 0x000000010000780c */ /* 0x000fe40003f84270 */
[----:B------:R-:W-:Y:S02]  /*3d40*/  FMNMX.FTZ R101, R37, R101, !PT ;  /* 0x0000006525657209 */ /* 0x000fe40007810000 */
[----:B---3--:R-:W-:-:S02]  /*3d50*/  FSEL R90, R8, -INF , P3 ;  /* 0xff800000085a7808 */ /* 0x008fc40001800000 */
[----:B------:R-:W-:Y:S02]  /*3d60*/  ISETP.GT.AND P3, PT, R0, 0x8, PT ;  /* 0x000000080000780c */ /* 0x000fe40003f64270 */
[----:B------:R-:W-:Y:S02]  /*3d70*/  FSEL R4, R97, -INF , P5 ;  /* 0xff80000061047808 */ /* 0x000fe40002800000 */
[----:B------:R-:W-:Y:S02]  /*3d80*/  FSEL R5, R94, -INF , P4 ;  /* 0xff8000005e057808 */ /* 0x000fe40002000000 */
[----:B------:R-:W-:Y:S01]  /*3d90*/  FMNMX.FTZ R101, R52, R101, !PT ;  /* 0x0000006534657209 */ /* 0x000fe20007810000 */
[----:B------:R-:W-:Y:S01]  /*3da0*/  FMUL.FTZ R28, R11, c[0x0][0x320] ;  /* 0x0000c8000b1c7a20 */ /* 0x000fe20000410000 */
[----:B----4-:R-:W-:Y:S02]  /*3db0*/  FSEL R96, R9, -INF , P1 ;  /* 0xff80000009607808 */ /* 0x010fe40000800000 */
[----:B-----5:R-:W-:-:S02]  /*3dc0*/  FSEL R95, R2, -INF , P0 ;  /* 0xff800000025f7808 */ /* 0x020fc40000000000 */
[----:B------:R-:W-:Y:S02]  /*3dd0*/  ISETP.GT.AND P1, PT, R0, 0x9, PT ;  /* 0x000000090000780c */ /* 0x000fe40003f24270 */
[----:B------:R-:W-:Y:S02]  /*3de0*/  FSEL R11, R83, -INF , P3 ;  /* 0xff800000530b7808 */ /* 0x000fe40001800000 */
[----:B------:R-:W-:Y:S02]  /*3df0*/  FMNMX.FTZ R101, R53, R101, !PT ;  /* 0x0000006535657209 */ /* 0x000fe40007810000 */
[----:B------:R-:W-:Y:S01]  /*3e00*/  FMNMX.FTZ R2, R4, R5, !PT ;  /* 0x0000000504027209 */ /* 0x000fe20007810000 */
[----:B------:R-:W-:Y:S01]  /*3e10*/  FMUL.FTZ R3, R10, c[0x0][0x320] ;  /* 0x0000c8000a037a20 */ /* 0x000fe20000410000 */
        /* <DEDUP_REMOVED lines=17> */
[----:B------:R-:W-:Y:S02]  /*3f30*/  FMNMX.FTZ R101, R81, R101, !PT ;  /* 0x0000006551657209 */ /* 0x000fe40007810000 */
[----:B------:R-:W-:Y:S02]  /*3f40*/  FSEL R7, R71, -INF , P3 ;  /* 0xff80000047077808 */ /* 0x000fe40001800000 */
[----:B------:R-:W-:Y:S01]  /*3f50*/  FMNMX.FTZ R2, R6, R2, !PT ;  /* 0x0000000206027209 */ /* 0x000fe20007810000 */
[----:B------:R-:W-:Y:S01]  /*3f60*/  FMUL.FTZ R33, R33, c[0x0][0x320] ;  /* 0x0000c80021217a20 */ /* 0x000fe20000410000 */
[----:B------:R-:W-:-:S02]  /*3f70*/  ISETP.GT.AND P0, PT, R0, 0x21, PT ;  /* 0x000000210000780c */ /* 0x000fc40003f04270 */
[----:B------:R-:W-:Y:S02]  /*3f80*/  FMNMX.FTZ R101, R85, R101, !PT ;  /* 0x0000006555657209 */ /* 0x000fe40007810000 */
[----:B------:R-:W-:Y:S02]  /*3f90*/  FSEL R49, R62, -INF , P1 ;  /* 0xff8000003e317808 */ /* 0x000fe40000800000 */
[----:B------:R-:W-:Y:S01]  /*3fa0*/  FMNMX.FTZ R2, R7, R2, !PT ;  /* 0x0000000207027209 */ /* 0x000fe20007810000 */
[----:B------:R-:W-:Y:S01]  /*3fb0*/  MUFU.TANH R65, R19 ;  /* 0x0000001300417308 */ /* 0x000fe20000002400 */
[----:B------:R-:W-:Y:S02]  /*3fc0*/  ISETP.GT.AND P5, PT, R0, 0x28, PT ;  /* 0x000000280000780c */ /* 0x000fe40003fa4270 */
[----:B------:R-:W-:Y:S02]  /*3fd0*/  FMNMX.FTZ R101, R88, R101, !PT ;  /* 0x0000006558657209 */ /* 0x000fe40007810000 */
[----:B------:R-:W-:-:S02]  /*3fe0*/  FSEL R48, R61, -INF , P0 ;  /* 0xff8000003d307808 */ /* 0x000fc40000000000 */
[----:B------:R-:W-:Y:S01]  /*3ff0*/  FMNMX.FTZ R2, R49, R2, !PT ;  /* 0x0000000231027209 */ /* 0x000fe20007810000 */
[----:B------:R-:W1:Y:S01]  /*4000*/  MUFU.TANH R33, R33 ;  /* 0x0000002100217308 */ /* 0x000e620000002400 */
[----:B------:R-:W-:Y:S01]  /*4010*/  FMUL.FTZ R27, R27, c[0x0][0x320] ;  /* 0x0000c8001b1b7a20 */ /* 0x000fe20000410000 */
[----:B------:R-:W-:Y:S02]  /*4020*/  ISETP.GT.AND P4, PT, R0, 0x29, PT ;  /* 0x000000290000780c */ /* 0x000fe40003f84270 */
[----:B------:R-:W-:Y:S02]  /*4030*/  FMNMX.FTZ R101, R87, R101, !PT ;  /* 0x0000006557657209 */ /* 0x000fe40007810000 */
[----:B------:R-:W-:Y:S02]  /*4040*/  FSEL R50, R41, -INF , P5 ;  /* 0xff80000029327808 */ /* 0x000fe40002800000 */
[----:B------:R-:W2:Y:S01]  /*4050*/  MUFU.TANH R26, R26 ;  /* 0x0000001a001a7308 */ /* 0x000ea20000002400 */
[----:B------:R-:W-:Y:S01]  /*4060*/  FMNMX.FTZ R2, R48, R2, !PT ;  /* 0x0000000230027209 */ /* 0x000fe20007810000 */
[----:B------:R-:W-:Y:S01]  /*4070*/  FMUL.FTZ R22, R22, c[0x0][0x320] ;  /* 0x0000c80016167a20 */ /* 0x000fe20000410000 */
[----:B------:R-:W-:-:S02]  /*4080*/  ISETP.GT.AND P3, PT, R0, 0x30, PT ;  /* 0x000000300000780c */ /* 0x000fc40003f64270 */
[----:B------:R-:W-:Y:S02]  /*4090*/  FMNMX.FTZ R101, R90, R101, !PT ;  /* 0x000000655a657209 */ /* 0x000fe40007810000 */
[----:B------:R-:W-:Y:S01]  /*40a0*/  FSEL R51, R40, -INF , P4 ;  /* 0xff80000028337808 */ /* 0x000fe20002000000 */
[----:B------:R-:W3:Y:S01]  /*40b0*/  MUFU.TANH R27, R27 ;  /* 0x0000001b001b7308 */ /* 0x000ee20000002400 */
[----:B------:R-:W-:Y:S01]  /*40c0*/  FMNMX.FTZ R2, R50, R2, !PT ;  /* 0x0000000232027209 */ /* 0x000fe20007810000 */
[----:B------:R-:W-:Y:S01]  /*40d0*/  FMUL.FTZ R23, R23, c[0x0][0x320] ;  /* 0x0000c80017177a20 */ /* 0x000fe20000410000 */
[----:B------:R-:W-:Y:S02]  /*40e0*/  ISETP.GT.AND P1, PT, R0, 0x31, PT ;  /* 0x000000310000780c */ /* 0x000fe40003f24270 */
[----:B------:R-:W-:Y:S02]  /*40f0*/  FMNMX.FTZ R101, R96, R101, !PT ;  /* 0x0000006560657209 */ /* 0x000fe40007810000 */
[----:B------:R-:W-:Y:S01]  /*4100*/  FSEL R64, R29, -INF , P3 ;  /* 0xff8000001d407808 */ /* 0x000fe20001800000 */
[----:B------:R-:W4:Y:S01]  /*4110*/  MUFU.TANH R80, R22 ;  /* 0x0000001600507308 */ /* 0x000f220000002400 */
[----:B------:R-:W-:Y:S01]  /*4120*/  FMNMX.FTZ R2, R51, R2, !PT ;  /* 0x0000000233027209 */ /* 0x000fe20007810000 */
[----:B------:R-:W-:Y:S01]  /*4130*/  FMUL.FTZ R14, R14, c[0x0][0x320] ;  /* 0x0000c8000e0e7a20 */ /* 0x000fe20000410000 */
[----:B------:R-:W-:-:S02]  /*4140*/  ISETP.GT.AND P0, PT, R0, 0x38, PT ;  /* 0x000000380000780c */ /* 0x000fc40003f04270 */
[----:B-1----:R-:W-:Y:S02]  /*4150*/  FSEL R94, R33, -INF , P6 ;  /* 0xff800000215e7808 */ /* 0x002fe40003000000 */
[----:B------:R-:W-:Y:S01]  /*4160*/  FMNMX.FTZ R101, R95, R101, !PT ;  /* 0x000000655f657209 */ /* 0x000fe20007810000 */
[----:B------:R-:W1:Y:S01]  /*4170*/  MUFU.TANH R23, R23 ;  /* 0x0000001700177308 */ /* 0x000e620000002400 */
[----:B------:R-:W-:Y:S02]  /*4180*/  FSEL R65, R65, -INF , P1 ;  /* 0xff80000041417808 */ /* 0x000fe40000800000 */
[----:B------:R-:W-:Y:S01]  /*4190*/  FMNMX.FTZ R2, R64, R2, !PT ;  /* 0x0000000240027209 */ /* 0x000fe20007810000 */
[----:B------:R-:W-:Y:S01]  /*41a0*/  FMUL.FTZ R15, R15, c[0x0][0x320] ;  /* 0x0000c8000f0f7a20 */ /* 0x000fe20000410000 */
[----:B------:R-:W-:Y:S02]  /*41b0*/  FMNMX.FTZ R101, R94, R101, !PT ;  /* 0x000000655e657209 */ /* 0x000fe40007810000 */
[----:B------:R-:W-:Y:S01]  /*41c0*/  ISETP.GT.AND P3, PT, R0, 0x39, PT ;  /* 0x000000390000780c */ /* 0x000fe20003f64270 */
[----:B------:R-:W5:Y:S01]  /*41d0*/  MUFU.TANH R22, R14 ;  /* 0x0000000e00167308 */ /* 0x000f620000002400 */
[----:B--2---:R-:W-:-:S02]  /*41e0*/  FSEL R66, R26, -INF , P0 ;  /* 0xff8000001a427808 */ /* 0x004fc40000000000 */
[----:B------:R-:W-:Y:S02]  /*41f0*/  FMNMX.FTZ R2, R65, R2, !PT ;  /* 0x0000000241027209 */ /* 0x000fe40007810000 */
[----:B------:R-:W-:Y:S02]  /*4200*/  ISETP.GT.AND P1, PT, R0, 0x40, PT ;  /* 0x000000400000780c */ /* 0x000fe40003f24270 */
[----:B---3--:R-:W-:Y:S01]  /*4210*/  FSEL R67, R27, -INF , P3 ;  /* 0xff8000001b437808 */ /* 0x008fe20001800000 */
[----:B------:R-:W2:Y:S01]  /*4220*/  MUFU.TANH R19, R15 ;  /* 0x0000000f00137308 */ /* 0x000ea20000002400 */
[----:B------:R-:W-:Y:S02]  /*4230*/  FMNMX.FTZ R2, R66, R2, !PT ;  /* 0x0000000242027209 */ /* 0x000fe40007810000 */
[----:B------:R-:W-:-:S05]  /*4240*/  ISETP.GT.AND P0, PT, R0, 0x41, PT ;  /* 0x000000410000780c */ /* 0x000fca0003f04270 */
[----:B------:R3:W2:Y:S01]  /*4250*/  MUFU.TANH R15, R3 ;  /* 0x00000003000f7308 */ /* 0x0006a20000002400 */
[----:B----4-:R-:W-:Y:S02]  /*4260*/  FSEL R80, R80, -INF , P1 ;  /* 0xff80000050507808 */ /* 0x010fe40000800000 */
[----:B------:R-:W-:Y:S01]  /*4270*/  FMNMX.FTZ R2, R67, R2, !PT ;  /* 0x0000000243027209 */ /* 0x000fe20007810000 */
[----:B------:R-:W-:Y:S01]  /*4280*/  FMUL.FTZ R34, R34, c[0x0][0x320] ;  /* 0x0000c80022227a20 */ /* 0x000fe20000410000 */
[----:B------:R-:W-:Y:S02]  /*4290*/  ISETP.GT.AND P1, PT, R0, 0x48, PT ;  /* 0x000000480000780c */ /* 0x000fe40003f24270 */
[----:B-1----:R-:W-:Y:S01]  /*42a0*/  FSEL R83, R23, -INF , P0 ;  /* 0xff80000017537808 */ /* 0x002fe20000000000 */
[----:B------:R-:W1:Y:S01]  /*42b0*/  MUFU.TANH R14, R28 ;  /* 0x0000001c000e7308 */ /* 0x000e620000002400 */
[----:B------:R-:W-:Y:S01]  /*42c0*/  FMNMX.FTZ R2, R80, R2, !PT ;  /* 0x0000000250027209 */ /* 0x000fe20007810000 */
[----:B---3--:R-:W3:Y:S01]  /*42d0*/  SHFL.BFLY PT, R3, R101, 0x2, 0x1f ;  /* 0x0c401f0065037f89 */ /* 0x008ee200000e0000 */
[----:B------:R-:W-:-:S05]  /*42e0*/  FMUL.FTZ R13, R35, c[0x0][0x320] ;  /* 0x0000c800230d7a20 */ /* 0x000fca0000410000 */
[----:B------:R-:W4:Y:S01]  /*42f0*/  MUFU.TANH R34, R34 ;  /* 0x0000002200227308 */ /* 0x000f220000002400 */
[----:B------:R-:W-:Y:S02]  /*4300*/  ISETP.GT.AND P0, PT, R0, 0x49, PT ;  /* 0x000000490000780c */ /* 0x000fe40003f04270 */
[----:B-----5:R-:W-:Y:S02]  /*4310*/  FSEL R84, R22, -INF , P1 ;  /* 0xff80000016547808 */ /* 0x020fe40000800000 */
[----:B------:R-:W-:Y:S02]  /*4320*/  FMNMX.FTZ R2, R83, R2, !PT ;  /* 0x0000000253027209 */ /* 0x000fe40007810000 */
[----:B------:R-:W-:Y:S01]  /*4330*/  ISETP.GT.AND P1, PT, R0, 0x50, PT ;  /* 0x000000500000780c */ /* 0x000fe20003f24270 */
[----:B------:R-:W5:Y:S01]  /*4340*/  MUFU.TANH R13, R13 ;  /* 0x0000000d000d7308 */ /* 0x000f620000002400 */
[----:B--2---:R-:W-:Y:S02]  /*4350*/  FSEL R86, R19, -INF , P0 ;  /* 0xff80000013567808 */ /* 0x004fe40000000000 */
[----:B------:R-:W-:-:S02]  /*4360*/  FMNMX.FTZ R2, R84, R2, !PT ;  /* 0x0000000254027209 */ /* 0x000fc40007810000 */
[----:B------:R-:W-:Y:S02]  /*4370*/  ISETP.GT.AND P0, PT, R0, 0x51, PT ;  /* 0x000000510000780c */ /* 0x000fe40003f04270 */
[----:B------:R-:W-:Y:S02]  /*4380*/  FSEL R89, R15, -INF , P1 ;  /* 0xff8000000f597808 */ /* 0x000fe40000800000 */
[----:B------:R-:W-:Y:S02]  /*4390*/  FMNMX.FTZ R2, R86, R2, !PT ;  /* 0x0000000256027209 */ /* 0x000fe40007810000 */
[----:B------:R-:W-:Y:S02]  /*43a0*/  ISETP.GT.AND P1, PT, R0, 0x58, PT ;  /* 0x000000580000780c */ /* 0x000fe40003f24270 */
[----:B-1----:R-:W-:Y:S02]  /*43b0*/  FSEL R91, R14, -INF , P0 ;  /* 0xff8000000e5b7808 */ /* 0x002fe40000000000 */
[----:B------:R-:W-:-:S02]  /*43c0*/  FMNMX.FTZ R100, R89, R2, !PT ;  /* 0x0000000259647209 */ /* 0x000fc40007810000 */
[----:B---3--:R-:W-:Y:S02]  /*43d0*/  FMNMX.FTZ R101, R101, R3, !PT ;  /* 0x0000000365657209 */ /* 0x008fe40007810000 */
[----:B------:R-:W-:Y:S02]  /*43e0*/  ISETP.GT.AND P0, PT, R0, 0x59, PT ;  /* 0x000000590000780c */ /* 0x000fe40003f04270 */
[----:B----4-:R-:W-:Y:S02]  /*43f0*/  FSEL R92, R34, -INF , P1 ;  /* 0xff800000225c7808 */ /* 0x010fe40000800000 */
[----:B------:R-:W-:Y:S01]  /*4400*/  FMNMX.FTZ R100, R91, R100, !PT ;  /* 0x000000645b647209 */ /* 0x000fe20007810000 */
[----:B------:R-:W1:Y:S01]  /*4410*/  SHFL.BFLY PT, R2, R101, 0x1, 0x1f ;  /* 0x0c201f0065027f89 */ /* 0x000e6200000e0000 */
[----:B-----5:R-:W-:Y:S02]  /*4420*/  FSEL R93, R13, -INF , P0 ;  /* 0xff8000000d5d7808 */ /* 0x020fe40000000000 */
        /* <DEDUP_REMOVED lines=12> */
[----:B------:R2:W3:Y:S02]  /*44f0*/  MUFU.EX2 R116, R0 ;  /* 0x0000000000747308 */ /* 0x0004e40000000800 */
[----:B--2---:R-:W-:-:S06]  /*4500*/  FFMA.FTZ R0, R18, c[0x0][0x2d0], -R2 ;  /* 0x0000b40012007a23 */ /* 0x004fcc0000010802 */
[----:B------:R2:W-:Y:S01]  /*4510*/  MUFU.EX2 R115, R0 ;  /* 0x0000000000737308 */ /* 0x0005e20000000800 */
[----:B-1----:R-:W-:Y:S01]  /*4520*/  FMNMX.FTZ R100, R100, R3, !PT ;  /* 0x0000000364647209 */ /* 0x002fe20007810000 */
[----:B--2---:R-:W-:-:S06]  /*4530*/  FFMA.FTZ R0, R20, c[0x0][0x2d0], -R2 ;  /* 0x0000b40014007a23 */ /* 0x004fcc0000010802 */
[----:B------:R1:W2:Y:S01]  /*4540*/  MUFU.EX2 R118, R0 ;  /* 0x0000000000767308 */ /* 0x0002a20000000800 */
[--C-:B------:R-:W-:Y:S01]  /*4550*/  FFMA.FTZ R3, R25, c[0x0][0x2d0], -R2.reuse ;  /* 0x0000b40019037a23 */ /* 0x100fe20000010802 */
[----:B------:R-:W-:Y:S01]  /*4560*/  FSETP.NEU.FTZ.AND P0, PT, R100, -INF , PT ;  /* 0xff8000006400780b */ /* 0x000fe20003f1d000 */
[----:B-1----:R-:W-:-:S05]  /*4570*/  FFMA.FTZ R0, R21, c[0x0][0x2d0], -R2 ;  /* 0x0000b40015007a23 */ /* 0x002fca0000010802 */
[----:B------:R1:W-:Y:S02]  /*4580*/  MUFU.EX2 R119, R0 ;  /* 0x0000000000777308 */ /* 0x0003e40000000800 */
[----:B-1----:R-:W-:-:S06]  /*4590*/  FFMA.FTZ R0, R24, c[0x0][0x2d0], -R2 ;  /* 0x0000b40018007a23 */ /* 0x002fcc0000010802 */
[----:B------:R1:W4:Y:S08]  /*45a0*/  MUFU.EX2 R224, R0 ;  /* 0x0000000000e07308 */ /* 0x0003300000000800 */
[----:B------:R5:W-:Y:S01]  /*45b0*/  MUFU.EX2 R223, R3 ;  /* 0x0000000300df7308 */ /* 0x000be20000000800 */
[----:B-1----:R-:W-:-:S05]  /*45c0*/  FMUL.FTZ R0, R100, c[0x0][0x2d0] ;  /* 0x0000b40064007a20 */ /* 0x002fca0000410000 */
[----:B------:R-:W-:Y:S01]  /*45d0*/  FSEL R0, R0, RZ, P0 ;  /* 0x000000ff00007208 */ /* 0x000fe20000000000 */
[----:B-----5:R-:W-:-:S04]  /*45e0*/  FFMA.FTZ R3, R12, c[0x0][0x2d0], -R2 ;  /* 0x0000b4000c037a23 */ /* 0x020fc80000010802 */
[----:B------:R1:W5:Y:S02]  /*45f0*/  MUFU.EX2 R225, R3 ;  /* 0x0000000300e17308 */ /* 0x0003640000000800 */
[----:B-1----:R-:W-:-:S06]  /*4600*/  FFMA.FTZ R3, R4, c[0x0][0x2d0], -R0 ;  /* 0x0000b40004037a23 */ /* 0x002fcc0000010800 */
[----:B------:R1:W-:Y:S01]  /*4610*/  MUFU.EX2 R112, R3 ;  /* 0x0000000300707308 */ /* 0x0003e20000000800 */
[----:B------:R-:W-:Y:S02]  /*4620*/  FFMA.FTZ R4, R5, c[0x0][0x2d0], -R0 ;  /* 0x0000b40005047a23 */ /* 0x000fe40000010800 */
[----:B-1----:R-:W-:-:S05]  /*4630*/  IMAD.IADD R3, R210, 0x1, R207 ;  /* 0x00000001d2037824 */ /* 0x002fca00078e02cf */
[----:B------:R-:W1:Y:S01]  /*4640*/  LDSM.16.MT88.4 R12, [R3] ;  /* 0x00000000030c783b */ /* 0x000e620000004200 */
[----:B------:R4:W1:Y:S03]  /*4650*/  MUFU.EX2 R102, R4 ;  /* 0x0000000400667308 */ /* 0x0008660000000800 */
[----:B------:R-:W1:Y:S04]  /*4660*/  LDSM.16.MT88.4 R28, [R3+0x800] ;  /* 0x00080000031c783b */ /* 0x000e680000004200 */
[----:B------:R-:W1:Y:S01]  /*4670*/  LDSM.16.MT88.4 R24, [R3+0x3000] ;  /* 0x003000000318783b */ /* 0x000e620000004200 */
[----:B---3--:R-:W-:Y:S02]  /*4680*/  F2FP.PACK_AB R20, R116, R117 ;  /* 0x000000757414723e */ /* 0x008fe400000000ff */
[----:B--2---:R-:W-:Y:S01]  /*4690*/  F2FP.PACK_AB R22, R118, R115 ;  /* 0x000000737616723e */ /* 0x004fe200000000ff */
[----:B------:R-:W2:Y:S04]  /*46a0*/  LDSM.16.MT88.4 R32, [R3+0x3800] ;  /* 0x003800000320783b */ /* 0x000ea80000004200 */
[----:B------:R-:W3:Y:S01]  /*46b0*/  LDSM.16.MT88.4 R40, [R3+0x6000] ;  /* 0x006000000328783b */ /* 0x000ee20000004200 */
[----:B----4-:R-:W-:Y:S01]  /*46c0*/  FFMA.FTZ R4, R11, c[0x0][0x2d0], -R0 ;  /* 0x0000b4000b047a23 */ /* 0x010fe20000010800 */
[----:B------:R-:W-:-:S02]  /*46d0*/  F2FP.PACK_AB R16, R224, R119 ;  /* 0x00000077e010723e */ /* 0x000fc400000000ff */
[----:B-----5:R-:W-:Y:S01]  /*46e0*/  F2FP.PACK_AB R18, R225, R223 ;  /* 0x000000dfe112723e */ /* 0x020fe200000000ff */
[----:B------:R4:W-:Y:S01]  /*46f0*/  MUFU.EX2 R113, R4 ;  /* 0x0000000400717308 */ /* 0x0009e20000000800 */
[----:B------:R-:W-:Y:S01]  /*4700*/  LDSM.16.MT88.4 R136, [R3+0x2800] ;  /* 0x002800000388783b */ /* 0x000fe20000004200 */
[----:B----4-:R-:W-:-:S06]  /*4710*/  FFMA.FTZ R4, R10, c[0x0][0x2d0], -R0 ;  /* 0x0000b4000a047a23 */ /* 0x010fcc0000010800 */
[----:B------:R4:W5:Y:S01]  /*4720*/  MUFU.EX2 R114, R4 ;  /* 0x0000000400727308 */ /* 0x0009620000000800 */
[----:B-1----:R-:W-:Y:S01]  /*4730*/  F2FP.PACK_AB R21, R102, R112 ;  /* 0x000000706615723e */ /* 0x002fe200000000ff */
[----:B----4-:R-:W-:-:S06]  /*4740*/  FFMA.FTZ R4, R9, c[0x0][0x2d0], -R0 ;  /* 0x0000b40009047a23 */ /* 0x010fcc0000010800 */
[----:B------:R1:W-:Y:S01]  /*4750*/  MUFU.EX2 R216, R4 ;  /* 0x0000000400d87308 */ /* 0x0003e20000000800 */
[----:B-----5:R-:W-:Y:S01]  /*4760*/  F2FP.PACK_AB R23, R114, R113 ;  /* 0x000000717217723e */ /* 0x020fe200000000ff */
[----:B-1----:R-:W-:-:S06]  /*4770*/  FFMA.FTZ R4, R8, c[0x0][0x2d0], -R0 ;  /* 0x0000b40008047a23 */ /* 0x002fcc0000010800 */
[----:B------:R1:W4:Y:S01]  /*4780*/  MUFU.EX2 R215, R4 ;  /* 0x0000000400d77308 */ /* 0x0003220000000800 */
[----:B------:R-:W-:Y:S01]  /*4790*/  HMMA.16816.F32 R8, R20, R12, RZ ;  /* 0x0000000c1408723c */ /* 0x000fe200000018ff */
[----:B-1----:R-:W-:-:S06]  /*47a0*/  FFMA.FTZ R4, R6, c[0x0][0x2d0], -R0 ;  /* 0x0000b40006047a23 */ /* 0x002fcc0000010800 */
[----:B------:R1:W-:Y:S02]  /*47b0*/  MUFU.EX2 R219, R4 ;  /* 0x0000000400db7308 */ /* 0x0003e40000000800 */
[----:B-1----:R-:W-:-:S06]  /*47c0*/  FFMA.FTZ R4, R7, c[0x0][0x2d0], -R0 ;  /* 0x0000b40007047a23 */ /* 0x002fcc0000010800 */
[----:B------:R1:W5:Y:S01]  /*47d0*/  MUFU.EX2 R220, R4 ;  /* 0x0000000400dc7308 */ /* 0x0003620000000800 */
[----:B----4-:R-:W-:Y:S01]  /*47e0*/  F2FP.PACK_AB R17, R215, R216 ;  /* 0x000000d8d711723e */ /* 0x010fe200000000ff */
[----:B------:R-:W-:Y:S01]  /*47f0*/  HMMA.16816.F32 R12, R20, R14, RZ ;  /* 0x0000000e140c723c */ /* 0x000fe200000018ff */
[----:B-1----:R-:W-:Y:S01]  /*4800*/  FFMA.FTZ R4, R36, c[0x0][0x2d0], -R2 ;  /* 0x0000b40024047a23 */ /* 0x002fe20000010802 */
[----:B-----5:R-:W-:-:S04]  /*4810*/  F2FP.PACK_AB R19, R220, R219 ;  /* 0x000000dbdc13723e */ /* 0x020fc800000000ff */
[----:B------:R1:W-:Y:S03]  /*4820*/  MUFU.EX2 R217, R4 ;  /* 0x0000000400d97308 */ /* 0x0003e60000000800 */
[----:B------:R-:W-:Y:S01]  /*4830*/  HMMA.16816.F32 R76, R16, R28, R8 ;  /* 0x0000001c104c723c */ /* 0x000fe20000001808 */
[----:B-1----:R-:W-:-:S07]  /*4840*/  FFMA.FTZ R4, R37, c[0x0][0x2d0], -R2 ;  /* 0x0000b40025047a23 */ /* 0x002fce0000010802 */
[----:B------:R-:W-:Y:S01]  /*4850*/  HMMA.16816.F32 R8, R20, R24, RZ ;  /* 0x000000181408723c */ /* 0x000fe200000018ff */
[----:B------:R-:W1:Y:S01]  /*4860*/  LDSM.16.MT88.4 R36, [R3+0x6800] ;  /* 0x006800000324783b */ /* 0x000e620000004200 */
[----:B------:R4:W5:Y:S02]  /*4870*/  MUFU.EX2 R218, R4 ;  /* 0x0000000400da7308 */ /* 0x0009640000000800 */
[----:B----4-:R-:W-:-:S06]  /*4880*/  FFMA.FTZ R4, R52, c[0x0][0x2d0], -R2 ;  /* 0x0000b40034047a23 */ /* 0x010fcc0000010802 */
[----:B------:R4:W-:Y:S02]  /*4890*/  MUFU.EX2 R221, R4 ;  /* 0x0000000400dd7308 */ /* 0x0009e40000000800 */
[----:B----4-:R-:W-:-:S06]  /*48a0*/  FFMA.FTZ R4, R53, c[0x0][0x2d0], -R2 ;  /* 0x0000b40035047a23 */ /* 0x010fcc0000010802 */
[----:B------:R4:W-:Y:S02]  /*48b0*/  MUFU.EX2 R222, R4 ;  /* 0x0000000400de7308 */ /* 0x0009e40000000800 */
[----:B----4-:R-:W-:-:S06]  /*48c0*/  FFMA.FTZ R4, R54, c[0x0][0x2d0], -R2 ;  /* 0x0000b40036047a23 */ /* 0x010fcc0000010802 */
[----:B------:R4:W-:Y:S01]  /*48d0*/  MUFU.EX2 R105, R4 ;  /* 0x0000000400697308 */ /* 0x0009e20000000800 */
[----:B------:R-:W-:Y:S01]  /*48e0*/  HMMA.16816.F32 R72, R16, R30, R12 ;  /* 0x0000001e1048723c */ /* 0x000fe2000000180c */
[----:B------:R-:W1:Y:S01]  /*48f0*/  LDSM.16.MT88.4 R28, [R3+0x1000] ;  /* 0x00100000031c783b */ /* 0x000e620000004200 */
[----:B----4-:R-:W-:-:S05]  /*4900*/  FFMA.FTZ R4, R55, c[0x0][0x2d0], -R2 ;  /* 0x0000b40037047a23 */ /* 0x010fca0000010802 */
[----:B------:R4:W-:Y:S01]  /*4910*/  MUFU.EX2 R106, R4 ;  /* 0x00000004006a7308 */ /* 0x0009e20000000800 */
[----:B------:R-:W-:Y:S01]  /*4920*/  HMMA.16816.F32 R24, R20, R26, RZ ;  /* 0x0000001a1418723c */ /* 0x000fe200000018ff */
[----:B----4-:R-:W-:-:S06]  /*4930*/  FFMA.FTZ R4, R56, c[0x0][0x2d0], -R2 ;  /* 0x0000b40038047a23 */ /* 0x010fcc0000010802 */
[----:B------:R4:W-:Y:S01]  /*4940*/  MUFU.EX2 R107, R4 ;  /* 0x00000004006b7308 */ /* 0x0009e20000000800 */
[----:B--2---:R-:W-:Y:S08]  /*4950*/  HMMA.16816.F32 R68, R16, R32, R8 ;  /* 0x000000201044723c */ /* 0x004ff00000001808 */
[----:B---3--:R-:W-:Y:S01]  /*4960*/  HMMA.16816.F32 R8, R20, R40, RZ ;  /* 0x000000281408723c */ /* 0x008fe200000018ff */
[----:B----4-:R-:W-:-:S04]  /*4970*/  FFMA.FTZ R4, R49, c[0x0][0x2d0], -R0 ;  /* 0x0000b40031047a23 */ /* 0x010fc80000010800 */
[----:B------:R2:W-:Y:S03]  /*4980*/  MUFU.EX2 R204, R4 ;  /* 0x0000000400cc7308 */ /* 0x0005e60000000800 */
[----:B------:R-:W-:Y:S01]  /*4990*/  HMMA.16816.F32 R12, R20, R42, RZ ;  /* 0x0000002a140c723c */ /* 0x000fe200000018ff */
[----:B--2---:R-:W-:-:S04]  /*49a0*/  FFMA.FTZ R4, R48, c[0x0][0x2d0], -R0 ;  /* 0x0000b40030047a23 */ /* 0x004fc80000010800 */
[----:B------:R2:W3:Y:S02]  /*49b0*/  MUFU.EX2 R103, R4 ;  /* 0x0000000400677308 */ /* 0x0004e40000000800 */
[----:B--2---:R-:W-:-:S06]  /*49c0*/  FFMA.FTZ R4, R50, c[0x0][0x2d0], -R0 ;  /* 0x0000b40032047a23 */ /* 0x004fcc0000010800 */
[----:B------:R2:W-:Y:S01]  /*49d0*/  MUFU.EX2 R205, R4 ;  /* 0x0000000400cd7308 */ /* 0x0005e20000000800 */
[----:B------:R-:W-:Y:S01]  /*49e0*/  HMMA.16816.F32 R60, R16, R34, R24 ;  /* 0x00000022103c723c */ /* 0x000fe20000001818 */
[----:B------:R-:W4:Y:S01]  /*49f0*/  LDSM.16.MT88.4 R32, [R210+0x800] ;  /* 0x00080000d220783b */ /* 0x000f220000004200 */
[----:B--2---:R-:W-:-:S06]  /*4a00*/  FFMA.FTZ R4, R51, c[0x0][0x2d0], -R0 ;  /* 0x0000b40033047a23 */ /* 0x004fcc0000010800 */
[----:B-1----:R-:W-:Y:S01]  /*4a10*/  HMMA.16816.F32 R56, R16, R36, R8 ;  /* 0x000000241038723c */ /* 0x002fe20000001808 */
[----:B------:R-:W-:Y:S01]  /*4a20*/  LDSM.16.MT88.4 R48, [R3+0x7000] ;  /* 0x007000000330783b */ /* 0x000fe20000004200 */
[----:B------:R1:W2:Y:S06]  /*4a30*/  MUFU.EX2 R104, R4 ;  /* 0x0000000400687308 */ /* 0x0002ac0000000800 */
[C---:B------:R-:W-:Y:S08]  /*4a40*/  HMMA.16816.F32 R24, R20.reuse, R44, RZ ;  /* 0x0000002c1418723c */ /* 0x040ff000000018ff */
[----:B------:R-:W-:Y:S01]  /*4a50*/  HMMA.16816.F32 R8, R20, R46, RZ ;  /* 0x0000002e1408723c */ /* 0x000fe200000018ff */
[----:B------:R-:W4:Y:S01]  /*4a60*/  LDSM.16.MT88.4 R44, [R3+0x4000] ;  /* 0x00400000032c783b */ /* 0x000f220000004200 */
[----:B-1----:R-:W-:-:S04]  /*4a70*/  FFMA.FTZ R4, R82, c[0x0][0x2d0], -R2 ;  /* 0x0000b40052047a23 */ /* 0x002fc80000010802 */
[----:B------:R1:W-:Y:S02]  /*4a80*/  MUFU.EX2 R99, R4 ;  /* 0x0000000400637308 */ /* 0x0003e40000000800 */
[----:B------:R-:W-:Y:S07]  /*4a90*/  HMMA.16816.F32 R52, R16, R38, R12 ;  /* 0x000000261034723c */ /* 0x000fee000000180c */
[----:B-----5:R-:W-:Y:S02]  /*4aa0*/  F2FP.PACK_AB R12, R218, R217 ;  /* 0x000000d9da0c723e */ /* 0x020fe400000000ff */
[----:B---3--:R-:W-:-:S02]  /*4ab0*/  F2FP.PACK_AB R13, R103, R204 ;  /* 0x000000cc670d723e */ /* 0x008fc400000000ff */
[----:B------:R-:W-:Y:S01]  /*4ac0*/  F2FP.PACK_AB R14, R222, R221 ;  /* 0x000000ddde0e723e */ /* 0x000fe200000000ff */
[----:B-1----:R-:W-:Y:S01]  /*4ad0*/  FFMA.FTZ R4, R81, c[0x0][0x2d0], -R2 ;  /* 0x0000b40051047a23 */ /* 0x002fe20000010802 */
[----:B--2---:R-:W-:-:S03]  /*4ae0*/  F2FP.PACK_AB R15, R104, R205 ;  /* 0x000000cd680f723e */ /* 0x004fc600000000ff */
[----:B------:R1:W-:Y:S04]  /*4af0*/  MUFU.EX2 R98, R4 ;  /* 0x0000000400627308 */ /* 0x0003e80000000800 */
[----:B------:R-:W-:Y:S01]  /*4b00*/  HMMA.16816.F32 R40, R12, R28, R76 ;  /* 0x0000001c0c28723c */ /* 0x000fe2000000184c */
[----:B-1----:R-:W-:-:S07]  /*4b10*/  FFMA.FTZ R4, R85, c[0x0][0x2d0], -R2 ;  /* 0x0000b40055047a23 */ /* 0x002fce0000010802 */
[----:B------:R-:W-:Y:S01]  /*4b20*/  HMMA.16816.F32 R36, R12, R30, R72 ;  /* 0x0000001e0c24723c */ /* 0x000fe20000001848 */
[----:B------:R-:W1:Y:S01]  /*4b30*/  LDSM.16.MT88.4 R28, [R3+0x1800] ;  /* 0x00180000031c783b */ /* 0x000e620000004200 */
[----:B------:R2:W-:Y:S02]  /*4b40*/  MUFU.EX2 R85, R4 ;  /* 0x0000000400557308 */ /* 0x0005e40000000800 */
[----:B--2---:R-:W-:-:S06]  /*4b50*/  FFMA.FTZ R4, R64, c[0x0][0x2d0], -R0 ;  /* 0x0000b40040047a23 */ /* 0x004fcc0000010800 */
[----:B------:R2:W-:Y:S02]  /*4b60*/  MUFU.EX2 R252, R4 ;  /* 0x0000000400fc7308 */ /* 0x0005e40000000800 */
[----:B--2---:R-:W-:-:S06]  /*4b70*/  FFMA.FTZ R4, R65, c[0x0][0x2d0], -R0 ;  /* 0x0000b40041047a23 */ /* 0x004fcc0000010800 */
[----:B------:R2:W3:Y:S02]  /*4b80*/  MUFU.EX2 R251, R4 ;  /* 0x0000000400fb7308 */ /* 0x0004e40000000800 */
[----:B--2---:R-:W-:-:S06]  /*4b90*/  FFMA.FTZ R4, R66, c[0x0][0x2d0], -R0 ;  /* 0x0000b40042047a23 */ /* 0x004fcc0000010800 */
[----:B------:R2:W-:Y:S01]  /*4ba0*/  MUFU.EX2 R250, R4 ;  /* 0x0000000400fa7308 */ /* 0x0005e20000000800 */
[----:B----4-:R-:W-:Y:S01]  /*4bb0*/  HMMA.16816.F32 R232, R16, R32, R24 ;  /* 0x0000002010e8723c */ /* 0x010fe20000001818 */
[----:B------:R-:W4:Y:S01]  /*4bc0*/  LDSM.16.MT88.4 R24, [R3+0x4800] ;  /* 0x004800000318783b */ /* 0x000f220000004200 */
[----:B--2---:R-:W-:-:S06]  /*4bd0*/  FFMA.FTZ R4, R67, c[0x0][0x2d0], -R0 ;  /* 0x0000b40043047a23 */ /* 0x004fcc0000010800 */
[----:B------:R-:W-:Y:S01]  /*4be0*/  HMMA.16816.F32 R228, R16, R34, R8 ;  /* 0x0000002210e4723c */ /* 0x000fe20000001808 */
[----:B------:R-:W-:Y:S01]  /*4bf0*/  IMAD.MOV.U32 R72, RZ, RZ, R107 ;  /* 0x000000ffff487224 */ /* 0x000fe200078e006b */
[----:B------:R-:W-:Y:S01]  /*4c00*/  LDSM.16.MT88.4 R64, [R210+0x3000] ;  /* 0x00300000d240783b */ /* 0x000fe20000004200 */
[----:B------:R2:W5:Y:S01]  /*4c10*/  MUFU.EX2 R248, R4 ;  /* 0x0000000400f87308 */ /* 0x0005620000000800 */
[----:B------:R-:W-:Y:S02]  /*4c20*/  IMAD.MOV.U32 R73, RZ, RZ, R106 ;  /* 0x000000ffff497224 */ /* 0x000fe400078e006a */
[----:B------:R-:W-:Y:S02]  /*4c30*/  IMAD.MOV.U32 R74, RZ, RZ, R105 ;  /* 0x000000ffff4a7224 */ /* 0x000fe400078e0069 */
[----:B------:R-:W-:Y:S01]  /*4c40*/  HMMA.16816.F32 R32, R12, R44, R68 ;  /* 0x0000002c0c20723c */ /* 0x000fe20000001844 */
[----:B---3--:R-:W-:-:S06]  /*4c50*/  F2FP.PACK_AB R9, R251, R252 ;  /* 0x000000fcfb09723e */ /* 0x008fcc00000000ff */
[----:B------:R-:W-:Y:S02]  /*4c60*/  IMAD.MOV.U32 R71, RZ, RZ, R99 ;  /* 0x000000ffff477224 */ /* 0x000fe400078e0063 */
[----:B--2---:R-:W-:-:S04]  /*4c70*/  FFMA.FTZ R4, R88, c[0x0][0x2d0], -R2 ;  /* 0x0000b40058047a23 */ /* 0x004fc80000010802 */
[----:B------:R2:W-:Y:S01]  /*4c80*/  MUFU.EX2 R249, R4 ;  /* 0x0000000400f97308 */ /* 0x0005e20000000800 */
[----:B------:R-:W-:Y:S02]  /*4c90*/  F2FP.PACK_AB R8, R73, R74 ;  /* 0x0000004a4908723e */ /* 0x000fe400000000ff */
[----:B------:R-:W-:Y:S02]  /*4ca0*/  F2FP.PACK_AB R10, R71, R72 ;  /* 0x00000048470a723e */ /* 0x000fe400000000ff */
[----:B-----5:R-:W-:Y:S01]  /*4cb0*/  F2FP.PACK_AB R11, R248, R250 ;  /* 0x000000faf80b723e */ /* 0x020fe200000000ff */
[----:B------:R-:W-:Y:S01]  /*4cc0*/  HMMA.16816.F32 R56, R12, R48, R56 ;  /* 0x000000300c38723c */ /* 0x000fe20000001838 */
[----:B--2---:R-:W-:-:S04]  /*4cd0*/  FFMA.FTZ R4, R87, c[0x0][0x2d0], -R2 ;  /* 0x0000b40057047a23 */ /* 0x004fc80000010802 */
[----:B------:R2:W3:Y:S03]  /*4ce0*/  MUFU.EX2 R247, R4 ;  /* 0x0000000400f77308 */ /* 0x0004e60000000800 */
[----:B------:R-:W-:Y:S08]  /*4cf0*/  HMMA.16816.F32 R52, R12, R50, R52 ;  /* 0x000000320c34723c */ /* 0x000ff00000001834 */
[----:B-1----:R-:W-:Y:S01]  /*4d00*/  HMMA.16816.F32 R48, R8, R28, R40 ;  /* 0x0000001c0830723c */ /* 0x002fe20000001828 */
[----:B--2---:R-:W-:-:S07]  /*4d10*/  FFMA.FTZ R4, R90, c[0x0][0x2d0], -R2 ;  /* 0x0000b4005a047a23 */ /* 0x004fce0000010802 */
[----:B------:R-:W-:Y:S01]  /*4d20*/  HMMA.16816.F32 R44, R12, R46, R60 ;  /* 0x0000002e0c2c723c */ /* 0x000fe2000000183c */
[----:B------:R-:W1:Y:S01]  /*4d30*/  LDSM.16.MT88.4 R60, [R3+0x7800] ;  /* 0x00780000033c783b */ /* 0x000e620000004200 */
[----:B------:R2:W-:Y:S06]  /*4d40*/  MUFU.EX2 R246, R4 ;  /* 0x0000000400f67308 */ /* 0x0005ec0000000800 */
[----:B------:R-:W-:Y:S01]  /*4d50*/  HMMA.16816.F32 R40, R8, R30, R36 ;  /* 0x0000001e0828723c */ /* 0x000fe20000001824 */
[----:B------:R-:W5:Y:S01]  /*4d60*/  LDSM.16.MT88.4 R36, [R3+0x2000] ;  /* 0x002000000324783b */ /* 0x000f620000004200 */
[----:B--2---:R-:W-:-:S04]  /*4d70*/  FFMA.FTZ R4, R80, c[0x0][0x2d0], -R0 ;  /* 0x0000b40050047a23 */ /* 0x004fc80000010800 */
[----:B------:R2:W-:Y:S02]  /*4d80*/  MUFU.EX2 R245, R4 ;  /* 0x0000000400f57308 */ /* 0x0005e40000000800 */
[----:B--2---:R-:W-:Y:S01]  /*4d90*/  FFMA.FTZ R4, R83, c[0x0][0x2d0], -R0 ;  /* 0x0000b40053047a23 */ /* 0x004fe20000010800 */
[----:B----4-:R-:W-:Y:S01]  /*4da0*/  HMMA.16816.F32 R32, R8, R24, R32 ;  /* 0x000000180820723c */ /* 0x010fe20000001820 */
[----:B------:R-:W-:Y:S01]  /*4db0*/  IMAD.MOV.U32 R70, RZ, RZ, R98 ;  /* 0x000000ffff467224 */ /* 0x000fe200078e0062 */
[----:B---3--:R-:W-:-:S03]  /*4dc0*/  F2FP.PACK_AB R6, R247, R249 ;  /* 0x000000f9f706723e */ /* 0x008fc600000000ff */
[----:B------:R2:W3:Y:S01]  /*4dd0*/  MUFU.EX2 R244, R4 ;  /* 0x0000000400f47308 */ /* 0x0004e20000000800 */
[----:B------:R-:W-:Y:S01]  /*4de0*/  IMAD.MOV.U32 R75, RZ, RZ, R104 ;  /* 0x000000ffff4b7224 */ /* 0x000fe200078e0068 */
[----:B------:R-:W-:Y:S01]  /*4df0*/  LDSM.16.MT88.4 R80, [R3+0x8800] ;  /* 0x008800000350783b */ /* 0x000fe20000004200 */
[C---:B------:R-:W-:Y:S03]  /*4e00*/  HMMA.16816.F32 R28, R8.reuse, R26, R44 ;  /* 0x0000001a081c723c */ /* 0x040fe6000000182c */
[----:B------:R-:W4:Y:S04]  /*4e10*/  LDSM.16.MT88.4 R24, [R3+0x5000] ;  /* 0x005000000318783b */ /* 0x000f280000004200 */
[----:B------:R-:W4:Y:S01]  /*4e20*/  LDSM.16.MT88.4 R44, [R3+0x8000] ;  /* 0x00800000032c783b */ /* 0x000f220000004200 */
[----:B-1----:R-:W-:Y:S03]  /*4e30*/  HMMA.16816.F32 R52, R8, R62, R52 ;  /* 0x0000003e0834723c */ /* 0x002fe60000001834 */
[----:B------:R-:W-:Y:S01]  /*4e40*/  LDSM.16.MT88.4 R104, [R3+0x5800] ;  /* 0x005800000368783b */ /* 0x000fe20000004200 */
[----:B--2---:R-:W-:-:S04]  /*4e50*/  FFMA.FTZ R4, R84, c[0x0][0x2d0], -R0 ;  /* 0x0000b40054047a23 */ /* 0x004fc80000010800 */
[----:B------:R1:W-:Y:S02]  /*4e60*/  MUFU.EX2 R243, R4 ;  /* 0x0000000400f37308 */ /* 0x0003e40000000800 */
[----:B-1----:R-:W-:-:S06]  /*4e70*/  FFMA.FTZ R4, R86, c[0x0][0x2d0], -R0 ;  /* 0x0000b40056047a23 */ /* 0x002fcc0000010800 */
[----:B------:R1:W2:Y:S01]  /*4e80*/  MUFU.EX2 R242, R4 ;  /* 0x0000000400f27308 */ /* 0x0002a20000000800 */
[----:B---3--:R-:W-:Y:S01]  /*4e90*/  F2FP.PACK_AB R5, R244, R245 ;  /* 0x000000f5f405723e */ /* 0x008fe200000000ff */
[----:B-1----:R-:W-:-:S06]  /*4ea0*/  FFMA.FTZ R4, R96, c[0x0][0x2d0], -R2 ;  /* 0x0000b40060047a23 */ /* 0x002fcc0000010802 */
[----:B------:R1:W3:Y:S01]  /*4eb0*/  MUFU.EX2 R241, R4 ;  /* 0x0000000400f17308 */ /* 0x0002e20000000800 */
[----:B--2---:R-:W-:Y:S01]  /*4ec0*/  F2FP.PACK_AB R7, R242, R243 ;  /* 0x000000f3f207723e */ /* 0x004fe200000000ff */
[--C-:B-1----:R-:W-:Y:S02]  /*4ed0*/  FFMA.FTZ R4, R95, c[0x0][0x2d0], -R2.reuse ;  /* 0x0000b4005f047a23 */ /* 0x102fe40000010802 */
[----:B------:R-:W-:-:S04]  /*4ee0*/  FFMA.FTZ R2, R94, c[0x0][0x2d0], -R2 ;  /* 0x0000b4005e027a23 */ /* 0x000fc80000010802 */
[----:B------:R1:W-:Y:S08]  /*4ef0*/  MUFU.EX2 R240, R4 ;  /* 0x0000000400f07308 */ /* 0x0003f00000000800 */
[----:B------:R2:W-:Y:S01]  /*4f00*/  MUFU.EX2 R239, R2 ;  /* 0x0000000200ef7308 */ /* 0x0005e20000000800 */
[----:B-1----:R-:W-:Y:S01]  /*4f10*/  F2FP.PACK_AB R4, R85, R70 ;  /* 0x000000465504723e */ /* 0x002fe200000000ff */
[----:B--2---:R-:W-:-:S06]  /*4f20*/  FFMA.FTZ R2, R89, c[0x0][0x2d0], -R0 ;  /* 0x0000b40059027a23 */ /* 0x004fcc0000010800 */
[C---:B-----5:R-:W-:Y:S01]  /*4f30*/  HMMA.16816.F32 R48, R4.reuse, R36, R48 ;  /* 0x000000240430723c */ /* 0x060fe20000001830 */
[----:B------:R1:W-:Y:S07]  /*4f40*/  MUFU.EX2 R238, R2 ;  /* 0x0000000200ee7308 */ /* 0x0003ee0000000800 */
[----:B------:R-:W-:Y:S01]  /*4f50*/  HMMA.16816.F32 R40, R4, R38, R40 ;  /* 0x000000260428723c */ /* 0x000fe20000001828 */
[----:B------:R-:W2:Y:S01]  /*4f60*/  LDSM.16.MT88.4 R36, [R211] ;  /* 0x00000000d324783b */ /* 0x000ea20000004200 */
[----:B-1----:R-:W-:-:S04]  /*4f70*/  FFMA.FTZ R2, R91, c[0x0][0x2d0], -R0 ;  /* 0x0000b4005b027a23 */ /* 0x002fc80000010800 */
[----:B------:R1:W5:Y:S02]  /*4f80*/  MUFU.EX2 R237, R2 ;  /* 0x0000000200ed7308 */ /* 0x0003640000000800 */
[----:B------:R-:W-:Y:S01]  /*4f90*/  HMMA.16816.F32 R56, R8, R60, R56 ;  /* 0x0000003c0838723c */ /* 0x000fe20000001838 */
[----:B-1----:R-:W-:-:S05]  /*4fa0*/  FFMA.FTZ R2, R92, c[0x0][0x2d0], -R0 ;  /* 0x0000b4005c027a23 */ /* 0x002fca0000010800 */
[----:B------:R1:W-:Y:S02]  /*4fb0*/  MUFU.EX2 R236, R2 ;  /* 0x0000000200ec7308 */ /* 0x0003e40000000800 */
[----:B----4-:R-:W-:Y:S01]  /*4fc0*/  HMMA.16816.F32 R32, R4, R24, R32 ;  /* 0x000000180420723c */ /* 0x010fe20000001820 */
[----:B-1----:R-:W-:Y:S02]  /*4fd0*/  FFMA.FTZ R2, R93, c[0x0][0x2d0], -R0 ;  /* 0x0000b4005d027a23 */ /* 0x002fe40000010800 */
[----:B------:R-:W-:-:S03]  /*4fe0*/  IMAD.IADD R0, R207, 0x1, R211 ;  /* 0x00000001cf007824 */ /* 0x000fc600078e02d3 */
[----:B------:R-:W1:Y:S02]  /*4ff0*/  MUFU.EX2 R227, R2 ;  /* 0x0000000200e37308 */ /* 0x000e640000000800 */
[----:B------:R-:W4:Y:S01]  /*5000*/  LDSM.16.MT88.4 R60, [R0] ;  /* 0x00000000003c783b */ /* 0x000f220000004200 */
[----:B------:R-:W-:Y:S01]  /*5010*/  HMMA.16816.F32 R28, R4, R26, R28 ;  /* 0x0000001a041c723c */ /* 0x000fe2000000181c */
[----:B---3--:R-:W-:-:S07]  /*5020*/  F2FP.PACK_AB R96, R241, R246 ;  /* 0x000000f6f160723e */ /* 0x008fce00000000ff */
[C---:B------:R-:W-:Y:S01]  /*5030*/  HMMA.16816.F32 R24, R4.reuse, R46, R52 ;  /* 0x0000002e0418723c */ /* 0x040fe20000001834 */
[----:B------:R-:W3:Y:S01]  /*5040*/  LDSM.16.MT88.4 R52, [R211+0x800] ;  /* 0x00080000d334783b */ /* 0x000ee20000004200 */
[----:B-----5:R-:W-:Y:S02]  /*5050*/  F2FP.PACK_AB R97, R237, R238 ;  /* 0x000000eeed61723e */ /* 0x020fe400000000ff */
[----:B------:R-:W-:Y:S02]  /*5060*/  F2FP.PACK_AB R98, R239, R240 ;  /* 0x000000f0ef62723e */ /* 0x000fe400000000ff */
[----:B-1----:R-:W-:Y:S02]  /*5070*/  F2FP.PACK_AB R99, R227, R236 ;  /* 0x000000ece363723e */ /* 0x002fe400000000ff */
[----:B------:R-:W-:Y:S01]  /*5080*/  HMMA.16816.F32 R76, R4, R44, R56 ;  /* 0x0000002c044c723c */ /* 0x000fe20000001838 */
[----:B------:R-:W-:Y:S04]  /*5090*/  LDSM.16.MT88.4 R44, [R211+0x3000] ;  /* 0x00300000d32c783b */ /* 0x000fe80000004200 */
[----:B------:R-:W-:Y:S03]  /*50a0*/  LDSM.16.MT88.4 R56, [R210+0x3800] ;  /* 0x00380000d238783b */ /* 0x000fe60000004200 */
[C---:B------:R-:W-:Y:S01]  /*50b0*/  HMMA.16816.F32 R140, R96.reuse, R136, R48 ;  /* 0x00000088608c723c */ /* 0x040fe20000001830 */
[----:B------:R-:W1:Y:S07]  /*50c0*/  LDSM.16.MT88.4 R48, [R0+0x800] ;  /* 0x000800000030783b */ /* 0x000e6e0000004200 */
[----:B------:R-:W-:Y:S08]  /*50d0*/  HMMA.16816.F32 R136, R96, R138, R40 ;  /* 0x0000008a6088723c */ /* 0x000ff00000001828 */
[C---:B--2---:R-:W-:Y:S08]  /*50e0*/  HMMA.16816.F32 R40, R20.reuse, R36, RZ ;  /* 0x000000241428723c */ /* 0x044ff000000018ff */
[----:B------:R-:W-:Y:S08]  /*50f0*/  HMMA.16816.F32 R36, R20, R38, RZ ;  /* 0x000000261424723c */ /* 0x000ff000000018ff */
[C---:B------:R-:W-:Y:S08]  /*5100*/  HMMA.16816.F32 R108, R96.reuse, R104, R32 ;  /* 0x00000068606c723c */ /* 0x040ff00000001820 */
[----:B------:R-:W-:Y:S08]  /*5110*/  HMMA.16816.F32 R104, R96, R106, R28 ;  /* 0x0000006a6068723c */ /* 0x000ff0000000181c */
[----:B----4-:R-:W-:Y:S08]  /*5120*/  HMMA.16816.F32 R28, R20, R62, RZ ;  /* 0x0000003e141c723c */ /* 0x010ff000000018ff */
[----:B---3--:R-:W-:Y:S01]  /*5130*/  HMMA.16816.F32 R144, R16, R54, R36 ;  /* 0x000000361090723c */ /* 0x008fe20000001824 */
[----:B------:R-:W2:Y:S07]  /*5140*/  LDSM.16.MT88.4 R36, [R211+0x3800] ;  /* 0x00380000d324783b */ /* 0x000eae0000004200 */
[C---:B------:R-:W-:Y:S08]  /*5150*/  HMMA.16816.F32 R76, R96.reuse, R80, R76 ;  /* 0x00000050604c723c */ /* 0x040ff0000000184c */
[----:B------:R-:W-:Y:S08]  /*5160*/  HMMA.16816.F32 R80, R96, R82, R24 ;  /* 0x000000526050723c */ /* 0x000ff00000001818 */
[C---:B------:R-:W-:Y:S08]  /*5170*/  HMMA.16816.F32 R24, R20.reuse, R64, RZ ;  /* 0x000000401418723c */ /* 0x040ff000000018ff */
[----:B------:R-:W-:Y:S08]  /*5180*/  HMMA.16816.F32 R32, R20, R60, RZ ;  /* 0x0000003c1420723c */ /* 0x000ff000000018ff */
[C---:B-1----:R-:W-:Y:S08]  /*5190*/  HMMA.16816.F32 R128, R16.reuse, R50, R28 ;  /* 0x000000321080723c */ /* 0x042ff0000000181c */
[----:B------:R-:W-:Y:S01]  /*51a0*/  HMMA.16816.F32 R200, R16, R52, R40 ;  /* 0x0000003410c8723c */ /* 0x000fe20000001828 */
[----:B------:R-:W1:Y:S07]  /*51b0*/  LDSM.16.MT88.4 R40, [R0+0x3000] ;  /* 0x003000000028783b */ /* 0x000e6e0000004200 */
[----:B------:R-:W-:Y:S08]  /*51c0*/  HMMA.16816.F32 R28, R20, R44, RZ ;  /* 0x0000002c141c723c */ /* 0x000ff000000018ff */
[----:B------:R-:W-:Y:S08]  /*51d0*/  HMMA.16816.F32 R148, R16, R56, R24 ;  /* 0x000000381094723c */ /* 0x000ff00000001818 */
[----:B------:R-:W-:Y:S08]  /*51e0*/  HMMA.16816.F32 R24, R20, R46, RZ ;  /* 0x0000002e1418723c */ /* 0x000ff000000018ff */
[C---:B------:R-:W-:Y:S08]  /*51f0*/  HMMA.16816.F32 R132, R16.reuse, R48, R32 ;  /* 0x000000301084723c */ /* 0x040ff00000001820 */
[C---:B--2---:R-:W-:Y:S01]  /*5200*/  HMMA.16816.F32 R48, R16.reuse, R36, R28 ;  /* 0x000000241030723c */ /* 0x044fe2000000181c */
[----:B------:R-:W2:Y:S07]  /*5210*/  LDSM.16.MT88.4 R28, [R0+0x3800] ;  /* 0x00380000001c783b */ /* 0x000eae0000004200 */
[----:B------:R-:W-:Y:S08]  /*5220*/  HMMA.16816.F32 R120, R16, R38, R24 ;  /* 0x000000261078723c */ /* 0x000ff00000001818 */
[C---:B-1----:R-:W-:Y:S08]  /*5230*/  HMMA.16816.F32 R24, R20.reuse, R40, RZ ;  /* 0x000000281418723c */ /* 0x042ff000000018ff */
[----:B------:R-:W-:Y:S01]  /*5240*/  HMMA.16816.F32 R32, R20, R66, RZ ;  /* 0x000000421420723c */ /* 0x000fe200000018ff */
[----:B------:R2:W-:Y:S01]  /*5250*/  STL [R1+0x34], R126 ;  /* 0x0000347e01007387 */ /* 0x0005e20000100800 */
[----:B------:R-:W-:Y:S11]  /*5260*/  FADD.FTZ R3, R112, R102 ;  /* 0x0000006670037221 */ /* 0x000ff60000010000 */
[----:B------:R-:W-:Y:S11]  /*5270*/  @!UPT UIADD3 URZ, URZ, URZ, URZ ;  /* 0x0000003f3f3ff290 */ /* 0x000ff6000fffe03f */
[C---:B------:R-:W-:Y:S01]  /*5280*/  HMMA.16816.F32 R56, R16.reuse, R58, R32 ;  /* 0x0000003a1038723c */ /* 0x040fe20000001820 */
[----:B------:R-:W1:Y:S07]  /*5290*/  LDSM.16.MT88.4 R32, [R210+0x6000] ;  /* 0x00600000d220783b */ /* 0x000e6e0000004200 */
[----:B--2---:R-:W-:Y:S08]  /*52a0*/  HMMA.16816.F32 R124, R16, R28, R24 ;  /* 0x0000001c107c723c */ /* 0x004ff00000001818 */
[----:B------:R-:W-:Y:S01]  /*52b0*/  HMMA.16816.F32 R24, R20, R42, RZ ;  /* 0x0000002a1418723c */ /* 0x000fe200000018ff */
[----:B------:R-:W-:Y:S11]  /*52c0*/  IMAD.MOV.U32 R102, RZ, RZ, R85 ;  /* 0x000000ffff667224 */ /* 0x000ff600078e0055 */
[----:B------:R-:W-:Y:S11]  /*52d0*/  @!UPT UIADD3 URZ, URZ, URZ, URZ ;  /* 0x0000003f3f3ff290 */ /* 0x000ff6000fffe03f */
[----:B------:R-:W-:Y:S01]  /*52e0*/  @!UPT UIADD3 URZ, URZ, URZ, URZ ;  /* 0x0000003f3f3ff290 */ /* 0x000fe2000fffe03f */
[----:B------:R-:W-:Y:S01]  /*52f0*/  HMMA.16816.F32 R84, R16, R30, R24 ;  /* 0x0000001e1054723c */ /* 0x000fe20000001818 */
[----:B------:R-:W2:Y:S07]  /*5300*/  LDSM.16.MT88.4 R28, [R210+0x6800] ;  /* 0x00680000d21c783b */ /* 0x000eae0000004200 */
[----:B-1----:R-:W-:Y:S01]  /*5310*/  HMMA.16816.F32 R24, R20, R32, RZ ;  /* 0x000000201418723c */ /* 0x002fe200000018ff */
[----:B------:R-:W-:-:S04]  /*5320*/  FADD.FTZ R2, R117, R116 ;  /* 0x0000007475027221 */ /* 0x000fc80000010000 */
[----:B------:R-:W-:-:S04]  /*5330*/  FADD.FTZ R2, R115, R2 ;  /* 0x0000000273027221 */ /* 0x000fc80000010000 */
[----:B------:R-:W-:-:S04]  /*5340*/  FADD.FTZ R2, R118, R2 ;  /* 0x0000000276027221 */ /* 0x000fc80000010000 */
[----:B------:R-:W-:-:S11]  /*5350*/  FADD.FTZ R2, R119, R2 ;  /* 0x0000000277027221 */ /* 0x000fd60000010000 */
[----:B--2---:R-:W-:Y:S08]  /*5360*/  HMMA.16816.F32 R116, R16, R28, R24 ;  /* 0x0000001c1074723c */ /* 0x004ff00000001818 */
[----:B------:R-:W-:Y:S01]  /*5370*/  HMMA.16816.F32 R24, R20, R34, RZ ;  /* 0x000000221418723c */ /* 0x000fe200000018ff */
[----:B------:R-:W1:Y:S01]  /*5380*/  LDSM.16.MT88.4 R32, [R211+0x6000] ;  /* 0x00600000d320783b */ /* 0x000e620000004200 */
[----:B------:R-:W-:-:S04]  /*5390*/  FADD.FTZ R3, R113, R3 ;  /* 0x0000000371037221 */ /* 0x000fc80000010000 */
[----:B------:R-:W-:Y:S11]  /*53a0*/  FADD.FTZ R3, R114, R3 ;  /* 0x0000000372037221 */ /* 0x000ff60000010000 */
[----:B------:R-:W-:Y:S07]  /*53b0*/  @!UPT UIADD3 URZ, URZ, URZ, URZ ;  /* 0x0000003f3f3ff290 */ /* 0x000fee000fffe03f */
[----:B------:R-:W-:Y:S01]  /*53c0*/  HMMA.16816.F32 R112, R16, R30, R24 ;  /* 0x0000001e1070723c */ /* 0x000fe20000001818 */
[----:B------:R-:W2:Y:S07]  /*53d0*/  LDSM.16.MT88.4 R28, [R211+0x6800] ;  /* 0x00680000d31c783b */ /* 0x000eae0000004200 */
        /* <DEDUP_REMOVED lines=8> */
[----:B------:R-:W1:Y:S01]  /*5460*/  LDSM.16.MT88.4 R24, [R0+0x6000] ;  /* 0x006000000018783b */ /* 0x000e620000004200 */
[----:B------:R-:W-:Y:S02]  /*5470*/  FADD.FTZ R3, R216, R3 ;  /* 0x00000003d8037221 */ /* 0x000fe40000010000 */
[----:B------:R-:W-:-:S04]  /*5480*/  FADD.FTZ R2, R224, R2 ;  /* 0x00000002e0027221 */ /* 0x000fc80000010000 */
[C---:B-1----:R-:W-:Y:S08]  /*5490*/  HMMA.16816.F32 R28, R20.reuse, R24, RZ ;  /* 0x00000018141c723c */ /* 0x042ff000000018ff */
[----:B------:R-:W-:Y:S01]  /*54a0*/  HMMA.16816.F32 R20, R20, R26, RZ ;  /* 0x0000001a1414723c */ /* 0x000fe200000018ff */
[----:B------:R-:W1:Y:S01]  /*54b0*/  LDSM.16.MT88.4 R24, [R0+0x6800] ;  /* 0x006800000018783b */ /* 0x000e620000004200 */
[----:B------:R-:W-:-:S02]  /*54c0*/  FADD.FTZ R3, R215, R3 ;  /* 0x00000003d7037221 */ /* 0x000fc40000010000 */
[----:B------:R-:W-:Y:S02]  /*54d0*/  FADD.FTZ R2, R223, R2 ;  /* 0x00000002df027221 */ /* 0x000fe40000010000 */
[----:B------:R-:W-:Y:S02]  /*54e0*/  FADD.FTZ R3, R219, R3 ;  /* 0x00000003db037221 */ /* 0x000fe40000010000 */
[----:B------:R-:W-:Y:S02]  /*54f0*/  FADD.FTZ R2, R225, R2 ;  /* 0x00000002e1027221 */ /* 0x000fe40000010000 */
[----:B------:R-:W-:Y:S02]  /*5500*/  IMAD.MOV.U32 R215, RZ, RZ, R72 ;  /* 0x000000ffffd77224 */ /* 0x000fe400078e0048 */
[----:B------:R-:W-:Y:S02]  /*5510*/  IMAD.MOV.U32 R223, RZ, RZ, R73 ;  /* 0x000000ffffdf7224 */ /* 0x000fe400078e0049 */
[----:B------:R-:W-:-:S02]  /*5520*/  IMAD.MOV.U32 R219, RZ, RZ, R74 ;  /* 0x000000ffffdb7224 */ /* 0x000fc400078e004a */
[----:B------:R-:W-:Y:S02]  /*5530*/  IMAD.MOV.U32 R225, RZ, RZ, R75 ;  /* 0x000000ffffe17224 */ /* 0x000fe400078e004b */
[C---:B-1----:R-:W-:Y:S08]  /*5540*/  HMMA.16816.F32 R72, R16.reuse, R24, R28 ;  /* 0x000000181048723c */ /* 0x042ff0000000181c */
[----:B------:R-:W-:Y:S01]  /*5550*/  HMMA.16816.F32 R28, R16, R26, R20 ;  /* 0x0000001a101c723c */ /* 0x000fe20000001814 */
[----:B------:R-:W1:Y:S01]  /*5560*/  LDSM.16.MT88.4 R16, [R210+0x1000] ;  /* 0x00100000d210783b */ /* 0x000e620000004200 */
[----:B------:R-:W-:-:S02]  /*5570*/  IMAD.MOV.U32 R216, RZ, RZ, R70 ;  /* 0x000000ffffd87224 */ /* 0x000fc400078e0046 */
[----:B------:R-:W-:Y:S01]  /*5580*/  IMAD.MOV.U32 R224, RZ, RZ, R71 ;  /* 0x000000ffffe07224 */ /* 0x000fe200078e0047 */
[----:B------:R-:W2:Y:S03]  /*5590*/  LDSM.16.MT88.4 R20, [R211+0x1000] ;  /* 0x00100000d314783b */ /* 0x000ea60000004200 */
        /* <DEDUP_REMOVED lines=26> */
[----:B------:R-:W1:Y:S04]  /*5740*/  LDSM.16.MT88.4 R16, [R211+0x1800] ;  /* 0x00180000d310783b */ /* 0x000e680000004200 */
[----:B------:R-:W3:Y:S03]  /*5750*/  LDSM.16.MT88.4 R12, [R0+0x1800] ;  /* 0x00180000000c783b */ /* 0x000ee60000004200 */
[C---:B--2---:R-:W-:Y:S08]  /*5760*/  HMMA.16816.F32 R148, R8.reuse, R20, R68 ;  /* 0x000000140894723c */ /* 0x044ff00000001844 */
[C---:B------:R-:W-:Y:S01]  /*5770*/  HMMA.16816.F32 R92, R8.reuse, R22, R60 ;  /* 0x00000016085c723c */ /* 0x040fe2000000183c */
[----:B------:R-:W2:Y:S07]  /*5780*/  LDSM.16.MT88.4 R20, [R210+0x4800] ;  /* 0x00480000d214783b */ /* 0x000eae0000004200 */
[C---:B-1----:R-:W-:Y:S08]  /*5790*/  HMMA.16816.F32 R132, R8.reuse, R16, R52 ;  /* 0x000000100884723c */ /* 0x042ff00000001834 */
[C---:B------:R-:W-:Y:S01]  /*57a0*/  HMMA.16816.F32 R52, R8.reuse, R18, R44 ;  /* 0x000000120834723c */ /* 0x040fe2000000182c */
[----:B------:R-:W1:Y:S07]  /*57b0*/  LDSM.16.MT88.4 R16, [R211+0x4800] ;  /* 0x00480000d310783b */ /* 0x000e6e0000004200 */
        /* <DEDUP_REMOVED lines=12> */
[C---:B--2---:R-:W-:Y:S01]  /*5880*/  HMMA.16816.F32 R36, R8.reuse, R20, R144 ;  /* 0x000000140824723c */ /* 0x044fe20000001890 */
[----:B------:R-:W-:Y:S01]  /*5890*/  FADD.FTZ R3, R220, R3 ;  /* 0x00000003dc037221 */ /* 0x000fe20000010000 */
[----:B------:R-:W-:Y:S06]  /*58a0*/  LDSM.16.MT88.4 R144, [R210+0x2800] ;  /* 0x00280000d290783b */ /* 0x000fec0000004200 */
[C---:B------:R-:W-:Y:S01]  /*58b0*/  HMMA.16816.F32 R32, R8.reuse, R22, R128 ;  /* 0x000000160820723c */ /* 0x040fe20000001880 */
[----:B------:R-:W-:Y:S07]  /*58c0*/  LDSM.16.MT88.4 R20, [R210+0x2000] ;  /* 0x00200000d214783b */ /* 0x000fee0000004200 */
[C---:B-1----:R-:W-:Y:S01]  /*58d0*/  HMMA.16816.F32 R28, R8.reuse, R16, R120 ;  /* 0x00000010081c723c */ /* 0x042fe20000001878 */
[----:B------:R-:W-:Y:S01]  /*58e0*/  FADD.FTZ R2, R217, R2 ;  /* 0x00000002d9027221 */ /* 0x000fe20000010000 */
[----:B------:R-:W-:Y:S06]  /*58f0*/  LDSM.16.MT88.4 R120, [R0+0x2800] ;  /* 0x002800000078783b */ /* 0x000fec0000004200 */
[C---:B------:R-:W-:Y:S01]  /*5900*/  HMMA.16816.F32 R24, R8.reuse, R18, R116 ;  /* 0x000000120818723c */ /* 0x040fe20000001874 */
[----:B------:R-:W-:Y:S07]  /*5910*/  LDSM.16.MT88.4 R16, [R211+0x2000] ;  /* 0x00200000d310783b */ /* 0x000fee0000004200 */
[C---:B---3--:R-:W-:Y:S08]  /*5920*/  HMMA.16816.F32 R112, R8.reuse, R12, R112 ;  /* 0x0000000c0870723c */ /* 0x048ff00000001870 */
[----:B------:R-:W-:Y:S01]  /*5930*/  HMMA.16816.F32 R88, R8, R14, R88 ;  /* 0x0000000e0858723c */ /* 0x000fe20000001858 */
[----:B------:R-:W1:Y:S04]  /*5940*/  LDSM.16.MT88.4 R8, [R210+0x5000] ;  /* 0x00500000d208783b */ /* 0x000e680000004200 */
[----:B------:R-:W2:Y:S01]  /*5950*/  LDSM.16.MT88.4 R12, [R0+0x2000] ;  /* 0x00200000000c783b */ /* 0x000ea20000004200 */
[----:B------:R-:W-:-:S03]  /*5960*/  FADD.FTZ R3, R204, R3 ;  /* 0x00000003cc037221 */ /* 0x000fc60000010000 */
[----:B------:R-:W-:Y:S01]  /*5970*/  LDSM.16.MT88.4 R128, [R211+0x2800] ;  /* 0x00280000d380783b */ /* 0x000fe20000004200 */
        /* <DEDUP_REMOVED lines=11> */
[----:B------:R-:W2:Y:S01]  /*5a30*/  LDSM.16.MT88.4 R12, [R210+0x8000] ;  /* 0x00800000d20c783b */ /* 0x000ea20000004200 */
[----:B------:R-:W-:-:S02]  /*5a40*/  FADD.FTZ R2, R218, R2 ;  /* 0x00000002da027221 */ /* 0x000fc40000010000 */
[----:B------:R-:W-:Y:S01]  /*5a50*/  FADD.FTZ R3, R103, R3 ;  /* 0x0000000367037221 */ /* 0x000fe20000010000 */
[----:B------:R-:W-:Y:S03]  /*5a60*/  LDSM.16.MT88.4 R64, [R0+0x5800] ;  /* 0x005800000040783b */ /* 0x000fe60000004200 */
[C---:B-1----:R-:W-:Y:S01]  /*5a70*/  HMMA.16816.F32 R28, R4.reuse, R8, R28 ;  /* 0x00000008041c723c */ /* 0x042fe2000000181c */
[----:B------:R-:W-:Y:S07]  /*5a80*/  LDSM.16.MT88.4 R56, [R211+0x5800] ;  /* 0x00580000d338783b */ /* 0x000fee0000004200 */
[----:B------:R-:W-:Y:S01]  /*5a90*/  HMMA.16816.F32 R24, R4, R10, R24 ;  /* 0x0000000a0418723c */ /* 0x000fe20000001818 */
[----:B------:R-:W1:Y:S01]  /*5aa0*/  LDSM.16.MT88.4 R8, [R0+0x8000] ;  /* 0x008000000008783b */ /* 0x000e620000004200 */
[----:B------:R-:W-:-:S02]  /*5ab0*/  FADD.FTZ R2, R221, R2 ;  /* 0x00000002dd027221 */ /* 0x000fc40000010000 */
[----:B------:R-:W-:Y:S02]  /*5ac0*/  FADD.FTZ R3, R205, R3 ;  /* 0x00000003cd037221 */ /* 0x000fe40000010000 */
[----:B------:R-:W-:Y:S02]  /*5ad0*/  FADD.FTZ R2, R222, R2 ;  /* 0x00000002de027221 */ /* 0x000fe40000010000 */
[----:B---3--:R-:W-:Y:S02]  /*5ae0*/  HMMA.16816.F32 R68, R4, R20, R68 ;  /* 0x000000140444723c */ /* 0x008fe40000001844 */
[----:B------:R-:W-:-:S06]  /*5af0*/  FADD.FTZ R2, R219, R2 ;  /* 0x00000002db027221 */ /* 0x000fcc0000010000 */
[C---:B------:R-:W-:Y:S08]  /*5b00*/  HMMA.16816.F32 R60, R4.reuse, R22, R60 ;  /* 0x00000016043c723c */ /* 0x040ff0000000183c */
[C---:B----4-:R-:W-:Y:S08]  /*5b10*/  HMMA.16816.F32 R48, R4.reuse, R16, R48 ;  /* 0x000000100430723c */ /* 0x050ff00000001830 */
[C---:B------:R-:W-:Y:S08]  /*5b20*/  HMMA.16816.F32 R44, R4.reuse, R18, R44 ;  /* 0x00000012042c723c */ /* 0x040ff0000000182c */
[C---:B--2---:R-:W-:Y:S08]  /*5b30*/  HMMA.16816.F32 R36, R4.reuse, R12, R36 ;  /* 0x0000000c0424723c */ /* 0x044ff00000001824 */
[C---:B-1----:R-:W-:Y:S08]  /*5b40*/  HMMA.16816.F32 R92, R4.reuse, R8, R112 ;  /* 0x00000008045c723c */ /* 0x042ff00000001870 */
[C---:B------:R-:W-:Y:S01]  /*5b50*/  HMMA.16816.F32 R32, R4.reuse, R14, R32 ;  /* 0x0000000e0420723c */ /* 0x040fe20000001820 */
[----:B------:R-:W-:Y:S01]  /*5b60*/  FADD.FTZ R2, R223, R2 ;  /* 0x00000002df027221 */ /* 0x000fe20000010000 */
[----:B------:R-:W1:Y:S06]  /*5b70*/  LDSM.16.MT88.4 R112, [R210+0x5800] ;  /* 0x00580000d270783b */ /* 0x000e6c0000004200 */
[----:B------:R-:W-:Y:S01]  /*5b80*/  HMMA.16816.F32 R8, R4, R10, R88 ;  /* 0x0000000a0408723c */ /* 0x000fe20000001858 */
[----:B------:R2:W-:Y:S01]  /*5b90*/  LDSM.16.MT88.4 R4, [R0+0x8800] ;  /* 0x008800000004783b */ /* 0x0005e20000004200 */
[----:B------:R-:W-:-:S03]  /*5ba0*/  FADD.FTZ R2, R215, R2 ;  /* 0x00000002d7027221 */ /* 0x000fc60000010000 */
[----:B------:R-:W-:Y:S01]  /*5bb0*/  LDSM.16.MT88.4 R88, [R211+0x8800] ;  /* 0x00880000d358783b */ /* 0x000fe20000004200 */
[----:B------:R-:W-:Y:S02]  /*5bc0*/  FADD.FTZ R2, R224, R2 ;  /* 0x00000002e0027221 */ /* 0x000fe40000010000 */
[----:B--2---:R-:W-:-:S04]  /*5bd0*/  FADD.FTZ R0, R225, R3 ;  /* 0x00000003e1007221 */ /* 0x004fc80000010000 */
[----:B------:R-:W-:-:S04]  /*5be0*/  FADD.FTZ R0, R252, R0 ;  /* 0x00000000fc007221 */ /* 0x000fc80000010000 */
[----:B------:R-:W-:-:S04]  /*5bf0*/  FADD.FTZ R0, R251, R0 ;  /* 0x00000000fb007221 */ /* 0x000fc80000010000 */
[----:B------:R-:W-:-:S04]  /*5c00*/  FADD.FTZ R0, R250, R0 ;  /* 0x00000000fa007221 */ /* 0x000fc80000010000 */
[----:B------:R-:W-:Y:S02]  /*5c10*/  FADD.FTZ R0, R248, R0 ;  /* 0x00000000f8007221 */ /* 0x000fe40000010000 */
[----:B------:R-:W-:Y:S02]  /*5c20*/  FADD.FTZ R2, R216, R2 ;  /* 0x00000002d8027221 */ /* 0x000fe40000010000 */
[----:B------:R-:W-:Y:S02]  /*5c30*/  FADD.FTZ R0, R245, R0 ;  /* 0x00000000f5007221 */ /* 0x000fe40000010000 */
[----:B------:R-:W-:Y:S02]  /*5c40*/  FADD.FTZ R2, R102, R2 ;  /* 0x0000000266027221 */ /* 0x000fe40000010000 */
[----:B------:R-:W-:Y:S01]  /*5c50*/  FADD.FTZ R0, R244, R0 ;  /* 0x00000000f4007221 */ /* 0x000fe20000010000 */
[----:B------:R-:W-:Y:S01]  /*5c60*/  HMMA.16816.F32 R124, R96, R120, R124 ;  /* 0x00000078607c723c */ /* 0x000fe2000000187c */
[----:B------:R-:W-:-:S02]  /*5c70*/  FADD.FTZ R3, R249, R2 ;  /* 0x00000002f9037221 */ /* 0x000fc40000010000 */
[----:B------:R-:W-:Y:S02]  /*5c80*/  FADD.FTZ R2, R243, R0 ;  /* 0x00000000f3027221 */ /* 0x000fe40000010000 */
[----:B------:R-:W-:-:S03]  /*5c90*/  FADD.FTZ R0, R247, R3 ;  /* 0x00000003f7007221 */ /* 0x000fc60000010000 */
[----:B------:R-:W-:Y:S01]  /*5ca0*/  HMMA.16816.F32 R120, R96, R122, R72 ;  /* 0x0000007a6078723c */ /* 0x000fe20000001848 */
[----:B------:R-:W2:Y:S01]  /*5cb0*/  LDSM.16.MT88.4 R72, [R210+0x8800] ;  /* 0x00880000d248783b */ /* 0x000ea20000004200 */
        /* <DEDUP_REMOVED lines=10> */
[----:B------:R3:W-:Y:S01]  /*5d60*/  STL [R1+0x4], R3 ;  /* 0x0000040301007387 */ /* 0x0007e20000100800 */
[----:B------:R-:W-:Y:S01]  /*5d70*/  ISETP.GE.AND P0, PT, R226, 0x3, PT ;  /* 0x00000003e200780c */ /* 0x000fe20003f06270 */
[C---:B------:R-:W-:Y:S01]  /*5d80*/  HMMA.16816.F32 R132, R96.reuse, R128, R132 ;  /* 0x000000806084723c */ /* 0x040fe20000001884 */
[----:B------:R-:W-:Y:S07]  /*5d90*/  BSSY B0, `(.L_x_1087) ;  /* 0x000003d000007945 */ /* 0x000fee0003800000 */
[C---:B------:R-:W-:Y:S08]  /*5da0*/  HMMA.16816.F32 R128, R96.reuse, R130, R52 ;  /* 0x000000826080723c */ /* 0x040ff00000001834 */
[C---:B-1----:R-:W-:Y:S08]  /*5db0*/  HMMA.16816.F32 R116, R96.reuse, R112, R116 ;  /* 0x000000706074723c */ /* 0x042ff00000001874 */
[C---:B------:R-:W-:Y:S08]  /*5dc0*/  HMMA.16816.F32 R52, R96.reuse, R56, R68 ;  /* 0x000000386034723c */ /* 0x040ff00000001844 */
[C---:B------:R-:W-:Y:S08]  /*5dd0*/  HMMA.16816.F32 R112, R96.reuse, R114, R84 ;  /* 0x000000726070723c */ /* 0x040ff00000001854 */
[C---:B------:R-:W-:Y:S08]  /*5de0*/  HMMA.16816.F32 R56, R96.reuse, R58, R60 ;  /* 0x0000003a6038723c */ /* 0x040ff0000000183c */
[C---:B------:R-:W-:Y:S08]  /*5df0*/  HMMA.16816.F32 R148, R96.reuse, R144, R148 ;  /* 0x000000906094723c */ /* 0x040ff00000001894 */
        /* <DEDUP_REMOVED lines=8> */
[----:B------:R-:W-:Y:S01]  /*5e80*/  HMMA.16816.F32 R96, R96, R6, R8 ;  /* 0x000000066060723c */ /* 0x000fe20000001808 */
[----:B------:R-:W-:Y:S07]  /*5e90*/  @!UPT UIADD3 URZ, URZ, URZ, URZ ;  /* 0x0000003f3f3ff290 */ /* 0x000fee000fffe03f */
[----:B------:R-:W-:Y:S11]  /*5ea0*/  @!P0 BRA `(.L_x_1088) ;  /* 0x000002b000008947 */ /* 0x000ff60003800000 */
[----:B---3--:R-:W2:Y:S04]  /*5eb0*/  LDL.LU.64 R220, [R1+0x68] ;  /* 0x0000680001dc7983 */ /* 0x008ea80000300a00 */
[----:B------:R-:W3:Y:S04]  /*5ec0*/  LDL.64 R218, [R1+0x10] ;  /* 0x0000100001da7983 */ /* 0x000ee80000100a00 */
[----:B------:R-:W4:Y:S04]  /*5ed0*/  LDL R224, [R1+0x1c] ;  /* 0x00001c0001e07983 */ /* 0x000f280000100800 */
[----:B------:R-:W5:Y:S04]  /*5ee0*/  LDL R216, [R1+0x20] ;  /* 0x0000200001d87983 */ /* 0x000f680000100800 */
[----:B------:R-:W5:Y:S01]  /*5ef0*/  LDL R102, [R1+0x28] ;  /* 0x0000280001667983 */ /* 0x000f620000100800 */
[----:B------:R-:W-:Y:S01]  /*5f00*/  IADD3 R0, R226, -0x3, RZ ;  /* 0xfffffffde2007810 */ /* 0x000fe20007ffe0ff */
[----:B------:R-:W-:-:S02]  /*5f10*/  IMAD.MOV.U32 R215, RZ, RZ, c[0x0][0x1e0] ;  /* 0x00007800ffd77624 */ /* 0x000fc400078e00ff */
[----:B------:R-:W-:Y:S01]  /*5f20*/  IMAD.MOV.U32 R223, RZ, RZ, 0x6 ;  /* 0x00000006ffdf7424 */ /* 0x000fe200078e00ff */
[----:B------:R-:W-:Y:S01]  /*5f30*/  SHF.R.S32.HI R2, RZ, 0x1f, R0 ;  /* 0x0000001fff027819 */ /* 0x000fe20000011400 */
[----:B------:R-:W-:-:S03]  /*5f40*/  IMAD.WIDE.U32 R4, R0, c[0x0][0x1e0], RZ ;  /* 0x0000780000047a25 */ /* 0x000fc600078e00ff */
[C---:B------:R-:W-:Y:S01]  /*5f50*/  SHF.L.U64.HI R7, R215.reuse, R223, c[0x0][0x1e4] ;  /* 0x00007900d7077619 */ /* 0x040fe200000102df */
[----:B------:R-:W-:Y:S02]  /*5f60*/  IMAD R2, R2, c[0x0][0x1e0], RZ ;  /* 0x0000780002027a24 */ /* 0x000fe400078e02ff */
[----:B------:R-:W-:Y:S02]  /*5f70*/  IMAD.SHL.U32 R6, R215, 0x40, RZ ;  /* 0x00000040d7067824 */ /* 0x000fe400078e00ff */
[----:B------:R-:W-:-:S04]  /*5f80*/  IMAD R0, R0, c[0x0][0x1e4], R2 ;  /* 0x0000790000007a24 */ /* 0x000fc800078e0202 */
[----:B------:R-:W-:-:S04]  /*5f90*/  IMAD.IADD R0, R5, 0x1, R0 ;  /* 0x0000000105007824 */ /* 0x000fc800078e0200 */
[----:B------:R-:W-:Y:S02]  /*5fa0*/  IMAD R0, R0, 0x60, RZ ;  /* 0x0000006000007824 */ /* 0x000fe400078e02ff */
[----:B--2---:R-:W-:-:S04]  /*5fb0*/  IMAD.WIDE.U32 R4, R4, 0x60, R220 ;  /* 0x0000006004047825 */ /* 0x004fc800078e00dc */
[----:B------:R-:W-:Y:S01]  /*5fc0*/  IMAD.IADD R0, R5, 0x1, R0 ;  /* 0x0000000105007824 */ /* 0x000fe200078e0200 */
[----:B------:R-:W-:Y:S02]  /*5fd0*/  LEA R2, P4, R4, c[0x0][0x1c8], 0x1 ;  /* 0x0000720004027a11 */ /* 0x000fe400078808ff */
[----:B---3--:R-:W-:Y:S02]  /*5fe0*/  ISETP.GE.AND P3, PT, R218, c[0x0][0x1d4], PT ;  /* 0x00007500da007a0c */ /* 0x008fe40003f66270 */
[----:B----4-:R-:W-:Y:S02]  /*5ff0*/  ISETP.GE.AND P1, PT, R224, c[0x0][0x1d4], PT ;  /* 0x00007500e0007a0c */ /* 0x010fe40003f26270 */
[----:B------:R-:W-:Y:S02]  /*6000*/  LEA.HI.X R3, R4, c[0x0][0x1cc], R0, 0x1, P4 ;  /* 0x0000730004037a11 */ /* 0x000fe400020f0c00 */
[----:B-----5:R-:W-:Y:S02]  /*6010*/  ISETP.GE.AND P0, PT, R216, c[0x0][0x1d4], PT ;  /* 0x00007500d8007a0c */ /* 0x020fe40003f06270 */
[----:B------:R-:W-:-:S02]  /*6020*/  IADD3 R10, P6, P5, R6, 0x80, R2 ;  /* 0x00000080060a7810 */ /* 0x000fc40007dde002 */
[-C--:B------:R-:W-:Y:S02]  /*6030*/  IADD3 R4, P4, R2, R6.reuse, RZ ;  /* 0x0000000602047210 */ /* 0x080fe40007f9e0ff */
        /* <DEDUP_REMOVED lines=18> */
.L_x_1088:
[----:B---3--:R-:W-:Y:S05]  /*6160*/  BSYNC B0 ;  /* 0x0000000000007941 */ /* 0x008fea0003800000 */
.L_x_1087:
[----:B------:R-:W2:Y:S01]  /*6170*/  LDL R0, [R1+0x5c] ;  /* 0x00005c0001007983 */ /* 0x000ea20000100800 */
[----:B-1----:R-:W-:Y:S01]  /*6180*/  IMAD.MOV.U32 R3, RZ, RZ, c[0x0][0x168] ;  /* 0x00005a00ff037624 */ /* 0x002fe200078e00ff */
[----:B------:R-:W-:Y:S01]  /*6190*/  IADD3 R223, R226, -0x2, RZ ;  /* 0xfffffffee2df7810 */ /* 0x000fe20007ffe0ff */
[----:B------:R-:W-:Y:S01]  /*61a0*/  IMAD.MOV.U32 R204, RZ, RZ, 0x1 ;  /* 0x00000001ffcc7424 */ /* 0x000fe200078e00ff */
[----:B------:R-:W0:Y:S01]  /*61b0*/  LDGDEPBAR ;  /* 0x00000000000079af */ /* 0x000e220000000000 */
[----:B--2---:R-:W-:-:S05]  /*61c0*/  @P2 IMAD.HI.U32 R2, R0, c[0x0][0x2c8], RZ ;  /* 0x0000b20000022a27 */ /* 0x004fca00078e00ff */
[----:B------:R-:W-:-:S04]  /*61d0*/  @P2 SHF.R.U32.HI R0, RZ, c[0x0][0x2cc], R2 ;  /* 0x0000b300ff002a19 */ /* 0x000fc80000011602 */
[----:B------:R-:W-:-:S05]  /*61e0*/  IADD3 R0, R0, c[0x0][0x1d0], -R3 ;  /* 0x0000740000007a10 */ /* 0x000fca0007ffe803 */
[----:B------:R-:W-:-:S05]  /*61f0*/  IMAD.HI R0, R0, 0x2aaaaaab, RZ ;  /* 0x2aaaaaab00007827 */ /* 0x000fca00078e02ff */
[----:B------:R-:W-:-:S04]  /*6200*/  SHF.R.U32.HI R2, RZ, 0x1f, R0 ;  /* 0x0000001fff027819 */ /* 0x000fc80000011600 */
[----:B------:R-:W-:-:S04]  /*6210*/  LEA.HI.SX32 R0, R0, R2, 0x1c ;  /* 0x0000000200007211 */ /* 0x000fc800078fe2ff */
[----:B------:R-:W-:-:S04]  /*6220*/  IMNMX R3, RZ, R0, !PT ;  /* 0x00000000ff037217 */ /* 0x000fc80007800200 */
[----:B------:R-:W-:Y:S01]  /*6230*/  ISETP.GE.AND P0, PT, R223, R3, PT ;  /* 0x00000003df00720c */ /* 0x000fe20003f06270 */
[----:B------:R1:W-:Y:S04]  /*6240*/  STL [R1+0x18], R3 ;  /* 0x0000180301007387 */ /* 0x0003e80000100800 */
[----:B------:R1:W-:Y:S08]  /*6250*/  STL [R1], RZ ;  /* 0x000000ff01007387 */ /* 0x0003f00000100800 */
[----:B------:R-:W-:Y:S05]  /*6260*/  @!P0 BRA `(.L_x_1089) ;  /* 0x000046b000008947 */ /* 0x000fea0003800000 */
[----:B------:R-:W2:Y:S01]  /*6270*/  LDL R4, [R1+0x34] ;  /* 0x0000340001047983 */ /* 0x000ea20000100800 */
[----:B-1----:R-:W-:Y:S01]  /*6280*/  IMAD.MOV.U32 R3, RZ, RZ, R100 ;  /* 0x000000ffff037224 */ /* 0x002fe200078e0064 */
[----:B------:R-:W-:Y:S01]  /*6290*/  MOV R238, R223 ;  /* 0x000000df00ee7202 */ /* 0x000fe20000000f00 */
[----:B------:R-:W-:Y:S01]  /*62a0*/  IMAD.MOV.U32 R2, RZ, RZ, R101 ;  /* 0x000000ffff027224 */ /* 0x000fe200078e0065 */
[----:B------:R1:W-:Y:S01]  /*62b0*/  STL [R1], RZ ;  /* 0x000000ff01007387 */ /* 0x0003e20000100800 */
[----:B------:R-:W-:Y:S01]  /*62c0*/  MOV R204, 0x1 ;  /* 0x0000000100cc7802 */ /* 0x000fe20000000f00 */
[----:B--2---:R-:W-:-:S05]  /*62d0*/  @P2 IMAD.HI.U32 R0, R4, c[0x0][0x2c8], RZ ;  /* 0x0000b20004002a27 */ /* 0x004fca00078e00ff */
[----:B------:R-:W-:-:S05]  /*62e0*/  @P2 SHF.R.U32.HI R0, RZ, c[0x0][0x2cc], R0 ;  /* 0x0000b300ff002a19 */ /* 0x000fca0000011600 */
[----:B------:R1:W-:Y:S02]  /*62f0*/  @P2 STL [R1+0x24], R0 ;  /* 0x0000240001002387 */ /* 0x0003e40000100800 */
.L_x_1090:
[----:B------:R-:W-:Y:S04]  /*6300*/  DEPBAR.LE SB0, 0x2 ;  /* 0x000080800000791a */ /* 0x000fe80000000000 */
[----:B------:R-:W-:Y:S01]  /*6310*/  WARPSYNC 0xffffffff ;  /* 0xffffffff00007948 */ /* 0x000fe20003800000 */
[----:B------:R-:W-:Y:S01]  /*6320*/  BAR.SYNC.DEFER_BLOCKING 0x0 ;  /* 0x0000000000007b1d */ /* 0x000fe20000010000 */
[----:B------:R-:W-:Y:S01]  /*6330*/  IMAD R205, R204, 0x9000, RZ ;  /* 0x00009000cccd7824 */ /* 0x000fe200078e02ff */
[C---:B------:R-:W-:Y:S02]  /*6340*/  ISETP.GE.AND P5, PT, R238.reuse, 0x1, PT ;  /* 0x00000001ee00780c */ /* 0x040fe40003fa6270 */
[----:B------:R-:W-:Y:S02]  /*6350*/  IADD3 R218, R238, -0x1, RZ ;  /* 0xffffffffeeda7810 */ /* 0x000fe40007ffe0ff */
[----:B-1----:R-:W-:Y:S04]  /*6360*/  IADD3 R0, R209, R205, RZ ;  /* 0x000000cdd1007210 */ /* 0x002fe80007ffe0ff */
[----:B------:R-:W-:Y:S05]  /*6370*/  IADD3 R200, R208, R0, RZ ;  /* 0x00000000d0c87210 */ /* 0x000fea0007ffe0ff */
[----:B------:R-:W-:Y:S01]  /*6380*/  @P5 IMAD.WIDE.U32 R202, R218, c[0x0][0x208], RZ ;  /* 0x00008200daca5a25 */ /* 0x000fe200078e00ff */
[----:B------:R-:W1:Y:S08]  /*6390*/  LDSM.16.M88.4 R8, [R0] ;  /* 0x000000000008783b */ /* 0x000e700000000200 */
[----:B------:R-:W2:Y:S08]  /*63a0*/  LDSM.16.M88.4 R16, [R0+0x800] ;  /* 0x000800000010783b */ /* 0x000eb00000000200 */
[----:B------:R-:W3:Y:S08]  /*63b0*/  LDSM.16.M88.4 R24, [R0+0x1000] ;  /* 0x001000000018783b */ /* 0x000ef00000000200 */
[----:B------:R-:W4:Y:S04]  /*63c0*/  LDL R215, [R1+0x48] ;  /* 0x0000480001d77983 */ /* 0x000f280000100800 */
[----:B------:R-:W5:Y:S08]  /*63d0*/  LDSM.16.M88.4 R32, [R0+0x1800] ;  /* 0x001800000020783b */ /* 0x000f700000000200 */
[----:B------:R-:W4:Y:S01]  /*63e0*/  LDL R201, [R1+0x30] ;  /* 0x0000300001c97983 */ /* 0x000f220000100800 */
[C---:B-1----:R-:W-:Y:S03]  /*63f0*/  HMMA.16816.F32 R4, R152.reuse, R8, RZ ;  /* 0x000000089804723c */ /* 0x042fe600000018ff */
[----:B------:R-:W1:Y:S05]  /*6400*/  LDSM.16.M88.4 R40, [R0+0x2000] ;  /* 0x002000000028783b */ /* 0x000e6a0000000200 */
[C---:B------:R-:W-:Y:S03]  /*6410*/  HMMA.16816.F32 R8, R152.reuse, R10, RZ ;  /* 0x0000000a9808723c */ /* 0x040fe600000018ff */
[----:B------:R-:W1:Y:S05]  /*6420*/  LDSM.16.M88.4 R48, [R0+0x2800] ;  /* 0x002800000030783b */ /* 0x000e6a0000000200 */
[C---:B--2---:R-:W-:Y:S03]  /*6430*/  HMMA.16816.F32 R12, R152.reuse, R16, RZ ;  /* 0x00000010980c723c */ /* 0x044fe600000018ff */
[----:B------:R-:W2:Y:S06]  /*6440*/  LDL.64 R216, [R1+0x38] ;  /* 0x0000380001d87983 */ /* 0x000eac0000100a00 */
[----:B------:R-:W2:Y:S01]  /*6450*/  LDL.LU R221, [R1] ;  /* 0x0000000001dd7983 */ /* 0x000ea20000300800 */
[C---:B------:R-:W-:Y:S03]  /*6460*/  HMMA.16816.F32 R16, R152.reuse, R18, RZ ;  /* 0x000000129810723c */ /* 0x040fe600000018ff */
[----:B------:R-:W1:Y:S05]  /*6470*/  LDSM.16.M88.4 R100, [R200] ;  /* 0x00000000c864783b */ /* 0x000e6a0000000200 */
[C---:B---3--:R-:W-:Y:S03]  /*6480*/  HMMA.16816.F32 R20, R152.reuse, R24, RZ ;  /* 0x000000189814723c */ /* 0x048fe600000018ff */
[----:B------:R-:W3:Y:S05]  /*6490*/  LDL.64 R228, [R1+0x10] ;  /* 0x0000100001e47983 */ /* 0x000eea0000100a00 */
[C---:B------:R-:W-:Y:S01]  /*64a0*/  HMMA.16816.F32 R24, R152.reuse, R26, RZ ;  /* 0x0000001a9818723c */ /* 0x040fe200000018ff */
[----:B------:R-:W2:Y:S04]  /*64b0*/  LDL R222, [R1+0x24] ;  /* 0x0000240001de7983 */ /* 0x000ea80000100800 */
[----:B------:R-:W2:Y:S03]  /*64c0*/  LDL R227, [R1+0x1c] ;  /* 0x00001c0001e37983 */ /* 0x000ea60000100800 */
[C---:B-----5:R-:W-:Y:S01]  /*64d0*/  HMMA.16816.F32 R28, R152.reuse, R32, RZ ;  /* 0x00000020981c723c */ /* 0x060fe200000018ff */
[----:B------:R-:W5:Y:S04]  /*64e0*/  LDL R220, [R1+0x58] ;  /* 0x0000580001dc7983 */ /* 0x000f680000100800 */
[----:B------:R-:W4:Y:S03]  /*64f0*/  LDL R226, [R1+0x20] ;  /* 0x0000200001e27983 */ /* 0x000f260000100800 */
[C---:B------:R-:W-:Y:S08]  /*6500*/  HMMA.16816.F32 R32, R152.reuse, R34, RZ ;  /* 0x000000229820723c */ /* 0x040ff000000018ff */
[C---:B-1----:R-:W-:Y:S08]  /*6510*/  HMMA.16816.F32 R36, R152.reuse, R40, RZ ;  /* 0x000000289824723c */ /* 0x042ff000000018ff */
[C---:B------:R-:W-:Y:S08]  /*6520*/  HMMA.16816.F32 R40, R152.reuse, R42, RZ ;  /* 0x0000002a9828723c */ /* 0x040ff000000018ff */
[C---:B------:R-:W-:Y:S08]  /*6530*/  HMMA.16816.F32 R44, R152.reuse, R48, RZ ;  /* 0x00000030982c723c */ /* 0x040ff000000018ff */
[----:B------:R-:W-:Y:S08]  /*6540*/  HMMA.16816.F32 R48, R152, R50, RZ ;  /* 0x000000329830723c */ /* 0x000ff000000018ff */
[C---:B------:R-:W-:Y:S08]  /*6550*/  HMMA.16816.F32 R4, R156.reuse, R100, R4 ;  /* 0x000000649c04723c */ /* 0x040ff00000001804 */
        /* <DEDUP_REMOVED lines=13> */
[----:B------:R-:W1:Y:S02]  /*6630*/  LDSM.16.M88.4 R100, [R200+0x2800] ;  /* 0x00280000c864783b */ /* 0x000e640000000200 */
[----:B---3--:R-:W-:Y:S05]  /*6640*/  @P5 ISETP.GE.AND P3, PT, R228, c[0x0][0x1d4], PT ;  /* 0x00007500e4005a0c */ /* 0x008fea0003f66270 */
[C---:B-1----:R-:W-:Y:S03]  /*6650*/  HMMA.16816.F32 R44, R156.reuse, R100, R44 ;  /* 0x000000649c2c723c */ /* 0x042fe6000000182c */
[----:B--2---:R-:W-:Y:S04]  /*6660*/  @P5 ISETP.GE.AND P1, PT, R227, c[0x0][0x1d4], PT ;  /* 0x00007500e3005a0c */ /* 0x004fe80003f26270 */
[----:B------:R-:W-:Y:S01]  /*6670*/  @P5 SHF.R.S32.HI R100, RZ, 0x1f, R218 ;  /* 0x0000001fff645819 */ /* 0x000fe200000114da */
[----:B------:R-:W-:Y:S04]  /*6680*/  HMMA.16816.F32 R48, R156, R102, R48 ;  /* 0x000000669c30723c */ /* 0x000fe80000001830 */
[----:B------:R-:W-:Y:S01]  /*6690*/  @P5 IMAD R100, R100, c[0x0][0x208], RZ ;  /* 0x0000820064645a24 */ /* 0x000fe200078e02ff */
[----:B----4-:R-:W-:Y:S02]  /*66a0*/  @P5 ISETP.GE.AND P0, PT, R226, c[0x0][0x1d4], PT ;  /* 0x00007500e2005a0c */ /* 0x010fe40003f06270 */
[----:B------:R-:W-:Y:S01]  /*66b0*/  @P5 MOV R102, R216 ;  /* 0x000000d800665202 */ /* 0x000fe20000000f00 */
[----:B------:R-:W-:Y:S01]  /*66c0*/  @P5 IMAD R100, R218, c[0x0][0x20c], R100 ;  /* 0x00008300da645a24 */ /* 0x000fe200078e0264 */
[----:B------:R-:W-:Y:S03]  /*66d0*/  @P5 MOV R103, R215 ;  /* 0x000000d700675202 */ /* 0x000fe60000000f00 */
[----:B------:R-:W-:Y:S01]  /*66e0*/  @P5 IMAD R215, R221, 0x9000, R201 ;  /* 0x00009000ddd75824 */ /* 0x000fe200078e02c9 */
[----:B------:R-:W-:Y:S01]  /*66f0*/  @P5 IADD3 R100, R203, R100, RZ ;  /* 0x00000064cb645210 */ /* 0x000fe20007ffe0ff */
[----:B------:R-:W-:Y:S01]  /*6700*/  @P5 IMAD.WIDE.U32 R102, R202, 0x60, R102 ;  /* 0x00000060ca665825 */ /* 0x000fe200078e0066 */
[----:B------:R-:W-:Y:S02]  /*6710*/  @P5 MOV R202, c[0x0][0x208] ;  /* 0x0000820000ca5a02 */ /* 0x000fe40000000f00 */
[----:B------:R-:W-:Y:S01]  /*6720*/  IADD3 R201, R206, R0, RZ ;  /* 0x00000000cec97210 */ /* 0x000fe20007ffe0ff */
[----:B------:R-:W-:Y:S01]  /*6730*/  @P5 IMAD R101, R100, 0x60, RZ ;  /* 0x0000006064655824 */ /* 0x000fe200078e02ff */
[C---:B------:R-:W-:Y:S04]  /*6740*/  @P5 LEA R100, P4, R102.reuse, c[0x0][0x1f8], 0x1 ;  /* 0x00007e0066645a11 */ /* 0x040fe800078808ff */
[----:B------:R-:W-:Y:S04]  /*6750*/  @P5 IADD3 R101, R103, R101, RZ ;  /* 0x0000006567655210 */ /* 0x000fe80007ffe0ff */
[----:B------:R-:W-:Y:S01]  /*6760*/  @P5 LEA.HI.X R101, R102, c[0x0][0x1fc], R101, 0x1, P4 ;  /* 0x00007f0066655a11 */ /* 0x000fe200020f0c65 */
[----:B------:R-:W-:Y:S04]  /*6770*/  @P5 IMAD.MOV.U32 R102, RZ, RZ, 0x6 ;  /* 0x00000006ff665424 */ /* 0x000fe800078e00ff */
[----:B------:R-:W-:Y:S01]  /*6780*/  @!PT LDS RZ, [RZ] ;  /* 0x00000000fffff984 */ /* 0x000fe20000000800 */
[----:B------:R-:W-:Y:S01]  /*6790*/  @!PT LDS RZ, [RZ] ;  /* 0x00000000fffff984 */ /* 0x000fe20000000800 */
[----:B------:R-:W-:Y:S01]  /*67a0*/  @!PT LDS RZ, [RZ] ;  /* 0x00000000fffff984 */ /* 0x000fe20000000800 */
[----:B------:R1:W-:Y:S01]  /*67b0*/  @P5 LDGSTS.E.BYPASS.LTC128B.128 [R215], [R100.64], !P3 ;  /* 0x0000000064d75fae */ /* 0x0003e2000d901d46 */
[C---:B------:R-:W-:Y:S02]  /*67c0*/  @P5 SHF.L.U64.HI R102, R202.reuse, R102, c[0x0][0x20c] ;  /* 0x00008300ca665619 */ /* 0x040fe40000010266 */
[----:B------:R-:W-:Y:S05]  /*67d0*/  @P5 SHF.L.U32 R202, R202, 0x6, RZ ;  /* 0x00000006caca5819 */ /* 0x000fea00000006ff */
[----:B------:R1:W-:Y:S08]  /*67e0*/  @P5 LDGSTS.E.BYPASS.LTC128B.128 [R215+0x3000], [R100.64+0x80], !P1 ;  /* 0x0300008064d75fae */ /* 0x0003f0000c901d46 */
[----:B------:R1:W-:Y:S02]  /*67f0*/  @P5 LDGSTS.E.BYPASS.LTC128B.128 [R215+0x6000], [R100.64+0x100], !P0 ;  /* 0x0600010064d75fae */ /* 0x0003e4000c101d46 */
[----:B-1----:R-:W-:Y:S04]  /*6800*/  @P5 IADD3 R100, P4, R202, R100, RZ ;  /* 0x00000064ca645210 */ /* 0x002fe80007f9e0ff */
[----:B------:R-:W-:Y:S02]  /*6810*/  @P5 IADD3.X R101, R102, R101, RZ, P4, !PT ;  /* 0x0000006566655210 */ /* 0x000fe400027fe4ff */
[----:B------:R-:W-:Y:S03]  /*6820*/  @P5 IADD3 R202, P4, R202, R100, RZ ;  /* 0x00000064caca5210 */ /* 0x000fe60007f9e0ff */
[----:B------:R1:W-:Y:S01]  /*6830*/  @P5 LDGSTS.E.BYPASS.LTC128B.128 [R215+0x1000], [R100.64], !P3 ;  /* 0x0100000064d75fae */ /* 0x0003e2000d901d46 */
[----:B------:R-:W-:Y:S07]  /*6840*/  @P5 IADD3.X R203, R102, R101, RZ, P4, !PT ;  /* 0x0000006566cb5210 */ /* 0x000fee00027fe4ff */
[----:B------:R1:W-:Y:S08]  /*6850*/  @P5 LDGSTS.E.BYPASS.LTC128B.128 [R215+0x4000], [R100.64+0x80], !P1 ;  /* 0x0400008064d75fae */ /* 0x0003f0000c901d46 */
[----:B------:R1:W-:Y:S08]  /*6860*/  @P5 LDGSTS.E.BYPASS.LTC128B.128 [R215+0x7000], [R100.64+0x100], !P0 ;  /* 0x0700010064d75fae */ /* 0x0003f0000c101d46 */
[----:B------:R2:W-:Y:S08]  /*6870*/  @P5 LDGSTS.E.BYPASS.LTC128B.128 [R215+0x2000], [R202.64], !P3 ;  /* 0x02000000cad75fae */ /* 0x0005f0000d901d46 */
[----:B------:R2:W-:Y:S08]  /*6880*/  @P5 LDGSTS.E.BYPASS.LTC128B.128 [R215+0x5000], [R202.64+0x80], !P1 ;  /* 0x05000080cad75fae */ /* 0x0005f0000c901d46 */
[----:B------:R2:W-:Y:S08]  /*6890*/  @P5 LDGSTS.E.BYPASS.LTC128B.128 [R215+0x8000], [R202.64+0x100], !P0 ;  /* 0x08000100cad75fae */ /* 0x0005f0000c101d46 */
[----:B-1----:R-:W1:Y:S08]  /*68a0*/  LDSM.16.M88.4 R100, [R201] ;  /* 0x00000000c964783b */ /* 0x002e700000000200 */
[----:B------:R-:W0:Y:S01]  /*68b0*/  LDGDEPBAR ;  /* 0x00000000000079af */ /* 0x000e220000000000 */
[----:B--2---:R-:W-:Y:S02]  /*68c0*/  IADD3 R203, R206, R200, RZ ;  /* 0x000000c8cecb7210 */ /* 0x004fe40007ffe0ff */
[----:B------:R-:W-:Y:S01]  /*68d0*/  IADD3 R202, R208, R0, R206 ;  /* 0x00000000d0ca7210 */ /* 0x000fe20007ffe0ce */
        /* <DEDUP_REMOVED lines=122> */
[----:B------:R1:W2:Y:S08]  /*7080*/  LDSM.16.M88.4 R100, [R0+0x8800] ;  /* 0x008800000064783b */ /* 0x0002b00000000200 */
[----:B-1----:R1:W3:Y:S01]  /*7090*/  LDL R0, [R1+0x34] ;  /* 0x0000340001007983 */ /* 0x0022e20000100800 */
[C---:B--2---:R-:W-:Y:S08]  /*70a0*/  HMMA.16816.F32 R44, R184.reuse, R100, R44 ;  /* 0x00000064b82c723c */ /* 0x044ff0000000182c */
[----:B------:R-:W-:Y:S01]  /*70b0*/  HMMA.16816.F32 R48, R184, R102, R48 ;  /* 0x00000066b830723c */ /* 0x000fe20000001830 */
[----:B------:R-:W2:Y:S07]  /*70c0*/  LDSM.16.M88.4 R100, [R200+0x6000] ;  /* 0x00600000c864783b */ /* 0x000eae0000000200 */
[C---:B--2---:R-:W-:Y:S08]  /*70d0*/  HMMA.16816.F32 R4, R188.reuse, R100, R4 ;  /* 0x00000064bc04723c */ /* 0x044ff00000001804 */
[C---:B------:R-:W-:Y:S01]  /*70e0*/  HMMA.16816.F32 R8, R188.reuse, R102, R8 ;  /* 0x00000066bc08723c */ /* 0x040fe20000001808 */
        /* <DEDUP_REMOVED lines=12> */
[----:B------:R-:W2:Y:S03]  /*71b0*/  LDSM.16.M88.4 R100, [R200+0x8800] ;  /* 0x00880000c864783b */ /* 0x000ea60000000200 */
[----:B---3--:R-:W-:Y:S04]  /*71c0*/  @P2 MOV R0, R222 ;  /* 0x000000de00002202 */ /* 0x008fe80000000f00 */
        /* <DEDUP_REMOVED lines=19> */
[----:B------:R-:W-:Y:S01]  /*7300*/  HMMA.16816.F32 R48, R192, R102, R48 ;  /* 0x00000066c030723c */ /* 0x000fe20000001830 */
[----:B------:R-:W2:Y:S07]  /*7310*/  LDSM.16.M88.4 R100, [R203+0x6000] ;  /* 0x00600000cb64783b */ /* 0x000eae0000000200 */
[C---:B--2---:R-:W-:Y:S08]  /*7320*/  HMMA.16816.F32 R4, R196.reuse, R100, R4 ;  /* 0x00000064c404723c */ /* 0x044ff00000001804 */
[C---:B------:R-:W-:Y:S01]  /*7330*/  HMMA.16816.F32 R8, R196.reuse, R102, R8 ;  /* 0x00000066c408723c */ /* 0x040fe20000001808 */
[----:B------:R-:W2:Y:S11]  /*7340*/  LDSM.16.M88.4 R100, [R202+0x6800] ;  /* 0x00680000ca64783b */ /* 0x000eb60000000200 */
[----:B------:R-:W-:Y:S04]  /*7350*/  @!UPT UIADD3 URZ, URZ, URZ, URZ ;  /* 0x0000003f3f3ff290 */ /* 0x000fe8000fffe03f */
[----:B------:R-:W-:Y:S02]  /*7360*/  FMUL.FTZ R4, R4, c[0x0][0x320] ;  /* 0x0000c80004047a20 */ /* 0x000fe40000410000 */
        /* <DEDUP_REMOVED lines=8> */
[----:B------:R-:W-:Y:S01]  /*73f0*/  MUFU.TANH R218, R6 ;  /* 0x0000000600da7308 */ /* 0x000fe20000002400 */
[C---:B--2---:R-:W-:Y:S09]  /*7400*/  HMMA.16816.F32 R12, R196.reuse, R100, R12 ;  /* 0x00000064c40c723c */ /* 0x044ff2000000180c */
[----:B------:R-:W2:Y:S01]  /*7410*/  MUFU.TANH R217, R5 ;  /* 0x0000000500d97308 */ /* 0x000ea20000002400 */
[C---:B------:R-:W-:Y:S01]  /*7420*/  HMMA.16816.F32 R16, R196.reuse, R102, R16 ;  /* 0x00000066c410723c */ /* 0x040fe20000001810 */
[----:B------:R-:W4:Y:S08]  /*7430*/  LDSM.16.M88.4 R100, [R202+0x7000] ;  /* 0x00700000ca64783b */ /* 0x000f300000000200 */
[----:B------:R1:W-:Y:S10]  /*7440*/  MUFU.TANH R216, R7 ;  /* 0x0000000700d87308 */ /* 0x0003f40000002400 */
[----:B------:R-:W2:Y:S01]  /*7450*/  MUFU.TANH R201, R8 ;  /* 0x0000000800c97308 */ /* 0x000ea20000002400 */
[----:B------:R-:W-:Y:S02]  /*7460*/  FMUL.FTZ R12, R12, c[0x0][0x320] ;  /* 0x0000c8000c0c7a20 */ /* 0x000fe40000410000 */
[----:B------:R-:W-:Y:S02]  /*7470*/  FMUL.FTZ R15, R15, c[0x0][0x320] ;  /* 0x0000c8000f0f7a20 */ /* 0x000fe40000410000 */
[----:B------:R-:W-:Y:S02]  /*7480*/  FMUL.FTZ R13, R13, c[0x0][0x320] ;  /* 0x0000c8000d0d7a20 */ /* 0x000fe40000410000 */
[----:B------:R-:W-:Y:S03]  /*7490*/  FMUL.FTZ R14, R14, c[0x0][0x320] ;  /* 0x0000c8000e0e7a20 */ /* 0x000fe60000410000 */
[----:B------:R-:W-:Y:S01]  /*74a0*/  MUFU.TANH R203, R10 ;  /* 0x0000000a00cb7308 */ /* 0x000fe20000002400 */
[----:B------:R-:W-:Y:S02]  /*74b0*/  FMUL.FTZ R18, R18, c[0x0][0x320] ;  /* 0x0000c80012127a20 */ /* 0x000fe40000410000 */
[----:B------:R-:W-:Y:S01]  /*74c0*/  FMUL.FTZ R19, R19, c[0x0][0x320] ;  /* 0x0000c80013137a20 */ /* 0x000fe20000410000 */
[----:B-1----:R-:W1:Y:S01]  /*74d0*/  LDSM.16.M88.4 R4, [R202+0x7800] ;  /* 0x00780000ca04783b */ /* 0x002e620000000200 */
[----:B------:R-:W-:Y:S02]  /*74e0*/  FMUL.FTZ R16, R16, c[0x0][0x320] ;  /* 0x0000c80010107a20 */ /* 0x000fe40000410000 */
[----:B------:R-:W-:Y:S03]  /*74f0*/  FMUL.FTZ R17, R17, c[0x0][0x320] ;  /* 0x0000c80011117a20 */ /* 0x000fe60000410000 */
[----:B------:R-:W-:Y:S01]  /*7500*/  MUFU.TANH R200, R9 ;  /* 0x0000000900c87308 */ /* 0x000fe20000002400 */
[C---:B----4-:R-:W-:Y:S09]  /*7510*/  HMMA.16816.F32 R20, R196.reuse, R100, R20 ;  /* 0x00000064c414723c */ /* 0x050ff20000001814 */
[----:B------:R4:W-:Y:S01]  /*7520*/  MUFU.TANH R215, R11 ;  /* 0x0000000b00d77308 */ /* 0x0009e20000002400 */
[C---:B------:R-:W-:Y:S09]  /*7530*/  HMMA.16816.F32 R24, R196.reuse, R102, R24 ;  /* 0x00000066c418723c */ /* 0x040ff20000001818 */
[----:B------:R-:W2:Y:S10]  /*7540*/  MUFU.TANH R12, R12 ;  /* 0x0000000c000c7308 */ /* 0x000eb40000002400 */
[----:B------:R-:W-:Y:S01]  /*7550*/  MUFU.TANH R18, R18 ;  /* 0x0000001200127308 */ /* 0x000fe20000002400 */
[----:B------:R-:W-:Y:S01]  /*7560*/  FMUL.FTZ R22, R22, c[0x0][0x320] ;  /* 0x0000c80016167a20 */ /* 0x000fe20000410000 */
[C---:B-1----:R-:W-:Y:S01]  /*7570*/  HMMA.16816.F32 R28, R196.reuse, R4, R28 ;  /* 0x00000004c41c723c */ /* 0x042fe2000000181c */
[----:B----4-:R-:W-:Y:S02]  /*7580*/  LDSM.16.M88.4 R8, [R202+0x8800] ;  /* 0x00880000ca08783b */ /* 0x010fe40000000200 */
[----:B------:R-:W-:Y:S02]  /*7590*/  FMUL.FTZ R20, R20, c[0x0][0x320] ;  /* 0x0000c80014147a20 */ /* 0x000fe40000410000 */
[----:B------:R-:W-:Y:S03]  /*75a0*/  FMUL.FTZ R21, R21, c[0x0][0x320] ;  /* 0x0000c80015157a20 */ /* 0x000fe60000410000 */
[----:B------:R-:W-:Y:S01]  /*75b0*/  MUFU.TANH R22, R22 ;  /* 0x0000001600167308 */ /* 0x000fe20000002400 */
[----:B------:R-:W-:Y:S01]  /*75c0*/  FMUL.FTZ R25, R25, c[0x0][0x320] ;  /* 0x0000c80019197a20 */ /* 0x000fe20000410000 */
[C---:B------:R-:W-:Y:S01]  /*75d0*/  HMMA.16816.F32 R32, R196.reuse, R6, R32 ;  /* 0x00000006c420723c */ /* 0x040fe20000001820 */
[----:B------:R-:W1:Y:S01]  /*75e0*/  LDSM.16.M88.4 R4, [R202+0x8000] ;  /* 0x00800000ca04783b */ /* 0x000e620000000200 */
[----:B------:R-:W-:Y:S04]  /*75f0*/  DEPBAR.LE SB0, 0x2 ;  /* 0x000080800000791a */ /* 0x000fe80000000000 */
[----:B------:R-:W-:Y:S02]  /*7600*/  FMUL.FTZ R24, R24, c[0x0][0x320] ;  /* 0x0000c80018187a20 */ /* 0x000fe40000410000 */
[----:B------:R-:W-:Y:S01]  /*7610*/  MUFU.TANH R25, R25 ;  /* 0x0000001900197308 */ /* 0x000fe20000002400 */
[----:B------:R-:W-:Y:S03]  /*7620*/  BAR.SYNC.DEFER_BLOCKING 0x0 ;  /* 0x0000000000007b1d */ /* 0x000fe60000010000 */
[----:B------:R-:W-:Y:S02]  /*7630*/  FMUL.FTZ R23, R23, c[0x0][0x320] ;  /* 0x0000c80017177a20 */ /* 0x000fe40000410000 */
        /* <DEDUP_REMOVED lines=9> */
[----:B------:R-:W-:Y:S01]  /*76d0*/  FMUL.FTZ R30, R30, c[0x0][0x320] ;  /* 0x0000c8001e1e7a20 */ /* 0x000fe20000410000 */
[----:B------:R-:W-:Y:S01]  /*76e0*/  MUFU.TANH R32, R32 ;  /* 0x0000002000207308 */ /* 0x000fe20000002400 */
[C---:B-1----:R-:W-:Y:S01]  /*76f0*/  HMMA.16816.F32 R36, R196.reuse, R4, R36 ;  /* 0x00000004c424723c */ /* 0x042fe20000001824 */
[----:B------:R-:W1:Y:S08]  /*7700*/  SHFL.IDX PT, R4, R0, RZ, 0x1c1f ;  /* 0x001c1fff00047589 */ /* 0x000e7000000e0000 */
[----:B------:R-:W-:Y:S01]  /*7710*/  MUFU.TANH R33, R33 ;  /* 0x0000002100217308 */ /* 0x000fe20000002400 */
[C---:B------:R-:W-:Y:S01]  /*7720*/  HMMA.16816.F32 R40, R196.reuse, R6, R40 ;  /* 0x00000006c428723c */ /* 0x040fe20000001828 */
[----:B------:R4:W1:Y:S08]  /*7730*/  SHFL.IDX PT, R5, R0, 0x1, 0x1c1f ;  /* 0x003c1f0000057f89 */ /* 0x00087000000e0000 */
[----:B------:R-:W-:Y:S01]  /*7740*/  MUFU.TANH R20, R20 ;  /* 0x0000001400147308 */ /* 0x000fe20000002400 */
[C---:B------:R-:W-:Y:S09]  /*7750*/  HMMA.16816.F32 R44, R196.reuse, R8, R44 ;  /* 0x00000008c42c723c */ /* 0x040ff2000000182c */
[----:B------:R-:W1:Y:S01]  /*7760*/  MUFU.TANH R13, R13 ;  /* 0x0000000d000d7308 */ /* 0x000e620000002400 */
[----:B------:R-:W-:Y:S03]  /*7770*/  HMMA.16816.F32 R48, R196, R10, R48 ;  /* 0x0000000ac430723c */ /* 0x000fe60000001830 */
[----:B------:R-:W-:Y:S02]  /*7780*/  FMUL.FTZ R36, R36, c[0x0][0x320] ;  /* 0x0000c80024247a20 */ /* 0x000fe40000410000 */
[----:B------:R-:W-:Y:S02]  /*7790*/  FMUL.FTZ R37, R37, c[0x0][0x320] ;  /* 0x0000c80025257a20 */ /* 0x000fe40000410000 */
[----:B----4-:R-:W-:Y:S02]  /*77a0*/  IMAD R0, R238, -0x60, RZ ;  /* 0xffffffa0ee007824 */ /* 0x010fe400078e02ff */
[----:B------:R-:W-:Y:S03]  /*77b0*/  MUFU.TANH R14, R14 ;  /* 0x0000000e000e7308 */ /* 0x000fe60000002400 */
[----:B------:R-:W-:Y:S01]  /*77c0*/  FMUL.FTZ R38, R38, c[0x0][0x320] ;  /* 0x0000c80026267a20 */ /* 0x000fe20000410000 */
[----:B-----5:R-:W-:Y:S01]  /*77d0*/  IADD3 R0, -R220, 0x1, R0 ;  /* 0x00000001dc007810 */ /* 0x020fe20007ffe100 */
[----:B------:R-:W-:Y:S02]  /*77e0*/  FMUL.FTZ R39, R39, c[0x0][0x320] ;  /* 0x0000c80027277a20 */ /* 0x000fe40000410000 */
[----:B------:R-:W-:Y:S01]  /*77f0*/  FMUL.FTZ R40, R40, c[0x0][0x320] ;  /* 0x0000c80028287a20 */ /* 0x000fe20000410000 */
[----:B------:R-:W-:Y:S01]  /*7800*/  IADD3 R0, R0, c[0x0][0x1d0], RZ ;  /* 0x0000740000007a10 */ /* 0x000fe20007ffe0ff */
[----:B------:R-:W-:Y:S01]  /*7810*/  FMUL.FTZ R41, R41, c[0x0][0x320] ;  /* 0x0000c80029297a20 */ /* 0x000fe20000410000 */
[----:B------:R-:W4:Y:S01]  /*7820*/  MUFU.TANH R16, R16 ;  /* 0x0000001000107308 */ /* 0x000f220000002400 */
[----:B------:R-:W-:Y:S01]  /*7830*/  FMUL.FTZ R42, R42, c[0x0][0x320] ;  /* 0x0000c8002a2a7a20 */ /* 0x000fe20000410000 */
[----:B------:R-:W-:Y:S01]  /*7840*/  IADD3 R0, R0, -c[0x0][0x168], RZ ;  /* 0x80005a0000007a10 */ /* 0x000fe20007ffe0ff */
[----:B------:R-:W-:Y:S02]  /*7850*/  FMUL.FTZ R44, R44, c[0x0][0x320] ;  /* 0x0000c8002c2c7a20 */ /* 0x000fe40000410000 */
[----:B------:R-:W-:Y:S02]  /*7860*/  FMUL.FTZ R45, R45, c[0x0][0x320] ;  /* 0x0000c8002d2d7a20 */ /* 0x000fe40000410000 */
[C---:B-1----:R-:W-:Y:S01]  /*7870*/  IMAD.IADD R4, R0.reuse, 0x1, R4 ;  /* 0x0000000100047824 */ /* 0x042fe200078e0204 */
[----:B------:R-:W-:Y:S01]  /*7880*/  IADD3 R0, R0, R5, RZ ;  /* 0x0000000500007210 */ /* 0x000fe20007ffe0ff */
[----:B------:R-:W-:Y:S01]  /*7890*/  FMUL.FTZ R43, R43, c[0x0][0x320] ;  /* 0x0000c8002b2b7a20 */ /* 0x000fe20000410000 */
[----:B------:R-:W-:Y:S01]  /*78a0*/  MUFU.TANH R15, R15 ;  /* 0x0000000f000f7308 */ /* 0x000fe20000002400 */
[----:B------:R-:W-:Y:S01]  /*78b0*/  FMUL.FTZ R46, R46, c[0x0][0x320] ;  /* 0x0000c8002e2e7a20 */ /* 0x000fe20000410000 */
[----:B------:R-:W-:Y:S01]  /*78c0*/  ISETP.GT.AND P3, PT, R4, RZ, PT ;  /* 0x000000ff0400720c */ /* 0x000fe20003f64270 */
[----:B------:R-:W-:Y:S01]  /*78d0*/  FMUL.FTZ R48, R48, c[0x0][0x320] ;  /* 0x0000c80030307a20 */ /* 0x000fe20000410000 */
[----:B------:R-:W-:Y:S01]  /*78e0*/  ISETP.GT.AND P0, PT, R4, 0x1, PT ;  /* 0x000000010400780c */ /* 0x000fe20003f04270 */
[----:B------:R-:W-:Y:S01]  /*78f0*/  FMUL.FTZ R47, R47, c[0x0][0x320] ;  /* 0x0000c8002f2f7a20 */ /* 0x000fe20000410000 */
[----:B---3--:R-:W-:Y:S01]  /*7900*/  FSEL R5, R219, -INF , P3 ;  /* 0xff800000db057808 */ /* 0x008fe20001800000 */
[----:B------:R-:W-:Y:S01]  /*7910*/  FMUL.FTZ R49, R49, c[0x0][0x320] ;  /* 0x0000c80031317a20 */ /* 0x000fe20000410000 */
[----:B--2---:R-:W-:Y:S01]  /*7920*/  FSEL R7, R217, -INF , P0 ;  /* 0xff800000d9077808 */ /* 0x004fe20000000000 */
[----:B------:R-:W-:Y:S01]  /*7930*/  FMUL.FTZ R50, R50, c[0x0][0x320] ;  /* 0x0000c80032327a20 */ /* 0x000fe20000410000 */
[----:B------:R-:W-:Y:S01]  /*7940*/  FMNMX.FTZ R11, R5, R2, !PT ;  /* 0x00000002050b7209 */ /* 0x000fe20007810000 */
[----:B------:R-:W1:Y:S01]  /*7950*/  MUFU.TANH R17, R17 ;  /* 0x0000001100117308 */ /* 0x000e620000002400 */
[----:B------:R-:W-:Y:S01]  /*7960*/  ISETP.GT.AND P5, PT, R4, 0x8, PT ;  /* 0x000000080400780c */ /* 0x000fe20003fa4270 */
[----:B------:R-:W-:Y:S01]  /*7970*/  FMUL.FTZ R51, R51, c[0x0][0x320] ;  /* 0x0000c80033337a20 */ /* 0x000fe20000410000 */
[----:B------:R-:W-:Y:S02]  /*7980*/  ISETP.GT.AND P1, PT, R0, RZ, PT ;  /* 0x000000ff0000720c */ /* 0x000fe40003f24270 */
[----:B------:R-:W-:Y:S02]  /*7990*/  ISETP.GT.AND P0, PT, R4, 0x10, PT ;  /* 0x000000100400780c */ /* 0x000fe40003f04270 */
[----:B------:R-:W-:Y:S02]  /*79a0*/  FSEL R6, R218, -INF , P1 ;  /* 0xff800000da067808 */ /* 0x000fe40000800000 */
[----:B------:R-:W-:Y:S01]  /*79b0*/  ISETP.GT.AND P3, PT, R4, 0x9, PT ;  /* 0x000000090400780c */ /* 0x000fe20003f64270 */
[----:B------:R-:W2:Y:S01]  /*79c0*/  MUFU.TANH R19, R19 ;  /* 0x0000001300137308 */ /* 0x000ea20000002400 */
[----:B------:R-:W-:Y:S02]  /*79d0*/  ISETP.GT.AND P6, PT, R0, 0x1, PT ;  /* 0x000000010000780c */ /* 0x000fe40003fc4270 */
[----:B------:R-:W-:Y:S02]  /*79e0*/  FSEL R9, R201, -INF , P5 ;  /* 0xff800000c9097808 */ /* 0x000fe40002800000 */
[----:B------:R-:W-:Y:S02]  /*79f0*/  FMNMX.FTZ R11, R7, R11, !PT ;  /* 0x0000000b070b7209 */ /* 0x000fe40007810000 */
[----:B------:R-:W-:Y:S02]  /*7a00*/  FSEL R218, R12, -INF , P0 ;  /* 0xff8000000cda7808 */ /* 0x000fe40000000000 */
[----:B------:R-:W-:Y:S01]  /*7a10*/  FSEL R8, R216, -INF , P6 ;  /* 0xff800000d8087808 */ /* 0x000fe20003000000 */
[----:B------:R-:W3:Y:S01]  /*7a20*/  MUFU.TANH R21, R21 ;  /* 0x0000001500157308 */ /* 0x000ee20000002400 */
[----:B------:R-:W-:Y:S02]  /*7a30*/  FMNMX.FTZ R12, R6, R3, !PT ;  /* 0x00000003060c7209 */ /* 0x000fe40007810000 */
[----:B------:R-:W-:Y:S02]  /*7a40*/  FSEL R10, R200, -INF , P3 ;  /* 0xff800000c80a7808 */ /* 0x000fe40001800000 */
[----:B------:R-:W-:Y:S02]  /*7a50*/  ISETP.GT.AND P4, PT, R0, 0x8, PT ;  /* 0x000000080000780c */ /* 0x000fe40003f84270 */
[----:B------:R-:W-:Y:S02]  /*7a60*/  FMNMX.FTZ R11, R9, R11, !PT ;  /* 0x0000000b090b7209 */ /* 0x000fe40007810000 */
[----:B------:R-:W-:Y:S01]  /*7a70*/  FSEL R203, R203, -INF , P4 ;  /* 0xff800000cbcb7808 */ /* 0x000fe20002000000 */
[----:B------:R-:W5:Y:S01]  /*7a80*/  MUFU.TANH R24, R24 ;  /* 0x0000001800187308 */ /* 0x000f620000002400 */
[----:B------:R-:W-:Y:S02]  /*7a90*/  ISETP.GT.AND P5, PT, R4, 0x11, PT ;  /* 0x000000110400780c */ /* 0x000fe40003fa4270 */
[----:B------:R-:W-:Y:S02]  /*7aa0*/  ISETP.GT.AND P1, PT, R0, 0x9, PT ;  /* 0x000000090000780c */ /* 0x000fe40003f24270 */
[----:B------:R-:W-:Y:S02]  /*7ab0*/  FMNMX.FTZ R12, R8, R12, !PT ;  /* 0x0000000c080c7209 */ /* 0x000fe40007810000 */
[----:B------:R-:W-:Y:S02]  /*7ac0*/  FMNMX.FTZ R11, R10, R11, !PT ;  /* 0x0000000b0a0b7209 */ /* 0x000fe40007810000 */
[----:B------:R-:W-:Y:S01]  /*7ad0*/  ISETP.GT.AND P3, PT, R4, 0x18, PT ;  /* 0x000000180400780c */ /* 0x000fe20003f64270 */
[----:B------:R-:W1:Y:S01]  /*7ae0*/  MUFU.TANH R23, R23 ;  /* 0x0000001700177308 */ /* 0x000e620000002400 */
[----:B------:R-:W-:Y:S02]  /*7af0*/  FSEL R215, R215, -INF , P1 ;  /* 0xff800000d7d77808 */ /* 0x000fe40000800000 */
[----:B------:R-:W-:Y:S02]  /*7b00*/  FSEL R219, R13, -INF , P5 ;  /* 0xff8000000ddb7808 */ /* 0x000fe40002800000 */
[----:B------:R-:W-:Y:S02]  /*7b10*/  FMNMX.FTZ R12, R203, R12, !PT ;  /* 0x0000000ccb0c7209 */ /* 0x000fe40007810000 */
[----:B------:R-:W-:Y:S02]  /*7b20*/  ISETP.GT.AND P6, PT, R0, 0x10, PT ;  /* 0x000000100000780c */ /* 0x000fe40003fc4270 */
[----:B------:R-:W-:Y:S01]  /*7b30*/  FMNMX.FTZ R11, R218, R11, !PT ;  /* 0x0000000bda0b7209 */ /* 0x000fe20007810000 */
[----:B------:R-:W2:Y:S01]  /*7b40*/  MUFU.TANH R26, R26 ;  /* 0x0000001a001a7308 */ /* 0x000ea20000002400 */
[----:B----4-:R-:W-:Y:S02]  /*7b50*/  FSEL R222, R16, -INF , P3 ;  /* 0xff80000010de7808 */ /* 0x010fe40001800000 */
[----:B------:R-:W-:Y:S02]  /*7b60*/  FMNMX.FTZ R11, R219, R11, !PT ;  /* 0x0000000bdb0b7209 */ /* 0x000fe40007810000 */
[----:B------:R-:W-:Y:S02]  /*7b70*/  ISETP.GT.AND P1, PT, R4, 0x19, PT ;  /* 0x000000190400780c */ /* 0x000fe40003f24270 */
[----:B------:R-:W-:Y:S02]  /*7b80*/  FSEL R220, R14, -INF , P6 ;  /* 0xff8000000edc7808 */ /* 0x000fe40003000000 */
[C---:B------:R-:W-:Y:S01]  /*7b90*/  ISETP.GT.AND P4, PT, R0.reuse, 0x11, PT ;  /* 0x000000110000780c */ /* 0x040fe20003f84270 */
[----:B------:R-:W-:Y:S01]  /*7ba0*/  MUFU.TANH R27, R27 ;  /* 0x0000001b001b7308 */ /* 0x000fe20000002400 */
[----:B------:R-:W-:Y:S02]  /*7bb0*/  FMNMX.FTZ R12, R215, R12, !PT ;  /* 0x0000000cd70c7209 */ /* 0x000fe40007810000 */
[----:B------:R-:W-:Y:S02]  /*7bc0*/  ISETP.GT.AND P0, PT, R0, 0x18, PT ;  /* 0x000000180000780c */ /* 0x000fe40003f04270 */
[----:B------:R-:W-:Y:S02]  /*7bd0*/  MOV R14, R221 ;  /* 0x000000dd000e7202 */ /* 0x000fe40000000f00 */
[----:B------:R-:W-:Y:S02]  /*7be0*/  ISETP.GT.AND P5, PT, R4, 0x20, PT ;  /* 0x000000200400780c */ /* 0x000fe40003fa4270 */
[----:B-1----:R-:W-:Y:S01]  /*7bf0*/  FSEL R223, R17, -INF , P1 ;  /* 0xff80000011df7808 */ /* 0x002fe20000800000 */
[----:B------:R-:W1:Y:S01]  /*7c00*/  MUFU.TANH R28, R28 ;  /* 0x0000001c001c7308 */ /* 0x000e620000002400 */
[----:B------:R-:W-:Y:S02]  /*7c10*/  FSEL R221, R15, -INF , P4 ;  /* 0xff8000000fdd7808 */ /* 0x000fe40002000000 */
[----:B------:R-:W-:Y:S02]  /*7c20*/  FMNMX.FTZ R11, R222, R11, !PT ;  /* 0x0000000bde0b7209 */ /* 0x000fe40007810000 */
[----:B------:R-:W-:Y:S02]  /*7c30*/  FMNMX.FTZ R12, R220, R12, !PT ;  /* 0x0000000cdc0c7209 */ /* 0x000fe40007810000 */
[----:B------:R-:W-:Y:S02]  /*7c40*/  FSEL R224, R18, -INF , P0 ;  /* 0xff80000012e07808 */ /* 0x000fe40000000000 */
[----:B------:R-:W-:Y:S01]  /*7c50*/  FSEL R233, R20, -INF , P5 ;  /* 0xff80000014e97808 */ /* 0x000fe20002800000 */
[----:B------:R-:W4:Y:S01]  /*7c60*/  MUFU.TANH R29, R29 ;  /* 0x0000001d001d7308 */ /* 0x000f220000002400 */
[----:B------:R-:W-:Y:S02]  /*7c70*/  ISETP.GT.AND P6, PT, R0, 0x19, PT ;  /* 0x000000190000780c */ /* 0x000fe40003fc4270 */
[----:B------:R-:W-:Y:S02]  /*7c80*/  FMNMX.FTZ R11, R223, R11, !PT ;  /* 0x0000000bdf0b7209 */ /* 0x000fe40007810000 */
[----:B------:R-:W-:Y:S02]  /*7c90*/  ISETP.GT.AND P4, PT, R4, 0x21, PT ;  /* 0x000000210400780c */ /* 0x000fe40003f84270 */
[----:B------:R-:W-:Y:S02]  /*7ca0*/  FMNMX.FTZ R12, R221, R12, !PT ;  /* 0x0000000cdd0c7209 */ /* 0x000fe40007810000 */
[----:B------:R-:W-:Y:S01]  /*7cb0*/  ISETP.GT.AND P3, PT, R0, 0x20, PT ;  /* 0x000000200000780c */ /* 0x000fe20003f64270 */
[----:B------:R-:W-:Y:S01]  /*7cc0*/  MUFU.TANH R31, R31 ;  /* 0x0000001f001f7308 */ /* 0x000fe20000002400 */
[----:B--2---:R-:W-:Y:S02]  /*7cd0*/  FSEL R225, R19, -INF , P6 ;  /* 0xff80000013e17808 */ /* 0x004fe40003000000 */
[----:B------:R-:W-:Y:S02]  /*7ce0*/  FMNMX.FTZ R11, R233, R11, !PT ;  /* 0x0000000be90b7209 */ /* 0x000fe40007810000 */
[----:B------:R-:W-:Y:S02]  /*7cf0*/  ISETP.GT.AND P0, PT, R4, 0x28, PT ;  /* 0x000000280400780c */ /* 0x000fe40003f04270 */
[----:B---3--:R-:W-:Y:S02]  /*7d00*/  FSEL R234, R21, -INF , P4 ;  /* 0xff80000015ea7808 */ /* 0x008fe40002000000 */
[----:B------:R-:W-:Y:S01]  /*7d10*/  FMNMX.FTZ R12, R224, R12, !PT ;  /* 0x0000000ce00c7209 */ /* 0x000fe20007810000 */
[----:B------:R-:W2:Y:S01]  /*7d20*/  MUFU.TANH R30, R30 ;  /* 0x0000001e001e7308 */ /* 0x000ea20000002400 */
[----:B------:R-:W-:Y:S02]  /*7d30*/  FSEL R235, R22, -INF , P3 ;  /* 0xff80000016eb7808 */ /* 0x000fe40001800000 */
[----:B------:R-:W-:Y:S01]  /*7d40*/  ISETP.GT.AND P6, PT, R4, 0x29, PT ;  /* 0x000000290400780c */ /* 0x000fe20003fc4270 */
[----:B------:R-:W3:Y:S01]  /*7d50*/  LDL.LU R22, [R1+0x4] ;  /* 0x0000040001167983 */ /* 0x000ee20000300800 */
[----:B-----5:R-:W-:Y:S02]  /*7d60*/  FSEL R240, R24, -INF , P0 ;  /* 0xff80000018f07808 */ /* 0x020fe40000000000 */
[----:B------:R-:W-:Y:S02]  /*7d70*/  FMNMX.FTZ R12, R225, R12, !PT ;  /* 0x0000000ce10c7209 */ /* 0x000fe40007810000 */
[----:B------:R-:W-:Y:S01]  /*7d80*/  FMNMX.FTZ R11, R234, R11, !PT ;  /* 0x0000000bea0b7209 */ /* 0x000fe20007810000 */
[----:B------:R-:W-:Y:S01]  /*7d90*/  MUFU.TANH R34, R34 ;  /* 0x0000002200227308 */ /* 0x000fe20000002400 */
[----:B------:R-:W-:Y:S02]  /*7da0*/  ISETP.GT.AND P1, PT, R0, 0x21, PT ;  /* 0x000000210000780c */ /* 0x000fe40003f24270 */
[----:B------:R-:W-:Y:S02]  /*7db0*/  FSEL R239, R25, -INF , P6 ;  /* 0xff80000019ef7808 */ /* 0x000fe40003000000 */
[----:B------:R-:W-:Y:S02]  /*7dc0*/  FMNMX.FTZ R12, R235, R12, !PT ;  /* 0x0000000ceb0c7209 */ /* 0x000fe40007810000 */
[----:B------:R-:W-:Y:S02]  /*7dd0*/  FMNMX.FTZ R11, R240, R11, !PT ;  /* 0x0000000bf00b7209 */ /* 0x000fe40007810000 */
[C---:B------:R-:W-:Y:S01]  /*7de0*/  ISETP.GT.AND P4, PT, R0.reuse, 0x29, PT ;  /* 0x000000290000780c */ /* 0x040fe20003f84270 */
[----:B------:R-:W-:Y:S01]  /*7df0*/  MUFU.TANH R35, R35 ;  /* 0x0000002300237308 */ /* 0x000fe20000002400 */
[----:B------:R-:W-:Y:S02]  /*7e00*/  ISETP.GT.AND P5, PT, R0, 0x28, PT ;  /* 0x000000280000780c */ /* 0x000fe40003fa4270 */
[----:B------:R-:W-:Y:S02]  /*7e10*/  ISETP.GT.AND P3, PT, R4, 0x30, PT ;  /* 0x000000300400780c */ /* 0x000fe40003f64270 */
[----:B------:R-:W-:Y:S02]  /*7e20*/  FSEL R236, R23, -INF , P1 ;  /* 0xff80000017ec7808 */ /* 0x000fe40000800000 */
[----:B------:R-:W-:Y:S02]  /*7e30*/  FMNMX.FTZ R11, R239, R11, !PT ;  /* 0x0000000bef0b7209 */ /* 0x000fe40007810000 */
[----:B------:R-:W-:Y:S01]  /*7e40*/  FSEL R241, R26, -INF , P5 ;  /* 0xff8000001af17808 */ /* 0x000fe20002800000 */
[----:B------:R-:W5:Y:S01]  /*7e50*/  MUFU.TANH R36, R36 ;  /* 0x0000002400247308 */ /* 0x000f620000002400 */
[----:B------:R-:W-:Y:S02]  /*7e60*/  ISETP.GT.AND P5, PT, R4, 0x38, PT ;  /* 0x000000380400780c */ /* 0x000fe40003fa4270 */
[----:B-1----:R-:W-:Y:S02]  /*7e70*/  FSEL R246, R28, -INF , P3 ;  /* 0xff8000001cf67808 */ /* 0x002fe40001800000 */
[----:B------:R-:W-:Y:S02]  /*7e80*/  FSEL R244, R27, -INF , P4 ;  /* 0xff8000001bf47808 */ /* 0x000fe40002000000 */
[C---:B------:R-:W-:Y:S02]  /*7e90*/  ISETP.GT.AND P4, PT, R4.reuse, 0x39, PT ;  /* 0x000000390400780c */ /* 0x040fe40003f84270 */
[----:B------:R-:W-:Y:S01]  /*7ea0*/  ISETP.GT.AND P1, PT, R4, 0x31, PT ;  /* 0x000000310400780c */ /* 0x000fe20003f24270 */
[----:B------:R-:W1:Y:S01]  /*7eb0*/  MUFU.TANH R37, R37 ;  /* 0x0000002500257308 */ /* 0x000e620000002400 */
[C---:B------:R-:W-:Y:S02]  /*7ec0*/  ISETP.GT.AND P6, PT, R0.reuse, 0x31, PT ;  /* 0x000000310000780c */ /* 0x040fe40003fc4270 */
[----:B------:R-:W-:Y:S02]  /*7ed0*/  ISETP.GT.AND P0, PT, R0, 0x30, PT ;  /* 0x000000300000780c */ /* 0x000fe40003f04270 */
[----:B------:R-:W-:Y:S02]  /*7ee0*/  FMNMX.FTZ R12, R236, R12, !PT ;  /* 0x0000000cec0c7209 */ /* 0x000fe40007810000 */
[----:B------:R-:W-:Y:S02]  /*7ef0*/  FSEL R243, R32, -INF , P5 ;  /* 0xff80000020f37808 */ /* 0x000fe40002800000 */
[----:B------:R-:W-:Y:S01]  /*7f00*/  FSEL R242, R33, -INF , P4 ;  /* 0xff80000021f27808 */ /* 0x000fe20002000000 */
[----:B------:R-:W1:Y:S01]  /*7f10*/  MUFU.TANH R38, R38 ;  /* 0x0000002600267308 */ /* 0x000e620000002400 */
[----:B----4-:R-:W-:Y:S02]  /*7f20*/  FSEL R245, R29, -INF , P1 ;  /* 0xff8000001df57808 */ /* 0x010fe40000800000 */
[----:B------:R-:W-:Y:S02]  /*7f30*/  ISETP.GT.AND P5, PT, R0, 0x40, PT ;  /* 0x000000400000780c */ /* 0x000fe40003fa4270 */
[----:B--2---:R-:W-:Y:S02]  /*7f40*/  FSEL R30, R30, -INF , P0 ;  /* 0xff8000001e1e7808 */ /* 0x004fe40000000000 */
[----:B------:R-:W-:Y:S02]  /*7f50*/  FMNMX.FTZ R12, R241, R12, !PT ;  /* 0x0000000cf10c7209 */ /* 0x000fe40007810000 */
[C---:B------:R-:W-:Y:S01]  /*7f60*/  ISETP.GT.AND P0, PT, R4.reuse, 0x40, PT ;  /* 0x000000400400780c */ /* 0x040fe20003f04270 */
[----:B------:R-:W2:Y:S01]  /*7f70*/  MUFU.TANH R39, R39 ;  /* 0x0000002700277308 */ /* 0x000ea20000002400 */
[----:B------:R-:W-:Y:S02]  /*7f80*/  FSEL R13, R31, -INF , P6 ;  /* 0xff8000001f0d7808 */ /* 0x000fe40003000000 */
[----:B------:R-:W-:Y:S02]  /*7f90*/  ISETP.GT.AND P6, PT, R4, 0x41, PT ;  /* 0x000000410400780c */ /* 0x000fe40003fc4270 */
[----:B------:R-:W-:Y:S02]  /*7fa0*/  FMNMX.FTZ R11, R246, R11, !PT ;  /* 0x0000000bf60b7209 */ /* 0x000fe40007810000 */
[C---:B------:R-:W-:Y:S02]  /*7fb0*/  ISETP.GT.AND P4, PT, R0.reuse, 0x41, PT ;  /* 0x000000410000780c */ /* 0x040fe40003f84270 */
[C---:B------:R-:W-:Y:S01]  /*7fc0*/  ISETP.GT.AND P3, PT, R0.reuse, 0x38, PT ;  /* 0x000000380000780c */ /* 0x040fe20003f64270 */
[----:B------:R-:W4:Y:S01]  /*7fd0*/  MUFU.TANH R40, R40 ;  /* 0x0000002800287308 */ /* 0x000f220000002400 */
[----:B------:R-:W-:Y:S02]  /*7fe0*/  ISETP.GT.AND P1, PT, R0, 0x39, PT ;  /* 0x000000390000780c */ /* 0x000fe40003f24270 */
[----:B-----5:R-:W-:Y:S02]  /*7ff0*/  FSEL R237, R36, -INF , P0 ;  /* 0xff80000024ed7808 */ /* 0x020fe40000000000 */
[----:B-1----:R-:W-:Y:S02]  /*8000*/  FSEL R232, R37, -INF , P6 ;  /* 0xff80000025e87808 */ /* 0x002fe40003000000 */
[----:B------:R-:W-:Y:S02]  /*8010*/  ISETP.GT.AND P6, PT, R4, 0x51, PT ;  /* 0x000000510400780c */ /* 0x000fe40003fc4270 */
[----:B------:R-:W-:Y:S01]  /*8020*/  FMNMX.FTZ R101, R245, R11, !PT ;  /* 0x0000000bf5657209 */ /* 0x000fe20007810000 */
[----:B------:R-:W1:Y:S01]  /*8030*/  MUFU.TANH R41, R41 ;  /* 0x0000002900297308 */ /* 0x000e620000002400 */
[----:B------:R-:W-:Y:S02]  /*8040*/  FSEL R20, R38, -INF , P5 ;  /* 0xff80000026147808 */ /* 0x000fe40002800000 */
[----:B------:R-:W-:Y:S02]  /*8050*/  ISETP.GT.AND P5, PT, R4, 0x58, PT ;  /* 0x000000580400780c */ /* 0x000fe40003fa4270 */
[----:B------:R-:W-:Y:S02]  /*8060*/  FSEL R16, R34, -INF , P3 ;  /* 0xff80000022107808 */ /* 0x000fe40001800000 */
[C---:B------:R-:W-:Y:S02]  /*8070*/  ISETP.GT.AND P3, PT, R4.reuse, 0x48, PT ;  /* 0x000000480400780c */ /* 0x040fe40003f64270 */
[----:B------:R-:W-:Y:S01]  /*8080*/  FSEL R17, R35, -INF , P1 ;  /* 0xff80000023117808 */ /* 0x000fe20000800000 */
[----:B------:R-:W5:Y:S01]  /*8090*/  MUFU.TANH R42, R42 ;  /* 0x0000002a002a7308 */ /* 0x000f620000002400 */
[C---:B------:R-:W-:Y:S02]  /*80a0*/  ISETP.GT.AND P1, PT, R4.reuse, 0x49, PT ;  /* 0x000000490400780c */ /* 0x040fe40003f24270 */
[C---:B------:R-:W-:Y:S02]  /*80b0*/  ISETP.GT.AND P0, PT, R4.reuse, 0x50, PT ;  /* 0x000000500400780c */ /* 0x040fe40003f04270 */
[----:B--2---:R-:W-:Y:S02]  /*80c0*/  FSEL R39, R39, -INF , P4 ;  /* 0xff80000027277808 */ /* 0x004fe40002000000 */
[----:B------:R-:W-:Y:S02]  /*80d0*/  ISETP.GT.AND P4, PT, R4, 0x59, PT ;  /* 0x000000590400780c */ /* 0x000fe40003f84270 */
[----:B------:R-:W-:Y:S01]  /*80e0*/  FMNMX.FTZ R4, R244, R12, !PT ;  /* 0x0000000cf4047209 */ /* 0x000fe20007810000 */
[----:B------:R-:W2:Y:S01]  /*80f0*/  MUFU.TANH R44, R44 ;  /* 0x0000002c002c7308 */ /* 0x000ea20000002400 */
[----:B------:R-:W-:Y:S02]  /*8100*/  FMNMX.FTZ R101, R243, R101, !PT ;  /* 0x00000065f3657209 */ /* 0x000fe40007810000 */
[----:B------:R-:W-:Y:S02]  /*8110*/  FMNMX.FTZ R4, R30, R4, !PT ;  /* 0x000000041e047209 */ /* 0x000fe40007810000 */
[----:B------:R-:W-:Y:S02]  /*8120*/  FMNMX.FTZ R101, R242, R101, !PT ;  /* 0x00000065f2657209 */ /* 0x000fe40007810000 */
[----:B------:R-:W-:Y:S02]  /*8130*/  FMNMX.FTZ R4, R13, R4, !PT ;  /* 0x000000040d047209 */ /* 0x000fe40007810000 */
[----:B------:R-:W-:Y:S01]  /*8140*/  FMNMX.FTZ R101, R237, R101, !PT ;  /* 0x00000065ed657209 */ /* 0x000fe20007810000 */
[----:B------:R-:W-:Y:S01]  /*8150*/  MUFU.TANH R45, R45 ;  /* 0x0000002d002d7308 */ /* 0x000fe20000002400 */
[----:B------:R-:W-:Y:S02]  /*8160*/  FMNMX.FTZ R100, R16, R4, !PT ;  /* 0x0000000410647209 */ /* 0x000fe40007810000 */
[----:B----4-:R-:W-:Y:S02]  /*8170*/  FSEL R231, R40, -INF , P3 ;  /* 0xff80000028e77808 */ /* 0x010fe40001800000 */
[----:B------:R-:W-:Y:S02]  /*8180*/  FMNMX.FTZ R100, R17, R100, !PT ;  /* 0x0000006411647209 */ /* 0x000fe40007810000 */
[----:B------:R-:W-:Y:S02]  /*8190*/  FMNMX.FTZ R101, R232, R101, !PT ;  /* 0x00000065e8657209 */ /* 0x000fe40007810000 */
[----:B-1----:R-:W-:Y:S01]  /*81a0*/  FSEL R230, R41, -INF , P1 ;  /* 0xff80000029e67808 */ /* 0x002fe20000800000 */
[----:B------:R-:W1:Y:S01]  /*81b0*/  MUFU.TANH R43, R43 ;  /* 0x0000002b002b7308 */ /* 0x000e620000002400 */
[----:B------:R-:W-:Y:S02]  /*81c0*/  ISETP.GT.AND P3, PT, R0, 0x48, PT ;  /* 0x000000480000780c */ /* 0x000fe40003f64270 */
[----:B------:R-:W-:Y:S02]  /*81d0*/  FMNMX.FTZ R100, R20, R100, !PT ;  /* 0x0000006414647209 */ /* 0x000fe40007810000 */
[----:B------:R-:W-:Y:S02]  /*81e0*/  FMNMX.FTZ R101, R231, R101, !PT ;  /* 0x00000065e7657209 */ /* 0x000fe40007810000 */
[----:B-----5:R-:W-:Y:S02]  /*81f0*/  FSEL R252, R42, -INF , P3 ;  /* 0xff8000002afc7808 */ /* 0x020fe40001800000 */
[----:B------:R-:W-:Y:S01]  /*8200*/  FMNMX.FTZ R100, R39, R100, !PT ;  /* 0x0000006427647209 */ /* 0x000fe20007810000 */
[----:B------:R-:W4:Y:S01]  /*8210*/  MUFU.TANH R46, R46 ;  /* 0x0000002e002e7308 */ /* 0x000f220000002400 */
[----:B------:R-:W-:Y:S02]  /*8220*/  FMNMX.FTZ R101, R230, R101, !PT ;  /* 0x00000065e6657209 */ /* 0x000fe40007810000 */
[----:B------:R-:W-:Y:S02]  /*8230*/  MOV R19, R229 ;  /* 0x000000e500137202 */ /* 0x000fe40000000f00 */
[----:B--2---:R-:W-:Y:S02]  /*8240*/  FSEL R229, R44, -INF , P0 ;  /* 0xff8000002ce57808 */ /* 0x004fe40000000000 */
[----:B------:R-:W-:Y:S02]  /*8250*/  ISETP.GT.AND P1, PT, R0, 0x49, PT ;  /* 0x000000490000780c */ /* 0x000fe40003f24270 */
[----:B------:R-:W-:Y:S01]  /*8260*/  FMNMX.FTZ R100, R252, R100, !PT ;  /* 0x00000064fc647209 */ /* 0x000fe20007810000 */
[----:B------:R-:W2:Y:S01]  /*8270*/  MUFU.TANH R48, R48 ;  /* 0x0000003000307308 */ /* 0x000ea20000002400 */
[----:B------:R-:W-:Y:S02]  /*8280*/  FMNMX.FTZ R101, R229, R101, !PT ;  /* 0x00000065e5657209 */ /* 0x000fe40007810000 */
[C---:B------:R-:W-:Y:S02]  /*8290*/  ISETP.GT.AND P3, PT, R0.reuse, 0x50, PT ;  /* 0x000000500000780c */ /* 0x040fe40003f64270 */
[----:B-1----:R-:W-:Y:S02]  /*82a0*/  FSEL R251, R43, -INF , P1 ;  /* 0xff8000002bfb7808 */ /* 0x002fe40000800000 */
[----:B------:R-:W-:Y:S02]  /*82b0*/  MOV R18, R228 ;  /* 0x000000e400127202 */ /* 0x000fe40000000f00 */
[----:B------:R-:W-:Y:S01]  /*82c0*/  FSEL R228, R45, -INF , P6 ;  /* 0xff8000002de47808 */ /* 0x000fe20003000000 */
[----:B------:R-:W1:Y:S01]  /*82d0*/  MUFU.TANH R47, R47 ;  /* 0x0000002f002f7308 */ /* 0x000e620000002400 */
[----:B------:R-:W-:Y:S02]  /*82e0*/  ISETP.GT.AND P1, PT, R0, 0x51, PT ;  /* 0x000000510000780c */ /* 0x000fe40003f24270 */
[----:B------:R-:W-:Y:S02]  /*82f0*/  FMNMX.FTZ R101, R228, R101, !PT ;  /* 0x00000065e4657209 */ /* 0x000fe40007810000 */
[----:B----4-:R-:W-:Y:S02]  /*8300*/  FSEL R250, R46, -INF , P3 ;  /* 0xff8000002efa7808 */ /* 0x010fe40001800000 */
[----:B------:R-:W-:Y:S02]  /*8310*/  MOV R15, R227 ;  /* 0x000000e3000f7202 */ /* 0x000fe40000000f00 */
[----:B------:R-:W-:Y:S01]  /*8320*/  FMNMX.FTZ R100, R251, R100, !PT ;  /* 0x00000064fb647209 */ /* 0x000fe20007810000 */
[----:B------:R-:W4:Y:S01]  /*8330*/  MUFU.TANH R49, R49 ;  /* 0x0000003100317308 */ /* 0x000f220000002400 */
[----:B------:R-:W-:Y:S02]  /*8340*/  MOV R21, R226 ;  /* 0x000000e200157202 */ /* 0x000fe40000000f00 */
[----:B------:R-:W-:Y:S02]  /*8350*/  ISETP.GT.AND P0, PT, R0, 0x58, PT ;  /* 0x000000580000780c */ /* 0x000fe40003f04270 */
[----:B--2---:R-:W-:Y:S02]  /*8360*/  FSEL R227, R48, -INF , P5 ;  /* 0xff80000030e37808 */ /* 0x004fe40002800000 */
[----:B------:R-:W-:Y:S02]  /*8370*/  FMNMX.FTZ R100, R250, R100, !PT ;  /* 0x00000064fa647209 */ /* 0x000fe40007810000 */
[----:B------:R-:W-:Y:S01]  /*8380*/  FMNMX.FTZ R101, R227, R101, !PT ;  /* 0x00000065e3657209 */ /* 0x000fe20007810000 */
[----:B------:R-:W2:Y:S01]  /*8390*/  MUFU.TANH R50, R50 ;  /* 0x0000003200327308 */ /* 0x000ea20000002400 */
[----:B------:R-:W-:Y:S02]  /*83a0*/  ISETP.GE.AND P6, PT, R238, 0x2, PT ;  /* 0x00000002ee00780c */ /* 0x000fe40003fc6270 */
[----:B-1----:R-:W-:Y:S02]  /*83b0*/  FSEL R249, R47, -INF , P1 ;  /* 0xff8000002ff97808 */ /* 0x002fe40000800000 */
[----:B------:R-:W-:Y:S02]  /*83c0*/  ISETP.GT.AND P1, PT, R0, 0x59, PT ;  /* 0x000000590000780c */ /* 0x000fe40003f24270 */
[----:B------:R-:W-:Y:S03]  /*83d0*/  FMNMX.FTZ R100, R249, R100, !PT ;  /* 0x00000064f9647209 */ /* 0x000fe60007810000 */
[----:B------:R-:W1:Y:S01]  /*83e0*/  MUFU.TANH R4, R51 ;  /* 0x0000003300047308 */ /* 0x000e620000002400 */
[----:B----4-:R-:W-:Y:S04]  /*83f0*/  FSEL R226, R49, -INF , P4 ;  /* 0xff80000031e27808 */ /* 0x010fe80002000000 */
[----:B------:R-:W-:Y:S02]  /*8400*/  FMNMX.FTZ R101, R226, R101, !PT ;  /* 0x00000065e2657209 */ /* 0x000fe40007810000 */
[----:B--2---:R-:W-:Y:S04]  /*8410*/  FSEL R248, R50, -INF , P0 ;  /* 0xff80000032f87808 */ /* 0x004fe80000000000 */
[----:B------:R-:W-:Y:S02]  /*8420*/  FMNMX.FTZ R100, R248, R100, !PT ;  /* 0x00000064f8647209 */ /* 0x000fe40007810000 */
[----:B-1----:R-:W-:Y:S02]  /*8430*/  FSEL R247, R4, -INF , P1 ;  /* 0xff80000004f77808 */ /* 0x002fe40000800000 */
[----:B------:R-:W1:Y:S02]  /*8440*/  SHFL.BFLY PT, R4, R101, 0x2, 0x1f ;  /* 0x0c401f0065047f89 */ /* 0x000e6400000e0000 */
[----:B------:R-:W-:Y:S06]  /*8450*/  FMNMX.FTZ R100, R247, R100, !PT ;  /* 0x00000064f7647209 */ /* 0x000fec0007810000 */
[----:B------:R-:W2:Y:S01]  /*8460*/  SHFL.BFLY PT, R0, R100, 0x2, 0x1f ;  /* 0x0c401f0064007f89 */ /* 0x000ea200000e0000 */
[----:B-1----:R-:W-:Y:S07]  /*8470*/  FMNMX.FTZ R101, R101, R4, !PT ;  /* 0x0000000465657209 */ /* 0x002fee0007810000 */
[----:B------:R-:W1:Y:S01]  /*8480*/  SHFL.BFLY PT, R4, R101, 0x1, 0x1f ;  /* 0x0c201f0065047f89 */ /* 0x000e6200000e0000 */
[----:B--2---:R-:W-:Y:S07]  /*8490*/  FMNMX.FTZ R100, R100, R0, !PT ;  /* 0x0000000064647209 */ /* 0x004fee0007810000 */
[----:B------:R-:W2:Y:S01]  /*84a0*/  SHFL.BFLY PT, R0, R100, 0x1, 0x1f ;  /* 0x0c201f0064007f89 */ /* 0x000ea200000e0000 */
[----:B-1----:R-:W-:Y:S04]  /*84b0*/  FMNMX.FTZ R101, R101, R4, !PT ;  /* 0x0000000465657209 */ /* 0x002fe80007810000 */
[C---:B------:R-:W-:Y:S01]  /*84c0*/  FSETP.NEU.FTZ.AND P1, PT, R101.reuse, -INF , PT ;  /* 0xff8000006500780b */ /* 0x040fe20003f3d000 */
[C---:B------:R-:W-:Y:S01]  /*84d0*/  FMUL.FTZ R103, R101.reuse, c[0x0][0x2d0] ;  /* 0x0000b40065677a20 */ /* 0x040fe20000410000 */
[----:B--2---:R-:W-:Y:S02]  /*84e0*/  FMNMX.FTZ R100, R100, R0, !PT ;  /* 0x0000000064647209 */ /* 0x004fe40007810000 */
[----:B------:R-:W-:Y:S02]  /*84f0*/  FSEL R0, R101, RZ, P1 ;  /* 0x000000ff65007208 */ /* 0x000fe40000800000 */
[----:B------:R-:W-:Y:S01]  /*8500*/  FSEL R103, R103, RZ, P1 ;  /* 0x000000ff67677208 */ /* 0x000fe20000800000 */
[C---:B------:R-:W-:Y:S01]  /*8510*/  FMUL.FTZ R200, R100.reuse, c[0x0][0x2d0] ;  /* 0x0000b40064c87a20 */ /* 0x040fe20000410000 */
[----:B------:R-:W-:Y:S01]  /*8520*/  FSETP.NEU.FTZ.AND P0, PT, R100, -INF , PT ;  /* 0xff8000006400780b */ /* 0x000fe20003f1d000 */
[----:B------:R-:W-:Y:S02]  /*8530*/  FADD.FTZ R0, -R0, R2 ;  /* 0x0000000200007221 */ /* 0x000fe40000010100 */
[--C-:B------:R-:W-:Y:S01]  /*8540*/  FFMA.FTZ R9, R9, c[0x0][0x2d0], -R103.reuse ;  /* 0x0000b40009097a23 */ /* 0x100fe20000010867 */
[----:B------:R-:W-:Y:S01]  /*8550*/  FSEL R200, R200, RZ, P0 ;  /* 0x000000ffc8c87208 */ /* 0x000fe20000000000 */
[----:B------:R-:W-:Y:S02]  /*8560*/  FMUL.FTZ R0, R0, c[0x0][0x2d0] ;  /* 0x0000b40000007a20 */ /* 0x000fe40000410000 */
[----:B------:R-:W-:Y:S01]  /*8570*/  MUFU.EX2 R216, R9 ;  /* 0x0000000900d87308 */ /* 0x000fe20000000800 */
[--C-:B------:R-:W-:Y:S02]  /*8580*/  FFMA.FTZ R5, R5, c[0x0][0x2d0], -R103.reuse ;  /* 0x0000b40005057a23 */ /* 0x100fe40000010867 */
[--C-:B------:R-:W-:Y:S02]  /*8590*/  FFMA.FTZ R8, R8, c[0x0][0x2d0], -R200.reuse ;  /* 0x0000b40008087a23 */ /* 0x100fe400000108c8 */
[--C-:B------:R-:W-:Y:S02]  /*85a0*/  FFMA.FTZ R6, R6, c[0x0][0x2d0], -R200.reuse ;  /* 0x0000b40006067a23 */ /* 0x100fe400000108c8 */
[--C-:B------:R-:W-:Y:S02]  /*85b0*/  FFMA.FTZ R7, R7, c[0x0][0x2d0], -R103.reuse ;  /* 0x0000b40007077a23 */ /* 0x100fe40000010867 */
[----:B------:R-:W-:Y:S01]  /*85c0*/  FFMA.FTZ R10, R10, c[0x0][0x2d0], -R103 ;  /* 0x0000b4000a0a7a23 */ /* 0x000fe20000010867 */
[----:B------:R-:W1:Y:S10]  /*85d0*/  MUFU.EX2 R2, R0 ;  /* 0x0000000000027308 */ /* 0x000e740000000800 */
[----:B------:R2:W-:Y:S10]  /*85e0*/  MUFU.EX2 R217, R8 ;  /* 0x0000000800d97308 */ /* 0x0005f40000000800 */
[----:B------:R4:W-:Y:S01]  /*85f0*/  MUFU.EX2 R201, R5 ;  /* 0x0000000500c97308 */ /* 0x0009e20000000800 */
[C---:B-1----:R-:W-:Y:S01]  /*8600*/  FMUL.FTZ R9, R2.reuse, R145 ;  /* 0x0000009102097220 */ /* 0x042fe20000410000 */
[----:B------:R-:W-:Y:S01]  /*8610*/  MOV R145, R21 ;  /* 0x0000001500917202 */ /* 0x000fe20000000f00 */
[----:B------:R-:W-:Y:S01]  /*8620*/  FMUL.FTZ R21, R2, R133 ;  /* 0x0000008502157220 */ /* 0x000fe20000410000 */
[----:B------:R-:W-:Y:S01]  /*8630*/  FSEL R0, R100, RZ, P0 ;  /* 0x000000ff64007208 */ /* 0x000fe20000000000 */
[----:B------:R-:W5:Y:S01]  /*8640*/  LDL.LU R133, [R1+0x8] ;  /* 0x0000080001857983 */ /* 0x000f620000300800 */
[C---:B------:R-:W-:Y:S04]  /*8650*/  FMUL.FTZ R37, R2.reuse, R117 ;  /* 0x0000007502257220 */ /* 0x040fe80000410000 */
[----:B------:R-:W1:Y:S01]  /*8660*/  MUFU.EX2 R102, R6 ;  /* 0x0000000600667308 */ /* 0x000e620000000800 */
[----:B------:R-:W-:Y:S02]  /*8670*/  FMUL.FTZ R44, R2, R108 ;  /* 0x0000006c022c7220 */ /* 0x000fe40000410000 */
[----:B------:R-:W-:Y:S01]  /*8680*/  FADD.FTZ R0, -R0, R3 ;  /* 0x0000000300007221 */ /* 0x000fe20000010100 */
[----:B------:R-:W-:Y:S01]  /*8690*/  MOV R3, R30 ;  /* 0x0000001e00037202 */ /* 0x000fe20000000f00 */
[----:B------:R-:W-:Y:S02]  /*86a0*/  FMUL.FTZ R45, R2, R109 ;  /* 0x0000006d022d7220 */ /* 0x000fe40000410000 */
[----:B------:R-:W-:Y:S02]  /*86b0*/  FMUL.FTZ R0, R0, c[0x0][0x2d0] ;  /* 0x0000b40000007a20 */ /* 0x000fe40000410000 */
[C---:B------:R-:W-:Y:S01]  /*86c0*/  FMUL.FTZ R4, R2.reuse, R148 ;  /* 0x0000009402047220 */ /* 0x040fe20000410000 */
[----:B------:R-:W-:Y:S01]  /*86d0*/  MUFU.EX2 R117, R10 ;  /* 0x0000000a00757308 */ /* 0x000fe20000000800 */
[C---:B--2---:R-:W-:Y:S01]  /*86e0*/  FMUL.FTZ R8, R2.reuse, R144 ;  /* 0x0000009002087220 */ /* 0x044fe20000410000 */
[----:B------:R-:W-:Y:S01]  /*86f0*/  MOV R148, R14 ;  /* 0x0000000e00947202 */ /* 0x000fe20000000f00 */
[C---:B------:R-:W-:Y:S02]  /*8700*/  FMUL.FTZ R12, R2.reuse, R140 ;  /* 0x0000008c020c7220 */ /* 0x040fe40000410000 */
[C---:B----4-:R-:W-:Y:S01]  /*8710*/  FMUL.FTZ R5, R2.reuse, R149 ;  /* 0x0000009502057220 */ /* 0x050fe20000410000 */
[----:B------:R-:W-:Y:S01]  /*8720*/  MOV R149, R15 ;  /* 0x0000000f00957202 */ /* 0x000fe20000000f00 */
[----:B------:R-:W-:Y:S02]  /*8730*/  IMAD.MOV.U32 R140, RZ, RZ, R13 ;  /* 0x000000ffff8c7224 */ /* 0x000fe400078e000d */
[C---:B------:R-:W-:Y:S01]  /*8740*/  FMUL.FTZ R13, R2.reuse, R141 ;  /* 0x0000008d020d7220 */ /* 0x040fe20000410000 */
[----:B------:R-:W-:Y:S01]  /*8750*/  MUFU.EX2 R0, R0 ;  /* 0x0000000000007308 */ /* 0x000fe20000000800 */
        /* <DEDUP_REMOVED lines=9> */
[----:B------:R-:W2:Y:S01]  /*87f0*/  MUFU.EX2 R202, R7 ;  /* 0x0000000700ca7308 */ /* 0x000ea20000000800 */
        /* <DEDUP_REMOVED lines=10> */
[C---:B------:R-:W-:Y:S01]  /*88a0*/  FMUL.FTZ R49, R2.reuse, R105 ;  /* 0x0000006902317220 */ /* 0x040fe20000410000 */
[----:B-1----:R-:W-:Y:S01]  /*88b0*/  F2FP.PACK_AB R105, R217, R102 ;  /* 0x00000066d969723e */ /* 0x002fe200000000ff */
[C---:B------:R-:W-:Y:S02]  /*88c0*/  FMUL.FTZ R52, R2.reuse, R52 ;  /* 0x0000003402347220 */ /* 0x040fe40000410000 */
[C---:B------:R-:W-:Y:S02]  /*88d0*/  FMUL.FTZ R53, R2.reuse, R53 ;  /* 0x0000003502357220 */ /* 0x040fe40000410000 */
[----:B------:R-:W-:Y:S01]  /*88e0*/  FMUL.FTZ R56, R2, R56 ;  /* 0x0000003802387220 */ /* 0x000fe20000410000 */
[----:B--2---:R-:W-:Y:S01]  /*88f0*/  F2FP.PACK_AB R104, R202, R201 ;  /* 0x000000c9ca68723e */ /* 0x004fe200000000ff */
        /* <DEDUP_REMOVED lines=21> */
[----:B---3--:R-:W-:Y:S02]  /*8a50*/  FFMA.FTZ R144, R2, R22, R201 ;  /* 0x0000001602907223 */ /* 0x008fe400000100c9 */
[--C-:B------:R-:W-:Y:S01]  /*8a60*/  FFMA.FTZ R2, R203, c[0x0][0x2d0], -R200.reuse ;  /* 0x0000b400cb027a23 */ /* 0x100fe200000108c8 */
[----:B------:R-:W-:Y:S01]  /*8a70*/  MOV R203, R3 ;  /* 0x0000000300cb7202 */ /* 0x000fe20000000f00 */
[C---:B------:R-:W-:Y:S02]  /*8a80*/  FMUL.FTZ R42, R0.reuse, R114 ;  /* 0x00000072002a7220 */ /* 0x040fe40000410000 */
[----:B------:R1:W-:Y:S01]  /*8a90*/  MUFU.EX2 R114, R2 ;  /* 0x0000000200727308 */ /* 0x0003e20000000800 */
[C---:B------:R-:W-:Y:S02]  /*8aa0*/  FMUL.FTZ R46, R0.reuse, R110 ;  /* 0x0000006e002e7220 */ /* 0x040fe40000410000 */
[C---:B------:R-:W-:Y:S02]  /*8ab0*/  FMUL.FTZ R47, R0.reuse, R111 ;  /* 0x0000006f002f7220 */ /* 0x040fe40000410000 */
        /* <DEDUP_REMOVED lines=25> */
[C---:B------:R-:W-:Y:S01]  /*8c50*/  FMUL.FTZ R50, R0.reuse, R106 ;  /* 0x0000006a00327220 */ /* 0x040fe20000410000 */
[----:B------:R-:W-:Y:S01]  /*8c60*/  F2FP.PACK_AB R106, R117, R216 ;  /* 0x000000d8756a723e */ /* 0x000fe200000000ff */
        /* <DEDUP_REMOVED lines=25> */
[----:B-1----:R-:W-:Y:S02]  /*8e00*/  FFMA.FTZ R2, R215, c[0x0][0x2d0], -R200 ;  /* 0x0000b400d7027a23 */ /* 0x002fe400000108c8 */
[--C-:B------:R-:W-:Y:S02]  /*8e10*/  FFMA.FTZ R113, R218, c[0x0][0x2d0], -R103.reuse ;  /* 0x0000b400da717a23 */ /* 0x100fe40000010867 */
[----:B------:R-:W1:Y:S01]  /*8e20*/  MUFU.EX2 R121, R2 ;  /* 0x0000000200797308 */ /* 0x000e620000000800 */
[--C-:B------:R-:W-:Y:S02]  /*8e30*/  FFMA.FTZ R112, R219, c[0x0][0x2d0], -R103.reuse ;  /* 0x0000b400db707a23 */ /* 0x100fe40000010867 */
[----:B------:R-:W-:Y:S02]  /*8e40*/  IMAD.MOV.U32 R139, RZ, RZ, R140 ;  /* 0x000000ffff8b7224 */ /* 0x000fe400078e008c */
[----:B------:R-:W-:Y:S02]  /*8e50*/  FADD.FTZ R144, R202, R144 ;  /* 0x00000090ca907221 */ /* 0x000fe40000010000 */
[--C-:B------:R-:W-:Y:S02]  /*8e60*/  FFMA.FTZ R137, R231, c[0x0][0x2d0], -R103.reuse ;  /* 0x0000b400e7897a23 */ /* 0x100fe40000010867 */
[----:B------:R-:W-:Y:S01]  /*8e70*/  FADD.FTZ R144, R216, R144 ;  /* 0x00000090d8907221 */ /* 0x000fe20000010000 */
[----:B------:R-:W-:Y:S01]  /*8e80*/  MUFU.EX2 R116, R113 ;  /* 0x0000007100747308 */ /* 0x000fe20000000800 */
[--C-:B------:R-:W-:Y:S02]  /*8e90*/  FFMA.FTZ R136, R232, c[0x0][0x2d0], -R103.reuse ;  /* 0x0000b400e8887a23 */ /* 0x100fe40000010867 */
[--C-:B------:R-:W-:Y:S01]  /*8ea0*/  FFMA.FTZ R118, R246, c[0x0][0x2d0], -R103.reuse ;  /* 0x0000b400f6767a23 */ /* 0x100fe20000010867 */
[----:B------:R-:W-:Y:S01]  /*8eb0*/  MOV R246, R148 ;  /* 0x0000009400f67202 */ /* 0x000fe20000000f00 */
[--C-:B------:R-:W-:Y:S02]  /*8ec0*/  FFMA.FTZ R119, R243, c[0x0][0x2d0], -R103.reuse ;  /* 0x0000b400f3777a23 */ /* 0x100fe40000010867 */
[--C-:B------:R-:W-:Y:S01]  /*8ed0*/  FFMA.FTZ R120, R242, c[0x0][0x2d0], -R103.reuse ;  /* 0x0000b400f2787a23 */ /* 0x100fe20000010867 */
[----:B------:R-:W-:Y:S01]  /*8ee0*/  ISETP.GE.AND P4, PT, R246, 0x1, PT ;  /* 0x00000001f600780c */ /* 0x000fe20003f86270 */
[----:B------:R-:W2:Y:S01]  /*8ef0*/  LDL.64 R242, [R1+0x40] ;  /* 0x0000400001f27983 */ /* 0x000ea20000100a00 */
[----:B------:R3:W4:Y:S01]  /*8f00*/  MUFU.EX2 R126, R112 ;  /* 0x00000070007e7308 */ /* 0x0007220000000800 */
[--C-:B------:R-:W-:Y:S02]  /*8f10*/  FFMA.FTZ R138, R230, c[0x0][0x2d0], -R103.reuse ;  /* 0x0000b400e68a7a23 */ /* 0x100fe40000010867 */
[--C-:B------:R-:W-:Y:S01]  /*8f20*/  FFMA.FTZ R219, R228, c[0x0][0x2d0], -R103.reuse ;  /* 0x0000b400e4db7a23 */ /* 0x100fe20000010867 */
[----:B-1----:R-:W-:Y:S01]  /*8f30*/  F2FP.PACK_AB R107, R121, R114 ;  /* 0x00000072796b723e */ /* 0x002fe200000000ff */
[--C-:B------:R-:W-:Y:S01]  /*8f40*/  FFMA.FTZ R218, R250, c[0x0][0x2d0], -R200.reuse ;  /* 0x0000b400fada7a23 */ /* 0x100fe200000108c8 */
[----:B------:R-:W-:Y:S01]  /*8f50*/  IADD3 R2, R211, R205, RZ ;  /* 0x000000cdd3027210 */ /* 0x000fe20007ffe0ff */
[----:B------:R-:W-:Y:S03]  /*8f60*/  FFMA.FTZ R215, R248, c[0x0][0x2d0], -R200 ;  /* 0x0000b400f8d77a23 */ /* 0x000fe600000108c8 */
[----:B------:R-:W-:Y:S10]  /*8f70*/  MUFU.EX2 R127, R118 ;  /* 0x00000076007f7308 */ /* 0x000ff40000000800 */
[----:B------:R-:W-:Y:S01]  /*8f80*/  MUFU.EX2 R228, R136 ;  /* 0x0000008800e47308 */ /* 0x000fe20000000800 */
[--C-:B---3--:R-:W-:Y:S09]  /*8f90*/  FFMA.FTZ R112, R233, c[0x0][0x2d0], -R103.reuse ;  /* 0x0000b400e9707a23 */ /* 0x108ff20000010867 */
[----:B------:R1:W-:Y:S10]  /*8fa0*/  MUFU.EX2 R128, R112 ;  /* 0x0000007000807308 */ /* 0x0003f40000000800 */
[----:B------:R-:W-:Y:S10]  /*8fb0*/  MUFU.EX2 R230, R137 ;  /* 0x0000008900e67308 */ /* 0x000ff40000000800 */
[----:B------:R-:W-:Y:S01]  /*8fc0*/  MUFU.EX2 R219, R219 ;  /* 0x000000db00db7308 */ /* 0x000fe20000000800 */
[--C-:B-1----:R-:W-:Y:S09]  /*8fd0*/  FFMA.FTZ R112, R234, c[0x0][0x2d0], -R103.reuse ;  /* 0x0000b400ea707a23 */ /* 0x102ff20000010867 */
[----:B------:R1:W-:Y:S10]  /*8fe0*/  MUFU.EX2 R135, R112 ;  /* 0x0000007000877308 */ /* 0x0003f40000000800 */
[----:B------:R-:W-:Y:S01]  /*8ff0*/  MUFU.EX2 R218, R218 ;  /* 0x000000da00da7308 */ /* 0x000fe20000000800 */
[----:B-----5:R-:W-:Y:S01]  /*9000*/  FFMA.FTZ R115, R0, R133, R102 ;  /* 0x0000008500737223 */ /* 0x020fe20000010066 */
[----:B------:R-:W-:Y:S02]  /*9010*/  IADD3 R0, R210, R205, RZ ;  /* 0x000000cdd2007210 */ /* 0x000fe40007ffe0ff */
[C---:B------:R-:W-:Y:S02]  /*9020*/  IADD3 R102, R207.reuse, R2, RZ ;  /* 0x00000002cf667210 */ /* 0x040fe40007ffe0ff */
[----:B------:R-:W-:Y:S01]  /*9030*/  IADD3 R3, R207, R0, RZ ;  /* 0x00000000cf037210 */ /* 0x000fe20007ffe0ff */
[----:B------:R-:W3:Y:S03]  /*9040*/  LDSM.16.MT88.4 R108, [R0] ;  /* 0x00000000006c783b */ /* 0x000ee60000004200 */
[----:B------:R-:W-:Y:S01]  /*9050*/  MUFU.EX2 R215, R215 ;  /* 0x000000d700d77308 */ /* 0x000fe20000000800 */
[--C-:B-1----:R-:W-:Y:S09]  /*9060*/  FFMA.FTZ R112, R235, c[0x0][0x2d0], -R200.reuse ;  /* 0x0000b400eb707a23 */ /* 0x102ff200000108c8 */
[----:B------:R1:W-:Y:S02]  /*9070*/  MUFU.EX2 R134, R112 ;  /* 0x0000007000867308 */ /* 0x0003e40000000800 */
[--C-:B-1----:R-:W-:Y:S08]  /*9080*/  FFMA.FTZ R112, R236, c[0x0][0x2d0], -R200.reuse ;  /* 0x0000b400ec707a23 */ /* 0x102ff000000108c8 */
[----:B------:R1:W-:Y:S01]  /*9090*/  MUFU.EX2 R236, R120 ;  /* 0x0000007800ec7308 */ /* 0x0003e20000000800 */
[C---:B---3--:R-:W-:Y:S09]  /*90a0*/  HMMA.16816.F32 R4, R104.reuse, R108, R4 ;  /* 0x0000006c6804723c */ /* 0x048ff20000001804 */
[----:B------:R3:W-:Y:S01]  /*90b0*/  MUFU.EX2 R140, R112 ;  /* 0x00000070008c7308 */ /* 0x0007e20000000800 */
[C---:B------:R-:W-:Y:S01]  /*90c0*/  HMMA.16816.F32 R8, R104.reuse, R110, R8 ;  /* 0x0000006e6808723c */ /* 0x040fe20000001808 */
[----:B------:R-:W5:Y:S02]  /*90d0*/  LDSM.16.MT88.4 R108, [R3] ;  /* 0x00000000036c783b */ /* 0x000f640000004200 */
[--C-:B-1----:R-:W-:Y:S02]  /*90e0*/  FFMA.FTZ R120, R125, c[0x0][0x2d0], -R200.reuse ;  /* 0x0000b4007d787a23 */ /* 0x102fe400000108c8 */
[--C-:B------:R-:W-:Y:S02]  /*90f0*/  FFMA.FTZ R125, R251, c[0x0][0x2d0], -R200.reuse ;  /* 0x0000b400fb7d7a23 */ /* 0x100fe400000108c8 */
[--C-:B---3--:R-:W-:Y:S01]  /*9100*/  FFMA.FTZ R112, R240, c[0x0][0x2d0], -R103.reuse ;  /* 0x0000b400f0707a23 */ /* 0x108fe20000010867 */
[----:B------:R-:W-:Y:S03]  /*9110*/  MOV R240, R145 ;  /* 0x0000009100f07202 */ /* 0x000fe60000000f00 */
[----:B------:R1:W-:Y:S01]  /*9120*/  MUFU.EX2 R141, R112 ;  /* 0x00000070008d7308 */ /* 0x0003e20000000800 */
[C---:B-----5:R-:W-:Y:S08]  /*9130*/  HMMA.16816.F32 R12, R104.reuse, R108, R12 ;  /* 0x0000006c680c723c */ /* 0x060ff0000000180c */
[C---:B------:R-:W-:Y:S01]  /*9140*/  HMMA.16816.F32 R16, R104.reuse, R110, R16 ;  /* 0x0000006e6810723c */ /* 0x040fe20000001810 */
[----:B------:R-:W3:Y:S03]  /*9150*/  LDSM.16.MT88.4 R108, [R2] ;  /* 0x00000000026c783b */ /* 0x000ee60000004200 */
[--C-:B-1----:R-:W-:Y:S04]  /*9160*/  FFMA.FTZ R112, R239, c[0x0][0x2d0], -R103.reuse ;  /* 0x0000b400ef707a23 */ /* 0x102fe80000010867 */
[----:B------:R-:W-:Y:S01]  /*9170*/  MUFU.EX2 R142, R112 ;  /* 0x00000070008e7308 */ /* 0x000fe20000000800 */
[----:B------:R-:W5:Y:S01]  /*9180*/  LDL R239, [R1+0x2c] ;  /* 0x00002c0001ef7983 */ /* 0x000f620000100800 */
[C---:B---3--:R-:W-:Y:S08]  /*9190*/  HMMA.16816.F32 R20, R104.reuse, R108, R20 ;  /* 0x0000006c6814723c */ /* 0x048ff00000001814 */
[C---:B------:R-:W-:Y:S01]  /*91a0*/  HMMA.16816.F32 R24, R104.reuse, R110, R24 ;  /* 0x0000006e6818723c */ /* 0x040fe20000001818 */
[----:B------:R-:W1:Y:S07]  /*91b0*/  LDSM.16.MT88.4 R108, [R102] ;  /* 0x00000000666c783b */ /* 0x000e6e0000004200 */
        /* <DEDUP_REMOVED lines=25> */
[--C-:B------:R-:W-:Y:S01]  /*9350*/  FFMA.FTZ R108, R220, c[0x0][0x2d0], -R200.reuse ;  /* 0x0000b400dc6c7a23 */ /* 0x100fe200000108c8 */
[----:B------:R-:W-:Y:S03]  /*9360*/  HMMA.16816.F32 R96, R104, R110, R96 ;  /* 0x0000006e6860723c */ /* 0x000fe60000001860 */
[----:B------:R1:W-:Y:S01]  /*9370*/  MUFU.EX2 R123, R108 ;  /* 0x0000006c007b7308 */ /* 0x0003e20000000800 */
[--C-:B------:R-:W-:Y:S03]  /*9380*/  FFMA.FTZ R220, R249, c[0x0][0x2d0], -R200.reuse ;  /* 0x0000b400f9dc7a23 */ /* 0x100fe600000108c8 */
[--C-:B------:R-:W-:Y:S06]  /*9390*/  FFMA.FTZ R104, R225, c[0x0][0x2d0], -R200.reuse ;  /* 0x0000b400e1687a23 */ /* 0x100fec00000108c8 */
[----:B------:R3:W-:Y:S10]  /*93a0*/  MUFU.EX2 R131, R104 ;  /* 0x0000006800837308 */ /* 0x0007f40000000800 */
[----:B------:R-:W2:Y:S01]  /*93b0*/  MUFU.EX2 R220, R220 ;  /* 0x000000dc00dc7308 */ /* 0x000ea20000000800 */
[----:B-1----:R-:W-:Y:S02]  /*93c0*/  FFMA.FTZ R108, R221, c[0x0][0x2d0], -R200 ;  /* 0x0000b400dd6c7a23 */ /* 0x002fe400000108c8 */
[----:B------:R-:W-:Y:S07]  /*93d0*/  FFMA.FTZ R221, R227, c[0x0][0x2d0], -R103 ;  /* 0x0000b400e3dd7a23 */ /* 0x000fee0000010867 */
[----:B------:R1:W1:Y:S01]  /*93e0*/  MUFU.EX2 R124, R108 ;  /* 0x0000006c007c7308 */ /* 0x0002620000000800 */
[----:B---3--:R-:W-:Y:S02]  /*93f0*/  FADD.FTZ R104, R217, R115 ;  /* 0x00000073d9687221 */ /* 0x008fe40000010000 */
[--C-:B------:R-:W-:Y:S02]  /*9400*/  FFMA.FTZ R217, R229, c[0x0][0x2d0], -R103.reuse ;  /* 0x0000b400e5d97a23 */ /* 0x100fe40000010867 */
[----:B------:R-:W-:Y:S01]  /*9410*/  FADD.FTZ R122, R114, R104 ;  /* 0x00000068727a7221 */ /* 0x000fe20000010000 */
[----:B----4-:R-:W-:Y:S01]  /*9420*/  F2FP.PACK_AB R104, R126, R116 ;  /* 0x000000747e68723e */ /* 0x010fe200000000ff */
[----:B------:R-:W-:Y:S03]  /*9430*/  LDSM.16.MT88.4 R112, [R3+0x1000] ;  /* 0x001000000370783b */ /* 0x000fe60000004200 */
[----:B------:R-:W-:Y:S01]  /*9440*/  MUFU.EX2 R229, R138 ;  /* 0x0000008a00e57308 */ /* 0x000fe20000000800 */
[----:B------:R-:W-:Y:S01]  /*9450*/  FADD.FTZ R121, R121, R122 ;  /* 0x0000007a79797221 */ /* 0x000fe20000010000 */
[----:B--2---:R-:W-:Y:S08]  /*9460*/  F2FP.PACK_AB R201, R220, R218 ;  /* 0x000000dadcc9723e */ /* 0x004ff000000000ff */
[----:B------:R-:W-:Y:S01]  /*9470*/  MUFU.EX2 R227, R120 ;  /* 0x0000007800e37308 */ /* 0x000fe20000000800 */
[--C-:B-1----:R-:W-:Y:S01]  /*9480*/  FFMA.FTZ R108, R222, c[0x0][0x2d0], -R103.reuse ;  /* 0x0000b400de6c7a23 */ /* 0x102fe20000010867 */
[----:B------:R-:W-:Y:S08]  /*9490*/  F2FP.PACK_AB R105, R124, R123 ;  /* 0x0000007b7c69723e */ /* 0x000ff000000000ff */
[----:B------:R1:W-:Y:S10]  /*94a0*/  MUFU.EX2 R129, R108 ;  /* 0x0000006c00817308 */ /* 0x0003f40000000800 */
[----:B------:R-:W-:Y:S10]  /*94b0*/  MUFU.EX2 R217, R217 ;  /* 0x000000d900d97308 */ /* 0x000ff40000000800 */
[----:B------:R-:W-:Y:S01]  /*94c0*/  MUFU.EX2 R221, R221 ;  /* 0x000000dd00dd7308 */ /* 0x000fe20000000800 */
[--C-:B-1----:R-:W-:Y:S02]  /*94d0*/  FFMA.FTZ R108, R223, c[0x0][0x2d0], -R103.reuse ;  /* 0x0000b400df6c7a23 */ /* 0x102fe40000010867 */
[--C-:B------:R-:W-:Y:S07]  /*94e0*/  FFMA.FTZ R223, R237, c[0x0][0x2d0], -R103.reuse ;  /* 0x0000b400eddf7a23 */ /* 0x100fee0000010867 */
[----:B------:R1:W2:Y:S10]  /*94f0*/  MUFU.EX2 R133, R108 ;  /* 0x0000006c00857308 */ /* 0x0002b40000000800 */
[----:B------:R-:W-:Y:S10]  /*9500*/  MUFU.EX2 R237, R119 ;  /* 0x0000007700ed7308 */ /* 0x000ff40000000800 */
[----:B------:R-:W-:Y:S01]  /*9510*/  MUFU.EX2 R223, R223 ;  /* 0x000000df00df7308 */ /* 0x000fe20000000800 */
[--C-:B-1----:R-:W-:Y:S01]  /*9520*/  FFMA.FTZ R108, R224, c[0x0][0x2d0], -R200.reuse ;  /* 0x0000b400e06c7a23 */ /* 0x102fe200000108c8 */
[----:B--2---:R-:W-:Y:S08]  /*9530*/  F2FP.PACK_AB R106, R133, R129 ;  /* 0x00000081856a723e */ /* 0x004ff000000000ff */
[----:B------:R1:W2:Y:S10]  /*9540*/  MUFU.EX2 R130, R108 ;  /* 0x0000006c00827308 */ /* 0x0002b40000000800 */
[----:B------:R3:W-:Y:S01]  /*9550*/  MUFU.EX2 R224, R125 ;  /* 0x0000007d00e07308 */ /* 0x0007e20000000800 */
[----:B-1----:R-:W1:Y:S01]  /*9560*/  LDSM.16.MT88.4 R108, [R0+0x800] ;  /* 0x00080000006c783b */ /* 0x002e620000004200 */
[----:B--2---:R-:W-:Y:S07]  /*9570*/  F2FP.PACK_AB R107, R131, R130 ;  /* 0x00000082836b723e */ /* 0x004fee00000000ff */
        /* <DEDUP_REMOVED lines=37> */
[----:B------:R-:W-:Y:S03]  /*97d0*/  MOV R241, R149 ;  /* 0x0000009500f17202 */ /* 0x000fe60000000f00 */
[----:B------:R-:W-:Y:S01]  /*97e0*/  FFMA.FTZ R105, R244, c[0x0][0x2d0], -R200 ;  /* 0x0000b400f4697a23 */ /* 0x000fe200000108c8 */
[----:B------:R-:W-:Y:S01]  /*97f0*/  F2FP.PACK_AB R106, R142, R141 ;  /* 0x0000008d8e6a723e */ /* 0x000fe200000000ff */
[----:B------:R-:W-:Y:S01]  /*9800*/  FADD.FTZ R104, R117, R144 ;  /* 0x0000009075687221 */ /* 0x000fe20000010000 */
[----:B------:R-:W-:Y:S02]  /*9810*/  @P6 ISETP.GE.AND P1, PT, R241, c[0x0][0x1d4], PT ;  /* 0x00007500f1006a0c */ /* 0x000fe40003f26270 */
[--C-:B------:R-:W-:Y:S01]  /*9820*/  FFMA.FTZ R117, R245, c[0x0][0x2d0], -R103.reuse ;  /* 0x0000b400f5757a23 */ /* 0x100fe20000010867 */
[----:B------:R2:W4:Y:S01]  /*9830*/  MUFU.EX2 R222, R105 ;  /* 0x0000006900de7308 */ /* 0x0005220000000800 */
[----:B------:R-:W-:Y:S01]  /*9840*/  FADD.FTZ R122, R116, R104 ;  /* 0x00000068747a7221 */ /* 0x000fe20000010000 */
[----:B------:R-:W-:Y:S01]  /*9850*/  F2FP.PACK_AB R104, R135, R128 ;  /* 0x000000808768723e */ /* 0x000fe200000000ff */
[----:B------:R-:W-:Y:S01]  /*9860*/  IMAD.MOV.U32 R244, RZ, RZ, R150 ;  /* 0x000000fffff47224 */ /* 0x000fe200078e0096 */
[----:B------:R-:W-:Y:S01]  /*9870*/  MOV R245, R151 ;  /* 0x0000009700f57202 */ /* 0x000fe20000000f00 */
[----:B------:R-:W-:Y:S02]  /*9880*/  FADD.FTZ R122, R126, R122 ;  /* 0x0000007a7e7a7221 */ /* 0x000fe40000010000 */
[----:B------:R-:W-:Y:S01]  /*9890*/  FFMA.FTZ R103, R226, c[0x0][0x2d0], -R103 ;  /* 0x0000b400e2677a23 */ /* 0x000fe20000010867 */
[----:B------:R-:W-:Y:S01]  /*98a0*/  @P6 ISETP.GE.AND P3, PT, R244, c[0x0][0x1d4], PT ;  /* 0x00007500f4006a0c */ /* 0x000fe20003f66270 */
[----:B------:R-:W-:Y:S01]  /*98b0*/  FADD.FTZ R120, R129, R122 ;  /* 0x0000007a81787221 */ /* 0x000fe20000010000 */
[----:B------:R5:W-:Y:S03]  /*98c0*/  MUFU.EX2 R235, R117 ;  /* 0x0000007500eb7308 */ /* 0x000be60000000800 */
[----:B---3--:R-:W-:Y:S01]  /*98d0*/  FADD.FTZ R125, R133, R120 ;  /* 0x00000078857d7221 */ /* 0x008fe20000010000 */
[----:B-1----:R-:W1:Y:S03]  /*98e0*/  LDSM.16.MT88.4 R108, [R0+0x1000] ;  /* 0x00100000006c783b */ /* 0x002e660000004200 */
[----:B------:R-:W-:Y:S03]  /*98f0*/  FADD.FTZ R125, R128, R125 ;  /* 0x0000007d807d7221 */ /* 0x000fe60000010000 */
[----:B------:R-:W3:Y:S01]  /*9900*/  MUFU.EX2 R216, R103 ;  /* 0x0000006700d87308 */ /* 0x000ee20000000800 */
[----:B--2---:R-:W-:Y:S02]  /*9910*/  F2FP.PACK_AB R105, R140, R134 ;  /* 0x000000868c69723e */ /* 0x004fe400000000ff */
[----:B----4-:R-:W-:Y:S01]  /*9920*/  F2FP.PACK_AB R107, R222, R132 ;  /* 0x00000084de6b723e */ /* 0x010fe200000000ff */
[----:B-----5:R-:W-:Y:S01]  /*9930*/  LDSM.16.MT88.4 R116, [R2+0x1800] ;  /* 0x001800000274783b */ /* 0x020fe20000004200 */
[----:B---3--:R-:W-:Y:S01]  /*9940*/  F2FP.PACK_AB R202, R216, R221 ;  /* 0x000000ddd8ca723e */ /* 0x008fe200000000ff */
[----:B------:R-:W-:Y:S04]  /*9950*/  FADD.FTZ R103, R135, R125 ;  /* 0x0000007d87677221 */ /* 0x000fe80000010000 */
[----:B------:R-:W-:Y:S04]  /*9960*/  FADD.FTZ R103, R141, R103 ;  /* 0x000000678d677221 */ /* 0x000fe80000010000 */
[----:B------:R-:W-:Y:S01]  /*9970*/  FADD.FTZ R103, R142, R103 ;  /* 0x000000678e677221 */ /* 0x000fe20000010000 */
[C---:B-1----:R-:W-:Y:S03]  /*9980*/  HMMA.16816.F32 R4, R104.reuse, R108, R4 ;  /* 0x0000006c6804723c */ /* 0x042fe60000001804 */
[----:B------:R-:W-:Y:S05]  /*9990*/  FADD.FTZ R103, R127, R103 ;  /* 0x000000677f677221 */ /* 0x000fea0000010000 */
[C---:B------:R-:W-:Y:S01]  /*99a0*/  HMMA.16816.F32 R8, R104.reuse, R110, R8 ;  /* 0x0000006e6808723c */ /* 0x040fe20000001808 */
[----:B------:R-:W1:Y:S07]  /*99b0*/  LDSM.16.MT88.4 R108, [R2+0x1000] ;  /* 0x00100000026c783b */ /* 0x000e6e0000004200 */
[C---:B------:R-:W-:Y:S08]  /*99c0*/  HMMA.16816.F32 R12, R104.reuse, R112, R12 ;  /* 0x00000070680c723c */ /* 0x040ff0000000180c */
        /* <DEDUP_REMOVED lines=26> */
[C---:B-1----:R-:W-:Y:S07]  /*9b70*/  HMMA.16816.F32 R84, R104.reuse, R108, R84 ;  /* 0x0000006c6854723c */ /* 0x042fee0000001854 */
[--C-:B------:R-:W-:Y:S01]  /*9b80*/  FFMA.FTZ R108, R203, c[0x0][0x2d0], -R200.reuse ;  /* 0x0000b400cb6c7a23 */ /* 0x100fe200000108c8 */
[C---:B------:R-:W-:Y:S03]  /*9b90*/  HMMA.16816.F32 R88, R104.reuse, R110, R88 ;  /* 0x0000006e6858723c */ /* 0x040fe60000001858 */
[----:B------:R1:W-:Y:S05]  /*9ba0*/  MUFU.EX2 R231, R108 ;  /* 0x0000006c00e77308 */ /* 0x0003ea0000000800 */
[C---:B--2---:R-:W-:Y:S08]  /*9bb0*/  HMMA.16816.F32 R92, R104.reuse, R112, R92 ;  /* 0x00000070685c723c */ /* 0x044ff0000000185c */
[----:B------:R-:W-:Y:S01]  /*9bc0*/  HMMA.16816.F32 R96, R104, R114, R96 ;  /* 0x000000726860723c */ /* 0x000fe20000001860 */
[----:B------:R-:W-:Y:S06]  /*9bd0*/  LDSM.16.MT88.4 R112, [R3+0x1800] ;  /* 0x001800000370783b */ /* 0x000fec0000004200 */
[--C-:B------:R-:W-:Y:S01]  /*9be0*/  FFMA.FTZ R104, R147, c[0x0][0x2d0], -R200.reuse ;  /* 0x0000b40093687a23 */ /* 0x100fe200000108c8 */
[----:B------:R-:W-:Y:S03]  /*9bf0*/  F2FP.PACK_AB R106, R236, R237 ;  /* 0x000000edec6a723e */ /* 0x000fe600000000ff */
[----:B------:R2:W-:Y:S01]  /*9c00*/  MUFU.EX2 R232, R104 ;  /* 0x0000006800e87308 */ /* 0x0005e20000000800 */
[--C-:B-1----:R-:W-:Y:S02]  /*9c10*/  FFMA.FTZ R108, R139, c[0x0][0x2d0], -R200.reuse ;  /* 0x0000b4008b6c7a23 */ /* 0x102fe400000108c8 */
[----:B------:R-:W-:Y:S07]  /*9c20*/  LDSM.16.MT88.4 R136, [R3+0x2800] ;  /* 0x002800000388783b */ /* 0x000fee0000004200 */
[----:B------:R-:W1:Y:S01]  /*9c30*/  MUFU.EX2 R234, R108 ;  /* 0x0000006c00ea7308 */ /* 0x000e620000000800 */
[----:B--2---:R-:W-:Y:S02]  /*9c40*/  FADD.FTZ R104, R123, R121 ;  /* 0x000000797b687221 */ /* 0x004fe40000010000 */
[----:B------:R-:W-:Y:S02]  /*9c50*/  FFMA.FTZ R121, R146, c[0x0][0x2d0], -R200 ;  /* 0x0000b40092797a23 */ /* 0x000fe400000108c8 */
[----:B------:R-:W-:Y:S01]  /*9c60*/  FADD.FTZ R124, R124, R104 ;  /* 0x000000687c7c7221 */ /* 0x000fe20000010000 */
[----:B------:R-:W-:Y:S01]  /*9c70*/  F2FP.PACK_AB R104, R235, R127 ;  /* 0x0000007feb68723e */ /* 0x000fe200000000ff */
[----:B------:R-:W-:Y:S03]  /*9c80*/  FFMA.FTZ R123, R252, c[0x0][0x2d0], -R200 ;  /* 0x0000b400fc7b7a23 */ /* 0x000fe600000108c8 */
[----:B------:R-:W-:Y:S01]  /*9c90*/  MUFU.EX2 R225, R121 ;  /* 0x0000007900e17308 */ /* 0x000fe20000000800 */
[----:B------:R-:W2:Y:S01]  /*9ca0*/  LDL R252, [R1+0x4c] ;  /* 0x00004c0001fc7983 */ /* 0x000ea20000100800 */
[----:B------:R-:W-:Y:S01]  /*9cb0*/  FADD.FTZ R124, R130, R124 ;  /* 0x0000007c827c7221 */ /* 0x000fe20000010000 */
[----:B-1----:R-:W-:Y:S01]  /*9cc0*/  F2FP.PACK_AB R105, R234, R231 ;  /* 0x000000e7ea69723e */ /* 0x002fe200000000ff */
[----:B------:R-:W-:Y:S01]  /*9cd0*/  FFMA.FTZ R108, R143, c[0x0][0x2d0], -R200 ;  /* 0x0000b4008f6c7a23 */ /* 0x000fe200000108c8 */
[----:B------:R-:W-:Y:S01]  /*9ce0*/  LDSM.16.MT88.4 R144, [R0+0x2800] ;  /* 0x002800000090783b */ /* 0x000fe20000004200 */
[----:B------:R-:W-:Y:S02]  /*9cf0*/  FADD.FTZ R124, R131, R124 ;  /* 0x0000007c837c7221 */ /* 0x000fe40000010000 */
[----:B------:R-:W-:Y:S02]  /*9d00*/  FFMA.FTZ R200, R247, c[0x0][0x2d0], -R200 ;  /* 0x0000b400f7c87a23 */ /* 0x000fe400000108c8 */
[----:B------:R1:W3:Y:S03]  /*9d10*/  MUFU.EX2 R233, R108 ;  /* 0x0000006c00e97308 */ /* 0x0002e60000000800 */
[----:B------:R-:W-:Y:S07]  /*9d20*/  LDSM.16.MT88.4 R128, [R2+0x2800] ;  /* 0x002800000280783b */ /* 0x000fee0000004200 */
[----:B------:R4:W-:Y:S10]  /*9d30*/  MUFU.EX2 R226, R123 ;  /* 0x0000007b00e27308 */ /* 0x0009f40000000800 */
[----:B------:R5:W5:Y:S01]  /*9d40*/  MUFU.EX2 R205, R200 ;  /* 0x000000c800cd7308 */ /* 0x000b620000000800 */
[----:B-1----:R-:W1:Y:S01]  /*9d50*/  LDSM.16.MT88.4 R108, [R0+0x1800] ;  /* 0x00180000006c783b */ /* 0x002e620000004200 */
[----:B---3--:R-:W-:Y:S07]  /*9d60*/  F2FP.PACK_AB R107, R232, R233 ;  /* 0x000000e9e86b723e */ /* 0x008fee00000000ff */
[----:B----4-:R-:W-:Y:S01]  /*9d70*/  LDSM.16.MT88.4 R120, [R2+0x2000] ;  /* 0x002000000278783b */ /* 0x010fe20000004200 */
[----:B-----5:R-:W-:Y:S02]  /*9d80*/  F2FP.PACK_AB R200, R219, R217 ;  /* 0x000000d9dbc8723e */ /* 0x020fe400000000ff */
[----:B------:R-:W-:Y:S01]  /*9d90*/  F2FP.PACK_AB R203, R205, R215 ;  /* 0x000000d7cdcb723e */ /* 0x000fe200000000ff */
        /* <DEDUP_REMOVED lines=12> */
[C---:B---3--:R-:W-:Y:S08]  /*9e60*/  HMMA.16816.F32 R36, R104.reuse, R112, R36 ;  /* 0x000000706824723c */ /* 0x048ff00000001824 */
[C---:B------:R-:W-:Y:S01]  /*9e70*/  HMMA.16816.F32 R40, R104.reuse, R114, R40 ;  /* 0x000000726828723c */ /* 0x040fe20000001828 */
[----:B------:R-:W3:Y:S07]  /*9e80*/  LDSM.16.MT88.4 R112, [R102+0x4800] ;  /* 0x004800006670783b */ /* 0x000eee0000004200 */
[C---:B----4-:R-:W-:Y:S08]  /*9e90*/  HMMA.16816.F32 R44, R104.reuse, R116, R44 ;  /* 0x00000074682c723c */ /* 0x050ff0000000182c */
        /* <DEDUP_REMOVED lines=18> */
[----:B------:R-:W-:Y:S01]  /*9fc0*/  HMMA.16816.F32 R96, R104, R118, R96 ;  /* 0x000000766860723c */ /* 0x000fe20000001860 */
[----:B------:R-:W4:Y:S06]  /*9fd0*/  LDSM.16.MT88.4 R116, [R102+0x2000] ;  /* 0x002000006674783b */ /* 0x000f2c0000004200 */
[----:B------:R-:W-:Y:S02]  /*9fe0*/  F2FP.PACK_AB R104, R228, R223 ;  /* 0x000000dfe468723e */ /* 0x000fe400000000ff */
[----:B------:R-:W-:Y:S03]  /*9ff0*/  F2FP.PACK_AB R105, R227, R225 ;  /* 0x000000e1e369723e */ /* 0x000fe600000000ff */
[----:B------:R-:W-:Y:S02]  /*a000*/  F2FP.PACK_AB R106, R229, R230 ;  /* 0x000000e6e56a723e */ /* 0x000fe400000000ff */
[----:B------:R-:W-:Y:S07]  /*a010*/  F2FP.PACK_AB R107, R224, R226 ;  /* 0x000000e2e06b723e */ /* 0x000fee00000000ff */
[C---:B-1----:R-:W-:Y:S08]  /*a020*/  HMMA.16816.F32 R4, R104.reuse, R108, R4 ;  /* 0x0000006c6804723c */ /* 0x042ff00000001804 */
[C---:B------:R-:W-:Y:S01]  /*a030*/  HMMA.16816.F32 R8, R104.reuse, R110, R8 ;  /* 0x0000006e6808723c */ /* 0x040fe20000001808 */
[----:B------:R-:W1:Y:S07]  /*a040*/  LDSM.16.MT88.4 R108, [R0+0x5000] ;  /* 0x00500000006c783b */ /* 0x000e6e0000004200 */
[C---:B---3--:R-:W-:Y:S08]  /*a050*/  HMMA.16816.F32 R12, R104.reuse, R112, R12 ;  /* 0x00000070680c723c */ /* 0x048ff0000000180c */
[C---:B------:R-:W-:Y:S01]  /*a060*/  HMMA.16816.F32 R16, R104.reuse, R114, R16 ;  /* 0x000000726810723c */ /* 0x040fe20000001810 */
[----:B------:R-:W3:Y:S07]  /*a070*/  LDSM.16.MT88.4 R112, [R3+0x5000] ;  /* 0x005000000370783b */ /* 0x000eee0000004200 */
[C---:B------:R-:W-:Y:S08]  /*a080*/  HMMA.16816.F32 R20, R104.reuse, R120, R20 ;  /* 0x000000786814723c */ /* 0x040ff00000001814 */
[C---:B------:R-:W-:Y:S01]  /*a090*/  HMMA.16816.F32 R24, R104.reuse, R122, R24 ;  /* 0x0000007a6818723c */ /* 0x040fe20000001818 */
[----:B------:R-:W5:Y:S07]  /*a0a0*/  LDSM.16.MT88.4 R120, [R2+0x5000] ;  /* 0x005000000278783b */ /* 0x000f6e0000004200 */
        /* <DEDUP_REMOVED lines=9> */
[C---:B-----5:R-:W-:Y:S08]  /*a140*/  HMMA.16816.F32 R52, R104.reuse, R120, R52 ;  /* 0x000000786834723c */ /* 0x060ff00000001834 */
[C---:B------:R-:W-:Y:S01]  /*a150*/  HMMA.16816.F32 R56, R104.reuse, R122, R56 ;  /* 0x0000007a6838723c */ /* 0x040fe20000001838 */
[----:B------:R-:W5:Y:S07]  /*a160*/  LDSM.16.MT88.4 R120, [R2+0x8000] ;  /* 0x008000000278783b */ /* 0x000f6e0000004200 */
[C---:B----4-:R-:W-:Y:S08]  /*a170*/  HMMA.16816.F32 R60, R104.reuse, R116, R60 ;  /* 0x00000074683c723c */ /* 0x050ff0000000183c */
[C---:B------:R-:W-:Y:S01]  /*a180*/  HMMA.16816.F32 R64, R104.reuse, R118, R64 ;  /* 0x000000766840723c */ /* 0x040fe20000001840 */
[----:B------:R-:W4:Y:S07]  /*a190*/  LDSM.16.MT88.4 R116, [R102+0x8000] ;  /* 0x008000006674783b */ /* 0x000f2e0000004200 */
[C---:B-1----:R-:W-:Y:S07]  /*a1a0*/  HMMA.16816.F32 R68, R104.reuse, R108, R68 ;  /* 0x0000006c6844723c */ /* 0x042fee0000001844 */
[----:B------:R-:W-:Y:S01]  /*a1b0*/  FADD.FTZ R108, R134, R124 ;  /* 0x0000007c866c7221 */ /* 0x000fe20000010000 */
[C---:B------:R-:W-:Y:S04]  /*a1c0*/  HMMA.16816.F32 R72, R104.reuse, R110, R72 ;  /* 0x0000006e6848723c */ /* 0x040fe80000001848 */
[----:B------:R-:W-:Y:S04]  /*a1d0*/  FADD.FTZ R108, R140, R108 ;  /* 0x0000006c8c6c7221 */ /* 0x000fe80000010000 */
[C---:B---3--:R-:W-:Y:S04]  /*a1e0*/  HMMA.16816.F32 R76, R104.reuse, R112, R76 ;  /* 0x00000070684c723c */ /* 0x048fe8000000184c */
[----:B------:R-:W-:Y:S04]  /*a1f0*/  FADD.FTZ R108, R132, R108 ;  /* 0x0000006c846c7221 */ /* 0x000fe80000010000 */
[C---:B------:R-:W-:Y:S01]  /*a200*/  HMMA.16816.F32 R80, R104.reuse, R114, R80 ;  /* 0x000000726850723c */ /* 0x040fe20000001850 */
[----:B------:R-:W-:Y:S03]  /*a210*/  LDSM.16.MT88.4 R112, [R0+0x5800] ;  /* 0x005800000070783b */ /* 0x000fe60000004200 */
[----:B------:R-:W-:Y:S04]  /*a220*/  FADD.FTZ R222, R222, R108 ;  /* 0x0000006cdede7221 */ /* 0x000fe80000010000 */
[C---:B-----5:R-:W-:Y:S08]  /*a230*/  HMMA.16816.F32 R84, R104.reuse, R120, R84 ;  /* 0x000000786854723c */ /* 0x060ff00000001854 */
[C---:B------:R-:W-:Y:S01]  /*a240*/  HMMA.16816.F32 R88, R104.reuse, R122, R88 ;  /* 0x0000007a6858723c */ /* 0x040fe20000001858 */
[----:B------:R-:W1:Y:S07]  /*a250*/  LDSM.16.MT88.4 R120, [R102+0x2800] ;  /* 0x002800006678783b */ /* 0x000e6e0000004200 */
[C---:B----4-:R-:W-:Y:S08]  /*a260*/  HMMA.16816.F32 R92, R104.reuse, R116, R92 ;  /* 0x00000074685c723c */ /* 0x050ff0000000185c */
[----:B------:R-:W-:Y:S01]  /*a270*/  HMMA.16816.F32 R96, R104, R118, R96 ;  /* 0x000000766860723c */ /* 0x000fe20000001860 */
[----:B------:R-:W3:Y:S07]  /*a280*/  LDSM.16.MT88.4 R104, [R3+0x5800] ;  /* 0x005800000368783b */ /* 0x000eee0000004200 */
[C---:B------:R-:W-:Y:S01]  /*a290*/  HMMA.16816.F32 R148, R200.reuse, R144, R4 ;  /* 0x00000090c894723c */ /* 0x040fe20000001804 */
[----:B------:R-:W4:Y:S07]  /*a2a0*/  LDSM.16.MT88.4 R4, [R2+0x5800] ;  /* 0x005800000204783b */ /* 0x000f2e0000004200 */
[C---:B------:R-:W-:Y:S01]  /*a2b0*/  HMMA.16816.F32 R144, R200.reuse, R146, R8 ;  /* 0x00000092c890723c */ /* 0x040fe20000001808 */
[----:B------:R-:W5:Y:S07]  /*a2c0*/  LDSM.16.MT88.4 R8, [R102+0x5800] ;  /* 0x005800006608783b */ /* 0x000f6e0000004200 */
[C---:B------:R-:W-:Y:S01]  /*a2d0*/  HMMA.16816.F32 R140, R200.reuse, R136, R12 ;  /* 0x00000088c88c723c */ /* 0x040fe2000000180c */
[----:B------:R1:W2:Y:S07]  /*a2e0*/  LDSM.16.MT88.4 R12, [R0+0x8800] ;  /* 0x00880000000c783b */ /* 0x0002ae0000004200 */
[C---:B------:R-:W-:Y:S01]  /*a2f0*/  HMMA.16816.F32 R136, R200.reuse, R138, R16 ;  /* 0x0000008ac888723c */ /* 0x040fe20000001810 */
[----:B------:R3:W2:Y:S07]  /*a300*/  LDSM.16.MT88.4 R16, [R3+0x8800] ;  /* 0x008800000310783b */ /* 0x0006ae0000004200 */
[C---:B------:R-:W-:Y:S08]  /*a310*/  HMMA.16816.F32 R132, R200.reuse, R128, R20 ;  /* 0x00000080c884723c */ /* 0x040ff00000001814 */
[C---:B------:R-:W-:Y:S04]  /*a320*/  HMMA.16816.F32 R128, R200.reuse, R130, R24 ;  /* 0x00000082c880723c */ /* 0x040fe80000001818 */
[----:B-1----:R-:W-:Y:S04]  /*a330*/  @P6 IADD3 R0, R238, -0x2, RZ ;  /* 0xfffffffeee006810 */ /* 0x002fe80007ffe0ff */
[C---:B------:R-:W-:Y:S04]  /*a340*/  HMMA.16816.F32 R124, R200.reuse, R120, R28 ;  /* 0x00000078c87c723c */ /* 0x040fe8000000181c */
[----:B---3--:R-:W-:Y:S04]  /*a350*/  @P6 SHF.R.S32.HI R3, RZ, 0x1f, R0 ;  /* 0x0000001fff036819 */ /* 0x008fe80000011400 */
[C---:B------:R-:W-:Y:S04]  /*a360*/  HMMA.16816.F32 R120, R200.reuse, R122, R32 ;  /* 0x0000007ac878723c */ /* 0x040fe80000001820 */
[----:B------:R-:W-:Y:S04]  /*a370*/  @P6 IMAD R3, R3, c[0x0][0x1e0], RZ ;  /* 0x0000780003036a24 */ /* 0x000fe800078e02ff */
[C---:B------:R-:W-:Y:S08]  /*a380*/  HMMA.16816.F32 R116, R200.reuse, R112, R36 ;  /* 0x00000070c874723c */ /* 0x040ff00000001824 */
[C---:B------:R-:W-:Y:S08]  /*a390*/  HMMA.16816.F32 R112, R200.reuse, R114, R40 ;  /* 0x00000072c870723c */ /* 0x040ff00000001828 */
[C---:B------:R-:W-:Y:S08]  /*a3a0*/  HMMA.16816.F32 R108, R200.reuse, R104, R44 ;  /* 0x00000068c86c723c */ /* 0x040ff0000000182c */
[C---:B------:R-:W-:Y:S08]  /*a3b0*/  HMMA.16816.F32 R104, R200.reuse, R106, R48 ;  /* 0x0000006ac868723c */ /* 0x040ff00000001830 */
[C---:B----4-:R-:W-:Y:S08]  /*a3c0*/  HMMA.16816.F32 R52, R200.reuse, R4, R52 ;  /* 0x00000004c834723c */ /* 0x050ff00000001834 */
[C---:B------:R-:W-:Y:S01]  /*a3d0*/  HMMA.16816.F32 R56, R200.reuse, R6, R56 ;  /* 0x00000006c838723c */ /* 0x040fe20000001838 */
[----:B------:R1:W3:Y:S07]  /*a3e0*/  LDSM.16.MT88.4 R4, [R2+0x8800] ;  /* 0x008800000204783b */ /* 0x0002ee0000004200 */
[C---:B-----5:R-:W-:Y:S07]  /*a3f0*/  HMMA.16816.F32 R60, R200.reuse, R8, R60 ;  /* 0x00000008c83c723c */ /* 0x060fee000000183c */
[C---:B------:R-:W-:Y:S01]  /*a400*/  @P6 IMAD.WIDE.U32 R8, R0.reuse, c[0x0][0x1e0], RZ ;  /* 0x0000780000086a25 */ /* 0x040fe200078e00ff */
[C---:B------:R-:W-:Y:S04]  /*a410*/  HMMA.16816.F32 R64, R200.reuse, R10, R64 ;  /* 0x0000000ac840723c */ /* 0x040fe80000001840 */
[----:B-1----:R-:W-:Y:S04]  /*a420*/  @P6 IMAD R2, R0, c[0x0][0x1e4], R3 ;  /* 0x0000790000026a24 */ /* 0x002fe800078e0203 */
[C---:B--2---:R-:W-:Y:S04]  /*a430*/  HMMA.16816.F32 R68, R200.reuse, R12, R68 ;  /* 0x0000000cc844723c */ /* 0x044fe80000001844 */
[----:B------:R-:W-:Y:S02]  /*a440*/  @P6 MOV R3, R252 ;  /* 0x000000fc00036202 */ /* 0x000fe40000000f00 */
[----:B------:R-:W-:Y:S01]  /*a450*/  @P6 IADD3 R0, R9, R2, RZ ;  /* 0x0000000209006210 */ /* 0x000fe20007ffe0ff */
[----:B------:R-:W-:Y:S01]  /*a460*/  FADD.FTZ R9, R231, R222 ;  /* 0x000000dee7097221 */ /* 0x000fe20000010000 */
[----:B------:R-:W-:Y:S01]  /*a470*/  @P6 MOV R2, R242 ;  /* 0x000000f200026202 */ /* 0x000fe20000000f00 */
[----:B------:R-:W-:Y:S01]  /*a480*/  FADD.FTZ R13, R235, R103 ;  /* 0x00000067eb0d7221 */ /* 0x000fe20000010000 */
[C---:B------:R-:W-:Y:S03]  /*a490*/  HMMA.16816.F32 R72, R200.reuse, R14, R72 ;  /* 0x0000000ec848723c */ /* 0x040fe60000001848 */
[----:B------:R-:W-:Y:S04]  /*a4a0*/  @P6 IMAD.WIDE.U32 R2, R8, 0x60, R2 ;  /* 0x0000006008026825 */ /* 0x000fe800078e0002 */
[----:B------:R-:W-:Y:S01]  /*a4b0*/  @P6 IMAD R0, R0, 0x60, RZ ;  /* 0x0000006000006824 */ /* 0x000fe200078e02ff */
[----:B------:R-:W-:Y:S01]  /*a4c0*/  @P6 LEA R12, P0, R2, c[0x0][0x1c8], 0x1 ;  /* 0x00007200020c6a11 */ /* 0x000fe200078008ff */
[C---:B------:R-:W-:Y:S03]  /*a4d0*/  HMMA.16816.F32 R76, R200.reuse, R16, R76 ;  /* 0x00000010c84c723c */ /* 0x040fe6000000184c */
[----:B------:R-:W-:Y:S01]  /*a4e0*/  @P6 IADD3 R3, R3, R0, RZ ;  /* 0x0000000003036210 */ /* 0x000fe20007ffe0ff */
[----:B------:R-:W-:Y:S02]  /*a4f0*/  FADD.FTZ R0, R237, R13 ;  /* 0x0000000ded007221 */ /* 0x000fe40000010000 */
[----:B------:R-:W-:Y:S01]  /*a500*/  FADD.FTZ R14, R234, R9 ;  /* 0x00000009ea0e7221 */ /* 0x000fe20000010000 */
[----:B------:R-:W-:Y:S01]  /*a510*/  @P6 LEA.HI.X R13, R2, c[0x0][0x1cc], R3, 0x1, P0 ;  /* 0x00007300020d6a11 */ /* 0x000fe200000f0c03 */
[----:B------:R-:W1:Y:S01]  /*a520*/  LDSM.16.MT88.4 R8, [R102+0x8800] ;  /* 0x008800006608783b */ /* 0x000e620000004200 */
[----:B------:R-:W-:Y:S01]  /*a530*/  FADD.FTZ R3, R236, R0 ;  /* 0x00000000ec037221 */ /* 0x000fe20000010000 */
[----:B------:R-:W-:Y:S01]  /*a540*/  @P6 ISETP.GE.AND P0, PT, R240, c[0x0][0x1d4], PT ;  /* 0x00007500f0006a0c */ /* 0x000fe20003f06270 */
[C---:B------:R-:W-:Y:S01]  /*a550*/  HMMA.16816.F32 R80, R200.reuse, R18, R80 ;  /* 0x00000012c850723c */ /* 0x040fe20000001850 */
[----:B------:R-:W-:Y:S02]  /*a560*/  @P6 MOV R16, c[0x0][0x1e0] ;  /* 0x0000780000106a02 */ /* 0x000fe40000000f00 */
[----:B------:R-:W-:Y:S01]  /*a570*/  IADD3 R0, R246, 0x1, RZ ;  /* 0x00000001f6007810 */ /* 0x000fe20007ffe0ff */
[----:B------:R-:W-:Y:S01]  /*a580*/  FADD.FTZ R2, R233, R14 ;  /* 0x0000000ee9027221 */ /* 0x000fe20000010000 */
[----:B------:R-:W-:Y:S01]  /*a590*/  IADD3 R240, R238, -0x1, RZ ;  /* 0xffffffffeef07810 */ /* 0x000fe20007ffe0ff */
[----:B------:R-:W-:Y:S01]  /*a5a0*/  @P6 IMAD.MOV.U32 R14, RZ, RZ, 0x6 ;  /* 0x00000006ff0e6424 */ /* 0x000fe200078e00ff */
[----:B------:R-:W-:Y:S01]  /*a5b0*/  SEL R0, R0, RZ, !P4 ;  /* 0x000000ff00007207 */ /* 0x000fe20006000000 */
[----:B------:R-:W-:Y:S01]  /*a5c0*/  FADD.FTZ R2, R232, R2 ;  /* 0x00000002e8027221 */ /* 0x000fe20000010000 */
[C---:B---3--:R-:W-:Y:S03]  /*a5d0*/  HMMA.16816.F32 R84, R200.reuse, R4, R84 ;  /* 0x00000004c854723c */ /* 0x048fe60000001854 */
[----:B------:R2:W-:Y:S01]  /*a5e0*/  STL [R1], R0 ;  /* 0x0000000001007387 */ /* 0x0005e20000100800 */
[C---:B------:R-:W-:Y:S01]  /*a5f0*/  @P6 SHF.L.U64.HI R14, R16.reuse, R14, c[0x0][0x1e4] ;  /* 0x00007900100e6619 */ /* 0x040fe2000001020e */
[----:B------:R-:W-:Y:S01]  /*a600*/  FADD.FTZ R15, R223, R3 ;  /* 0x00000003df0f7221 */ /* 0x000fe20000010000 */
[----:B------:R-:W-:Y:S01]  /*a610*/  @P6 SHF.L.U32 R16, R16, 0x6, RZ ;  /* 0x0000000610106819 */ /* 0x000fe200000006ff */
[----:B------:R-:W3:Y:S01]  /*a620*/  LDL R17, [R1+0x18] ;  /* 0x0000180001117983 */ /* 0x000ee20000100800 */
[----:B------:R-:W-:Y:S01]  /*a630*/  FADD.FTZ R3, R225, R2 ;  /* 0x00000002e1037221 */ /* 0x000fe20000010000 */
[C---:B------:R-:W-:Y:S03]  /*a640*/  HMMA.16816.F32 R88, R200.reuse, R6, R88 ;  /* 0x00000006c858723c */ /* 0x040fe60000001858 */
[----:B------:R-:W-:Y:S01]  /*a650*/  @P6 IADD3 R2, P5, R16, R12, RZ ;  /* 0x0000000c10026210 */ /* 0x000fe20007fbe0ff */
[----:B------:R-:W-:Y:S01]  /*a660*/  FADD.FTZ R5, R228, R15 ;  /* 0x0000000fe4057221 */ /* 0x000fe20000010000 */
[----:B------:R-:W-:Y:S01]  /*a670*/  MOV R223, R240 ;  /* 0x000000f000df7202 */ /* 0x000fe20000000f00 */
[----:B------:R-:W-:Y:S01]  /*a680*/  FADD.FTZ R15, R227, R3 ;  /* 0x00000003e30f7221 */ /* 0x000fe20000010000 */
[----:B------:R-:W-:Y:S02]  /*a690*/  @P6 IADD3.X R3, R14, R13, RZ, P5, !PT ;  /* 0x0000000d0e036210 */ /* 0x000fe40002ffe4ff */
[----:B------:R-:W-:Y:S03]  /*a6a0*/  @P6 IADD3 R4, P4, R16, R2, RZ ;  /* 0x0000000210046210 */ /* 0x000fe60007f9e0ff */
[----:B------:R-:W-:Y:S02]  /*a6b0*/  FADD.FTZ R6, R226, R15 ;  /* 0x0000000fe2067221 */ /* 0x000fe40000010000 */
[----:B--2---:R-:W-:Y:S01]  /*a6c0*/  @P6 IMAD R0, R0, 0x9000, R239 ;  /* 0x0000900000006824 */ /* 0x004fe200078e02ef */
[C---:B-1----:R-:W-:Y:S04]  /*a6d0*/  HMMA.16816.F32 R92, R200.reuse, R8, R92 ;  /* 0x00000008c85c723c */ /* 0x042fe8000000185c */
[----:B------:R-:W-:Y:S01]  /*a6e0*/  @!PT LDS RZ, [RZ] ;  /* 0x00000000fffff984 */ /* 0x000fe20000000800 */
[----:B------:R-:W-:Y:S01]  /*a6f0*/  @!PT LDS RZ, [RZ] ;  /* 0x00000000fffff984 */ /* 0x000fe20000000800 */
[----:B------:R-:W-:Y:S01]  /*a700*/  @!PT LDS RZ, [RZ] ;  /* 0x00000000fffff984 */ /* 0x000fe20000000800 */
[----:B------:R1:W-:Y:S04]  /*a710*/  @P6 LDGSTS.E.BYPASS.LTC128B.128 [R0], [R12.64], !P3 ;  /* 0x000000000c006fae */ /* 0x0003e8000d901d46 */
[----:B------:R-:W-:Y:S04]  /*a720*/  HMMA.16816.F32 R96, R200, R10, R96 ;  /* 0x0000000ac860723c */ /* 0x000fe80000001860 */
[----:B------:R1:W-:Y:S08]  /*a730*/  @P6 LDGSTS.E.BYPASS.LTC128B.128 [R0+0x3000], [R12.64+0x80], !P1 ;  /* 0x030000800c006fae */ /* 0x0003f0000c901d46 */
[----:B------:R1:W-:Y:S08]  /*a740*/  @P6 LDGSTS.E.BYPASS.LTC128B.128 [R0+0x6000], [R12.64+0x100], !P0 ;  /* 0x060001000c006fae */ /* 0x0003f0000c101d46 */
[----:B------:R2:W-:Y:S08]  /*a750*/  @P6 LDGSTS.E.BYPASS.LTC128B.128 [R0+0x1000], [R2.64], !P3 ;  /* 0x0100000002006fae */ /* 0x0005f0000d901d46 */
[----:B------:R2:W-:Y:S08]  /*a760*/  @P6 LDGSTS.E.BYPASS.LTC128B.128 [R0+0x4000], [R2.64+0x80], !P1 ;  /* 0x0400008002006fae */ /* 0x0005f0000c901d46 */
[----:B------:R2:W-:Y:S01]  /*a770*/  @P6 LDGSTS.E.BYPASS.LTC128B.128 [R0+0x7000], [R2.64+0x100], !P0 ;  /* 0x0700010002006fae */ /* 0x0005e2000c101d46 */
[----:B-1----:R-:W-:Y:S01]  /*a780*/  FADD.FTZ R12, R230, R5 ;  /* 0x00000005e60c7221 */ /* 0x002fe20000010000 */
[----:B------:R-:W-:Y:S06]  /*a790*/  @P6 IADD3.X R5, R14, R3, RZ, P4, !PT ;  /* 0x000000030e056210 */ /* 0x000fec00027fe4ff */
[----:B------:R1:W-:Y:S08]  /*a7a0*/  @P6 LDGSTS.E.BYPASS.LTC128B.128 [R0+0x2000], [R4.64], !P3 ;  /* 0x0200000004006fae */ /* 0x0003f0000d901d46 */
[----:B------:R1:W-:Y:S01]  /*a7b0*/  @P6 LDGSTS.E.BYPASS.LTC128B.128 [R0+0x5000], [R4.64+0x80], !P1 ;  /* 0x0500008004006fae */ /* 0x0003e2000c901d46 */
[C---:B------:R-:W-:Y:S02]  /*a7c0*/  ISETP.GE.AND P1, PT, R204.reuse, 0x1, PT ;  /* 0x00000001cc00780c */ /* 0x040fe40003f26270 */
[----:B------:R-:W-:Y:S04]  /*a7d0*/  IADD3 R204, R204, 0x1, RZ ;  /* 0x00000001cccc7810 */ /* 0x000fe80007ffe0ff */
[----:B------:R-:W-:Y:S01]  /*a7e0*/  SEL R204, R204, RZ, !P1 ;  /* 0x000000ffcccc7207 */ /* 0x000fe20004800000 */
[----:B------:R1:W-:Y:S01]  /*a7f0*/  @P6 LDGSTS.E.BYPASS.LTC128B.128 [R0+0x8000], [R4.64+0x100], !P0 ;  /* 0x0800010004006fae */ /* 0x0003e2000c101d46 */
[----:B--2---:R-:W-:Y:S02]  /*a800*/  FADD.FTZ R3, R229, R12 ;  /* 0x0000000ce5037221 */ /* 0x004fe40000010000 */
[----:B------:R-:W-:Y:S02]  /*a810*/  FADD.FTZ R2, R224, R6 ;  /* 0x00000006e0027221 */ /* 0x000fe40000010000 */
[----:B------:R-:W-:Y:S03]  /*a820*/  FADD.FTZ R3, R217, R3 ;  /* 0x00000003d9037221 */ /* 0x000fe60000010000 */
[----:B------:R-:W0:Y:S01]  /*a830*/  LDGDEPBAR ;  /* 0x00000000000079af */ /* 0x000e220000000000 */
[----:B-1----:R-:W-:Y:S02]  /*a840*/  FADD.FTZ R0, R218, R2 ;  /* 0x00000002da007221 */ /* 0x002fe40000010000 */
[----:B------:R-:W-:Y:S01]  /*a850*/  FADD.FTZ R2, R219, R3 ;  /* 0x00000003db027221 */ /* 0x000fe20000010000 */
[----:B------:R-:W-:Y:S01]  /*a860*/  MOV R3, R100 ;  /* 0x0000006400037202 */ /* 0x000fe20000000f00 */
[----:B------:R-:W-:Y:S02]  /*a870*/  FADD.FTZ R0, R220, R0 ;  /* 0x00000000dc007221 */ /* 0x000fe40000010000 */
[----:B------:R-:W-:Y:S02]  /*a880*/  FADD.FTZ R2, R221, R2 ;  /* 0x00000002dd027221 */ /* 0x000fe40000010000 */
[----:B------:R-:W-:Y:S02]  /*a890*/  FADD.FTZ R0, R215, R0 ;  /* 0x00000000d7007221 */ /* 0x000fe40000010000 */
[----:B------:R-:W-:Y:S02]  /*a8a0*/  FADD.FTZ R2, R216, R2 ;  /* 0x00000002d8027221 */ /* 0x000fe40000010000 */
[----:B------:R-:W-:Y:S03]  /*a8b0*/  FADD.FTZ R0, R205, R0 ;  /* 0x00000000cd007221 */ /* 0x000fe60000010000 */
[----:B------:R1:W-:Y:S04]  /*a8c0*/  STL [R1+0x4], R2 ;  /* 0x0000040201007387 */ /* 0x0003e80000100800 */
[----:B------:R2:W-:Y:S01]  /*a8d0*/  STL [R1+0x8], R0 ;  /* 0x0000080001007387 */ /* 0x0005e20000100800 */
[----:B-1----:R-:W-:Y:S02]  /*a8e0*/  MOV R2, R101 ;  /* 0x0000006500027202 */ /* 0x002fe40000000f00 */
[----:B---3--:R-:W-:Y:S02]  /*a8f0*/  ISETP.GT.AND P0, PT, R238, R17, PT ;  /* 0x00000011ee00720c */ /* 0x008fe40003f04270 */
[----:B------:R-:W-:Y:S11]  /*a900*/  MOV R238, R240 ;  /* 0x000000f000ee7202 */ /* 0x000ff60000000f00 */
[----:B--2---:R-:W-:-:S05]  /*a910*/  @P0 BRA `(.L_x_1090) ;  /* 0xffffb9e000000947 */ /* 0x004fca000383ffff */
.L_x_1089:
[----:B------:R-:W-:-:S13]  /*a920*/  ISETP.GE.AND P0, PT, R223, RZ, PT ;  /* 0x000000ffdf00720c */ /* 0x000fda0003f06270 */
[----:B------:R-:W-:Y:S05]  /*a930*/  @!P0 BRA `(.L_x_1091) ;  /* 0x00003ee000008947 */ /* 0x000fea0003800000 */
[----:B-1----:R-:W-:Y:S02]  /*a940*/  MOV R3, R100 ;  /* 0x0000006400037202 */ /* 0x002fe40000000f00 */
[----:B------:R-:W-:Y:S02]  /*a950*/  MOV R0, R101 ;  /* 0x0000006500007202 */ /* 0x000fe40000000f00 */
.L_x_1092:
[----:B------:R-:W-:Y:S04]  /*a960*/  DEPBAR.LE SB0, 0x2 ;  /* 0x000080800000791a */ /* 0x000fe80000000000 */
[----:B------:R-:W-:Y:S01]  /*a970*/  WARPSYNC 0xffffffff ;  /* 0xffffffff00007948 */ /* 0x000fe20003800000 */
[----:B------:R-:W-:Y:S01]  /*a980*/  BAR.SYNC.DEFER_BLOCKING 0x0 ;  /* 0x0000000000007b1d */ /* 0x000fe20000010000 */
[----:B------:R-:W-:Y:S01]  /*a990*/  IMAD R205, R204, 0x9000, RZ ;  /* 0x00009000cccd7824 */ /* 0x000fe200078e02ff */
[C---:B------:R-:W-:Y:S02]  /*a9a0*/  ISETP.NE.AND P4, PT, R223.reuse, RZ, PT ;  /* 0x000000ffdf00720c */ /* 0x040fe40003f85270 */
[----:B------:R-:W-:Y:S02]  /*a9b0*/  IADD3 R215, R223, -0x1, RZ ;  /* 0xffffffffdfd77810 */ /* 0x000fe40007ffe0ff */
[----:B------:R-:W-:Y:S02]  /*a9c0*/  IADD3 R2, R209, R205, RZ ;  /* 0x000000cdd1027210 */ /* 0x000fe40007ffe0ff */
[----:B------:R-:W-:Y:S02]  /*a9d0*/  ISETP.GE.AND P5, PT, R223, 0x2, PT ;  /* 0x00000002df00780c */ /* 0x000fe40003fa6270 */
[----:B------:R-:W-:Y:S05]  /*a9e0*/  IADD3 R200, R208, R2, RZ ;  /* 0x00000002d0c87210 */ /* 0x000fea0007ffe0ff */
[----:B------:R-:W-:Y:S05]  /*a9f0*/  @P4 SHF.R.S32.HI R201, RZ, 0x1f, R215 ;  /* 0x0000001fffc94819 */ /* 0x000fea00000114d7 */
[----:B------:R-:W-:Y:S01]  /*aa00*/  @P4 IMAD R201, R201, c[0x0][0x208], RZ ;  /* 0x00008200c9c94a24 */ /* 0x000fe200078e02ff */
        /* <DEDUP_REMOVED lines=19> */
[----:B------:R-:W4:Y:S03]  /*ab40*/  LDL R229, [R1+0x20] ;  /* 0x0000200001e57983 */ /* 0x000f260000100800 */
[C---:B-----5:R-:W-:Y:S08]  /*ab50*/  HMMA.16816.F32 R28, R152.reuse, R32, RZ ;  /* 0x00000020981c723c */ /* 0x060ff000000018ff */
        /* <DEDUP_REMOVED lines=22> */
[----:B--2---:R-:W-:Y:S02]  /*acc0*/  @P4 ISETP.GE.AND P1, PT, R230, c[0x0][0x1d4], PT ;  /* 0x00007500e6004a0c */ /* 0x004fe40003f26270 */
[----:B----4-:R-:W-:Y:S02]  /*acd0*/  @P4 ISETP.GE.AND P0, PT, R229, c[0x0][0x1d4], PT ;  /* 0x00007500e5004a0c */ /* 0x010fe40003f06270 */
[C---:B------:R-:W-:Y:S01]  /*ace0*/  @P4 IMAD.WIDE.U32 R100, R215.reuse, c[0x0][0x208], RZ ;  /* 0x00008200d7644a25 */ /* 0x040fe200078e00ff */
[----:B------:R-:W-:Y:S07]  /*acf0*/  HMMA.16816.F32 R48, R156, R102, R48 ;  /* 0x000000669c30723c */ /* 0x000fee0000001830 */
[----:B------:R-:W-:Y:S01]  /*ad00*/  @P4 IMAD R102, R215, c[0x0][0x20c], R201 ;  /* 0x00008300d7664a24 */ /* 0x000fe200078e02c9 */
[----:B------:R-:W-:Y:S01]  /*ad10*/  @P4 MOV R103, R203 ;  /* 0x000000cb00674202 */ /* 0x000fe20000000f00 */
[----:B------:R-:W-:Y:S03]  /*ad20*/  @P4 IMAD R215, R220, 0x9000, R202 ;  /* 0x00009000dcd74824 */ /* 0x000fe600078e02ca */
[----:B------:R-:W-:Y:S02]  /*ad30*/  @P4 IADD3 R101, R101, R102, RZ ;  /* 0x0000006665654210 */ /* 0x000fe40007ffe0ff */
[----:B------:R-:W-:Y:S02]  /*ad40*/  @P4 MOV R102, R216 ;  /* 0x000000d800664202 */ /* 0x000fe40000000f00 */
[----:B------:R-:W-:Y:S01]  /*ad50*/  @P4 MOV R202, c[0x0][0x208] ;  /* 0x0000820000ca4a02 */ /* 0x000fe20000000f00 */
[----:B------:R-:W-:Y:S01]  /*ad60*/  @P4 IMAD R101, R101, 0x60, RZ ;  /* 0x0000006065654824 */ /* 0x000fe200078e02ff */
[----:B------:R-:W-:Y:S01]  /*ad70*/  IADD3 R201, R206, R2, RZ ;  /* 0x00000002cec97210 */ /* 0x000fe20007ffe0ff */
[----:B------:R-:W-:Y:S05]  /*ad80*/  @P4 IMAD.WIDE.U32 R102, R100, 0x60, R102 ;  /* 0x0000006064664825 */ /* 0x000fea00078e0066 */
[C---:B------:R-:W-:Y:S02]  /*ad90*/  @P4 LEA R100, P3, R102.reuse, c[0x0][0x1f8], 0x1 ;  /* 0x00007e0066644a11 */ /* 0x040fe400078608ff */
[----:B------:R-:W-:Y:S04]  /*ada0*/  @P4 IADD3 R101, R103, R101, RZ ;  /* 0x0000006567654210 */ /* 0x000fe80007ffe0ff */
[----:B------:R-:W-:Y:S02]  /*adb0*/  @P4 LEA.HI.X R101, R102, c[0x0][0x1fc], R101, 0x1, P3 ;  /* 0x00007f0066654a11 */ /* 0x000fe400018f0c65 */
[----:B------:R-:W-:Y:S03]  /*adc0*/  @P4 MOV R102, 0x6 ;  /* 0x0000000600664802 */ /* 0x000fe60000000f00 */
        /* <DEDUP_REMOVED lines=198> */
[C---:B-1----:R-:W-:Y:S09]  /*ba30*/  HMMA.16816.F32 R12, R196.reuse, R100, R12 ;  /* 0x00000064c40c723c */ /* 0x042ff2000000180c */
[----:B------:R-:W-:Y:S03]  /*ba40*/  MUFU.TANH R201, R6 ;  /* 0x0000000600c97308 */ /* 0x000fe60000002400 */
[----:B--2---:R-:W-:Y:S01]  /*ba50*/  FMNMX.FTZ R2, R200, R0, !PT ;  /* 0x00000000c8027209 */ /* 0x004fe20007810000 */
[C---:B------:R-:W-:Y:S06]  /*ba60*/  HMMA.16816.F32 R16, R196.reuse, R102, R16 ;  /* 0x00000066c410723c */ /* 0x040fec0000001810 */
[----:B------:R1:W-:Y:S01]  /*ba70*/  MUFU.TANH R216, R7 ;  /* 0x0000000700d87308 */ /* 0x0003e20000002400 */
[----:B---3--:R-:W-:Y:S09]  /*ba80*/  FMNMX.FTZ R2, R217, R2, !PT ;  /* 0x00000002d9027209 */ /* 0x008ff20007810000 */
[----:B------:R-:W2:Y:S01]  /*ba90*/  MUFU.TANH R215, R8 ;  /* 0x0000000800d77308 */ /* 0x000ea20000002400 */
[----:B------:R-:W-:Y:S02]  /*baa0*/  FMUL.FTZ R13, R13, c[0x0][0x320] ;  /* 0x0000c8000d0d7a20 */ /* 0x000fe40000410000 */
[----:B------:R-:W-:Y:S02]  /*bab0*/  FMUL.FTZ R14, R14, c[0x0][0x320] ;  /* 0x0000c8000e0e7a20 */ /* 0x000fe40000410000 */
[----:B------:R-:W-:Y:S02]  /*bac0*/  FMUL.FTZ R12, R12, c[0x0][0x320] ;  /* 0x0000c8000c0c7a20 */ /* 0x000fe40000410000 */
[----:B------:R-:W-:Y:S03]  /*bad0*/  FMUL.FTZ R15, R15, c[0x0][0x320] ;  /* 0x0000c8000f0f7a20 */ /* 0x000fe60000410000 */
[----:B------:R3:W-:Y:S01]  /*bae0*/  MUFU.TANH R225, R13 ;  /* 0x0000000d00e17308 */ /* 0x0007e20000002400 */
[----:B------:R-:W-:Y:S02]  /*baf0*/  FMUL.FTZ R19, R19, c[0x0][0x320] ;  /* 0x0000c80013137a20 */ /* 0x000fe40000410000 */
[----:B------:R-:W-:Y:S01]  /*bb00*/  FMUL.FTZ R16, R16, c[0x0][0x320] ;  /* 0x0000c80010107a20 */ /* 0x000fe20000410000 */
[----:B-1----:R-:W1:Y:S01]  /*bb10*/  LDSM.16.M88.4 R4, [R202+0x7000] ;  /* 0x00700000ca04783b */ /* 0x002e620000000200 */
[----:B------:R-:W-:Y:S02]  /*bb20*/  FMUL.FTZ R17, R17, c[0x0][0x320] ;  /* 0x0000c80011117a20 */ /* 0x000fe40000410000 */
[----:B------:R-:W-:Y:S03]  /*bb30*/  FMUL.FTZ R18, R18, c[0x0][0x320] ;  /* 0x0000c80012127a20 */ /* 0x000fe60000410000 */
[----:B------:R-:W4:Y:S01]  /*bb40*/  MUFU.TANH R102, R9 ;  /* 0x0000000900667308 */ /* 0x000f220000002400 */
[----:B--2---:R-:W-:Y:S09]  /*bb50*/  FMNMX.FTZ R2, R215, R2, !PT ;  /* 0x00000002d7027209 */ /* 0x004ff20007810000 */
[----:B------:R-:W-:Y:S01]  /*bb60*/  MUFU.TANH R218, R10 ;  /* 0x0000000a00da7308 */ /* 0x000fe20000002400 */
[----:B---3--:R-:W2:Y:S09]  /*bb70*/  LDL.LU R13, [R1+0x4] ;  /* 0x00000400010d7983 */ /* 0x008eb20000300800 */
[----:B------:R3:W-:Y:S01]  /*bb80*/  MUFU.TANH R219, R11 ;  /* 0x0000000b00db7308 */ /* 0x0007e20000002400 */
[----:B----4-:R-:W-:Y:S09]  /*bb90*/  FMNMX.FTZ R2, R102, R2, !PT ;  /* 0x0000000266027209 */ /* 0x010ff20007810000 */
[----:B------:R4:W-:Y:S01]  /*bba0*/  MUFU.TANH R228, R14 ;  /* 0x0000000e00e47308 */ /* 0x0009e20000002400 */
[C---:B-1----:R-:W-:Y:S09]  /*bbb0*/  HMMA.16816.F32 R20, R196.reuse, R4, R20 ;  /* 0x00000004c414723c */ /* 0x042ff20000001814 */
[----:B------:R-:W1:Y:S01]  /*bbc0*/  MUFU.TANH R226, R12 ;  /* 0x0000000c00e27308 */ /* 0x000e620000002400 */
[C---:B------:R-:W-:Y:S01]  /*bbd0*/  HMMA.16816.F32 R24, R196.reuse, R6, R24 ;  /* 0x00000006c418723c */ /* 0x040fe20000001818 */
[----:B------:R-:W5:Y:S08]  /*bbe0*/  LDSM.16.M88.4 R4, [R202+0x7800] ;  /* 0x00780000ca04783b */ /* 0x000f700000000200 */
[----:B------:R-:W1:Y:S01]  /*bbf0*/  MUFU.TANH R221, R16 ;  /* 0x0000001000dd7308 */ /* 0x000e620000002400 */
[----:B---3--:R-:W-:Y:S02]  /*bc00*/  LDSM.16.M88.4 R8, [R202+0x8800] ;  /* 0x00880000ca08783b */ /* 0x008fe40000000200 */
[----:B----4-:R-:W-:Y:S02]  /*bc10*/  MOV R14, R220 ;  /* 0x000000dc000e7202 */ /* 0x010fe40000000f00 */
[----:B------:R-:W-:Y:S05]  /*bc20*/  FMUL.FTZ R22, R22, c[0x0][0x320] ;  /* 0x0000c80016167a20 */ /* 0x000fea0000410000 */
[----:B------:R-:W3:Y:S01]  /*bc30*/  MUFU.TANH R220, R17 ;  /* 0x0000001100dc7308 */ /* 0x000ee20000002400 */
[----:B------:R-:W-:Y:S02]  /*bc40*/  FMUL.FTZ R20, R20, c[0x0][0x320] ;  /* 0x0000c80014147a20 */ /* 0x000fe40000410000 */
[----:B------:R-:W-:Y:S02]  /*bc50*/  FMUL.FTZ R21, R21, c[0x0][0x320] ;  /* 0x0000c80015157a20 */ /* 0x000fe40000410000 */
[----:B------:R-:W-:Y:S02]  /*bc60*/  FMUL.FTZ R23, R23, c[0x0][0x320] ;  /* 0x0000c80017177a20 */ /* 0x000fe40000410000 */
[----:B------:R-:W-:Y:S02]  /*bc70*/  FMUL.FTZ R24, R24, c[0x0][0x320] ;  /* 0x0000c80018187a20 */ /* 0x000fe40000410000 */
[----:B------:R-:W-:Y:S01]  /*bc80*/  FMUL.FTZ R25, R25, c[0x0][0x320] ;  /* 0x0000c80019197a20 */ /* 0x000fe20000410000 */
[----:B------:R4:W-:Y:S01]  /*bc90*/  MUFU.TANH R236, R22 ;  /* 0x0000001600ec7308 */ /* 0x0009e20000002400 */
[----:B------:R-:W-:Y:S02]  /*bca0*/  FMUL.FTZ R26, R26, c[0x0][0x320] ;  /* 0x0000c8001a1a7a20 */ /* 0x000fe40000410000 */
[----:B------:R-:W-:Y:S07]  /*bcb0*/  FMUL.FTZ R27, R27, c[0x0][0x320] ;  /* 0x0000c8001b1b7a20 */ /* 0x000fee0000410000 */
[----:B------:R-:W1:Y:S01]  /*bcc0*/  MUFU.TANH R234, R20 ;  /* 0x0000001400ea7308 */ /* 0x000e620000002400 */
[C---:B-----5:R-:W-:Y:S09]  /*bcd0*/  HMMA.16816.F32 R28, R196.reuse, R4, R28 ;  /* 0x00000004c41c723c */ /* 0x060ff2000000181c */
[----:B------:R-:W-:Y:S01]  /*bce0*/  MUFU.TANH R231, R24 ;  /* 0x0000001800e77308 */ /* 0x000fe20000002400 */
[C---:B------:R-:W-:Y:S01]  /*bcf0*/  HMMA.16816.F32 R32, R196.reuse, R6, R32 ;  /* 0x00000006c420723c */ /* 0x040fe20000001820 */
[----:B------:R-:W5:Y:S01]  /*bd00*/  LDSM.16.M88.4 R4, [R202+0x8000] ;  /* 0x00800000ca04783b */ /* 0x000f620000000200 */
[----:B------:R-:W-:Y:S04]  /*bd10*/  DEPBAR.LE SB0, 0x2 ;  /* 0x000080800000791a */ /* 0x000fe80000000000 */
[----:B----4-:R-:W-:Y:S03]  /*bd20*/  MOV R22, R229 ;  /* 0x000000e500167202 */ /* 0x010fe60000000f00 */
[----:B------:R4:W-:Y:S01]  /*bd30*/  MUFU.TANH R224, R19 ;  /* 0x0000001300e07308 */ /* 0x0009e20000002400 */
[----:B------:R-:W-:Y:S04]  /*bd40*/  BAR.SYNC.DEFER_BLOCKING 0x0 ;  /* 0x0000000000007b1d */ /* 0x000fe80000010000 */
[----:B------:R-:W-:Y:S02]  /*bd50*/  FMUL.FTZ R28, R28, c[0x0][0x320] ;  /* 0x0000c8001c1c7a20 */ /* 0x000fe40000410000 */
[----:B------:R-:W-:Y:S02]  /*bd60*/  FMUL.FTZ R29, R29, c[0x0][0x320] ;  /* 0x0000c8001d1d7a20 */ /* 0x000fe40000410000 */
[----:B------:R-:W-:Y:S02]  /*bd70*/  FMUL.FTZ R30, R30, c[0x0][0x320] ;  /* 0x0000c8001e1e7a20 */ /* 0x000fe40000410000 */
[----:B------:R-:W-:Y:S04]  /*bd80*/  FMUL.FTZ R31, R31, c[0x0][0x320] ;  /* 0x0000c8001f1f7a20 */ /* 0x000fe80000410000 */
[----:B------:R-:W-:Y:S02]  /*bd90*/  FMUL.FTZ R32, R32, c[0x0][0x320] ;  /* 0x0000c80020207a20 */ /* 0x000fe40000410000 */
[----:B------:R-:W-:Y:S02]  /*bda0*/  FMUL.FTZ R33, R33, c[0x0][0x320] ;  /* 0x0000c80021217a20 */ /* 0x000fe40000410000 */
[----:B------:R-:W-:Y:S02]  /*bdb0*/  FMUL.FTZ R34, R34, c[0x0][0x320] ;  /* 0x0000c80022227a20 */ /* 0x000fe40000410000 */
[----:B------:R-:W-:Y:S01]  /*bdc0*/  FMUL.FTZ R35, R35, c[0x0][0x320] ;  /* 0x0000c80023237a20 */ /* 0x000fe20000410000 */
[----:B----4-:R-:W-:Y:S01]  /*bdd0*/  MOV R19, R233 ;  /* 0x000000e900137202 */ /* 0x010fe20000000f00 */
[----:B------:R-:W-:Y:S01]  /*bde0*/  MUFU.TANH R247, R28 ;  /* 0x0000001c00f77308 */ /* 0x000fe20000002400 */
[C---:B-----5:R-:W-:Y:S09]  /*bdf0*/  HMMA.16816.F32 R36, R196.reuse, R4, R36 ;  /* 0x00000004c424723c */ /* 0x060ff20000001824 */
[----:B------:R-:W4:Y:S03]  /*be00*/  MUFU.TANH R233, R21 ;  /* 0x0000001500e97308 */ /* 0x000f260000002400 */
[----:B-1----:R-:W-:Y:S01]  /*be10*/  FMNMX.FTZ R4, R226, R2, !PT ;  /* 0x00000002e2047209 */ /* 0x002fe20007810000 */
[C---:B------:R-:W-:Y:S03]  /*be20*/  HMMA.16816.F32 R40, R196.reuse, R6, R40 ;  /* 0x00000006c428723c */ /* 0x040fe60000001828 */
[----:B------:R-:W-:Y:S03]  /*be30*/  FMNMX.FTZ R4, R225, R4, !PT ;  /* 0x00000004e1047209 */ /* 0x000fe60007810000 */
[----:B------:R-:W1:Y:S01]  /*be40*/  MUFU.TANH R229, R25 ;  /* 0x0000001900e57308 */ /* 0x000e620000002400 */
[----:B------:R-:W-:Y:S01]  /*be50*/  FMNMX.FTZ R5, R201, R3, !PT ;  /* 0x00000003c9057209 */ /* 0x000fe20007810000 */
[C---:B------:R-:W-:Y:S04]  /*be60*/  HMMA.16816.F32 R44, R196.reuse, R8, R44 ;  /* 0x00000008c42c723c */ /* 0x040fe8000000182c */
[----:B------:R-:W-:Y:S02]  /*be70*/  FMNMX.FTZ R101, R221, R4, !PT ;  /* 0x00000004dd657209 */ /* 0x000fe40007810000 */
[----:B------:R-:W-:Y:S02]  /*be80*/  FMNMX.FTZ R2, R216, R5, !PT ;  /* 0x00000005d8027209 */ /* 0x000fe40007810000 */
[----:B------:R-:W5:Y:S01]  /*be90*/  MUFU.TANH R246, R29 ;  /* 0x0000001d00f67308 */ /* 0x000f620000002400 */
[----:B------:R-:W-:Y:S03]  /*bea0*/  HMMA.16816.F32 R48, R196, R10, R48 ;  /* 0x0000000ac430723c */ /* 0x000fe60000001830 */
[----:B---3--:R-:W-:Y:S01]  /*beb0*/  FMNMX.FTZ R101, R220, R101, !PT ;  /* 0x00000065dc657209 */ /* 0x008fe20007810000 */
[----:B------:R-:W-:Y:S01]  /*bec0*/  FMUL.FTZ R36, R36, c[0x0][0x320] ;  /* 0x0000c80024247a20 */ /* 0x000fe20000410000 */
[----:B------:R-:W-:Y:S01]  /*bed0*/  FMNMX.FTZ R2, R218, R2, !PT ;  /* 0x00000002da027209 */ /* 0x000fe20007810000 */
[----:B------:R-:W-:Y:S01]  /*bee0*/  FMUL.FTZ R37, R37, c[0x0][0x320] ;  /* 0x0000c80025257a20 */ /* 0x000fe20000410000 */
[----:B------:R-:W-:Y:S02]  /*bef0*/  FMNMX.FTZ R101, R234, R101, !PT ;  /* 0x00000065ea657209 */ /* 0x000fe40007810000 */
[----:B------:R3:W3:Y:S03]  /*bf00*/  MUFU.TANH R227, R15 ;  /* 0x0000000f00e37308 */ /* 0x0006e60000002400 */
[----:B----4-:R-:W-:Y:S01]  /*bf10*/  FMNMX.FTZ R101, R233, R101, !PT ;  /* 0x00000065e9657209 */ /* 0x010fe20007810000 */
[----:B------:R-:W-:Y:S01]  /*bf20*/  FMUL.FTZ R40, R40, c[0x0][0x320] ;  /* 0x0000c80028287a20 */ /* 0x000fe20000410000 */
[----:B------:R-:W-:Y:S01]  /*bf30*/  FMNMX.FTZ R2, R219, R2, !PT ;  /* 0x00000002db027209 */ /* 0x000fe20007810000 */
[----:B------:R-:W-:Y:S01]  /*bf40*/  FMUL.FTZ R41, R41, c[0x0][0x320] ;  /* 0x0000c80029297a20 */ /* 0x000fe20000410000 */
[----:B------:R-:W-:Y:S01]  /*bf50*/  FMNMX.FTZ R101, R231, R101, !PT ;  /* 0x00000065e7657209 */ /* 0x000fe20007810000 */
[----:B------:R-:W-:Y:S01]  /*bf60*/  FMUL.FTZ R44, R44, c[0x0][0x320] ;  /* 0x0000c8002c2c7a20 */ /* 0x000fe20000410000 */
[----:B------:R-:W-:Y:S01]  /*bf70*/  FMNMX.FTZ R2, R228, R2, !PT ;  /* 0x00000002e4027209 */ /* 0x000fe20007810000 */
[----:B------:R-:W4:Y:S01]  /*bf80*/  MUFU.TANH R237, R32 ;  /* 0x0000002000ed7308 */ /* 0x000f220000002400 */
[----:B-1----:R-:W-:Y:S01]  /*bf90*/  FMNMX.FTZ R101, R229, R101, !PT ;  /* 0x00000065e5657209 */ /* 0x002fe20007810000 */
[----:B------:R-:W-:Y:S02]  /*bfa0*/  FMUL.FTZ R45, R45, c[0x0][0x320] ;  /* 0x0000c8002d2d7a20 */ /* 0x000fe40000410000 */
[----:B------:R-:W-:Y:S01]  /*bfb0*/  FMUL.FTZ R38, R38, c[0x0][0x320] ;  /* 0x0000c80026267a20 */ /* 0x000fe20000410000 */
[----:B------:R-:W-:Y:S01]  /*bfc0*/  FMNMX.FTZ R101, R247, R101, !PT ;  /* 0x00000065f7657209 */ /* 0x000fe20007810000 */
[----:B------:R-:W-:Y:S02]  /*bfd0*/  FMUL.FTZ R48, R48, c[0x0][0x320] ;  /* 0x0000c80030307a20 */ /* 0x000fe40000410000 */
[----:B------:R-:W-:Y:S01]  /*bfe0*/  FMUL.FTZ R49, R49, c[0x0][0x320] ;  /* 0x0000c80031317a20 */ /* 0x000fe20000410000 */
[----:B-----5:R-:W-:Y:S01]  /*bff0*/  FMNMX.FTZ R101, R246, R101, !PT ;  /* 0x00000065f6657209 */ /* 0x020fe20007810000 */
[----:B------:R1:W5:Y:S01]  /*c000*/  MUFU.TANH R222, R18 ;  /* 0x0000001200de7308 */ /* 0x0003620000002400 */
[----:B------:R-:W-:Y:S02]  /*c010*/  FMUL.FTZ R39, R39, c[0x0][0x320] ;  /* 0x0000c80027277a20 */ /* 0x000fe40000410000 */
[----:B------:R-:W-:Y:S01]  /*c020*/  FMUL.FTZ R42, R42, c[0x0][0x320] ;  /* 0x0000c8002a2a7a20 */ /* 0x000fe20000410000 */
[----:B---3--:R-:W-:Y:S01]  /*c030*/  MOV R15, R230 ;  /* 0x000000e6000f7202 */ /* 0x008fe20000000f00 */
[----:B------:R-:W-:Y:S01]  /*c040*/  FMUL.FTZ R43, R43, c[0x0][0x320] ;  /* 0x0000c8002b2b7a20 */ /* 0x000fe20000410000 */
[----:B------:R-:W-:Y:S01]  /*c050*/  FMNMX.FTZ R2, R227, R2, !PT ;  /* 0x00000002e3027209 */ /* 0x000fe20007810000 */
[----:B------:R-:W-:Y:S02]  /*c060*/  FMUL.FTZ R46, R46, c[0x0][0x320] ;  /* 0x0000c8002e2e7a20 */ /* 0x000fe40000410000 */
[----:B------:R-:W-:Y:S01]  /*c070*/  FMUL.FTZ R47, R47, c[0x0][0x320] ;  /* 0x0000c8002f2f7a20 */ /* 0x000fe20000410000 */
[----:B------:R-:W3:Y:S01]  /*c080*/  MUFU.TANH R238, R33 ;  /* 0x0000002100ee7308 */ /* 0x000ee20000002400 */
[----:B------:R-:W-:Y:S02]  /*c090*/  FMUL.FTZ R50, R50, c[0x0][0x320] ;  /* 0x0000c80032327a20 */ /* 0x000fe40000410000 */
[----:B------:R-:W-:Y:S01]  /*c0a0*/  FMUL.FTZ R51, R51, c[0x0][0x320] ;  /* 0x0000c80033337a20 */ /* 0x000fe20000410000 */
[----:B----4-:R-:W-:Y:S06]  /*c0b0*/  FMNMX.FTZ R101, R237, R101, !PT ;  /* 0x00000065ed657209 */ /* 0x010fec0007810000 */
[----:B------:R-:W4:Y:S01]  /*c0c0*/  MUFU.TANH R252, R36 ;  /* 0x0000002400fc7308 */ /* 0x000f220000002400 */
[----:B-1----:R-:W-:Y:S02]  /*c0d0*/  MOV R18, R232 ;  /* 0x000000e800127202 */ /* 0x002fe40000000f00 */
[----:B-----5:R-:W-:Y:S07]  /*c0e0*/  FMNMX.FTZ R2, R222, R2, !PT ;  /* 0x00000002de027209 */ /* 0x020fee0007810000 */
[----:B------:R-:W1:Y:S01]  /*c0f0*/  MUFU.TANH R249, R37 ;  /* 0x0000002500f97308 */ /* 0x000e620000002400 */
[----:B------:R-:W-:Y:S02]  /*c100*/  FMNMX.FTZ R2, R224, R2, !PT ;  /* 0x00000002e0027209 */ /* 0x000fe40007810000 */
[----:B---3--:R-:W-:Y:S02]  /*c110*/  FMNMX.FTZ R101, R238, R101, !PT ;  /* 0x00000065ee657209 */ /* 0x008fe40007810000 */
[----:B------:R-:W-:Y:S05]  /*c120*/  FMNMX.FTZ R2, R236, R2, !PT ;  /* 0x00000002ec027209 */ /* 0x000fea0007810000 */
[----:B------:R-:W3:Y:S01]  /*c130*/  MUFU.TANH R244, R40 ;  /* 0x0000002800f47308 */ /* 0x000ee20000002400 */
[----:B----4-:R-:W-:Y:S09]  /*c140*/  FMNMX.FTZ R101, R252, R101, !PT ;  /* 0x00000065fc657209 */ /* 0x010ff20007810000 */
[----:B------:R-:W4:Y:S01]  /*c150*/  MUFU.TANH R243, R41 ;  /* 0x0000002900f37308 */ /* 0x000f220000002400 */
[----:B-1----:R-:W-:Y:S09]  /*c160*/  FMNMX.FTZ R101, R249, R101, !PT ;  /* 0x00000065f9657209 */ /* 0x002ff20007810000 */
[----:B------:R-:W1:Y:S01]  /*c170*/  MUFU.TANH R235, R23 ;  /* 0x0000001700eb7308 */ /* 0x000e620000002400 */
[----:B---3--:R-:W-:Y:S09]  /*c180*/  FMNMX.FTZ R101, R244, R101, !PT ;  /* 0x00000065f4657209 */ /* 0x008ff20007810000 */
        /* <DEDUP_REMOVED lines=17> */
[----:B---3--:R-:W-:Y:S05]  /*c2a0*/  FMNMX.FTZ R101, R239, R101, !PT ;  /* 0x00000065ef657209 */ /* 0x008fea0007810000 */
[----:B------:R-:W3:Y:S04]  /*c2b0*/  SHFL.BFLY PT, R4, R101, 0x2, 0x1f ;  /* 0x0c401f0065047f89 */ /* 0x000ee800000e0000 */
[----:B------:R-:W5:Y:S01]  /*c2c0*/  MUFU.TANH R248, R35 ;  /* 0x0000002300f87308 */ /* 0x000f620000002400 */
[----:B----4-:R-:W-:Y:S09]  /*c2d0*/  FMNMX.FTZ R2, R250, R2, !PT ;  /* 0x00000002fa027209 */ /* 0x010ff20007810000 */
[----:B------:R-:W4:Y:S01]  /*c2e0*/  MUFU.TANH R12, R38 ;  /* 0x00000026000c7308 */ /* 0x000f220000002400 */
[----:B-1----:R-:W-:Y:S09]  /*c2f0*/  FMNMX.FTZ R2, R245, R2, !PT ;  /* 0x00000002f5027209 */ /* 0x002ff20007810000 */
[----:B------:R-:W1:Y:S01]  /*c300*/  MUFU.TANH R21, R39 ;  /* 0x0000002700157308 */ /* 0x000e620000002400 */
[----:B---3--:R-:W-:Y:S02]  /*c310*/  FMNMX.FTZ R101, R101, R4, !PT ;  /* 0x0000000465657209 */ /* 0x008fe40007810000 */
[----:B-----5:R-:W-:Y:S03]  /*c320*/  FMNMX.FTZ R2, R248, R2, !PT ;  /* 0x00000002f8027209 */ /* 0x020fe60007810000 */
        /* <DEDUP_REMOVED lines=8> */
[C---:B------:R-:W-:Y:S02]  /*c3b0*/  FADD.FTZ R0, -R101.reuse, R0 ;  /* 0x0000000065007221 */ /* 0x040fe40000010100 */
[----:B------:R-:W-:Y:S02]  /*c3c0*/  FMUL.FTZ R202, R101, c[0x0][0x2d0] ;  /* 0x0000b40065ca7a20 */ /* 0x000fe40000410000 */
[----:B------:R-:W3:Y:S01]  /*c3d0*/  MUFU.TANH R26, R47 ;  /* 0x0000002f001a7308 */ /* 0x000ee20000002400 */
[----:B------:R-:W-:Y:S02]  /*c3e0*/  FMUL.FTZ R0, R0, c[0x0][0x2d0] ;  /* 0x0000b40000007a20 */ /* 0x000fe40000410000 */
[--C-:B------:R-:W-:Y:S01]  /*c3f0*/  FFMA.FTZ R6, R102, c[0x0][0x2d0], -R202.reuse ;  /* 0x0000b40066067a23 */ /* 0x100fe200000108ca */
[----:B----4-:R-:W-:Y:S06]  /*c400*/  FMNMX.FTZ R2, R28, R2, !PT ;  /* 0x000000021c027209 */ /* 0x010fec0007810000 */
[----:B------:R-:W4:Y:S01]  /*c410*/  MUFU.TANH R25, R50 ;  /* 0x0000003200197308 */ /* 0x000f220000002400 */
[----:B-1----:R-:W-:Y:S09]  /*c420*/  FMNMX.FTZ R2, R27, R2, !PT ;  /* 0x000000021b027209 */ /* 0x002ff20007810000 */
[----:B------:R-:W1:Y:S01]  /*c430*/  MUFU.TANH R23, R51 ;  /* 0x0000003300177308 */ /* 0x000e620000002400 */
[----:B---3--:R-:W-:Y:S04]  /*c440*/  FMNMX.FTZ R2, R26, R2, !PT ;  /* 0x000000021a027209 */ /* 0x008fe80007810000 */
[----:B----4-:R-:W-:Y:S04]  /*c450*/  FMNMX.FTZ R2, R25, R2, !PT ;  /* 0x0000000219027209 */ /* 0x010fe80007810000 */
[----:B-1----:R-:W-:Y:S05]  /*c460*/  FMNMX.FTZ R2, R23, R2, !PT ;  /* 0x0000000217027209 */ /* 0x002fea0007810000 */
[----:B------:R-:W1:Y:S02]  /*c470*/  SHFL.BFLY PT, R100, R2, 0x2, 0x1f ;  /* 0x0c401f0002647f89 */ /* 0x000e6400000e0000 */
[----:B-1----:R-:W-:Y:S02]  /*c480*/  FMNMX.FTZ R100, R2, R100, !PT ;  /* 0x0000006402647209 */ /* 0x002fe40007810000 */
[----:B------:R1:W3:Y:S04]  /*c490*/  MUFU.EX2 R2, R0 ;  /* 0x0000000000027308 */ /* 0x0002e80000000800 */
[----:B------:R-:W4:Y:S01]  /*c4a0*/  SHFL.BFLY PT, R5, R100, 0x1, 0x1f ;  /* 0x0c201f0064057f89 */ /* 0x000f2200000e0000 */
[----:B-1----:R-:W-:Y:S02]  /*c4b0*/  FFMA.FTZ R0, R200, c[0x0][0x2d0], -R202 ;  /* 0x0000b400c8007a23 */ /* 0x002fe400000108ca */
[----:B---3--:R-:W-:Y:S01]  /*c4c0*/  FMUL.FTZ R37, R2, R117 ;  /* 0x0000007502257220 */ /* 0x008fe20000410000 */
[----:B----4-:R-:W-:Y:S02]  /*c4d0*/  FMNMX.FTZ R100, R100, R5, !PT ;  /* 0x0000000564647209 */ /* 0x010fe40007810000 */
[----:B------:R-:W2:Y:S01]  /*c4e0*/  MUFU.EX2 R200, R0 ;  /* 0x0000000000c87308 */ /* 0x000ea20000000800 */
[C---:B------:R-:W-:Y:S02]  /*c4f0*/  FMUL.FTZ R44, R2.reuse, R108 ;  /* 0x0000006c022c7220 */ /* 0x040fe40000410000 */
[----:B------:R-:W-:Y:S02]  /*c500*/  FMUL.FTZ R45, R2, R109 ;  /* 0x0000006d022d7220 */ /* 0x000fe40000410000 */
[----:B------:R-:W-:Y:S02]  /*c510*/  FMUL.FTZ R203, R100, c[0x0][0x2d0] ;  /* 0x0000b40064cb7a20 */ /* 0x000fe40000410000 */
[C---:B------:R-:W-:Y:S01]  /*c520*/  FMUL.FTZ R4, R2.reuse, R148 ;  /* 0x0000009402047220 */ /* 0x040fe20000410000 */
[----:B------:R-:W-:Y:S01]  /*c530*/  MOV R148, R18 ;  /* 0x0000001200947202 */ /* 0x000fe20000000f00 */
        /* <DEDUP_REMOVED lines=16> */
[C---:B--2---:R-:W-:Y:S01]  /*c640*/  FFMA.FTZ R102, R2.reuse, R13, R200 ;  /* 0x0000000d02667223 */ /* 0x044fe200000100c8 */
[----:B------:R-:W-:Y:S01]  /*c650*/  MOV R149, R19 ;  /* 0x0000001300957202 */ /* 0x000fe20000000f00 */
[C---:B------:R-:W-:Y:S01]  /*c660*/  FMUL.FTZ R13, R2.reuse, R141 ;  /* 0x0000008d020d7220 */ /* 0x040fe20000410000 */
[----:B------:R-:W-:Y:S01]  /*c670*/  MOV R141, R25 ;  /* 0x00000019008d7202 */ /* 0x000fe20000000f00 */
[----:B------:R-:W-:Y:S02]  /*c680*/  FMUL.FTZ R25, R2, R129 ;  /* 0x0000008102197220 */ /* 0x000fe40000410000 */
[----:B------:R-:W2:Y:S01]  /*c690*/  LDL.LU R129, [R1+0x8] ;  /* 0x0000080001817983 */ /* 0x000ea20000300800 */
[----:B------:R-:W-:Y:S02]  /*c6a0*/  FADD.FTZ R0, -R100, R3 ;  /* 0x0000000364007221 */ /* 0x000fe40000010100 */
[--C-:B------:R-:W-:Y:S02]  /*c6b0*/  FFMA.FTZ R3, R201, c[0x0][0x2d0], -R203.reuse ;  /* 0x0000b400c9037a23 */ /* 0x100fe400000108cb */
[----:B------:R-:W-:Y:S02]  /*c6c0*/  FMUL.FTZ R0, R0, c[0x0][0x2d0] ;  /* 0x0000b40000007a20 */ /* 0x000fe40000410000 */
[----:B------:R1:W-:Y:S01]  /*c6d0*/  MUFU.EX2 R103, R3 ;  /* 0x0000000300677308 */ /* 0x0003e20000000800 */
[C---:B------:R-:W-:Y:S02]  /*c6e0*/  FMUL.FTZ R28, R2.reuse, R124 ;  /* 0x0000007c021c7220 */ /* 0x040fe40000410000 */
[C---:B------:R-:W-:Y:S02]  /*c6f0*/  FMUL.FTZ R29, R2.reuse, R125 ;  /* 0x0000007d021d7220 */ /* 0x040fe40000410000 */
        /* <DEDUP_REMOVED lines=8> */
[C---:B------:R-:W-:Y:S02]  /*c780*/  FMUL.FTZ R52, R2.reuse, R52 ;  /* 0x0000003402347220 */ /* 0x040fe40000410000 */
[C---:B------:R-:W-:Y:S02]  /*c790*/  FMUL.FTZ R53, R2.reuse, R53 ;  /* 0x0000003502357220 */ /* 0x040fe40000410000 */
[C---:B------:R-:W-:Y:S02]  /*c7a0*/  FMUL.FTZ R56, R2.reuse, R56 ;  /* 0x0000003802387220 */ /* 0x040fe40000410000 */
[--C-:B-1----:R-:W-:Y:S01]  /*c7b0*/  FFMA.FTZ R3, R217, c[0x0][0x2d0], -R202.reuse ;  /* 0x0000b400d9037a23 */ /* 0x102fe200000108ca */
[----:B------:R-:W-:Y:S01]  /*c7c0*/  MOV R217, R14 ;  /* 0x0000000e00d97202 */ /* 0x000fe20000000f00 */
[C---:B------:R-:W-:Y:S02]  /*c7d0*/  FMUL.FTZ R57, R2.reuse, R57 ;  /* 0x0000003902397220 */ /* 0x040fe40000410000 */
[----:B------:R-:W1:Y:S01]  /*c7e0*/  MUFU.EX2 R201, R3 ;  /* 0x0000000300c97308 */ /* 0x000e620000000800 */
        /* <DEDUP_REMOVED lines=11> */
[----:B------:R-:W-:Y:S01]  /*c8a0*/  FMUL.FTZ R81, R2, R81 ;  /* 0x0000005102517220 */ /* 0x000fe20000410000 */
[----:B-1----:R-:W-:Y:S01]  /*c8b0*/  F2FP.PACK_AB R104, R201, R200 ;  /* 0x000000c8c968723e */ /* 0x002fe200000000ff */
[--C-:B------:R-:W-:Y:S02]  /*c8c0*/  FFMA.FTZ R3, R216, c[0x0][0x2d0], -R203.reuse ;  /* 0x0000b400d8037a23 */ /* 0x100fe400000108cb */
        /* <DEDUP_REMOVED lines=8> */
[----:B------:R-:W-:Y:S02]  /*c950*/  FMUL.FTZ R97, R2, R97 ;  /* 0x0000006102617220 */ /* 0x000fe40000410000 */
[C---:B------:R-:W-:Y:S02]  /*c960*/  FMUL.FTZ R18, R0.reuse, R138 ;  /* 0x0000008a00127220 */ /* 0x040fe40000410000 */
[C---:B------:R-:W-:Y:S02]  /*c970*/  FMUL.FTZ R19, R0.reuse, R139 ;  /* 0x0000008b00137220 */ /* 0x040fe40000410000 */
[C---:B------:R-:W-:Y:S02]  /*c980*/  FMUL.FTZ R46, R0.reuse, R110 ;  /* 0x0000006e002e7220 */ /* 0x040fe40000410000 */
[C---:B------:R-:W-:Y:S02]  /*c990*/  FMUL.FTZ R47, R0.reuse, R111 ;  /* 0x0000006f002f7220 */ /* 0x040fe40000410000 */
[----:B------:R-:W-:Y:S01]  /*c9a0*/  FMUL.FTZ R6, R0, R150 ;  /* 0x0000009600067220 */ /* 0x000fe20000410000 */
[----:B-1----:R-:W-:Y:S01]  /*c9b0*/  F2FP.PACK_AB R105, R216, R103 ;  /* 0x00000067d869723e */ /* 0x002fe200000000ff */
[----:B------:R-:W-:Y:S01]  /*c9c0*/  FFMA.FTZ R3, R215, c[0x0][0x2d0], -R202 ;  /* 0x0000b400d7037a23 */ /* 0x000fe200000108ca */
[----:B------:R-:W-:Y:S01]  /*c9d0*/  MOV R150, R128 ;  /* 0x0000008000967202 */ /* 0x000fe20000000f00 */
[C---:B------:R-:W-:Y:S01]  /*c9e0*/  FMUL.FTZ R7, R0.reuse, R151 ;  /* 0x0000009700077220 */ /* 0x040fe20000410000 */
[----:B------:R-:W-:Y:S01]  /*c9f0*/  MOV R151, R133 ;  /* 0x0000008500977202 */ /* 0x000fe20000000f00 */
[----:B------:R1:W3:Y:S01]  /*ca00*/  MUFU.EX2 R215, R3 ;  /* 0x0000000300d77308 */ /* 0x0002e20000000800 */
        /* <DEDUP_REMOVED lines=13> */
[----:B-1----:R-:W-:Y:S01]  /*cae0*/  MOV R3, R12 ;  /* 0x0000000c00037202 */ /* 0x002fe20000000f00 */
[----:B------:R-:W-:Y:S01]  /*caf0*/  FMUL.FTZ R12, R2, R140 ;  /* 0x0000008c020c7220 */ /* 0x000fe20000410000 */
[----:B------:R-:W-:Y:S01]  /*cb00*/  MOV R140, R23 ;  /* 0x00000017008c7202 */ /* 0x000fe20000000f00 */
[--C-:B------:R-:W-:Y:S01]  /*cb10*/  FFMA.FTZ R2, R218, c[0x0][0x2d0], -R203.reuse ;  /* 0x0000b400da027a23 */ /* 0x100fe200000108cb */
[----:B------:R-:W-:Y:S01]  /*cb20*/  MOV R147, R3 ;  /* 0x0000000300937202 */ /* 0x000fe20000000f00 */
[C---:B------:R-:W-:Y:S02]  /*cb30*/  FMUL.FTZ R23, R0.reuse, R135 ;  /* 0x0000008700177220 */ /* 0x040fe40000410000 */
[----:B------:R1:W-:Y:S01]  /*cb40*/  MUFU.EX2 R116, R2 ;  /* 0x0000000200747308 */ /* 0x0003e20000000800 */
[C---:B------:R-:W-:Y:S02]  /*cb50*/  FMUL.FTZ R39, R0.reuse, R119 ;  /* 0x0000007700277220 */ /* 0x040fe40000410000 */
[C---:B------:R-:W-:Y:S02]  /*cb60*/  FMUL.FTZ R42, R0.reuse, R114 ;  /* 0x00000072002a7220 */ /* 0x040fe40000410000 */
[C---:B------:R-:W-:Y:S02]  /*cb70*/  FMUL.FTZ R43, R0.reuse, R115 ;  /* 0x00000073002b7220 */ /* 0x040fe40000410000 */
[C---:B------:R-:W-:Y:S01]  /*cb80*/  FMUL.FTZ R50, R0.reuse, R106 ;  /* 0x0000006a00327220 */ /* 0x040fe20000410000 */
[----:B---3--:R-:W-:Y:S01]  /*cb90*/  F2FP.PACK_AB R106, R117, R215 ;  /* 0x000000d7756a723e */ /* 0x008fe200000000ff */
        /* <DEDUP_REMOVED lines=25> */
[--C-:B-1----:R-:W-:Y:S02]  /*cd30*/  FFMA.FTZ R2, R219, c[0x0][0x2d0], -R203.reuse ;  /* 0x0000b400db027a23 */ /* 0x102fe400000108cb */
[----:B------:R-:W-:Y:S02]  /*cd40*/  FADD.FTZ R201, R201, R102 ;  /* 0x00000066c9c97221 */ /* 0x000fe40000010000 */
[----:B------:R-:W1:Y:S01]  /*cd50*/  MUFU.EX2 R115, R2 ;  /* 0x0000000200737308 */ /* 0x000e620000000800 */
[--C-:B------:R-:W-:Y:S02]  /*cd60*/  FFMA.FTZ R112, R222, c[0x0][0x2d0], -R203.reuse ;  /* 0x0000b400de707a23 */ /* 0x100fe400000108cb */
[--C-:B------:R-:W-:Y:S02]  /*cd70*/  FFMA.FTZ R218, R242, c[0x0][0x2d0], -R202.reuse ;  /* 0x0000b400f2da7a23 */ /* 0x100fe400000108ca */
[----:B------:R-:W3:Y:S01]  /*cd80*/  LDL R242, [R1+0x4c] ;  /* 0x00004c0001f27983 */ /* 0x000ee20000100800 */
[--C-:B------:R-:W-:Y:S02]  /*cd90*/  FFMA.FTZ R119, R252, c[0x0][0x2d0], -R202.reuse ;  /* 0x0000b400fc777a23 */ /* 0x100fe400000108ca */
[--C-:B------:R-:W-:Y:S02]  /*cda0*/  FFMA.FTZ R222, R240, c[0x0][0x2d0], -R202.reuse ;  /* 0x0000b400f0de7a23 */ /* 0x100fe400000108ca */
[----:B------:R4:W-:Y:S01]  /*cdb0*/  MUFU.EX2 R127, R112 ;  /* 0x00000070007f7308 */ /* 0x0009e20000000800 */
[--C-:B------:R-:W-:Y:S02]  /*cdc0*/  FFMA.FTZ R118, R249, c[0x0][0x2d0], -R202.reuse ;  /* 0x0000b400f9767a23 */ /* 0x100fe400000108ca */
[--C-:B------:R-:W-:Y:S02]  /*cdd0*/  FFMA.FTZ R219, R137, c[0x0][0x2d0], -R203.reuse ;  /* 0x0000b40089db7a23 */ /* 0x100fe400000108cb */
[--C-:B------:R-:W-:Y:S05]  /*cde0*/  FFMA.FTZ R121, R243, c[0x0][0x2d0], -R202.reuse ;  /* 0x0000b400f3797a23 */ /* 0x100fea00000108ca */
[----:B------:R-:W-:Y:S01]  /*cdf0*/  MUFU.EX2 R218, R218 ;  /* 0x000000da00da7308 */ /* 0x000fe20000000800 */
[----:B-1----:R-:W-:Y:S02]  /*ce00*/  F2FP.PACK_AB R107, R115, R116 ;  /* 0x00000074736b723e */ /* 0x002fe400000000ff */
[----:B------:R-:W-:Y:S04]  /*ce10*/  IADD3 R2, R211, R205, RZ ;  /* 0x000000cdd3027210 */ /* 0x000fe80007ffe0ff */
[----:B------:R-:W-:Y:S03]  /*ce20*/  IADD3 R102, R207, R2, RZ ;  /* 0x00000002cf667210 */ /* 0x000fe60007ffe0ff */
[----:B------:R-:W-:Y:S01]  /*ce30*/  MUFU.EX2 R219, R219 ;  /* 0x000000db00db7308 */ /* 0x000fe20000000800 */
[----:B----4-:R-:W-:Y:S09]  /*ce40*/  FFMA.FTZ R112, R230, c[0x0][0x2d0], -R203 ;  /* 0x0000b400e6707a23 */ /* 0x010ff200000108cb */
[----:B------:R1:W-:Y:S10]  /*ce50*/  MUFU.EX2 R132, R112 ;  /* 0x0000007000847308 */ /* 0x0003f40000000800 */
[----:B------:R-:W-:Y:S10]  /*ce60*/  MUFU.EX2 R230, R118 ;  /* 0x0000007600e67308 */ /* 0x000ff40000000800 */
[----:B------:R-:W-:Y:S01]  /*ce70*/  MUFU.EX2 R222, R222 ;  /* 0x000000de00de7308 */ /* 0x000fe20000000800 */
[----:B-1----:R-:W-:Y:S02]  /*ce80*/  FADD.FTZ R112, R215, R201 ;  /* 0x000000c9d7707221 */ /* 0x002fe40000010000 */
[----:B--2---:R-:W-:Y:S01]  /*ce90*/  FFMA.FTZ R113, R0, R129, R103 ;  /* 0x0000008100717223 */ /* 0x004fe20000010067 */
[----:B------:R-:W-:Y:S01]  /*cea0*/  IADD3 R0, R210, R205, RZ ;  /* 0x000000cdd2007210 */ /* 0x000fe20007ffe0ff */
[--C-:B------:R-:W-:Y:S03]  /*ceb0*/  FFMA.FTZ R103, R226, c[0x0][0x2d0], -R202.reuse ;  /* 0x0000b400e2677a23 */ /* 0x100fe600000108ca */
[----:B------:R-:W-:Y:S01]  /*cec0*/  IADD3 R3, R207, R0, RZ ;  /* 0x00000000cf037210 */ /* 0x000fe20007ffe0ff */
[----:B------:R-:W1:Y:S01]  /*ced0*/  LDSM.16.MT88.4 R108, [R0] ;  /* 0x00000000006c783b */ /* 0x000e620000004200 */
[----:B------:R2:W-:Y:S02]  /*cee0*/  MUFU.EX2 R114, R103 ;  /* 0x0000006700727308 */ /* 0x0005e40000000800 */
[--C-:B--2---:R-:W-:Y:S08]  /*cef0*/  FFMA.FTZ R103, R225, c[0x0][0x2d0], -R202.reuse ;  /* 0x0000b400e1677a23 */ /* 0x104ff000000108ca */
[----:B------:R2:W-:Y:S01]  /*cf00*/  MUFU.EX2 R122, R103 ;  /* 0x00000067007a7308 */ /* 0x0005e20000000800 */
[C---:B-1----:R-:W-:Y:S08]  /*cf10*/  HMMA.16816.F32 R4, R104.reuse, R108, R4 ;  /* 0x0000006c6804723c */ /* 0x042ff00000001804 */
[C---:B------:R-:W-:Y:S01]  /*cf20*/  HMMA.16816.F32 R8, R104.reuse, R110, R8 ;  /* 0x0000006e6808723c */ /* 0x040fe20000001808 */
[----:B------:R-:W1:Y:S03]  /*cf30*/  LDSM.16.MT88.4 R108, [R3] ;  /* 0x00000000036c783b */ /* 0x000e660000004200 */
[--C-:B--2---:R-:W-:Y:S02]  /*cf40*/  FFMA.FTZ R103, R221, c[0x0][0x2d0], -R202.reuse ;  /* 0x0000b400dd677a23 */ /* 0x104fe400000108ca */
[--C-:B------:R-:W-:Y:S03]  /*cf50*/  FFMA.FTZ R221, R136, c[0x0][0x2d0], -R203.reuse ;  /* 0x0000b40088dd7a23 */ /* 0x100fe600000108cb */
[----:B------:R-:W-:Y:S01]  /*cf60*/  LDSM.16.MT88.4 R136, [R3+0x2800] ;  /* 0x002800000388783b */ /* 0x000fe20000004200 */
[----:B------:R2:W-:Y:S10]  /*cf70*/  MUFU.EX2 R124, R103 ;  /* 0x00000067007c7308 */ /* 0x0005f40000000800 */
[----:B------:R-:W4:Y:S01]  /*cf80*/  MUFU.EX2 R221, R221 ;  /* 0x000000dd00dd7308 */ /* 0x000f220000000800 */
[--C-:B--2---:R-:W-:Y:S02]  /*cf90*/  FFMA.FTZ R103, R220, c[0x0][0x2d0], -R202.reuse ;  /* 0x0000b400dc677a23 */ /* 0x104fe400000108ca */
[--C-:B------:R-:W-:Y:S02]  /*cfa0*/  FFMA.FTZ R220, R241, c[0x0][0x2d0], -R202.reuse ;  /* 0x0000b400f1dc7a23 */ /* 0x100fe400000108ca */
[----:B------:R-:W2:Y:S05]  /*cfb0*/  LDL.64 R240, [R1+0x40] ;  /* 0x0000400001f07983 */ /* 0x000eaa0000100a00 */
[----:B------:R5:W-:Y:S01]  /*cfc0*/  MUFU.EX2 R129, R103 ;  /* 0x0000006700817308 */ /* 0x000be20000000800 */
[C---:B-1----:R-:W-:Y:S03]  /*cfd0*/  HMMA.16816.F32 R12, R104.reuse, R108, R12 ;  /* 0x0000006c680c723c */ /* 0x042fe6000000180c */
[----:B----4-:R-:W-:Y:S05]  /*cfe0*/  F2FP.PACK_AB R201, R221, R219 ;  /* 0x000000dbddc9723e */ /* 0x010fea00000000ff */
[C---:B------:R-:W-:Y:S01]  /*cff0*/  HMMA.16816.F32 R16, R104.reuse, R110, R16 ;  /* 0x0000006e6810723c */ /* 0x040fe20000001810 */
[----:B------:R-:W1:Y:S01]  /*d000*/  LDSM.16.MT88.4 R108, [R2] ;  /* 0x00000000026c783b */ /* 0x000e620000004200 */
[----:B------:R-:W4:Y:S02]  /*d010*/  MUFU.EX2 R220, R220 ;  /* 0x000000dc00dc7308 */ /* 0x000f240000000800 */
[--C-:B-----5:R-:W-:Y:S08]  /*d020*/  FFMA.FTZ R103, R228, c[0x0][0x2d0], -R203.reuse ;  /* 0x0000b400e4677a23 */ /* 0x120ff000000108cb */
[----:B------:R-:W-:Y:S10]  /*d030*/  MUFU.EX2 R228, R119 ;  /* 0x0000007700e47308 */ /* 0x000ff40000000800 */
[----:B------:R5:W-:Y:S01]  /*d040*/  MUFU.EX2 R120, R103 ;  /* 0x0000006700787308 */ /* 0x000be20000000800 */
[----:B----4-:R-:W-:Y:S01]  /*d050*/  F2FP.PACK_AB R200, R220, R218 ;  /* 0x000000dadcc8723e */ /* 0x010fe200000000ff */
[C---:B-1----:R-:W-:Y:S08]  /*d060*/  HMMA.16816.F32 R20, R104.reuse, R108, R20 ;  /* 0x0000006c6814723c */ /* 0x042ff00000001814 */
[C---:B------:R-:W-:Y:S01]  /*d070*/  HMMA.16816.F32 R24, R104.reuse, R110, R24 ;  /* 0x0000006e6818723c */ /* 0x040fe20000001818 */
[----:B------:R-:W1:Y:S03]  /*d080*/  LDSM.16.MT88.4 R108, [R102] ;  /* 0x00000000666c783b */ /* 0x000e660000004200 */
[--C-:B-----5:R-:W-:Y:S04]  /*d090*/  FFMA.FTZ R103, R227, c[0x0][0x2d0], -R203.reuse ;  /* 0x0000b400e3677a23 */ /* 0x120fe800000108cb */
[----:B------:R4:W5:Y:S04]  /*d0a0*/  MUFU.EX2 R123, R103 ;  /* 0x00000067007b7308 */ /* 0x0009680000000800 */
[--C-:B----4-:R-:W-:Y:S06]  /*d0b0*/  FFMA.FTZ R103, R224, c[0x0][0x2d0], -R203.reuse ;  /* 0x0000b400e0677a23 */ /* 0x110fec00000108cb */
[----:B------:R4:W2:Y:S01]  /*d0c0*/  MUFU.EX2 R128, R103 ;  /* 0x0000006700807308 */ /* 0x0008a20000000800 */
[C---:B-1----:R-:W-:Y:S08]  /*d0d0*/  HMMA.16816.F32 R28, R104.reuse, R108, R28 ;  /* 0x0000006c681c723c */ /* 0x042ff0000000181c */
[C---:B------:R-:W-:Y:S01]  /*d0e0*/  HMMA.16816.F32 R32, R104.reuse, R110, R32 ;  /* 0x0000006e6820723c */ /* 0x040fe20000001820 */
[----:B------:R-:W1:Y:S03]  /*d0f0*/  LDSM.16.MT88.4 R108, [R0+0x3000] ;  /* 0x00300000006c783b */ /* 0x000e660000004200 */
[--C-:B----4-:R-:W-:Y:S04]  /*d100*/  FFMA.FTZ R103, R234, c[0x0][0x2d0], -R202.reuse ;  /* 0x0000b400ea677a23 */ /* 0x110fe800000108ca */
[----:B------:R4:W-:Y:S04]  /*d110*/  MUFU.EX2 R125, R103 ;  /* 0x00000067007d7308 */ /* 0x0009e80000000800 */
[--C-:B----4-:R-:W-:Y:S01]  /*d120*/  FFMA.FTZ R103, R233, c[0x0][0x2d0], -R202.reuse ;  /* 0x0000b400e9677a23 */ /* 0x110fe200000108ca */
[C---:B-1----:R-:W-:Y:S05]  /*d130*/  HMMA.16816.F32 R36, R104.reuse, R108, R36 ;  /* 0x0000006c6824723c */ /* 0x042fea0000001824 */
[----:B------:R1:W-:Y:S03]  /*d140*/  MUFU.EX2 R131, R103 ;  /* 0x0000006700837308 */ /* 0x0003e60000000800 */
[C---:B------:R-:W-:Y:S01]  /*d150*/  HMMA.16816.F32 R40, R104.reuse, R110, R40 ;  /* 0x0000006e6828723c */ /* 0x040fe20000001828 */
[----:B------:R-:W4:Y:S03]  /*d160*/  LDSM.16.MT88.4 R108, [R3+0x3000] ;  /* 0x00300000036c783b */ /* 0x000f260000004200 */
[--C-:B-1----:R-:W-:Y:S04]  /*d170*/  FFMA.FTZ R103, R231, c[0x0][0x2d0], -R202.reuse ;  /* 0x0000b400e7677a23 */ /* 0x102fe800000108ca */
[----:B------:R1:W-:Y:S01]  /*d180*/  MUFU.EX2 R134, R103 ;  /* 0x0000006700867308 */ /* 0x0003e20000000800 */
[C---:B----4-:R-:W-:Y:S03]  /*d190*/  HMMA.16816.F32 R44, R104.reuse, R108, R44 ;  /* 0x0000006c682c723c */ /* 0x050fe6000000182c */
[----:B-1----:R-:W-:Y:S05]  /*d1a0*/  FFMA.FTZ R103, R229, c[0x0][0x2d0], -R202 ;  /* 0x0000b400e5677a23 */ /* 0x002fea00000108ca */
[C---:B------:R-:W-:Y:S01]  /*d1b0*/  HMMA.16816.F32 R48, R104.reuse, R110, R48 ;  /* 0x0000006e6830723c */ /* 0x040fe20000001830 */
[----:B------:R-:W1:Y:S01]  /*d1c0*/  LDSM.16.MT88.4 R108, [R2+0x3000] ;  /* 0x00300000026c783b */ /* 0x000e620000004200 */
[----:B------:R4:W-:Y:S10]  /*d1d0*/  MUFU.EX2 R229, R121 ;  /* 0x0000007900e57308 */ /* 0x0009f40000000800 */
[----:B------:R3:W-:Y:S01]  /*d1e0*/  MUFU.EX2 R135, R103 ;  /* 0x0000006700877308 */ /* 0x0007e20000000800 */
[--C-:B----4-:R-:W-:Y:S09]  /*d1f0*/  FFMA.FTZ R121, R150, c[0x0][0x2d0], -R203.reuse ;  /* 0x0000b40096797a23 */ /* 0x110ff200000108cb */
[----:B------:R-:W-:Y:S01]  /*d200*/  MUFU.EX2 R225, R121 ;  /* 0x0000007900e17308 */ /* 0x000fe20000000800 */
[--C-:B---3--:R-:W-:Y:S09]  /*d210*/  FFMA.FTZ R103, R236, c[0x0][0x2d0], -R203.reuse ;  /* 0x0000b400ec677a23 */ /* 0x108ff200000108cb */
[----:B------:R3:W-:Y:S01]  /*d220*/  MUFU.EX2 R130, R103 ;  /* 0x0000006700827308 */ /* 0x0007e20000000800 */
[C---:B-1----:R-:W-:Y:S08]  /*d230*/  HMMA.16816.F32 R52, R104.reuse, R108, R52 ;  /* 0x0000006c6834723c */ /* 0x042ff00000001834 */
[C---:B------:R-:W-:Y:S01]  /*d240*/  HMMA.16816.F32 R56, R104.reuse, R110, R56 ;  /* 0x0000006e6838723c */ /* 0x040fe20000001838 */
[----:B------:R-:W1:Y:S03]  /*d250*/  LDSM.16.MT88.4 R108, [R102+0x3000] ;  /* 0x00300000666c783b */ /* 0x000e660000004200 */
[--C-:B---3--:R-:W-:Y:S04]  /*d260*/  FFMA.FTZ R103, R235, c[0x0][0x2d0], -R203.reuse ;  /* 0x0000b400eb677a23 */ /* 0x108fe800000108cb */
[----:B------:R3:W-:Y:S01]  /*d270*/  MUFU.EX2 R133, R103 ;  /* 0x0000006700857308 */ /* 0x0007e20000000800 */
[C---:B-1----:R-:W-:Y:S03]  /*d280*/  HMMA.16816.F32 R60, R104.reuse, R108, R60 ;  /* 0x0000006c683c723c */ /* 0x042fe6000000183c */
[----:B---3--:R-:W-:Y:S06]  /*d290*/  FFMA.FTZ R103, R232, c[0x0][0x2d0], -R203 ;  /* 0x0000b400e8677a23 */ /* 0x008fec00000108cb */
[----:B------:R1:W-:Y:S01]  /*d2a0*/  MUFU.EX2 R205, R103 ;  /* 0x0000006700cd7308 */ /* 0x0003e20000000800 */
[C---:B------:R-:W-:Y:S01]  /*d2b0*/  HMMA.16816.F32 R64, R104.reuse, R110, R64 ;  /* 0x0000006e6840723c */ /* 0x040fe20000001840 */
[----:B------:R-:W3:Y:S02]  /*d2c0*/  LDSM.16.MT88.4 R108, [R0+0x6000] ;  /* 0x00600000006c783b */ /* 0x000ee40000004200 */
[----:B-1----:R-:W-:Y:S02]  /*d2d0*/  FADD.FTZ R103, R216, R113 ;  /* 0x00000071d8677221 */ /* 0x002fe40000010000 */
[----:B------:R-:W-:Y:S02]  /*d2e0*/  FFMA.FTZ R216, R141, c[0x0][0x2d0], -R203 ;  /* 0x0000b4008dd87a23 */ /* 0x000fe400000108cb */
[----:B------:R-:W-:Y:S02]  /*d2f0*/  FADD.FTZ R116, R116, R103 ;  /* 0x0000006774747221 */ /* 0x000fe40000010000 */
[----:B------:R-:W-:Y:S03]  /*d300*/  FADD.FTZ R103, R117, R112 ;  /* 0x0000007075677221 */ /* 0x000fe60000010000 */
[----:B------:R-:W-:Y:S01]  /*d310*/  FADD.FTZ R116, R115, R116 ;  /* 0x0000007473747221 */ /* 0x000fe20000010000 */
[----:B------:R-:W-:Y:S01]  /*d320*/  MUFU.EX2 R216, R216 ;  /* 0x000000d800d87308 */ /* 0x000fe20000000800 */
[----:B------:R-:W-:Y:S02]  /*d330*/  FADD.FTZ R103, R114, R103 ;  /* 0x0000006772677221 */ /* 0x000fe40000010000 */
[--C-:B------:R-:W-:Y:S02]  /*d340*/  FFMA.FTZ R117, R244, c[0x0][0x2d0], -R202.reuse ;  /* 0x0000b400f4757a23 */ /* 0x100fe400000108ca */
[--C-:B------:R-:W-:Y:S01]  /*d350*/  FFMA.FTZ R112, R247, c[0x0][0x2d0], -R202.reuse ;  /* 0x0000b400f7707a23 */ /* 0x100fe200000108ca */
[----:B------:R-:W-:Y:S01]  /*d360*/  MOV R247, R145 ;  /* 0x0000009100f77202 */ /* 0x000fe20000000f00 */
[C---:B---3--:R-:W-:Y:S03]  /*d370*/  HMMA.16816.F32 R68, R104.reuse, R108, R68 ;  /* 0x0000006c6844723c */ /* 0x048fe60000001844 */
[----:B------:R-:W-:Y:S05]  /*d380*/  MUFU.EX2 R231, R117 ;  /* 0x0000007500e77308 */ /* 0x000fea0000000800 */
[C---:B------:R-:W-:Y:S01]  /*d390*/  HMMA.16816.F32 R72, R104.reuse, R110, R72 ;  /* 0x0000006e6848723c */ /* 0x040fe20000001848 */
[----:B------:R-:W1:Y:S04]  /*d3a0*/  LDSM.16.MT88.4 R108, [R3+0x6000] ;  /* 0x00600000036c783b */ /* 0x000e680000004200 */
[----:B------:R3:W-:Y:S02]  /*d3b0*/  MUFU.EX2 R126, R112 ;  /* 0x00000070007e7308 */ /* 0x0007e40000000800 */
[--C-:B---3--:R-:W-:Y:S01]  /*d3c0*/  FFMA.FTZ R112, R246, c[0x0][0x2d0], -R202.reuse ;  /* 0x0000b400f6707a23 */ /* 0x108fe200000108ca */
[----:B------:R-:W-:Y:S07]  /*d3d0*/  MOV R246, R144 ;  /* 0x0000009000f67202 */ /* 0x000fee0000000f00 */
[----:B------:R3:W-:Y:S01]  /*d3e0*/  MUFU.EX2 R235, R112 ;  /* 0x0000007000eb7308 */ /* 0x0007e20000000800 */
[----:B------:R-:W-:Y:S01]  /*d3f0*/  @P5 ISETP.GE.AND P1, PT, R246, c[0x0][0x1d4], PT ;  /* 0x00007500f6005a0c */ /* 0x000fe20003f26270 */
[C---:B-1----:R-:W-:Y:S08]  /*d400*/  HMMA.16816.F32 R76, R104.reuse, R108, R76 ;  /* 0x0000006c684c723c */ /* 0x042ff0000000184c */
[C---:B------:R-:W-:Y:S01]  /*d410*/  HMMA.16816.F32 R80, R104.reuse, R110, R80 ;  /* 0x0000006e6850723c */ /* 0x040fe20000001850 */
[----:B------:R-:W1:Y:S03]  /*d420*/  LDSM.16.MT88.4 R108, [R2+0x6000] ;  /* 0x00600000026c783b */ /* 0x000e660000004200 */
[--C-:B---3--:R-:W-:Y:S04]  /*d430*/  FFMA.FTZ R112, R237, c[0x0][0x2d0], -R202.reuse ;  /* 0x0000b400ed707a23 */ /* 0x108fe800000108ca */
[----:B------:R3:W-:Y:S04]  /*d440*/  MUFU.EX2 R237, R112 ;  /* 0x0000007000ed7308 */ /* 0x0007e80000000800 */
[--C-:B---3--:R-:W-:Y:S02]  /*d450*/  FFMA.FTZ R112, R238, c[0x0][0x2d0], -R202.reuse ;  /* 0x0000b400ee707a23 */ /* 0x108fe400000108ca */
[----:B------:R-:W-:Y:S02]  /*d460*/  FFMA.FTZ R202, R239, c[0x0][0x2d0], -R202 ;  /* 0x0000b400efca7a23 */ /* 0x000fe400000108ca */
[----:B------:R-:W3:Y:S02]  /*d470*/  LDL R239, [R1+0x2c] ;  /* 0x00002c0001ef7983 */ /* 0x000ee40000100800 */
[----:B------:R4:W-:Y:S01]  /*d480*/  MUFU.EX2 R238, R112 ;  /* 0x0000007000ee7308 */ /* 0x0009e20000000800 */
[C---:B-1----:R-:W-:Y:S08]  /*d490*/  HMMA.16816.F32 R84, R104.reuse, R108, R84 ;  /* 0x0000006c6854723c */ /* 0x042ff00000001854 */
[C---:B------:R-:W-:Y:S01]  /*d4a0*/  HMMA.16816.F32 R88, R104.reuse, R110, R88 ;  /* 0x0000006e6858723c */ /* 0x040fe20000001858 */
[----:B------:R-:W1:Y:S03]  /*d4b0*/  LDSM.16.MT88.4 R108, [R102+0x6000] ;  /* 0x00600000666c783b */ /* 0x000e660000004200 */
[--C-:B----4-:R-:W-:Y:S01]  /*d4c0*/  FFMA.FTZ R112, R251, c[0x0][0x2d0], -R203.reuse ;  /* 0x0000b400fb707a23 */ /* 0x110fe200000108cb */
[----:B------:R-:W-:Y:S03]  /*d4d0*/  MOV R251, R149 ;  /* 0x0000009500fb7202 */ /* 0x000fe60000000f00 */
[----:B------:R4:W-:Y:S01]  /*d4e0*/  MUFU.EX2 R232, R112 ;  /* 0x0000007000e87308 */ /* 0x0009e20000000800 */
[C---:B-1----:R-:W-:Y:S03]  /*d4f0*/  HMMA.16816.F32 R92, R104.reuse, R108, R92 ;  /* 0x0000006c685c723c */ /* 0x042fe6000000185c */
[----:B----4-:R-:W-:Y:S01]  /*d500*/  FFMA.FTZ R112, R250, c[0x0][0x2d0], -R203 ;  /* 0x0000b400fa707a23 */ /* 0x010fe200000108cb */
[----:B------:R-:W-:Y:S05]  /*d510*/  MOV R250, R148 ;  /* 0x0000009400fa7202 */ /* 0x000fea0000000f00 */
[----:B------:R1:W-:Y:S01]  /*d520*/  MUFU.EX2 R233, R112 ;  /* 0x0000007000e97308 */ /* 0x0003e20000000800 */
[----:B------:R-:W-:Y:S01]  /*d530*/  HMMA.16816.F32 R96, R104, R110, R96 ;  /* 0x0000006e6860723c */ /* 0x000fe20000001860 */
[----:B------:R-:W4:Y:S02]  /*d540*/  LDSM.16.MT88.4 R108, [R0+0x800] ;  /* 0x00080000006c783b */ /* 0x000f240000004200 */
[----:B------:R-:W-:Y:S04]  /*d550*/  @P5 ISETP.GE.AND P2, PT, R250, c[0x0][0x1d4], PT ;  /* 0x00007500fa005a0c */ /* 0x000fe80003f46270 */
[----:B------:R-:W-:Y:S02]  /*d560*/  F2FP.PACK_AB R104, R122, R114 ;  /* 0x000000727a68723e */ /* 0x000fe400000000ff */
[----:B------:R-:W-:Y:S03]  /*d570*/  F2FP.PACK_AB R106, R129, R124 ;  /* 0x0000007c816a723e */ /* 0x000fe600000000ff */
[----:B-----5:R-:W-:Y:S01]  /*d580*/  F2FP.PACK_AB R105, R123, R120 ;  /* 0x000000787b69723e */ /* 0x020fe200000000ff */
[----:B------:R-:W-:Y:S01]  /*d590*/  FADD.FTZ R120, R120, R116 ;  /* 0x0000007478787221 */ /* 0x000fe20000010000 */
[----:B--2---:R-:W-:Y:S01]  /*d5a0*/  F2FP.PACK_AB R107, R128, R127 ;  /* 0x0000007f806b723e */ /* 0x004fe200000000ff */
[----:B------:R-:W-:Y:S02]  /*d5b0*/  FADD.FTZ R116, R122, R103 ;  /* 0x000000677a747221 */ /* 0x000fe40000010000 */
[--C-:B------:R-:W-:Y:S02]  /*d5c0*/  FFMA.FTZ R103, R147, c[0x0][0x2d0], -R203.reuse ;  /* 0x0000b40093677a23 */ /* 0x100fe400000108cb */
[----:B------:R-:W-:Y:S02]  /*d5d0*/  FADD.FTZ R120, R123, R120 ;  /* 0x000000787b787221 */ /* 0x000fe40000010000 */
[----:B------:R2:W-:Y:S01]  /*d5e0*/  MUFU.EX2 R224, R103 ;  /* 0x0000006700e07308 */ /* 0x0005e20000000800 */
[--C-:B-1----:R-:W-:Y:S01]  /*d5f0*/  FFMA.FTZ R112, R245, c[0x0][0x2d0], -R203.reuse ;  /* 0x0000b400f5707a23 */ /* 0x102fe200000108cb */
[----:B------:R-:W-:Y:S04]  /*d600*/  MOV R245, R217 ;  /* 0x000000d900f57202 */ /* 0x000fe80000000f00 */
[----:B------:R-:W-:Y:S04]  /*d610*/  ISETP.GE.AND P3, PT, R245, 0x1, PT ;  /* 0x00000001f500780c */ /* 0x000fe80003f66270 */
[----:B------:R1:W-:Y:S01]  /*d620*/  MUFU.EX2 R234, R112 ;  /* 0x0000007000ea7308 */ /* 0x0003e20000000800 */
[C---:B----4-:R-:W-:Y:S09]  /*d630*/  HMMA.16816.F32 R4, R104.reuse, R108, R4 ;  /* 0x0000006c6804723c */ /* 0x050ff20000001804 */
[----:B------:R-:W4:Y:S03]  /*d640*/  MUFU.EX2 R217, R202 ;  /* 0x000000ca00d97308 */ /* 0x000f260000000800 */
[----:B--2---:R-:W-:Y:S02]  /*d650*/  FFMA.FTZ R103, R146, c[0x0][0x2d0], -R203 ;  /* 0x0000b40092677a23 */ /* 0x004fe400000108cb */
[----:B------:R-:W-:Y:S01]  /*d660*/  LDSM.16.MT88.4 R144, [R0+0x2800] ;  /* 0x002800000090783b */ /* 0x000fe20000004200 */
[C---:B------:R-:W-:Y:S04]  /*d670*/  HMMA.16816.F32 R8, R104.reuse, R110, R8 ;  /* 0x0000006e6808723c */ /* 0x040fe80000001808 */
[----:B------:R2:W-:Y:S03]  /*d680*/  MUFU.EX2 R227, R103 ;  /* 0x0000006700e37308 */ /* 0x0005e60000000800 */
[----:B------:R-:W5:Y:S08]  /*d690*/  LDSM.16.MT88.4 R108, [R3+0x800] ;  /* 0x00080000036c783b */ /* 0x000f700000004200 */
[----:B-1----:R-:W-:Y:S01]  /*d6a0*/  LDSM.16.MT88.4 R112, [R0+0x1800] ;  /* 0x001800000070783b */ /* 0x002fe20000004200 */
[----:B----4-:R-:W-:Y:S01]  /*d6b0*/  F2FP.PACK_AB R202, R217, R222 ;  /* 0x000000ded9ca723e */ /* 0x010fe200000000ff */
[----:B--2---:R-:W-:Y:S06]  /*d6c0*/  FADD.FTZ R103, R124, R116 ;  /* 0x000000747c677221 */ /* 0x004fec0000010000 */
[----:B------:R-:W-:Y:S01]  /*d6d0*/  LDSM.16.MT88.4 R116, [R0+0x2000] ;  /* 0x002000000074783b */ /* 0x000fe20000004200 */
[----:B------:R-:W-:Y:S02]  /*d6e0*/  FADD.FTZ R124, R127, R120 ;  /* 0x000000787f7c7221 */ /* 0x000fe40000010000 */
[----:B------:R-:W-:Y:S02]  /*d6f0*/  FADD.FTZ R103, R129, R103 ;  /* 0x0000006781677221 */ /* 0x000fe40000010000 */
[----:B------:R-:W-:Y:S02]  /*d700*/  FADD.FTZ R124, R128, R124 ;  /* 0x0000007c807c7221 */ /* 0x000fe40000010000 */
[----:B------:R-:W-:Y:S01]  /*d710*/  FADD.FTZ R103, R125, R103 ;  /* 0x000000677d677221 */ /* 0x000fe20000010000 */
[----:B------:R-:W-:Y:S03]  /*d720*/  LDSM.16.MT88.4 R120, [R2+0x2000] ;  /* 0x002000000278783b */ /* 0x000fe60000004200 */
[----:B------:R-:W-:Y:S04]  /*d730*/  FADD.FTZ R103, R131, R103 ;  /* 0x0000006783677221 */ /* 0x000fe80000010000 */
[----:B------:R-:W-:Y:S01]  /*d740*/  FADD.FTZ R103, R134, R103 ;  /* 0x0000006786677221 */ /* 0x000fe20000010000 */
[C---:B-----5:R-:W-:Y:S03]  /*d750*/  HMMA.16816.F32 R12, R104.reuse, R108, R12 ;  /* 0x0000006c680c723c */ /* 0x060fe6000000180c */
[----:B------:R-:W-:Y:S04]  /*d760*/  FADD.FTZ R103, R135, R103 ;  /* 0x0000006787677221 */ /* 0x000fe80000010000 */
[----:B------:R-:W-:Y:S01]  /*d770*/  FADD.FTZ R103, R126, R103 ;  /* 0x000000677e677221 */ /* 0x000fe20000010000 */
        /* <DEDUP_REMOVED lines=32> */
[----:B------:R-:W-:Y:S02]  /*d980*/  F2FP.PACK_AB R104, R131, R125 ;  /* 0x0000007d8368723e */ /* 0x000fe400000000ff */
[----:B------:R-:W-:Y:S03]  /*d990*/  F2FP.PACK_AB R105, R133, R130 ;  /* 0x000000828569723e */ /* 0x000fe600000000ff */
[----:B------:R-:W-:Y:S02]  /*d9a0*/  F2FP.PACK_AB R106, R135, R134 ;  /* 0x00000086876a723e */ /* 0x000fe400000000ff */
[----:B------:R-:W-:Y:S07]  /*d9b0*/  F2FP.PACK_AB R107, R205, R132 ;  /* 0x00000084cd6b723e */ /* 0x000fee00000000ff */
        /* <DEDUP_REMOVED lines=36> */
[----:B------:R1:W2:Y:S04]  /*dc00*/  MUFU.EX2 R236, R108 ;  /* 0x0000006c00ec7308 */ /* 0x0002a80000000800 */
[----:B------:R-:W-:Y:S02]  /*dc10*/  F2FP.PACK_AB R104, R235, R126 ;  /* 0x0000007eeb68723e */ /* 0x000fe400000000ff */
[----:B------:R-:W-:Y:S03]  /*dc20*/  F2FP.PACK_AB R106, R238, R237 ;  /* 0x000000edee6a723e */ /* 0x000fe600000000ff */
[----:B------:R-:W-:Y:S01]  /*dc30*/  F2FP.PACK_AB R105, R233, R232 ;  /* 0x000000e8e969723e */ /* 0x000fe200000000ff */
[----:B-1----:R-:W1:Y:S01]  /*dc40*/  LDSM.16.MT88.4 R108, [R3+0x1800] ;  /* 0x00180000036c783b */ /* 0x002e620000004200 */
[----:B--2---:R-:W-:Y:S07]  /*dc50*/  F2FP.PACK_AB R107, R236, R234 ;  /* 0x000000eaec6b723e */ /* 0x004fee00000000ff */
        /* <DEDUP_REMOVED lines=30> */
[C---:B--2---:R-:W-:Y:S07]  /*de40*/  HMMA.16816.F32 R84, R104.reuse, R112, R84 ;  /* 0x000000706854723c */ /* 0x044fee0000001854 */
[--C-:B------:R-:W-:Y:S01]  /*de50*/  FFMA.FTZ R112, R151, c[0x0][0x2d0], -R203.reuse ;  /* 0x0000b40097707a23 */ /* 0x100fe200000108cb */
[C---:B------:R-:W-:Y:S03]  /*de60*/  HMMA.16816.F32 R88, R104.reuse, R114, R88 ;  /* 0x000000726858723c */ /* 0x040fe60000001858 */
[----:B------:R2:W-:Y:S01]  /*de70*/  MUFU.EX2 R226, R112 ;  /* 0x0000007000e27308 */ /* 0x0005e20000000800 */
[----:B------:R-:W-:Y:S09]  /*de80*/  FFMA.FTZ R203, R140, c[0x0][0x2d0], -R203 ;  /* 0x0000b4008ccb7a23 */ /* 0x000ff200000108cb */
[----:B------:R-:W4:Y:S01]  /*de90*/  MUFU.EX2 R215, R203 ;  /* 0x000000cb00d77308 */ /* 0x000f220000000800 */
[C---:B-1----:R-:W-:Y:S01]  /*dea0*/  HMMA.16816.F32 R92, R104.reuse, R108, R92 ;  /* 0x0000006c685c723c */ /* 0x042fe2000000185c */
[----:B--2---:R-:W1:Y:S07]  /*deb0*/  LDSM.16.MT88.4 R112, [R3+0x2000] ;  /* 0x002000000370783b */ /* 0x004e6e0000004200 */
[----:B------:R-:W-:Y:S01]  /*dec0*/  HMMA.16816.F32 R96, R104, R110, R96 ;  /* 0x0000006e6860723c */ /* 0x000fe20000001860 */
[----:B------:R-:W2:Y:S03]  /*ded0*/  LDSM.16.MT88.4 R108, [R102+0x2000] ;  /* 0x00200000666c783b */ /* 0x000ea60000004200 */
[----:B----4-:R-:W-:Y:S03]  /*dee0*/  F2FP.PACK_AB R203, R215, R216 ;  /* 0x000000d8d7cb723e */ /* 0x010fe600000000ff */
[----:B------:R-:W-:Y:S02]  /*def0*/  F2FP.PACK_AB R104, R230, R228 ;  /* 0x000000e4e668723e */ /* 0x000fe400000000ff */
[----:B------:R-:W-:Y:S03]  /*df00*/  F2FP.PACK_AB R106, R229, R231 ;  /* 0x000000e7e56a723e */ /* 0x000fe600000000ff */
[----:B------:R-:W-:Y:S02]  /*df10*/  F2FP.PACK_AB R105, R227, R224 ;  /* 0x000000e0e369723e */ /* 0x000fe400000000ff */
[----:B------:R-:W-:Y:S07]  /*df20*/  F2FP.PACK_AB R107, R225, R226 ;  /* 0x000000e2e16b723e */ /* 0x000fee00000000ff */
[C---:B------:R-:W-:Y:S08]  /*df30*/  HMMA.16816.F32 R4, R104.reuse, R116, R4 ;  /* 0x000000746804723c */ /* 0x040ff00000001804 */
[C---:B------:R-:W-:Y:S01]  /*df40*/  HMMA.16816.F32 R8, R104.reuse, R118, R8 ;  /* 0x000000766808723c */ /* 0x040fe20000001808 */
[----:B------:R-:W4:Y:S07]  /*df50*/  LDSM.16.MT88.4 R116, [R0+0x5000] ;  /* 0x005000000074783b */ /* 0x000f2e0000004200 */
[C---:B-1----:R-:W-:Y:S08]  /*df60*/  HMMA.16816.F32 R12, R104.reuse, R112, R12 ;  /* 0x00000070680c723c */ /* 0x042ff0000000180c */
[C---:B------:R-:W-:Y:S01]  /*df70*/  HMMA.16816.F32 R16, R104.reuse, R114, R16 ;  /* 0x000000726810723c */ /* 0x040fe20000001810 */
[----:B------:R-:W1:Y:S07]  /*df80*/  LDSM.16.MT88.4 R112, [R3+0x5000] ;  /* 0x005000000370783b */ /* 0x000e6e0000004200 */
[C---:B------:R-:W-:Y:S08]  /*df90*/  HMMA.16816.F32 R20, R104.reuse, R120, R20 ;  /* 0x000000786814723c */ /* 0x040ff00000001814 */
[C---:B------:R-:W-:Y:S01]  /*dfa0*/  HMMA.16816.F32 R24, R104.reuse, R122, R24 ;  /* 0x0000007a6818723c */ /* 0x040fe20000001818 */
[----:B------:R-:W5:Y:S07]  /*dfb0*/  LDSM.16.MT88.4 R120, [R2+0x5000] ;  /* 0x005000000278783b */ /* 0x000f6e0000004200 */
[C---:B--2---:R-:W-:Y:S08]  /*dfc0*/  HMMA.16816.F32 R28, R104.reuse, R108, R28 ;  /* 0x0000006c681c723c */ /* 0x044ff0000000181c */
[C---:B------:R-:W-:Y:S01]  /*dfd0*/  HMMA.16816.F32 R32, R104.reuse, R110, R32 ;  /* 0x0000006e6820723c */ /* 0x040fe20000001820 */
[----:B------:R-:W2:Y:S07]  /*dfe0*/  LDSM.16.MT88.4 R108, [R102+0x5000] ;  /* 0x00500000666c783b */ /* 0x000eae0000004200 */
[C---:B----4-:R-:W-:Y:S08]  /*dff0*/  HMMA.16816.F32 R36, R104.reuse, R116, R36 ;  /* 0x000000746824723c */ /* 0x050ff00000001824 */
[C---:B------:R-:W-:Y:S01]  /*e000*/  HMMA.16816.F32 R40, R104.reuse, R118, R40 ;  /* 0x000000766828723c */ /* 0x040fe20000001828 */
[----:B------:R-:W4:Y:S07]  /*e010*/  LDSM.16.MT88.4 R116, [R0+0x8000] ;  /* 0x008000000074783b */ /* 0x000f2e0000004200 */
[C---:B-1----:R-:W-:Y:S08]  /*e020*/  HMMA.16816.F32 R44, R104.reuse, R112, R44 ;  /* 0x00000070682c723c */ /* 0x042ff0000000182c */
[C---:B------:R-:W-:Y:S01]  /*e030*/  HMMA.16816.F32 R48, R104.reuse, R114, R48 ;  /* 0x000000726830723c */ /* 0x040fe20000001830 */
[----:B------:R-:W1:Y:S07]  /*e040*/  LDSM.16.MT88.4 R112, [R3+0x8000] ;  /* 0x008000000370783b */ /* 0x000e6e0000004200 */
[C---:B-----5:R-:W-:Y:S08]  /*e050*/  HMMA.16816.F32 R52, R104.reuse, R120, R52 ;  /* 0x000000786834723c */ /* 0x060ff00000001834 */
[C---:B------:R-:W-:Y:S01]  /*e060*/  HMMA.16816.F32 R56, R104.reuse, R122, R56 ;  /* 0x0000007a6838723c */ /* 0x040fe20000001838 */
[----:B------:R-:W5:Y:S07]  /*e070*/  LDSM.16.MT88.4 R120, [R2+0x8000] ;  /* 0x008000000278783b */ /* 0x000f6e0000004200 */
[C---:B--2---:R-:W-:Y:S08]  /*e080*/  HMMA.16816.F32 R60, R104.reuse, R108, R60 ;  /* 0x0000006c683c723c */ /* 0x044ff0000000183c */
[C---:B------:R-:W-:Y:S01]  /*e090*/  HMMA.16816.F32 R64, R104.reuse, R110, R64 ;  /* 0x0000006e6840723c */ /* 0x040fe20000001840 */
[----:B------:R-:W2:Y:S07]  /*e0a0*/  LDSM.16.MT88.4 R108, [R102+0x8000] ;  /* 0x00800000666c783b */ /* 0x000eae0000004200 */
[C---:B----4-:R-:W-:Y:S08]  /*e0b0*/  HMMA.16816.F32 R68, R104.reuse, R116, R68 ;  /* 0x000000746844723c */ /* 0x050ff00000001844 */
[C---:B------:R-:W-:Y:S08]  /*e0c0*/  HMMA.16816.F32 R72, R104.reuse, R118, R72 ;  /* 0x000000766848723c */ /* 0x040ff00000001848 */
[C---:B-1----:R-:W-:Y:S07]  /*e0d0*/  HMMA.16816.F32 R76, R104.reuse, R112, R76 ;  /* 0x00000070684c723c */ /* 0x042fee000000184c */
[----:B------:R-:W-:Y:S01]  /*e0e0*/  FADD.FTZ R112, R130, R124 ;  /* 0x0000007c82707221 */ /* 0x000fe20000010000 */
[C---:B------:R-:W-:Y:S01]  /*e0f0*/  HMMA.16816.F32 R80, R104.reuse, R114, R80 ;  /* 0x000000726850723c */ /* 0x040fe20000001850 */
[----:B------:R-:W1:Y:S03]  /*e100*/  LDSM.16.MT88.4 R128, [R2+0x2800] ;  /* 0x002800000280783b */ /* 0x000e660000004200 */
[----:B------:R-:W-:Y:S04]  /*e110*/  FADD.FTZ R112, R133, R112 ;  /* 0x0000007085707221 */ /* 0x000fe80000010000 */
[C---:B-----5:R-:W-:Y:S08]  /*e120*/  HMMA.16816.F32 R84, R104.reuse, R120, R84 ;  /* 0x000000786854723c */ /* 0x060ff00000001854 */
[C---:B------:R-:W-:Y:S01]  /*e130*/  HMMA.16816.F32 R88, R104.reuse, R122, R88 ;  /* 0x0000007a6858723c */ /* 0x040fe20000001858 */
[----:B------:R-:W4:Y:S07]  /*e140*/  LDSM.16.MT88.4 R120, [R102+0x2800] ;  /* 0x002800006678783b */ /* 0x000f2e0000004200 */
[C---:B--2---:R-:W-:Y:S07]  /*e150*/  HMMA.16816.F32 R92, R104.reuse, R108, R92 ;  /* 0x0000006c685c723c */ /* 0x044fee000000185c */
[----:B------:R-:W-:Y:S01]  /*e160*/  FADD.FTZ R108, R132, R112 ;  /* 0x00000070846c7221 */ /* 0x000fe20000010000 */
[----:B------:R-:W-:Y:S01]  /*e170*/  HMMA.16816.F32 R96, R104, R110, R96 ;  /* 0x0000006e6860723c */ /* 0x000fe20000001860 */
[----:B------:R-:W2:Y:S03]  /*e180*/  LDSM.16.MT88.4 R112, [R0+0x5800] ;  /* 0x005800000070783b */ /* 0x000ea60000004200 */
[----:B------:R-:W-:Y:S04]  /*e190*/  FADD.FTZ R205, R205, R108 ;  /* 0x0000006ccdcd7221 */ /* 0x000fe80000010000 */
[C---:B------:R-:W-:Y:S01]  /*e1a0*/  HMMA.16816.F32 R148, R200.reuse, R144, R4 ;  /* 0x00000090c894723c */ /* 0x040fe20000001804 */
[----:B------:R-:W5:Y:S07]  /*e1b0*/  LDSM.16.MT88.4 R104, [R3+0x5800] ;  /* 0x005800000368783b */ /* 0x000f6e0000004200 */
[C---:B------:R-:W-:Y:S01]  /*e1c0*/  HMMA.16816.F32 R144, R200.reuse, R146, R8 ;  /* 0x00000092c890723c */ /* 0x040fe20000001808 */
[----:B------:R-:W2:Y:S07]  /*e1d0*/  LDSM.16.MT88.4 R4, [R2+0x5800] ;  /* 0x005800000204783b */ /* 0x000eae0000004200 */
[C---:B------:R-:W-:Y:S01]  /*e1e0*/  HMMA.16816.F32 R140, R200.reuse, R136, R12 ;  /* 0x00000088c88c723c */ /* 0x040fe2000000180c */
[----:B------:R-:W2:Y:S07]  /*e1f0*/  LDSM.16.MT88.4 R8, [R102+0x5800] ;  /* 0x005800006608783b */ /* 0x000eae0000004200 */
[C---:B------:R-:W-:Y:S01]  /*e200*/  HMMA.16816.F32 R136, R200.reuse, R138, R16 ;  /* 0x0000008ac888723c */ /* 0x040fe20000001810 */
[----:B------:R3:W5:Y:S07]  /*e210*/  LDSM.16.MT88.4 R12, [R0+0x8800] ;  /* 0x00880000000c783b */ /* 0x00076e0000004200 */
[C---:B-1----:R-:W-:Y:S01]  /*e220*/  HMMA.16816.F32 R132, R200.reuse, R128, R20 ;  /* 0x00000080c884723c */ /* 0x042fe20000001814 */
[----:B------:R1:W5:Y:S07]  /*e230*/  LDSM.16.MT88.4 R16, [R3+0x8800] ;  /* 0x008800000310783b */ /* 0x00036e0000004200 */
[C---:B------:R-:W-:Y:S08]  /*e240*/  HMMA.16816.F32 R128, R200.reuse, R130, R24 ;  /* 0x00000082c880723c */ /* 0x040ff00000001818 */
[C---:B----4-:R-:W-:Y:S04]  /*e250*/  HMMA.16816.F32 R124, R200.reuse, R120, R28 ;  /* 0x00000078c87c723c */ /* 0x050fe8000000181c */
[----:B---3--:R-:W-:Y:S04]  /*e260*/  @P5 IADD3 R0, R223, -0x2, RZ ;  /* 0xfffffffedf005810 */ /* 0x008fe80007ffe0ff */
[C---:B------:R-:W-:Y:S04]  /*e270*/  HMMA.16816.F32 R120, R200.reuse, R122, R32 ;  /* 0x0000007ac878723c */ /* 0x040fe80000001820 */
[----:B-1----:R-:W-:Y:S04]  /*e280*/  @P5 SHF.R.S32.HI R3, RZ, 0x1f, R0 ;  /* 0x0000001fff035819 */ /* 0x002fe80000011400 */
[C---:B--2---:R-:W-:Y:S04]  /*e290*/  HMMA.16816.F32 R116, R200.reuse, R112, R36 ;  /* 0x00000070c874723c */ /* 0x044fe80000001824 */
[----:B------:R-:W-:Y:S04]  /*e2a0*/  @P5 IMAD R3, R3, c[0x0][0x1e0], RZ ;  /* 0x0000780003035a24 */ /* 0x000fe800078e02ff */
[C---:B------:R-:W-:Y:S08]  /*e2b0*/  HMMA.16816.F32 R112, R200.reuse, R114, R40 ;  /* 0x00000072c870723c */ /* 0x040ff00000001828 */
[C---:B-----5:R-:W-:Y:S08]  /*e2c0*/  HMMA.16816.F32 R108, R200.reuse, R104, R44 ;  /* 0x00000068c86c723c */ /* 0x060ff0000000182c */
[C---:B------:R-:W-:Y:S08]  /*e2d0*/  HMMA.16816.F32 R104, R200.reuse, R106, R48 ;  /* 0x0000006ac868723c */ /* 0x040ff00000001830 */
[C---:B------:R-:W-:Y:S08]  /*e2e0*/  HMMA.16816.F32 R52, R200.reuse, R4, R52 ;  /* 0x00000004c834723c */ /* 0x040ff00000001834 */
[C---:B------:R-:W-:Y:S01]  /*e2f0*/  HMMA.16816.F32 R56, R200.reuse, R6, R56 ;  /* 0x00000006c838723c */ /* 0x040fe20000001838 */
[----:B------:R1:W2:Y:S07]  /*e300*/  LDSM.16.MT88.4 R4, [R2+0x8800] ;  /* 0x008800000204783b */ /* 0x0002ae0000004200 */
[C---:B------:R-:W-:Y:S07]  /*e310*/  HMMA.16816.F32 R60, R200.reuse, R8, R60 ;  /* 0x00000008c83c723c */ /* 0x040fee000000183c */
[C---:B------:R-:W-:Y:S01]  /*e320*/  @P5 IMAD.WIDE.U32 R8, R0.reuse, c[0x0][0x1e0], RZ ;  /* 0x0000780000085a25 */ /* 0x040fe200078e00ff */
[C---:B------:R-:W-:Y:S04]  /*e330*/  HMMA.16816.F32 R64, R200.reuse, R10, R64 ;  /* 0x0000000ac840723c */ /* 0x040fe80000001840 */
[----:B-1----:R-:W-:Y:S04]  /*e340*/  @P5 IMAD R2, R0, c[0x0][0x1e4], R3 ;  /* 0x0000790000025a24 */ /* 0x002fe800078e0203 */
[C---:B------:R-:W-:Y:S04]  /*e350*/  HMMA.16816.F32 R68, R200.reuse, R12, R68 ;  /* 0x0000000cc844723c */ /* 0x040fe80000001844 */
        /* <DEDUP_REMOVED lines=8> */
[C---:B------:R-:W-:Y:S01]  /*e3e0*/  @P5 LEA R12, P0, R2.reuse, c[0x0][0x1c8], 0x1 ;  /* 0x00007200020c5a11 */ /* 0x040fe200078008ff */
[----:B------:R-:W-:Y:S01]  /*e3f0*/  FADD.FTZ R14, R233, R9 ;  /* 0x00000009e90e7221 */ /* 0x000fe20000010000 */
[C---:B------:R-:W-:Y:S01]  /*e400*/  HMMA.16816.F32 R76, R200.reuse, R16, R76 ;  /* 0x00000010c84c723c */ /* 0x040fe2000000184c */
[----:B------:R-:W1:Y:S02]  /*e410*/  LDSM.16.MT88.4 R8, [R102+0x8800] ;  /* 0x008800006608783b */ /* 0x000e640000004200 */
[----:B------:R-:W-:Y:S01]  /*e420*/  @P5 IADD3 R3, R3, R0, RZ ;  /* 0x0000000003035210 */ /* 0x000fe20007ffe0ff */
[----:B------:R-:W-:Y:S03]  /*e430*/  FADD.FTZ R0, R237, R13 ;  /* 0x0000000ded007221 */ /* 0x000fe60000010000 */
[----:B------:R-:W-:Y:S01]  /*e440*/  @P5 LEA.HI.X R13, R2, c[0x0][0x1cc], R3, 0x1, P0 ;  /* 0x00007300020d5a11 */ /* 0x000fe200000f0c03 */
[----:B------:R-:W-:Y:S01]  /*e450*/  FADD.FTZ R3, R238, R0 ;  /* 0x00000000ee037221 */ /* 0x000fe20000010000 */
[----:B------:R-:W-:Y:S01]  /*e460*/  IADD3 R0, R245, 0x1, RZ ;  /* 0x00000001f5007810 */ /* 0x000fe20007ffe0ff */
[C---:B------:R-:W-:Y:S02]  /*e470*/  HMMA.16816.F32 R80, R200.reuse, R18, R80 ;  /* 0x00000012c850723c */ /* 0x040fe40000001850 */
[----:B------:R-:W-:Y:S01]  /*e480*/  @P5 MOV R16, c[0x0][0x1e0] ;  /* 0x0000780000105a02 */ /* 0x000fe20000000f00 */
[----:B------:R-:W-:Y:S01]  /*e490*/  FADD.FTZ R2, R234, R14 ;  /* 0x0000000eea027221 */ /* 0x000fe20000010000 */
[----:B------:R-:W-:Y:S01]  /*e4a0*/  SEL R0, R0, RZ, !P3 ;  /* 0x000000ff00007207 */ /* 0x000fe20005800000 */
[----:B------:R-:W-:Y:S01]  /*e4b0*/  FADD.FTZ R15, R228, R3 ;  /* 0x00000003e40f7221 */ /* 0x000fe20000010000 */
[----:B------:R-:W-:Y:S01]  /*e4c0*/  @P5 ISETP.GE.AND P0, PT, R247, c[0x0][0x1d4], PT ;  /* 0x00007500f7005a0c */ /* 0x000fe20003f06270 */
[----:B------:R-:W-:Y:S01]  /*e4d0*/  FADD.FTZ R2, R236, R2 ;  /* 0x00000002ec027221 */ /* 0x000fe20000010000 */
[C---:B--2---:R-:W-:Y:S01]  /*e4e0*/  HMMA.16816.F32 R84, R200.reuse, R4, R84 ;  /* 0x00000004c854723c */ /* 0x044fe20000001854 */
[----:B------:R2:W-:Y:S03]  /*e4f0*/  STL [R1], R0 ;  /* 0x0000000001007387 */ /* 0x0005e60000100800 */
[----:B------:R-:W-:Y:S01]  /*e500*/  @P5 MOV R14, 0x6 ;  /* 0x00000006000e5802 */ /* 0x000fe20000000f00 */
[----:B------:R-:W-:Y:S01]  /*e510*/  FADD.FTZ R3, R224, R2 ;  /* 0x00000002e0037221 */ /* 0x000fe20000010000 */
[----:B------:R-:W-:Y:S01]  /*e520*/  IADD3 R247, R223, -0x1, RZ ;  /* 0xffffffffdff77810 */ /* 0x000fe20007ffe0ff */
[----:B------:R-:W-:Y:S01]  /*e530*/  FADD.FTZ R5, R230, R15 ;  /* 0x0000000fe6057221 */ /* 0x000fe20000010000 */
[C---:B------:R-:W-:Y:S01]  /*e540*/  @P5 SHF.L.U64.HI R14, R16.reuse, R14, c[0x0][0x1e4] ;  /* 0x00007900100e5619 */ /* 0x040fe2000001020e */
[----:B------:R-:W-:Y:S01]  /*e550*/  FADD.FTZ R15, R227, R3 ;  /* 0x00000003e30f7221 */ /* 0x000fe20000010000 */
[C---:B------:R-:W-:Y:S03]  /*e560*/  HMMA.16816.F32 R88, R200.reuse, R6, R88 ;  /* 0x00000006c858723c */ /* 0x040fe60000001858 */
[----:B------:R-:W-:Y:S04]  /*e570*/  @P5 SHF.L.U32 R16, R16, 0x6, RZ ;  /* 0x0000000610105819 */ /* 0x000fe800000006ff */
[----:B------:R-:W-:Y:S01]  /*e580*/  @P5 IADD3 R2, P4, R16, R12, RZ ;  /* 0x0000000c10025210 */ /* 0x000fe20007f9e0ff */
[----:B------:R-:W-:Y:S04]  /*e590*/  FADD.FTZ R6, R226, R15 ;  /* 0x0000000fe2067221 */ /* 0x000fe80000010000 */
[----:B------:R-:W-:Y:S01]  /*e5a0*/  @P5 IADD3.X R3, R14, R13, RZ, P4, !PT ;  /* 0x0000000d0e035210 */ /* 0x000fe200027fe4ff */
[C---:B-1----:R-:W-:Y:S03]  /*e5b0*/  HMMA.16816.F32 R92, R200.reuse, R8, R92 ;  /* 0x00000008c85c723c */ /* 0x042fe6000000185c */
[----:B--2---:R-:W-:Y:S01]  /*e5c0*/  @P5 IMAD R0, R0, 0x9000, R239 ;  /* 0x0000900000005824 */ /* 0x004fe200078e02ef */
[----:B------:R-:W-:Y:S04]  /*e5d0*/  @P5 IADD3 R4, P3, R16, R2, RZ ;  /* 0x0000000210045210 */ /* 0x000fe80007f7e0ff */
[----:B------:R-:W-:Y:S01]  /*e5e0*/  @!PT LDS RZ, [RZ] ;  /* 0x00000000fffff984 */ /* 0x000fe20000000800 */
[----:B------:R-:W-:Y:S01]  /*e5f0*/  @!PT LDS RZ, [RZ] ;  /* 0x00000000fffff984 */ /* 0x000fe20000000800 */
[----:B------:R-:W-:Y:S01]  /*e600*/  @!PT LDS RZ, [RZ] ;  /* 0x00000000fffff984 */ /* 0x000fe20000000800 */
[----:B------:R1:W-:Y:S01]  /*e610*/  @P5 LDGSTS.E.BYPASS.LTC128B.128 [R0], [R12.64], !P2 ;  /* 0x000000000c005fae */ /* 0x0003e2000d101d46 */
[----:B------:R-:W-:Y:S07]  /*e620*/  HMMA.16816.F32 R96, R200, R10, R96 ;  /* 0x0000000ac860723c */ /* 0x000fee0000001860 */
        /* <DEDUP_REMOVED lines=13> */
[----:B------:R-:W-:Y:S01]  /*e700*/  ISETP.GT.AND P0, PT, R223, RZ, PT ;  /* 0x000000ffdf00720c */ /* 0x000fe20003f04270 */
[----:B--2---:R-:W-:Y:S01]  /*e710*/  FADD.FTZ R3, R229, R12 ;  /* 0x0000000ce5037221 */ /* 0x004fe20000010000 */
[----:B------:R-:W-:Y:S01]  /*e720*/  MOV R223, R247 ;  /* 0x000000f700df7202 */ /* 0x000fe20000000f00 */
[----:B------:R-:W-:Y:S02]  /*e730*/  FADD.FTZ R2, R225, R6 ;  /* 0x00000006e1027221 */ /* 0x000fe40000010000 */
[----:B------:R-:W-:Y:S02]  /*e740*/  FADD.FTZ R3, R218, R3 ;  /* 0x00000003da037221 */ /* 0x000fe40000010000 */
        /* <DEDUP_REMOVED lines=9> */
[----:B------:R-:W-:Y:S04]  /*e7e0*/  STL [R1+0x4], R2 ;  /* 0x0000040201007387 */ /* 0x000fe80000100800 */
[----:B------:R1:W-:Y:S02]  /*e7f0*/  STL [R1+0x8], R0 ;  /* 0x0000080001007387 */ /* 0x0003e40000100800 */
[----:B-1----:R-:W-:Y:S01]  /*e800*/  MOV R0, R101 ;  /* 0x0000006500007202 */ /* 0x002fe20000000f00 */
[----:B------:R-:W-:-:S05]  /*e810*/  @P0 BRA `(.L_x_1092) ;  /* 0xffffc14000000947 */ /* 0x000fca000383ffff */
.L_x_1091:
[----:B------:R-:W-:Y:S02]  /*e820*/  MOV R7, 0x1f ;  /* 0x0000001f00077802 */ /* 0x000fe40000000f00 */
[----:B------:R-:W-:Y:S01]  /*e830*/  MOV R6, 0xffffffff ;  /* 0xffffffff00067802 */ /* 0x000fe20000000f00 */
[----:B------:R-:W-:Y:S05]  /*e840*/  BRA.DIV ~URZ, `(.L_x_1093) ;  /* 0x000028c27f007947 */ /* 0x000fea000b800000 */
[----:B------:R-:W2:Y:S04]  /*e850*/  LDL R0, [R1+0x4] ;  /* 0x0000040001007983 */ /* 0x000ea80000100800 */
[----:B--2---:R2:W3:Y:S02]  /*e860*/  SHFL.BFLY PT, R4, R0, 0x2, 0x1f ;  /* 0x0c401f0000047f89 */ /* 0x0044e400000e0000 */
.L_x_1125:
[----:B--2---:R-:W2:Y:S02]  /*e870*/  LDL.LU R0, [R1+0x4] ;  /* 0x0000040001007983 */ /* 0x004ea40000300800 */
[----:B--23--:R-:W-:Y:S01]  /*e880*/  FADD.FTZ R4, R4, R0 ;  /* 0x0000000004047221 */ /* 0x00cfe20000010000 */
[----:B------:R-:W-:Y:S05]  /*e890*/  BRA.DIV ~URZ, `(.L_x_1094) ;  /* 0x000028d27f007947 */ /* 0x000fea000b800000 */
[----:B------:R-:W2:Y:S04]  /*e8a0*/  LDL.LU R5, [R1+0x8] ;  /* 0x0000080001057983 */ /* 0x000ea80000300800 */
[----:B------:R-:W3:Y:S02]  /*e8b0*/  SHFL.BFLY PT, R2, R4, 0x1, 0x1f ;  /* 0x0c201f0004027f89 */ /* 0x000ee400000e0000 */
[----:B---3--:R-:W-:-:S02]  /*e8c0*/  FADD.FTZ R4, R4, R2 ;  /* 0x0000000204047221 */ /* 0x008fc40000010000 */
[----:B--2---:R-:W2:Y:S02]  /*e8d0*/  SHFL.BFLY PT, R0, R5, 0x2, 0x1f ;  /* 0x0c401f0005007f89 */ /* 0x004ea400000e0000 */
[----:B--2---:R-:W-:-:S05]  /*e8e0*/  FADD.FTZ R0, R0, R5 ;  /* 0x0000000500007221 */ /* 0x004fca0000010000 */
[----:B-1----:R1:W2:Y:S02]  /*e8f0*/  SHFL.BFLY PT, R3, R0, 0x1, 0x1f ;  /* 0x0c201f0000037f89 */ /* 0x0022a400000e0000 */
.L_x_1126:
[----:B------:R-:W-:Y:S01]  /*e900*/  FSETP.NE.FTZ.AND P1, PT, R4, RZ, PT ;  /* 0x000000ff0400720b */ /* 0x000fe20003f35000 */
[----:B--2---:R-:W-:Y:S01]  /*e910*/  FADD.FTZ R3, R3, R0 ;  /* 0x0000000003037221 */ /* 0x004fe20000010000 */
[----:B------:R-:W-:Y:S02]  /*e920*/  MOV R2, RZ ;  /* 0x000000ff00027202 */ /* 0x000fe40000000f00 */
[----:B-1----:R-:W-:Y:S02]  /*e930*/  MOV R0, RZ ;  /* 0x000000ff00007202 */ /* 0x002fe40000000f00 */
[----:B------:R-:W-:Y:S02]  /*e940*/  FSETP.NE.FTZ.AND P0, PT, R3, RZ, PT ;  /* 0x000000ff0300720b */ /* 0x000fe40003f15000 */
[----:B------:R-:W-:Y:S02]  /*e950*/  MOV R50, 0xff800000 ;  /* 0xff80000000327802 */ /* 0x000fe40000000f00 */
[----:B------:R-:W-:-:S03]  /*e960*/  MOV R49, 0xff800000 ;  /* 0xff80000000317802 */ /* 0x000fc60000000f00 */
[----:B------:R-:W1:Y:S01]  /*e970*/  @P1 MUFU.RCP R2, R4 ;  /* 0x0000000400021308 */ /* 0x000e620000001000 */
[----:B------:R-:W-:-:S07]  /*e980*/  @P1 MOV R7, 0x3f317218 ;  /* 0x3f31721800071802 */ /* 0x000fce0000000f00 */
[----:B------:R-:W2:Y:S01]  /*e990*/  @P1 MUFU.LG2 R4, R4 ;  /* 0x0000000400041308 */ /* 0x000ea20000000c00 */
[----:B-1----:R-:W-:-:S07]  /*e9a0*/  FMUL.FTZ R148, R2, R148 ;  /* 0x0000009402947220 */ /* 0x002fce0000410000 */
[----:B------:R-:W1:Y:S01]  /*e9b0*/  @P0 MUFU.RCP R0, R3 ;  /* 0x0000000300000308 */ /* 0x000e620000001000 */
        /* <DEDUP_REMOVED lines=46> */
[----:B------:R-:W-:Y:S02]  /*eca0*/  FMUL.FTZ R97, R2, R97 ;  /* 0x0000006102617220 */ /* 0x000fe40000410000 */
[----:B------:R3:W4:Y:S01]  /*ecb0*/  @P0 MUFU.LG2 R2, R3 ;  /* 0x0000000300020308 */ /* 0x0007220000000c00 */
[----:B--2---:R-:W-:-:S02]  /*ecc0*/  @P1 FMUL.FTZ R5, R4, 0.69314718246459960938 ;  /* 0x3f31721804051820 */ /* 0x004fc40000410000 */
[----:B------:R-:W-:Y:S02]  /*ecd0*/  @P1 FMUL.FTZ R4, R7, c[0x0][0x2d0] ;  /* 0x0000b40007041a20 */ /* 0x000fe40000410000 */
[----:B-1----:R-:W-:Y:S02]  /*ece0*/  FMUL.FTZ R150, R0, R150 ;  /* 0x0000009600967220 */ /* 0x002fe40000410000 */
[----:B------:R-:W-:Y:S01]  /*ecf0*/  @P1 FFMA.FTZ R50, R4, R101, R5 ;  /* 0x0000006504321223 */ /* 0x000fe20000010005 */
[----:B------:R-:W-:Y:S01]  /*ed00*/  MOV R4, 0x1 ;  /* 0x0000000100047802 */ /* 0x000fe20000000f00 */
[C---:B------:R-:W-:Y:S02]  /*ed10*/  FMUL.FTZ R47, R0.reuse, R151 ;  /* 0x00000097002f7220 */ /* 0x040fe40000410000 */
[C---:B------:R-:W-:Y:S02]  /*ed20*/  FMUL.FTZ R146, R0.reuse, R146 ;  /* 0x0000009200927220 */ /* 0x040fe40000410000 */
[----:B------:R-:W-:-:S02]  /*ed30*/  FMUL.FTZ R45, R0, R147 ;  /* 0x00000093002d7220 */ /* 0x000fc40000410000 */
[----:B------:R-:W-:Y:S01]  /*ed40*/  FMUL.FTZ R142, R0, R142 ;  /* 0x0000008e008e7220 */ /* 0x000fe20000410000 */
[----:B---3--:R-:W-:Y:S01]  /*ed50*/  @P0 MOV R3, 0x3f317218 ;  /* 0x3f31721800030802 */ /* 0x008fe20000000f00 */
[----:B----4-:R-:W-:Y:S02]  /*ed60*/  @P0 FMUL.FTZ R2, R2, 0.69314718246459960938 ;  /* 0x3f31721802020820 */ /* 0x010fe40000410000 */
[C---:B------:R-:W-:Y:S02]  /*ed70*/  FMUL.FTZ R43, R0.reuse, R143 ;  /* 0x0000008f002b7220 */ /* 0x040fe40000410000 */
[----:B------:R-:W-:Y:S02]  /*ed80*/  @P0 FMUL.FTZ R3, R3, c[0x0][0x2d0] ;  /* 0x0000b40003030a20 */ /* 0x000fe40000410000 */
        /* <DEDUP_REMOVED lines=41> */
[----:B------:R-:W-:Y:S01]  /*f020*/  FMUL.FTZ R99, R0, R99 ;  /* 0x0000006300637220 */ /* 0x000fe20000410000 */
[----:B------:R-:W-:Y:S01]  /*f030*/  PRMT R0, R4, 0x7610, R0 ;  /* 0x0000761004007816 */ /* 0x000fe20000000000 */
[----:B------:R-:W-:Y:S02]  /*f040*/  @P0 FFMA.FTZ R49, R3, R100, R2 ;  /* 0x0000006403310223 */ /* 0x000fe40000010002 */
.L_x_1082:
        /* <DEDUP_REMOVED lines=19> */
.L_x_1096:
[----:B-1----:R-:W-:Y:S05]  /*f180*/  BSYNC B0 ;  /* 0x0000000000007941 */ /* 0x002fea0003800000 */
.L_x_1095:
        /* <DEDUP_REMOVED lines=120> */
[----:B------:R-:W-:Y:S05]  /*f910*/  CALL.REL.NOINC `($__internal_3_$__cuda_sm70_shflsync_idx_p) ;  /* 0x00001d1000007944 */ /* 0x000fea0003c00000 */
.L_x_1099:
[----:B-1----:R-:W2:Y:S04]  /*f920*/  LDL R2, [R1+0x98] ;  /* 0x0000980001027983 */ /* 0x002ea80000100800 */
[----:B------:R-:W3:Y:S04]  /*f930*/  LDL.LU R13, [R1+0x50] ;  /* 0x00005000010d7983 */ /* 0x000ee80000300800 */
[----:B------:R-:W4:Y:S04]  /*f940*/  LDL.LU R12, [R1+0x54] ;  /* 0x00005400010c7983 */ /* 0x000f280000300800 */
[----:B------:R-:W2:Y:S01]  /*f950*/  LDL.LU R15, [R1+0x5c] ;  /* 0x00005c00010f7983 */ /* 0x000ea20000300800 */
[----:B------:R-:W-:-:S03]  /*f960*/  IMAD.MOV.U32 R0, RZ, RZ, 0x1 ;  /* 0x00000001ff007424 */ /* 0x000fc600078e00ff */
[----:B------:R-:W1:Y:S02]  /*f970*/  S2R R16, SR_TID.X ;  /* 0x0000000000107919 */ /* 0x000e640000002100 */
[----:B------:R-:W-:Y:S02]  /*f980*/  ISETP.NE.AND P1, PT, R0, c[0x0][0x4e8], PT ;  /* 0x00013a0000007a0c */ /* 0x000fe40003f25270 */
[----:B------:R2:W5:Y:S04]  /*f990*/  LDL.64 R68, [R1+0x10] ;  /* 0x0000100001447983 */ /* 0x0005680000100a00 */
[----:B------:R2:W5:Y:S04]  /*f9a0*/  LDL R64, [R1+0x70] ;  /* 0x0000700001407983 */ /* 0x0005680000100800 */
[----:B------:R2:W5:Y:S04]  /*f9b0*/  LDL R23, [R1+0x1c] ;  /* 0x00001c0001177983 */ /* 0x0005680000100800 */
[----:B------:R2:W5:Y:S04]  /*f9c0*/  LDL R22, [R1+0x60] ;  /* 0x0000600001167983 */ /* 0x0005680000100800 */
[----:B------:R2:W5:Y:S01]  /*f9d0*/  LDL R21, [R1+0x20] ;  /* 0x0000200001157983 */ /* 0x0005620000100800 */
[----:B-1----:R-:W-:-:S03]  /*f9e0*/  SHF.R.S32.HI R10, RZ, 0x1f, R16 ;  /* 0x0000001fff0a7819 */ /* 0x002fc60000011410 */
[----:B------:R-:W1:Y:S01]  /*f9f0*/  S2R R18, SR_TID.X ;  /* 0x0000000000127919 */ /* 0x000e620000002100 */
[----:B------:R-:W-:-:S04]  /*fa00*/  LEA.HI R10, R10, R16, RZ, 0x3 ;  /* 0x000000100a0a7211 */ /* 0x000fc800078f18ff */
[----:B------:R-:W-:-:S05]  /*fa10*/  LOP3.LUT R10, R10, 0xfffffff8, RZ, 0xc0, !PT ;  /* 0xfffffff80a0a7812 */ /* 0x000fca00078ec0ff */
[----:B------:R-:W-:Y:S02]  /*fa20*/  IMAD.IADD R10, R16, 0x1, -R10 ;  /* 0x00000001100a7824 */ /* 0x000fe400078e0a0a */
[----:B------:R-:W2:Y:S01]  /*fa30*/  LDL R16, [R1+0xa0] ;  /* 0x0000a00001107983 */ /* 0x000ea20000100800 */
[----:B-1----:R-:W-:-:S04]  /*fa40*/  SHF.R.S32.HI R14, RZ, 0x1f, R18 ;  /* 0x0000001fff0e7819 */ /* 0x002fc80000011412 */
[----:B------:R-:W-:-:S04]  /*fa50*/  LEA.HI R14, R14, R18, RZ, 0x3 ;  /* 0x000000120e0e7211 */ /* 0x000fc800078f18ff */
[----:B------:R-:W-:-:S04]  /*fa60*/  SHF.R.S32.HI R14, RZ, 0x3, R14 ;  /* 0x00000003ff0e7819 */ /* 0x000fc8000001140e */
[----:B------:R-:W-:Y:S02]  /*fa70*/  LEA R10, R10, R14, 0x5 ;  /* 0x0000000e0a0a7211 */ /* 0x000fe400078e28ff */
[----:B---3--:R-:W-:Y:S02]  /*fa80*/  SHF.R.S32.HI R7, RZ, 0x1f, R13 ;  /* 0x0000001fff077819 */ /* 0x008fe4000001140d */
[----:B----4-:R-:W-:-:S03]  /*fa90*/  SHF.R.S32.HI R11, RZ, 0x1f, R12 ;  /* 0x0000001fff0b7819 */ /* 0x010fc6000001140c */
[----:B------:R-:W-:Y:S02]  /*faa0*/  IMAD R4, R7, c[0x0][0x490], RZ ;  /* 0x0001240007047a24 */ /* 0x000fe400078e02ff */
[----:B--2---:R-:W-:Y:S02]  /*fab0*/  IMAD.IADD R6, R2, 0x1, R15 ;  /* 0x0000000102067824 */ /* 0x004fe400078e020f */
[----:B------:R-:W-:-:S03]  /*fac0*/  IMAD.WIDE.U32 R2, R13, c[0x0][0x490], RZ ;  /* 0x000124000d027a25 */ /* 0x000fc600078e00ff */
[----:B------:R-:W-:Y:S01]  /*fad0*/  MOV R0, R6 ;  /* 0x0000000600007202 */ /* 0x000fe20000000f00 */
[----:B------:R-:W-:-:S04]  /*fae0*/  @P1 IMAD.HI.U32 R5, R6, c[0x0][0x4ec], RZ ;  /* 0x00013b0006051a27 */ /* 0x000fc800078e00ff */
[----:B------:R-:W-:Y:S01]  /*faf0*/  IMAD R4, R13, c[0x0][0x494], R4 ;  /* 0x000125000d047a24 */ /* 0x000fe200078e0204 */
[----:B------:R-:W-:Y:S01]  /*fb00*/  @P1 SHF.R.U32.HI R0, RZ, c[0x0][0x4f0], R5 ;  /* 0x00013c00ff001a19 */ /* 0x000fe20000011605 */
[----:B------:R-:W-:Y:S02]  /*fb10*/  IMAD R9, R11, c[0x0][0x498], RZ ;  /* 0x000126000b097a24 */ /* 0x000fe400078e02ff */
[----:B------:R-:W-:Y:S01]  /*fb20*/  IMAD.IADD R3, R3, 0x1, R4 ;  /* 0x0000000103037824 */ /* 0x000fe200078e0204 */
[----:B------:R-:W-:-:S03]  /*fb30*/  IADD3 R8, -R0, RZ, RZ ;  /* 0x000000ff00087210 */ /* 0x000fc60007ffe1ff */
[----:B------:R-:W-:-:S04]  /*fb40*/  IMAD.WIDE.U32 R4, R12, c[0x0][0x498], R2 ;  /* 0x000126000c047a25 */ /* 0x000fc800078e0002 */
[----:B------:R-:W-:Y:S01]  /*fb50*/  IMAD R2, R8, c[0x0][0x4e8], R6 ;  /* 0x00013a0008027a24 */ /* 0x000fe200078e0206 */
[----:B------:R-:W-:Y:S01]  /*fb60*/  SHF.R.S32.HI R6, RZ, 0x1f, R0 ;  /* 0x0000001fff067819 */ /* 0x000fe20000011400 */
[----:B------:R-:W-:Y:S01]  /*fb70*/  IMAD R3, R12, c[0x0][0x49c], R9 ;  /* 0x000127000c037a24 */ /* 0x000fe200078e0209 */
[----:B------:R-:W-:Y:S02]  /*fb80*/  IADD3 R4, P0, R0, R4, RZ ;  /* 0x0000000400047210 */ /* 0x000fe40007f1e0ff */
[----:B------:R-:W-:Y:S01]  /*fb90*/  SHF.R.S32.HI R8, RZ, 0x1f, R2 ;  /* 0x0000001fff087819 */ /* 0x000fe20000011402 */
[----:B------:R-:W-:Y:S01]  /*fba0*/  IMAD R0, R7, c[0x0][0x3e8], RZ ;  /* 0x0000fa0007007a24 */ /* 0x000fe200078e02ff */
[----:B------:R-:W-:Y:S01]  /*fbb0*/  IADD3.X R5, R6, R5, R3, P0, !PT ;  /* 0x0000000506057210 */ /* 0x000fe200007fe403 */
[----:B------:R-:W-:-:S04]  /*fbc0*/  IMAD.WIDE.U32 R6, R13, c[0x0][0x3e8], RZ ;  /* 0x0000fa000d067a25 */ /* 0x000fc800078e00ff */
[----:B------:R-:W-:Y:S02]  /*fbd0*/  IMAD R3, R8, c[0x0][0x488], RZ ;  /* 0x0001220008037a24 */ /* 0x000fe400078e02ff */
[----:B------:R-:W-:Y:S02]  /*fbe0*/  IMAD R8, R13, c[0x0][0x3ec], R0 ;  /* 0x0000fb000d087a24 */ /* 0x000fe400078e0200 */
[----:B------:R-:W2:Y:S01]  /*fbf0*/  LDL R13, [R1+0x28] ;  /* 0x00002800010d7983 */ /* 0x000ea20000100800 */
[----:B------:R-:W-:Y:S02]  /*fc00*/  IMAD.IADD R10, R15, 0x1, R10 ;  /* 0x000000010f0a7824 */ /* 0x000fe400078e020a */
[C---:B------:R-:W-:Y:S02]  /*fc10*/  IMAD R9, R2.reuse, c[0x0][0x48c], R3 ;  /* 0x0001230002097a24 */ /* 0x040fe400078e0203 */
[----:B------:R-:W-:Y:S01]  /*fc20*/  IMAD.WIDE.U32 R4, R2, c[0x0][0x488], R4 ;  /* 0x0001220002047a25 */ /* 0x000fe200078e0004 */
[----:B------:R-:W-:-:S03]  /*fc30*/  SHF.R.S32.HI R17, RZ, 0x1f, R18 ;  /* 0x0000001fff117819 */ /* 0x000fc60000011412 */
[----:B------:R-:W-:Y:S01]  /*fc40*/  @P1 IMAD.HI.U32 R2, R10, c[0x0][0x4ec], RZ ;  /* 0x00013b000a021a27 */ /* 0x000fe200078e00ff */
[----:B------:R-:W-:Y:S02]  /*fc50*/  MOV R0, R10 ;  /* 0x0000000a00007202 */ /* 0x000fe40000000f00 */
[----:B------:R-:W-:Y:S01]  /*fc60*/  IADD3 R5, R5, R9, RZ ;  /* 0x0000000905057210 */ /* 0x000fe20007ffe0ff */
[----:B------:R-:W-:Y:S01]  /*fc70*/  IMAD.IADD R3, R7, 0x1, R8 ;  /* 0x0000000107037824 */ /* 0x000fe200078e0208 */
[----:B------:R-:W-:Y:S01]  /*fc80*/  @P1 SHF.R.U32.HI R0, RZ, c[0x0][0x4f0], R2 ;  /* 0x00013c00ff001a19 */ /* 0x000fe20000011602 */
[----:B------:R-:W-:Y:S01]  /*fc90*/  IMAD.MOV.U32 R2, RZ, RZ, R6 ;  /* 0x000000ffff027224 */ /* 0x000fe200078e0006 */
[C---:B------:R-:W-:Y:S01]  /*fca0*/  LEA R8, P0, R4.reuse, c[0x0][0x450], 0x2 ;  /* 0x0001140004087a11 */ /* 0x040fe200078010ff */
[----:B------:R-:W-:Y:S01]  /*fcb0*/  IMAD R6, R11, c[0x0][0x3f0], RZ ;  /* 0x0000fc000b067a24 */ /* 0x000fe200078e02ff */
[----:B------:R-:W-:Y:S02]  /*fcc0*/  LEA.HI R17, R17, R18, RZ, 0x5 ;  /* 0x0000001211117211 */ /* 0x000fe400078f28ff */
[----:B------:R-:W-:Y:S01]  /*fcd0*/  LEA.HI.X R5, R4, c[0x0][0x454], R5, 0x2, P0 ;  /* 0x0001150004057a11 */ /* 0x000fe200000f1405 */
[C---:B------:R-:W-:Y:S01]  /*fce0*/  IMAD R9, R12.reuse, c[0x0][0x3f4], R6 ;  /* 0x0000fd000c097a24 */ /* 0x040fe200078e0206 */
[----:B------:R-:W-:Y:S01]  /*fcf0*/  LOP3.LUT R17, R17, 0xffffffe0, RZ, 0xc0, !PT ;  /* 0xffffffe011117812 */ /* 0x000fe200078ec0ff */
[----:B------:R-:W-:Y:S01]  /*fd00*/  IMAD.WIDE.U32 R2, R12, c[0x0][0x3f0], R2 ;  /* 0x0000fc000c027a25 */ /* 0x000fe200078e0002 */
[----:B------:R-:W-:Y:S01]  /*fd10*/  SHFL.IDX PT, R6, R8, RZ, 0x1c1f ;  /* 0x001c1fff08067589 */ /* 0x000fe200000e0000 */
[----:B------:R-:W-:-:S03]  /*fd20*/  IADD3 R11, -R0, RZ, RZ ;  /* 0x000000ff000b7210 */ /* 0x000fc60007ffe1ff */
[----:B------:R-:W1:Y:S01]  /*fd30*/  SHFL.IDX PT, R7, R5, RZ, 0x1c1f ;  /* 0x001c1fff05077589 */ /* 0x000e6200000e0000 */
[----:B------:R-:W-:Y:S01]  /*fd40*/  IMAD.IADD R17, R18, 0x1, -R17 ;  /* 0x0000000112117824 */ /* 0x000fe200078e0a11 */
[----:B------:R-:W-:Y:S02]  /*fd50*/  IADD3 R3, R3, R9, RZ ;  /* 0x0000000903037210 */ /* 0x000fe40007ffe0ff */
[----:B------:R3:W-:Y:S01]  /*fd60*/  SHFL.IDX PT, R4, R8, 0x1, 0x1c1f ;  /* 0x003c1f0008047f89 */ /* 0x0007e200000e0000 */
[----:B------:R-:W-:Y:S01]  /*fd70*/  ULDC UR5, c[0x0][0x4e8] ;  /* 0x00013a0000057ab9 */ /* 0x000fe20000000800 */
[----:B------:R-:W-:Y:S02]  /*fd80*/  IMAD.IADD R9, R16, 0x1, R15 ;  /* 0x0000000110097824 */ /* 0x000fe400078e020f */
[----:B------:R-:W4:Y:S01]  /*fd90*/  SHFL.IDX PT, R5, R5, 0x1, 0x1c1f ;  /* 0x003c1f0005057f89 */ /* 0x000f2200000e0000 */
[----:B------:R-:W-:Y:S02]  /*fda0*/  ULDC UR4, c[0x0][0x388] ;  /* 0x0000e20000047ab9 */ /* 0x000fe40000000800 */
[----:B------:R-:W-:Y:S01]  /*fdb0*/  UIMAD UR4, UR5, UR4, URZ ;  /* 0x00000004050472a4 */ /* 0x000fe2000f8e023f */
[----:B------:R-:W-:-:S05]  /*fdc0*/  LOP3.LUT P0, RZ, R17, 0x3, RZ, 0xc0, !PT ;  /* 0x0000000311ff7812 */ /* 0x000fca000780c0ff */
[----:B------:R-:W-:Y:S01]  /*fdd0*/  ISETP.GE.OR P1, PT, R9, UR4, P0 ;  /* 0x0000000409007c0c */ /* 0x000fe20008726670 */
[----:B---3--:R-:W-:Y:S01]  /*fde0*/  IMAD R8, R11, c[0x0][0x4e8], R10 ;  /* 0x00013a000b087a24 */ /* 0x008fe200078e020a */
[----:B------:R-:W-:-:S04]  /*fdf0*/  IADD3 R11, R9, 0x8, RZ ;  /* 0x00000008090b7810 */ /* 0x000fc80007ffe0ff */
[----:B------:R-:W-:Y:S02]  /*fe00*/  ISETP.GE.OR P0, PT, R11, UR4, P0 ;  /* 0x000000040b007c0c */ /* 0x000fe40008706670 */
[----:B------:R-:W-:-:S05]  /*fe10*/  SHF.R.S32.HI R12, RZ, 0x1f, R0 ;  /* 0x0000001fff0c7819 */ /* 0x000fca0000011400 */
[----:B-1----:R1:W-:Y:S01]  /*fe20*/  @!P1 ST.E [R6.64], R50 ;  /* 0x0000003206009985 */ /* 0x0023e2000c101906 */
[----:B------:R-:W-:Y:S02]  /*fe30*/  IMAD R10, R12, c[0x0][0x3e0], RZ ;  /* 0x0000f8000c0a7a24 */ /* 0x000fe400078e02ff */
[----:B------:R-:W-:-:S03]  /*fe40*/  IMAD.WIDE.U32 R2, R0, c[0x0][0x3e0], R2 ;  /* 0x0000f80000027a25 */ /* 0x000fc600078e0002 */
[----:B----4-:R1:W-:Y:S01]  /*fe50*/  @!P0 ST.E [R4.64], R49 ;  /* 0x0000003104008985 */ /* 0x0103e2000c101906 */
[----:B------:R-:W-:Y:S01]  /*fe60*/  IMAD R9, R0, c[0x0][0x3e4], R10 ;  /* 0x0000f90000097a24 */ /* 0x000fe200078e020a */
[----:B------:R-:W-:-:S04]  /*fe70*/  SHF.R.S32.HI R0, RZ, 0x1f, R8 ;  /* 0x0000001fff007819 */ /* 0x000fc80000011408 */
[----:B------:R-:W-:Y:S01]  /*fe80*/  IADD3 R3, R3, R9, RZ ;  /* 0x0000000903037210 */ /* 0x000fe20007ffe0ff */
[----:B------:R-:W-:-:S04]  /*fe90*/  IMAD R0, R0, c[0x0][0x3d8], RZ ;  /* 0x0000f60000007a24 */ /* 0x000fc800078e02ff */
[C---:B------:R-:W-:Y:S02]  /*fea0*/  IMAD R0, R8.reuse, c[0x0][0x3dc], R0 ;  /* 0x0000f70008007a24 */ /* 0x040fe400078e0200 */
[----:B------:R-:W-:Y:S01]  /*feb0*/  IMAD.WIDE.U32 R2, R8, c[0x0][0x3d8], R2 ;  /* 0x0000f60008027a25 */ /* 0x000fe200078e0002 */
[----:B------:R-:W-:-:S03]  /*fec0*/  IADD3 R11, R14, R15, RZ ;  /* 0x0000000f0e0b7210 */ /* 0x000fc60007ffe0ff */
[----:B------:R-:W-:Y:S01]  /*fed0*/  IMAD.IADD R0, R3, 0x1, R0 ;  /* 0x0000000103007824 */ /* 0x000fe200078e0200 */
[----:B------:R-:W-:-:S04]  /*fee0*/  LEA R20, P0, R2, c[0x0][0x380], 0x1 ;  /* 0x0000e00002147a11 */ /* 0x000fc800078008ff */
[----:B------:R-:W-:Y:S02]  /*fef0*/  LEA.HI.X R10, R2, c[0x0][0x384], R0, 0x1, P0 ;  /* 0x0000e100020a7a11 */ /* 0x000fe400000f0c00 */
        /* <DEDUP_REMOVED lines=29> */
.L_x_1101:
[----:B---34-:R-:W-:Y:S05]  /*100d0*/  BSYNC B0 ;  /* 0x0000000000007941 */ /* 0x018fea0003800000 */
.L_x_1100:
        /* <DEDUP_REMOVED lines=9> */
[CC--:B--2---:R-:W-:Y:S02]  /*10170*/  @!P2 LEA R8, P5, R68.reuse, R0.reuse, 0x1 ;  /* 0x000000004408a211 */ /* 0x0c4fe400078a08ff */
[-C--:B-1----:R-:W-:Y:S02]  /*10180*/  @!P1 LEA R6, P4, R23, R0.reuse, 0x1 ;  /* 0x0000000017069211 */ /* 0x082fe400078808ff */
[----:B------:R-:W-:Y:S02]  /*10190*/  @!P0 LEA R4, P3, R21, R0, 0x1 ;  /* 0x0000000015048211 */ /* 0x000fe400078608ff */
[-C--:B----4-:R-:W-:Y:S02]  /*101a0*/  @!P2 LEA.HI.X R9, R68, R2.reuse, R69, 0x1, P5 ;  /* 0x000000024409a211 */ /* 0x090fe400028f0c45 */
[-C--:B------:R-:W-:Y:S02]  /*101b0*/  @!P1 LEA.HI.X R7, R23, R2.reuse, R64, 0x1, P4 ;  /* 0x0000000217079211 */ /* 0x080fe400020f0c40 */
[----:B------:R-:W-:Y:S01]  /*101c0*/  @!P0 LEA.HI.X R5, R21, R2, R22, 0x1, P3 ;  /* 0x0000000215058211 */ /* 0x000fe200018f0c16 */
[----:B------:R1:W-:Y:S04]  /*101d0*/  @!P2 ST.E.128 [R8.64], R36 ;  /* 0x000000240800a985 */ /* 0x0003e8000c101d06 */
[----:B------:R1:W-:Y:S04]  /*101e0*/  @!P1 ST.E.128 [R6.64], R32 ;  /* 0x0000002006009985 */ /* 0x0003e8000c101d06 */
[----:B------:R1:W-:Y:S02]  /*101f0*/  @!P0 ST.E.128 [R4.64], R28 ;  /* 0x0000001c04008985 */ /* 0x0003e4000c101d06 */
.L_x_1103:
[----:B------:R-:W-:Y:S05]  /*10200*/  BSYNC B0 ;  /* 0x0000000000007941 */ /* 0x000fea0003800000 */
.L_x_1102:
[----:B------:R-:W-:Y:S01]  /*10210*/  IADD3 R3, R11, 0x40, RZ ;  /* 0x000000400b037810 */ /* 0x000fe20007ffe0ff */
[----:B----4-:R4:W3:Y:S01]  /*10220*/  SHFL.IDX PT, R2, R10, 0x2, 0x181f ;  /* 0x00581f000a027f89 */ /* 0x0108e200000e0000 */
[----:B------:R-:W-:Y:S02]  /*10230*/  BSSY B0, `(.L_x_1104) ;  /* 0x0000010000007945 */ /* 0x000fe40003800000 */
[----:B------:R-:W-:Y:S01]  /*10240*/  ISETP.GE.AND P0, PT, R3, UR4, PT ;  /* 0x0000000403007c0c */ /* 0x000fe2000bf06270 */
[----:B--2---:R4:W2:-:S12]  /*10250*/  SHFL.IDX PT, R0, R20, 0x2, 0x181f ;  /* 0x00581f0014007f89 */ /* 0x00489800000e0000 */
[----:B------:R-:W-:Y:S05]  /*10260*/  @P0 BRA `(.L_x_1105) ;  /* 0x000000c000000947 */ /* 0x000fea0003800000 */
[----:B-----5:R-:W-:Y:S02]  /*10270*/  ISETP.GE.AND P2, PT, R68, c[0x0][0x3c8], PT ;  /* 0x0000f20044007a0c */ /* 0x020fe40003f46270 */
[----:B------:R-:W-:Y:S02]  /*10280*/  ISETP.GE.AND P1, PT, R23, c[0x0][0x3c8], PT ;  /* 0x0000f20017007a0c */ /* 0x000fe40003f26270 */
[----:B------:R-:W-:-:S09]  /*10290*/  ISETP.GE.AND P0, PT, R21, c[0x0][0x3c8], PT ;  /* 0x0000f20015007a0c */ /* 0x000fd20003f06270 */
[CC--:B-12---:R-:W-:Y:S02]  /*102a0*/  @!P2 LEA R8, P5, R68.reuse, R0.reuse, 0x1 ;  /* 0x000000004408a211 */ /* 0x0c6fe400078a08ff */
[-C--:B------:R-:W-:Y:S02]  /*102b0*/  @!P1 LEA R6, P4, R23, R0.reuse, 0x1 ;  /* 0x0000000017069211 */ /* 0x080fe400078808ff */
[----:B------:R-:W-:Y:S02]  /*102c0*/  @!P0 LEA R4, P3, R21, R0, 0x1 ;  /* 0x0000000015048211 */ /* 0x000fe400078608ff */
[-C--:B---3--:R-:W-:Y:S02]  /*102d0*/  @!P2 LEA.HI.X R9, R68, R2.reuse, R69, 0x1, P5 ;  /* 0x000000024409a211 */ /* 0x088fe400028f0c45 */
[-C--:B------:R-:W-:Y:S02]  /*102e0*/  @!P1 LEA.HI.X R7, R23, R2.reuse, R64, 0x1, P4 ;  /* 0x0000000217079211 */ /* 0x080fe400020f0c40 */
[----:B------:R-:W-:Y:S01]  /*102f0*/  @!P0 LEA.HI.X R5, R21, R2, R22, 0x1, P3 ;  /* 0x0000000215058211 */ /* 0x000fe200018f0c16 */
[----:B------:R1:W-:Y:S04]  /*10300*/  @!P2 ST.E.128 [R8.64], R48 ;  /* 0x000000300800a985 */ /* 0x0003e8000c101d06 */
[----:B------:R1:W-:Y:S04]  /*10310*/  @!P1 ST.E.128 [R6.64], R44 ;  /* 0x0000002c06009985 */ /* 0x0003e8000c101d06 */
[----:B------:R1:W-:Y:S02]  /*10320*/  @!P0 ST.E.128 [R4.64], R40 ;  /* 0x0000002804008985 */ /* 0x0003e4000c101d06 */
.L_x_1105:
[----:B------:R-:W-:Y:S05]  /*10330*/  BSYNC B0 ;  /* 0x0000000000007941 */ /* 0x000fea0003800000 */
.L_x_1104:
[----:B---3--:R-:W-:Y:S01]  /*10340*/  IADD3 R2, R11, 0x60, RZ ;  /* 0x000000600b027810 */ /* 0x008fe20007ffe0ff */
[----:B-1----:R1:W3:Y:S03]  /*10350*/  SHFL.IDX PT, R6, R10, 0x3, 0x181f ;  /* 0x00781f000a067f89 */ /* 0x0022e600000e0000 */
[----:B------:R-:W-:Y:S01]  /*10360*/  ISETP.GE.AND P0, PT, R2, UR4, PT ;  /* 0x0000000402007c0c */ /* 0x000fe2000bf06270 */
[----:B--2---:R1:W2:-:S12]  /*10370*/  SHFL.IDX PT, R0, R20, 0x3, 0x181f ;  /* 0x00781f0014007f89 */ /* 0x00429800000e0000 */
[----:B------:R-:W-:Y:S05]  /*10380*/  @P0 BRA `(.L_x_1106) ;  /* 0x00000c3000000947 */ /* 0x000fea0003800000 */
[----:B-----5:R-:W-:Y:S02]  /*10390*/  ISETP.GE.AND P1, PT, R68, c[0x0][0x3c8], PT ;  /* 0x0000f20044007a0c */ /* 0x020fe40003f26270 */
[----:B------:R-:W-:-:S11]  /*103a0*/  ISETP.GE.AND P0, PT, R23, c[0x0][0x3c8], PT ;  /* 0x0000f20017007a0c */ /* 0x000fd60003f06270 */
[CC--:B--2---:R-:W-:Y:S02]  /*103b0*/  @!P1 LEA R4, P3, R68.reuse, R0.reuse, 0x1 ;  /* 0x0000000044049211 */ /* 0x0c4fe400078608ff */
[C---:B------:R-:W-:Y:S02]  /*103c0*/  @!P0 LEA R2, P2, R23.reuse, R0, 0x1 ;  /* 0x0000000017028211 */ /* 0x040fe400078408ff */
[-C--:B---3--:R-:W-:Y:S02]  /*103d0*/  @!P1 LEA.HI.X R5, R68, R6.reuse, R69, 0x1, P3 ;  /* 0x0000000644059211 */ /* 0x088fe400018f0c45 */
[----:B------:R-:W-:-:S03]  /*103e0*/  @!P0 LEA.HI.X R3, R23, R6, R64, 0x1, P2 ;  /* 0x0000000617038211 */ /* 0x000fc600010f0c40 */
[----:B------:R2:W-:Y:S04]  /*103f0*/  @!P1 ST.E.128 [R4.64], R56 ;  /* 0x0000003804009985 */ /* 0x0005e8000c101d06 */
[----:B------:R2:W-:Y:S01]  /*10400*/  @!P0 ST.E.128 [R2.64], R52 ;  /* 0x0000003402008985 */ /* 0x0005e2000c101d06 */
[----:B------:R-:W-:-:S13]  /*10410*/  ISETP.GE.AND P0, PT, R21, c[0x0][0x3c8], PT ;  /* 0x0000f20015007a0c */ /* 0x000fda0003f06270 */
[----:B------:R-:W-:Y:S05]  /*10420*/  @P0 BRA `(.L_x_1106) ;  /* 0x00000b9000000947 */ /* 0x000fea0003800000 */
[----:B--2---:R-:W-:-:S04]  /*10430*/  LEA R2, P0, R21, R0, 0x1 ;  /* 0x0000000015027211 */ /* 0x004fc800078008ff */
[----:B------:R-:W-:-:S05]  /*10440*/  LEA.HI.X R3, R21, R6, R22, 0x1, P0 ;  /* 0x0000000615037211 */ /* 0x000fca00000f0c16 */
[----:B------:R2:W-:Y:S01]  /*10450*/  ST.E.128 [R2.64], R60 ;  /* 0x0000003c02007985 */ /* 0x0005e2000c101d06 */
[----:B------:R-:W-:Y:S05]  /*10460*/  BRA `(.L_x_1106) ;  /* 0x00000b5000007947 */ /* 0x000fea0003800000 */
.L_x_1098:
[----:B------:R-:W2:Y:S04]  /*10470*/  LDL R3, [R1+0x50] ;  /* 0x0000500001037983 */ /* 0x000ea80000100800 */
[----:B------:R-:W3:Y:S04]  /*10480*/  LDL R2, [R1+0x54] ;  /* 0x0000540001027983 */ /* 0x000ee80000100800 */
[----:B------:R-:W4:Y:S01]  /*10490*/  LDL R0, [R1+0x5c] ;  /* 0x00005c0001007983 */ /* 0x000f220000100800 */
[----:B------:R-:W-:Y:S03]  /*104a0*/  BSSY B0, `(.L_x_1107) ;  /* 0x0000027000007945 */ /* 0x000fe60003800000 */
[----:B------:R-:W1:Y:S02]  /*104b0*/  S2R R14, SR_TID.X ;  /* 0x00000000000e7919 */ /* 0x000e640000002100 */
[----:B-1----:R-:W-:Y:S01]  /*104c0*/  ISETP.GE.AND P0, PT, R14, 0x80, PT ;  /* 0x000000800e00780c */ /* 0x002fe20003f06270 */
[----:B--2---:R-:W-:-:S02]  /*104d0*/  IMAD.MOV.U32 R13, RZ, RZ, R3 ;  /* 0x000000ffff0d7224 */ /* 0x004fc400078e0003 */
[----:B---3--:R-:W-:-:S03]  /*104e0*/  IMAD.MOV.U32 R12, RZ, RZ, R2 ;  /* 0x000000ffff0c7224 */ /* 0x008fc600078e0002 */
[----:B------:R-:W-:Y:S01]  /*104f0*/  SHF.R.S32.HI R9, RZ, 0x1f, R13 ;  /* 0x0000001fff097819 */ /* 0x000fe2000001140d */
[----:B----4-:R-:W-:Y:S01]  /*10500*/  IMAD.MOV.U32 R11, RZ, RZ, R0 ;  /* 0x000000ffff0b7224 */ /* 0x010fe200078e0000 */
[----:B------:R-:W-:-:S05]  /*10510*/  SHF.R.S32.HI R10, RZ, 0x1f, R12 ;  /* 0x0000001fff0a7819 */ /* 0x000fca000001140c */
        /* <DEDUP_REMOVED lines=16> */
[----:B------:R-:W-:Y:S01]  /*10620*/  IADD3 R7, -R0, RZ, RZ ;  /* 0x000000ff00077210 */ /* 0x000fe20007ffe1ff */
        /* <DEDUP_REMOVED lines=14> */
.L_x_1108:
[----:B------:R-:W-:Y:S05]  /*10710*/  BSYNC B0 ;  /* 0x0000000000007941 */ /* 0x000fea0003800000 */
.L_x_1107:
[--C-:B------:R-:W-:Y:S01]  /*10720*/  SHF.R.S32.HI R2, RZ, 0x1f, R14.reuse ;  /* 0x0000001fff027819 */ /* 0x100fe2000001140e */
[----:B-1----:R-:W-:Y:S01]  /*10730*/  IMAD.MOV.U32 R0, RZ, RZ, c[0x0][0x4e8] ;  /* 0x00013a00ff007624 */ /* 0x002fe200078e00ff */
[----:B------:R-:W-:Y:S01]  /*10740*/  SHF.R.S32.HI R8, RZ, 0x1f, R14 ;  /* 0x0000001fff087819 */ /* 0x000fe2000001140e */
[----:B------:R-:W-:Y:S01]  /*10750*/  IMAD R6, R10, c[0x0][0x3f0], RZ ;  /* 0x0000fc000a067a24 */ /* 0x000fe200078e02ff */
[-C--:B------:R-:W-:Y:S02]  /*10760*/  LEA.HI R2, R2, R14.reuse, RZ, 0x3 ;  /* 0x0000000e02027211 */ /* 0x080fe400078f18ff */
[----:B------:R-:W-:Y:S01]  /*10770*/  LEA.HI R8, R8, R14, RZ, 0x3 ;  /* 0x0000000e08087211 */ /* 0x000fe200078f18ff */
[----:B------:R-:W-:Y:S01]  /*10780*/  IMAD R7, R12, c[0x0][0x3f4], R6 ;  /* 0x0000fd000c077a24 */ /* 0x000fe200078e0206 */
[----:B------:R-:W-:Y:S02]  /*10790*/  LOP3.LUT R2, R2, 0xfffffff8, RZ, 0xc0, !PT ;  /* 0xfffffff802027812 */ /* 0x000fe400078ec0ff */
[----:B------:R-:W-:-:S02]  /*107a0*/  SHF.R.S32.HI R8, RZ, 0x3, R8 ;  /* 0x00000003ff087819 */ /* 0x000fc40000011408 */
[----:B------:R-:W-:Y:S02]  /*107b0*/  IADD3 R2, -R2, R14, RZ ;  /* 0x0000000e02027210 */ /* 0x000fe40007ffe1ff */
[----:B------:R-:W-:Y:S01]  /*107c0*/  ISETP.NE.AND P0, PT, R0, 0x1, PT ;  /* 0x000000010000780c */ /* 0x000fe20003f05270 */
[----:B------:R-:W-:Y:S01]  /*107d0*/  IMAD R0, R9, c[0x0][0x3e8], RZ ;  /* 0x0000fa0009007a24 */ /* 0x000fe200078e02ff */
[----:B------:R-:W-:Y:S01]  /*107e0*/  LEA R4, R2, R8, 0x5 ;  /* 0x0000000802047211 */ /* 0x000fe200078e28ff */
[----:B------:R-:W-:-:S04]  /*107f0*/  IMAD.WIDE.U32 R2, R13, c[0x0][0x3e8], RZ ;  /* 0x0000fa000d027a25 */ /* 0x000fc800078e00ff */
[----:B------:R-:W-:Y:S01]  /*10800*/  IMAD.IADD R4, R11, 0x1, R4 ;  /* 0x000000010b047824 */ /* 0x000fe200078e0204 */
[----:B------:R-:W-:Y:S01]  /*10810*/  IADD3 R11, R8, R11, RZ ;  /* 0x0000000b080b7210 */ /* 0x000fe20007ffe0ff */
[----:B------:R-:W-:-:S04]  /*10820*/  IMAD R0, R13, c[0x0][0x3ec], R0 ;  /* 0x0000fb000d007a24 */ /* 0x000fc800078e0200 */
[----:B------:R-:W-:Y:S01]  /*10830*/  @P0 IMAD.HI.U32 R5, R4, c[0x0][0x4ec], RZ ;  /* 0x00013b0004050a27 */ /* 0x000fe200078e00ff */
[----:B------:R-:W-:-:S03]  /*10840*/  IADD3 R3, R3, R0, RZ ;  /* 0x0000000003037210 */ /* 0x000fc60007ffe0ff */
[----:B------:R-:W-:Y:S01]  /*10850*/  IMAD.MOV.U32 R0, RZ, RZ, R4 ;  /* 0x000000ffff007224 */ /* 0x000fe200078e0004 */
[----:B------:R-:W-:Y:S01]  /*10860*/  @P0 SHF.R.U32.HI R0, RZ, c[0x0][0x4f0], R5 ;  /* 0x00013c00ff000a19 */ /* 0x000fe20000011605 */
[----:B------:R-:W-:-:S03]  /*10870*/  IMAD.WIDE.U32 R2, R12, c[0x0][0x3f0], R2 ;  /* 0x0000fc000c027a25 */ /* 0x000fc600078e0002 */
[----:B------:R-:W-:Y:S02]  /*10880*/  SHF.R.S32.HI R6, RZ, 0x1f, R0 ;  /* 0x0000001fff067819 */ /* 0x000fe40000011400 */
[----:B------:R-:W-:Y:S02]  /*10890*/  IADD3 R5, -R0, RZ, RZ ;  /* 0x000000ff00057210 */ /* 0x000fe40007ffe1ff */
[----:B------:R-:W-:Y:S01]  /*108a0*/  IADD3 R3, R3, R7, RZ ;  /* 0x0000000703037210 */ /* 0x000fe20007ffe0ff */
[----:B------:R-:W-:Y:S02]  /*108b0*/  IMAD R6, R6, c[0x0][0x3e0], RZ ;  /* 0x0000f80006067a24 */ /* 0x000fe400078e02ff */
[----:B------:R-:W-:Y:S02]  /*108c0*/  IMAD R4, R5, c[0x0][0x4e8], R4 ;  /* 0x00013a0005047a24 */ /* 0x000fe400078e0204 */
[C---:B------:R-:W-:Y:S02]  /*108d0*/  IMAD R5, R0.reuse, c[0x0][0x3e4], R6 ;  /* 0x0000f90000057a24 */ /* 0x040fe400078e0206 */
[----:B------:R-:W-:Y:S01]  /*108e0*/  IMAD.WIDE.U32 R2, R0, c[0x0][0x3e0], R2 ;  /* 0x0000f80000027a25 */ /* 0x000fe200078e0002 */
[----:B------:R-:W-:-:S03]  /*108f0*/  SHF.R.S32.HI R0, RZ, 0x1f, R4 ;  /* 0x0000001fff007819 */ /* 0x000fc60000011404 */
[----:B------:R-:W-:Y:S02]  /*10900*/  IMAD.IADD R3, R3, 0x1, R5 ;  /* 0x0000000103037824 */ /* 0x000fe400078e0205 */
[----:B------:R-:W-:Y:S02]  /*10910*/  IMAD R0, R0, c[0x0][0x3d8], RZ ;  /* 0x0000f60000007a24 */ /* 0x000fe400078e02ff */
[----:B------:R-:W-:-:S04]  /*10920*/  IMAD.WIDE.U32 R2, R4, c[0x0][0x3d8], R2 ;  /* 0x0000f60004027a25 */ /* 0x000fc800078e0002 */
[----:B------:R-:W-:Y:S01]  /*10930*/  IMAD R4, R4, c[0x0][0x3dc], R0 ;  /* 0x0000f70004047a24 */ /* 0x000fe200078e0200 */
[----:B------:R-:W-:-:S04]  /*10940*/  LEA R12, P0, R2, c[0x0][0x380], 0x1 ;  /* 0x0000e000020c7a11 */ /* 0x000fc800078008ff */
[----:B------:R-:W-:-:S04]  /*10950*/  IADD3 R4, R3, R4, RZ ;  /* 0x0000000403047210 */ /* 0x000fc80007ffe0ff */
[----:B------:R-:W-:Y:S01]  /*10960*/  LEA.HI.X R10, R2, c[0x0][0x384], R4, 0x1, P0 ;  /* 0x0000e100020a7a11 */ /* 0x000fe200000f0c04 */
[----:B------:R-:W-:Y:S05]  /*10970*/  BRA.DIV ~URZ, `(.L_x_1109) ;  /* 0x000008f27f007947 */ /* 0x000fea000b800000 */
[----:B------:R1:W2:Y:S02]  /*10980*/  SHFL.IDX PT, R2, R10, RZ, 0x181f ;  /* 0x00181fff0a027589 */ /* 0x0002a400000e0000 */
.L_x_1127:
[----:B------:R-:W-:Y:S05]  /*10990*/  BRA.DIV ~URZ, `(.L_x_1110) ;  /* 0x000009427f007947 */ /* 0x000fea000b800000 */
[----:B------:R3:W4:Y:S02]  /*109a0*/  SHFL.IDX PT, R0, R12, RZ, 0x181f ;  /* 0x00181fff0c007589 */ /* 0x00072400000e0000 */
.L_x_1128:
        /* <DEDUP_REMOVED lines=14> */
[----:B------:R-:W-:Y:S02]  /*10a90*/  @!P1 LEA R6, P4, R15, R0, 0x1 ;  /* 0x000000000f069211 */ /* 0x000fe400078808ff */
[----:B------:R-:W-:Y:S02]  /*10aa0*/  @!P2 LEA.HI.X R9, R18, R2, R19, 0x1, P5 ;  /* 0x000000021209a211 */ /* 0x000fe400028f0c13 */
[----:B------:R-:W-:Y:S02]  /*10ab0*/  @!P0 LEA R4, P3, R3, R0, 0x1 ;  /* 0x0000000003048211 */ /* 0x000fe400078608ff */
[-C--:B--2---:R-:W-:Y:S02]  /*10ac0*/  @!P1 LEA.HI.X R7, R15, R2.reuse, R16, 0x1, P4 ;  /* 0x000000020f079211 */ /* 0x084fe400020f0c10 */
[----:B------:R-:W-:Y:S01]  /*10ad0*/  @!P0 LEA.HI.X R5, R3, R2, R14, 0x1, P3 ;  /* 0x0000000203058211 */ /* 0x000fe200018f0c0e */
[----:B------:R2:W-:Y:S04]  /*10ae0*/  @!P2 ST.E.128 [R8.64], RZ ;  /* 0x000000ff0800a985 */ /* 0x0005e8000c101d06 */
[----:B------:R2:W-:Y:S04]  /*10af0*/  @!P1 ST.E.128 [R6.64], RZ ;  /* 0x000000ff06009985 */ /* 0x0005e8000c101d06 */
[----:B------:R2:W-:Y:S02]  /*10b00*/  @!P0 ST.E.128 [R4.64], RZ ;  /* 0x000000ff04008985 */ /* 0x0005e4000c101d06 */
.L_x_1112:
[----:B------:R-:W-:Y:S05]  /*10b10*/  BSYNC B0 ;  /* 0x0000000000007941 */ /* 0x000fea0003800000 */
.L_x_1111:
[----:B------:R-:W-:Y:S05]  /*10b20*/  BRA.DIV ~URZ, `(.L_x_1113) ;  /* 0x000008127f007947 */ /* 0x000fea000b800000 */
[----:B--2---:R2:W1:Y:S04]  /*10b30*/  SHFL.IDX PT, R2, R10, 0x1, 0x181f ;  /* 0x00381f000a027f89 */ /* 0x00446800000e0000 */
[----:B----4-:R2:W4:Y:S02]  /*10b40*/  SHFL.IDX PT, R0, R12, 0x1, 0x181f ;  /* 0x00381f000c007f89 */ /* 0x01052400000e0000 */
.L_x_1129:
        /* <DEDUP_REMOVED lines=12> */
[-C--:B------:R-:W-:Y:S02]  /*10c10*/  @!P2 LEA R8, P5, R18, R0.reuse, 0x1 ;  /* 0x000000001208a211 */ /* 0x080fe400078a08ff */
[----:B------:R-:W-:Y:S02]  /*10c20*/  @!P1 LEA R6, P4, R16, R0, 0x1 ;  /* 0x0000000010069211 */ /* 0x000fe400078808ff */
[----:B-1----:R-:W-:Y:S02]  /*10c30*/  @!P2 LEA.HI.X R9, R18, R2, R19, 0x1, P5 ;  /* 0x000000021209a211 */ /* 0x002fe400028f0c13 */
[----:B------:R-:W-:Y:S02]  /*10c40*/  @!P0 LEA R4, P3, R14, R0, 0x1 ;  /* 0x000000000e048211 */ /* 0x000fe400078608ff */
[-C--:B----4-:R-:W-:Y:S02]  /*10c50*/  @!P1 LEA.HI.X R7, R16, R2.reuse, R17, 0x1, P4 ;  /* 0x0000000210079211 */ /* 0x090fe400020f0c11 */
[----:B------:R-:W-:Y:S01]  /*10c60*/  @!P0 LEA.HI.X R5, R14, R2, R15, 0x1, P3 ;  /* 0x000000020e058211 */ /* 0x000fe200018f0c0f */
[----:B------:R1:W-:Y:S04]  /*10c70*/  @!P2 ST.E.128 [R8.64], RZ ;  /* 0x000000ff0800a985 */ /* 0x0003e8000c101d06 */
[----:B------:R1:W-:Y:S04]  /*10c80*/  @!P1 ST.E.128 [R6.64], RZ ;  /* 0x000000ff06009985 */ /* 0x0003e8000c101d06 */
[----:B------:R1:W-:Y:S02]  /*10c90*/  @!P0 ST.E.128 [R4.64], RZ ;  /* 0x000000ff04008985 */ /* 0x0003e4000c101d06 */
.L_x_1115:
[----:B------:R-:W-:Y:S05]  /*10ca0*/  BSYNC B0 ;  /* 0x0000000000007941 */ /* 0x000fea0003800000 */
.L_x_1114:
[----:B------:R-:W-:Y:S05]  /*10cb0*/  BRA.DIV ~URZ, `(.L_x_1116) ;  /* 0x000007427f007947 */ /* 0x000fea000b800000 */
[----:B-1----:R1:W2:Y:S02]  /*10cc0*/  SHFL.IDX PT, R2, R10, 0x2, 0x181f ;  /* 0x00581f000a027f89 */ /* 0x0022a400000e0000 */
.L_x_1130:
[----:B------:R-:W-:Y:S05]  /*10cd0*/  BRA.DIV ~URZ, `(.L_x_1117) ;  /* 0x000007927f007947 */ /* 0x000fea000b800000 */
[----:B----4-:R4:W1:Y:S02]  /*10ce0*/  SHFL.IDX PT, R0, R12, 0x2, 0x181f ;  /* 0x00581f000c007f89 */ /* 0x01086400000e0000 */
.L_x_1131:
        /* <DEDUP_REMOVED lines=12> */
[-C--:B-1----:R-:W-:Y:S02]  /*10db0*/  @!P2 LEA R8, P5, R18, R0.reuse, 0x1 ;  /* 0x000000001208a211 */ /* 0x082fe400078a08ff */
        /* <DEDUP_REMOVED lines=8> */
.L_x_1119:
[----:B------:R-:W-:Y:S05]  /*10e40*/  BSYNC B0 ;  /* 0x0000000000007941 */ /* 0x000fea0003800000 */
.L_x_1118:
[----:B------:R-:W-:Y:S05]  /*10e50*/  BRA.DIV ~URZ, `(.L_x_1120) ;  /* 0x000006727f007947 */ /* 0x000fea000b800000 */
[----:B--2---:R2:W3:Y:S04]  /*10e60*/  SHFL.IDX PT, R2, R10, 0x3, 0x181f ;  /* 0x00781f000a027f89 */ /* 0x0044e800000e0000 */
[----:B-1----:R2:W1:Y:S02]  /*10e70*/  SHFL.IDX PT, R0, R12, 0x3, 0x181f ;  /* 0x00781f000c007f89 */ /* 0x00246400000e0000 */
.L_x_1132:
[----:B------:R-:W-:-:S04]  /*10e80*/  IADD3 R3, R11, 0x60, RZ ;  /* 0x000000600b037810 */ /* 0x000fc80007ffe0ff */
[----:B------:R-:W-:-:S13]  /*10e90*/  ISETP.GE.AND P0, PT, R3, R13, PT ;  /* 0x0000000d0300720c */ /* 0x000fda0003f06270 */
[----:B------:R-:W-:Y:S05]  /*10ea0*/  @P0 BRA `(.L_x_1106) ;  /* 0x0000011000000947 */ /* 0x000fea0003800000 */
[----:B------:R-:W5:Y:S04]  /*10eb0*/  LDL.64 R16, [R1+0x10] ;  /* 0x0000100001107983 */ /* 0x000f680000100a00 */
[----:B--2---:R-:W2:Y:S04]  /*10ec0*/  LDL R14, [R1+0x1c] ;  /* 0x00001c00010e7983 */ /* 0x004ea80000100800 */
[----:B----4-:R-:W4:Y:S04]  /*10ed0*/  LDL R10, [R1+0x20] ;  /* 0x00002000010a7983 */ /* 0x010f280000100800 */
[----:B---3--:R-:W3:Y:S04]  /*10ee0*/  LDL R15, [R1+0x70] ;  /* 0x00007000010f7983 */ /* 0x008ee80000100800 */
[----:B------:R-:W3:Y:S01]  /*10ef0*/  LDL R12, [R1+0x60] ;  /* 0x00006000010c7983 */ /* 0x000ee20000100800 */
[----:B-----5:R-:W-:-:S02]  /*10f00*/  ISETP.GE.AND P2, PT, R16, c[0x0][0x3c8], PT ;  /* 0x0000f20010007a0c */ /* 0x020fc40003f46270 */
[----:B--2---:R-:W-:Y:S02]  /*10f10*/  ISETP.GE.AND P1, PT, R14, c[0x0][0x3c8], PT ;  /* 0x0000f2000e007a0c */ /* 0x004fe40003f26270 */
[----:B----4-:R-:W-:-:S09]  /*10f20*/  ISETP.GE.AND P0, PT, R10, c[0x0][0x3c8], PT ;  /* 0x0000f2000a007a0c */ /* 0x010fd20003f06270 */
[-C--:B-1----:R-:W-:Y:S02]  /*10f30*/  @!P2 LEA R8, P5, R16, R0.reuse, 0x1 ;  /* 0x000000001008a211 */ /* 0x082fe400078a08ff */
[----:B------:R-:W-:Y:S02]  /*10f40*/  @!P1 LEA R6, P4, R14, R0, 0x1 ;  /* 0x000000000e069211 */ /* 0x000fe400078808ff */
[----:B------:R-:W-:Y:S02]  /*10f50*/  @!P2 LEA.HI.X R9, R16, R2, R17, 0x1, P5 ;  /* 0x000000021009a211 */ /* 0x000fe400028f0c11 */
[----:B------:R-:W-:Y:S02]  /*10f60*/  @!P0 LEA R4, P3, R10, R0, 0x1 ;  /* 0x000000000a048211 */ /* 0x000fe400078608ff */
[-C--:B---3--:R-:W-:Y:S02]  /*10f70*/  @!P1 LEA.HI.X R7, R14, R2.reuse, R15, 0x1, P4 ;  /* 0x000000020e079211 */ /* 0x088fe400020f0c0f */
[----:B------:R-:W-:Y:S01]  /*10f80*/  @!P0 LEA.HI.X R5, R10, R2, R12, 0x1, P3 ;  /* 0x000000020a058211 */ /* 0x000fe200018f0c0c */
[----:B------:R1:W-:Y:S04]  /*10f90*/  @!P2 ST.E.128 [R8.64], RZ ;  /* 0x000000ff0800a985 */ /* 0x0003e8000c101d06 */
[----:B------:R1:W-:Y:S04]  /*10fa0*/  @!P1 ST.E.128 [R6.64], RZ ;  /* 0x000000ff06009985 */ /* 0x0003e8000c101d06 */
[----:B------:R1:W-:Y:S02]  /*10fb0*/  @!P0 ST.E.128 [R4.64], RZ ;  /* 0x000000ff04008985 */ /* 0x0003e4000c101d06 */
.L_x_1106:
[----:B------:R-:W-:Y:S05]  /*10fc0*/  BSYNC B1 ;  /* 0x0000000000017941 */ /* 0x000fea0003800000 */
.L_x_1097:
[----:B-12---:R-:W2:Y:S02]  /*10fd0*/  LDL R0, [R1+0x9c] ;  /* 0x00009c0001007983 */ /* 0x006ea40000100800 */
[----:B--2---:R-:W-:-:S13]  /*10fe0*/  ISETP.NE.AND P0, PT, R0, RZ, PT ;  /* 0x000000ff0000720c */ /* 0x004fda0003f05270 */
[----:B------:R-:W-:Y:S01]  /*10ff0*/  @P0 WARPSYNC 0xffffffff ;  /* 0xffffffff00000948 */ /* 0x000fe20003800000 */
[----:B------:R-:W-:Y:S06]  /*11000*/  @P0 BAR.SYNC.DEFER_BLOCKING 0x5, 0x100 ;  /* 0x0144000000000b1d */ /* 0x000fec0000010000 */
[----:B------:R-:W1:Y:S04]  /*11010*/  @P0 LDS R0, [0x24100] ;  /* 0x02410000ff000984 */ /* 0x000e680000000800 */
[----:B-1----:R1:W-:Y:S04]  /*11020*/  @P0 STL [R1+0x74], R0 ;  /* 0x0000740001000387 */ /* 0x0023e80000100800 */
[----:B------:R-:W-:Y:S06]  /*11030*/  @P0 BAR.ARV 0x4, 0x100 ;  /* 0x0104000000000b1d */ /* 0x000fec0000002000 */
[----:B------:R-:W-:Y:S05]  /*11040*/  @P0 BRA `(.L_x_1121) ;  /* 0x0000007000000947 */ /* 0x000fea0003800000 */
[----:B------:R-:W-:Y:S05]  /*11050*/  BRA.DIV ~URZ, `(.L_x_1122) ;  /* 0x000005327f007947 */ /* 0x000fea000b800000 */
[----:B-1----:R1:W2:Y:S02]  /*11060*/  SHFL.IDX PT, R0, R65, RZ, 0x1f ;  /* 0x00001fff41007589 */ /* 0x0022a400000e0000 */
.L_x_1133:
[----:B------:R-:W-:Y:S01]  /*11070*/  WARPSYNC 0xffffffff ;  /* 0xffffffff00007948 */ /* 0x000fe20003800000 */
[----:B------:R-:W-:Y:S06]  /*11080*/  BAR.SYNC.DEFER_BLOCKING 0x4, 0x100 ;  /* 0x0104000000007b1d */ /* 0x000fec0000010000 */
[----:B--2---:R2:W-:Y:S04]  /*11090*/  STL [R1+0x74], R0 ;  /* 0x0000740001007387 */ /* 0x0045e80000100800 */
[----:B------:R2:W-:Y:S04]  /*110a0*/  @!P6 STS [0x24100], R65 ;  /* 0x02410041ff00e388 */ /* 0x0005e80000000800 */
[----:B------:R-:W-:Y:S06]  /*110b0*/  BAR.ARV 0x5, 0x100 ;  /* 0x0144000000007b1d */ /* 0x000fec0000002000 */
.L_x_1121:
[----:B-12---:R-:W2:Y:S02]  /*110c0*/  LDL R0, [R1+0x74] ;  /* 0x0000740001007983 */ /* 0x006ea40000100800 */
[----:B--2---:R-:W-:-:S13]  /*110d0*/  ISETP.GE.AND P0, PT, R0, c[0x0][0x538], PT ;  /* 0x00014e0000007a0c */ /* 0x004fda0003f06270 */
[----:B---345:R-:W-:Y:S01]  /*110e0*/  @P0 CALL.REL.NOINC `(.L_x_1123) ;  /* 0x0000001000000944 */ /* 0x038fe20003c00000 */
[----:B------:R-:W-:Y:S05]  /*110f0*/  BRA `(.L_x_1124) ;  /* 0xfffef7a000007947 */ /* 0x000fea000383ffff */
.L_x_1123:
[----:B------:R-:W-:Y:S05]  /*11100*/  EXIT ;  /* 0x000000000000794d */ /* 0x000fea0003800000 */
.L_x_1093:
[----:B------:R2:W5:Y:S01]  /*11110*/  LDL R0, [R1+0x4] ;  /* 0x0000040001007983 */ /* 0x0005620000100800 */
[----:B-1----:R-:W-:Y:S02]  /*11120*/  MOV R3, 0x2 ;  /* 0x0000000200037802 */ /* 0x002fe40000000f00 */
[----:B------:R-:W-:Y:S02]  /*11130*/  MOV R2, 0x11150 ;  /* 0x0001115000027802 */ /* 0x000fe40000000f00 */
[----:B--2--5:R-:W-:Y:S05]  /*11140*/  CALL.REL.NOINC `($__internal_2_$__cuda_sm70_shflsync_bfly_p) ;  /* 0x000004a000007944 */ /* 0x024fea0003c00000 */
[----:B------:R-:W-:Y:S01]  /*11150*/  MOV R4, R5 ;  /* 0x0000000500047202 */ /* 0x000fe20000000f00 */
[----:B------:R-:W-:Y:S05]  /*11160*/  BRA `(.L_x_1125) ;  /* 0xffffd70000007947 */ /* 0x000fea000383ffff */
.L_x_1094:
[----:B------:R-:W-:Y:S01]  /*11170*/  IMAD.MOV.U32 R0, RZ, RZ, R4 ;  /* 0x000000ffff007224 */ /* 0x000fe200078e0004 */
[----:B-1----:R-:W-:Y:S02]  /*11180*/  MOV R3, 0x1 ;  /* 0x0000000100037802 */ /* 0x002fe40000000f00 */
[----:B------:R-:W-:Y:S02]  /*11190*/  MOV R2, 0x111b0 ;  /* 0x000111b000027802 */ /* 0x000fe40000000f00 */
[----:B------:R-:W-:Y:S05]  /*111a0*/  CALL.REL.NOINC `($__internal_2_$__cuda_sm70_shflsync_bfly_p) ;  /* 0x0000044000007944 */ /* 0x000fea0003c00000 */
[----:B------:R1:W5:Y:S01]  /*111b0*/  LDL R0, [R1+0x8] ;  /* 0x0000080001007983 */ /* 0x0003620000100800 */
[----:B------:R-:W-:Y:S01]  /*111c0*/  FADD.FTZ R4, R4, R5 ;  /* 0x0000000504047221 */ /* 0x000fe20000010000 */
[----:B------:R-:W-:Y:S02]  /*111d0*/  MOV R3, 0x2 ;  /* 0x0000000200037802 */ /* 0x000fe40000000f00 */
[----:B------:R-:W-:-:S02]  /*111e0*/  MOV R2, 0x11200 ;  /* 0x0001120000027802 */ /* 0x000fc40000000f00 */
[----:B-1---5:R-:W-:Y:S05]  /*111f0*/  CALL.REL.NOINC `($__internal_2_$__cuda_sm70_shflsync_bfly_p) ;  /* 0x000003f000007944 */ /* 0x022fea0003c00000 */
[----:B------:R-:W2:Y:S01]  /*11200*/  LDL.LU R0, [R1+0x8] ;  /* 0x0000080001007983 */ /* 0x000ea20000300800 */
[----:B------:R-:W-:-:S02]  /*11210*/  MOV R3, 0x1 ;  /* 0x0000000100037802 */ /* 0x000fc40000000f00 */
[----:B------:R-:W-:Y:S01]  /*11220*/  MOV R2, 0x11250 ;  /* 0x0001125000027802 */ /* 0x000fe20000000f00 */
[----:B--2---:R-:W-:Y:S02]  /*11230*/  FADD.FTZ R0, R0, R5 ;  /* 0x0000000500007221 */ /* 0x004fe40000010000 */
[----:B------:R-:W-:Y:S05]  /*11240*/  CALL.REL.NOINC `($__internal_2_$__cuda_sm70_shflsync_bfly_p) ;  /* 0x000003a000007944 */ /* 0x000fea0003c00000 */
[----:B------:R-:W-:Y:S01]  /*11250*/  MOV R3, R5 ;  /* 0x0000000500037202 */ /* 0x000fe20000000f00 */
[----:B------:R-:W-:Y:S05]  /*11260*/  BRA `(.L_x_1126) ;  /* 0xffffd69000007947 */ /* 0x000fea000383ffff */
.L_x_1109:
[----:B------:R-:W-:Y:S01]  /*11270*/  IMAD.MOV.U32 R4, RZ, RZ, R10 ;  /* 0x000000ffff047224 */ /* 0x000fe200078e000a */
[----:B------:R-:W-:Y:S01]  /*11280*/  MOV R3, RZ ;  /* 0x000000ff00037202 */ /* 0x000fe20000000f00 */
[----:B------:R-:W-:Y:S01]  /*11290*/  IMAD.MOV.U32 R0, RZ, RZ, 0x181f ;  /* 0x0000181fff007424 */ /* 0x000fe200078e00ff */
[----:B------:R-:W-:Y:S02]  /*112a0*/  MOV R5, 0x112c0 ;  /* 0x000112c000057802 */ /* 0x000fe40000000f00 */
[----:B------:R-:W-:Y:S05]  /*112b0*/  CALL.REL.NOINC `($__internal_3_$__cuda_sm70_shflsync_idx_p) ;  /* 0x0000037000007944 */ /* 0x000fea0003c00000 */
[----:B------:R-:W-:Y:S01]  /*112c0*/  MOV R2, R0 ;  /* 0x0000000000027202 */ /* 0x000fe20000000f00 */
[----:B------:R-:W-:Y:S05]  /*112d0*/  BRA `(.L_x_1127) ;  /* 0xfffff6b000007947 */ /* 0x000fea000383ffff */
.L_x_1110:
[----:B------:R-:W-:Y:S01]  /*112e0*/  IMAD.MOV.U32 R4, RZ, RZ, R12 ;  /* 0x000000ffff047224 */ /* 0x000fe200078e000c */
[----:B------:R-:W-:Y:S01]  /*112f0*/  MOV R3, RZ ;  /* 0x000000ff00037202 */ /* 0x000fe20000000f00 */
[----:B------:R-:W-:Y:S01]  /*11300*/  IMAD.MOV.U32 R0, RZ, RZ, 0x181f ;  /* 0x0000181fff007424 */ /* 0x000fe200078e00ff */
[----:B------:R-:W-:Y:S02]  /*11310*/  MOV R5, 0x11330 ;  /* 0x0001133000057802 */ /* 0x000fe40000000f00 */
[----:B-12---:R-:W-:Y:S05]  /*11320*/  CALL.REL.NOINC `($__internal_3_$__cuda_sm70_shflsync_idx_p) ;  /* 0x0000030000007944 */ /* 0x006fea0003c00000 */
[----:B------:R-:W-:Y:S05]  /*11330*/  BRA `(.L_x_1128) ;  /* 0xfffff67000007947 */ /* 0x000fea000383ffff */
.L_x_1113:
[----:B--2---:R-:W-:Y:S01]  /*11340*/  IMAD.MOV.U32 R4, RZ, RZ, R10 ;  /* 0x000000ffff047224 */ /* 0x004fe200078e000a */
[----:B------:R-:W-:Y:S01]  /*11350*/  MOV R3, 0x1 ;  /* 0x0000000100037802 */ /* 0x000fe20000000f00 */
[----:B----4-:R-:W-:Y:S01]  /*11360*/  IMAD.MOV.U32 R0, RZ, RZ, 0x181f ;  /* 0x0000181fff007424 */ /* 0x010fe200078e00ff */
[----:B------:R-:W-:-:S02]  /*11370*/  MOV R5, 0x11390 ;  /* 0x0001139000057802 */ /* 0x000fc40000000f00 */
[----:B-1-3--:R-:W-:Y:S05]  /*11380*/  CALL.REL.NOINC `($__internal_3_$__cuda_sm70_shflsync_idx_p) ;  /* 0x000002a000007944 */ /* 0x00afea0003c00000 */
[----:B------:R-:W-:Y:S01]  /*11390*/  IMAD.MOV.U32 R2, RZ, RZ, R0 ;  /* 0x000000ffff027224 */ /* 0x000fe200078e0000 */
[----:B------:R-:W-:Y:S01]  /*113a0*/  MOV R3, 0x1 ;  /* 0x0000000100037802 */ /* 0x000fe20000000f00 */
[----:B------:R-:W-:Y:S01]  /*113b0*/  IMAD.MOV.U32 R4, RZ, RZ, R12 ;  /* 0x000000ffff047224 */ /* 0x000fe200078e000c */
[----:B------:R-:W-:-:S02]  /*113c0*/  MOV R0, 0x181f ;  /* 0x0000181f00007802 */ /* 0x000fc40000000f00 */
[----:B------:R-:W-:Y:S02]  /*113d0*/  MOV R5, 0x113f0 ;  /* 0x000113f000057802 */ /* 0x000fe40000000f00 */
[----:B------:R-:W-:Y:S05]  /*113e0*/  CALL.REL.NOINC `($__internal_3_$__cuda_sm70_shflsync_idx_p) ;  /* 0x0000024000007944 */ /* 0x000fea0003c00000 */
[----:B------:R-:W-:Y:S05]  /*113f0*/  BRA `(.L_x_1129) ;  /* 0xfffff75000007947 */ /* 0x000fea000383ffff */
.L_x_1116:
[----:B-1----:R-:W-:Y:S01]  /*11400*/  IMAD.MOV.U32 R4, RZ, RZ, R10 ;  /* 0x000000ffff047224 */ /* 0x002fe200078e000a */
[----:B------:R-:W-:Y:S01]  /*11410*/  MOV R3, 0x2 ;  /* 0x0000000200037802 */ /* 0x000fe20000000f00 */
[----:B----4-:R-:W-:Y:S01]  /*11420*/  IMAD.MOV.U32 R0, RZ, RZ, 0x181f ;  /* 0x0000181fff007424 */ /* 0x010fe200078e00ff */
[----:B------:R-:W-:Y:S02]  /*11430*/  MOV R5, 0x11450 ;  /* 0x0001145000057802 */ /* 0x000fe40000000f00 */
[----:B--23--:R-:W-:Y:S05]  /*11440*/  CALL.REL.NOINC `($__internal_3_$__cuda_sm70_shflsync_idx_p) ;  /* 0x000001e000007944 */ /* 0x00cfea0003c00000 */
[----:B------:R-:W-:Y:S01]  /*11450*/  MOV R2, R0 ;  /* 0x0000000000027202 */ /* 0x000fe20000000f00 */
[----:B------:R-:W-:Y:S05]  /*11460*/  BRA `(.L_x_1130) ;  /* 0xfffff86000007947 */ /* 0x000fea000383ffff */
.L_x_1117:
[----:B------:R-:W-:Y:S01]  /*11470*/  IMAD.MOV.U32 R4, RZ, RZ, R12 ;  /* 0x000000ffff047224 */ /* 0x000fe200078e000c */
[----:B------:R-:W-:Y:S01]  /*11480*/  MOV R3, 0x2 ;  /* 0x0000000200037802 */ /* 0x000fe20000000f00 */
[----:B----4-:R-:W-:Y:S01]  /*11490*/  IMAD.MOV.U32 R0, RZ, RZ, 0x181f ;  /* 0x0000181fff007424 */ /* 0x010fe200078e00ff */
[----:B------:R-:W-:Y:S02]  /*114a0*/  MOV R5, 0x114c0 ;  /* 0x000114c000057802 */ /* 0x000fe40000000f00 */
[----:B-123--:R-:W-:Y:S05]  /*114b0*/  CALL.REL.NOINC `($__internal_3_$__cuda_sm70_shflsync_idx_p) ;  /* 0x0000017000007944 */ /* 0x00efea0003c00000 */
[----:B------:R-:W-:Y:S05]  /*114c0*/  BRA `(.L_x_1131) ;  /* 0xfffff82000007947 */ /* 0x000fea000383ffff */
.L_x_1120:
[----:B-1----:R-:W-:Y:S01]  /*114d0*/  IMAD.MOV.U32 R4, RZ, RZ, R10 ;  /* 0x000000ffff047224 */ /* 0x002fe200078e000a */
[----:B------:R-:W-:Y:S01]  /*114e0*/  MOV R3, 0x3 ;  /* 0x0000000300037802 */ /* 0x000fe20000000f00 */
[----:B------:R-:W-:Y:S01]  /*114f0*/  IMAD.MOV.U32 R0, RZ, RZ, 0x181f ;  /* 0x0000181fff007424 */ /* 0x000fe200078e00ff */
[----:B------:R-:W-:-:S02]  /*11500*/  MOV R5, 0x11520 ;  /* 0x0001152000057802 */ /* 0x000fc40000000f00 */
[----:B--234-:R-:W-:Y:S05]  /*11510*/  CALL.REL.NOINC `($__internal_3_$__cuda_sm70_shflsync_idx_p) ;  /* 0x0000011000007944 */ /* 0x01cfea0003c00000 */
[----:B------:R-:W-:Y:S01]  /*11520*/  IMAD.MOV.U32 R2, RZ, RZ, R0 ;  /* 0x000000ffff027224 */ /* 0x000fe200078e0000 */
[----:B------:R-:W-:Y:S01]  /*11530*/  MOV R3, 0x3 ;  /* 0x0000000300037802 */ /* 0x000fe20000000f00 */
[----:B------:R-:W-:Y:S01]  /*11540*/  IMAD.MOV.U32 R4, RZ, RZ, R12 ;  /* 0x000000ffff047224 */ /* 0x000fe200078e000c */
[----:B------:R-:W-:-:S02]  /*11550*/  MOV R0, 0x181f ;  /* 0x0000181f00007802 */ /* 0x000fc40000000f00 */
[----:B------:R-:W-:Y:S02]  /*11560*/  MOV R5, 0x11580 ;  /* 0x0001158000057802 */ /* 0x000fe40000000f00 */
[----:B------:R-:W-:Y:S05]  /*11570*/  CALL.REL.NOINC `($__internal_3_$__cuda_sm70_shflsync_idx_p) ;  /* 0x000000b000007944 */ /* 0x000fea0003c00000 */
[----:B------:R-:W-:Y:S05]  /*11580*/  BRA `(.L_x_1132) ;  /* 0xfffff8f000007947 */ /* 0x000fea000383ffff */
.L_x_1122:
[----:B------:R-:W-:Y:S01]  /*11590*/  IMAD.MOV.U32 R4, RZ, RZ, R65 ;  /* 0x000000ffff047224 */ /* 0x000fe200078e0041 */
[----:B------:R-:W-:Y:S01]  /*115a0*/  MOV R3, RZ ;  /* 0x000000ff00037202 */ /* 0x000fe20000000f00 */
[----:B-1----:R-:W-:Y:S01]  /*115b0*/  IMAD.MOV.U32 R0, RZ, RZ, 0x1f ;  /* 0x0000001fff007424 */ /* 0x002fe200078e00ff */
[----:B------:R-:W-:Y:S02]  /*115c0*/  MOV R5, 0x115e0 ;  /* 0x000115e000057802 */ /* 0x000fe40000000f00 */
[----:B---345:R-:W-:Y:S05]  /*115d0*/  CALL.REL.NOINC `($__internal_3_$__cuda_sm70_shflsync_idx_p) ;  /* 0x0000005000007944 */ /* 0x038fea0003c00000 */
[----:B------:R-:W-:Y:S05]  /*115e0*/  BRA `(.L_x_1133) ;  /* 0xfffffa8000007947 */ /* 0x000fea000383ffff */
        .weak           $__internal_2_$__cuda_sm70_shflsync_bfly_p
        .type           $__internal_2_$__cuda_sm70_shflsync_bfly_p,@function
        .size           $__internal_2_$__cuda_sm70_shflsync_bfly_p,($__internal_3_$__cuda_sm70_shflsync_idx_p - $__internal_2_$__cuda_sm70_shflsync_bfly_p)
$__internal_2_$__cuda_sm70_shflsync_bfly_p:
[----:B------:R-:W-:Y:S04]  /*115f0*/  WARPSYNC R6 ;  /* 0x0000000600007348 */ /* 0x000fe80003800000 */
[----:B------:R1:W2:Y:S02]  /*11600*/  SHFL.BFLY PT, R5, R0, R3, R7 ;  /* 0x0c00000300057389 */ /* 0x0002a400000e0007 */
[----:B-1----:R-:W-:-:S04]  /*11610*/  MOV R3, 0x0 ;  /* 0x0000000000037802 */ /* 0x002fc80000000f00 */
[----:B--2---:R-:W-:Y:S05]  /*11620*/  RET.REL.NODEC R2 `(_ZN7cutlass13device_kernelIN5flash19enable_sm80_to_sm89INS1_16FlashAttnFwdSm80INS1_25CollectiveMainloopFwdSm80ILi8ELi2ELb1EN4cute5tupleIJNS5_1CILi128EEENS7_ILi96EEENS7_ILi192EEEEEELi192ENS_6half_tEfNS_4arch4Sm80ELb1ELb0ELb1ELb0ELb0ELb0ELb1ELb0EEENS1_21CollectiveEpilogueFwdINS6_IJS8_SA_S9_EEENS6_IJNS7_ILi1EEESI_SI_EEESC_SE_Li256ELb0ELb1ELb0ELb0EEENS1_30DynamicPersistentTileSchedulerILi256ELi256ELb0ELb1ELb0EEEEEEEEEvNT_6ParamsE) ;  /* 0xfffee9d002007950 */ /* 0x004fea0003c3ffff */
        .weak           $__internal_3_$__cuda_sm70_shflsync_idx_p
        .type           $__internal_3_$__cuda_sm70_shflsync_idx_p,@function
        .size           $__internal_3_$__cuda_sm70_shflsync_idx_p,(.L_x_2583 - $__internal_3_$__cuda_sm70_shflsync_idx_p)
$__internal_3_$__cuda_sm70_shflsync_idx_p:
[----:B------:R-:W-:Y:S04]  /*11630*/  WARPSYNC R67 ;  /* 0x0000004300007348 */ /* 0x000fe80003800000 */
[----:B------:R1:W2:Y:S02]  /*11640*/  SHFL.IDX PT, R0, R4, R3, R0 ;  /* 0x0000000304007389 */ /* 0x0002a400000e0000 */
[----:B-1----:R-:W-:Y:S02]  /*11650*/  MOV R4, R5 ;  /* 0x0000000500047202 */ /* 0x002fe40000000f00 */
[----:B------:R-:W-:-:S04]  /*11660*/  MOV R5, 0x0 ;  /* 0x0000000000057802 */ /* 0x000fc80000000f00 */
[----:B--2---:R-:W-:Y:S05]  /*11670*/  RET.REL.NODEC R4 `(_ZN7cutlass13device_kernelIN5flash19enable_sm80_to_sm89INS1_16FlashAttnFwdSm80INS1_25CollectiveMainloopFwdSm80ILi8ELi2ELb1EN4cute5tupleIJNS5_1CILi128EEENS7_ILi96EEENS7_ILi192EEEEEELi192ENS_6half_tEfNS_4arch4Sm80ELb1ELb0ELb1ELb0ELb0ELb0ELb1ELb0EEENS1_21CollectiveEpilogueFwdINS6_IJS8_SA_S9_EEENS6_IJNS7_ILi1EEESI_SI_EEESC_SE_Li256ELb0ELb1ELb0ELb0EEENS1_30DynamicPersistentTileSchedulerILi256ELi256ELb0ELb1ELb0EEEEEEEEEvNT_6ParamsE) ;  /* 0xfffee98004007950 */ /* 0x004fea0003c3ffff */
.L_x_1134:
        /* <DEDUP_REMOVED lines=16> */
.L_x_2583:


//--------------------- .text._ZN7cutlass13device_kernelIN5flash19enable_sm80_to_sm89INS1_16FlashAttnFwdSm80INS1_25CollectiveMainloopFwdSm80ILi8ELi2ELb1EN4cute5tupleIJNS5_1CILi128EEENS7_ILi96EEENS7_ILi192EEEEEELi192ENS_6half_tEfNS_4arch4Sm80ELb1ELb0ELb1ELb1ELb0ELb0ELb1ELb0EEENS1_21CollectiveEpilogueFwdINS6_IJS8_SA_S9_EEENS6_IJNS7_ILi1EEESI_SI_EEESC_SE_Li256ELb1ELb1ELb0ELb0EEENS1_19SingleTileSchedulerILb1ELb0ELb1ELi128EEEEEEEEEvNT_6ParamsE --------------------------
	.section	.text._ZN7cutlass13device_kernelIN5flash19enable_sm80_to_sm89INS1_16FlashAttnFwdSm80INS1_25CollectiveMainloopFwdSm80ILi8ELi2ELb1EN4cute5tupleIJNS5_1CILi128EEENS7_ILi96EEENS7_ILi192EEEEEELi192ENS_6half_tEfNS_4arch4Sm80ELb1ELb0ELb1ELb1ELb0ELb0ELb1ELb0EEENS1_21CollectiveEpilogueFwdINS6_IJS8_SA_S9_EEENS6_IJNS7_ILi1EEESI_SI_EEESC_SE_Li256ELb1ELb1ELb0ELb0EEENS1_19SingleTileSchedulerILb1ELb0ELb1ELi128EEEEEEEEEvNT_6ParamsE,"ax",@progbits
	.sectioninfo	@"SHI_REGISTERS=255"
	.align	128
.text._ZN7cutlass13device_kernelIN5flash19enable_sm80_to_sm89INS1_16FlashAttnFwdSm80INS1_25CollectiveMainloopFwdSm80ILi8ELi2ELb1EN4cute5tupleIJNS5_1CILi128EEENS7_ILi96EEENS7_ILi192EEEEEELi192ENS_6half_tEfNS_4arch4Sm80ELb1ELb0ELb1ELb1ELb0ELb0ELb1ELb0EEENS1_21CollectiveEpilogueFwdINS6_IJS8_SA_S9_EEENS6_IJNS7_ILi1EEESI_SI_EEESC_SE_Li256ELb1ELb1ELb0ELb0EEENS1_19SingleTileSchedulerILb1ELb0ELb1ELi128EEEEEEEEEvNT_6ParamsE:
        .type           _ZN7cutlass13device_kernelIN5flash19enable_sm80_to_sm89INS1_16FlashAttnFwdSm80INS1_25CollectiveMainloopFwdSm80ILi8ELi2ELb1EN4cute5tupleIJNS5_1CILi128EEENS7_ILi96EEENS7_ILi192EEEEEELi192ENS_6half_tEfNS_4arch4Sm80ELb1ELb0ELb1ELb1ELb0ELb0ELb1ELb0EEENS1_21CollectiveEpilogueFwdINS6_IJS8_SA_S9_EEENS6_IJNS7_ILi1EEESI_SI_EEESC_SE_Li256ELb1ELb1ELb0ELb0EEENS1_19SingleTileSchedulerILb1ELb0ELb1ELi128EEEEEEEEEvNT_6ParamsE,@function
        .size           _ZN7cutlass13device_kernelIN5flash19enable_sm80_to_sm89INS1_16FlashAttnFwdSm80INS1_25CollectiveMainloopFwdSm80ILi8ELi2ELb1EN4cute5tupleIJNS5_1CILi128EEENS7_ILi96EEENS7_ILi192EEEEEELi192ENS_6half_tEfNS_4arch4Sm80ELb1ELb0ELb1ELb1ELb0ELb0ELb1ELb0EEENS1_21CollectiveEpilogueFwdINS6_IJS8_SA_S9_EEENS6_IJNS7_ILi1EEESI_SI_EEESC_SE_Li256ELb1ELb1ELb0ELb0EEENS1_19SingleTileSchedulerILb1ELb0ELb1ELi128EEEEEEEEEvNT_6ParamsE,(.L_x_2586 - _ZN7cutlass13device_kernelIN5flash19enable_sm80_to_sm89INS1_16FlashAttnFwdSm80INS1_25CollectiveMainloopFwdSm80ILi8ELi2ELb1EN4cute5tupleIJNS5_1CILi128EEENS7_ILi96EEENS7_ILi192EEEEEELi192ENS_6half_tEfNS_4arch4Sm80ELb1ELb0ELb1ELb1ELb0ELb0ELb1ELb0EEENS1_21CollectiveEpilogueFwdINS6_IJS8_SA_S9_EEENS6_IJNS7_ILi1EEESI_SI_EEESC_SE_Li256ELb1ELb1ELb0ELb0EEENS1_19SingleTileSchedulerILb1ELb0ELb1ELi128EEEEEEEEEvNT_6ParamsE)
        .other          _ZN7cutlass13device_kernelIN5flash19enable_sm80_to_sm89INS1_16FlashAttnFwdSm80INS1_25CollectiveMainloopFwdSm80ILi8ELi2ELb1EN4cute5tupleIJNS5_1CILi128EEENS7_ILi96EEENS7_ILi192EEEEEELi192ENS_6half_tEfNS_4arch4Sm80ELb1ELb0ELb1ELb1ELb0ELb0ELb1ELb0EEENS1_21CollectiveEpilogueFwdINS6_IJS8_SA_S9_EEENS6_IJNS7_ILi1EEESI_SI_EEESC_SE_Li256ELb1ELb1ELb0ELb0EEENS1_19SingleTileSchedulerILb1ELb0ELb1ELi128EEEEEEEEEvNT_6ParamsE,@"STO_CUDA_ENTRY STV_DEFAULT"
_ZN7cutlass13device_kernelIN5flash19enable_sm80_to_sm89INS1_16FlashAttnFwdSm80INS1_25CollectiveMainloopFwdSm80ILi8ELi2ELb1EN4cute5tupleIJNS5_1CILi128EEENS7_ILi96EEENS7_ILi192EEEEEELi192ENS_6half_tEfNS_4arch4Sm80ELb1ELb0ELb1ELb1ELb0ELb0ELb1ELb0EEENS1_21CollectiveEpilogueFwdINS6_IJS8_SA_S9_EEENS6_IJNS7_ILi1EEESI_SI_EEESC_SE_Li256ELb1ELb1ELb0ELb0EEENS1_19SingleTileSchedulerILb1ELb0ELb1ELi128EEEEEEEEEvNT_6ParamsE:
        /* <DEDUP_REMOVED lines=17> */
.L_x_1136:
        /* <DEDUP_REMOVED lines=8> */
.L_x_1138:
[----:B------:R-:W-:-:S04]  /*0190*/  MOV R0, c[0x0][0x54c] ;  /* 0x0001530000007a02 */ /* 0x000fc80000000f00 */
.L_x_1137:
[----:B------:R-:W-:Y:S01]  /*01a0*/  USHF.L.U32 UR8, UR8, 0x7, URZ ;  /* 0x0000000708087899 */ /* 0x000fe2000800063f */
[----:B-----5:R-:W-:-:S05]  /*01b0*/  IMAD R0, R0, c[0x0][0x548], RZ ;  /* 0x0001520000007a24 */ /* 0x020fca00078e02ff */
[----:B------:R-:W-:-:S04]  /*01c0*/  ISETP.LE.AND P0, PT, R0, UR8, PT ;  /* 0x0000000800007c0c */ /* 0x000fc8000bf03270 */
[----:B------:R-:W-:-:S05]  /*01d0*/  SEL R0, R5, 0xffffffff, !P0 ;  /* 0xffffffff05007807 */ /* 0x000fca0004000000 */
[----:B------:R2:W-:Y:S01]  /*01e0*/  STL [R1+0x3c], R0 ;  /* 0x00003c0001007387 */ /* 0x0005e20000100800 */
[----:B------:R-:W-:Y:S05]  /*01f0*/  BRA `(.L_x_1139) ;  /* 0x0000013000007947 */ /* 0x000fea0003800000 */
.L_x_1135:
[----:B------:R-:W-:-:S04]  /*0200*/  ISETP.NE.U32.AND P0, PT, RZ, c[0x0][0x568], PT ;  /* 0x00015a00ff007a0c */ /* 0x000fc80003f05070 */
[----:B------:R-:W-:-:S13]  /*0210*/  ISETP.NE.AND.EX P0, PT, RZ, c[0x0][0x56c], PT, P0 ;  /* 0x00015b00ff007a0c */ /* 0x000fda0003f05300 */
[----:B------:R-:W-:Y:S05]  /*0220*/  @!P0 BRA `(.L_x_1140) ;  /* 0x0000002000008947 */ /* 0x000fea0003800000 */
[----:B------:R1:W5:Y:S01]  /*0230*/  LDG.E R0, [R2.64] ;  /* 0x0000001802007981 */ /* 0x000362000c1e1900 */
[----:B------:R-:W-:Y:S05]  /*0240*/  BRA `(.L_x_1141) ;  /* 0x0000009000007947 */ /* 0x000fea0003800000 */
.L_x_1140:
        /* <DEDUP_REMOVED lines=8> */
.L_x_1142:
[----:B------:R-:W-:-:S04]  /*02d0*/  MOV R0, c[0x0][0x54c] ;  /* 0x0001530000007a02 */ /* 0x000fc80000000f00 */
.L_x_1141:
[----:B------:R-:W-:Y:S01]  /*02e0*/  USHF.L.U32 UR8, UR8, 0x7, URZ ;  /* 0x0000000708087899 */ /* 0x000fe2000800063f */
[----:B-----5:R-:W-:-:S05]  /*02f0*/  IMAD R0, R0, c[0x0][0x548], RZ ;  /* 0x0001520000007a24 */ /* 0x020fca00078e02ff */
[----:B------:R-:W-:-:S04]  /*0300*/  ISETP.LE.AND P0, PT, R0, UR8, PT ;  /* 0x0000000800007c0c */ /* 0x000fc8000bf03270 */
[----:B------:R-:W-:-:S05]  /*0310*/  SEL R0, R5, 0xffffffff, !P0 ;  /* 0xffffffff05007807 */ /* 0x000fca0004000000 */
[----:B------:R2:W-:Y:S04]  /*0320*/  STL [R1+0x3c], R0 ;  /* 0x00003c0001007387 */ /* 0x0005e80000100800 */
.L_x_1139:
        /* <DEDUP_REMOVED lines=32> */
.L_x_1143:
[----:B------:R-:W-:-:S04]  /*0530*/  ISETP.NE.U32.AND P0, PT, RZ, c[0x0][0x368], PT ;  /* 0x0000da00ff007a0c */ /* 0x000fc80003f05070 */
[----:B------:R-:W-:-:S13]  /*0540*/  ISETP.NE.AND.EX P0, PT, RZ, c[0x0][0x36c], PT, P0 ;  /* 0x0000db00ff007a0c */ /* 0x000fda0003f05300 */
[----:B------:R-:W-:Y:S05]  /*0550*/  @!P0 BRA `(.L_x_1144) ;  /* 0x0000004000008947 */ /* 0x000fea0003800000 */
[----:B------:R-:W-:-:S05]  /*0560*/  IMAD.WIDE R2, R39, R26, c[0x0][0x368] ;  /* 0x0000da0027027625 */ /* 0x000fca00078e021a */
[----:B------:R-:W2:Y:S02]  /*0570*/  LDG.E R0, [R2.64] ;  /* 0x0000001802007981 */ /* 0x000ea4000c1e1900 */
[----:B--2---:R1:W2:Y:S02]  /*0580*/  R2UR UR14, R0 ;  /* 0x00000000000e73c2 */ /* 0x0042a400000e0000 */
[----:B-12---:R-:W-:Y:S05]  /*0590*/  BRA `(.L_x_1145) ;  /* 0x0000006000007947 */ /* 0x006fea0003800000 */
.L_x_1144:
[----:B------:R-:W-:Y:S05]  /*05a0*/  @!P6 BRA `(.L_x_1145) ;  /* 0x000000500000e947 */ /* 0x000fea0003800000 */
[----:B------:R1:W2:Y:S04]  /*05b0*/  LDG.E R0, [R2.64] ;  /* 0x0000001802007981 */ /* 0x0002a8000c1e1900 */
[----:B-1----:R-:W3:Y:S01]  /*05c0*/  LDG.E R2, [R2.64+0x4] ;  /* 0x0000041802027981 */ /* 0x002ee2000c1e1900 */
[----:B--2---:R-:W1:Y:S08]  /*05d0*/  R2UR UR14, R0 ;  /* 0x00000000000e73c2 */ /* 0x004e7000000e0000 */
[----:B---3--:R-:W1:Y:S02]  /*05e0*/  R2UR UR4, R2 ;  /* 0x00000000020473c2 */ /* 0x008e6400000e0000 */
[----:B-1----:R-:W-:-:S06]  /*05f0*/  UIADD3 UR14, -UR14, UR4, URZ ;  /* 0x000000040e0e7290 */ /* 0x002fcc000fffe13f */
.L_x_1145:
[----:B------:R-:W-:Y:S01]  /*0600*/  ULDC UR4, c[0x0][0x2c4] ;  /* 0x0000b10000047ab9 */ /* 0x000fe20000000800 */
[----:B-----5:R-:W-:Y:S01]  /*0610*/  IADD3 R10, R7, UR6, RZ ;  /* 0x00000006070a7c10 */ /* 0x020fe2000fffe0ff */
[----:B------:R-:W-:Y:S01]  /*0620*/  UISETP.NE.AND UP2, UPT, UR4, 0x1, UPT ;  /* 0x000000010400788c */ /* 0x000fe2000bf45270 */
[----:B------:R-:W-:Y:S01]  /*0630*/  PLOP3.LUT P1, PT, PT, PT, PT, 0x80, 0x0 ;  /* 0x000000000000781c */ /* 0x000fe20003f2f070 */
[----:B------:R-:W-:Y:S01]  /*0640*/  UIADD3 UR14, -UR6, UR14, URZ ;  /* 0x0000000e060e7290 */ /* 0x000fe2000fffe13f */
[----:B------:R-:W-:Y:S01]  /*0650*/  CS2R R98, SRZ ;  /* 0x0000000000627805 */ /* 0x000fe2000001ff00 */
[----:B------:R-:W-:Y:S01]  /*0660*/  ULDC.64 UR4, c[0x0][0x2c8] ;  /* 0x0000b20000047ab9 */ /* 0x000fe20000000a00 */
[----:B------:R-:W-:Y:S01]  /*0670*/  CS2R R14, SRZ ;  /* 0x00000000000e7805 */ /* 0x000fe2000001ff00 */
[----:B------:R-:W-:Y:S01]  /*0680*/  UIADD3 UR6, UR14, 0x5f, URZ ;  /* 0x0000005f0e067890 */ /* 0x000fe2000fffe03f */
[----:B------:R-:W-:Y:S01]  /*0690*/  IMAD.MOV.U32 R96, RZ, RZ, RZ ;  /* 0x000000ffff607224 */ /* 0x000fe200078e00ff */
[----:B------:R-:W-:Y:S01]  /*06a0*/  CS2R R8, SRZ ;  /* 0x0000000000087805 */ /* 0x000fe2000001ff00 */
[----:B------:R-:W-:Y:S01]  /*06b0*/  IMAD.MOV.U32 R94, RZ, RZ, RZ ;  /* 0x000000ffff5e7224 */ /* 0x000fe200078e00ff */
[----:B------:R-:W-:Y:S01]  /*06c0*/  UIMAD.WIDE UR6, UR6, 0x2aaaaaab, URZ ;  /* 0x2aaaaaab060678a5 */ /* 0x000fe2000f8e023f */
[----:B------:R-:W-:Y:S01]  /*06d0*/  MOV R92, RZ ;  /* 0x000000ff005c7202 */ /* 0x000fe20000000f00 */
[----:B------:R-:W-:Y:S01]  /*06e0*/  @UP2 UIADD3 UR10, UR8, 0x7f, URZ ;  /* 0x0000007f080a2890 */ /* 0x000fe2000fffe03f */
[----:B------:R-:W-:Y:S01]  /*06f0*/  IMAD.MOV.U32 R11, RZ, RZ, RZ ;  /* 0x000000ffff0b7224 */ /* 0x000fe200078e00ff */
[----:B------:R-:W-:Y:S01]  /*0700*/  USHF.R.U32.HI UR6, URZ, 0x1f, UR7 ;  /* 0x0000001f3f067899 */ /* 0x000fe20008011607 */
[----:B------:R-:W-:Y:S01]  /*0710*/  MOV R90, RZ ;  /* 0x000000ff005a7202 */ /* 0x000fe20000000f00 */
[----:B------:R-:W-:Y:S01]  /*0720*/  UIMAD.WIDE.U32 UR10, UR10, UR4, URZ ;  /* 0x000000040a0a72a5 */ /* 0x000fe2000f8e003f */
[----:B------:R-:W-:Y:S01]  /*0730*/  CS2R R12, SRZ ;  /* 0x00000000000c7805 */ /* 0x000fe2000001ff00 */
[----:B------:R-:W-:Y:S01]  /*0740*/  UIADD3 UR4, UR8, 0x7f, URZ ;  /* 0x0000007f08047890 */ /* 0x000fe2000fffe03f */
[----:B------:R-:W-:Y:S01]  /*0750*/  IMAD.MOV.U32 R88, RZ, RZ, RZ ;  /* 0x000000ffff587224 */ /* 0x000fe200078e00ff */
[----:B------:R-:W-:Y:S01]  /*0760*/  @UP2 USHF.R.U32.HI UR4, URZ, UR5, UR11 ;  /* 0x000000053f042299 */ /* 0x000fe2000801160b */
[----:B------:R-:W-:Y:S01]  /*0770*/  MOV R86, RZ ;  /* 0x000000ff00567202 */ /* 0x000fe20000000f00 */
[----:B------:R-:W-:Y:S01]  /*0780*/  UIADD3 UR5, UR14, 0x60, -UR16 ;  /* 0x000000600e057890 */ /* 0x000fe2000fffe810 */
[----:B------:R-:W-:Y:S01]  /*0790*/  CS2R R16, SRZ ;  /* 0x0000000000107805 */ /* 0x000fe2000001ff00 */
[----:B------:R-:W-:Y:S01]  /*07a0*/  ULEA.HI.SX32 UR6, UR7, UR6, 0x1c ;  /* 0x0000000607067291 */ /* 0x000fe2000f8fe23f */
[----:B------:R-:W-:Y:S01]  /*07b0*/  IMAD.MOV.U32 R84, RZ, RZ, RZ ;  /* 0x000000ffff547224 */ /* 0x000fe200078e00ff */
[----:B------:R-:W-:Y:S01]  /*07c0*/  UIADD3 UR4, UR5, UR4, URZ ;  /* 0x0000000405047290 */ /* 0x000fe2000fffe03f */
[----:B------:R-:W-:Y:S01]  /*07d0*/  MOV R82, RZ ;  /* 0x000000ff00527202 */ /* 0x000fe20000000f00 */
[----:B------:R-:W-:Y:S01]  /*07e0*/  CS2R R18, SRZ ;  /* 0x0000000000127805 */ /* 0x000fe2000001ff00 */
[----:B------:R-:W-:Y:S01]  /*07f0*/  IMAD.MOV.U32 R80, RZ, RZ, RZ ;  /* 0x000000ffff507224 */ /* 0x000fe200078e00ff */
[----:B------:R-:W-:Y:S01]  /*0800*/  UIMAD.WIDE UR4, UR4, 0x2aaaaaab, URZ ;  /* 0x2aaaaaab040478a5 */ /* 0x000fe2000f8e023f */
[----:B------:R-:W-:Y:S01]  /*0810*/  MOV R78, RZ ;  /* 0x000000ff004e7202 */ /* 0x000fe20000000f00 */
[----:B------:R-:W-:Y:S01]  /*0820*/  CS2R R20, SRZ ;  /* 0x0000000000147805 */ /* 0x000fe2000001ff00 */
[----:B------:R-:W-:Y:S01]  /*0830*/  IMAD.MOV.U32 R76, RZ, RZ, RZ ;  /* 0x000000ffff4c7224 */ /* 0x000fe200078e00ff */
[----:B------:R-:W-:Y:S01]  /*0840*/  USHF.R.U32.HI UR4, URZ, 0x1f, UR5 ;  /* 0x0000001f3f047899 */ /* 0x000fe20008011605 */
[----:B------:R-:W-:Y:S01]  /*0850*/  MOV R74, RZ ;  /* 0x000000ff004a7202 */ /* 0x000fe20000000f00 */
[----:B------:R-:W-:Y:S01]  /*0860*/  CS2R R22, SRZ ;  /* 0x0000000000167805 */ /* 0x000fe2000001ff00 */
[----:B------:R-:W-:Y:S01]  /*0870*/  IMAD.MOV.U32 R72, RZ, RZ, RZ ;  /* 0x000000ffff487224 */ /* 0x000fe200078e00ff */
[----:B------:R-:W-:Y:S01]  /*0880*/  ULEA.HI.SX32 UR4, UR5, UR4, 0x1c ;  /* 0x0000000405047291 */ /* 0x000fe2000f8fe23f */
[----:B------:R-:W-:Y:S01]  /*0890*/  MOV R70, RZ ;  /* 0x000000ff00467202 */ /* 0x000fe20000000f00 */
[----:B------:R-:W-:Y:S01]  /*08a0*/  CS2R R24, SRZ ;  /* 0x0000000000187805 */ /* 0x000fe2000001ff00 */
[----:B------:R-:W-:Y:S01]  /*08b0*/  IMAD.MOV.U32 R68, RZ, RZ, RZ ;  /* 0x000000ffff447224 */ /* 0x000fe200078e00ff */
[----:B------:R-:W-:Y:S01]  /*08c0*/  UISETP.LT.AND UP0, UPT, UR6, UR4, UPT ;  /* 0x000000040600728c */ /* 0x000fe2000bf01270 */
[----:B------:R-:W-:Y:S01]  /*08d0*/  CS2R R66, SRZ ;  /* 0x0000000000427805 */ /* 0x000fe2000001ff00 */
[----:B------:R-:W-:Y:S01]  /*08e0*/  MOV R64, RZ ;  /* 0x000000ff00407202 */ /* 0x000fe20000000f00 */
[----:B------:R-:W-:Y:S01]  /*08f0*/  CS2R R62, SRZ ;  /* 0x00000000003e7805 */ /* 0x000fe2000001ff00 */
[----:B------:R-:W-:Y:S01]  /*0900*/  USEL UR28, UR6, UR4, UP0 ;  /* 0x00000004061c7287 */ /* 0x000fe20008000000 */
[----:B------:R-:W-:Y:S01]  /*0910*/  IMAD.MOV.U32 R27, RZ, RZ, RZ ;  /* 0x000000ffff1b7224 */ /* 0x000fe200078e00ff */
[----:B------:R-:W-:Y:S01]  /*0920*/  MOV R60, RZ ;  /* 0x000000ff003c7202 */ /* 0x000fe20000000f00 */
[----:B------:R-:W-:Y:S01]  /*0930*/  CS2R R58, SRZ ;  /* 0x00000000003a7805 */ /* 0x000fe2000001ff00 */
[----:B------:R-:W-:Y:S01]  /*0940*/  UISETP.GE.AND UP0, UPT, UR28, 0x1, UPT ;  /* 0x000000011c00788c */ /* 0x000fe2000bf06270 */
[----:B------:R-:W-:Y:S01]  /*0950*/  CS2R R28, SRZ ;  /* 0x00000000001c7805 */ /* 0x000fe2000001ff00 */
[----:B------:R-:W-:Y:S01]  /*0960*/  IMAD.MOV.U32 R56, RZ, RZ, RZ ;  /* 0x000000ffff387224 */ /* 0x000fe200078e00ff */
[----:B------:R-:W-:Y:S01]  /*0970*/  CS2R R54, SRZ ;  /* 0x0000000000367805 */ /* 0x000fe2000001ff00 */
[----:B------:R-:W-:Y:S01]  /*0980*/  MOV R52, RZ ;  /* 0x000000ff00347202 */ /* 0x000fe20000000f00 */
[----:B------:R-:W-:Y:S01]  /*0990*/  CS2R R150, SRZ ;  /* 0x0000000000967805 */ /* 0x000fe2000001ff00 */
[----:B------:R-:W-:Y:S01]  /*09a0*/  PLOP3.LUT P0, PT, PT, PT, UP0, 0x80, 0x0 ;  /* 0x000000000000781c */ /* 0x000fe20003f0f008 */
        /* <DEDUP_REMOVED lines=21> */
[----:B------:R-:W-:Y:S01]  /*0b00*/  CS2R R114, SRZ ;  /* 0x0000000000727805 */ /* 0x000fe2000001ff00 */
[----:B------:R-:W-:Y:S01]  /*0b10*/  IMAD.MOV.U32 R38, RZ, RZ, RZ ;  /* 0x000000ffff267224 */ /* 0x000fe200078e00ff */
[----:B------:R-:W-:Y:S01]  /*0b20*/  MOV R112, RZ ;  /* 0x000000ff00707202 */ /* 0x000fe20000000f00 */
[----:B------:R-:W-:Y:S01]  /*0b30*/  CS2R R110, SRZ ;  /* 0x00000000006e7805 */ /* 0x000fe2000001ff00 */
[----:B------:R-:W-:Y:S01]  /*0b40*/  CS2R R108, SRZ ;  /* 0x00000000006c7805 */ /* 0x000fe2000001ff00 */
[----:B------:R-:W-:Y:S01]  /*0b50*/  CS2R R106, SRZ ;  /* 0x00000000006a7805 */ /* 0x000fe2000001ff00 */
[----:B------:R-:W-:Y:S01]  /*0b60*/  IMAD.MOV.U32 R104, RZ, RZ, RZ ;  /* 0x000000ffff687224 */ /* 0x000fe200078e00ff */
[----:B------:R-:W-:Y:S01]  /*0b70*/  MOV R42, RZ ;  /* 0x000000ff002a7202 */ /* 0x000fe20000000f00 */
[----:B------:R-:W-:Y:S01]  /*0b80*/  IMAD.MOV.U32 R41, RZ, RZ, RZ ;  /* 0x000000ffff297224 */ /* 0x000fe200078e00ff */
[----:B------:R-:W-:Y:S05]  /*0b90*/  @!P0 BRA `(.L_x_1146) ;  /* 0x0000f0f000008947 */ /* 0x000fea0003800000 */
[----:B------:R-:W-:Y:S01]  /*0ba0*/  ISETP.NE.U32.AND P4, PT, RZ, c[0x0][0x340], PT ;  /* 0x0000d000ff007a0c */ /* 0x000fe20003f85070 */
[----:B------:R-:W1:Y:S01]  /*0bb0*/  S2R R15, SR_CTAID.Y ;  /* 0x00000000000f7919 */ /* 0x000e620000002600 */
[----:B------:R-:W-:Y:S01]  /*0bc0*/  SHF.R.S32.HI R110, RZ, 0x1f, R113 ;  /* 0x0000001fff6e7819 */ /* 0x000fe20000011471 */
[----:B------:R-:W-:Y:S01]  /*0bd0*/  UMOV UR10, 0x60 ;  /* 0x00000060000a7882 */ /* 0x000fe20000000000 */
[----:B------:R-:W-:Y:S01]  /*0be0*/  ISETP.NE.AND.EX P4, PT, RZ, c[0x0][0x344], PT, P4 ;  /* 0x0000d100ff007a0c */ /* 0x000fe20003f85340 */
[----:B------:R-:W-:-:S12]  /*0bf0*/  ULDC.64 UR4, c[0x0][0x208] ;  /* 0x0000820000047ab9 */ /* 0x000fd80000000a00 */
[----:B------:R-:W-:-:S05]  /*0c00*/  @P4 IMAD.WIDE R2, R39, R26, c[0x0][0x340] ;  /* 0x0000d00027024625 */ /* 0x000fca00078e021a */
[----:B------:R2:W3:Y:S01]  /*0c10*/  @P4 LDG.E R19, [R2.64] ;  /* 0x0000001802134981 */ /* 0x0004e2000c1e1900 */
[-C--:B------:R-:W-:Y:S01]  /*0c20*/  LEA.HI R34, R110, R113.reuse, RZ, 0x3 ;  /* 0x000000716e227211 */ /* 0x080fe200078f18ff */
[----:B------:R-:W-:Y:S01]  /*0c30*/  UIMAD.WIDE.U32 UR12, UR10, UR4, URZ ;  /* 0x000000040a0c72a5 */ /* 0x000fe2000f8e003f */
[----:B------:R-:W-:Y:S01]  /*0c40*/  SHF.R.S32.HI R0, RZ, 0x1f, R6 ;  /* 0x0000001fff007819 */ /* 0x000fe20000011406 */
[----:B------:R-:W-:Y:S01]  /*0c50*/  UIMAD UR9, UR28, -0x60, UR10 ;  /* 0xffffffa01c0978a4 */ /* 0x000fe2000f8e020a */
[----:B------:R-:W-:Y:S01]  /*0c60*/  SHF.R.S32.HI R12, RZ, 0x3, R34 ;  /* 0x00000003ff0c7819 */ /* 0x000fe20000011422 */
[----:B------:R-:W-:Y:S01]  /*0c70*/  ULDC UR6, c[0x0][0x2c4] ;  /* 0x0000b10000067ab9 */ /* 0x000fe20000000800 */
[----:B------:R-:W-:Y:S01]  /*0c80*/  PLOP3.LUT P1, PT, PT, PT, UP2, 0x80, 0x0 ;  /* 0x000000000000781c */ /* 0x000fe20003f2f028 */
[----:B------:R-:W-:Y:S01]  /*0c90*/  IMAD R0, R0, c[0x0][0x178], RZ ;  /* 0x00005e0000007a24 */ /* 0x000fe200078e02ff */
[----:B------:R-:W-:Y:S01]  /*0ca0*/  PLOP3.LUT P0, PT, PT, PT, UP2, 0x80, 0x0 ;  /* 0x000000000000781c */ /* 0x000fe20003f0f028 */
[----:B------:R-:W-:Y:S01]  /*0cb0*/  IMAD.U32 R8, RZ, RZ, UR12 ;  /* 0x0000000cff087e24 */ /* 0x000fe2000f8e00ff */
[----:B-1----:R-:W-:Y:S01]  /*0cc0*/  SHF.R.S32.HI R20, RZ, 0x1f, R15 ;  /* 0x0000001fff147819 */ /* 0x002fe2000001140f */
[----:B------:R-:W-:Y:S01]  /*0cd0*/  IMAD R0, R6, c[0x0][0x17c], R0 ;  /* 0x00005f0006007a24 */ /* 0x000fe200078e0200 */
[----:B------:R-:W-:Y:S01]  /*0ce0*/  SHF.R.S32.HI R18, RZ, 0x1f, R39 ;  /* 0x0000001fff127819 */ /* 0x000fe20000011427 */
[----:B------:R-:W-:Y:S01]  /*0cf0*/  IMAD.MOV.U32 R33, RZ, RZ, R8 ;  /* 0x000000ffff217224 */ /* 0x000fe200078e0008 */
[----:B------:R-:W-:Y:S01]  /*0d00*/  IADD3 R11, R12, UR8, RZ ;  /* 0x000000080c0b7c10 */ /* 0x000fe2000fffe0ff */
[----:B------:R-:W-:Y:S01]  /*0d10*/  IMAD R7, R20, c[0x0][0x1b8], RZ ;  /* 0x00006e0014077a24 */ /* 0x000fe200078e02ff */
[----:B------:R-:W-:Y:S01]  /*0d20*/  SEL R5, R18, RZ, !P2 ;  /* 0x000000ff12057207 */ /* 0x000fe20005000000 */
[----:B------:R-:W-:Y:S01]  /*0d30*/  UIMAD UR6, UR16, UR6, URZ ;  /* 0x00000006100672a4 */ /* 0x000fe2000f8e023f */
[----:B------:R-:W-:Y:S01]  /*0d40*/  IMAD.U32 R9, RZ, RZ, UR13 ;  /* 0x0000000dff097e24 */ /* 0x000fe2000f8e00ff */
[----:B------:R-:W-:Y:S01]  /*0d50*/  IADD3 R9, R11, 0x20, RZ ;  /* 0x000000200b097810 */ /* 0x000fe20007ffe0ff */
[----:B------:R-:W-:Y:S01]  /*0d60*/  IMAD R7, R15, c[0x0][0x1bc], R7 ;  /* 0x00006f000f077a24 */ /* 0x000fe200078e0207 */
[----:B------:R-:W-:Y:S01]  /*0d70*/  UIADD3 UR15, UR28, -0x1, URZ ;  /* 0xffffffff1c0f7890 */ /* 0x000fe2000fffe03f */
[----:B------:R-:W-:Y:S01]  /*0d80*/  IMAD R5, R5, c[0x0][0x1c0], RZ ;  /* 0x0000700005057a24 */ /* 0x000fe200078e02ff */
[----:B------:R-:W-:Y:S01]  /*0d90*/  BAR.SYNC.DEFER_BLOCKING 0x0 ;  /* 0x0000000000007b1d */ /* 0x000fe20000010000 */
[----:B--2---:R-:W-:Y:S01]  /*0da0*/  LOP3.LUT R2, R34, 0xfffffff8, RZ, 0xc0, !PT ;  /* 0xfffffff822027812 */ /* 0x004fe200078ec0ff */
[----:B------:R-:W-:Y:S01]  /*0db0*/  USHF.R.S32.HI UR11, URZ, 0x1f, UR15 ;  /* 0x0000001f3f0b7899 */ /* 0x000fe2000801140f */
[----:B------:R-:W-:Y:S01]  /*0dc0*/  ISETP.GE.AND P5, PT, R9, UR6, PT ;  /* 0x0000000609007c0c */ /* 0x000fe2000bfa6270 */
[----:B------:R-:W-:Y:S01]  /*0dd0*/  IMAD.MOV.U32 R38, RZ, RZ, c[0x0][0x1e0] ;  /* 0x00007800ff267624 */ /* 0x000fe200078e00ff */
[----:B------:R-:W-:Y:S01]  /*0de0*/  IADD3 R9, R11, 0x60, RZ ;  /* 0x000000600b097810 */ /* 0x000fe20007ffe0ff */
[----:B------:R-:W-:Y:S01]  /*0df0*/  IMAD.IADD R42, R113, 0x1, -R2 ;  /* 0x00000001712a7824 */ /* 0x000fe200078e0a02 */
[----:B------:R-:W-:Y:S01]  /*0e00*/  LEA.HI R109, R110, R113, RZ, 0x5 ;  /* 0x000000716e6d7211 */ /* 0x000fe200078f28ff */
[----:B------:R-:W-:Y:S01]  /*0e10*/  IMAD.WIDE.U32 R2, R6, c[0x0][0x178], RZ ;  /* 0x00005e0006027a25 */ /* 0x000fe200078e00ff */
[----:B------:R-:W-:Y:S01]  /*0e20*/  ISETP.GE.AND P3, PT, R9, UR6, PT ;  /* 0x0000000609007c0c */ /* 0x000fe2000bf66270 */
[----:B------:R-:W-:Y:S01]  /*0e30*/  UISETP.GE.AND UP0, UPT, UR28, 0x2, UPT ;  /* 0x000000021c00788c */ /* 0x000fe2000bf06270 */
[----:B------:R-:W-:Y:S01]  /*0e40*/  STL [R1+0x40], R42 ;  /* 0x0000402a01007387 */ /* 0x000fe20000100800 */
[----:B------:R-:W-:Y:S01]  /*0e50*/  IMAD R4, R42, 0x20, R12 ;  /* 0x000000202a047824 */ /* 0x000fe200078e020c */
[----:B------:R-:W-:Y:S01]  /*0e60*/  SHF.R.S32.HI R108, RZ, 0x5, R109 ;  /* 0x00000005ff6c7819 */ /* 0x000fe2000001146d */
[----:B------:R-:W-:-:S02]  /*0e70*/  IMAD.IADD R3, R3, 0x1, R0 ;  /* 0x0000000103037824 */ /* 0x000fc400078e0200 */
[----:B------:R-:W-:Y:S01]  /*0e80*/  IMAD.MOV.U32 R239, RZ, RZ, 0x20 ;  /* 0x00000020ffef7424 */ /* 0x000fe200078e00ff */
[----:B------:R-:W-:Y:S01]  /*0e90*/  IADD3 R6, R4, UR8, RZ ;  /* 0x0000000804067c10 */ /* 0x000fe2000fffe0ff */
[----:B------:R-:W-:-:S04]  /*0ea0*/  IMAD.WIDE.U32 R2, R15, c[0x0][0x1b8], R2 ;  /* 0x00006e000f027a25 */ /* 0x000fc800078e0002 */
[----:B------:R-:W-:Y:S01]  /*0eb0*/  @P1 IMAD.HI.U32 R0, R6, c[0x0][0x2c8], RZ ;  /* 0x0000b20006001a27 */ /* 0x000fe200078e00ff */
[----:B------:R-:W-:-:S03]  /*0ec0*/  ISETP.GE.AND P1, PT, R11, UR6, PT ;  /* 0x000000060b007c0c */ /* 0x000fc6000bf26270 */
[----:B------:R-:W-:Y:S01]  /*0ed0*/  IMAD.MOV.U32 R4, RZ, RZ, R6 ;  /* 0x000000ffff047224 */ /* 0x000fe200078e0006 */
[----:B------:R-:W-:Y:S01]  /*0ee0*/  @P0 SHF.R.U32.HI R4, RZ, c[0x0][0x2cc], R0 ;  /* 0x0000b300ff040a19 */ /* 0x000fe20000011600 */
[----:B------:R-:W-:Y:S01]  /*0ef0*/  IMAD.IADD R3, R3, 0x1, R7 ;  /* 0x0000000103037824 */ /* 0x000fe200078e0207 */
[----:B------:R-:W-:-:S03]  /*0f00*/  SEL R0, R39, RZ, !P2 ;  /* 0x000000ff27007207 */ /* 0x000fc60005000000 */
[--C-:B------:R-:W-:Y:S02]  /*0f10*/  IMAD.MOV R8, RZ, RZ, -R4.reuse ;  /* 0x000000ffff087224 */ /* 0x100fe400078e0a04 */
[C---:B------:R-:W-:Y:S01]  /*0f20*/  IMAD R7, R0.reuse, c[0x0][0x1c4], R5 ;  /* 0x0000710000077a24 */ /* 0x040fe200078e0205 */
[----:B------:R-:W-:Y:S01]  /*0f30*/  SHF.R.S32.HI R5, RZ, 0x1f, R4 ;  /* 0x0000001fff057819 */ /* 0x000fe20000011404 */
[----:B------:R-:W-:-:S04]  /*0f40*/  IMAD.WIDE.U32 R2, R0, c[0x0][0x1c0], R2 ;  /* 0x0000700000027a25 */ /* 0x000fc800078e0002 */
[----:B------:R-:W-:Y:S02]  /*0f50*/  IMAD.U32 R0, RZ, RZ, UR9 ;  /* 0x00000009ff007e24 */ /* 0x000fe4000f8e00ff */
[----:B------:R-:W-:Y:S01]  /*0f60*/  IMAD R8, R8, c[0x0][0x2c4], R6 ;  /* 0x0000b10008087a24 */ /* 0x000fe200078e0206 */
[----:B------:R-:W-:Y:S01]  /*0f70*/  SHF.R.S32.HI R6, RZ, 0x1f, R10 ;  /* 0x0000001fff067819 */ /* 0x000fe2000001140a */
[----:B------:R-:W-:Y:S01]  /*0f80*/  IMAD.IADD R3, R3, 0x1, R7 ;  /* 0x0000000103037824 */ /* 0x000fe200078e0207 */
[----:B------:R-:W-:Y:S02]  /*0f90*/  IADD3 R10, P0, R10, R12, RZ ;  /* 0x0000000c0a0a7210 */ /* 0x000fe40007f1e0ff */
[----:B------:R-:W-:Y:S01]  /*0fa0*/  IADD3 R28, R0, UR14, -R12 ;  /* 0x0000000e001c7c10 */ /* 0x000fe2000fffe80c */
[----:B------:R-:W-:Y:S01]  /*0fb0*/  IMAD R0, R5, c[0x0][0x1b0], RZ ;  /* 0x00006c0005007a24 */ /* 0x000fe200078e02ff */
[C---:B------:R-:W-:Y:S01]  /*0fc0*/  LEA.HI.X.SX32 R14, R12.reuse, R6, 0x1, P0 ;  /* 0x000000060c0e7211 */ /* 0x040fe200000f0eff */
[----:B------:R-:W-:Y:S01]  /*0fd0*/  IMAD.SHL.U32 R6, R12, 0x40, RZ ;  /* 0x000000400c067824 */ /* 0x000fe200078e00ff */
[----:B------:R-:W-:Y:S01]  /*0fe0*/  IADD3 R12, R11, 0x40, RZ ;  /* 0x000000400b0c7810 */ /* 0x000fe20007ffe0ff */
[----:B------:R-:W-:-:S02]  /*0ff0*/  IMAD R13, R4, c[0x0][0x1b4], R0 ;  /* 0x00006d00040d7a24 */ /* 0x000fc400078e0200 */
[----:B------:R-:W-:Y:S01]  /*1000*/  IMAD.WIDE.U32 R4, R4, c[0x0][0x1b0], R2 ;  /* 0x00006c0004047a25 */ /* 0x000fe200078e0002 */
[----:B------:R-:W-:Y:S02]  /*1010*/  LOP3.LUT R0, R6, 0x1c0, RZ, 0xc0, !PT ;  /* 0x000001c006007812 */ /* 0x000fe400078ec0ff */
[----:B------:R-:W-:Y:S01]  /*1020*/  SHF.R.S32.HI R3, RZ, 0x1f, R8 ;  /* 0x0000001fff037819 */ /* 0x000fe20000011408 */
[----:B------:R-:W-:Y:S01]  /*1030*/  IMAD.SHL.U32 R2, R42, 0x8, RZ ;  /* 0x000000082a027824 */ /* 0x000fe200078e00ff */
[----:B------:R-:W-:Y:S01]  /*1040*/  SHF.R.U32.HI R6, RZ, 0x3, R0 ;  /* 0x00000003ff067819 */ /* 0x000fe20000011600 */
[----:B------:R-:W-:Y:S01]  /*1050*/  IMAD.IADD R5, R5, 0x1, R13 ;  /* 0x0000000105057824 */ /* 0x000fe200078e020d */
[----:B------:R-:W-:Y:S01]  /*1060*/  ISETP.GE.AND P2, PT, R12, UR6, PT ;  /* 0x000000060c007c0c */ /* 0x000fe2000bf46270 */
[----:B------:R-:W-:Y:S01]  /*1070*/  ULDC.64 UR6, c[0x0][0x1e0] ;  /* 0x0000780000067ab9 */ /* 0x000fe20000000a00 */
[--C-:B------:R-:W-:Y:S01]  /*1080*/  LOP3.LUT R7, R0, 0x38, R2.reuse, 0xf8, !PT ;  /* 0x0000003800077812 */ /* 0x100fe200078ef802 */
[----:B------:R-:W-:Y:S01]  /*1090*/  IMAD R0, R3, c[0x0][0x1a8], RZ ;  /* 0x00006a0003007a24 */ /* 0x000fe200078e02ff */
[----:B------:R-:W-:Y:S01]  /*10a0*/  SHF.R.S32.HI R3, RZ, 0x1f, R2 ;  /* 0x0000001fff037819 */ /* 0x000fe20000011402 */
[----:B------:R-:W-:Y:S01]  /*10b0*/  IMAD.WIDE.U32 R4, R8, c[0x0][0x1a8], R4 ;  /* 0x00006a0008047a25 */ /* 0x000fe200078e0004 */
[----:B------:R-:W-:Y:S01]  /*10c0*/  LOP3.LUT R13, R7, R6, RZ, 0x3c, !PT ;  /* 0x00000006070d7212 */ /* 0x000fe200078e3cff */
[----:B------:R-:W-:Y:S01]  /*10d0*/  UIMAD.WIDE.U32 UR18, UR10, UR6, URZ ;  /* 0x000000060a1272a5 */ /* 0x000fe2000f8e003f */
[----:B------:R-:W-:Y:S01]  /*10e0*/  IADD3 R31, R2, 0x40, RZ ;  /* 0x00000040021f7810 */ /* 0x000fe20007ffe0ff */
[----:B------:R-:W-:Y:S01]  /*10f0*/  IMAD R7, R8, c[0x0][0x1ac], R0 ;  /* 0x00006b0008077a24 */ /* 0x000fe200078e0200 */
[----:B------:R-:W-:Y:S01]  /*1100*/  LEA R17, P0, R4, c[0x0][0x160], 0x1 ;  /* 0x0000580004117a11 */ /* 0x000fe200078008ff */
[----:B------:R-:W-:Y:S01]  /*1110*/  IMAD R0, R14, c[0x0][0x208], RZ ;  /* 0x000082000e007a24 */ /* 0x000fe200078e02ff */
[----:B------:R-:W-:Y:S01]  /*1120*/  IADD3 R32, R2, 0x80, RZ ;  /* 0x0000008002207810 */ /* 0x000fe20007ffe0ff */
[----:B------:R-:W-:Y:S01]  /*1130*/  IMAD R6, R14, c[0x0][0x1e0], RZ ;  /* 0x000078000e067a24 */ /* 0x000fe200078e02ff */
[----:B------:R-:W-:Y:S01]  /*1140*/  LEA.HI R14, R110, R113, RZ, 0x6 ;  /* 0x000000716e0e7211 */ /* 0x000fe200078f30ff */
[----:B------:R-:W-:Y:S01]  /*1150*/  IMAD R12, R10, c[0x0][0x20c], R0 ;  /* 0x000083000a0c7a24 */ /* 0x000fe200078e0200 */
[----:B------:R-:W-:Y:S01]  /*1160*/  UIMAD UR6, UR10, UR7, URZ ;  /* 0x000000070a0672a4 */ /* 0x000fe2000f8e023f */
[----:B------:R-:W-:-:S02]  /*1170*/  IMAD.IADD R0, R5, 0x1, R7 ;  /* 0x0000000105007824 */ /* 0x000fc400078e0207 */
[C---:B------:R-:W-:Y:S01]  /*1180*/  IMAD R11, R10.reuse, c[0x0][0x1e4], R6 ;  /* 0x000079000a0b7a24 */ /* 0x040fe200078e0206 */
[----:B------:R-:W-:Y:S01]  /*1190*/  UIADD3 UR6, UR19, UR6, URZ ;  /* 0x0000000613067290 */ /* 0x000fe2000fffe03f */
[----:B------:R-:W-:Y:S01]  /*11a0*/  IMAD.WIDE.U32 R8, R10, c[0x0][0x1e0], R2 ;  /* 0x000078000a087a25 */ /* 0x000fe200078e0002 */
[----:B------:R-:W-:Y:S02]  /*11b0*/  LEA.HI.X R16, R4, c[0x0][0x164], R0, 0x1, P0 ;  /* 0x0000590004107a11 */ /* 0x000fe400000f0c00 */
[----:B------:R-:W-:Y:S01]  /*11c0*/  SHFL.IDX PT, R4, R17, RZ, 0x181f ;  /* 0x00181fff11047589 */ /* 0x000fe200000e0000 */
[----:B------:R-:W-:Y:S01]  /*11d0*/  IMAD.SHL.U32 R0, R14, 0x8, RZ ;  /* 0x000000080e007824 */ /* 0x000fe200078e00ff */
[----:B------:R-:W-:Y:S01]  /*11e0*/  ISETP.GE.AND P0, PT, R31, c[0x0][0x198], PT ;  /* 0x000066001f007a0c */ /* 0x000fe20003f06270 */
[----:B------:R-:W-:Y:S01]  /*11f0*/  IMAD.WIDE.U32 R6, R10, c[0x0][0x208], R2 ;  /* 0x000082000a067a25 */ /* 0x000fe200078e0002 */
[----:B------:R-:W1:Y:S01]  /*1200*/  SHFL.IDX PT, R5, R16, RZ, 0x181f ;  /* 0x00181fff10057589 */ /* 0x000e6200000e0000 */
[----:B------:R-:W-:Y:S01]  /*1210*/  UIMAD UR7, UR6, UR15, URZ ;  /* 0x0000000f060772a4 */ /* 0x000fe2000f8e023f */
[----:B------:R-:W-:Y:S01]  /*1220*/  LOP3.LUT R24, R13, 0xfffffe00, R0, 0xf8, !PT ;  /* 0xfffffe000d187812 */ /* 0x000fe200078ef800 */
[----:B------:R-:W-:-:S02]  /*1230*/  IMAD R10, R20, c[0x0][0x1e8], RZ ;  /* 0x00007a00140a7a24 */ /* 0x000fc400078e02ff */
[----:B------:R-:W-:Y:S01]  /*1240*/  IMAD.IADD R9, R9, 0x1, R11 ;  /* 0x0000000109097824 */ /* 0x000fe200078e020b */
[----:B------:R-:W-:Y:S01]  /*1250*/  UIMAD UR7, UR11, UR18, UR7 ;  /* 0x000000120b0772a4 */ /* 0x000fe2000f8e0207 */
[C---:B------:R-:W-:Y:S01]  /*1260*/  IMAD R0, R15.reuse, c[0x0][0x1ec], R10 ;  /* 0x00007b000f007a24 */ /* 0x040fe200078e020a */
[----:B------:R-:W-:Y:S01]  /*1270*/  STL [R1+0x38], R24 ;  /* 0x0000381801007387 */ /* 0x000fe20000100800 */
[----:B------:R-:W-:-:S04]  /*1280*/  IMAD.WIDE.U32 R8, R15, c[0x0][0x1e8], R8 ;  /* 0x00007a000f087a25 */ /* 0x000fc800078e0008 */
[----:B------:R-:W-:Y:S02]  /*1290*/  IMAD.IADD R7, R7, 0x1, R12 ;  /* 0x0000000107077824 */ /* 0x000fe400078e020c */
[----:B------:R-:W-:Y:S01]  /*12a0*/  IMAD.IADD R21, R9, 0x1, R0 ;  /* 0x0000000109157824 */ /* 0x000fe200078e0200 */
[----:B------:R-:W-:Y:S01]  /*12b0*/  @!P1 SHF.R.S32.HI R0, RZ, 0x1f, R31 ;  /* 0x0000001fff009819 */ /* 0x000fe2000001141f */
[----:B------:R-:W-:Y:S01]  /*12c0*/  IMAD.WIDE.U32 R10, R15, c[0x0][0x210], R6 ;  /* 0x000084000f0a7a25 */ /* 0x000fe200078e0006 */
[----:B------:R-:W-:Y:S02]  /*12d0*/  @!P1 SHF.R.S32.HI R9, RZ, 0x1f, R32 ;  /* 0x0000001fff099819 */ /* 0x000fe40000011420 */
[----:B------:R-:W-:Y:S01]  /*12e0*/  @!P1 LEA.HI R6, R0, R31, RZ, 0x3 ;  /* 0x0000001f00069211 */ /* 0x000fe200078f18ff */
[----:B------:R-:W-:Y:S01]  /*12f0*/  IMAD R12, R20, c[0x0][0x210], RZ ;  /* 0x00008400140c7a24 */ /* 0x000fe200078e02ff */
[----:B------:R-:W-:Y:S01]  /*1300*/  @!P1 LEA.HI R0, R9, R32, RZ, 0x3 ;  /* 0x0000002009009211 */ /* 0x000fe200078f18ff */
[----:B------:R-:W-:Y:S01]  /*1310*/  IMAD.MOV.U32 R20, RZ, RZ, R8 ;  /* 0x000000ffff147224 */ /* 0x000fe200078e0008 */
[----:B------:R-:W-:Y:S01]  /*1320*/  @!P1 LOP3.LUT R6, R6, 0xfffffff8, RZ, 0xc0, !PT ;  /* 0xfffffff806069812 */ /* 0x000fe200078ec0ff */
[----:B------:R-:W-:Y:S01]  /*1330*/  IMAD R12, R15, c[0x0][0x214], R12 ;  /* 0x000085000f0c7a24 */ /* 0x000fe200078e020c */
[----:B------:R-:W-:Y:S01]  /*1340*/  SHFL.IDX PT, R8, R17, 0x1, 0x181f ;  /* 0x00381f0011087f89 */ /* 0x000fe200000e0000 */
[----:B------:R-:W-:Y:S01]  /*1350*/  @!P1 LOP3.LUT R0, R0, 0xfffffff8, RZ, 0xc0, !PT ;  /* 0xfffffff800009812 */ /* 0x000fe200078ec0ff */
[----:B------:R-:W-:-:S02]  /*1360*/  IMAD.MOV.U32 R22, RZ, RZ, R10 ;  /* 0x000000ffff167224 */ /* 0x000fc400078e000a */
[----:B-1----:R-:W-:Y:S01]  /*1370*/  @!P1 IMAD.WIDE R14, R6, 0x2, R4 ;  /* 0x00000002060e9825 */ /* 0x002fe200078e0204 */
[----:B------:R-:W1:Y:S03]  /*1380*/  SHFL.IDX PT, R9, R16, 0x1, 0x181f ;  /* 0x00381f0010097f89 */ /* 0x000e6600000e0000 */
[----:B------:R-:W-:Y:S02]  /*1390*/  IMAD.IADD R23, R11, 0x1, R12 ;  /* 0x000000010b177824 */ /* 0x000fe400078e020c */
[----:B------:R-:W-:Y:S01]  /*13a0*/  @!P1 IMAD.WIDE R12, R0, 0x2, R4 ;  /* 0x00000002000c9825 */ /* 0x000fe200078e0204 */
[----:B------:R-:W-:-:S03]  /*13b0*/  @!P5 SHF.R.S32.HI R0, RZ, 0x1f, R32 ;  /* 0x0000001fff00d819 */ /* 0x000fc60000011420 */
[----:B------:R-:W-:Y:S01]  /*13c0*/  IMAD.SHL.U32 R35, R24, 0x2, RZ ;  /* 0x0000000218237824 */ /* 0x000fe200078e00ff */
[----:B------:R-:W-:-:S04]  /*13d0*/  @!P5 LEA.HI R0, R0, R32, RZ, 0x3 ;  /* 0x000000200000d211 */ /* 0x000fc800078f18ff */
[----:B------:R-:W-:Y:S01]  /*13e0*/  @!P5 LOP3.LUT R0, R0, 0xfffffff8, RZ, 0xc0, !PT ;  /* 0xfffffff80000d812 */ /* 0x000fe200078ec0ff */
[----:B------:R-:W-:Y:S04]  /*13f0*/  STL [R1+0x8], R35 ;  /* 0x0000082301007387 */ /* 0x000fe80000100800 */
[----:B-1----:R-:W-:Y:S01]  /*1400*/  @!P5 IMAD.WIDE R24, R0, 0x2, R8 ;  /* 0x000000020018d825 */ /* 0x002fe200078e0208 */
[----:B------:R-:W-:-:S03]  /*1410*/  @!P2 SHF.R.S32.HI R0, RZ, 0x1f, R32 ;  /* 0x0000001fff00a819 */ /* 0x000fc60000011420 */
[--C-:B---3--:R-:W-:Y:S01]  /*1420*/  @P4 IMAD.MOV.U32 R6, RZ, RZ, R19.reuse ;  /* 0x000000ffff064224 */ /* 0x108fe200078e0013 */
[----:B------:R-:W-:Y:S01]  /*1430*/  @P4 SHF.R.S32.HI R7, RZ, 0x1f, R19 ;  /* 0x0000001fff074819 */ /* 0x000fe20000011413 */
[----:B------:R-:W-:Y:S02]  /*1440*/  @!P4 IMAD.MOV.U32 R6, RZ, RZ, R39 ;  /* 0x000000ffff06c224 */ /* 0x000fe400078e0027 */
[----:B------:R-:W-:Y:S01]  /*1450*/  @!P4 IMAD.MOV.U32 R7, RZ, RZ, R18 ;  /* 0x000000ffff07c224 */ /* 0x000fe200078e0012 */
[----:B------:R-:W-:Y:S01]  /*1460*/  @!P1 LEA R10, P4, R2, R4, 0x1 ;  /* 0x00000004020a9211 */ /* 0x000fe200078808ff */
[----:B------:R-:W-:Y:S01]  /*1470*/  IMAD.MOV.U32 R39, RZ, RZ, c[0x0][0x1e4] ;  /* 0x00007900ff277624 */ /* 0x000fe200078e00ff */
[----:B------:R-:W-:Y:S01]  /*1480*/  SEL R30, R6, RZ, !P6 ;  /* 0x000000ff061e7207 */ /* 0x000fe20007000000 */
[----:B------:R-:W-:Y:S01]  /*1490*/  SHFL.IDX PT, R4, R17, 0x3, 0x181f ;  /* 0x00781f0011047f89 */ /* 0x000fe200000e0000 */
[----:B------:R-:W-:Y:S02]  /*14a0*/  @!P5 SHF.R.S32.HI R6, RZ, 0x1f, R31 ;  /* 0x0000001fff06d819 */ /* 0x000fe4000001141f */
[----:B------:R-:W-:Y:S01]  /*14b0*/  @!P1 LEA.HI.X R11, R2, R5, R3, 0x1, P4 ;  /* 0x00000005020b9211 */ /* 0x000fe200020f0c03 */
[----:B------:R-:W-:Y:S01]  /*14c0*/  IMAD.WIDE.U32 R20, R30, c[0x0][0x1f0], R20 ;  /* 0x00007c001e147a25 */ /* 0x000fe200078e0014 */
[----:B------:R-:W-:-:S02]  /*14d0*/  @!P5 LEA.HI R6, R6, R31, RZ, 0x3 ;  /* 0x0000001f0606d211 */ /* 0x000fc400078f18ff */
[----:B------:R-:W-:Y:S01]  /*14e0*/  SEL R29, R7, RZ, !P6 ;  /* 0x000000ff071d7207 */ /* 0x000fe20007000000 */
[----:B------:R-:W-:Y:S01]  /*14f0*/  IMAD.MOV.U32 R40, RZ, RZ, R20 ;  /* 0x000000ffff287224 */ /* 0x000fe200078e0014 */
[----:B------:R-:W-:Y:S01]  /*1500*/  @!P5 LOP3.LUT R5, R6, 0xfffffff8, RZ, 0xc0, !PT ;  /* 0xfffffff80605d812 */ /* 0x000fe200078ec0ff */
[----:B------:R-:W-:Y:S01]  /*1510*/  SHFL.IDX PT, R7, R16, 0x2, 0x181f ;  /* 0x00581f0010077f89 */ /* 0x000fe200000e0000 */
[----:B------:R-:W-:Y:S02]  /*1520*/  ISETP.GE.AND P6, PT, R2, c[0x0][0x198], PT ;  /* 0x0000660002007a0c */ /* 0x000fe40003fc6270 */
[----:B------:R-:W-:Y:S01]  /*1530*/  ISETP.GE.AND P4, PT, R32, c[0x0][0x198], PT ;  /* 0x0000660020007a0c */ /* 0x000fe20003f86270 */
[----:B------:R-:W1:Y:S01]  /*1540*/  SHFL.IDX PT, R6, R17, 0x2, 0x181f ;  /* 0x00581f0011067f89 */ /* 0x000e6200000e0000 */
[----:B------:R-:W-:-:S03]  /*1550*/  @!P5 IMAD.WIDE R26, R5, 0x2, R8 ;  /* 0x00000002051ad825 */ /* 0x000fc600078e0208 */
[----:B------:R2:W3:Y:S04]  /*1560*/  SHFL.IDX PT, R5, R16, 0x3, 0x181f ;  /* 0x00781f0010057f89 */ /* 0x0004e800000e0000 */
[----:B------:R4:W-:Y:S04]  /*1570*/  STL.64 [R1+0x30], R20 ;  /* 0x0000301401007387 */ /* 0x0009e80000100a00 */
[----:B------:R5:W-:Y:S04]  /*1580*/  @!P1 LDGSTS.E.BYPASS.LTC128B.128 [R35+0x100], [R10.64], !P6 ;  /* 0x001000000a239fae */ /* 0x000be8000f101d58 */
[----:B------:R1:W-:Y:S04]  /*1590*/  @!P1 LDGSTS.E.BYPASS.LTC128B.128 [R35+0x4100], [R14.64], !P0 ;  /* 0x041000000e239fae */ /* 0x0003e8000c101d58 */
[----:B------:R2:W-:Y:S01]  /*15a0*/  @!P1 LDGSTS.E.BYPASS.LTC128B.128 [R35+0x8100], [R12.64], !P4 ;  /* 0x081000000c239fae */ /* 0x0005e2000e101d58 */
[----:B-----5:R-:W-:-:S02]  /*15b0*/  @!P2 SHF.R.S32.HI R10, RZ, 0x1f, R31 ;  /* 0x0000001fff0aa819 */ /* 0x020fc4000001141f */
[----:B------:R-:W-:Y:S02]  /*15c0*/  @!P3 SHF.R.S32.HI R11, RZ, 0x1f, R32 ;  /* 0x0000001fff0bb819 */ /* 0x000fe40000011420 */
[-C--:B------:R-:W-:Y:S02]  /*15d0*/  @!P2 LEA.HI R10, R10, R31.reuse, RZ, 0x3 ;  /* 0x0000001f0a0aa211 */ /* 0x080fe400078f18ff */
[----:B-1----:R-:W-:Y:S02]  /*15e0*/  @!P2 LEA.HI R14, R0, R32, RZ, 0x3 ;  /* 0x00000020000ea211 */ /* 0x002fe400078f18ff */
[----:B--2---:R-:W-:Y:S02]  /*15f0*/  @!P3 SHF.R.S32.HI R13, RZ, 0x1f, R31 ;  /* 0x0000001fff0db819 */ /* 0x004fe4000001141f */
[----:B------:R-:W-:Y:S02]  /*1600*/  @!P5 LEA R12, P1, R2, R8, 0x1 ;  /* 0x00000008020cd211 */ /* 0x000fe400078208ff */
[----:B------:R-:W-:-:S02]  /*1610*/  @!P3 LEA.HI R8, R13, R31, RZ, 0x3 ;  /* 0x0000001f0d08b211 */ /* 0x000fc400078f18ff */
[----:B------:R-:W-:Y:S02]  /*1620*/  @!P2 LOP3.LUT R15, R10, 0xfffffff8, RZ, 0xc0, !PT ;  /* 0xfffffff80a0fa812 */ /* 0x000fe400078ec0ff */
[C---:B------:R-:W-:Y:S02]  /*1630*/  @!P5 LEA.HI.X R13, R2.reuse, R9, R3, 0x1, P1 ;  /* 0x00000009020dd211 */ /* 0x040fe400008f0c03 */
[----:B------:R-:W-:Y:S02]  /*1640*/  @!P2 LEA R10, P1, R2, R6, 0x1 ;  /* 0x00000006020aa211 */ /* 0x000fe400078208ff */
[----:B------:R-:W-:Y:S01]  /*1650*/  @!P3 LEA.HI R0, R11, R32, RZ, 0x3 ;  /* 0x000000200b00b211 */ /* 0x000fe200078f18ff */
[----:B------:R1:W-:Y:S01]  /*1660*/  @!P5 LDGSTS.E.BYPASS.LTC128B.128 [R35+0x1100], [R12.64], !P6 ;  /* 0x011000000c23dfae */ /* 0x0003e2000f101d58 */
[----:B------:R-:W-:Y:S01]  /*1670*/  @!P2 LOP3.LUT R9, R14, 0xfffffff8, RZ, 0xc0, !PT ;  /* 0xfffffff80e09a812 */ /* 0x000fe200078ec0ff */
[----:B------:R-:W-:Y:S01]  /*1680*/  @!P2 IMAD.WIDE R14, R15, 0x2, R6 ;  /* 0x000000020f0ea825 */ /* 0x000fe200078e0206 */
[----:B------:R-:W-:Y:S01]  /*1690*/  @!P3 LOP3.LUT R16, R8, 0xfffffff8, RZ, 0xc0, !PT ;  /* 0xfffffff80810b812 */ /* 0x000fe200078ec0ff */
[----:B------:R2:W-:Y:S01]  /*16a0*/  @!P5 LDGSTS.E.BYPASS.LTC128B.128 [R35+0x5100], [R26.64], !P0 ;  /* 0x051000001a23dfae */ /* 0x0005e2000c101d58 */
[----:B------:R-:W-:Y:S01]  /*16b0*/  @!P2 LEA.HI.X R11, R2, R7, R3, 0x1, P1 ;  /* 0x00000007020ba211 */ /* 0x000fe200008f0c03 */
[----:B------:R-:W-:Y:S01]  /*16c0*/  @!P2 IMAD.WIDE R6, R9, 0x2, R6 ;  /* 0x000000020906a825 */ /* 0x000fe200078e0206 */
[----:B------:R-:W-:Y:S01]  /*16d0*/  @!P3 LOP3.LUT R0, R0, 0xfffffff8, RZ, 0xc0, !PT ;  /* 0xfffffff80000b812 */ /* 0x000fe200078ec0ff */
[----:B------:R2:W-:Y:S01]  /*16e0*/  @!P5 LDGSTS.E.BYPASS.LTC128B.128 [R35+0x9100], [R24.64], !P4 ;  /* 0x091000001823dfae */ /* 0x0005e2000e101d58 */
[----:B------:R-:W-:Y:S01]  /*16f0*/  @!P3 LEA R8, P1, R2, R4, 0x1 ;  /* 0x000000040208b211 */ /* 0x000fe200078208ff */
[----:B---3--:R-:W-:Y:S01]  /*1700*/  @!P3 IMAD.WIDE R16, R16, 0x2, R4 ;  /* 0x000000021010b825 */ /* 0x008fe200078e0204 */
[----:B------:R-:W-:Y:S01]  /*1710*/  ISETP.GE.AND P5, PT, R28, 0x21, PT ;  /* 0x000000211c00780c */ /* 0x000fe20003fa6270 */
[----:B------:R3:W-:Y:S01]  /*1720*/  @!P2 LDGSTS.E.BYPASS.LTC128B.128 [R35+0x2100], [R10.64], !P6 ;  /* 0x021000000a23afae */ /* 0x0007e2000f101d58 */
[----:B------:R-:W-:Y:S01]  /*1730*/  @!P3 LEA.HI.X R9, R2, R5, R3, 0x1, P1 ;  /* 0x000000050209b211 */ /* 0x000fe200008f0c03 */
[----:B------:R-:W-:Y:S01]  /*1740*/  @!P3 IMAD.WIDE R18, R0, 0x2, R4 ;  /* 0x000000020012b825 */ /* 0x000fe200078e0204 */
[----:B------:R-:W-:Y:S01]  /*1750*/  ISETP.GT.AND P1, PT, R28, 0x40, PT ;  /* 0x000000401c00780c */ /* 0x000fe20003f24270 */
[----:B------:R5:W-:Y:S02]  /*1760*/  @!P2 LDGSTS.E.BYPASS.LTC128B.128 [R35+0x6100], [R14.64], !P0 ;  /* 0x061000000e23afae */ /* 0x000be4000c101d58 */
[----:B------:R-:W-:-:S02]  /*1770*/  IMAD R0, R29, c[0x0][0x1f0], RZ ;  /* 0x00007c001d007a24 */ /* 0x000fc400078e02ff */
[----:B------:R1:W-:Y:S01]  /*1780*/  @!P2 LDGSTS.E.BYPASS.LTC128B.128 [R35+0xa100], [R6.64], !P4 ;  /* 0x0a1000000623afae */ /* 0x0003e2000e101d58 */
[----:B------:R-:W-:Y:S02]  /*1790*/  IMAD.U32 R4, RZ, RZ, UR15 ;  /* 0x0000000fff047e24 */ /* 0x000fe4000f8e00ff */
[----:B------:R-:W-:Y:S01]  /*17a0*/  IMAD R0, R30, c[0x0][0x1f4], R0 ;  /* 0x00007d001e007a24 */ /* 0x000fe200078e0200 */
[----:B------:R2:W-:Y:S01]  /*17b0*/  @!P3 LDGSTS.E.BYPASS.LTC128B.128 [R35+0x3100], [R8.64], !P6 ;  /* 0x031000000823bfae */ /* 0x0005e2000f101d58 */
[----:B------:R-:W-:Y:S02]  /*17c0*/  ISETP.GE.AND P6, PT, R28, 0x1, PT ;  /* 0x000000011c00780c */ /* 0x000fe40003fc6270 */
[----:B------:R-:W-:Y:S01]  /*17d0*/  IMAD.IADD R41, R21, 0x1, R0 ;  /* 0x0000000115297824 */ /* 0x000fe200078e0200 */
[----:B------:R2:W-:Y:S01]  /*17e0*/  @!P3 LDGSTS.E.BYPASS.LTC128B.128 [R35+0x7100], [R16.64], !P0 ;  /* 0x071000001023bfae */ /* 0x0005e2000c101d58 */
[----:B----4-:R-:W-:-:S03]  /*17f0*/  IMAD.WIDE.U32 R20, R30, c[0x0][0x218], R22 ;  /* 0x000086001e147a25 */ /* 0x010fc600078e0016 */
[----:B------:R4:W-:Y:S01]  /*1800*/  @!P3 LDGSTS.E.BYPASS.LTC128B.128 [R35+0xb100], [R18.64], !P4 ;  /* 0x0b1000001223bfae */ /* 0x0009e2000e101d58 */
[----:B------:R-:W-:Y:S01]  /*1810*/  IMAD.WIDE.U32 R4, R4, UR18, R40 ;  /* 0x0000001204047c25 */ /* 0x000fe2000f8e0028 */
[----:B------:R-:W-:Y:S02]  /*1820*/  ISETP.GE.AND P4, PT, R2, c[0x0][0x1d4], PT ;  /* 0x0000750002007a0c */ /* 0x000fe40003f86270 */
[----:B------:R-:W-:Y:S01]  /*1830*/  ISETP.GE.AND P3, PT, R31, c[0x0][0x1d4], PT ;  /* 0x000075001f007a0c */ /* 0x000fe20003f66270 */
[----:B------:R-:W0:Y:S01]  /*1840*/  LDGDEPBAR ;  /* 0x00000000000079af */ /* 0x000e220000000000 */
[----:B------:R-:W-:Y:S01]  /*1850*/  IADD3 R0, R5, UR7, RZ ;  /* 0x0000000705007c10 */ /* 0x000fe2000fffe0ff */
[----:B---3--:R-:W-:Y:S01]  /*1860*/  IMAD.WIDE.U32 R10, R38, 0x40, RZ ;  /* 0x00000040260a7825 */ /* 0x008fe200078e00ff */
[----:B------:R-:W-:Y:S01]  /*1870*/  UIMAD UR7, UR10, UR5, URZ ;  /* 0x000000050a0772a4 */ /* 0x000fe2000f8e023f */
[----:B------:R4:W-:Y:S01]  /*1880*/  STL.64 [R1+0x18], R40 ;  /* 0x0000182801007387 */ /* 0x0009e20000100a00 */
[----:B-----5:R-:W-:Y:S01]  /*1890*/  LEA.HI R14, R110, R113, RZ, 0x4 ;  /* 0x000000716e0e7211 */ /* 0x020fe200078f20ff */
[----:B------:R-:W-:Y:S01]  /*18a0*/  IMAD R5, R29, c[0x0][0x218], RZ ;  /* 0x000086001d057a24 */ /* 0x000fe200078e02ff */
[C---:B------:R-:W-:Y:S01]  /*18b0*/  @P1 IADD3 R10, P0, R4.reuse, R10, RZ ;  /* 0x0000000a040a1210 */ /* 0x040fe20007f1e0ff */
[----:B------:R-:W-:Y:S01]  /*18c0*/  UIADD3 UR7, UR13, UR7, URZ ;  /* 0x000000070d077290 */ /* 0x000fe2000fffe03f */
[----:B-1----:R-:W-:Y:S01]  /*18d0*/  @P6 LEA R6, P2, R4, c[0x0][0x1c8], 0x1 ;  /* 0x0000720004066a11 */ /* 0x002fe200078408ff */
[----:B------:R-:W-:Y:S01]  /*18e0*/  IMAD R5, R30, c[0x0][0x21c], R5 ;  /* 0x000087001e057a24 */ /* 0x000fe200078e0205 */
[----:B------:R-:W-:Y:S01]  /*18f0*/  LOP3.LUT R3, R14, 0xfffffff0, RZ, 0xc0, !PT ;  /* 0xfffffff00e037812 */ /* 0x000fe200078ec0ff */
[----:B------:R-:W-:Y:S01]  /*1900*/  UIMAD UR10, UR7, UR15, URZ ;  /* 0x0000000f070a72a4 */ /* 0x000fe2000f8e023f */
[----:B--2---:R-:W-:Y:S01]  /*1910*/  IMAD.SHL.U32 R8, R39, 0x40, RZ ;  /* 0x0000004027087824 */ /* 0x004fe200078e00ff */
[----:B------:R-:W-:Y:S01]  /*1920*/  @P6 LEA.HI.X R7, R4, c[0x0][0x1cc], R0, 0x1, P2 ;  /* 0x0000730004076a11 */ /* 0x000fe200010f0c00 */
[----:B------:R-:W-:Y:S01]  /*1930*/  IMAD.IADD R37, R21, 0x1, R5 ;  /* 0x0000000115257824 */ /* 0x000fe200078e0205 */
[----:B------:R-:W-:Y:S01]  /*1940*/  @P5 LEA R4, P2, R38, R4, 0x5 ;  /* 0x0000000426045211 */ /* 0x000fe200078428ff */
[----:B------:R-:W-:Y:S01]  /*1950*/  IMAD.IADD R8, R11, 0x1, R8 ;  /* 0x000000010b087824 */ /* 0x000fe200078e0208 */
[----:B------:R-:W-:Y:S01]  /*1960*/  SHF.R.S32.HI R11, RZ, 0x4, R14 ;  /* 0x00000004ff0b7819 */ /* 0x000fe2000001140e */
[----:B------:R-:W-:Y:S01]  /*1970*/  IMAD.IADD R3, R113, 0x1, -R3 ;  /* 0x0000000171037824 */ /* 0x000fe200078e0a03 */
[----:B------:R1:W-:Y:S01]  /*1980*/  @P6 LDGSTS.E.BYPASS.LTC128B.128 [R35+0x12100], [R6.64], !P4 ;  /* 0x1210000006236fae */ /* 0x0003e2000e101d58 */
[----:B------:R-:W-:Y:S01]  /*1990*/  @P1 IMAD.X R13, R8, 0x1, R0, P0 ;  /* 0x00000001080d1824 */ /* 0x000fe200000e0600 */
[----:B------:R-:W-:Y:S01]  /*19a0*/  @P5 LEA.HI.X R0, R38, R0, R39, 0x5, P2 ;  /* 0x0000000026005211 */ /* 0x000fe200010f2c27 */
[----:B------:R-:W-:Y:S01]  /*19b0*/  IMAD.MOV.U32 R36, RZ, RZ, R20 ;  /* 0x000000ffff247224 */ /* 0x000fe200078e0014 */
[----:B------:R-:W-:Y:S01]  /*19c0*/  ISETP.GE.AND P2, PT, R32, c[0x0][0x1d4], PT ;  /* 0x0000750020007a0c */ /* 0x000fe20003f46270 */
[----:B------:R1:W-:Y:S01]  /*19d0*/  @P6 LDGSTS.E.BYPASS.LTC128B.128 [R35+0x15100], [R6.64+0x80], !P3 ;  /* 0x1510008006236fae */ /* 0x0003e2000d901d58 */
[----:B------:R-:W-:Y:S01]  /*19e0*/  @P5 LEA R8, P0, R4, c[0x0][0x1c8], 0x1 ;  /* 0x0000720004085a11 */ /* 0x000fe200078008ff */
[----:B------:R-:W-:Y:S01]  /*19f0*/  UIMAD UR10, UR11, UR12, UR10 ;  /* 0x0000000c0b0a72a4 */ /* 0x000fe2000f8e020a */
[----:B------:R-:W-:Y:S01]  /*1a00*/  LEA.HI R5, R14, R11, RZ, 0x1 ;  /* 0x0000000b0e057211 */ /* 0x000fe200078f08ff */
[----:B------:R-:W-:Y:S01]  /*1a10*/  USHF.L.U32 UR11, UR4, 0x6, URZ ;  /* 0x00000006040b7899 */ /* 0x000fe2000800063f */
[----:B------:R-:W-:Y:S01]  /*1a20*/  @P5 LEA.HI.X R9, R4, c[0x0][0x1cc], R0, 0x1, P0 ;  /* 0x0000730004095a11 */ /* 0x000fe200000f0c00 */
[----:B------:R4:W-:Y:S01]  /*1a30*/  STL.64 [R1+0x28], R20 ;  /* 0x0000281401007387 */ /* 0x0009e20000100a00 */
[----:B------:R-:W-:-:S02]  /*1a40*/  SHF.R.S32.HI R12, RZ, 0x1f, R3 ;  /* 0x0000001fff0c7819 */ /* 0x000fc40000011403 */
[----:B------:R-:W-:Y:S01]  /*1a50*/  @P1 LEA R4, P0, R10, c[0x0][0x1c8], 0x1 ;  /* 0x000072000a041a11 */ /* 0x000fe200078008ff */
[----:B------:R4:W-:Y:S01]  /*1a60*/  STL.64 [R1+0x20], R36 ;  /* 0x0000202401007387 */ /* 0x0009e20000100a00 */
[----:B------:R-:W-:-:S03]  /*1a70*/  LEA.HI R12, R12, R3, RZ, 0x3 ;  /* 0x000000030c0c7211 */ /* 0x000fc600078f18ff */
[----:B------:R1:W-:Y:S01]  /*1a80*/  @P6 LDGSTS.E.BYPASS.LTC128B.128 [R35+0x18100], [R6.64+0x100], !P2 ;  /* 0x1810010006236fae */ /* 0x0003e2000d101d58 */
[----:B------:R-:W-:Y:S02]  /*1a90*/  ISETP.GE.AND P6, PT, R2, c[0x0][0x1d4], PT ;  /* 0x0000750002007a0c */ /* 0x000fe40003fc6270 */
[----:B------:R-:W-:Y:S01]  /*1aa0*/  LOP3.LUT R2, R5, 0xfffffffe, RZ, 0xc0, !PT ;  /* 0xfffffffe05027812 */ /* 0x000fe200078ec0ff */
[----:B------:R2:W-:Y:S01]  /*1ab0*/  @P5 LDGSTS.E.BYPASS.LTC128B.128 [R35+0x13100], [R8.64], !P4 ;  /* 0x1310000008235fae */ /* 0x0005e2000e101d58 */
[----:B------:R-:W-:Y:S02]  /*1ac0*/  @P1 LEA.HI.X R5, R10, c[0x0][0x1cc], R13, 0x1, P0 ;  /* 0x000073000a051a11 */ /* 0x000fe400000f0c0d */
[----:B------:R-:W-:Y:S01]  /*1ad0*/  LOP3.LUT R0, R12, 0xfffffff8, RZ, 0xc0, !PT ;  /* 0xfffffff80c007812 */ /* 0x000fe200078ec0ff */
[----:B------:R2:W-:Y:S01]  /*1ae0*/  @P5 LDGSTS.E.BYPASS.LTC128B.128 [R35+0x16100], [R8.64+0x80], !P3 ;  /* 0x1610008008235fae */ /* 0x0005e2000d901d58 */
[----:B------:R-:W-:-:S03]  /*1af0*/  IMAD.IADD R13, R11, 0x1, -R2 ;  /* 0x000000010b0d7824 */ /* 0x000fc600078e0a02 */
[----:B------:R2:W-:Y:S01]  /*1b00*/  @P5 LDGSTS.E.BYPASS.LTC128B.128 [R35+0x19100], [R8.64+0x100], !P2 ;  /* 0x1910010008235fae */ /* 0x0005e2000d101d58 */
[----:B------:R-:W-:Y:S01]  /*1b10*/  IMAD.IADD R3, R3, 0x1, -R0 ;  /* 0x0000000103037824 */ /* 0x000fe200078e0a00 */
[----:B------:R-:W-:Y:S02]  /*1b20*/  ISETP.GE.AND P5, PT, R31, c[0x0][0x1d4], PT ;  /* 0x000075001f007a0c */ /* 0x000fe40003fa6270 */
[----:B------:R3:W-:Y:S01]  /*1b30*/  @P1 LDGSTS.E.BYPASS.LTC128B.128 [R35+0x14100], [R4.64], !P4 ;  /* 0x1410000004231fae */ /* 0x0007e2000e101d58 */
[----:B------:R-:W-:-:S03]  /*1b40*/  IMAD.SHL.U32 R2, R3, 0x40, RZ ;  /* 0x0000004003027824 */ /* 0x000fc600078e00ff */
[----:B------:R3:W-:Y:S02]  /*1b50*/  @P1 LDGSTS.E.BYPASS.LTC128B.128 [R35+0x17100], [R4.64+0x80], !P3 ;  /* 0x1710008004231fae */ /* 0x0007e4000d901d58 */
[----:B------:R-:W-:Y:S02]  /*1b60*/  LOP3.LUT R2, R2, 0x1c0, RZ, 0xc0, !PT ;  /* 0x000001c002027812 */ /* 0x000fe400078ec0ff */
[----:B------:R3:W-:Y:S01]  /*1b70*/  @P1 LDGSTS.E.BYPASS.LTC128B.128 [R35+0x1a100], [R4.64+0x100], !P2 ;  /* 0x1a10010004231fae */ /* 0x0007e2000d101d58 */
[----:B-1----:R-:W-:-:S03]  /*1b80*/  IMAD.WIDE.U32 R6, R33, UR15, R36 ;  /* 0x0000000f21067c25 */ /* 0x002fc6000f8e0024 */
[----:B------:R-:W0:Y:S02]  /*1b90*/  LDGDEPBAR ;  /* 0x00000000000079af */ /* 0x000e240000000000 */
[----:B------:R-:W-:Y:S01]  /*1ba0*/  IADD3 R0, R7, UR10, RZ ;  /* 0x0000000a07007c10 */ /* 0x000fe2000fffe0ff */
[----:B------:R-:W-:Y:S01]  /*1bb0*/  UMOV UR10, 0x6 ;  /* 0x00000006000a7882 */ /* 0x000fe20000000000 */
[----:B------:R-:W-:Y:S01]  /*1bc0*/  LEA R10, P0, R6, c[0x0][0x1f8], 0x1 ;  /* 0x00007e00060a7a11 */ /* 0x000fe200078008ff */
[----:B------:R-:W-:-:S03]  /*1bd0*/  USHF.L.U64.HI UR10, UR4, UR10, UR5 ;  /* 0x0000000a040a7299 */ /* 0x000fc60008010205 */
[----:B------:R-:W-:Y:S01]  /*1be0*/  LEA.HI.X R11, R6, c[0x0][0x1fc], R0, 0x1, P0 ;  /* 0x00007f00060b7a11 */ /* 0x000fe200000f0c00 */
[----:B------:R-:W-:Y:S02]  /*1bf0*/  IMAD.SHL.U32 R0, R13, 0x8, RZ ;  /* 0x000000080d007824 */ /* 0x000fe400078e00ff */
[----:B------:R-:W-:-:S03]  /*1c00*/  IMAD.U32 R6, RZ, RZ, UR11 ;  /* 0x0000000bff067e24 */ /* 0x000fc6000f8e00ff */
[----:B------:R-:W-:Y:S02]  /*1c10*/  LOP3.LUT R0, R2, 0x8, R0, 0xf8, !PT ;  /* 0x0000000802007812 */ /* 0x000fe400078ef800 */
[----:B------:R-:W-:Y:S02]  /*1c20*/  SHF.R.U32.HI R2, RZ, 0x3, R2 ;  /* 0x00000003ff027819 */ /* 0x000fe40000011602 */
[----:B------:R-:W-:Y:S02]  /*1c30*/  IADD3 R14, P1, P0, R6, 0x80, R10 ;  /* 0x00000080060e7810 */ /* 0x000fe4000783e00a */
[----:B------:R-:W-:Y:S01]  /*1c40*/  LOP3.LUT R2, R0, R2, RZ, 0x3c, !PT ;  /* 0x0000000200027212 */ /* 0x000fe200078e3cff */
[----:B---3--:R-:W-:Y:S01]  /*1c50*/  IMAD.U32 R4, RZ, RZ, UR11 ;  /* 0x0000000bff047e24 */ /* 0x008fe2000f8e00ff */
[----:B------:R-:W-:Y:S01]  /*1c60*/  IADD3.X R15, RZ, UR10, R11, P1, P0 ;  /* 0x0000000aff0f7c10 */ /* 0x000fe20008fe040b */
[----:B------:R-:W-:Y:S01]  /*1c70*/  IMAD.SHL.U32 R0, R12, 0x40, RZ ;  /* 0x000000400c007824 */ /* 0x000fe200078e00ff */
[----:B------:R-:W-:-:S04]  /*1c80*/  DEPBAR.LE SB0, 0x1 ;  /* 0x000080400000791a */ /* 0x000fc80000000000 */
[----:B------:R-:W-:Y:S01]  /*1c90*/  BAR.SYNC.DEFER_BLOCKING 0x0 ;  /* 0x0000000000007b1d */ /* 0x000fe20000010000 */
[----:B--2---:R-:W-:Y:S02]  /*1ca0*/  IADD3 R8, P1, P0, R4, 0x100, R10 ;  /* 0x0000010004087810 */ /* 0x004fe4000783e00a */
[----:B------:R-:W-:Y:S01]  /*1cb0*/  LOP3.LUT R2, R2, 0xfffffe00, R0, 0xf8, !PT ;  /* 0xfffffe0002027812 */ /* 0x000fe200078ef800 */
[----:B------:R-:W-:Y:S01]  /*1cc0*/  IMAD.MOV.U32 R0, RZ, RZ, 0x10 ;  /* 0x00000010ff007424 */ /* 0x000fe200078e00ff */
[----:B------:R-:W-:Y:S02]  /*1cd0*/  IADD3.X R9, RZ, UR10, R11, P1, P0 ;  /* 0x0000000aff097c10 */ /* 0x000fe40008fe040b */
[----:B------:R-:W-:Y:S01]  /*1ce0*/  LOP3.LUT P0, RZ, R3, 0x2, RZ, 0xc0, !PT ;  /* 0x0000000203ff7812 */ /* 0x000fe2000780c0ff */
[----:B------:R-:W-:Y:S01]  /*1cf0*/  IMAD R212, R108, 0x400, R2 ;  /* 0x000004006cd47824 */ /* 0x000fe200078e0202 */
[----:B------:R-:W-:Y:S02]  /*1d00*/  IADD3 R6, P1, R10, UR11, RZ ;  /* 0x0000000b0a067c10 */ /* 0x000fe4000ff3e0ff */
[----:B------:R-:W-:-:S02]  /*1d10*/  SEL R0, R0, 0xfffffff0, !P0 ;  /* 0xfffffff000007807 */ /* 0x000fc40004000000 */
[----:B------:R-:W-:Y:S02]  /*1d20*/  IADD3.X R7, R11, UR10, RZ, P1, !PT ;  /* 0x0000000a0b077c10 */ /* 0x000fe40008ffe4ff */
[----:B------:R-:W-:Y:S01]  /*1d30*/  LOP3.LUT P1, RZ, R3, 0x4, RZ, 0xc0, !PT ;  /* 0x0000000403ff7812 */ /* 0x000fe2000782c0ff */
[----:B------:R-:W-:Y:S01]  /*1d40*/  IMAD.SHL.U32 R240, R0, 0x2, RZ ;  /* 0x0000000200f07824 */ /* 0x000fe200078e00ff */
[C---:B------:R-:W-:Y:S01]  /*1d50*/  LEA R220, R212.reuse, 0x100, 0x1 ;  /* 0x00000100d4dc7811 */ /* 0x040fe200078e08ff */
[----:B------:R-:W-:Y:S01]  /*1d60*/  IMAD.SHL.U32 R212, R212, 0x2, RZ ;  /* 0x00000002d4d47824 */ /* 0x000fe200078e00ff */
[----:B------:R-:W-:Y:S01]  /*1d70*/  SEL R0, R239, 0xffffffe0, !P1 ;  /* 0xffffffe0ef007807 */ /* 0x000fe20004800000 */
[----:B------:R-:W-:Y:S01]  /*1d80*/  IMAD.SHL.U32 R3, R42, 0x40, RZ ;  /* 0x000000402a037824 */ /* 0x000fe200078e00ff */
[----:B------:R-:W-:Y:S01]  /*1d90*/  IADD3 R4, P0, R6, UR11, RZ ;  /* 0x0000000b06047c10 */ /* 0x000fe2000ff1e0ff */
[----:B------:R-:W-:Y:S01]  /*1da0*/  IMAD.IADD R216, R220, 0x1, R240 ;  /* 0x00000001dcd87824 */ /* 0x000fe200078e02f0 */
[----:B------:R-:W-:Y:S01]  /*1db0*/  ISETP.LT.OR P1, PT, R28, 0x1, P5 ;  /* 0x000000011c00780c */ /* 0x000fe20002f21670 */
[C---:B------:R-:W-:Y:S01]  /*1dc0*/  IMAD R220, R0.reuse, 0x2, R220 ;  /* 0x0000000200dc7824 */ /* 0x040fe200078e02dc */
[----:B------:R4:W1:Y:S01]  /*1dd0*/  LDSM.16.M88.4 R152, [R212+0x100] ;  /* 0x00010000d498783b */ /* 0x0008620000000200 */
[----:B------:R-:W-:Y:S01]  /*1de0*/  IMAD R224, R0, 0x2, R216 ;  /* 0x0000000200e07824 */ /* 0x000fe200078e02d8 */
[----:B------:R-:W-:-:S02]  /*1df0*/  IADD3.X R5, R7, UR10, RZ, P0, !PT ;  /* 0x0000000a07057c10 */ /* 0x000fc400087fe4ff */
[----:B------:R4:W2:Y:S01]  /*1e00*/  LDSM.16.M88.4 R196, [R212+0x4100] ;  /* 0x00410000d4c4783b */ /* 0x0008a20000000200 */
[----:B------:R-:W-:Y:S02]  /*1e10*/  ISETP.LT.OR P0, PT, R28, 0x1, P6 ;  /* 0x000000011c00780c */ /* 0x000fe40003701670 */
[----:B------:R-:W-:Y:S01]  /*1e20*/  LOP3.LUT R3, R3, 0x1c0, RZ, 0xc0, !PT ;  /* 0x000001c003037812 */ /* 0x000fe200078ec0ff */
[----:B------:R4:W3:Y:S03]  /*1e30*/  LDSM.16.M88.4 R156, [R216] ;  /* 0x00000000d89c783b */ /* 0x0008e60000000200 */
[----:B------:R-:W-:Y:S01]  /*1e40*/  SHF.R.U32.HI R237, RZ, 0x3, R3 ;  /* 0x00000003ffed7819 */ /* 0x000fe20000011603 */
        /* <DEDUP_REMOVED lines=43> */
[----:B------:R-:W-:-:S03]  /*2100*/  IMAD.U32 R6, RZ, RZ, UR15 ;  /* 0x0000000fff067e24 */ /* 0x000fc6000f8e00ff */
[----:B------:R-:W-:Y:S01]  /*2110*/  UIMAD UR4, UR5, UR18, UR4 ;  /* 0x00000012050472a4 */ /* 0x000fe2000f8e0204 */
[----:B------:R-:W-:-:S05]  /*2120*/  IMAD.WIDE.U32 R6, R6, UR18, R40 ;  /* 0x0000001206067c25 */ /* 0x000fca000f8e0028 */
[----:B------:R-:W-:Y:S02]  /*2130*/  IADD3 R3, R7, UR4, RZ ;  /* 0x0000000407037c10 */ /* 0x000fe4000fffe0ff */
[----:B------:R-:W-:-:S04]  /*2140*/  LEA R4, P5, R6, c[0x0][0x1c8], 0x1 ;  /* 0x0000720006047a11 */ /* 0x000fc800078a08ff */
[----:B------:R-:W-:Y:S02]  /*2150*/  LEA.HI.X R5, R6, c[0x0][0x1cc], R3, 0x1, P5 ;  /* 0x0000730006057a11 */ /* 0x000fe400028f0c03 */
[----:B------:R-:W-:-:S03]  /*2160*/  IADD3 R6, P5, R8, R4, RZ ;  /* 0x0000000408067210 */ /* 0x000fc60007fbe0ff */
[----:B------:R1:W-:Y:S02]  /*2170*/  LDGSTS.E.BYPASS.LTC128B.128 [R35+0x1b100], [R4.64], !P4 ;  /* 0x1b10000004237fae */ /* 0x0003e4000e101d58 */
[C-C-:B------:R-:W-:Y:S01]  /*2180*/  IMAD.X R7, R9.reuse, 0x1, R5.reuse, P5 ;  /* 0x0000000109077824 */ /* 0x140fe200028e0605 */
[C-C-:B------:R-:W-:Y:S01]  /*2190*/  IADD3 R12, P6, P5, R8.reuse, 0x80, R4.reuse ;  /* 0x00000080080c7810 */ /* 0x140fe20007dde004 */
[----:B------:R1:W-:Y:S03]  /*21a0*/  LDGSTS.E.BYPASS.LTC128B.128 [R35+0x1e100], [R4.64+0x80], !P3 ;  /* 0x1e10008004237fae */ /* 0x0003e6000d901d58 */
[----:B------:R-:W-:Y:S01]  /*21b0*/  IADD3.X R13, R9, RZ, R5, P6, P5 ;  /* 0x000000ff090d7210 */ /* 0x000fe200037ea405 */
[----:B------:R1:W-:Y:S01]  /*21c0*/  LDGSTS.E.BYPASS.LTC128B.128 [R35+0x21100], [R4.64+0x100], !P2 ;  /* 0x2110010004237fae */ /* 0x0003e2000d101d58 */
[----:B------:R-:W-:-:S03]  /*21d0*/  IADD3 R10, P6, P5, R8, 0x100, R4 ;  /* 0x00000100080a7810 */ /* 0x000fc60007dde004 */
[----:B------:R1:W-:Y:S01]  /*21e0*/  LDGSTS.E.BYPASS.LTC128B.128 [R35+0x1c100], [R6.64], !P4 ;  /* 0x1c10000006237fae */ /* 0x0003e2000e101d58 */
[----:B------:R-:W-:Y:S02]  /*21f0*/  IADD3.X R11, R9, RZ, R5, P6, P5 ;  /* 0x000000ff090b7210 */ /* 0x000fe400037ea405 */
[----:B------:R-:W-:Y:S01]  /*2200*/  IADD3 R8, P5, R6, R8, RZ ;  /* 0x0000000806087210 */ /* 0x000fe20007fbe0ff */
[----:B------:R1:W-:Y:S04]  /*2210*/  LDGSTS.E.BYPASS.LTC128B.128 [R35+0x1f100], [R12.64], !P3 ;  /* 0x1f1000000c237fae */ /* 0x0003e8000d901d58 */
[----:B------:R-:W-:Y:S01]  /*2220*/  IMAD.X R9, R7, 0x1, R9, P5 ;  /* 0x0000000107097824 */ /* 0x000fe200028e0609 */
[----:B------:R1:W-:Y:S04]  /*2230*/  LDGSTS.E.BYPASS.LTC128B.128 [R35+0x22100], [R10.64], !P2 ;  /* 0x221000000a237fae */ /* 0x0003e8000d101d58 */
[----:B------:R1:W-:Y:S04]  /*2240*/  LDGSTS.E.BYPASS.LTC128B.128 [R35+0x1d100], [R8.64], !P4 ;  /* 0x1d10000008237fae */ /* 0x0003e8000e101d58 */
[----:B------:R1:W-:Y:S04]  /*2250*/  LDGSTS.E.BYPASS.LTC128B.128 [R35+0x20100], [R8.64+0x80], !P3 ;  /* 0x2010008008237fae */ /* 0x0003e8000d901d58 */
[----:B------:R1:W-:Y:S02]  /*2260*/  LDGSTS.E.BYPASS.LTC128B.128 [R35+0x23100], [R8.64+0x100], !P2 ;  /* 0x2310010008237fae */ /* 0x0003e4000d101d58 */
.L_x_1147:
[----:B-1234-:R-:W0:Y:S01]  /*2270*/  LDGDEPBAR ;  /* 0x00000000000079af */ /* 0x01ee220000000000 */
[----:B------:R-:W-:Y:S01]  /*2280*/  PLOP3.LUT P5, PT, PT, PT, UP0, 0x40, 0x0 ;  /* 0x000000000000781c */ /* 0x000fe20003fae808 */
[----:B------:R-:W-:Y:S01]  /*2290*/  IMAD.SHL.U32 R237, R237, 0x2, RZ ;  /* 0x00000002eded7824 */ /* 0x000fe200078e00ff */
[----:B------:R-:W-:-:S04]  /*22a0*/  SEL R239, R239, 0xffffffe0, !P1 ;  /* 0xffffffe0efef7807 */ /* 0x000fc80004800000 */
[C---:B------:R-:W-:Y:S01]  /*22b0*/  IADD3 R233, R237.reuse, 0x12100, RZ ;  /* 0x00012100ede97810 */ /* 0x040fe20007ffe0ff */
        /* <DEDUP_REMOVED lines=46> */
.L_x_1148:
[----:B--23--:R-:W-:Y:S01]  /*25a0*/  HMMA.16816.F32 R36, R152, R16, RZ ;  /* 0x000000109824723c */ /* 0x00cfe200000018ff */
[----:B------:R-:W-:Y:S01]  /*25b0*/  IMAD.MOV.U32 R3, RZ, RZ, 0x40 ;  /* 0x00000040ff037424 */ /* 0x000fe200078e00ff */
[----:B------:R-:W-:Y:S01]  /*25c0*/  PLOP3.LUT P5, PT, PT, PT, UP2, 0x80, 0x0 ;  /* 0x000000000000781c */ /* 0x000fe20003faf028 */
[----:B------:R-:W-:Y:S01]  /*25d0*/  UIADD3 UR9, UR14, UR9, URZ ;  /* 0x000000090e097290 */ /* 0x000fe2000fffe03f */
[----:B------:R-:W0:Y:S01]  /*25e0*/  LDGDEPBAR ;  /* 0x00000000000079af */ /* 0x000e220000000000 */
[----:B------:R-:W-:Y:S01]  /*25f0*/  UISETP.GE.AND UP0, UPT, UR28, 0x3, UPT ;  /* 0x000000031c00788c */ /* 0x000fe2000bf06270 */
[----:B------:R-:W-:-:S02]  /*2600*/  SEL R232, R3, 0xffffffc0, !P0 ;  /* 0xffffffc003e87807 */ /* 0x000fc40004000000 */
[----:B------:R-:W-:Y:S01]  /*2610*/  HMMA.16816.F32 R32, R152, R18, RZ ;  /* 0x000000129820723c */ /* 0x000fe200000018ff */
[----:B------:R-:W-:Y:S02]  /*2620*/  PLOP3.LUT P0, PT, PT, PT, UP2, 0x80, 0x0 ;  /* 0x000000000000781c */ /* 0x000fe40003f0f028 */
[----:B------:R-:W-:Y:S01]  /*2630*/  IMAD.IADD R3, R237, 0x1, R232 ;  /* 0x00000001ed037824 */ /* 0x000fe200078e02e8 */
[----:B------:R-:W-:-:S04]  /*2640*/  IADD3 R5, R232, R4, RZ ;  /* 0x00000004e8057210 */ /* 0x000fc80007ffe0ff */
[C---:B----4-:R-:W-:Y:S01]  /*2650*/  HMMA.16816.F32 R16, R152.reuse, R24, RZ ;  /* 0x000000189810723c */ /* 0x050fe200000018ff */
[----:B------:R-:W-:Y:S07]  /*2660*/  LDSM.16.M88.4 R104, [R5+0x16900] ;  /* 0x016900000568783b */ /* 0x000fee0000000200 */
[C---:B-1----:R-:W-:Y:S08]  /*2670*/  HMMA.16816.F32 R8, R152.reuse, R40, RZ ;  /* 0x000000289808723c */ /* 0x042ff000000018ff */
[C---:B------:R-:W-:Y:S08]  /*2680*/  HMMA.16816.F32 R12, R152.reuse, R26, RZ ;  /* 0x0000001a980c723c */ /* 0x040ff000000018ff */
[C---:B------:R-:W-:Y:S08]  /*2690*/  HMMA.16816.F32 R28, R152.reuse, R20, RZ ;  /* 0x00000014981c723c */ /* 0x040ff000000018ff */
[C---:B------:R-:W-:Y:S08]  /*26a0*/  HMMA.16816.F32 R20, R152.reuse, R22, RZ ;  /* 0x000000169814723c */ /* 0x040ff000000018ff */
[----:B------:R-:W-:Y:S01]  /*26b0*/  HMMA.16816.F32 R24, R152, R42, RZ ;  /* 0x0000002a9818723c */ /* 0x000fe200000018ff */
[----:B------:R-:W-:Y:S07]  /*26c0*/  LDSM.16.M88.4 R40, [R3+0x13900] ;  /* 0x013900000328783b */ /* 0x000fee0000000200 */
[C---:B------:R-:W-:Y:S01]  /*26d0*/  HMMA.16816.F32 R96, R156.reuse, R54, R32 ;  /* 0x000000369c60723c */ /* 0x040fe20000001820 */
[----:B------:R-:W1:Y:S07]  /*26e0*/  LDSM.16.M88.4 R32, [R3+0x12100] ;  /* 0x012100000320783b */ /* 0x000e6e0000000200 */
[C---:B------:R-:W-:Y:S08]  /*26f0*/  HMMA.16816.F32 R68, R156.reuse, R44, R16 ;  /* 0x0000002c9c44723c */ /* 0x040ff00000001810 */
[----:B------:R-:W-:Y:S08]  /*2700*/  HMMA.16816.F32 R56, R156, R60, R8 ;  /* 0x0000003c9c38723c */ /* 0x000ff00000001808 */
[C---:B------:R-:W-:Y:S08]  /*2710*/  HMMA.16816.F32 R8, R152.reuse, R72, RZ ;  /* 0x000000489808723c */ /* 0x040ff000000018ff */
[----:B------:R-:W-:Y:S08]  /*2720*/  HMMA.16816.F32 R16, R152, R74, RZ ;  /* 0x0000004a9810723c */ /* 0x000ff000000018ff */
[C---:B------:R-:W-:Y:S01]  /*2730*/  HMMA.16816.F32 R64, R156.reuse, R46, R12 ;  /* 0x0000002e9c40723c */ /* 0x040fe2000000180c */
[----:B------:R-:W-:Y:S07]  /*2740*/  LDSM.16.M88.4 R44, [R3+0x13100] ;  /* 0x01310000032c783b */ /* 0x000fee0000000200 */
[----:B------:R-:W-:Y:S01]  /*2750*/  HMMA.16816.F32 R88, R156, R52, R36 ;  /* 0x000000349c58723c */ /* 0x000fe20000001824 */
[----:B------:R-:W-:Y:S07]  /*2760*/  LDSM.16.M88.4 R36, [R3+0x14100] ;  /* 0x014100000324783b */ /* 0x000fee0000000200 */
[----:B------:R-:W-:Y:S08]  /*2770*/  HMMA.16816.F32 R12, R152, R84, RZ ;  /* 0x00000054980c723c */ /* 0x000ff000000018ff */
[C---:B------:R-:W-:Y:S08]  /*2780*/  HMMA.16816.F32 R80, R156.reuse, R48, R28 ;  /* 0x000000309c50723c */ /* 0x040ff0000000181c */
[C---:B------:R-:W-:Y:S01]  /*2790*/  HMMA.16816.F32 R76, R156.reuse, R50, R20 ;  /* 0x000000329c4c723c */ /* 0x040fe20000001814 */
[----:B------:R-:W2:Y:S07]  /*27a0*/  LDSM.16.M88.4 R48, [R3+0x12900] ;  /* 0x012900000330783b */ /* 0x000eae0000000200 */
[----:B------:R-:W-:Y:S08]  /*27b0*/  HMMA.16816.F32 R52, R156, R62, R24 ;  /* 0x0000003e9c34723c */ /* 0x000ff00000001818 */
[----:B------:R-:W-:Y:S01]  /*27c0*/  HMMA.16816.F32 R24, R152, R86, RZ ;  /* 0x000000569818723c */ /* 0x000fe200000018ff */
[----:B------:R-:W3:Y:S07]  /*27d0*/  LDSM.16.M88.4 R84, [R3+0x14900] ;  /* 0x014900000354783b */ /* 0x000eee0000000200 */
[C---:B------:R-:W-:Y:S08]  /*27e0*/  HMMA.16816.F32 R28, R156.reuse, R92, R8 ;  /* 0x0000005c9c1c723c */ /* 0x040ff00000001808 */
[C---:B------:R-:W-:Y:S01]  /*27f0*/  HMMA.16816.F32 R20, R156.reuse, R94, R16 ;  /* 0x0000005e9c14723c */ /* 0x040fe20000001810 */
[----:B------:R-:W4:Y:S07]  /*2800*/  LDSM.16.M88.4 R92, [R5+0x12100] ;  /* 0x01210000055c783b */ /* 0x000f2e0000000200 */
[----:B------:R-:W-:Y:S08]  /*2810*/  HMMA.16816.F32 R16, R156, R100, R12 ;  /* 0x000000649c10723c */ /* 0x000ff0000000180c */
[C---:B-1----:R-:W-:Y:S01]  /*2820*/  HMMA.16816.F32 R8, R184.reuse, R32, R88 ;  /* 0x00000020b808723c */ /* 0x042fe20000001858 */
[----:B------:R-:W1:Y:S07]  /*2830*/  LDSM.16.M88.4 R88, [R5+0x12900] ;  /* 0x012900000558783b */ /* 0x000e6e0000000200 */
[----:B------:R-:W-:Y:S01]  /*2840*/  HMMA.16816.F32 R32, R184, R34, R96 ;  /* 0x00000022b820723c */ /* 0x000fe20000001860 */
[----:B------:R-:W5:Y:S07]  /*2850*/  LDSM.16.M88.4 R96, [R5+0x13100] ;  /* 0x013100000560783b */ /* 0x000f6e0000000200 */
[----:B------:R-:W-:Y:S01]  /*2860*/  HMMA.16816.F32 R12, R156, R102, R24 ;  /* 0x000000669c0c723c */ /* 0x000fe20000001818 */
[----:B------:R-:W-:Y:S07]  /*2870*/  LDSM.16.M88.4 R100, [R4+0x17900] ;  /* 0x017900000464783b */ /* 0x000fee0000000200 */
[C---:B--2---:R-:W-:Y:S08]  /*2880*/  HMMA.16816.F32 R24, R184.reuse, R50, R76 ;  /* 0x00000032b818723c */ /* 0x044ff0000000184c */
[C---:B------:R-:W-:Y:S01]  /*2890*/  HMMA.16816.F32 R72, R184.reuse, R48, R80 ;  /* 0x00000030b848723c */ /* 0x040fe20000001850 */
[----:B------:R-:W2:Y:S07]  /*28a0*/  LDSM.16.M88.4 R48, [R5+0x13900] ;  /* 0x013900000530783b */ /* 0x000eae0000000200 */
[C---:B------:R-:W-:Y:S08]  /*28b0*/  HMMA.16816.F32 R60, R184.reuse, R44, R68 ;  /* 0x0000002cb83c723c */ /* 0x040ff00000001844 */
[C---:B------:R-:W-:Y:S08]  /*28c0*/  HMMA.16816.F32 R76, R184.reuse, R46, R64 ;  /* 0x0000002eb84c723c */ /* 0x040ff00000001840 */
[----:B---3--:R-:W-:Y:S08]  /*28d0*/  HMMA.16816.F32 R44, R184, R84, R16 ;  /* 0x00000054b82c723c */ /* 0x008ff00000001810 */
[----:B----4-:R-:W-:Y:S01]  /*28e0*/  HMMA.16816.F32 R16, R188, R94, R32 ;  /* 0x0000005ebc10723c */ /* 0x010fe20000001820 */
[----:B------:R-:W3:Y:S07]  /*28f0*/  LDSM.16.M88.4 R32, [R5+0x14900] ;  /* 0x014900000520783b */ /* 0x000eee0000000200 */
[C---:B------:R-:W-:Y:S08]  /*2900*/  HMMA.16816.F32 R68, R184.reuse, R40, R56 ;  /* 0x00000028b844723c */ /* 0x040ff00000001838 */
[C---:B------:R-:W-:Y:S08]  /*2910*/  HMMA.16816.F32 R64, R184.reuse, R42, R52 ;  /* 0x0000002ab840723c */ /* 0x040ff00000001834 */
[C---:B------:R-:W-:Y:S01]  /*2920*/  HMMA.16816.F32 R56, R184.reuse, R36, R28 ;  /* 0x00000024b838723c */ /* 0x040fe2000000181c */
[----:B------:R-:W-:Y:S07]  /*2930*/  LDSM.16.M88.4 R28, [R237+0x15100] ;  /* 0x01510000ed1c783b */ /* 0x000fee0000000200 */
[C---:B------:R-:W-:Y:S01]  /*2940*/  HMMA.16816.F32 R52, R184.reuse, R38, R20 ;  /* 0x00000026b834723c */ /* 0x040fe20000001814 */
[----:B------:R-:W4:Y:S07]  /*2950*/  LDSM.16.M88.4 R36, [R5+0x14100] ;  /* 0x014100000524783b */ /* 0x000f2e0000000200 */
[----:B------:R-:W-:Y:S08]  /*2960*/  HMMA.16816.F32 R40, R184, R86, R12 ;  /* 0x00000056b828723c */ /* 0x000ff0000000180c */
[C---:B------:R-:W-:Y:S08]  /*2970*/  HMMA.16816.F32 R20, R188.reuse, R92, R8 ;  /* 0x0000005cbc14723c */ /* 0x040ff00000001808 */
[C---:B-1----:R-:W-:Y:S01]  /*2980*/  HMMA.16816.F32 R8, R188.reuse, R90, R24 ;  /* 0x0000005abc08723c */ /* 0x042fe20000001818 */
[----:B------:R-:W1:Y:S07]  /*2990*/  LDSM.16.M88.4 R24, [R237+0x15900] ;  /* 0x01590000ed18783b */ /* 0x000e6e0000000200 */
[C---:B------:R-:W-:Y:S08]  /*29a0*/  HMMA.16816.F32 R12, R188.reuse, R88, R72 ;  /* 0x00000058bc0c723c */ /* 0x040ff00000001848 */
[C---:B-----5:R-:W-:Y:S01]  /*29b0*/  HMMA.16816.F32 R92, R188.reuse, R98, R76 ;  /* 0x00000062bc5c723c */ /* 0x060fe2000000184c */
[----:B------:R-:W5:Y:S07]  /*29c0*/  LDSM.16.M88.4 R76, [R237+0x16100] ;  /* 0x01610000ed4c783b */ /* 0x000f6e0000000200 */
[C---:B--2---:R-:W-:Y:S01]  /*29d0*/  HMMA.16816.F32 R84, R188.reuse, R48, R68 ;  /* 0x00000030bc54723c */ /* 0x044fe20000001844 */
[----:B------:R-:W-:Y:S07]  /*29e0*/  LDSM.16.M88.4 R68, [R237+0x17100] ;  /* 0x01710000ed44783b */ /* 0x000fee0000000200 */
[C---:B------:R-:W-:Y:S01]  /*29f0*/  HMMA.16816.F32 R64, R188.reuse, R50, R64 ;  /* 0x00000032bc40723c */ /* 0x040fe20000001840 */
[----:B------:R-:W2:Y:S07]  /*2a00*/  LDSM.16.M88.4 R48, [R237+0x16900] ;  /* 0x01690000ed30783b */ /* 0x000eae0000000200 */
[C---:B---3--:R-:W-:Y:S01]  /*2a10*/  HMMA.16816.F32 R80, R188.reuse, R32, R44 ;  /* 0x00000020bc50723c */ /* 0x048fe2000000182c */
[----:B------:R-:W-:Y:S07]  /*2a20*/  LDSM.16.M88.4 R44, [R4+0x16900] ;  /* 0x01690000042c783b */ /* 0x000fee0000000200 */
[C---:B------:R-:W-:Y:S01]  /*2a30*/  HMMA.16816.F32 R72, R188.reuse, R34, R40 ;  /* 0x00000022bc48723c */ /* 0x040fe20000001828 */
[----:B------:R-:W3:Y:S07]  /*2a40*/  LDSM.16.M88.4 R32, [R237+0x17900] ;  /* 0x01790000ed20783b */ /* 0x000eee0000000200 */
[C---:B------:R-:W-:Y:S08]  /*2a50*/  HMMA.16816.F32 R60, R188.reuse, R96, R60 ;  /* 0x00000060bc3c723c */ /* 0x040ff0000000183c */
[C---:B----4-:R-:W-:Y:S08]  /*2a60*/  HMMA.16816.F32 R96, R188.reuse, R36, R56 ;  /* 0x00000024bc60723c */ /* 0x050ff00000001838 */
[----:B------:R-:W-:Y:S08]  /*2a70*/  HMMA.16816.F32 R88, R188, R38, R52 ;  /* 0x00000026bc58723c */ /* 0x000ff00000001834 */
[C---:B------:R-:W-:Y:S01]  /*2a80*/  HMMA.16816.F32 R56, R196.reuse, R28, R20 ;  /* 0x0000001cc438723c */ /* 0x040fe20000001814 */
[----:B------:R-:W-:Y:S07]  /*2a90*/  LDSM.16.M88.4 R20, [R4+0x16100] ;  /* 0x016100000414783b */ /* 0x000fee0000000200 */
[C---:B------:R-:W-:Y:S01]  /*2aa0*/  HMMA.16816.F32 R52, R196.reuse, R30, R16 ;  /* 0x0000001ec434723c */ /* 0x040fe20000001810 */
[----:B------:R-:W4:Y:S07]  /*2ab0*/  LDSM.16.M88.4 R28, [R4+0x15100] ;  /* 0x01510000041c783b */ /* 0x000f2e0000000200 */
[C---:B-1----:R-:W-:Y:S08]  /*2ac0*/  HMMA.16816.F32 R40, R196.reuse, R24, R12 ;  /* 0x00000018c428723c */ /* 0x042ff0000000180c */
[C---:B------:R-:W-:Y:S01]  /*2ad0*/  HMMA.16816.F32 R16, R196.reuse, R26, R8 ;  /* 0x0000001ac410723c */ /* 0x040fe20000001808 */
[----:B------:R-:W1:Y:S07]  /*2ae0*/  LDSM.16.M88.4 R24, [R4+0x15900] ;  /* 0x015900000418783b */ /* 0x000e6e0000000200 */
[C---:B-----5:R-:W-:Y:S08]  /*2af0*/  HMMA.16816.F32 R12, R196.reuse, R76, R60 ;  /* 0x0000004cc40c723c */ /* 0x060ff0000000183c */
[C---:B--2---:R-:W-:Y:S08]  /*2b00*/  HMMA.16816.F32 R36, R196.reuse, R48, R84 ;  /* 0x00000030c424723c */ /* 0x044ff00000001854 */
[C---:B------:R-:W-:Y:S08]  /*2b10*/  HMMA.16816.F32 R60, R196.reuse, R68, R96 ;  /* 0x00000044c43c723c */ /* 0x040ff00000001860 */
[C---:B------:R-:W-:Y:S01]  /*2b20*/  HMMA.16816.F32 R48, R196.reuse, R50, R64 ;  /* 0x00000032c430723c */ /* 0x040fe20000001840 */
[----:B------:R-:W2:Y:S07]  /*2b30*/  LDSM.16.M88.4 R64, [R4+0x17100] ;  /* 0x017100000440783b */ /* 0x000eae0000000200 */
[C---:B------:R-:W-:Y:S08]  /*2b40*/  HMMA.16816.F32 R68, R196.reuse, R70, R88 ;  /* 0x00000046c444723c */ /* 0x040ff00000001858 */
[C---:B---3--:R-:W-:Y:S01]  /*2b50*/  HMMA.16816.F32 R88, R196.reuse, R34, R72 ;  /* 0x00000022c458723c */ /* 0x048fe20000001848 */
[----:B------:R-:W3:Y:S07]  /*2b60*/  LDSM.16.M88.4 R72, [R3+0x15100] ;  /* 0x015100000348783b */ /* 0x000eee0000000200 */
[C---:B------:R-:W-:Y:S08]  /*2b70*/  HMMA.16816.F32 R8, R196.reuse, R78, R92 ;  /* 0x0000004ec408723c */ /* 0x040ff0000000185c */
[----:B------:R-:W-:Y:S01]  /*2b80*/  HMMA.16816.F32 R76, R196, R32, R80 ;  /* 0x00000020c44c723c */ /* 0x000fe20000001850 */
[----:B------:R-:W-:Y:S07]  /*2b90*/  LDSM.16.M88.4 R32, [R3+0x17100] ;  /* 0x017100000320783b */ /* 0x000fee0000000200 */
[C---:B----4-:R-:W-:Y:S01]  /*2ba0*/  HMMA.16816.F32 R92, R200.reuse, R28, R56 ;  /* 0x0000001cc85c723c */ /* 0x050fe20000001838 */
[----:B------:R-:W4:Y:S07]  /*2bb0*/  LDSM.16.M88.4 R56, [R3+0x15900] ;  /* 0x015900000338783b */ /* 0x000f2e0000000200 */
[C---:B------:R-:W-:Y:S01]  /*2bc0*/  HMMA.16816.F32 R80, R200.reuse, R30, R52 ;  /* 0x0000001ec850723c */ /* 0x040fe20000001834 */
[----:B------:R-:W5:Y:S07]  /*2bd0*/  LDSM.16.M88.4 R28, [R3+0x16100] ;  /* 0x01610000031c783b */ /* 0x000f6e0000000200 */
[C---:B-1----:R-:W-:Y:S08]  /*2be0*/  HMMA.16816.F32 R84, R200.reuse, R24, R40 ;  /* 0x00000018c854723c */ /* 0x042ff00000001828 */
[C---:B------:R-:W-:Y:S01]  /*2bf0*/  HMMA.16816.F32 R96, R200.reuse, R26, R16 ;  /* 0x0000001ac860723c */ /* 0x040fe20000001810 */
[----:B------:R-:W1:Y:S07]  /*2c00*/  LDSM.16.M88.4 R24, [R3+0x16900] ;  /* 0x016900000318783b */ /* 0x000e6e0000000200 */
[C---:B------:R-:W-:Y:S08]  /*2c10*/  HMMA.16816.F32 R52, R200.reuse, R20, R12 ;  /* 0x00000014c834723c */ /* 0x040ff0000000180c */
[C---:B------:R-:W-:Y:S08]  /*2c20*/  HMMA.16816.F32 R20, R200.reuse, R22, R8 ;  /* 0x00000016c814723c */ /* 0x040ff00000001808 */
[C---:B------:R-:W-:Y:S08]  /*2c30*/  HMMA.16816.F32 R16, R200.reuse, R44, R36 ;  /* 0x0000002cc810723c */ /* 0x040ff00000001824 */
[C---:B------:R-:W-:Y:S01]  /*2c40*/  HMMA.16816.F32 R12, R200.reuse, R46, R48 ;  /* 0x0000002ec80c723c */ /* 0x040fe20000001830 */
[----:B------:R-:W1:Y:S07]  /*2c50*/  LDSM.16.M88.4 R44, [R3+0x17900] ;  /* 0x01790000032c783b */ /* 0x000e6e0000000200 */
[C---:B--2---:R-:W-:Y:S08]  /*2c60*/  HMMA.16816.F32 R8, R200.reuse, R64, R60 ;  /* 0x00000040c808723c */ /* 0x044ff0000000183c */
[C---:B------:R-:W-:Y:S08]  /*2c70*/  HMMA.16816.F32 R36, R200.reuse, R66, R68 ;  /* 0x00000042c824723c */ /* 0x040ff00000001844 */
[----:B------:R-:W-:Y:S01]  /*2c80*/  HMMA.16816.F32 R40, R200, R100, R76 ;  /* 0x00000064c828723c */ /* 0x000fe2000000184c */
[----:B------:R-:W2:Y:S07]  /*2c90*/  LDSM.16.M88.4 R76, [R5+0x15100] ;  /* 0x01510000054c783b */ /* 0x000eae0000000200 */
[----:B---3--:R-:W-:Y:S01]  /*2ca0*/  HMMA.16816.F32 R64, R204, R72, R92 ;  /* 0x00000048cc40723c */ /* 0x008fe2000000185c */
[----:B------:R-:W3:Y:S07]  /*2cb0*/  LDSM.16.M88.4 R92, [R5+0x16100] ;  /* 0x01610000055c783b */ /* 0x000eee0000000200 */
[----:B------:R-:W-:Y:S01]  /*2cc0*/  HMMA.16816.F32 R60, R200, R102, R88 ;  /* 0x00000066c83c723c */ /* 0x000fe20000001858 */
[----:B------:R-:W1:Y:S04]  /*2cd0*/  LDSM.16.M88.4 R88, [R5+0x15900] ;  /* 0x015900000558783b */ /* 0x000e680000000200 */
[----:B------:R-:W-:Y:S03]  /*2ce0*/  LDSM.16.M88.4 R100, [R5+0x17100] ;  /* 0x017100000564783b */ /* 0x000fe60000000200 */
[C---:B------:R-:W-:Y:S08]  /*2cf0*/  HMMA.16816.F32 R72, R204.reuse, R74, R80 ;  /* 0x0000004acc48723c */ /* 0x040ff00000001850 */
[C---:B----4-:R-:W-:Y:S08]  /*2d00*/  HMMA.16816.F32 R84, R204.reuse, R56, R84 ;  /* 0x00000038cc54723c */ /* 0x050ff00000001854 */
[C---:B------:R-:W-:Y:S08]  /*2d10*/  HMMA.16816.F32 R80, R204.reuse, R58, R96 ;  /* 0x0000003acc50723c */ /* 0x040ff00000001860 */
[C---:B-----5:R-:W-:Y:S08]  /*2d20*/  HMMA.16816.F32 R68, R204.reuse, R28, R52 ;  /* 0x0000001ccc44723c */ /* 0x060ff00000001834 */
[C---:B------:R-:W-:Y:S01]  /*2d30*/  HMMA.16816.F32 R56, R204.reuse, R30, R20 ;  /* 0x0000001ecc38723c */ /* 0x040fe20000001814 */
[----:B------:R-:W4:Y:S07]  /*2d40*/  LDSM.16.M88.4 R28, [R5+0x17900] ;  /* 0x01790000051c783b */ /* 0x000f2e0000000200 */
[C---:B-1----:R-:W-:Y:S08]  /*2d50*/  HMMA.16816.F32 R52, R204.reuse, R24, R16 ;  /* 0x00000018cc34723c */ /* 0x042ff00000001810 */
[C---:B------:R-:W-:Y:S08]  /*2d60*/  HMMA.16816.F32 R48, R204.reuse, R26, R12 ;  /* 0x0000001acc30723c */ /* 0x040ff0000000180c */
[C---:B------:R-:W-:Y:S01]  /*2d70*/  HMMA.16816.F32 R16, R204.reuse, R44, R40 ;  /* 0x0000002ccc10723c */ /* 0x040fe20000001828 */
[----:B------:R-:W-:Y:S07]  /*2d80*/  LDSM.16.M88.4 R40, [R237+0x18900] ;  /* 0x01890000ed28783b */ /* 0x000fee0000000200 */
[C---:B------:R-:W-:Y:S01]  /*2d90*/  HMMA.16816.F32 R12, R204.reuse, R46, R60 ;  /* 0x0000002ecc0c723c */ /* 0x040fe2000000183c */
[----:B------:R-:W-:Y:S07]  /*2da0*/  LDSM.16.M88.4 R60, [R237+0x19900] ;  /* 0x01990000ed3c783b */ /* 0x000fee0000000200 */
[C---:B------:R-:W-:Y:S08]  /*2db0*/  HMMA.16816.F32 R24, R204.reuse, R32, R8 ;  /* 0x00000020cc18723c */ /* 0x040ff00000001808 */
[----:B------:R-:W-:Y:S01]  /*2dc0*/  HMMA.16816.F32 R20, R204, R34, R36 ;  /* 0x00000022cc14723c */ /* 0x000fe20000001824 */
[----:B------:R-:W1:Y:S07]  /*2dd0*/  LDSM.16.M88.4 R32, [R237+0x18100] ;  /* 0x01810000ed20783b */ /* 0x000e6e0000000200 */
[C---:B--2---:R-:W-:Y:S08]  /*2de0*/  HMMA.16816.F32 R8, R208.reuse, R76, R64 ;  /* 0x0000004cd008723c */ /* 0x044ff00000001840 */
[C---:B------:R-:W-:Y:S08]  /*2df0*/  HMMA.16816.F32 R36, R208.reuse, R78, R72 ;  /* 0x0000004ed024723c */ /* 0x040ff00000001848 */
[C---:B---3--:R-:W-:Y:S08]  /*2e00*/  HMMA.16816.F32 R76, R208.reuse, R94, R56 ;  /* 0x0000005ed04c723c */ /* 0x048ff00000001838 */
[C---:B------:R-:W-:Y:S01]  /*2e10*/  HMMA.16816.F32 R56, R208.reuse, R104, R52 ;  /* 0x00000068d038723c */ /* 0x040fe20000001834 */
[----:B------:R-:W2:Y:S07]  /*2e20*/  LDSM.16.M88.4 R52, [R237+0x19100] ;  /* 0x01910000ed34783b */ /* 0x000eae0000000200 */
[C---:B------:R-:W-:Y:S01]  /*2e30*/  HMMA.16816.F32 R96, R208.reuse, R88, R84 ;  /* 0x00000058d060723c */ /* 0x040fe20000001854 */
[----:B------:R-:W-:Y:S07]  /*2e40*/  LDSM.16.M88.4 R84, [R4+0x19100] ;  /* 0x019100000454783b */ /* 0x000fee0000000200 */
[C---:B------:R-:W-:Y:S08]  /*2e50*/  HMMA.16816.F32 R72, R208.reuse, R106, R48 ;  /* 0x0000006ad048723c */ /* 0x040ff00000001830 */
[C---:B------:R-:W-:Y:S08]  /*2e60*/  HMMA.16816.F32 R88, R208.reuse, R90, R80 ;  /* 0x0000005ad058723c */ /* 0x040ff00000001850 */
[C---:B----4-:R-:W-:Y:S08]  /*2e70*/  HMMA.16816.F32 R48, R208.reuse, R28, R16 ;  /* 0x0000001cd030723c */ /* 0x050ff00000001810 */
[C---:B------:R-:W-:Y:S01]  /*2e80*/  HMMA.16816.F32 R44, R208.reuse, R30, R12 ;  /* 0x0000001ed02c723c */ /* 0x040fe2000000180c */
[----:B------:R-:W3:Y:S07]  /*2e90*/  LDSM.16.M88.4 R28, [R237+0x1a100] ;  /* 0x01a10000ed1c783b */ /* 0x000eee0000000200 */
[C---:B------:R-:W-:Y:S01]  /*2ea0*/  HMMA.16816.F32 R80, R208.reuse, R92, R68 ;  /* 0x0000005cd050723c */ /* 0x040fe20000001844 */
[----:B------:R-:W-:Y:S07]  /*2eb0*/  LDSM.16.M88.4 R92, [R4+0x19900] ;  /* 0x01990000045c783b */ /* 0x000fee0000000200 */
[C---:B------:R-:W-:Y:S01]  /*2ec0*/  HMMA.16816.F32 R68, R208.reuse, R100, R24 ;  /* 0x00000064d044723c */ /* 0x040fe20000001818 */
[----:B------:R-:W4:Y:S07]  /*2ed0*/  LDSM.16.M88.4 R24, [R237+0x1a900] ;  /* 0x01a90000ed18783b */ /* 0x000f2e0000000200 */
[----:B------:R-:W-:Y:S01]  /*2ee0*/  HMMA.16816.F32 R64, R208, R102, R20 ;  /* 0x00000066d040723c */ /* 0x000fe20000001814 */
[----:B------:R-:W5:Y:S06]  /*2ef0*/  LDSM.16.M88.4 R20, [R4+0x18100] ;  /* 0x018100000414783b */ /* 0x000f6c0000000200 */
[----:B------:R-:W-:Y:S01]  /*2f00*/  IMAD.SHL.U32 R103, R2, 0x2, RZ ;  /* 0x0000000202677824 */ /* 0x000fe200078e00ff */
[----:B-1----:R-:W-:Y:S03]  /*2f10*/  HMMA.16816.F32 R16, R212, R32, R8 ;  /* 0x00000020d410723c */ /* 0x002fe60000001808 */
[----:B------:R-:W-:Y:S01]  /*2f20*/  IMAD.IADD R2, R240, 0x1, R103 ;  /* 0x00000001f0027824 */ /* 0x000fe200078e0267 */
[----:B------:R-:W-:-:S04]  /*2f30*/  LEA R236, R0, R103, 0x1 ;  /* 0x0000006700ec7211 */ /* 0x000fc800078e08ff */
[----:B------:R-:W-:Y:S01]  /*2f40*/  HMMA.16816.F32 R12, R212, R34, R36 ;  /* 0x00000022d40c723c */ /* 0x000fe20000001824 */
[----:B------:R-:W1:Y:S01]  /*2f50*/  LDSM.16.M88.4 R32, [R4+0x18900] ;  /* 0x018900000420783b */ /* 0x000e620000000200 */
[----:B------:R-:W-:-:S06]  /*2f60*/  IMAD.IADD R0, R240, 0x1, R236 ;  /* 0x00000001f0007824 */ /* 0x000fcc00078e02ec */
[C---:B------:R-:W-:Y:S08]  /*2f70*/  HMMA.16816.F32 R8, R212.reuse, R40, R96 ;  /* 0x00000028d408723c */ /* 0x040ff00000001860 */
[C---:B------:R-:W-:Y:S01]  /*2f80*/  HMMA.16816.F32 R36, R212.reuse, R42, R88 ;  /* 0x0000002ad424723c */ /* 0x040fe20000001858 */
[----:B------:R-:W-:Y:S07]  /*2f90*/  LDSM.16.M88.4 R88, [R4+0x1a100] ;  /* 0x01a100000458783b */ /* 0x000fee0000000200 */
[C---:B--2---:R-:W-:Y:S01]  /*2fa0*/  HMMA.16816.F32 R40, R212.reuse, R52, R80 ;  /* 0x00000034d428723c */ /* 0x044fe20000001850 */
[----:B------:R-:W2:Y:S07]  /*2fb0*/  LDSM.16.M88.4 R80, [R3+0x18100] ;  /* 0x018100000350783b */ /* 0x000eae0000000200 */
[C---:B------:R-:W-:Y:S08]  /*2fc0*/  HMMA.16816.F32 R56, R212.reuse, R60, R56 ;  /* 0x0000003cd438723c */ /* 0x040ff00000001838 */
[C---:B------:R-:W-:Y:S08]  /*2fd0*/  HMMA.16816.F32 R72, R212.reuse, R62, R72 ;  /* 0x0000003ed448723c */ /* 0x040ff00000001848 */
[C---:B---3--:R-:W-:Y:S08]  /*2fe0*/  HMMA.16816.F32 R60, R212.reuse, R28, R68 ;  /* 0x0000001cd43c723c */ /* 0x048ff00000001844 */
[C---:B------:R-:W-:Y:S08]  /*2ff0*/  HMMA.16816.F32 R52, R212.reuse, R54, R76 ;  /* 0x00000036d434723c */ /* 0x040ff0000000184c */
[C---:B------:R-:W-:Y:S01]  /*3000*/  HMMA.16816.F32 R68, R212.reuse, R30, R64 ;  /* 0x0000001ed444723c */ /* 0x040fe20000001840 */
[----:B------:R-:W-:Y:S07]  /*3010*/  LDSM.16.M88.4 R28, [R5+0x18100] ;  /* 0x01810000051c783b */ /* 0x000fee0000000200 */
[C---:B----4-:R-:W-:Y:S08]  /*3020*/  HMMA.16816.F32 R76, R212.reuse, R24, R48 ;  /* 0x00000018d44c723c */ /* 0x050ff00000001830 */
[----:B------:R-:W-:Y:S08]  /*3030*/  HMMA.16816.F32 R64, R212, R26, R44 ;  /* 0x0000001ad440723c */ /* 0x000ff0000000182c */
[C---:B-----5:R-:W-:Y:S01]  /*3040*/  HMMA.16816.F32 R48, R216.reuse, R20, R16 ;  /* 0x00000014d830723c */ /* 0x060fe20000001810 */
[----:B------:R-:W-:Y:S07]  /*3050*/  LDSM.16.M88.4 R16, [R4+0x1a900] ;  /* 0x01a900000410783b */ /* 0x000fee0000000200 */
[C---:B------:R-:W-:Y:S01]  /*3060*/  HMMA.16816.F32 R44, R216.reuse, R22, R12 ;  /* 0x00000016d82c723c */ /* 0x040fe2000000180c */
[----:B------:R-:W3:Y:S07]  /*3070*/  LDSM.16.M88.4 R12, [R3+0x18900] ;  /* 0x01890000030c783b */ /* 0x000eee0000000200 */
[C---:B-1----:R-:W-:Y:S08]  /*3080*/  HMMA.16816.F32 R24, R216.reuse, R32, R8 ;  /* 0x00000020d818723c */ /* 0x042ff00000001808 */
[----:B------:R-:W-:Y:S01]  /*3090*/  HMMA.16816.F32 R20, R216, R34, R36 ;  /* 0x00000022d814723c */ /* 0x000fe20000001824 */
[----:B------:R-:W1:Y:S07]  /*30a0*/  LDSM.16.M88.4 R36, [R3+0x19100] ;  /* 0x019100000324783b */ /* 0x000e6e0000000200 */
[----:B--2---:R-:W-:Y:S01]  /*30b0*/  HMMA.16816.F32 R8, R220, R80, R48 ;  /* 0x00000050dc08723c */ /* 0x004fe20000001830 */
[----:B------:R-:W2:Y:S07]  /*30c0*/  LDSM.16.M88.4 R48, [R5+0x18900] ;  /* 0x018900000530783b */ /* 0x000eae0000000200 */
[C---:B------:R-:W-:Y:S08]  /*30d0*/  HMMA.16816.F32 R32, R216.reuse, R84, R40 ;  /* 0x00000054d820723c */ /* 0x040ff00000001828 */
[----:B------:R-:W-:Y:S08]  /*30e0*/  HMMA.16816.F32 R52, R216, R86, R52 ;  /* 0x00000056d834723c */ /* 0x000ff00000001834 */
[----:B---3--:R-:W-:Y:S08]  /*30f0*/  HMMA.16816.F32 R24, R220, R12, R24 ;  /* 0x0000000cdc18723c */ /* 0x008ff00000001818 */
[C---:B------:R-:W-:Y:S01]  /*3100*/  HMMA.16816.F32 R84, R216.reuse, R88, R60 ;  /* 0x00000058d854723c */ /* 0x040fe2000000183c */
[----:B------:R-:W3:Y:S07]  /*3110*/  LDSM.16.M88.4 R60, [R3+0x19900] ;  /* 0x01990000033c783b */ /* 0x000eee0000000200 */
[C---:B------:R-:W-:Y:S08]  /*3120*/  HMMA.16816.F32 R56, R216.reuse, R92, R56 ;  /* 0x0000005cd838723c */ /* 0x040ff00000001838 */
[----:B------:R-:W-:Y:S08]  /*3130*/  HMMA.16816.F32 R72, R216, R94, R72 ;  /* 0x0000005ed848723c */ /* 0x000ff00000001848 */
[----:B------:R-:W-:Y:S08]  /*3140*/  HMMA.16816.F32 R40, R220, R82, R44 ;  /* 0x00000052dc28723c */ /* 0x000ff0000000182c */
[C---:B------:R-:W-:Y:S08]  /*3150*/  HMMA.16816.F32 R80, R216.reuse, R16, R76 ;  /* 0x00000010d850723c */ /* 0x040ff0000000184c */
[----:B------:R-:W-:Y:S08]  /*3160*/  HMMA.16816.F32 R92, R216, R18, R64 ;  /* 0x00000012d85c723c */ /* 0x000ff00000001840 */
[C---:B------:R-:W-:Y:S01]  /*3170*/  HMMA.16816.F32 R16, R220.reuse, R14, R20 ;  /* 0x0000000edc10723c */ /* 0x040fe20000001814 */
[----:B------:R-:W4:Y:S07]  /*3180*/  LDSM.16.M88.4 R20, [R5+0x19100] ;  /* 0x019100000514783b */ /* 0x000f2e0000000200 */
[----:B-1----:R-:W-:Y:S01]  /*3190*/  HMMA.16816.F32 R12, R220, R36, R32 ;  /* 0x00000024dc0c723c */ /* 0x002fe20000001820 */
[----:B------:R-:W-:Y:S07]  /*31a0*/  LDSM.16.M88.4 R32, [R5+0x19900] ;  /* 0x019900000520783b */ /* 0x000fee0000000200 */
[C---:B--2---:R-:W-:Y:S01]  /*31b0*/  HMMA.16816.F32 R64, R224.reuse, R48, R24 ;  /* 0x00000030e040723c */ /* 0x044fe20000001818 */
[----:B------:R-:W1:Y:S07]  /*31c0*/  LDSM.16.M88.4 R24, [R3+0x1a100] ;  /* 0x01a100000318783b */ /* 0x000e6e0000000200 */
[----:B------:R-:W-:Y:S08]  /*31d0*/  HMMA.16816.F32 R76, R224, R28, R8 ;  /* 0x0000001ce04c723c */ /* 0x000ff00000001808 */
[----:B------:R-:W-:Y:S08]  /*31e0*/  HMMA.16816.F32 R8, R220, R38, R52 ;  /* 0x00000026dc08723c */ /* 0x000ff00000001834 */
[----:B------:R-:W-:Y:S01]  /*31f0*/  HMMA.16816.F32 R44, R224, R50, R16 ;  /* 0x00000032e02c723c */ /* 0x000fe20000001810 */
[----:B------:R-:W-:Y:S07]  /*3200*/  LDSM.16.M88.4 R16, [R5+0x1a100] ;  /* 0x01a100000510783b */ /* 0x000fee0000000200 */
[----:B------:R-:W-:Y:S01]  /*3210*/  HMMA.16816.F32 R88, R216, R90, R68 ;  /* 0x0000005ad858723c */ /* 0x000fe20000001844 */
[----:B------:R-:W-:-:S04]  /*3220*/  FMUL.FTZ R4, R76, c[0x0][0x320] ;  /* 0x0000c8004c047a20 */ /* 0x000fc80000410000 */
[----:B------:R2:W5:Y:S03]  /*3230*/  MUFU.TANH R96, R4 ;  /* 0x0000000400607308 */ /* 0x0005660000002400 */
[----:B------:R-:W-:Y:S01]  /*3240*/  HMMA.16816.F32 R68, R224, R30, R40 ;  /* 0x0000001ee044723c */ /* 0x000fe20000001828 */
[----:B------:R1:W5:Y:S07]  /*3250*/  LDSM.16.M88.4 R28, [R3+0x1a900] ;  /* 0x01a90000031c783b */ /* 0x00036e0000000200 */
[----:B---3--:R-:W-:Y:S01]  /*3260*/  HMMA.16816.F32 R40, R220, R60, R56 ;  /* 0x0000003cdc28723c */ /* 0x008fe20000001838 */
[----:B--2---:R-:W-:-:S07]  /*3270*/  FMUL.FTZ R4, R77, c[0x0][0x320] ;  /* 0x0000c8004d047a20 */ /* 0x004fce0000410000 */
[----:B----4-:R-:W-:Y:S01]  /*3280*/  HMMA.16816.F32 R52, R224, R20, R12 ;  /* 0x00000014e034723c */ /* 0x010fe2000000180c */
[----:B------:R2:W3:Y:S07]  /*3290*/  MUFU.TANH R76, R4 ;  /* 0x00000004004c7308 */ /* 0x0004ee0000002400 */
[----:B------:R-:W-:Y:S01]  /*32a0*/  HMMA.16816.F32 R36, R220, R62, R72 ;  /* 0x0000003edc24723c */ /* 0x000fe20000001848 */
[----:B-1----:R-:W-:-:S04]  /*32b0*/  FMUL.FTZ R3, R65, c[0x0][0x320] ;  /* 0x0000c80041037a20 */ /* 0x002fc80000410000 */
[----:B------:R1:W-:Y:S03]  /*32c0*/  MUFU.TANH R48, R3 ;  /* 0x0000000300307308 */ /* 0x0003e60000002400 */
[----:B------:R-:W-:Y:S01]  /*32d0*/  HMMA.16816.F32 R56, R224, R22, R8 ;  /* 0x00000016e038723c */ /* 0x000fe20000001808 */
[----:B--2---:R-:W-:-:S04]  /*32e0*/  FMUL.FTZ R4, R68, c[0x0][0x320] ;  /* 0x0000c80044047a20 */ /* 0x004fc80000410000 */
[----:B------:R2:W4:Y:S03]  /*32f0*/  MUFU.TANH R68, R4 ;  /* 0x0000000400447308 */ /* 0x0005260000002400 */
[----:B------:R-:W-:Y:S01]  /*3300*/  HMMA.16816.F32 R12, R220, R24, R84 ;  /* 0x00000018dc0c723c */ /* 0x000fe20000001854 */
[----:B------:R-:W-:Y:S02]  /*3310*/  FMUL.FTZ R54, R54, c[0x0][0x320] ;  /* 0x0000c80036367a20 */ /* 0x000fe40000410000 */
[----:B-1----:R-:W-:-:S05]  /*3320*/  FMUL.FTZ R3, R44, c[0x0][0x320] ;  /* 0x0000c8002c037a20 */ /* 0x002fca0000410000 */
[----:B------:R-:W-:Y:S01]  /*3330*/  HMMA.16816.F32 R8, R220, R26, R88 ;  /* 0x0000001adc08723c */ /* 0x000fe20000001858 */
[----:B------:R1:W-:Y:S01]  /*3340*/  MUFU.TANH R44, R3 ;  /* 0x00000003002c7308 */ /* 0x0003e20000002400 */
[----:B------:R3:W3:Y:S01]  /*3350*/  LDSM.16.M88.4 R24, [R5+0x1a900] ;  /* 0x01a900000518783b */ /* 0x0006e20000000200 */
[----:B------:R-:W-:-:S04]  /*3360*/  DEPBAR.LE SB0, 0x2 ;  /* 0x000080800000791a */ /* 0x000fc80000000000 */
[----:B--2---:R-:W-:Y:S01]  /*3370*/  FMUL.FTZ R4, R69, c[0x0][0x320] ;  /* 0x0000c80045047a20 */ /* 0x004fe20000410000 */
[C---:B------:R-:W-:Y:S01]  /*3380*/  HMMA.16816.F32 R40, R224.reuse, R32, R40 ;  /* 0x00000020e028723c */ /* 0x040fe20000001828 */
[----:B------:R-:W-:Y:S02]  /*3390*/  FMUL.FTZ R59, R59, c[0x0][0x320] ;  /* 0x0000c8003b3b7a20 */ /* 0x000fe40000410000 */
[----:B------:R2:W2:Y:S05]  /*33a0*/  MUFU.TANH R61, R4 ;  /* 0x00000004003d7308 */ /* 0x0004aa0000002400 */
[----:B------:R-:W-:Y:S01]  /*33b0*/  HMMA.16816.F32 R36, R224, R34, R36 ;  /* 0x00000022e024723c */ /* 0x000fe20000001824 */
[----:B-1----:R-:W-:-:S04]  /*33c0*/  FMUL.FTZ R3, R45, c[0x0][0x320] ;  /* 0x0000c8002d037a20 */ /* 0x002fc80000410000 */
[----:B------:R1:W-:Y:S03]  /*33d0*/  MUFU.TANH R51, R3 ;  /* 0x0000000300337308 */ /* 0x0003e60000002400 */
[----:B-----5:R-:W-:Y:S01]  /*33e0*/  HMMA.16816.F32 R20, R220, R28, R80 ;  /* 0x0000001cdc14723c */ /* 0x020fe20000001850 */
[----:B--2---:R-:W-:-:S04]  /*33f0*/  FMUL.FTZ R4, R64, c[0x0][0x320] ;  /* 0x0000c80040047a20 */ /* 0x004fc80000410000 */
[----:B------:R3:W2:Y:S03]  /*3400*/  MUFU.TANH R60, R4 ;  /* 0x00000004003c7308 */ /* 0x0006a60000002400 */
[C---:B------:R-:W-:Y:S01]  /*3410*/  HMMA.16816.F32 R8, R224.reuse, R18, R8 ;  /* 0x00000012e008723c */ /* 0x040fe20000001808 */
[----:B------:R-:W-:Y:S02]  /*3420*/  FMUL.FTZ R42, R42, c[0x0][0x320] ;  /* 0x0000c8002a2a7a20 */ /* 0x000fe40000410000 */
[----:B------:R-:W-:Y:S02]  /*3430*/  FMUL.FTZ R43, R43, c[0x0][0x320] ;  /* 0x0000c8002b2b7a20 */ /* 0x000fe40000410000 */
[----:B-1----:R-:W-:Y:S02]  /*3440*/  FMUL.FTZ R3, R52, c[0x0][0x320] ;  /* 0x0000c80034037a20 */ /* 0x002fe40000410000 */
[----:B------:R-:W-:Y:S01]  /*3450*/  MUFU.TANH R42, R42 ;  /* 0x0000002a002a7308 */ /* 0x000fe20000002400 */
[----:B------:R-:W-:Y:S01]  /*3460*/  HMMA.16816.F32 R32, R224, R16, R12 ;  /* 0x00000010e020723c */ /* 0x000fe2000000180c */
[----:B------:R-:W-:-:S02]  /*3470*/  FMUL.FTZ R37, R37, c[0x0][0x320] ;  /* 0x0000c80025257a20 */ /* 0x000fc40000410000 */
[----:B------:R-:W-:Y:S02]  /*3480*/  FMUL.FTZ R38, R38, c[0x0][0x320] ;  /* 0x0000c80026267a20 */ /* 0x000fe40000410000 */
[----:B------:R-:W-:Y:S02]  /*3490*/  FMUL.FTZ R39, R39, c[0x0][0x320] ;  /* 0x0000c80027277a20 */ /* 0x000fe40000410000 */
[----:B------:R1:W5:Y:S01]  /*34a0*/  MUFU.TANH R130, R3 ;  /* 0x0000000300827308 */ /* 0x0003620000002400 */
[----:B---3--:R-:W-:Y:S07]  /*34b0*/  HMMA.16816.F32 R4, R220, R30, R92 ;  /* 0x0000001edc04723c */ /* 0x008fee000000185c */
[----:B------:R-:W-:Y:S01]  /*34c0*/  MUFU.TANH R37, R37 ;  /* 0x0000002500257308 */ /* 0x000fe20000002400 */
[----:B------:R-:W-:Y:S01]  /*34d0*/  FMUL.FTZ R8, R8, c[0x0][0x320] ;  /* 0x0000c80008087a20 */ /* 0x000fe20000410000 */
[----:B------:R-:W-:Y:S01]  /*34e0*/  HMMA.16816.F32 R20, R224, R24, R20 ;  /* 0x00000018e014723c */ /* 0x000fe20000001814 */
[----:B------:R-:W-:-:S02]  /*34f0*/  FMUL.FTZ R9, R9, c[0x0][0x320] ;  /* 0x0000c80009097a20 */ /* 0x000fc40000410000 */
[----:B-1----:R-:W-:-:S03]  /*3500*/  FMUL.FTZ R3, R53, c[0x0][0x320] ;  /* 0x0000c80035037a20 */ /* 0x002fc60000410000 */
[----:B------:R-:W-:Y:S01]  /*3510*/  MUFU.TANH R18, R8 ;  /* 0x0000000800127308 */ /* 0x000fe20000002400 */
[----:B------:R-:W-:Y:S02]  /*3520*/  FMUL.FTZ R32, R32, c[0x0][0x320] ;  /* 0x0000c80020207a20 */ /* 0x000fe40000410000 */
[----:B------:R-:W-:Y:S02]  /*3530*/  FMUL.FTZ R33, R33, c[0x0][0x320] ;  /* 0x0000c80021217a20 */ /* 0x000fe40000410000 */
[----:B------:R-:W-:Y:S02]  /*3540*/  FMUL.FTZ R34, R34, c[0x0][0x320] ;  /* 0x0000c80022227a20 */ /* 0x000fe40000410000 */
[----:B------:R-:W-:Y:S01]  /*3550*/  FMUL.FTZ R35, R35, c[0x0][0x320] ;  /* 0x0000c80023237a20 */ /* 0x000fe20000410000 */
[----:B------:R1:W3:Y:S01]  /*3560*/  MUFU.TANH R131, R3 ;  /* 0x0000000300837308 */ /* 0x0002e20000002400 */
[----:B------:R-:W-:Y:S07]  /*3570*/  HMMA.16816.F32 R12, R224, R26, R4 ;  /* 0x0000001ae00c723c */ /* 0x000fee0000001804 */
[----:B------:R-:W-:Y:S01]  /*3580*/  LEA.HI R4, R110, R113, RZ, 0x2 ;  /* 0x000000716e047211 */ /* 0x000fe200078f10ff */
[----:B------:R-:W-:Y:S01]  /*3590*/  MUFU.TANH R32, R32 ;  /* 0x0000002000207308 */ /* 0x000fe20000002400 */
[----:B------:R-:W-:Y:S01]  /*35a0*/  SHF.R.S32.HI R6, RZ, 0x1f, R108 ;  /* 0x0000001fff067819 */ /* 0x000fe2000001146c */
[----:B------:R-:W-:Y:S01]  /*35b0*/  FMUL.FTZ R21, R21, c[0x0][0x320] ;  /* 0x0000c80015157a20 */ /* 0x000fe20000410000 */
[----:B------:R-:W-:Y:S01]  /*35c0*/  LOP3.LUT R4, R4, 0xfffffffc, RZ, 0xc0, !PT ;  /* 0xfffffffc04047812 */ /* 0x000fe200078ec0ff */
[----:B------:R-:W-:Y:S01]  /*35d0*/  FMUL.FTZ R20, R20, c[0x0][0x320] ;  /* 0x0000c80014147a20 */ /* 0x000fe20000410000 */
[----:B------:R-:W-:Y:S01]  /*35e0*/  LEA.HI R6, R6, R108, RZ, 0x3 ;  /* 0x0000006c06067211 */ /* 0x000fe200078f18ff */
[----:B------:R-:W-:-:S02]  /*35f0*/  FMUL.FTZ R22, R22, c[0x0][0x320] ;  /* 0x0000c80016167a20 */ /* 0x000fc40000410000 */
[----:B-1----:R-:W-:Y:S01]  /*3600*/  FMUL.FTZ R3, R56, c[0x0][0x320] ;  /* 0x0000c80038037a20 */ /* 0x002fe20000410000 */
[----:B------:R-:W-:Y:S01]  /*3610*/  LOP3.LUT R6, R6, 0xffffff8, RZ, 0xc0, !PT ;  /* 0x0ffffff806067812 */ /* 0x000fe200078ec0ff */
[----:B------:R-:W-:Y:S01]  /*3620*/  IMAD.IADD R4, R113, 0x1, -R4 ;  /* 0x0000000171047824 */ /* 0x000fe200078e0a04 */
[----:B------:R-:W-:Y:S01]  /*3630*/  MUFU.TANH R33, R33 ;  /* 0x0000002100217308 */ /* 0x000fe20000002400 */
[----:B------:R-:W-:Y:S01]  /*3640*/  FMUL.FTZ R23, R23, c[0x0][0x320] ;  /* 0x0000c80017177a20 */ /* 0x000fe20000410000 */
[----:B------:R-:W-:Y:S02]  /*3650*/  IADD3 R8, R108, -R6, RZ ;  /* 0x800000066c087210 */ /* 0x000fe40007ffe0ff */
[----:B------:R-:W-:Y:S01]  /*3660*/  LEA.HI R7, R4, R4, RZ, 0x1 ;  /* 0x0000000404077211 */ /* 0x000fe200078f08ff */
[----:B------:R-:W-:Y:S02]  /*3670*/  FMUL.FTZ R12, R12, c[0x0][0x320] ;  /* 0x0000c8000c0c7a20 */ /* 0x000fe40000410000 */
[----:B------:R-:W-:Y:S01]  /*3680*/  FMUL.FTZ R13, R13, c[0x0][0x320] ;  /* 0x0000c8000d0d7a20 */ /* 0x000fe20000410000 */
[----:B------:R1:W1:Y:S01]  /*3690*/  MUFU.TANH R164, R3 ;  /* 0x0000000300a47308 */ /* 0x0002620000002400 */
[----:B------:R-:W-:Y:S01]  /*36a0*/  LOP3.LUT R7, R7, 0x1ffffffe, RZ, 0xc0, !PT ;  /* 0x1ffffffe07077812 */ /* 0x000fe200078ec0ff */
[----:B------:R-:W-:-:S04]  /*36b0*/  FMUL.FTZ R25, R14, c[0x0][0x320] ;  /* 0x0000c8000e197a20 */ /* 0x000fc80000410000 */
[----:B------:R-:W-:Y:S02]  /*36c0*/  IMAD.IADD R4, R4, 0x1, -R7 ;  /* 0x0000000104047824 */ /* 0x000fe400078e0a07 */
[----:B------:R-:W-:Y:S01]  /*36d0*/  FMUL.FTZ R7, R71, c[0x0][0x320] ;  /* 0x0000c80047077a20 */ /* 0x000fe20000410000 */
[----:B------:R-:W-:Y:S01]  /*36e0*/  MUFU.TANH R24, R12 ;  /* 0x0000000c00187308 */ /* 0x000fe20000002400 */
[----:B-1----:R-:W-:-:S07]  /*36f0*/  FMUL.FTZ R3, R57, c[0x0][0x320] ;  /* 0x0000c80039037a20 */ /* 0x002fce0000410000 */
[----:B------:R-:W-:Y:S08]  /*3700*/  MUFU.TANH R26, R7 ;  /* 0x00000007001a7308 */ /* 0x000ff00000002400 */
[----:B------:R1:W1:Y:S08]  /*3710*/  MUFU.TANH R165, R3 ;  /* 0x0000000300a57308 */ /* 0x0002700000002400 */
[----:B------:R-:W-:Y:S01]  /*3720*/  MUFU.TANH R17, R9 ;  /* 0x0000000900117308 */ /* 0x000fe20000002400 */
[----:B-1----:R-:W-:-:S07]  /*3730*/  FMUL.FTZ R3, R40, c[0x0][0x320] ;  /* 0x0000c80028037a20 */ /* 0x002fce0000410000 */
[----:B------:R-:W-:Y:S08]  /*3740*/  MUFU.TANH R27, R21 ;  /* 0x00000015001b7308 */ /* 0x000ff00000002400 */
[----:B------:R1:W1:Y:S08]  /*3750*/  MUFU.TANH R29, R3 ;  /* 0x00000003001d7308 */ /* 0x0002700000002400 */
[----:B------:R2:W-:Y:S01]  /*3760*/  MUFU.TANH R21, R13 ;  /* 0x0000000d00157308 */ /* 0x0005e20000002400 */
[----:B-1----:R-:W-:-:S07]  /*3770*/  FMUL.FTZ R3, R41, c[0x0][0x320] ;  /* 0x0000c80029037a20 */ /* 0x002fce0000410000 */
[----:B------:R-:W-:Y:S01]  /*3780*/  MUFU.TANH R20, R20 ;  /* 0x0000001400147308 */ /* 0x000fe20000002400 */
[----:B--2---:R-:W-:-:S07]  /*3790*/  FMUL.FTZ R13, R79, c[0x0][0x320] ;  /* 0x0000c8004f0d7a20 */ /* 0x004fce0000410000 */
[----:B------:R1:W2:Y:S08]  /*37a0*/  MUFU.TANH R28, R3 ;  /* 0x00000003001c7308 */ /* 0x0002b00000002400 */
[----:B------:R2:W-:Y:S01]  /*37b0*/  MUFU.TANH R16, R13 ;  /* 0x0000000d00107308 */ /* 0x0005e20000002400 */
[----:B-1----:R-:W-:-:S07]  /*37c0*/  FMUL.FTZ R3, R36, c[0x0][0x320] ;  /* 0x0000c80024037a20 */ /* 0x002fce0000410000 */
[----:B------:R-:W-:Y:S01]  /*37d0*/  MUFU.TANH R43, R43 ;  /* 0x0000002b002b7308 */ /* 0x000fe20000002400 */
[----:B--2---:R-:W-:-:S07]  /*37e0*/  FMUL.FTZ R13, R70, c[0x0][0x320] ;  /* 0x0000c800460d7a20 */ /* 0x004fce0000410000 */
[----:B------:R1:W2:Y:S08]  /*37f0*/  MUFU.TANH R19, R3 ;  /* 0x0000000300137308 */ /* 0x0002b00000002400 */
[----:B------:R-:W-:Y:S01]  /*3800*/  MUFU.TANH R13, R13 ;  /* 0x0000000d000d7308 */ /* 0x000fe20000002400 */
[----:B-1----:R-:W-:-:S07]  /*3810*/  LOP3.LUT R3, R109, 0xffffffe0, RZ, 0xc0, !PT ;  /* 0xffffffe06d037812 */ /* 0x002fce00078ec0ff */
[----:B------:R-:W-:Y:S01]  /*3820*/  MUFU.TANH R38, R38 ;  /* 0x0000002600267308 */ /* 0x000fe20000002400 */
[----:B------:R-:W-:-:S07]  /*3830*/  IMAD.IADD R3, R113, 0x1, -R3 ;  /* 0x0000000171037824 */ /* 0x000fce00078e0a03 */
[----:B------:R-:W-:Y:S01]  /*3840*/  MUFU.TANH R39, R39 ;  /* 0x0000002700277308 */ /* 0x000fe20000002400 */
[----:B------:R-:W-:-:S04]  /*3850*/  SHF.R.S32.HI R5, RZ, 0x1f, R3 ;  /* 0x0000001fff057819 */ /* 0x000fc80000011403 */
[----:B------:R-:W-:-:S03]  /*3860*/  LEA.HI R5, R5, R3, RZ, 0x2 ;  /* 0x0000000305057211 */ /* 0x000fc600078f10ff */
[----:B------:R-:W-:Y:S01]  /*3870*/  MUFU.TANH R34, R34 ;  /* 0x0000002200227308 */ /* 0x000fe20000002400 */
[----:B------:R-:W-:-:S05]  /*3880*/  LEA.HI.SX32 R6, R5, UR8, 0x1e ;  /* 0x0000000805067c11 */ /* 0x000fca000f8ff2ff */
[----:B------:R-:W-:Y:S02]  /*3890*/  IMAD R6, R8, 0x10, R6 ;  /* 0x0000001008067824 */ /* 0x000fe400078e0206 */
[----:B------:R-:W-:Y:S03]  /*38a0*/  MUFU.TANH R35, R35 ;  /* 0x0000002300237308 */ /* 0x000fe60000002400 */
[----:B------:R-:W-:-:S05]  /*38b0*/  LEA R111, R4, R6, 0x3 ;  /* 0x00000006046f7211 */ /* 0x000fca00078e18ff */
[----:B------:R-:W-:Y:S01]  /*38c0*/  @P5 IMAD.HI.U32 R6, R111, c[0x0][0x2c8], RZ ;  /* 0x0000b2006f065a27 */ /* 0x000fe200078e00ff */
[----:B------:R-:W-:Y:S03]  /*38d0*/  STL [R1+0x4], R111 ;  /* 0x0000046f01007387 */ /* 0x000fe60000100800 */
[----:B------:R-:W-:Y:S01]  /*38e0*/  IMAD.MOV.U32 R4, RZ, RZ, R111 ;  /* 0x000000ffff047224 */ /* 0x000fe200078e006f */
[----:B------:R-:W-:-:S05]  /*38f0*/  @P0 SHF.R.U32.HI R4, RZ, c[0x0][0x2cc], R6 ;  /* 0x0000b300ff040a19 */ /* 0x000fca0000011606 */
[----:B------:R-:W1:Y:S04]  /*3900*/  SHFL.IDX PT, R7, R4, RZ, 0x1c1f ;  /* 0x001c1fff04077589 */ /* 0x000e6800000e0000 */
[----:B------:R1:W2:Y:S02]  /*3910*/  SHFL.IDX PT, R6, R4, 0x1, 0x1c1f ;  /* 0x003c1f0004067f89 */ /* 0x0002a400000e0000 */
[----:B-1----:R-:W-:Y:S01]  /*3920*/  LOP3.LUT R4, R5, 0x7ffffffc, RZ, 0xc0, !PT ;  /* 0x7ffffffc05047812 */ /* 0x002fe200078ec0ff */
[----:B------:R-:W-:-:S04]  /*3930*/  FMUL.FTZ R5, R46, c[0x0][0x320] ;  /* 0x0000c8002e057a20 */ /* 0x000fc80000410000 */
[----:B------:R-:W-:Y:S01]  /*3940*/  IMAD.IADD R4, R3, 0x1, -R4 ;  /* 0x0000000103047824 */ /* 0x000fe200078e0a04 */
[----:B------:R-:W-:Y:S01]  /*3950*/  MOV R3, UR9 ;  /* 0x0000000900037c02 */ /* 0x000fe20008000f00 */
[----:B------:R1:W-:Y:S02]  /*3960*/  MUFU.TANH R49, R5 ;  /* 0x0000000500317308 */ /* 0x0003e40000002400 */
[----:B------:R-:W-:Y:S02]  /*3970*/  IMAD.SHL.U32 R8, R4, 0x2, RZ ;  /* 0x0000000204087824 */ /* 0x000fe400078e00ff */
[----:B------:R-:W-:-:S03]  /*3980*/  FMUL.FTZ R4, R47, c[0x0][0x320] ;  /* 0x0000c8002f047a20 */ /* 0x000fc60000410000 */
[C---:B------:R-:W-:Y:S01]  /*3990*/  IADD3 R3, -R8.reuse, 0x1, R3 ;  /* 0x0000000108037810 */ /* 0x040fe20007ffe103 */
[----:B------:R2:W-:Y:S01]  /*39a0*/  MUFU.TANH R50, R4 ;  /* 0x0000000400327308 */ /* 0x0005e20000002400 */
[----:B------:R4:W-:Y:S02]  /*39b0*/  STL [R1+0x14], R8 ;  /* 0x0000140801007387 */ /* 0x0009e40000100800 */
[----:B------:R-:W-:Y:S02]  /*39c0*/  IADD3 R3, R3, -UR16, RZ ;  /* 0x8000001003037c10 */ /* 0x000fe4000fffe0ff */
[----:B-1----:R-:W-:-:S03]  /*39d0*/  IADD3 R5, -R8, UR9, RZ ;  /* 0x0000000908057c10 */ /* 0x002fc6000fffe1ff */
[C---:B--2---:R-:W-:Y:S01]  /*39e0*/  IMAD.IADD R4, R3.reuse, 0x1, R7 ;  /* 0x0000000103047824 */ /* 0x044fe200078e0207 */
[----:B------:R-:W-:-:S04]  /*39f0*/  IADD3 R3, R3, R6, RZ ;  /* 0x0000000603037210 */ /* 0x000fc80007ffe0ff */
[C---:B------:R-:W-:Y:S02]  /*3a00*/  IMNMX R4, R5.reuse, R4, PT ;  /* 0x0000000405047217 */ /* 0x040fe40003800200 */
[----:B------:R-:W-:Y:S01]  /*3a10*/  IMNMX R3, R5, R3, PT ;  /* 0x0000000305037217 */ /* 0x000fe20003800200 */
[----:B------:R-:W-:Y:S01]  /*3a20*/  FMUL.FTZ R5, R78, c[0x0][0x320] ;  /* 0x0000c8004e057a20 */ /* 0x000fe20000410000 */
[----:B------:R-:W-:Y:S01]  /*3a30*/  BAR.SYNC.DEFER_BLOCKING 0x0 ;  /* 0x0000000000007b1d */ /* 0x000fe20000010000 */
[C---:B------:R-:W-:Y:S02]  /*3a40*/  ISETP.GT.AND P0, PT, R4.reuse, RZ, PT ;  /* 0x000000ff0400720c */ /* 0x040fe40003f04270 */
[C---:B------:R-:W-:Y:S02]  /*3a50*/  ISETP.GT.AND P6, PT, R4.reuse, 0x1, PT ;  /* 0x000000010400780c */ /* 0x040fe40003fc4270 */
[----:B------:R-:W-:Y:S01]  /*3a60*/  ISETP.GT.AND P5, PT, R4, 0x8, PT ;  /* 0x000000080400780c */ /* 0x000fe20003fa4270 */
[----:B------:R1:W2:Y:S01]  /*3a70*/  MUFU.TANH R9, R5 ;  /* 0x0000000500097308 */ /* 0x0002a20000002400 */
[----:B------:R-:W-:-:S02]  /*3a80*/  FSEL R6, R96, -INF , P0 ;  /* 0xff80000060067808 */ /* 0x000fc40000000000 */
[----:B------:R-:W-:Y:S02]  /*3a90*/  FSEL R7, R76, -INF , P6 ;  /* 0xff8000004c077808 */ /* 0x000fe40003000000 */
[C---:B------:R-:W-:Y:S02]  /*3aa0*/  ISETP.GT.AND P0, PT, R4.reuse, 0x9, PT ;  /* 0x000000090400780c */ /* 0x040fe40003f04270 */
[----:B------:R-:W-:Y:S02]  /*3ab0*/  ISETP.GT.AND P6, PT, R4, 0x10, PT ;  /* 0x000000100400780c */ /* 0x000fe40003fc4270 */
[----:B----4-:R-:W-:Y:S02]  /*3ac0*/  FSEL R8, R68, -INF , P5 ;  /* 0xff80000044087808 */ /* 0x010fe40002800000 */
[----:B------:R-:W-:Y:S02]  /*3ad0*/  ISETP.GT.AND P5, PT, R4, 0x11, PT ;  /* 0x000000110400780c */ /* 0x000fe40003fa4270 */
[----:B------:R-:W-:-:S02]  /*3ae0*/  FSEL R12, R61, -INF , P0 ;  /* 0xff8000003d0c7808 */ /* 0x000fc40000000000 */
[----:B------:R-:W-:Y:S01]  /*3af0*/  FSEL R45, R60, -INF , P6 ;  /* 0xff8000003c2d7808 */ /* 0x000fe20003000000 */
[----:B-1----:R-:W-:Y:S01]  /*3b00*/  FMUL.FTZ R5, R55, c[0x0][0x320] ;  /* 0x0000c80037057a20 */ /* 0x002fe20000410000 */
        /* <DEDUP_REMOVED lines=8> */
[----:B-----5:R-:W-:Y:S02]  /*3b90*/  FSEL R130, R130, -INF , P5 ;  /* 0xff80000082827808 */ /* 0x020fe40002800000 */
[----:B------:R-:W-:Y:S02]  /*3ba0*/  ISETP.GT.AND P5, PT, R4, 0x29, PT ;  /* 0x000000290400780c */ /* 0x000fe40003fa4270 */
[----:B---3--:R-:W-:-:S02]  /*3bb0*/  FSEL R131, R131, -INF , P0 ;  /* 0xff80000083837808 */ /* 0x008fc40000000000 */
[----:B------:R-:W-:Y:S02]  /*3bc0*/  FSEL R164, R164, -INF , P6 ;  /* 0xff800000a4a47808 */ /* 0x000fe40003000000 */
[C---:B------:R-:W-:Y:S02]  /*3bd0*/  ISETP.GT.AND P0, PT, R4.reuse, 0x30, PT ;  /* 0x000000300400780c */ /* 0x040fe40003f04270 */
[----:B------:R-:W-:Y:S02]  /*3be0*/  ISETP.GT.AND P6, PT, R4, 0x31, PT ;  /* 0x000000310400780c */ /* 0x000fe40003fc4270 */
[----:B------:R-:W-:Y:S02]  /*3bf0*/  FSEL R165, R165, -INF , P5 ;  /* 0xff800000a5a57808 */ /* 0x000fe40002800000 */
[----:B------:R-:W-:Y:S02]  /*3c00*/  FMNMX.FTZ R100, R6, R7, !PT ;  /* 0x0000000706647209 */ /* 0x000fe40007810000 */
[----:B------:R-:W-:-:S02]  /*3c10*/  ISETP.GT.AND P5, PT, R4, 0x38, PT ;  /* 0x000000380400780c */ /* 0x000fc40003fa4270 */
[----:B------:R-:W-:Y:S02]  /*3c20*/  FSEL R230, R29, -INF , P0 ;  /* 0xff8000001de67808 */ /* 0x000fe40000000000 */
[----:B------:R-:W-:Y:S01]  /*3c30*/  FSEL R229, R28, -INF , P6 ;  /* 0xff8000001ce57808 */ /* 0x000fe20003000000 */
[----:B------:R-:W-:Y:S01]  /*3c40*/  FMUL.FTZ R28, R15, c[0x0][0x320] ;  /* 0x0000c8000f1c7a20 */ /* 0x000fe20000410000 */
[C---:B------:R-:W-:Y:S01]  /*3c50*/  ISETP.GT.AND P0, PT, R4.reuse, 0x39, PT ;  /* 0x000000390400780c */ /* 0x040fe20003f04270 */
[----:B------:R-:W-:Y:S01]  /*3c60*/  MUFU.TANH R15, R25 ;  /* 0x00000019000f7308 */ /* 0x000fe20000002400 */
[----:B------:R-:W-:Y:S02]  /*3c70*/  ISETP.GT.AND P6, PT, R4, 0x40, PT ;  /* 0x000000400400780c */ /* 0x000fe40003fc4270 */
[----:B------:R-:W-:Y:S02]  /*3c80*/  FMNMX.FTZ R100, R8, R100, !PT ;  /* 0x0000006408647209 */ /* 0x000fe40007810000 */
[----:B------:R-:W-:-:S02]  /*3c90*/  FSEL R228, R19, -INF , P5 ;  /* 0xff80000013e47808 */ /* 0x000fc40002800000 */
[----:B------:R-:W-:Y:S01]  /*3ca0*/  ISETP.GT.AND P5, PT, R4, 0x41, PT ;  /* 0x000000410400780c */ /* 0x000fe20003fa4270 */
[----:B------:R1:W-:Y:S01]  /*3cb0*/  MUFU.TANH R19, R5 ;  /* 0x0000000500137308 */ /* 0x0003e20000002400 */
[----:B------:R-:W-:Y:S02]  /*3cc0*/  FSEL R231, R37, -INF , P0 ;  /* 0xff80000025e77808 */ /* 0x000fe40000000000 */
[----:B------:R-:W-:Y:S02]  /*3cd0*/  FSEL R248, R32, -INF , P6 ;  /* 0xff80000020f87808 */ /* 0x000fe40003000000 */
[C---:B------:R-:W-:Y:S02]  /*3ce0*/  ISETP.GT.AND P0, PT, R4.reuse, 0x48, PT ;  /* 0x000000480400780c */ /* 0x040fe40003f04270 */
[----:B------:R-:W-:Y:S02]  /*3cf0*/  ISETP.GT.AND P6, PT, R4, 0x49, PT ;  /* 0x000000490400780c */ /* 0x000fe40003fc4270 */
[----:B------:R-:W-:-:S02]  /*3d00*/  FMNMX.FTZ R100, R12, R100, !PT ;  /* 0x000000640c647209 */ /* 0x000fc40007810000 */
[----:B------:R-:W-:Y:S02]  /*3d10*/  FSEL R247, R33, -INF , P5 ;  /* 0xff80000021f77808 */ /* 0x000fe40002800000 */
[----:B------:R-:W-:Y:S02]  /*3d20*/  ISETP.GT.AND P5, PT, R4, 0x50, PT ;  /* 0x000000500400780c */ /* 0x000fe40003fa4270 */
[----:B------:R-:W-:Y:S01]  /*3d30*/  FSEL R251, R18, -INF , P0 ;  /* 0xff80000012fb7808 */ /* 0x000fe20000000000 */
[----:B-1----:R-:W-:Y:S01]  /*3d40*/  FMUL.FTZ R5, R66, c[0x0][0x320] ;  /* 0x0000c80042057a20 */ /* 0x002fe20000410000 */
[----:B------:R-:W-:Y:S01]  /*3d50*/  FSEL R246, R17, -INF , P6 ;  /* 0xff80000011f67808 */ /* 0x000fe20003000000 */
[----:B------:R-:W-:Y:S01]  /*3d60*/  FMUL.FTZ R18, R10, c[0x0][0x320] ;  /* 0x0000c8000a127a20 */ /* 0x000fe20000410000 */
[C---:B------:R-:W-:Y:S01]  /*3d70*/  ISETP.GT.AND P0, PT, R4.reuse, 0x51, PT ;  /* 0x000000510400780c */ /* 0x040fe20003f04270 */
[----:B------:R-:W1:Y:S01]  /*3d80*/  MUFU.TANH R44, R5 ;  /* 0x00000005002c7308 */ /* 0x000e620000002400 */
[----:B------:R-:W-:Y:S01]  /*3d90*/  ISETP.GT.AND P6, PT, R4, 0x58, PT ;  /* 0x000000580400780c */ /* 0x000fe20003fc4270 */
[----:B------:R-:W-:Y:S01]  /*3da0*/  FMUL.FTZ R17, R58, c[0x0][0x320] ;  /* 0x0000c8003a117a20 */ /* 0x000fe20000410000 */
[----:B------:R-:W-:-:S02]  /*3db0*/  FMNMX.FTZ R100, R45, R100, !PT ;  /* 0x000000642d647209 */ /* 0x000fc40007810000 */
[----:B------:R-:W-:Y:S01]  /*3dc0*/  FSEL R252, R20, -INF , P5 ;  /* 0xff80000014fc7808 */ /* 0x000fe20002800000 */
[----:B------:R-:W-:Y:S01]  /*3dd0*/  FMUL.FTZ R20, R11, c[0x0][0x320] ;  /* 0x0000c8000b147a20 */ /* 0x000fe20000410000 */
[----:B------:R-:W-:Y:S01]  /*3de0*/  ISETP.GT.AND P5, PT, R4, 0x59, PT ;  /* 0x000000590400780c */ /* 0x000fe20003fa4270 */
[----:B------:R-:W-:Y:S01]  /*3df0*/  FMUL.FTZ R4, R67, c[0x0][0x320] ;  /* 0x0000c80043047a20 */ /* 0x000fe20000410000 */
[----:B------:R-:W-:Y:S01]  /*3e00*/  FSEL R238, R27, -INF , P0 ;  /* 0xff8000001bee7808 */ /* 0x000fe20000000000 */
[----:B------:R-:W-:Y:S01]  /*3e10*/  MUFU.TANH R17, R17 ;  /* 0x0000001100117308 */ /* 0x000fe20000002400 */
[----:B------:R-:W-:Y:S02]  /*3e20*/  FSEL R166, R24, -INF , P6 ;  /* 0xff80000018a67808 */ /* 0x000fe40003000000 */
[----:B------:R-:W-:Y:S02]  /*3e30*/  FMNMX.FTZ R100, R46, R100, !PT ;  /* 0x000000642e647209 */ /* 0x000fe40007810000 */
[----:B------:R-:W-:-:S02]  /*3e40*/  ISETP.GT.AND P0, PT, R3, RZ, PT ;  /* 0x000000ff0300720c */ /* 0x000fc40003f04270 */
[----:B------:R-:W-:Y:S01]  /*3e50*/  ISETP.GT.AND P6, PT, R3, 0x1, PT ;  /* 0x000000010300780c */ /* 0x000fe20003fc4270 */
[----:B------:R3:W4:Y:S01]  /*3e60*/  MUFU.TANH R5, R4 ;  /* 0x0000000400057308 */ /* 0x0007220000002400 */
[----:B------:R-:W-:Y:S02]  /*3e70*/  FSEL R249, R21, -INF , P5 ;  /* 0xff80000015f97808 */ /* 0x000fe40002800000 */
[----:B------:R-:W-:Y:S02]  /*3e80*/  FMNMX.FTZ R100, R47, R100, !PT ;  /* 0x000000642f647209 */ /* 0x000fe40007810000 */
[----:B------:R-:W-:Y:S02]  /*3e90*/  ISETP.GT.AND P5, PT, R3, 0x8, PT ;  /* 0x000000080300780c */ /* 0x000fe40003fa4270 */
[----:B--2---:R-:W-:Y:S02]  /*3ea0*/  FSEL R10, R9, -INF , P0 ;  /* 0xff800000090a7808 */ /* 0x004fe40000000000 */
[----:B------:R-:W-:Y:S01]  /*3eb0*/  FSEL R11, R16, -INF , P6 ;  /* 0xff800000100b7808 */ /* 0x000fe20003000000 */
[----:B------:R-:W2:Y:S01]  /*3ec0*/  MUFU.TANH R9, R54 ;  /* 0x0000003600097308 */ /* 0x000ea20000002400 */
[----:B------:R-:W-:-:S02]  /*3ed0*/  FMNMX.FTZ R100, R51, R100, !PT ;  /* 0x0000006433647209 */ /* 0x000fc40007810000 */
[----:B------:R-:W-:Y:S02]  /*3ee0*/  ISETP.GT.AND P0, PT, R3, 0x9, PT ;  /* 0x000000090300780c */ /* 0x000fe40003f04270 */
[----:B------:R-:W-:Y:S02]  /*3ef0*/  FSEL R13, R13, -INF , P5 ;  /* 0xff8000000d0d7808 */ /* 0x000fe40002800000 */
[----:B---3--:R-:W-:Y:S01]  /*3f00*/  FMNMX.FTZ R4, R10, R11, !PT ;  /* 0x0000000b0a047209 */ /* 0x008fe20007810000 */
[----:B------:R-:W-:Y:S01]  /*3f10*/  MUFU.TANH R16, R23 ;  /* 0x0000001700107308 */ /* 0x000fe20000002400 */
[----:B------:R-:W-:Y:S02]  /*3f20*/  FMNMX.FTZ R100, R130, R100, !PT ;  /* 0x0000006482647209 */ /* 0x000fe40007810000 */
[----:B------:R-:W-:Y:S02]  /*3f30*/  ISETP.GT.AND P6, PT, R3, 0x10, PT ;  /* 0x000000100300780c */ /* 0x000fe40003fc4270 */
[----:B------:R-:W-:-:S02]  /*3f40*/  FSEL R14, R26, -INF , P0 ;  /* 0xff8000001a0e7808 */ /* 0x000fc40000000000 */
[----:B------:R-:W-:Y:S01]  /*3f50*/  FMNMX.FTZ R4, R13, R4, !PT ;  /* 0x000000040d047209 */ /* 0x000fe20007810000 */
[----:B------:R-:W-:Y:S01]  /*3f60*/  LDSM.16.MT88.4 R24, [R2+0x6100] ;  /* 0x006100000218783b */ /* 0x000fe20000004200 */
[----:B------:R-:W-:Y:S02]  /*3f70*/  FMNMX.FTZ R100, R131, R100, !PT ;  /* 0x0000006483647209 */ /* 0x000fe40007810000 */
[----:B------:R-:W-:Y:S02]  /*3f80*/  ISETP.GT.AND P5, PT, R3, 0x11, PT ;  /* 0x000000110300780c */ /* 0x000fe40003fa4270 */
[----:B-1----:R-:W-:Y:S02]  /*3f90*/  FSEL R44, R44, -INF , P6 ;  /* 0xff8000002c2c7808 */ /* 0x002fe40003000000 */
[----:B------:R-:W-:Y:S02]  /*3fa0*/  FMNMX.FTZ R4, R14, R4, !PT ;  /* 0x000000040e047209 */ /* 0x000fe40007810000 */
[----:B------:R-:W-:-:S02]  /*3fb0*/  FMNMX.FTZ R100, R164, R100, !PT ;  /* 0x00000064a4647209 */ /* 0x000fc40007810000 */
[----:B------:R-:W-:Y:S02]  /*3fc0*/  ISETP.GT.AND P0, PT, R3, 0x18, PT ;  /* 0x000000180300780c */ /* 0x000fe40003f04270 */
[----:B----4-:R-:W-:Y:S02]  /*3fd0*/  FSEL R48, R5, -INF , P5 ;  /* 0xff80000005307808 */ /* 0x010fe40002800000 */
[----:B------:R-:W-:Y:S01]  /*3fe0*/  FMNMX.FTZ R4, R44, R4, !PT ;  /* 0x000000042c047209 */ /* 0x000fe20007810000 */
[----:B------:R-:W1:Y:S01]  /*3ff0*/  MUFU.TANH R5, R59 ;  /* 0x0000003b00057308 */ /* 0x000e620000002400 */
        /* <DEDUP_REMOVED lines=10> */
[----:B--2---:R-:W-:Y:S02]  /*40a0*/  FSEL R101, R9, -INF , P5 ;  /* 0xff80000009657808 */ /* 0x004fe40002800000 */
[----:B------:R-:W-:Y:S01]  /*40b0*/  FMNMX.FTZ R4, R50, R4, !PT ;  /* 0x0000000432047209 */ /* 0x000fe20007810000 */
[----:B------:R-:W2:Y:S01]  /*40c0*/  MUFU.TANH R9, R18 ;  /* 0x0000001200097308 */ /* 0x000ea20000002400 */
[----:B------:R-:W-:Y:S02]  /*40d0*/  FMNMX.FTZ R100, R228, R100, !PT ;  /* 0x00000064e4647209 */ /* 0x000fe40007810000 */
[----:B------:R-:W-:Y:S02]  /*40e0*/  ISETP.GT.AND P6, PT, R3, 0x28, PT ;  /* 0x000000280300780c */ /* 0x000fe40003fc4270 */
[----:B------:R-:W-:-:S02]  /*40f0*/  FSEL R128, R19, -INF , P0 ;  /* 0xff80000013807808 */ /* 0x000fc40000000000 */
[----:B------:R-:W-:Y:S01]  /*4100*/  FMNMX.FTZ R4, R101, R4, !PT ;  /* 0x0000000465047209 */ /* 0x000fe20007810000 */
[----:B------:R-:W3:Y:S01]  /*4110*/  MUFU.TANH R18, R20 ;  /* 0x0000001400127308 */ /* 0x000ee20000002400 */
[----:B------:R-:W-:Y:S02]  /*4120*/  FMNMX.FTZ R100, R231, R100, !PT ;  /* 0x00000064e7647209 */ /* 0x000fe40007810000 */
[----:B------:R-:W-:Y:S02]  /*4130*/  ISETP.GT.AND P5, PT, R3, 0x29, PT ;  /* 0x000000290300780c */ /* 0x000fe40003fa4270 */
[----:B------:R-:W-:Y:S02]  /*4140*/  FSEL R102, R17, -INF , P6 ;  /* 0xff80000011667808 */ /* 0x000fe40003000000 */
[----:B------:R-:W-:Y:S01]  /*4150*/  FMNMX.FTZ R4, R128, R4, !PT ;  /* 0x0000000480047209 */ /* 0x000fe20007810000 */
[----:B------:R4:W5:Y:S01]  /*4160*/  MUFU.TANH R17, R22 ;  /* 0x0000001600117308 */ /* 0x0009620000002400 */
[----:B------:R-:W-:-:S02]  /*4170*/  FMNMX.FTZ R100, R248, R100, !PT ;  /* 0x00000064f8647209 */ /* 0x000fc40007810000 */
[----:B------:R-:W-:Y:S02]  /*4180*/  ISETP.GT.AND P0, PT, R3, 0x30, PT ;  /* 0x000000300300780c */ /* 0x000fe40003f04270 */
[----:B-1----:R-:W-:Y:S02]  /*4190*/  FSEL R129, R5, -INF , P5 ;  /* 0xff80000005817808 */ /* 0x002fe40002800000 */
[----:B------:R-:W-:Y:S02]  /*41a0*/  FMNMX.FTZ R4, R102, R4, !PT ;  /* 0x0000000466047209 */ /* 0x000fe40007810000 */
[----:B------:R-:W-:Y:S02]  /*41b0*/  FMNMX.FTZ R100, R247, R100, !PT ;  /* 0x00000064f7647209 */ /* 0x000fe40007810000 */
[----:B------:R-:W-:Y:S02]  /*41c0*/  ISETP.GT.AND P6, PT, R3, 0x31, PT ;  /* 0x000000310300780c */ /* 0x000fe40003fc4270 */
[----:B------:R-:W-:-:S02]  /*41d0*/  FSEL R192, R42, -INF , P0 ;  /* 0xff8000002ac07808 */ /* 0x000fc40000000000 */
[----:B------:R-:W-:Y:S01]  /*41e0*/  FMNMX.FTZ R4, R129, R4, !PT ;  /* 0x0000000481047209 */ /* 0x000fe20007810000 */
[----:B----4-:R-:W-:Y:S01]  /*41f0*/  LDSM.16.MT88.4 R20, [R0+0x100] ;  /* 0x000100000014783b */ /* 0x010fe20000004200 */
[----:B------:R-:W-:Y:S02]  /*4200*/  FMNMX.FTZ R100, R251, R100, !PT ;  /* 0x00000064fb647209 */ /* 0x000fe40007810000 */
[----:B------:R-:W-:Y:S02]  /*4210*/  ISETP.GT.AND P5, PT, R3, 0x38, PT ;  /* 0x000000380300780c */ /* 0x000fe40003fa4270 */
[----:B------:R-:W-:Y:S02]  /*4220*/  FSEL R194, R43, -INF , P6 ;  /* 0xff8000002bc27808 */ /* 0x000fe40003000000 */
[----:B------:R-:W-:Y:S01]  /*4230*/  FMNMX.FTZ R4, R192, R4, !PT ;  /* 0x00000004c0047209 */ /* 0x000fe20007810000 */
[----:B------:R-:W-:Y:S01]  /*4240*/  LDSM.16.MT88.4 R40, [R103+0x3100] ;  /* 0x003100006728783b */ /* 0x000fe20000004200 */
[----:B------:R-:W-:-:S02]  /*4250*/  FMNMX.FTZ R100, R246, R100, !PT ;  /* 0x00000064f6647209 */ /* 0x000fc40007810000 */
[C---:B------:R-:W-:Y:S02]  /*4260*/  ISETP.GT.AND P0, PT, R3.reuse, 0x39, PT ;  /* 0x000000390300780c */ /* 0x040fe40003f04270 */
        /* <DEDUP_REMOVED lines=18> */
[----:B--2---:R-:W-:Y:S01]  /*4390*/  FSEL R245, R9, -INF , P0 ;  /* 0xff80000009f57808 */ /* 0x004fe20000000000 */
[----:B------:R-:W1:Y:S01]  /*43a0*/  SHFL.BFLY PT, R5, R100, 0x2, 0x1f ;  /* 0x0c401f0064057f89 */ /* 0x000e6200000e0000 */
[----:B------:R-:W-:Y:S01]  /*43b0*/  FMNMX.FTZ R4, R242, R4, !PT ;  /* 0x00000004f2047209 */ /* 0x000fe20007810000 */
[----:B------:R2:W4:Y:S01]  /*43c0*/  MUFU.TANH R9, R28 ;  /* 0x0000001c00097308 */ /* 0x0005220000002400 */
[----:B------:R-:W-:-:S02]  /*43d0*/  ISETP.GT.AND P0, PT, R3, 0x50, PT ;  /* 0x000000500300780c */ /* 0x000fc40003f04270 */
[----:B---3--:R-:W-:Y:S02]  /*43e0*/  FSEL R244, R18, -INF , P5 ;  /* 0xff80000012f47808 */ /* 0x008fe40002800000 */
[----:B------:R-:W-:Y:S02]  /*43f0*/  FMNMX.FTZ R4, R245, R4, !PT ;  /* 0x00000004f5047209 */ /* 0x000fe40007810000 */
[----:B------:R-:W-:Y:S02]  /*4400*/  ISETP.GT.AND P5, PT, R3, 0x51, PT ;  /* 0x000000510300780c */ /* 0x000fe40003fa4270 */
[----:B-----5:R-:W-:Y:S02]  /*4410*/  FSEL R167, R17, -INF , P0 ;  /* 0xff80000011a77808 */ /* 0x020fe40000000000 */
[----:B------:R-:W-:Y:S02]  /*4420*/  FMNMX.FTZ R4, R244, R4, !PT ;  /* 0x00000004f4047209 */ /* 0x000fe40007810000 */
[----:B------:R-:W-:-:S02]  /*4430*/  ISETP.GT.AND P0, PT, R3, 0x58, PT ;  /* 0x000000580300780c */ /* 0x000fc40003f04270 */
[----:B------:R-:W-:Y:S01]  /*4440*/  FSEL R142, R16, -INF , P5 ;  /* 0xff800000108e7808 */ /* 0x000fe20002800000 */
[----:B--2---:R-:W-:Y:S01]  /*4450*/  LDSM.16.MT88.4 R28, [R2+0x3100] ;  /* 0x00310000021c783b */ /* 0x004fe20000004200 */
[----:B------:R-:W-:Y:S02]  /*4460*/  FMNMX.FTZ R4, R167, R4, !PT ;  /* 0x00000004a7047209 */ /* 0x000fe40007810000 */
[----:B------:R-:W-:Y:S01]  /*4470*/  ISETP.GT.AND P5, PT, R3, 0x59, PT ;  /* 0x000000590300780c */ /* 0x000fe20003fa4270 */
[----:B------:R-:W-:Y:S01]  /*4480*/  LDSM.16.MT88.4 R16, [R103+0x100] ;  /* 0x000100006710783b */ /* 0x000fe20000004200 */
[----:B------:R-:W-:Y:S02]  /*4490*/  FSEL R141, R15, -INF , P0 ;  /* 0xff8000000f8d7808 */ /* 0x000fe40000000000 */
[----:B------:R-:W-:Y:S02]  /*44a0*/  FMNMX.FTZ R3, R142, R4, !PT ;  /* 0x000000048e037209 */ /* 0x000fe40007810000 */
[----:B----4-:R-:W-:-:S02]  /*44b0*/  FSEL R250, R9, -INF , P5 ;  /* 0xff80000009fa7808 */ /* 0x010fc40002800000 */
        /* <DEDUP_REMOVED lines=14> */
[----:B--2---:R-:W-:-:S03]  /*45a0*/  FFMA.FTZ R4, R7, c[0x0][0x2d0], -R9 ;  /* 0x0000b40007047a23 */ /* 0x004fc60000010809 */
[----:B------:R-:W-:-:S03]  /*45b0*/  FSETP.NEU.FTZ.AND P0, PT, R3, -INF , PT ;  /* 0xff8000000300780b */ /* 0x000fc60003f1d000 */
[----:B------:R1:W-:Y:S02]  /*45c0*/  MUFU.EX2 R241, R4 ;  /* 0x0000000400f17308 */ /* 0x0003e40000000800 */
[----:B-1----:R-:W-:Y:S02]  /*45d0*/  FFMA.FTZ R4, R8, c[0x0][0x2d0], -R9 ;  /* 0x0000b40008047a23 */ /* 0x002fe40000010809 */
[----:B------:R-:W-:-:S04]  /*45e0*/  FMUL.FTZ R8, R3, c[0x0][0x2d0] ;  /* 0x0000b40003087a20 */ /* 0x000fc80000410000 */
[----:B------:R1:W-:Y:S01]  /*45f0*/  MUFU.EX2 R176, R4 ;  /* 0x0000000400b07308 */ /* 0x0003e20000000800 */
[----:B------:R-:W-:Y:S02]  /*4600*/  FSEL R8, R8, RZ, P0 ;  /* 0x000000ff08087208 */ /* 0x000fe40000000000 */
[----:B------:R-:W-:Y:S01]  /*4610*/  PLOP3.LUT P0, PT, PT, PT, UP0, 0x80, 0x0 ;  /* 0x000000000000781c */ /* 0x000fe20003f0f008 */
[----:B-1----:R-:W-:-:S04]  /*4620*/  FFMA.FTZ R4, R12, c[0x0][0x2d0], -R9 ;  /* 0x0000b4000c047a23 */ /* 0x002fc80000010809 */
[----:B------:R1:W2:Y:S02]  /*4630*/  MUFU.EX2 R137, R4 ;  /* 0x0000000400897308 */ /* 0x0002a40000000800 */
[----:B-1----:R-:W-:Y:S01]  /*4640*/  FFMA.FTZ R4, R10, c[0x0][0x2d0], -R8 ;  /* 0x0000b4000a047a23 */ /* 0x002fe20000010808 */
[----:B--2---:R-:W-:Y:S01]  /*4650*/  F2FP.PACK_AB R6, R137, R176 ;  /* 0x000000b08906723e */ /* 0x004fe200000000ff */
[----:B------:R-:W-:-:S04]  /*4660*/  FFMA.FTZ R10, R45, c[0x0][0x2d0], -R9 ;  /* 0x0000b4002d0a7a23 */ /* 0x000fc80000010809 */
[----:B------:R1:W-:Y:S08]  /*4670*/  MUFU.EX2 R136, R4 ;  /* 0x0000000400887308 */ /* 0x0003f00000000800 */
[----:B------:R2:W-:Y:S01]  /*4680*/  MUFU.EX2 R173, R10 ;  /* 0x0000000a00ad7308 */ /* 0x0005e20000000800 */
[----:B-1----:R-:W-:-:S07]  /*4690*/  FFMA.FTZ R4, R11, c[0x0][0x2d0], -R8 ;  /* 0x0000b4000b047a23 */ /* 0x002fce0000010808 */
[----:B------:R1:W3:Y:S01]  /*46a0*/  MUFU.EX2 R177, R4 ;  /* 0x0000000400b17308 */ /* 0x0002e20000000800 */
[----:B--2---:R-:W-:-:S07]  /*46b0*/  FFMA.FTZ R10, R46, c[0x0][0x2d0], -R9 ;  /* 0x0000b4002e0a7a23 */ /* 0x004fce0000010809 */
[----:B------:R2:W-:Y:S01]  /*46c0*/  MUFU.EX2 R235, R10 ;  /* 0x0000000a00eb7308 */ /* 0x0005e20000000800 */
[----:B-1----:R-:W-:Y:S01]  /*46d0*/  FFMA.FTZ R4, R13, c[0x0][0x2d0], -R8 ;  /* 0x0000b4000d047a23 */ /* 0x002fe20000010808 */
[----:B---3--:R-:W-:-:S06]  /*46e0*/  F2FP.PACK_AB R5, R177, R136 ;  /* 0x00000088b105723e */ /* 0x008fcc00000000ff */
[----:B------:R1:W-:Y:S01]  /*46f0*/  MUFU.EX2 R138, R4 ;  /* 0x00000004008a7308 */ /* 0x0003e20000000800 */
[----:B--2---:R-:W-:-:S07]  /*4700*/  FFMA.FTZ R10, R47, c[0x0][0x2d0], -R9 ;  /* 0x0000b4002f0a7a23 */ /* 0x004fce0000010809 */
[----:B------:R2:W-:Y:S01]  /*4710*/  MUFU.EX2 R172, R10 ;  /* 0x0000000a00ac7308 */ /* 0x0005e20000000800 */
[----:B-1----:R-:W-:Y:S02]  /*4720*/  FFMA.FTZ R4, R14, c[0x0][0x2d0], -R8 ;  /* 0x0000b4000e047a23 */ /* 0x002fe40000010808 */
[----:B------:R-:W1:Y:S05]  /*4730*/  LDSM.16.MT88.4 R12, [R236+0x100] ;  /* 0x00010000ec0c783b */ /* 0x000e6a0000004200 */
[----:B------:R3:W4:Y:S01]  /*4740*/  MUFU.EX2 R175, R4 ;  /* 0x0000000400af7308 */ /* 0x0007220000000800 */
[----:B--2---:R-:W-:-:S07]  /*4750*/  FFMA.FTZ R10, R51, c[0x0][0x2d0], -R9 ;  /* 0x0000b400330a7a23 */ /* 0x004fce0000010809 */
[----:B------:R2:W-:Y:S01]  /*4760*/  MUFU.EX2 R174, R10 ;  /* 0x0000000a00ae7308 */ /* 0x0005e20000000800 */
[----:B---3--:R-:W-:Y:S02]  /*4770*/  F2FP.PACK_AB R4, R241, R140 ;  /* 0x0000008cf104723e */ /* 0x008fe400000000ff */
[----:B----4-:R-:W-:Y:S01]  /*4780*/  F2FP.PACK_AB R7, R175, R138 ;  /* 0x0000008aaf07723e */ /* 0x010fe200000000ff */
[----:B--2---:R-:W-:-:S06]  /*4790*/  FFMA.FTZ R10, R44, c[0x0][0x2d0], -R8 ;  /* 0x0000b4002c0a7a23 */ /* 0x004fcc0000010808 */
[C---:B------:R-:W-:Y:S01]  /*47a0*/  HMMA.16816.F32 R88, R4.reuse, R32, RZ ;  /* 0x000000200458723c */ /* 0x040fe200000018ff */
[----:B------:R2:W-:Y:S07]  /*47b0*/  MUFU.EX2 R51, R10 ;  /* 0x0000000a00337308 */ /* 0x0005ee0000000800 */
[C---:B------:R-:W-:Y:S01]  /*47c0*/  HMMA.16816.F32 R80, R4.reuse, R34, RZ ;  /* 0x000000220450723c */ /* 0x040fe200000018ff */
[----:B------:R-:W3:Y:S07]  /*47d0*/  LDSM.16.MT88.4 R32, [R236+0x3100] ;  /* 0x00310000ec20783b */ /* 0x000eee0000004200 */
[----:B------:R-:W-:Y:S01]  /*47e0*/  HMMA.16816.F32 R120, R4, R16, RZ ;  /* 0x000000100478723c */ /* 0x000fe200000018ff */
[----:B--2---:R-:W-:-:S04]  /*47f0*/  FFMA.FTZ R10, R48, c[0x0][0x2d0], -R8 ;  /* 0x0000b400300a7a23 */ /* 0x004fc80000010808 */
[----:B------:R2:W4:Y:S03]  /*4800*/  MUFU.EX2 R11, R10 ;  /* 0x0000000a000b7308 */ /* 0x0005260000000800 */
[C---:B------:R-:W-:Y:S01]  /*4810*/  HMMA.16816.F32 R116, R4.reuse, R18, RZ ;  /* 0x000000120474723c */ /* 0x040fe200000018ff */
[----:B------:R-:W-:Y:S07]  /*4820*/  LDSM.16.MT88.4 R16, [R236+0x6100] ;  /* 0x00610000ec10783b */ /* 0x000fee0000004200 */
[----:B-1----:R-:W-:Y:S01]  /*4830*/  HMMA.16816.F32 R112, R4, R12, RZ ;  /* 0x0000000c0470723c */ /* 0x002fe200000018ff */
[----:B--2---:R-:W-:-:S07]  /*4840*/  FFMA.FTZ R10, R49, c[0x0][0x2d0], -R8 ;  /* 0x0000b400310a7a23 */ /* 0x004fce0000010808 */
[C---:B------:R-:W-:Y:S01]  /*4850*/  HMMA.16816.F32 R108, R4.reuse, R14, RZ ;  /* 0x0000000e046c723c */ /* 0x040fe200000018ff */
[----:B------:R-:W-:Y:S01]  /*4860*/  LDSM.16.MT88.4 R12, [R0+0x6100] ;  /* 0x00610000000c783b */ /* 0x000fe20000004200 */
[----:B------:R1:W-:Y:S06]  /*4870*/  MUFU.EX2 R139, R10 ;  /* 0x0000000a008b7308 */ /* 0x0003ec0000000800 */
[C---:B------:R-:W-:Y:S08]  /*4880*/  HMMA.16816.F32 R96, R4.reuse, R20, RZ ;  /* 0x000000140460723c */ /* 0x040ff000000018ff */
[----:B------:R-:W-:Y:S01]  /*4890*/  HMMA.16816.F32 R84, R4, R22, RZ ;  /* 0x000000160454723c */ /* 0x000fe200000018ff */
[----:B------:R-:W2:Y:S01]  /*48a0*/  LDSM.16.MT88.4 R20, [R103+0x6100] ;  /* 0x006100006714783b */ /* 0x000ea20000004200 */
[----:B-1----:R-:W-:-:S04]  /*48b0*/  FFMA.FTZ R10, R50, c[0x0][0x2d0], -R8 ;  /* 0x0000b400320a7a23 */ /* 0x002fc80000010808 */
[----:B------:R1:W5:Y:S02]  /*48c0*/  MUFU.EX2 R234, R10 ;  /* 0x0000000a00ea7308 */ /* 0x0003640000000800 */
[C---:B------:R-:W-:Y:S08]  /*48d0*/  HMMA.16816.F32 R76, R4.reuse, R28, RZ ;  /* 0x0000001c044c723c */ /* 0x040ff000000018ff */
[----:B------:R-:W-:Y:S01]  /*48e0*/  HMMA.16816.F32 R68, R4, R30, RZ ;  /* 0x0000001e0444723c */ /* 0x000fe200000018ff */
[----:B------:R-:W2:Y:S01]  /*48f0*/  LDSM.16.MT88.4 R28, [R2+0x900] ;  /* 0x00090000021c783b */ /* 0x000ea20000004200 */
[----:B-1----:R-:W-:-:S06]  /*4900*/  FFMA.FTZ R10, R130, c[0x0][0x2d0], -R9 ;  /* 0x0000b400820a7a23 */ /* 0x002fcc0000010809 */
[C---:B------:R-:W-:Y:S08]  /*4910*/  HMMA.16816.F32 R60, R4.reuse, R24, RZ ;  /* 0x00000018043c723c */ /* 0x040ff000000018ff */
[C---:B------:R-:W-:Y:S01]  /*4920*/  HMMA.16816.F32 R64, R4.reuse, R26, RZ ;  /* 0x0000001a0440723c */ /* 0x040fe200000018ff */
[----:B------:R-:W1:Y:S07]  /*4930*/  LDSM.16.MT88.4 R24, [R2+0x3900] ;  /* 0x003900000218783b */ /* 0x000e6e0000004200 */
[C---:B------:R-:W-:Y:S08]  /*4940*/  HMMA.16816.F32 R72, R4.reuse, R40, RZ ;  /* 0x000000280448723c */ /* 0x040ff000000018ff */
[C---:B------:R-:W-:Y:S08]  /*4950*/  HMMA.16816.F32 R56, R4.reuse, R42, RZ ;  /* 0x0000002a0438723c */ /* 0x040ff000000018ff */
[C---:B------:R-:W-:Y:S08]  /*4960*/  HMMA.16816.F32 R44, R4.reuse, R36, RZ ;  /* 0x00000024042c723c */ /* 0x040ff000000018ff */
[C---:B---3--:R-:W-:Y:S08]  /*4970*/  HMMA.16816.F32 R52, R4.reuse, R32, RZ ;  /* 0x000000200434723c */ /* 0x048ff000000018ff */
[C---:B------:R-:W-:Y:S01]  /*4980*/  HMMA.16816.F32 R40, R4.reuse, R34, RZ ;  /* 0x000000220428723c */ /* 0x040fe200000018ff */
[----:B------:R-:W3:Y:S07]  /*4990*/  LDSM.16.MT88.4 R32, [R2+0x6900] ;  /* 0x006900000220783b */ /* 0x000eee0000004200 */
[C---:B------:R-:W-:Y:S08]  /*49a0*/  HMMA.16816.F32 R36, R4.reuse, R38, RZ ;  /* 0x000000260424723c */ /* 0x040ff000000018ff */
[C---:B--2---:R-:W-:Y:S08]  /*49b0*/  HMMA.16816.F32 R92, R4.reuse, R20, RZ ;  /* 0x00000014045c723c */ /* 0x044ff000000018ff */
[C---:B------:R-:W-:Y:S01]  /*49c0*/  HMMA.16816.F32 R104, R4.reuse, R22, RZ ;  /* 0x000000160468723c */ /* 0x040fe200000018ff */
[----:B------:R-:W-:Y:S07]  /*49d0*/  LDSM.16.MT88.4 R20, [R0+0x900] ;  /* 0x000900000014783b */ /* 0x000fee0000004200 */
[C---:B------:R-:W-:Y:S08]  /*49e0*/  HMMA.16816.F32 R124, R4.reuse, R16, RZ ;  /* 0x00000010047c723c */ /* 0x040ff000000018ff */
[C---:B------:R-:W-:Y:S01]  /*49f0*/  HMMA.16816.F32 R132, R4.reuse, R18, RZ ;  /* 0x000000120484723c */ /* 0x040fe200000018ff */
[----:B------:R-:W-:Y:S07]  /*4a00*/  LDSM.16.MT88.4 R16, [R103+0x3900] ;  /* 0x003900006710783b */ /* 0x000fee0000004200 */
[C---:B------:R-:W-:Y:S08]  /*4a10*/  HMMA.16816.F32 R168, R4.reuse, R12, RZ ;  /* 0x0000000c04a8723c */ /* 0x040ff000000018ff */
[----:B------:R-:W-:Y:S01]  /*4a20*/  HMMA.16816.F32 R148, R4, R14, RZ ;  /* 0x0000000e0494723c */ /* 0x000fe200000018ff */
[----:B------:R-:W-:Y:S06]  /*4a30*/  LDSM.16.MT88.4 R12, [R236+0x3900] ;  /* 0x00390000ec0c783b */ /* 0x000fec0000004200 */
[----:B------:R-:W-:-:S02]  /*4a40*/  F2FP.PACK_AB R4, R235, R173 ;  /* 0x000000adeb04723e */ /* 0x000fc400000000ff */
[----:B----4-:R-:W-:Y:S02]  /*4a50*/  F2FP.PACK_AB R5, R11, R51 ;  /* 0x000000330b05723e */ /* 0x010fe400000000ff */
[----:B------:R-:W-:Y:S02]  /*4a60*/  F2FP.PACK_AB R6, R174, R172 ;  /* 0x000000acae06723e */ /* 0x000fe400000000ff */
[----:B-----5:R-:W-:-:S07]  /*4a70*/  F2FP.PACK_AB R7, R234, R139 ;  /* 0x0000008bea07723e */ /* 0x020fce00000000ff */
[C---:B------:R-:W-:Y:S08]  /*4a80*/  HMMA.16816.F32 R160, R4.reuse, R28, R88 ;  /* 0x0000001c04a0723c */ /* 0x040ff00000001858 */
[C---:B------:R-:W-:Y:S01]  /*4a90*/  HMMA.16816.F32 R80, R4.reuse, R30, R80 ;  /* 0x0000001e0450723c */ /* 0x040fe20000001850 */
[----:B------:R-:W2:Y:S07]  /*4aa0*/  LDSM.16.MT88.4 R28, [R103+0x900] ;  /* 0x00090000671c783b */ /* 0x000eae0000004200 */
[C---:B-1----:R-:W-:Y:S07]  /*4ab0*/  HMMA.16816.F32 R144, R4.reuse, R24, R76 ;  /* 0x000000180490723c */ /* 0x042fee000000184c */
[----:B------:R-:W-:Y:S01]  /*4ac0*/  IMAD.MOV.U32 R78, RZ, RZ, R142 ;  /* 0x000000ffff4e7224 */ /* 0x000fe200078e008e */
[----:B------:R-:W-:Y:S01]  /*4ad0*/  MOV R77, R141 ;  /* 0x0000008d004d7202 */ /* 0x000fe20000000f00 */
[----:B------:R-:W-:Y:S01]  /*4ae0*/  IMAD.MOV.U32 R76, RZ, RZ, R140 ;  /* 0x000000ffff4c7224 */ /* 0x000fe200078e008c */
[C---:B---3--:R-:W-:Y:S07]  /*4af0*/  HMMA.16816.F32 R88, R4.reuse, R32, R60 ;  /* 0x000000200458723c */ /* 0x048fee000000183c */
[----:B------:R-:W-:Y:S01]  /*4b00*/  IMAD.MOV.U32 R63, RZ, RZ, R139 ;  /* 0x000000ffff3f7224 */ /* 0x000fe200078e008b */
[----:B------:R-:W-:Y:S01]  /*4b10*/  HMMA.16816.F32 R140, R4, R26, R68 ;  /* 0x0000001a048c723c */ /* 0x000fe20000001844 */
[----:B------:R-:W1:Y:S01]  /*4b20*/  LDSM.16.MT88.4 R24, [R236+0x900] ;  /* 0x00090000ec18783b */ /* 0x000e620000004200 */
[----:B------:R-:W-:Y:S01]  /*4b30*/  IMAD.MOV.U32 R62, RZ, RZ, R138 ;  /* 0x000000ffff3e7224 */ /* 0x000fe200078e008a */
[----:B------:R-:W-:Y:S01]  /*4b40*/  MOV R61, R137 ;  /* 0x00000089003d7202 */ /* 0x000fe20000000f00 */
[----:B------:R-:W-:-:S03]  /*4b50*/  IMAD.MOV.U32 R60, RZ, RZ, R136 ;  /* 0x000000ffff3c7224 */ /* 0x000fc600078e0088 */
[----:B------:R-:W-:Y:S01]  /*4b60*/  IMAD.MOV.U32 R69, RZ, RZ, R177 ;  /* 0x000000ffff457224 */ /* 0x000fe200078e00b1 */
[----:B------:R-:W-:Y:S01]  /*4b70*/  MOV R68, R176 ;  /* 0x000000b000447202 */ /* 0x000fe20000000f00 */
[----:B------:R-:W-:Y:S01]  /*4b80*/  HMMA.16816.F32 R136, R4, R34, R64 ;  /* 0x000000220488723c */ /* 0x000fe20000001840 */
[----:B------:R-:W-:Y:S01]  /*4b90*/  LDSM.16.MT88.4 R32, [R0+0x3900] ;  /* 0x003900000020783b */ /* 0x000fe20000004200 */
[----:B------:R-:W-:Y:S02]  /*4ba0*/  IMAD.MOV.U32 R130, RZ, RZ, R60 ;  /* 0x000000ffff827224 */ /* 0x000fe400078e003c */
[----:B------:R-:W-:-:S04]  /*4bb0*/  IMAD.MOV.U32 R71, RZ, RZ, R250 ;  /* 0x000000ffff477224 */ /* 0x000fc800078e00fa */
[C---:B--2---:R-:W-:Y:S07]  /*4bc0*/  HMMA.16816.F32 R176, R4.reuse, R30, R116 ;  /* 0x0000001e04b0723c */ /* 0x044fee0000001874 */
[----:B------:R-:W-:Y:S01]  /*4bd0*/  IMAD.MOV.U32 R31, RZ, RZ, R173 ;  /* 0x000000ffff1f7224 */ /* 0x000fe200078e00ad */
[----:B------:R-:W-:Y:S01]  /*4be0*/  HMMA.16816.F32 R116, R4, R20, R96 ;  /* 0x000000140474723c */ /* 0x000fe20000001860 */
[----:B------:R-:W-:-:S07]  /*4bf0*/  IMAD.MOV.U32 R30, RZ, RZ, R172 ;  /* 0x000000ffff1e7224 */ /* 0x000fce00078e00ac */
[C---:B------:R-:W-:Y:S08]  /*4c00*/  HMMA.16816.F32 R96, R4.reuse, R16, R72 ;  /* 0x000000100460723c */ /* 0x040ff00000001848 */
[C---:B------:R-:W-:Y:S01]  /*4c10*/  HMMA.16816.F32 R72, R4.reuse, R18, R56 ;  /* 0x000000120448723c */ /* 0x040fe20000001838 */
[----:B------:R-:W2:Y:S07]  /*4c20*/  LDSM.16.MT88.4 R16, [R236+0x6900] ;  /* 0x00690000ec10783b */ /* 0x000eae0000004200 */
[C---:B------:R-:W-:Y:S08]  /*4c30*/  HMMA.16816.F32 R64, R4.reuse, R12, R52 ;  /* 0x0000000c0440723c */ /* 0x040ff00000001834 */
[C---:B------:R-:W-:Y:S01]  /*4c40*/  HMMA.16816.F32 R56, R4.reuse, R14, R40 ;  /* 0x0000000e0438723c */ /* 0x040fe20000001828 */
[----:B------:R-:W3:Y:S07]  /*4c50*/  LDSM.16.MT88.4 R12, [R103+0x6900] ;  /* 0x00690000670c783b */ /* 0x000eee0000004200 */
[C---:B------:R-:W-:Y:S07]  /*4c60*/  HMMA.16816.F32 R180, R4.reuse, R28, R120 ;  /* 0x0000001c04b4723c */ /* 0x040fee0000001878 */
[----:B------:R-:W-:Y:S01]  /*4c70*/  IMAD.MOV.U32 R29, RZ, RZ, R175 ;  /* 0x000000ffff1d7224 */ /* 0x000fe200078e00af */
[----:B------:R-:W-:Y:S01]  /*4c80*/  MOV R28, R174 ;  /* 0x000000ae001c7202 */ /* 0x000fe20000000f00 */
[C---:B-1----:R-:W-:Y:S08]  /*4c90*/  HMMA.16816.F32 R120, R4.reuse, R26, R108 ;  /* 0x0000001a0478723c */ /* 0x042ff0000000186c */
[C---:B------:R-:W-:Y:S01]  /*4ca0*/  HMMA.16816.F32 R172, R4.reuse, R24, R112 ;  /* 0x0000001804ac723c */ /* 0x040fe20000001870 */
[----:B------:R1:W-:Y:S06]  /*4cb0*/  MUFU.EX2 R24, R10 ;  /* 0x0000000a00187308 */ /* 0x0003ec0000000800 */
[----:B------:R-:W-:Y:S01]  /*4cc0*/  IMAD.MOV.U32 R114, RZ, RZ, R249 ;  /* 0x000000ffff727224 */ /* 0x000fe200078e00f9 */
[----:B--2---:R-:W-:Y:S01]  /*4cd0*/  HMMA.16816.F32 R40, R4, R16, R124 ;  /* 0x000000100428723c */ /* 0x004fe2000000187c */
[----:B------:R-:W-:-:S06]  /*4ce0*/  MOV R115, R51 ;  /* 0x0000003300737202 */ /* 0x000fcc0000000f00 */
[----:B------:R-:W-:Y:S01]  /*4cf0*/  IMAD.MOV.U32 R126, RZ, RZ, R62 ;  /* 0x000000ffff7e7224 */ /* 0x000fe200078e003e */
[C---:B------:R-:W-:Y:S01]  /*4d00*/  HMMA.16816.F32 R108, R4.reuse, R22, R84 ;  /* 0x00000016046c723c */ /* 0x040fe20000001854 */
[----:B-1----:R-:W-:Y:S01]  /*4d10*/  FFMA.FTZ R10, R131, c[0x0][0x2d0], -R9 ;  /* 0x0000b400830a7a23 */ /* 0x002fe20000010809 */
[----:B------:R-:W-:Y:S01]  /*4d20*/  MOV R131, R61 ;  /* 0x0000003d00837202 */ /* 0x000fe20000000f00 */
[----:B------:R-:W-:Y:S01]  /*4d30*/  IMAD.MOV.U32 R125, RZ, RZ, R63 ;  /* 0x000000ffff7d7224 */ /* 0x000fe200078e003f */
[----:B------:R-:W-:Y:S01]  /*4d40*/  LDSM.16.MT88.4 R20, [R2+0x1100] ;  /* 0x001100000214783b */ /* 0x000fe20000004200 */
[----:B------:R1:W2:Y:S01]  /*4d50*/  MUFU.EX2 R70, R10 ;  /* 0x0000000a00467308 */ /* 0x0002a20000000800 */
[----:B------:R-:W-:Y:S01]  /*4d60*/  MOV R124, R68 ;  /* 0x00000044007c7202 */ /* 0x000fe20000000f00 */
[----:B------:R-:W-:Y:S01]  /*4d70*/  IMAD.MOV.U32 R127, RZ, RZ, R29 ;  /* 0x000000ffff7f7224 */ /* 0x000fe200078e001d */
[C---:B------:R-:W-:Y:S01]  /*4d80*/  HMMA.16816.F32 R60, R4.reuse, R18, R132 ;  /* 0x00000012043c723c */ /* 0x040fe20000001884 */
[----:B------:R-:W-:Y:S06]  /*4d90*/  LDSM.16.MT88.4 R16, [R2+0x4100] ;  /* 0x004100000210783b */ /* 0x000fec0000004200 */
[----:B------:R-:W-:Y:S01]  /*4da0*/  MOV R135, R76 ;  /* 0x0000004c00877202 */ /* 0x000fe20000000f00 */
[----:B------:R-:W-:Y:S01]  /*4db0*/  HMMA.16816.F32 R52, R4, R32, R44 ;  /* 0x000000200434723c */ /* 0x000fe2000000182c */
[----:B------:R-:W-:-:S02]  /*4dc0*/  IMAD.MOV.U32 R134, RZ, RZ, R77 ;  /* 0x000000ffff867224 */ /* 0x000fc400078e004d */
[----:B------:R-:W-:Y:S02]  /*4dd0*/  IMAD.MOV.U32 R133, RZ, RZ, R78 ;  /* 0x000000ffff857224 */ /* 0x000fe400078e004e */
[--C-:B-1----:R-:W-:Y:S01]  /*4de0*/  FFMA.FTZ R10, R164, c[0x0][0x2d0], -R9.reuse ;  /* 0x0000b400a40a7a23 */ /* 0x102fe20000010809 */
[----:B------:R-:W-:Y:S01]  /*4df0*/  MOV R164, R246 ;  /* 0x000000f600a47202 */ /* 0x000fe20000000f00 */
[----:B--2---:R-:W-:Y:S01]  /*4e00*/  IMAD.MOV.U32 R132, RZ, RZ, R70 ;  /* 0x000000ffff847224 */ /* 0x004fe200078e0046 */
[C---:B------:R-:W-:Y:S01]  /*4e10*/  HMMA.16816.F32 R48, R4.reuse, R34, R36 ;  /* 0x000000220430723c */ /* 0x040fe20000001824 */
[----:B------:R1:W2:Y:S01]  /*4e20*/  MUFU.EX2 R249, R10 ;  /* 0x0000000a00f97308 */ /* 0x0002a20000000800 */
[----:B------:R-:W-:Y:S06]  /*4e30*/  LDSM.16.MT88.4 R32, [R0+0x4100] ;  /* 0x004100000020783b */ /* 0x000fec0000004200 */
[C---:B---3--:R-:W-:Y:S07]  /*4e40*/  HMMA.16816.F32 R44, R4.reuse, R12, R92 ;  /* 0x0000000c042c723c */ /* 0x048fee000000185c */
[----:B------:R-:W-:Y:S01]  /*4e50*/  IMAD.MOV.U32 R94, RZ, RZ, R30 ;  /* 0x000000ffff5e7224 */ /* 0x000fe200078e001e */
[----:B------:R-:W-:Y:S01]  /*4e60*/  HMMA.16816.F32 R36, R4, R14, R104 ;  /* 0x0000000e0424723c */ /* 0x000fe20000001868 */
[----:B-1----:R-:W-:Y:S01]  /*4e70*/  FFMA.FTZ R10, R165, c[0x0][0x2d0], -R9 ;  /* 0x0000b400a50a7a23 */ /* 0x002fe20000010809 */
[----:B------:R-:W-:Y:S01]  /*4e80*/  MOV R165, R24 ;  /* 0x0000001800a57202 */ /* 0x000fe20000000f00 */
[----:B------:R-:W-:Y:S01]  /*4e90*/  LDSM.16.MT88.4 R12, [R2+0x7100] ;  /* 0x00710000020c783b */ /* 0x000fe20000004200 */
[----:B------:R-:W-:Y:S01]  /*4ea0*/  IMAD.MOV.U32 R93, RZ, RZ, R31 ;  /* 0x000000ffff5d7224 */ /* 0x000fe200078e001f */
[----:B------:R1:W3:Y:S01]  /*4eb0*/  MUFU.EX2 R79, R10 ;  /* 0x0000000a004f7308 */ /* 0x0002e20000000800 */
[----:B------:R-:W-:Y:S01]  /*4ec0*/  MOV R92, R28 ;  /* 0x0000001c005c7202 */ /* 0x000fe20000000f00 */
[----:B------:R-:W4:Y:S01]  /*4ed0*/  LDSM.16.MT88.4 R24, [R0+0x6900] ;  /* 0x006900000018783b */ /* 0x000f220000004200 */
[----:B------:R-:W-:-:S03]  /*4ee0*/  MOV R95, R115 ;  /* 0x00000073005f7202 */ /* 0x000fc60000000f00 */
[----:B------:R-:W5:Y:S01]  /*4ef0*/  LDSM.16.MT88.4 R28, [R103+0x1100] ;  /* 0x00110000671c783b */ /* 0x000f620000004200 */
[----:B-1----:R-:W-:Y:S02]  /*4f00*/  FFMA.FTZ R10, R101, c[0x0][0x2d0], -R8 ;  /* 0x0000b400650a7a23 */ /* 0x002fe40000010808 */
[----:B------:R-:W-:Y:S02]  /*4f10*/  IMAD.MOV.U32 R101, RZ, RZ, R252 ;  /* 0x000000ffff657224 */ /* 0x000fe400078e00fc */
[----:B------:R1:W-:Y:S02]  /*4f20*/  MUFU.EX2 R252, R10 ;  /* 0x0000000a00fc7308 */ /* 0x0003e40000000800 */
[----:B-1----:R-:W-:Y:S02]  /*4f30*/  FFMA.FTZ R10, R128, c[0x0][0x2d0], -R8 ;  /* 0x0000b400800a7a23 */ /* 0x002fe40000010808 */
[----:B------:R-:W-:-:S04]  /*4f40*/  IMAD.MOV.U32 R128, RZ, RZ, R69 ;  /* 0x000000ffff807224 */ /* 0x000fc800078e0045 */
[----:B------:R1:W1:Y:S02]  /*4f50*/  MUFU.EX2 R250, R10 ;  /* 0x0000000a00fa7308 */ /* 0x0002640000000800 */
[----:B-1----:R-:W-:Y:S02]  /*4f60*/  FFMA.FTZ R10, R102, c[0x0][0x2d0], -R8 ;  /* 0x0000b400660a7a23 */ /* 0x002fe40000010808 */
[----:B------:R-:W-:-:S04]  /*4f70*/  IMAD.MOV.U32 R102, RZ, RZ, R114 ;  /* 0x000000ffff667224 */ /* 0x000fc800078e0072 */
[----:B------:R1:W-:Y:S02]  /*4f80*/  MUFU.EX2 R246, R10 ;  /* 0x0000000a00f67308 */ /* 0x0003e40000000800 */
[----:B-1----:R-:W-:Y:S02]  /*4f90*/  FFMA.FTZ R10, R129, c[0x0][0x2d0], -R8 ;  /* 0x0000b400810a7a23 */ /* 0x002fe40000010808 */
[----:B--2---:R-:W-:-:S04]  /*4fa0*/  IMAD.MOV.U32 R129, RZ, RZ, R249 ;  /* 0x000000ffff817224 */ /* 0x004fc800078e00f9 */
[----:B------:R3:W1:Y:S02]  /*4fb0*/  MUFU.EX2 R249, R10 ;  /* 0x0000000a00f97308 */ /* 0x0006640000000800 */
[----:B---3--:R-:W-:Y:S02]  /*4fc0*/  IMAD.MOV.U32 R10, RZ, RZ, R79 ;  /* 0x000000ffff0a7224 */ /* 0x008fe400078e004f */
[----:B----4-:R-:W-:Y:S07]  /*4fd0*/  HMMA.16816.F32 R76, R4, R24, R168 ;  /* 0x00000018044c723c */ /* 0x010fee00000018a8 */
[----:B------:R-:W-:-:S02]  /*4fe0*/  MOV R171, R71 ;  /* 0x0000004700ab7202 */ /* 0x000fc40000000f00 */
[----:B------:R-:W-:Y:S01]  /*4ff0*/  HMMA.16816.F32 R68, R4, R26, R148 ;  /* 0x0000001a0444723c */ /* 0x000fe20000001894 */
[----:B------:R-:W-:Y:S06]  /*5000*/  LDSM.16.MT88.4 R24, [R236+0x1100] ;  /* 0x00110000ec18783b */ /* 0x000fec0000004200 */
[----:B------:R-:W-:Y:S02]  /*5010*/  F2FP.PACK_AB R4, R132, R165 ;  /* 0x000000a58404723e */ /* 0x000fe400000000ff */
[----:B------:R-:W-:Y:S02]  /*5020*/  F2FP.PACK_AB R5, R250, R252 ;  /* 0x000000fcfa05723e */ /* 0x000fe400000000ff */
[----:B------:R-:W-:-:S02]  /*5030*/  F2FP.PACK_AB R6, R10, R129 ;  /* 0x000000810a06723e */ /* 0x000fc400000000ff */
[----:B-1----:R-:W-:-:S07]  /*5040*/  F2FP.PACK_AB R7, R249, R246 ;  /* 0x000000f6f907723e */ /* 0x002fce00000000ff */
[C---:B------:R-:W-:Y:S08]  /*5050*/  HMMA.16816.F32 R144, R4.reuse, R16, R144 ;  /* 0x000000100490723c */ /* 0x040ff00000001890 */
        /* <DEDUP_REMOVED lines=8> */
[C---:B-----5:R-:W-:Y:S07]  /*50e0*/  HMMA.16816.F32 R148, R4.reuse, R28, R180 ;  /* 0x0000001c0494723c */ /* 0x060fee00000018b4 */
[----:B------:R-:W-:Y:S01]  /*50f0*/  IMAD.MOV.U32 R183, RZ, RZ, R171 ;  /* 0x000000ffffb77224 */ /* 0x000fe200078e00ab */
[----:B------:R-:W-:Y:S01]  /*5100*/  MOV R181, R129 ;  /* 0x0000008100b57202 */ /* 0x000fe20000000f00 */
[----:B------:R-:W-:Y:S01]  /*5110*/  HMMA.16816.F32 R168, R4, R30, R176 ;  /* 0x0000001e04a8723c */ /* 0x000fe200000018b0 */
[----:B------:R-:W-:Y:S01]  /*5120*/  IMAD.MOV.U32 R180, RZ, RZ, R132 ;  /* 0x000000ffffb47224 */ /* 0x000fe200078e0084 */
[----:B------:R-:W-:Y:S01]  /*5130*/  MOV R28, R126 ;  /* 0x0000007e001c7202 */ /* 0x000fe20000000f00 */
[----:B------:R-:W-:-:S02]  /*5140*/  IMAD.MOV.U32 R29, RZ, RZ, R131 ;  /* 0x000000ffff1d7224 */ /* 0x000fc400078e0083 */
[----:B------:R-:W-:Y:S02]  /*5150*/  IMAD.MOV.U32 R182, RZ, RZ, R10 ;  /* 0x000000ffffb67224 */ /* 0x000fe400078e000a */
[----:B------:R-:W-:Y:S01]  /*5160*/  IMAD.MOV.U32 R176, RZ, RZ, R165 ;  /* 0x000000ffffb07224 */ /* 0x000fe200078e00a5 */
[----:B------:R-:W-:Y:S01]  /*5170*/  MOV R179, R164 ;  /* 0x000000a400b37202 */ /* 0x000fe20000000f00 */
[----:B------:R-:W-:Y:S01]  /*5180*/  IMAD.MOV.U32 R178, RZ, RZ, R167 ;  /* 0x000000ffffb27224 */ /* 0x000fe200078e00a7 */
[----:B-1----:R-:W-:Y:S01]  /*5190*/  HMMA.16816.F32 R136, R4, R16, R96 ;  /* 0x000000100488723c */ /* 0x002fe20000001860 */
[----:B------:R-:W-:Y:S02]  /*51a0*/  IMAD.MOV.U32 R177, RZ, RZ, R166 ;  /* 0x000000ffffb17224 */ /* 0x000fe400078e00a6 */
[----:B------:R-:W-:Y:S02]  /*51b0*/  IMAD.MOV.U32 R30, RZ, RZ, R124 ;  /* 0x000000ffff1e7224 */ /* 0x000fe400078e007c */
[----:B------:R-:W-:-:S02]  /*51c0*/  IMAD.MOV.U32 R31, RZ, RZ, R125 ;  /* 0x000000ffff1f7224 */ /* 0x000fc400078e007d */
[----:B------:R-:W-:Y:S01]  /*51d0*/  FFMA.FTZ R10, R230, c[0x0][0x2d0], -R9 ;  /* 0x0000b400e60a7a23 */ /* 0x000fe20000010809 */
[C---:B------:R-:W-:Y:S07]  /*51e0*/  HMMA.16816.F32 R164, R4.reuse, R24, R172 ;  /* 0x0000001804a4723c */ /* 0x040fee00000018ac */
[----:B------:R-:W-:Y:S01]  /*51f0*/  MOV R175, R133 ;  /* 0x0000008500af7202 */ /* 0x000fe20000000f00 */
[----:B------:R-:W-:Y:S01]  /*5200*/  IMAD.MOV.U32 R174, RZ, RZ, R134 ;  /* 0x000000ffffae7224 */ /* 0x000fe200078e0086 */
[----:B------:R-:W-:Y:S01]  /*5210*/  MOV R172, R128 ;  /* 0x0000008000ac7202 */ /* 0x000fe20000000f00 */
[----:B------:R-:W-:Y:S01]  /*5220*/  IMAD.MOV.U32 R173, RZ, RZ, R135 ;  /* 0x000000ffffad7224 */ /* 0x000fe200078e0087 */
[----:B------:R-:W-:Y:S01]  /*5230*/  HMMA.16816.F32 R160, R4, R26, R120 ;  /* 0x0000001a04a0723c */ /* 0x000fe20000001878 */
[----:B------:R-:W-:-:S06]  /*5240*/  IMAD.MOV.U32 R25, RZ, RZ, R130 ;  /* 0x000000ffff197224 */ /* 0x000fcc00078e0082 */
[----:B------:R-:W-:Y:S01]  /*5250*/  IMAD.MOV.U32 R120, RZ, RZ, R234 ;  /* 0x000000ffff787224 */ /* 0x000fe200078e00ea */
[C---:B------:R-:W-:Y:S01]  /*5260*/  HMMA.16816.F32 R132, R4.reuse, R18, R72 ;  /* 0x000000120484723c */ /* 0x040fe20000001848 */
[----:B------:R-:W1:Y:S01]  /*5270*/  LDSM.16.MT88.4 R16, [R236+0x7100] ;  /* 0x00710000ec10783b */ /* 0x000e620000004200 */
[----:B------:R4:W-:Y:S01]  /*5280*/  MUFU.EX2 R234, R10 ;  /* 0x0000000a00ea7308 */ /* 0x0009e20000000800 */
[----:B------:R-:W-:Y:S02]  /*5290*/  IMAD.MOV.U32 R121, RZ, RZ, R235 ;  /* 0x000000ffff797224 */ /* 0x000fe400078e00eb */
[----:B------:R-:W-:Y:S02]  /*52a0*/  IMAD.MOV.U32 R123, RZ, RZ, R93 ;  /* 0x000000ffff7b7224 */ /* 0x000fe400078e005d */
[----:B------:R-:W-:Y:S01]  /*52b0*/  MOV R74, R127 ;  /* 0x0000007f004a7202 */ /* 0x000fe20000000f00 */
[----:B--2---:R-:W-:Y:S01]  /*52c0*/  HMMA.16816.F32 R128, R4, R20, R116 ;  /* 0x000000140480723c */ /* 0x004fe20000001874 */
[----:B------:R-:W-:-:S02]  /*52d0*/  IMAD.MOV.U32 R73, RZ, RZ, R241 ;  /* 0x000000ffff497224 */ /* 0x000fc400078e00f1 */
[----:B------:R-:W-:Y:S02]  /*52e0*/  IMAD.MOV.U32 R75, RZ, RZ, R92 ;  /* 0x000000ffff4b7224 */ /* 0x000fe400078e005c */
[----:B------:R-:W-:Y:S02]  /*52f0*/  IMAD.MOV.U32 R122, RZ, RZ, R95 ;  /* 0x000000ffff7a7224 */ /* 0x000fe400078e005f */
[----:B------:R-:W-:Y:S01]  /*5300*/  MOV R21, R238 ;  /* 0x000000ee00157202 */ /* 0x000fe20000000f00 */
[----:B---3--:R-:W-:Y:S01]  /*5310*/  HMMA.16816.F32 R124, R4, R12, R64 ;  /* 0x0000000c047c723c */ /* 0x008fe20000001840 */
[----:B------:R-:W-:Y:S01]  /*5320*/  MOV R20, R94 ;  /* 0x0000005e00147202 */ /* 0x000fe20000000f00 */
[----:B----4-:R-:W-:-:S04]  /*5330*/  FFMA.FTZ R10, R229, c[0x0][0x2d0], -R9 ;  /* 0x0000b400e50a7a23 */ /* 0x010fc80000010809 */
[----:B------:R2:W3:Y:S02]  /*5340*/  MUFU.EX2 R241, R10 ;  /* 0x0000000a00f17308 */ /* 0x0004e40000000800 */
[C---:B------:R-:W-:Y:S01]  /*5350*/  HMMA.16816.F32 R116, R4.reuse, R14, R56 ;  /* 0x0000000e0474723c */ /* 0x040fe20000001838 */
[----:B------:R-:W4:Y:S07]  /*5360*/  LDSM.16.MT88.4 R12, [R103+0x7100] ;  /* 0x00710000670c783b */ /* 0x000f2e0000004200 */
[----:B------:R-:W-:Y:S01]  /*5370*/  HMMA.16816.F32 R140, R4, R22, R108 ;  /* 0x00000016048c723c */ /* 0x000fe2000000186c */
[----:B--2---:R-:W-:-:S07]  /*5380*/  FFMA.FTZ R10, R228, c[0x0][0x2d0], -R9 ;  /* 0x0000b400e40a7a23 */ /* 0x004fce0000010809 */
[C---:B------:R-:W-:Y:S01]  /*5390*/  HMMA.16816.F32 R108, R4.reuse, R32, R52 ;  /* 0x00000020046c723c */ /* 0x040fe20000001834 */
[----:B------:R2:W-:Y:S07]  /*53a0*/  MUFU.EX2 R238, R10 ;  /* 0x0000000a00ee7308 */ /* 0x0005ee0000000800 */
[C---:B------:R-:W-:Y:S01]  /*53b0*/  HMMA.16816.F32 R96, R4.reuse, R34, R48 ;  /* 0x000000220460723c */ /* 0x040fe20000001830 */
[----:B------:R-:W-:Y:S07]  /*53c0*/  LDSM.16.MT88.4 R32, [R0+0x4900] ;  /* 0x004900000020783b */ /* 0x000fee0000004200 */
[----:B-1----:R-:W-:Y:S01]  /*53d0*/  HMMA.16816.F32 R48, R4, R16, R40 ;  /* 0x000000100430723c */ /* 0x002fe20000001828 */
[----:B--2---:R-:W-:-:S04]  /*53e0*/  FFMA.FTZ R10, R231, c[0x0][0x2d0], -R9 ;  /* 0x0000b400e70a7a23 */ /* 0x004fc80000010809 */
[----:B------:R1:W-:Y:S03]  /*53f0*/  MUFU.EX2 R235, R10 ;  /* 0x0000000a00eb7308 */ /* 0x0003e60000000800 */
[C---:B----4-:R-:W-:Y:S08]  /*5400*/  HMMA.16816.F32 R92, R4.reuse, R12, R44 ;  /* 0x0000000c045c723c */ /* 0x050ff0000000182c */
[----:B------:R-:W-:Y:S01]  /*5410*/  HMMA.16816.F32 R52, R4, R14, R36 ;  /* 0x0000000e0434723c */ /* 0x000fe20000001824 */
[----:B------:R-:W-:Y:S01]  /*5420*/  LDSM.16.MT88.4 R12, [R2+0x7900] ;  /* 0x00790000020c783b */ /* 0x000fe20000004200 */
[----:B-1----:R-:W-:Y:S01]  /*5430*/  FFMA.FTZ R10, R192, c[0x0][0x2d0], -R8 ;  /* 0x0000b400c00a7a23 */ /* 0x002fe20000010808 */
[----:B------:R-:W-:-:S02]  /*5440*/  MOV R192, R25 ;  /* 0x0000001900c07202 */ /* 0x000fc40000000f00 */
[----:B------:R-:W1:Y:S01]  /*5450*/  LDSM.16.MT88.4 R24, [R0+0x7100] ;  /* 0x007100000018783b */ /* 0x000e620000004200 */
[----:B------:R2:W-:Y:S02]  /*5460*/  MUFU.EX2 R231, R10 ;  /* 0x0000000a00e77308 */ /* 0x0005e40000000800 */
[----:B------:R-:W-:Y:S01]  /*5470*/  HMMA.16816.F32 R44, R4, R18, R60 ;  /* 0x00000012042c723c */ /* 0x000fe2000000183c */
[----:B------:R-:W-:Y:S01]  /*5480*/  LDSM.16.MT88.4 R16, [R2+0x4900] ;  /* 0x004900000210783b */ /* 0x000fe20000004200 */
[----:B--2---:R-:W-:Y:S02]  /*5490*/  FFMA.FTZ R10, R194, c[0x0][0x2d0], -R8 ;  /* 0x0000b400c20a7a23 */ /* 0x004fe40000010808 */
[----:B------:R-:W-:Y:S02]  /*54a0*/  IMAD.MOV.U32 R194, RZ, RZ, R20 ;  /* 0x000000ffffc27224 */ /* 0x000fe400078e0014 */
[----:B------:R2:W4:Y:S02]  /*54b0*/  MUFU.EX2 R230, R10 ;  /* 0x0000000a00e67308 */ /* 0x0005240000000800 */
[----:B--2---:R-:W-:-:S02]  /*54c0*/  FFMA.FTZ R10, R193, c[0x0][0x2d0], -R8 ;  /* 0x0000b400c10a7a23 */ /* 0x004fc40000010808 */
[----:B------:R-:W-:Y:S01]  /*54d0*/  IMAD.MOV.U32 R193, RZ, RZ, R21 ;  /* 0x000000ffffc17224 */ /* 0x000fe200078e0015 */
[C---:B-1----:R-:W-:Y:S01]  /*54e0*/  HMMA.16816.F32 R40, R4.reuse, R24, R76 ;  /* 0x000000180428723c */ /* 0x042fe2000000184c */
[----:B------:R-:W1:Y:S02]  /*54f0*/  LDSM.16.MT88.4 R20, [R2+0x1900] ;  /* 0x001900000214783b */ /* 0x000e640000004200 */
[----:B------:R2:W-:Y:S05]  /*5500*/  MUFU.EX2 R228, R10 ;  /* 0x0000000a00e47308 */ /* 0x0005ea0000000800 */
[----:B------:R-:W-:Y:S01]  /*5510*/  HMMA.16816.F32 R36, R4, R26, R68 ;  /* 0x0000001a0424723c */ /* 0x000fe20000001844 */
[----:B------:R-:W-:Y:S06]  /*5520*/  LDSM.16.MT88.4 R24, [R236+0x1900] ;  /* 0x00190000ec18783b */ /* 0x000fec0000004200 */
[----:B---3--:R-:W-:-:S02]  /*5530*/  F2FP.PACK_AB R4, R241, R234 ;  /* 0x000000eaf104723e */ /* 0x008fc400000000ff */
[----:B----4-:R-:W-:Y:S01]  /*5540*/  F2FP.PACK_AB R5, R230, R231 ;  /* 0x000000e7e605723e */ /* 0x010fe200000000ff */
[----:B--2---:R-:W-:Y:S01]  /*5550*/  FFMA.FTZ R10, R195, c[0x0][0x2d0], -R8 ;  /* 0x0000b400c30a7a23 */ /* 0x004fe20000010808 */
[----:B------:R-:W-:Y:S02]  /*5560*/  F2FP.PACK_AB R6, R235, R238 ;  /* 0x000000eeeb06723e */ /* 0x000fe400000000ff */
[----:B------:R-:W-:Y:S01]  /*5570*/  MOV R195, R73 ;  /* 0x0000004900c37202 */ /* 0x000fe20000000f00 */
[----:B------:R-:W2:Y:S02]  /*5580*/  MUFU.EX2 R229, R10 ;  /* 0x0000000a00e57308 */ /* 0x000ea40000000800 */
[----:B--2---:R-:W-:Y:S01]  /*5590*/  F2FP.PACK_AB R7, R229, R228 ;  /* 0x000000e4e507723e */ /* 0x004fe200000000ff */
[----:B------:R-:W-:-:S06]  /*55a0*/  IMAD.MOV.U32 R10, RZ, RZ, R30 ;  /* 0x000000ffff0a7224 */ /* 0x000fcc00078e001e */
[C---:B------:R-:W-:Y:S08]  /*55b0*/  HMMA.16816.F32 R76, R4.reuse, R12, R88 ;  /* 0x0000000c044c723c */ /* 0x040ff00000001858 */
[C---:B------:R-:W-:Y:S01]  /*55c0*/  HMMA.16816.F32 R64, R4.reuse, R14, R104 ;  /* 0x0000000e0440723c */ /* 0x040fe20000001868 */
[----:B------:R-:W2:Y:S07]  /*55d0*/  LDSM.16.MT88.4 R12, [R236+0x4900] ;  /* 0x00490000ec0c783b */ /* 0x000eae0000004200 */
[C---:B-1----:R-:W-:Y:S07]  /*55e0*/  HMMA.16816.F32 R56, R4.reuse, R22, R80 ;  /* 0x000000160438723c */ /* 0x042fee0000001850 */
[----:B------:R-:W-:Y:S01]  /*55f0*/  IMAD.MOV.U32 R81, RZ, RZ, R31 ;  /* 0x000000ffff517224 */ /* 0x000fe200078e001f */
[----:B------:R-:W-:Y:S01]  /*5600*/  MOV R82, R28 ;  /* 0x0000001c00527202 */ /* 0x000fe20000000f00 */
[----:B------:R-:W-:Y:S01]  /*5610*/  IMAD.MOV.U32 R83, RZ, RZ, R29 ;  /* 0x000000ffff537224 */ /* 0x000fe200078e001d */
[C---:B------:R-:W-:Y:S01]  /*5620*/  HMMA.16816.F32 R144, R4.reuse, R16, R144 ;  /* 0x000000100490723c */ /* 0x040fe20000001890 */
[----:B------:R-:W1:Y:S07]  /*5630*/  LDSM.16.MT88.4 R28, [R103+0x1900] ;  /* 0x00190000671c783b */ /* 0x000e6e0000004200 */
[C---:B------:R-:W-:Y:S01]  /*5640*/  HMMA.16816.F32 R60, R4.reuse, R18, R84 ;  /* 0x00000012043c723c */ /* 0x040fe20000001854 */
[----:B------:R-:W3:Y:S07]  /*5650*/  LDSM.16.MT88.4 R16, [R103+0x4900] ;  /* 0x004900006710783b */ /* 0x000eee0000004200 */
[C---:B------:R-:W-:Y:S01]  /*5660*/  HMMA.16816.F32 R112, R4.reuse, R20, R112 ;  /* 0x000000140470723c */ /* 0x040fe20000001870 */
[----:B------:R-:W4:Y:S07]  /*5670*/  LDSM.16.MT88.4 R20, [R0+0x1900] ;  /* 0x001900000014783b */ /* 0x000f2e0000004200 */
[C---:B--2---:R-:W-:Y:S08]  /*5680*/  HMMA.16816.F32 R124, R4.reuse, R12, R124 ;  /* 0x0000000c047c723c */ /* 0x044ff0000000187c */
[C---:B------:R-:W-:Y:S01]  /*5690*/  HMMA.16816.F32 R84, R4.reuse, R14, R116 ;  /* 0x0000000e0454723c */ /* 0x040fe20000001874 */
[----:B------:R-:W2:Y:S06]  /*56a0*/  LDSM.16.MT88.4 R12, [R103+0x7900] ;  /* 0x00790000670c783b */ /* 0x000eac0000004200 */
[----:B------:R-:W-:Y:S01]  /*56b0*/  IMAD.MOV.U32 R119, RZ, RZ, R179 ;  /* 0x000000ffff777224 */ /* 0x000fe200078e00b3 */
[C---:B------:R-:W-:Y:S08]  /*56c0*/  HMMA.16816.F32 R108, R4.reuse, R32, R108 ;  /* 0x00000020046c723c */ /* 0x040ff0000000186c */
[C---:B-1----:R-:W-:Y:S07]  /*56d0*/  HMMA.16816.F32 R104, R4.reuse, R28, R148 ;  /* 0x0000001c0468723c */ /* 0x042fee0000001894 */
[----:B------:R-:W-:Y:S01]  /*56e0*/  IMAD.MOV.U32 R29, RZ, RZ, R120 ;  /* 0x000000ffff1d7224 */ /* 0x000fe200078e0078 */
[----:B------:R-:W-:Y:S01]  /*56f0*/  HMMA.16816.F32 R68, R4, R30, R168 ;  /* 0x0000001e0444723c */ /* 0x000fe200000018a8 */
[----:B------:R-:W-:Y:S01]  /*5700*/  MOV R28, R121 ;  /* 0x00000079001c7202 */ /* 0x000fe20000000f00 */
[----:B------:R-:W-:Y:S01]  /*5710*/  IMAD.MOV.U32 R151, RZ, RZ, R194 ;  /* 0x000000ffff977224 */ /* 0x000fe200078e00c2 */
[----:B------:R-:W-:Y:S01]  /*5720*/  MOV R150, R192 ;  /* 0x000000c000967202 */ /* 0x000fe20000000f00 */
[----:B------:R-:W-:-:S02]  /*5730*/  IMAD.MOV.U32 R149, RZ, RZ, R172 ;  /* 0x000000ffff957224 */ /* 0x000fc400078e00ac */
[----:B------:R-:W-:Y:S02]  /*5740*/  IMAD.MOV.U32 R148, RZ, RZ, R173 ;  /* 0x000000ffff947224 */ /* 0x000fe400078e00ad */
[----:B------:R-:W-:Y:S01]  /*5750*/  IMAD.MOV.U32 R31, RZ, RZ, R122 ;  /* 0x000000ffff1f7224 */ /* 0x000fe200078e007a */
[----:B---3--:R-:W-:Y:S01]  /*5760*/  HMMA.16816.F32 R136, R4, R16, R136 ;  /* 0x000000100488723c */ /* 0x008fe20000001888 */
[----:B------:R-:W-:-:S07]  /*5770*/  IMAD.MOV.U32 R30, RZ, RZ, R123 ;  /* 0x000000ffff1e7224 */ /* 0x000fce00078e007b */
[C---:B------:R-:W-:Y:S07]  /*5780*/  HMMA.16816.F32 R120, R4.reuse, R24, R164 ;  /* 0x000000180478723c */ /* 0x040fee00000018a4 */
[----:B------:R-:W-:Y:S01]  /*5790*/  MOV R25, R74 ;  /* 0x0000004a00197202 */ /* 0x000fe20000000f00 */
[----:B------:R-:W-:Y:S01]  /*57a0*/  IMAD.MOV.U32 R24, RZ, RZ, R75 ;  /* 0x000000ffff187224 */ /* 0x000fe200078e004b */
[----:B------:R-:W-:Y:S01]  /*57b0*/  HMMA.16816.F32 R132, R4, R18, R132 ;  /* 0x000000120484723c */ /* 0x000fe20000001884 */
[----:B------:R-:W1:Y:S02]  /*57c0*/  LDSM.16.MT88.4 R16, [R236+0x7900] ;  /* 0x00790000ec10783b */ /* 0x000e640000004200 */
[----:B------:R-:W-:-:S05]  /*57d0*/  IMAD.MOV.U32 R116, RZ, RZ, R24 ;  /* 0x000000ffff747224 */ /* 0x000fca00078e0018 */
[C---:B------:R-:W-:Y:S07]  /*57e0*/  HMMA.16816.F32 R72, R4.reuse, R26, R160 ;  /* 0x0000001a0448723c */ /* 0x040fee00000018a0 */
[----:B------:R-:W-:Y:S01]  /*57f0*/  IMAD.MOV.U32 R27, RZ, RZ, R81 ;  /* 0x000000ffff1b7224 */ /* 0x000fe200078e0051 */
[----:B------:R-:W-:Y:S01]  /*5800*/  MOV R160, R82 ;  /* 0x0000005200a07202 */ /* 0x000fe20000000f00 */
[----:B------:R-:W-:Y:S01]  /*5810*/  IMAD.MOV.U32 R161, RZ, RZ, R83 ;  /* 0x000000ffffa17224 */ /* 0x000fe200078e0053 */
[----:B----4-:R-:W-:Y:S01]  /*5820*/  HMMA.16816.F32 R128, R4, R20, R128 ;  /* 0x000000140480723c */ /* 0x010fe20000001880 */
[----:B------:R-:W-:Y:S01]  /*5830*/  IMAD.MOV.U32 R162, RZ, RZ, R10 ;  /* 0x000000ffffa27224 */ /* 0x000fe200078e000a */
[----:B------:R-:W-:Y:S01]  /*5840*/  MOV R163, R195 ;  /* 0x000000c300a37202 */ /* 0x000fe20000000f00 */
[----:B------:R-:W-:-:S02]  /*5850*/  FFMA.FTZ R10, R248, c[0x0][0x2d0], -R9 ;  /* 0x0000b400f80a7a23 */ /* 0x000fc40000010809 */
[----:B------:R-:W-:Y:S02]  /*5860*/  IMAD.MOV.U32 R26, RZ, RZ, R193 ;  /* 0x000000ffff1a7224 */ /* 0x000fe400078e00c1 */
[----:B------:R-:W-:Y:S01]  /*5870*/  IMAD.MOV.U32 R117, RZ, RZ, R27 ;  /* 0x000000ffff757224 */ /* 0x000fe200078e001b */
[C---:B------:R-:W-:Y:S01]  /*5880*/  HMMA.16816.F32 R80, R4.reuse, R22, R140 ;  /* 0x000000160450723c */ /* 0x040fe2000000188c */
[----:B------:R-:W3:Y:S06]  /*5890*/  LDSM.16.MT88.4 R20, [R0+0x7900] ;  /* 0x007900000014783b */ /* 0x000eec0000004200 */
[----:B------:R-:W-:Y:S01]  /*58a0*/  MOV R143, R178 ;  /* 0x000000b2008f7202 */ /* 0x000fe20000000f00 */
[----:B------:R-:W-:Y:S01]  /*58b0*/  IMAD.MOV.U32 R141, RZ, RZ, R175 ;  /* 0x000000ffff8d7224 */ /* 0x000fe200078e00af */
[----:B------:R4:W-:Y:S01]  /*58c0*/  MUFU.EX2 R178, R10 ;  /* 0x0000000a00b27308 */ /* 0x0009e20000000800 */
[----:B------:R-:W-:Y:S01]  /*58d0*/  MOV R140, R174 ;  /* 0x000000ae008c7202 */ /* 0x000fe20000000f00 */
[----:B--2---:R-:W-:Y:S01]  /*58e0*/  HMMA.16816.F32 R192, R4, R12, R92 ;  /* 0x0000000c04c0723c */ /* 0x004fe2000000185c */
[----:B------:R-:W-:-:S02]  /*58f0*/  IMAD.MOV.U32 R142, RZ, RZ, R177 ;  /* 0x000000ffff8e7224 */ /* 0x000fc400078e00b1 */
[----:B------:R-:W-:Y:S02]  /*5900*/  IMAD.MOV.U32 R118, RZ, RZ, R143 ;  /* 0x000000ffff767224 */ /* 0x000fe400078e008f */
[----:B------:R-:W-:Y:S02]  /*5910*/  IMAD.MOV.U32 R248, RZ, RZ, R142 ;  /* 0x000000fffff87224 */ /* 0x000fe400078e008e */
[----:B------:R-:W-:Y:S01]  /*5920*/  IMAD.MOV.U32 R94, RZ, RZ, R176 ;  /* 0x000000ffff5e7224 */ /* 0x000fe200078e00b0 */
[----:B------:R-:W-:Y:S01]  /*5930*/  HMMA.16816.F32 R172, R4, R14, R52 ;  /* 0x0000000e04ac723c */ /* 0x000fe20000001834 */
[----:B------:R-:W2:Y:S01]  /*5940*/  LDSM.16.MT88.4 R12, [R2+0x8100] ;  /* 0x00810000020c783b */ /* 0x000ea20000004200 */
[----:B------:R-:W-:Y:S01]  /*5950*/  MOV R93, R180 ;  /* 0x000000b4005d7202 */ /* 0x000fe20000000f00 */
[----:B------:R-:W-:Y:S02]  /*5960*/  IMAD.MOV.U32 R92, RZ, RZ, R181 ;  /* 0x000000ffff5c7224 */ /* 0x000fe400078e00b5 */
[----:B------:R-:W-:-:S02]  /*5970*/  IMAD.MOV.U32 R95, RZ, RZ, R29 ;  /* 0x000000ffff5f7224 */ /* 0x000fc400078e001d */
[----:B----4-:R-:W-:Y:S01]  /*5980*/  FFMA.FTZ R10, R247, c[0x0][0x2d0], -R9 ;  /* 0x0000b400f70a7a23 */ /* 0x010fe20000010809 */
[C---:B-1----:R-:W-:Y:S01]  /*5990*/  HMMA.16816.F32 R168, R4.reuse, R16, R48 ;  /* 0x0000001004a8723c */ /* 0x042fe20000001830 */
[----:B------:R-:W-:Y:S01]  /*59a0*/  IMAD.MOV.U32 R52, RZ, RZ, R140 ;  /* 0x000000ffff347224 */ /* 0x000fe200078e008c */
[----:B------:R-:W-:Y:S01]  /*59b0*/  MOV R54, R183 ;  /* 0x000000b700367202 */ /* 0x000fe20000000f00 */
[----:B------:R1:W-:Y:S01]  /*59c0*/  MUFU.EX2 R179, R10 ;  /* 0x0000000a00b37308 */ /* 0x0003e20000000800 */
[----:B------:R-:W-:Y:S01]  /*59d0*/  IMAD.MOV.U32 R55, RZ, RZ, R182 ;  /* 0x000000ffff377224 */ /* 0x000fe200078e00b6 */
[----:B------:R-:W-:Y:S01]  /*59e0*/  MOV R247, R26 ;  /* 0x0000001a00f77202 */ /* 0x000fe20000000f00 */
[----:B------:R-:W-:Y:S02]  /*59f0*/  IMAD.MOV.U32 R53, RZ, RZ, R102 ;  /* 0x000000ffff357224 */ /* 0x000fe400078e0066 */
[----:B------:R-:W-:Y:S01]  /*5a00*/  HMMA.16816.F32 R88, R4, R18, R44 ;  /* 0x000000120458723c */ /* 0x000fe2000000182c */
[----:B------:R-:W4:Y:S01]  /*5a10*/  LDSM.16.MT88.4 R16, [R2+0x5100] ;  /* 0x005100000210783b */ /* 0x000f220000004200 */
[----:B------:R-:W-:-:S06]  /*5a20*/  IMAD.MOV.U32 R49, RZ, RZ, R101 ;  /* 0x000000ffff317224 */ /* 0x000fcc00078e0065 */
[----:B------:R-:W-:Y:S01]  /*5a30*/  HMMA.16816.F32 R164, R4, R34, R96 ;  /* 0x0000002204a4723c */ /* 0x000fe20000001860 */
[----:B-1----:R-:W-:-:S04]  /*5a40*/  FFMA.FTZ R10, R251, c[0x0][0x2d0], -R9 ;  /* 0x0000b400fb0a7a23 */ /* 0x002fc80000010809 */
[----:B------:R1:W-:Y:S03]  /*5a50*/  MUFU.EX2 R177, R10 ;  /* 0x0000000a00b17308 */ /* 0x0003e60000000800 */
[----:B---3--:R-:W-:Y:S01]  /*5a60*/  HMMA.16816.F32 R180, R4, R20, R40 ;  /* 0x0000001404b4723c */ /* 0x008fe20000001828 */
[----:B------:R-:W-:Y:S01]  /*5a70*/  IMAD.MOV.U32 R98, RZ, RZ, R30 ;  /* 0x000000ffff627224 */ /* 0x000fe200078e001e */
[----:B------:R-:W-:Y:S01]  /*5a80*/  MOV R96, R28 ;  /* 0x0000001c00607202 */ /* 0x000fe20000000f00 */
[----:B------:R-:W-:Y:S01]  /*5a90*/  IMAD.MOV.U32 R97, RZ, RZ, R31 ;  /* 0x000000ffff617224 */ /* 0x000fe200078e001f */
[----:B------:R-:W-:Y:S02]  /*5aa0*/  MOV R99, R25 ;  /* 0x0000001900637202 */ /* 0x000fe40000000f00 */
[----:B------:R-:W-:Y:S01]  /*5ab0*/  LDSM.16.MT88.4 R24, [R2+0x2100] ;  /* 0x002100000218783b */ /* 0x000fe20000004200 */
[----:B-1----:R-:W-:Y:S01]  /*5ac0*/  FFMA.FTZ R10, R119, c[0x0][0x2d0], -R9 ;  /* 0x0000b400770a7a23 */ /* 0x002fe20000010809 */
[----:B------:R-:W-:-:S02]  /*5ad0*/  MOV R119, R141 ;  /* 0x0000008d00777202 */ /* 0x000fc40000000f00 */
[----:B------:R-:W-:Y:S01]  /*5ae0*/  HMMA.16816.F32 R140, R4, R22, R36 ;  /* 0x00000016048c723c */ /* 0x000fe20000001824 */
[----:B------:R1:W3:Y:S01]  /*5af0*/  MUFU.EX2 R176, R10 ;  /* 0x0000000a00b07308 */ /* 0x0002e20000000800 */
[----:B------:R-:W5:Y:S05]  /*5b00*/  LDSM.16.MT88.4 R20, [R103+0x2100] ;  /* 0x002100006714783b */ /* 0x000f6a0000004200 */
[----:B------:R-:W-:-:S04]  /*5b10*/  FFMA.FTZ R4, R245, c[0x0][0x2d0], -R8 ;  /* 0x0000b400f5047a23 */ /* 0x000fc80000010808 */
[----:B------:R2:W-:Y:S01]  /*5b20*/  MUFU.EX2 R51, R4 ;  /* 0x0000000400337308 */ /* 0x0005e20000000800 */
[----:B-1----:R-:W-:Y:S01]  /*5b30*/  FFMA.FTZ R10, R243, c[0x0][0x2d0], -R8 ;  /* 0x0000b400f30a7a23 */ /* 0x002fe20000010808 */
[----:B---3--:R-:W-:-:S06]  /*5b40*/  F2FP.PACK_AB R6, R176, R177 ;  /* 0x000000b1b006723e */ /* 0x008fcc00000000ff */
[----:B------:R1:W-:Y:S01]  /*5b50*/  MUFU.EX2 R101, R10 ;  /* 0x0000000a00657308 */ /* 0x0003e20000000800 */
[----:B--2---:R-:W-:-:S07]  /*5b60*/  FFMA.FTZ R4, R244, c[0x0][0x2d0], -R8 ;  /* 0x0000b400f4047a23 */ /* 0x004fce0000010808 */
[----:B------:R2:W3:Y:S01]  /*5b70*/  MUFU.EX2 R102, R4 ;  /* 0x0000000400667308 */ /* 0x0004e20000000800 */
[----:B-1----:R-:W-:-:S07]  /*5b80*/  FFMA.FTZ R10, R242, c[0x0][0x2d0], -R8 ;  /* 0x0000b400f20a7a23 */ /* 0x002fce0000010808 */
[----:B------:R-:W1:Y:S01]  /*5b90*/  MUFU.EX2 R50, R10 ;  /* 0x0000000a00327308 */ /* 0x000e620000000800 */
[----:B--2---:R-:W-:Y:S02]  /*5ba0*/  F2FP.PACK_AB R4, R179, R178 ;  /* 0x000000b2b304723e */ /* 0x004fe400000000ff */
[----:B---3--:R-:W-:Y:S02]  /*5bb0*/  F2FP.PACK_AB R7, R102, R51 ;  /* 0x000000336607723e */ /* 0x008fe400000000ff */
[----:B-1----:R-:W-:Y:S01]  /*5bc0*/  F2FP.PACK_AB R5, R50, R101 ;  /* 0x000000653205723e */ /* 0x002fe200000000ff */
[----:B------:R-:W-:-:S04]  /*5bd0*/  FFMA.FTZ R10, R49, c[0x0][0x2d0], -R9 ;  /* 0x0000b400310a7a23 */ /* 0x000fc80000010809 */
[----:B------:R1:W-:Y:S02]  /*5be0*/  MUFU.EX2 R48, R10 ;  /* 0x0000000a00307308 */ /* 0x0003e40000000800 */
[C---:B------:R-:W-:Y:S08]  /*5bf0*/  HMMA.16816.F32 R76, R4.reuse, R12, R76 ;  /* 0x0000000c044c723c */ /* 0x040ff0000000184c */
[----:B------:R-:W-:Y:S01]  /*5c00*/  HMMA.16816.F32 R32, R4, R14, R64 ;  /* 0x0000000e0420723c */ /* 0x000fe20000001840 */
[----:B------:R-:W2:Y:S01]  /*5c10*/  LDSM.16.MT88.4 R12, [R236+0x2100] ;  /* 0x00210000ec0c783b */ /* 0x000ea20000004200 */
[----:B-1----:R-:W-:-:S05]  /*5c20*/  FFMA.FTZ R10, R247, c[0x0][0x2d0], -R9 ;  /* 0x0000b400f70a7a23 */ /* 0x002fca0000010809 */
[----:B------:R-:W-:Y:S01]  /*5c30*/  MOV R66, R161 ;  /* 0x000000a100427202 */ /* 0x000fe20000000f00 */
[----:B----4-:R-:W-:Y:S01]  /*5c40*/  HMMA.16816.F32 R144, R4, R16, R144 ;  /* 0x000000100490723c */ /* 0x010fe20000001890 */
[----:B------:R-:W-:Y:S01]  /*5c50*/  IMAD.MOV.U32 R65, RZ, RZ, R160 ;  /* 0x000000ffff417224 */ /* 0x000fe200078e00a0 */
[----:B------:R1:W-:Y:S01]  /*5c60*/  MUFU.EX2 R49, R10 ;  /* 0x0000000a00317308 */ /* 0x0003e20000000800 */
[----:B------:R-:W-:-:S05]  /*5c70*/  MOV R67, R163 ;  /* 0x000000a300437202 */ /* 0x000fca0000000f00 */
[C---:B------:R-:W-:Y:S01]  /*5c80*/  HMMA.16816.F32 R28, R4.reuse, R18, R60 ;  /* 0x00000012041c723c */ /* 0x040fe2000000183c */
[----:B------:R-:W3:Y:S07]  /*5c90*/  LDSM.16.MT88.4 R16, [R0+0x2100] ;  /* 0x002100000010783b */ /* 0x000eee0000004200 */
[----:B-----5:R-:W-:Y:S01]  /*5ca0*/  HMMA.16816.F32 R104, R4, R20, R104 ;  /* 0x000000140468723c */ /* 0x020fe20000001868 */
[--C-:B-1----:R-:W-:Y:S01]  /*5cb0*/  FFMA.FTZ R10, R248, c[0x0][0x2d0], -R9.reuse ;  /* 0x0000b400f80a7a23 */ /* 0x102fe20000010809 */
[----:B------:R-:W-:Y:S01]  /*5cc0*/  MOV R248, R52 ;  /* 0x0000003400f87202 */ /* 0x000fe20000000f00 */
[----:B------:R-:W-:-:S02]  /*5cd0*/  FFMA.FTZ R9, R53, c[0x0][0x2d0], -R9 ;  /* 0x0000b40035097a23 */ /* 0x000fc40000010809 */
[----:B------:R-:W-:Y:S01]  /*5ce0*/  IMAD.MOV.U32 R52, RZ, RZ, R54 ;  /* 0x000000ffff347224 */ /* 0x000fe200078e0036 */
[----:B------:R-:W-:Y:S02]  /*5cf0*/  MOV R54, R92 ;  /* 0x0000005c00367202 */ /* 0x000fe40000000f00 */
[C---:B------:R-:W-:Y:S01]  /*5d00*/  HMMA.16816.F32 R36, R4.reuse, R22, R68 ;  /* 0x000000160424723c */ /* 0x040fe20000001844 */
[----:B------:R-:W1:Y:S01]  /*5d10*/  LDSM.16.MT88.4 R20, [R103+0x5100] ;  /* 0x005100006714783b */ /* 0x000e620000004200 */
[----:B------:R4:W-:Y:S01]  /*5d20*/  MUFU.EX2 R42, R9 ;  /* 0x00000009002a7308 */ /* 0x0009e20000000800 */
[----:B------:R-:W-:Y:S02]  /*5d30*/  IMAD.MOV.U32 R53, RZ, RZ, R55 ;  /* 0x000000ffff357224 */ /* 0x000fe400078e0037 */
[----:B------:R-:W-:Y:S01]  /*5d40*/  IMAD.MOV.U32 R55, RZ, RZ, R93 ;  /* 0x000000ffff377224 */ /* 0x000fe200078e005d */
[----:B------:R-:W-:Y:S01]  /*5d50*/  MOV R93, R95 ;  /* 0x0000005f005d7202 */ /* 0x000fe20000000f00 */
[----:B------:R-:W-:Y:S01]  /*5d60*/  IMAD.MOV.U32 R92, RZ, RZ, R94 ;  /* 0x000000ffff5c7224 */ /* 0x000fe200078e005e */
[C---:B------:R-:W-:Y:S01]  /*5d70*/  HMMA.16816.F32 R112, R4.reuse, R24, R112 ;  /* 0x000000180470723c */ /* 0x040fe20000001870 */
[----:B------:R-:W-:Y:S01]  /*5d80*/  IMAD.MOV.U32 R95, RZ, RZ, R97 ;  /* 0x000000ffff5f7224 */ /* 0x000fe200078e0061 */
[----:B------:R-:W-:Y:S01]  /*5d90*/  MOV R251, R55 ;  /* 0x0000003700fb7202 */ /* 0x000fe20000000f00 */
[----:B------:R-:W-:Y:S01]  /*5da0*/  IMAD.MOV.U32 R247, RZ, RZ, R54 ;  /* 0x000000fffff77224 */ /* 0x000fe200078e0036 */
[----:B------:R-:W5:Y:S01]  /*5db0*/  MUFU.EX2 R43, R10 ;  /* 0x0000000a002b7308 */ /* 0x000f620000000800 */
[----:B------:R-:W-:Y:S01]  /*5dc0*/  IMAD.MOV.U32 R94, RZ, RZ, R96 ;  /* 0x000000ffff5e7224 */ /* 0x000fe200078e0060 */
[----:B------:R-:W-:Y:S01]  /*5dd0*/  MOV R96, R98 ;  /* 0x0000006200607202 */ /* 0x000fe20000000f00 */
[----:B------:R-:W-:Y:S01]  /*5de0*/  IMAD.MOV.U32 R97, RZ, RZ, R99 ;  /* 0x000000ffff617224 */ /* 0x000fe200078e0063 */
[C---:B--2---:R-:W-:Y:S01]  /*5df0*/  HMMA.16816.F32 R120, R4.reuse, R12, R120 ;  /* 0x0000000c0478723c */ /* 0x044fe20000001878 */
[----:B------:R-:W-:Y:S01]  /*5e00*/  IMAD.MOV.U32 R98, RZ, RZ, R116 ;  /* 0x000000ffff627224 */ /* 0x000fe200078e0074 */
[----:B------:R-:W-:Y:S01]  /*5e10*/  MOV R99, R117 ;  /* 0x0000007500637202 */ /* 0x000fe20000000f00 */
[----:B----4-:R-:W-:Y:S01]  /*5e20*/  FFMA.FTZ R9, R118, c[0x0][0x2d0], -R8 ;  /* 0x0000b40076097a23 */ /* 0x010fe20000010808 */
[----:B------:R-:W-:Y:S01]  /*5e30*/  MOV R242, R93 ;  /* 0x0000005d00f27202 */ /* 0x000fe20000000f00 */
[----:B------:R-:W-:Y:S01]  /*5e40*/  IMAD.MOV.U32 R243, RZ, RZ, R92 ;  /* 0x000000fffff37224 */ /* 0x000fe200078e005c */
[----:B------:R-:W-:Y:S01]  /*5e50*/  MOV R64, R97 ;  /* 0x0000006100407202 */ /* 0x000fe20000000f00 */
[----:B------:R-:W-:Y:S01]  /*5e60*/  IMAD.MOV.U32 R245, RZ, RZ, R98 ;  /* 0x000000fffff57224 */ /* 0x000fe200078e0062 */
[----:B------:R-:W-:Y:S01]  /*5e70*/  HMMA.16816.F32 R44, R4, R14, R72 ;  /* 0x0000000e042c723c */ /* 0x000fe20000001848 */
[----:B------:R-:W2:Y:S01]  /*5e80*/  LDSM.16.MT88.4 R12, [R236+0x5100] ;  /* 0x00510000ec0c783b */ /* 0x000ea20000004200 */
[----:B------:R-:W-:-:S02]  /*5e90*/  MOV R244, R99 ;  /* 0x0000006300f47202 */ /* 0x000fc40000000f00 */
[----:B-----5:R-:W-:-:S03]  /*5ea0*/  F2FP.PACK_AB R98, R42, R43 ;  /* 0x0000002b2a62723e */ /* 0x020fc600000000ff */
[----:B------:R-:W-:Y:S01]  /*5eb0*/  IMAD.MOV.U32 R73, RZ, RZ, R94 ;  /* 0x000000ffff497224 */ /* 0x000fe200078e005e */
[----:B---3--:R-:W-:Y:S01]  /*5ec0*/  HMMA.16816.F32 R128, R4, R16, R128 ;  /* 0x000000100480723c */ /* 0x008fe20000001880 */
[----:B------:R-:W-:Y:S01]  /*5ed0*/  MOV R74, R95 ;  /* 0x0000005f004a7202 */ /* 0x000fe20000000f00 */
[----:B------:R-:W-:Y:S01]  /*5ee0*/  IMAD.MOV.U32 R75, RZ, RZ, R96 ;  /* 0x000000ffff4b7224 */ /* 0x000fe200078e0060 */
[----:B------:R-:W-:-:S05]  /*5ef0*/  F2FP.PACK_AB R96, R49, R48 ;  /* 0x000000303160723e */ /* 0x000fca00000000ff */
[C---:B------:R-:W-:Y:S01]  /*5f00*/  HMMA.16816.F32 R60, R4.reuse, R18, R80 ;  /* 0x00000012043c723c */ /* 0x040fe20000001850 */
[----:B------:R-:W3:Y:S04]  /*5f10*/  LDSM.16.MT88.4 R16, [R0+0x5100] ;  /* 0x005100000010783b */ /* 0x000ee80000004200 */
[----:B------:R-:W-:Y:S03]  /*5f20*/  LDSM.16.MT88.4 R80, [R2+0x8900] ;  /* 0x008900000250783b */ /* 0x000fe60000004200 */
[C---:B-1----:R-:W-:Y:S01]  /*5f30*/  HMMA.16816.F32 R136, R4.reuse, R20, R136 ;  /* 0x000000140488723c */ /* 0x042fe20000001888 */
[----:B------:R1:W-:Y:S07]  /*5f40*/  MUFU.EX2 R21, R9 ;  /* 0x0000000900157308 */ /* 0x0003ee0000000800 */
[C---:B------:R-:W-:Y:S07]  /*5f50*/  HMMA.16816.F32 R24, R4.reuse, R26, R56 ;  /* 0x0000001a0418723c */ /* 0x040fee0000001838 */
[----:B------:R-:W-:Y:S01]  /*5f60*/  IMAD.MOV.U32 R59, RZ, RZ, R162 ;  /* 0x000000ffff3b7224 */ /* 0x000fe200078e00a2 */
[----:B------:R-:W-:Y:S01]  /*5f70*/  MOV R57, R149 ;  /* 0x0000009500397202 */ /* 0x000fe20000000f00 */
[----:B-1----:R-:W-:Y:S01]  /*5f80*/  FFMA.FTZ R9, R119, c[0x0][0x2d0], -R8 ;  /* 0x0000b40077097a23 */ /* 0x002fe20000010808 */
[C---:B--2---:R-:W-:Y:S01]  /*5f90*/  HMMA.16816.F32 R68, R4.reuse, R12, R124 ;  /* 0x0000000c0444723c */ /* 0x044fe2000000187c */
[----:B------:R-:W-:Y:S01]  /*5fa0*/  LDSM.16.MT88.4 R116, [R2+0x2900] ;  /* 0x002900000274783b */ /* 0x000fe20000004200 */
[----:B------:R-:W-:Y:S01]  /*5fb0*/  IMAD.MOV.U32 R56, RZ, RZ, R148 ;  /* 0x000000ffff387224 */ /* 0x000fe200078e0094 */
[----:B------:R1:W2:Y:S01]  /*5fc0*/  MUFU.EX2 R40, R9 ;  /* 0x0000000900287308 */ /* 0x0002a20000000800 */
[----:B------:R-:W-:Y:S01]  /*5fd0*/  IMAD.MOV.U32 R58, RZ, RZ, R150 ;  /* 0x000000ffff3a7224 */ /* 0x000fe200078e0096 */
[----:B------:R-:W-:Y:S03]  /*5fe0*/  LDSM.16.MT88.4 R124, [R236+0x2900] ;  /* 0x00290000ec7c783b */ /* 0x000fe60000004200 */
[C---:B------:R-:W-:Y:S01]  /*5ff0*/  HMMA.16816.F32 R84, R4.reuse, R14, R84 ;  /* 0x0000000e0454723c */ /* 0x040fe20000001854 */
[----:B------:R-:W4:Y:S07]  /*6000*/  LDSM.16.MT88.4 R12, [R103+0x8100] ;  /* 0x00810000670c783b */ /* 0x000f2e0000004200 */
[----:B---3--:R-:W-:Y:S01]  /*6010*/  HMMA.16816.F32 R160, R4, R16, R108 ;  /* 0x0000001004a0723c */ /* 0x008fe2000000186c */
[----:B------:R-:W-:Y:S01]  /*6020*/  LDSM.16.MT88.4 R108, [R103+0x2900] ;  /* 0x00290000676c783b */ /* 0x000fe20000004200 */
[--C-:B-1----:R-:W-:Y:S01]  /*6030*/  FFMA.FTZ R9, R248, c[0x0][0x2d0], -R8.reuse ;  /* 0x0000b400f8097a23 */ /* 0x102fe20000010808 */
[----:B--2---:R-:W-:Y:S01]  /*6040*/  F2FP.PACK_AB R97, R40, R21 ;  /* 0x000000152861723e */ /* 0x004fe200000000ff */
[----:B------:R-:W-:-:S02]  /*6050*/  FFMA.FTZ R8, R52, c[0x0][0x2d0], -R8 ;  /* 0x0000b40034087a23 */ /* 0x000fc40000010808 */
[----:B------:R-:W-:Y:S01]  /*6060*/  IMAD.MOV.U32 R248, RZ, RZ, R53 ;  /* 0x000000fffff87224 */ /* 0x000fe200078e0035 */
[----:B------:R-:W-:Y:S01]  /*6070*/  MUFU.EX2 R41, R9 ;  /* 0x0000000900297308 */ /* 0x000fe20000000800 */
[C---:B------:R-:W-:Y:S01]  /*6080*/  HMMA.16816.F32 R52, R4.reuse, R22, R132 ;  /* 0x000000160434723c */ /* 0x040fe20000001884 */
[----:B------:R-:W-:Y:S06]  /*6090*/  LDSM.16.MT88.4 R132, [R0+0x2900] ;  /* 0x002900000084783b */ /* 0x000fec0000004200 */
[----:B------:R-:W-:Y:S01]  /*60a0*/  IMAD.MOV.U32 R22, RZ, RZ, R11 ;  /* 0x000000ffff167224 */ /* 0x000fe200078e000b */
[----:B------:R1:W2:Y:S01]  /*60b0*/  MUFU.EX2 R20, R8 ;  /* 0x0000000800147308 */ /* 0x0002a20000000800 */
[----:B------:R-:W-:Y:S01]  /*60c0*/  HMMA.16816.F32 R92, R4, R18, R164 ;  /* 0x00000012045c723c */ /* 0x000fe200000018a4 */
[----:B------:R-:W3:Y:S01]  /*60d0*/  LDSM.16.MT88.4 R16, [R0+0x8100] ;  /* 0x008100000010783b */ /* 0x000ee20000004200 */
[----:B------:R-:W-:-:S03]  /*60e0*/  MOV R23, R151 ;  /* 0x0000009700177202 */ /* 0x000fc60000000f00 */
[----:B------:R-:W-:Y:S04]  /*60f0*/  LDSM.16.MT88.4 R148, [R2+0x5900] ;  /* 0x005900000294783b */ /* 0x000fe80000004200 */
[----:B-1----:R-:W1:Y:S01]  /*6100*/  LDSM.16.MT88.4 R8, [R236+0x8100] ;  /* 0x00810000ec08783b */ /* 0x002e620000004200 */
[----:B--2---:R-:W-:Y:S01]  /*6110*/  F2FP.PACK_AB R99, R20, R41 ;  /* 0x000000291463723e */ /* 0x004fe200000000ff */
[C---:B----4-:R-:W-:Y:S07]  /*6120*/  HMMA.16816.F32 R164, R4.reuse, R12, R192 ;  /* 0x0000000c04a4723c */ /* 0x050fee00000018c0 */
[----:B------:R-:W-:Y:S01]  /*6130*/  IMAD.MOV.U32 R192, RZ, RZ, R64 ;  /* 0x000000ffffc07224 */ /* 0x000fe200078e0040 */
[----:B------:R-:W-:Y:S01]  /*6140*/  HMMA.16816.F32 R12, R4, R14, R172 ;  /* 0x0000000e040c723c */ /* 0x000fe200000018ac */
[----:B------:R-:W-:Y:S01]  /*6150*/  MOV R193, R75 ;  /* 0x0000004b00c17202 */ /* 0x000fe20000000f00 */
[----:B------:R-:W-:Y:S01]  /*6160*/  IMAD.MOV.U32 R194, RZ, RZ, R74 ;  /* 0x000000ffffc27224 */ /* 0x000fe200078e004a */
[----:B------:R-:W-:-:S02]  /*6170*/  MOV R195, R73 ;  /* 0x0000004900c37202 */ /* 0x000fc40000000f00 */
[----:B------:R-:W-:Y:S03]  /*6180*/  LDSM.16.MT88.4 R72, [R103+0x8900] ;  /* 0x008900006748783b */ /* 0x000fe60000004200 */
[C---:B------:R-:W-:Y:S08]  /*6190*/  HMMA.16816.F32 R112, R96.reuse, R116, R112 ;  /* 0x000000746070723c */ /* 0x040ff00000001870 */
[----:B------:R-:W-:Y:S08]  /*61a0*/  HMMA.16816.F32 R116, R96, R118, R24 ;  /* 0x000000766074723c */ /* 0x000ff00000001818 */
[C---:B---3--:R-:W-:Y:S08]  /*61b0*/  HMMA.16816.F32 R24, R4.reuse, R16, R180 ;  /* 0x000000100418723c */ /* 0x048ff000000018b4 */
[C---:B-1----:R-:W-:Y:S07]  /*61c0*/  HMMA.16816.F32 R172, R4.reuse, R10, R88 ;  /* 0x0000000a04ac723c */ /* 0x042fee0000001858 */
[----:B------:R-:W-:Y:S01]  /*61d0*/  MOV R11, R67 ;  /* 0x00000043000b7202 */ /* 0x000fe20000000f00 */
[----:B------:R-:W-:Y:S01]  /*61e0*/  IMAD.MOV.U32 R88, RZ, RZ, R56 ;  /* 0x000000ffff587224 */ /* 0x000fe200078e0038 */
[----:B------:R-:W-:Y:S01]  /*61f0*/  MOV R89, R57 ;  /* 0x0000003900597202 */ /* 0x000fe20000000f00 */
[----:B------:R-:W-:Y:S01]  /*6200*/  IMAD.MOV.U32 R90, RZ, RZ, R58 ;  /* 0x000000ffff5a7224 */ /* 0x000fe200078e003a */
[----:B------:R-:W-:Y:S01]  /*6210*/  HMMA.16816.F32 R168, R4, R8, R168 ;  /* 0x0000000804a8723c */ /* 0x000fe200000018a8 */
[----:B------:R-:W-:-:S02]  /*6220*/  MOV R91, R59 ;  /* 0x0000003b005b7202 */ /* 0x000fc40000000f00 */
[----:B------:R-:W-:Y:S01]  /*6230*/  FADD.FTZ R2, R90, R89 ;  /* 0x000000595a027221 */ /* 0x000fe20000010000 */
[----:B------:R-:W-:Y:S03]  /*6240*/  LDSM.16.MT88.4 R56, [R236+0x5900] ;  /* 0x00590000ec38783b */ /* 0x000fe60000004200 */
[----:B------:R-:W-:Y:S01]  /*6250*/  MOV R8, R65 ;  /* 0x0000004100087202 */ /* 0x000fe20000000f00 */
[----:B------:R-:W-:Y:S01]  /*6260*/  HMMA.16816.F32 R16, R4, R18, R140 ;  /* 0x000000120410723c */ /* 0x000fe2000000188c */
[----:B------:R-:W-:Y:S01]  /*6270*/  IMAD.MOV.U32 R9, RZ, RZ, R66 ;  /* 0x000000ffff097224 */ /* 0x000fe200078e0042 */
[----:B------:R-:W1:Y:S02]  /*6280*/  LDSM.16.MT88.4 R140, [R103+0x5900] ;  /* 0x00590000678c783b */ /* 0x000e640000004200 */
[----:B------:R-:W-:Y:S02]  /*6290*/  FADD.FTZ R2, R8, R2 ;  /* 0x0000000208027221 */ /* 0x000fe40000010000 */
[----:B------:R-:W2:Y:S01]  /*62a0*/  LDSM.16.MT88.4 R64, [R0+0x5900] ;  /* 0x005900000040783b */ /* 0x000ea20000004200 */
[----:B------:R-:W-:Y:S01]  /*62b0*/  FADD.FTZ R4, R88, R11 ;  /* 0x0000000b58047221 */ /* 0x000fe20000010000 */
[----:B------:R-:W-:Y:S01]  /*62c0*/  HMMA.16816.F32 R128, R96, R132, R128 ;  /* 0x000000846080723c */ /* 0x000fe20000001880 */
[----:B------:R-:W-:-:S02]  /*62d0*/  FADD.FTZ R2, R192, R2 ;  /* 0x00000002c0027221 */ /* 0x000fc40000010000 */
[----:B------:R-:W-:Y:S02]  /*62e0*/  FADD.FTZ R4, R91, R4 ;  /* 0x000000045b047221 */ /* 0x000fe40000010000 */
[----:B------:R-:W-:Y:S01]  /*62f0*/  FADD.FTZ R2, R194, R2 ;  /* 0x00000002c2027221 */ /* 0x000fe20000010000 */
[----:B------:R-:W3:Y:S01]  /*6300*/  LDSM.16.MT88.4 R88, [R236+0x8900] ;  /* 0x00890000ec58783b */ /* 0x000ee20000004200 */
[----:B------:R-:W-:Y:S01]  /*6310*/  FADD.FTZ R4, R9, R4 ;  /* 0x0000000409047221 */ /* 0x000fe20000010000 */
[----:B------:R-:W-:Y:S01]  /*6320*/  HMMA.16816.F32 R132, R96, R134, R60 ;  /* 0x000000866084723c */ /* 0x000fe2000000183c */
[----:B------:R-:W-:Y:S01]  /*6330*/  FADD.FTZ R2, R22, R2 ;  /* 0x0000000216027221 */ /* 0x000fe20000010000 */
[----:B------:R4:W5:Y:S01]  /*6340*/  LDSM.16.MT88.4 R8, [R0+0x8900] ;  /* 0x008900000008783b */ /* 0x0009620000004200 */
[----:B------:R-:W-:-:S04]  /*6350*/  FADD.FTZ R4, R193, R4 ;  /* 0x00000004c1047221 */ /* 0x000fc80000010000 */
[----:B------:R-:W-:Y:S01]  /*6360*/  FADD.FTZ R4, R195, R4 ;  /* 0x00000004c3047221 */ /* 0x000fe20000010000 */
[C---:B------:R-:W-:Y:S03]  /*6370*/  HMMA.16816.F32 R144, R96.reuse, R148, R144 ;  /* 0x000000946090723c */ /* 0x040fe60000001890 */
[----:B------:R-:W-:Y:S02]  /*6380*/  FADD.FTZ R5, R23, R4 ;  /* 0x0000000417057221 */ /* 0x000fe40000010000 */
[----:B------:R-:W-:Y:S02]  /*6390*/  FADD.FTZ R4, R244, R2 ;  /* 0x00000002f4047221 */ /* 0x000fe40000010000 */
[----:B------:R-:W-:Y:S01]  /*63a0*/  FADD.FTZ R2, R245, R5 ;  /* 0x00000005f5027221 */ /* 0x000fe20000010000 */
[----:B------:R-:W-:Y:S03]  /*63b0*/  HMMA.16816.F32 R76, R96, R80, R76 ;  /* 0x00000050604c723c */ /* 0x000fe6000000184c */
[----:B------:R-:W-:-:S04]  /*63c0*/  FADD.FTZ R2, R243, R2 ;  /* 0x00000002f3027221 */ /* 0x000fc80000010000 */
[----:B------:R-:W-:Y:S01]  /*63d0*/  FADD.FTZ R2, R251, R2 ;  /* 0x00000002fb027221 */ /* 0x000fe20000010000 */
[C---:B------:R-:W-:Y:S01]  /*63e0*/  HMMA.16816.F32 R104, R96.reuse, R108, R104 ;  /* 0x0000006c6068723c */ /* 0x040fe20000001868 */
[----:B----4-:R-:W-:Y:S02]  /*63f0*/  FADD.FTZ R0, R242, R4 ;  /* 0x00000004f2007221 */ /* 0x010fe40000010000 */
[----:B------:R-:W-:Y:S02]  /*6400*/  FADD.FTZ R2, R247, R2 ;  /* 0x00000002f7027221 */ /* 0x000fe40000010000 */
[----:B------:R-:W-:Y:S02]  /*6410*/  FADD.FTZ R0, R252, R0 ;  /* 0x00000000fc007221 */ /* 0x000fe40000010000 */
[----:B------:R-:W-:Y:S01]  /*6420*/  FADD.FTZ R2, R248, R2 ;  /* 0x00000002f8027221 */ /* 0x000fe20000010000 */
[----:B-1----:R-:W-:Y:S01]  /*6430*/  HMMA.16816.F32 R136, R96, R140, R136 ;  /* 0x0000008c6088723c */ /* 0x002fe20000001888 */
        /* <DEDUP_REMOVED lines=18> */
[----:B--2---:R-:W-:Y:S01]  /*6560*/  HMMA.16816.F32 R60, R96, R64, R160 ;  /* 0x00000040603c723c */ /* 0x004fe200000018a0 */
[----:B------:R-:W-:-:S04]  /*6570*/  FADD.FTZ R0, R50, R0 ;  /* 0x0000000032007221 */ /* 0x000fc80000010000 */
[----:B------:R-:W-:Y:S02]  /*6580*/  FADD.FTZ R2, R51, R0 ;  /* 0x0000000033027221 */ /* 0x000fe40000010000 */
        /* <DEDUP_REMOVED lines=14> */
[C---:B---3--:R-:W-:Y:S02]  /*6670*/  HMMA.16816.F32 R84, R96.reuse, R88, R168 ;  /* 0x000000586054723c */ /* 0x048fe400000018a8 */
[----:B------:R1:W-:Y:S06]  /*6680*/  STL [R1+0xc], R4 ;  /* 0x00000c0401007387 */ /* 0x0003ec0000100800 */
[C---:B------:R-:W-:Y:S08]  /*6690*/  HMMA.16816.F32 R148, R96.reuse, R150, R28 ;  /* 0x000000966094723c */ /* 0x040ff0000000181c */
[C---:B------:R-:W-:Y:S08]  /*66a0*/  HMMA.16816.F32 R80, R96.reuse, R82, R32 ;  /* 0x000000526050723c */ /* 0x040ff00000001820 */
[C---:B------:R-:W-:Y:S08]  /*66b0*/  HMMA.16816.F32 R108, R96.reuse, R110, R36 ;  /* 0x0000006e606c723c */ /* 0x040ff00000001824 */
[C---:B------:R-:W-:Y:S08]  /*66c0*/  HMMA.16816.F32 R124, R96.reuse, R126, R44 ;  /* 0x0000007e607c723c */ /* 0x040ff0000000182c */
[C---:B------:R-:W-:Y:S08]  /*66d0*/  HMMA.16816.F32 R72, R96.reuse, R74, R12 ;  /* 0x0000004a6048723c */ /* 0x040ff0000000180c */
[C---:B------:R-:W-:Y:S08]  /*66e0*/  HMMA.16816.F32 R88, R96.reuse, R90, R172 ;  /* 0x0000005a6058723c */ /* 0x040ff000000018ac */
[C---:B-----5:R-:W-:Y:S08]  /*66f0*/  HMMA.16816.F32 R92, R96.reuse, R8, R24 ;  /* 0x00000008605c723c */ /* 0x060ff00000001818 */
[----:B------:R-:W-:Y:S01]  /*6700*/  HMMA.16816.F32 R96, R96, R10, R16 ;  /* 0x0000000a6060723c */ /* 0x000fe20000001810 */
[----:B------:R-:W-:Y:S07]  /*6710*/  @!P0 BRA `(.L_x_1149) ;  /* 0x0000023000008947 */ /* 0x000fee0003800000 */
[----:B-1----:R-:W2:Y:S04]  /*6720*/  LDL.64 R242, [R1+0x18] ;  /* 0x0000180001f27983 */ /* 0x002ea80000100a00 */
[----:B------:R-:W3:Y:S01]  /*6730*/  LDL R248, [R1+0x8] ;  /* 0x0000080001f87983 */ /* 0x000ee20000100800 */
[----:B------:R-:W-:Y:S01]  /*6740*/  UIADD3 UR5, UR28, -0x3, URZ ;  /* 0xfffffffd1c057890 */ /* 0x000fe2000fffe03f */
[----:B------:R-:W-:-:S02]  /*6750*/  IMAD.MOV.U32 R247, RZ, RZ, c[0x0][0x1e0] ;  /* 0x00007800fff77624 */ /* 0x000fc400078e00ff */
[----:B------:R-:W-:Y:S01]  /*6760*/  IMAD.MOV.U32 R251, RZ, RZ, c[0x0][0x1e4] ;  /* 0x00007900fffb7624 */ /* 0x000fe200078e00ff */
[----:B------:R-:W-:Y:S01]  /*6770*/  USHF.R.S32.HI UR4, URZ, 0x1f, UR5 ;  /* 0x0000001f3f047899 */ /* 0x000fe20008011405 */
[C---:B------:R-:W-:Y:S01]  /*6780*/  IMAD.SHL.U32 R8, R247.reuse, 0x40, RZ ;  /* 0x00000040f7087824 */ /* 0x040fe200078e00ff */
[----:B------:R-:W-:Y:S01]  /*6790*/  UIMAD UR6, UR6, UR5, URZ ;  /* 0x00000005060672a4 */ /* 0x000fe2000f8e023f */
[----:B------:R-:W-:Y:S01]  /*67a0*/  IMAD.U32 R6, RZ, RZ, UR5 ;  /* 0x00000005ff067e24 */ /* 0x000fe2000f8e00ff */
[----:B------:R-:W-:Y:S02]  /*67b0*/  SHF.L.U64.HI R2, R247, 0x6, R251 ;  /* 0x00000006f7027819 */ /* 0x000fe400000102fb */
[----:B------:R-:W-:Y:S01]  /*67c0*/  UIMAD UR4, UR4, UR18, UR6 ;  /* 0x00000012040472a4 */ /* 0x000fe2000f8e0206 */
[----:B--2---:R-:W-:-:S05]  /*67d0*/  IMAD.WIDE.U32 R6, R6, UR18, R242 ;  /* 0x0000001206067c25 */ /* 0x004fca000f8e00f2 */
[----:B------:R-:W-:Y:S02]  /*67e0*/  IADD3 R0, R7, UR4, RZ ;  /* 0x0000000407007c10 */ /* 0x000fe4000fffe0ff */
[----:B------:R-:W-:-:S04]  /*67f0*/  LEA R4, P0, R6, c[0x0][0x1c8], 0x1 ;  /* 0x0000720006047a11 */ /* 0x000fc800078008ff */
[----:B------:R-:W-:Y:S02]  /*6800*/  LEA.HI.X R5, R6, c[0x0][0x1cc], R0, 0x1, P0 ;  /* 0x0000730006057a11 */ /* 0x000fe400000f0c00 */
[--C-:B------:R-:W-:Y:S02]  /*6810*/  IADD3 R12, P6, P5, R8, 0x80, R4.reuse ;  /* 0x00000080080c7810 */ /* 0x100fe40007dde004 */
[-C--:B------:R-:W-:Y:S01]  /*6820*/  IADD3 R6, P0, R4, R8.reuse, RZ ;  /* 0x0000000804067210 */ /* 0x080fe20007f1e0ff */
[----:B------:R-:W-:Y:S01]  /*6830*/  @!PT LDS RZ, [RZ] ;  /* 0x00000000fffff984 */ /* 0x000fe20000000800 */
[----:B------:R-:W-:Y:S01]  /*6840*/  @!PT LDS RZ, [RZ] ;  /* 0x00000000fffff984 */ /* 0x000fe20000000800 */
[----:B------:R-:W-:Y:S01]  /*6850*/  @!PT LDS RZ, [RZ] ;  /* 0x00000000fffff984 */ /* 0x000fe20000000800 */
[----:B---3--:R1:W-:Y:S01]  /*6860*/  LDGSTS.E.BYPASS.LTC128B.128 [R248+0x12100], [R4.64], !P4 ;  /* 0x1210000004f87fae */ /* 0x0083e2000e101d58 */
[--C-:B------:R-:W-:Y:S02]  /*6870*/  IADD3.X R13, R2, RZ, R5.reuse, P6, P5 ;  /* 0x000000ff020d7210 */ /* 0x100fe400037ea405 */
        /* <DEDUP_REMOVED lines=13> */
.L_x_1149:
[----:B-1----:R-:W-:Y:S01]  /*6950*/  ULDC.64 UR4, c[0x0][0x2c8] ;  /* 0x0000b20000047ab9 */ /* 0x002fe20000000a00 */
[----:B------:R-:W0:Y:S01]  /*6960*/  LDGDEPBAR ;  /* 0x00000000000079af */ /* 0x000e220000000000 */
[----:B------:R-:W-:-:S02]  /*6970*/  UIMAD.WIDE.U32 UR6, UR8, UR4, URZ ;  /* 0x00000004080672a5 */ /* 0x000fc4000f8e003f */
[----:B------:R-:W-:Y:S02]  /*6980*/  UIADD3 UR28, UR28, -0x2, URZ ;  /* 0xfffffffe1c1c7890 */ /* 0x000fe4000fffe03f */
[----:B------:R-:W-:Y:S02]  /*6990*/  @UP2 USHF.R.U32.HI UR8, URZ, UR5, UR7 ;  /* 0x000000053f082299 */ /* 0x000fe40008011607 */
[----:B------:R-:W-:Y:S02]  /*69a0*/  UMOV UR12, URZ ;  /* 0x0000003f000c7c82 */ /* 0x000fe40008000000 */
[----:B------:R-:W-:-:S04]  /*69b0*/  UIADD3 UR8, UR8, UR14, -UR16 ;  /* 0x0000000e08087290 */ /* 0x000fc8000fffe810 */
[----:B------:R-:W-:-:S04]  /*69c0*/  UIMAD.WIDE UR4, UR8, 0x2aaaaaab, URZ ;  /* 0x2aaaaaab080478a5 */ /* 0x000fc8000f8e023f */
[----:B------:R-:W-:-:S04]  /*69d0*/  USHF.R.U32.HI UR13, URZ, 0x1f, UR5 ;  /* 0x0000001f3f0d7899 */ /* 0x000fc80008011605 */
[----:B------:R-:W-:-:S03]  /*69e0*/  ULEA.HI.SX32 UR13, UR5, UR13, 0x1c ;  /* 0x0000000d050d7291 */ /* 0x000fc6000f8fe23f */
[----:B------:R-:W-:Y:S02]  /*69f0*/  UMOV UR5, 0x1 ;  /* 0x0000000100057882 */ /* 0x000fe40000000000 */
[----:B------:R-:W-:-:S04]  /*6a00*/  UISETP.LT.AND UP0, UPT, URZ, UR13, UPT ;  /* 0x0000000d3f00728c */ /* 0x000fc8000bf01270 */
[----:B------:R-:W-:-:S04]  /*6a10*/  USEL UR13, URZ, UR13, !UP0 ;  /* 0x0000000d3f0d7287 */ /* 0x000fc8000c000000 */
[----:B------:R-:W-:-:S06]  /*6a20*/  UISETP.GE.AND UP0, UPT, UR28, UR13, UPT ;  /* 0x0000000d1c00728c */ /* 0x000fcc000bf06270 */
[----:B------:R-:W-:-:S13]  /*6a30*/  PLOP3.LUT P0, PT, PT, PT, UP0, 0x80, 0x0 ;  /* 0x000000000000781c */ /* 0x000fda0003f0f008 */
[----:B------:R-:W-:Y:S05]  /*6a40*/  @!P0 BRA `(.L_x_1150) ;  /* 0x0000489000008947 */ /* 0x000fea0003800000 */
[----:B------:R-:W2:Y:S01]  /*6a50*/  LDL R0, [R1+0x4] ;  /* 0x0000040001007983 */ /* 0x000ea20000100800 */
[----:B------:R-:W-:Y:S01]  /*6a60*/  PLOP3.LUT P5, PT, PT, PT, UP2, 0x80, 0x0 ;  /* 0x000000000000781c */ /* 0x000fe20003faf028 */
[----:B------:R-:W-:Y:S01]  /*6a70*/  IMAD.MOV.U32 R239, RZ, RZ, 0x20 ;  /* 0x00000020ffef7424 */ /* 0x000fe200078e00ff */
[----:B------:R-:W-:Y:S01]  /*6a80*/  PLOP3.LUT P0, PT, PT, PT, UP2, 0x80, 0x0 ;  /* 0x000000000000781c */ /* 0x000fe20003f0f028 */
[----:B------:R-:W-:Y:S01]  /*6a90*/  IMAD.MOV.U32 R102, RZ, RZ, R3 ;  /* 0x000000ffff667224 */ /* 0x000fe200078e0003 */
[----:B------:R-:W-:Y:S01]  /*6aa0*/  UMOV UR12, URZ ;  /* 0x0000003f000c7c82 */ /* 0x000fe20008000000 */
[----:B------:R-:W-:Y:S01]  /*6ab0*/  IMAD.MOV.U32 R101, RZ, RZ, R100 ;  /* 0x000000ffff657224 */ /* 0x000fe200078e0064 */
[----:B------:R-:W-:Y:S01]  /*6ac0*/  SEL R239, R239, 0xffffffe0, !P1 ;  /* 0xffffffe0efef7807 */ /* 0x000fe20004800000 */
[----:B------:R-:W-:Y:S02]  /*6ad0*/  UMOV UR5, 0x1 ;  /* 0x0000000100057882 */ /* 0x000fe40000000000 */
[----:B------:R-:W-:-:S02]  /*6ae0*/  UMOV UR15, UR28 ;  /* 0x0000001c000f7c82 */ /* 0x000fc40008000000 */
[----:B------:R-:W-:Y:S02]  /*6af0*/  ULDC.64 UR8, c[0x0][0x208] ;  /* 0x0000820000087ab9 */ /* 0x000fe40000000a00 */
[----:B------:R-:W-:Y:S01]  /*6b00*/  ULDC.64 UR6, c[0x0][0x1e0] ;  /* 0x0000780000067ab9 */ /* 0x000fe20000000a00 */
[----:B--2---:R-:W-:-:S05]  /*6b10*/  @P5 IMAD.HI.U32 R0, R0, c[0x0][0x2c8], RZ ;  /* 0x0000b20000005a27 */ /* 0x004fca00078e00ff */
[----:B------:R-:W-:-:S05]  /*6b20*/  @P0 SHF.R.U32.HI R0, RZ, c[0x0][0x2cc], R0 ;  /* 0x0000b300ff000a19 */ /* 0x000fca0000011600 */
[----:B------:R1:W-:Y:S02]  /*6b30*/  @P0 STL [R1], R0 ;  /* 0x0000000001000387 */ /* 0x0003e40000100800 */
.L_x_1151:
[----:B------:R-:W2:Y:S01]  /*6b40*/  LDL.64 R38, [R1+0x20] ;  /* 0x0000200001267983 */ /* 0x000ea20000100a00 */
[----:B------:R-:W-:Y:S04]  /*6b50*/  DEPBAR.LE SB0, 0x2 ;  /* 0x000080800000791a */ /* 0x000fe80000000000 */
[----:B------:R-:W-:Y:S01]  /*6b60*/  MOV R3, UR5 ;  /* 0x0000000500037c02 */ /* 0x000fe20008000f00 */
[----:B------:R-:W3:Y:S01]  /*6b70*/  LDL.64 R36, [R1+0x28] ;  /* 0x0000280001247983 */ /* 0x000ee20000100a00 */
[----:B------:R-:W-:Y:S01]  /*6b80*/  UISETP.GE.AND UP0, UPT, UR15, 0x1, UPT ;  /* 0x000000010f00788c */ /* 0x000fe2000bf06270 */
[----:B------:R-:W-:Y:S01]  /*6b90*/  MOV R100, UR12 ;  /* 0x0000000c00647c02 */ /* 0x000fe20008000f00 */
[----:B------:R-:W-:Y:S01]  /*6ba0*/  UIADD3 UR28, UR15, -0x1, URZ ;  /* 0xffffffff0f1c7890 */ /* 0x000fe2000fffe03f */
[C---:B------:R-:W-:Y:S01]  /*6bb0*/  IMAD R48, R3.reuse, 0x9000, R237 ;  /* 0x0000900003307824 */ /* 0x040fe200078e02ed */
[----:B------:R-:W-:Y:S01]  /*6bc0*/  UIMAD UR4, UR5, 0x9000, URZ ;  /* 0x00009000050478a4 */ /* 0x000fe2000f8e023f */
[----:B------:R-:W4:Y:S04]  /*6bd0*/  LDL R46, [R1+0x8] ;  /* 0x00000800012e7983 */ /* 0x000f280000100800 */
[----:B------:R-:W-:Y:S01]  /*6be0*/  BAR.SYNC.DEFER_BLOCKING 0x0 ;  /* 0x0000000000007b1d */ /* 0x000fe20000010000 */
[----:B------:R-:W-:Y:S01]  /*6bf0*/  PLOP3.LUT P0, PT, PT, PT, UP0, 0x80, 0x0 ;  /* 0x000000000000781c */ /* 0x000fe20003f0f008 */
[----:B------:R-:W-:Y:S01]  /*6c00*/  @UP0 USHF.R.S32.HI UR17, URZ, 0x1f, UR28 ;  /* 0x0000001f3f110899 */ /* 0x000fe2000801141c */
[----:B------:R-:W-:Y:S01]  /*6c10*/  IMAD R3, R3, 0x9000, R233 ;  /* 0x0000900003037824 */ /* 0x000fe200078e02e9 */
[----:B------:R-:W-:Y:S02]  /*6c20*/  @UP0 UIMAD.WIDE.U32 UR18, UR28, UR8, URZ ;  /* 0x000000081c1202a5 */ /* 0x000fe4000f8e003f */
[----:B------:R-:W-:Y:S02]  /*6c30*/  @UP0 UIMAD UR17, UR17, UR8, URZ ;  /* 0x00000008111102a4 */ /* 0x000fe4000f8e023f */
[----:B-1----:R-:W-:Y:S01]  /*6c40*/  IADD3 R0, R239, R3, RZ ;  /* 0x00000003ef007210 */ /* 0x002fe20007ffe0ff */
[----:B------:R-:W-:Y:S01]  /*6c50*/  UISETP.GE.AND UP1, UPT, UR12, 0x1, UPT ;  /* 0x000000010c00788c */ /* 0x000fe2000bf26270 */
[----:B------:R-:W-:Y:S01]  /*6c60*/  MOV R2, UR18 ;  /* 0x0000001200027c02 */ /* 0x000fe20008000f00 */
[----:B------:R-:W-:Y:S04]  /*6c70*/  @UP0 UIMAD UR17, UR28, UR9, UR17 ;  /* 0x000000091c1102a4 */ /* 0x000fe8000f8e0211 */
[----:B------:R-:W-:Y:S04]  /*6c80*/  @UP0 UIADD3 UR17, UR19, UR17, URZ ;  /* 0x0000001113110290 */ /* 0x000fe8000fffe03f */
[----:B------:R-:W-:Y:S02]  /*6c90*/  @UP0 UIMAD UR17, UR17, 0x60, URZ ;  /* 0x00000060111108a4 */ /* 0x000fe4000f8e023f */
[----:B------:R-:W-:Y:S01]  /*6ca0*/  UISETP.GE.AND UP0, UPT, UR15, 0x2, UPT ;  /* 0x000000020f00788c */ /* 0x000fe2000bf06270 */
[----:B------:R-:W1:Y:S08]  /*6cb0*/  LDSM.16.M88.4 R8, [R48+0x12100] ;  /* 0x012100003008783b */ /* 0x000e700000000200 */
[----:B------:R-:W5:Y:S02]  /*6cc0*/  LDSM.16.M88.4 R16, [R48+0x12900] ;  /* 0x012900003010783b */ /* 0x000f640000000200 */
[----:B------:R-:W-:Y:S04]  /*6cd0*/  @UP0 UIADD3 UR18, UR15, -0x2, URZ ;  /* 0xfffffffe0f120890 */ /* 0x000fe8000fffe03f */
[----:B------:R-:W-:Y:S02]  /*6ce0*/  @UP0 UIMAD.WIDE.U32 UR20, UR18, UR6, URZ ;  /* 0x00000006121402a5 */ /* 0x000fe4000f8e003f */
[----:B------:R-:W5:Y:S08]  /*6cf0*/  LDSM.16.M88.4 R24, [R48+0x13100] ;  /* 0x013100003018783b */ /* 0x000f700000000200 */
[----:B------:R-:W4:Y:S04]  /*6d00*/  LDL R234, [R1+0x14] ;  /* 0x0000140001ea7983 */ /* 0x000f280000100800 */
[----:B------:R-:W5:Y:S08]  /*6d10*/  LDSM.16.M88.4 R32, [R48+0x13900] ;  /* 0x013900003020783b */ /* 0x000f700000000200 */
[----:B------:R-:W2:Y:S01]  /*6d20*/  LDSM.16.M88.4 R40, [R48+0x14100] ;  /* 0x014100003028783b */ /* 0x000ea20000000200 */
[C---:B-1----:R-:W-:Y:S07]  /*6d30*/  HMMA.16816.F32 R4, R152.reuse, R8, RZ ;  /* 0x000000089804723c */ /* 0x042fee00000018ff */
[----:B------:R-:W1:Y:S01]  /*6d40*/  LDSM.16.M88.4 R48, [R48+0x14900] ;  /* 0x014900003030783b */ /* 0x000e620000000200 */
[C---:B------:R-:W-:Y:S07]  /*6d50*/  HMMA.16816.F32 R8, R152.reuse, R10, RZ ;  /* 0x0000000a9808723c */ /* 0x040fee00000018ff */
[----:B------:R-:W1:Y:S01]  /*6d60*/  LDSM.16.M88.4 R160, [R0] ;  /* 0x0000000000a0783b */ /* 0x000e620000000200 */
[C---:B-----5:R-:W-:Y:S07]  /*6d70*/  HMMA.16816.F32 R12, R152.reuse, R16, RZ ;  /* 0x00000010980c723c */ /* 0x060fee00000018ff */
[----:B------:R-:W5:Y:S01]  /*6d80*/  LDSM.16.M88.4 R164, [R0+0x800] ;  /* 0x0008000000a4783b */ /* 0x000f620000000200 */
[C---:B------:R-:W-:Y:S07]  /*6d90*/  HMMA.16816.F32 R16, R152.reuse, R18, RZ ;  /* 0x000000129810723c */ /* 0x040fee00000018ff */
[----:B------:R-:W1:Y:S01]  /*6da0*/  LDSM.16.M88.4 R168, [R0+0x1000] ;  /* 0x0010000000a8783b */ /* 0x000e620000000200 */
[C---:B------:R-:W-:Y:S07]  /*6db0*/  HMMA.16816.F32 R20, R152.reuse, R24, RZ ;  /* 0x000000189814723c */ /* 0x040fee00000018ff */
[----:B------:R-:W1:Y:S01]  /*6dc0*/  LDSM.16.M88.4 R172, [R0+0x1800] ;  /* 0x0018000000ac783b */ /* 0x000e620000000200 */
[C---:B------:R-:W-:Y:S07]  /*6dd0*/  HMMA.16816.F32 R24, R152.reuse, R26, RZ ;  /* 0x0000001a9818723c */ /* 0x040fee00000018ff */
[----:B------:R-:W1:Y:S01]  /*6de0*/  LDSM.16.M88.4 R176, [R0+0x2000] ;  /* 0x0020000000b0783b */ /* 0x000e620000000200 */
[C---:B------:R-:W-:Y:S07]  /*6df0*/  HMMA.16816.F32 R28, R152.reuse, R32, RZ ;  /* 0x00000020981c723c */ /* 0x040fee00000018ff */
[----:B------:R-:W1:Y:S01]  /*6e00*/  LDSM.16.M88.4 R180, [R0+0x2800] ;  /* 0x0028000000b4783b */ /* 0x000e620000000200 */
[C---:B------:R-:W-:Y:S07]  /*6e10*/  HMMA.16816.F32 R32, R152.reuse, R34, RZ ;  /* 0x000000229820723c */ /* 0x040fee00000018ff */
[----:B------:R-:W4:Y:S01]  /*6e20*/  LDL R235, [R1] ;  /* 0x0000000001eb7983 */ /* 0x000f220000100800 */
[----:B--2---:R-:W-:Y:S01]  /*6e30*/  @P0 MOV R45, R39 ;  /* 0x00000027002d0202 */ /* 0x004fe20000000f00 */
[----:B---3--:R-:W-:Y:S02]  /*6e40*/  @P0 IMAD.MOV.U32 R44, RZ, RZ, R36 ;  /* 0x000000ffff2c0224 */ /* 0x008fe400078e0024 */
[C---:B------:R-:W-:Y:S02]  /*6e50*/  HMMA.16816.F32 R36, R152.reuse, R40, RZ ;  /* 0x000000289824723c */ /* 0x040fe400000018ff */
[----:B------:R-:W-:Y:S04]  /*6e60*/  @P0 IMAD.WIDE.U32 R44, R2, 0x60, R44 ;  /* 0x00000060022c0825 */ /* 0x000fe800078e002c */
[----:B----4-:R-:W-:Y:S01]  /*6e70*/  @P0 IMAD R100, R100, 0x9000, R46 ;  /* 0x0000900064640824 */ /* 0x010fe200078e022e */
[----:B------:R-:W-:Y:S01]  /*6e80*/  @P0 SHF.L.U32 R2, R44, 0x1, RZ ;  /* 0x000000012c020819 */ /* 0x000fe200000006ff */
[C---:B------:R-:W-:Y:S01]  /*6e90*/  HMMA.16816.F32 R40, R152.reuse, R42, RZ ;  /* 0x0000002a9828723c */ /* 0x040fe200000018ff */
[----:B------:R-:W-:Y:S01]  /*6ea0*/  @P0 IADD3 R194, R45, UR17, RZ ;  /* 0x000000112dc20c10 */ /* 0x000fe2000fffe0ff */
[----:B------:R-:W-:Y:S02]  /*6eb0*/  UIMAD UR17, UR15, -0x60, URZ ;  /* 0xffffffa00f1178a4 */ /* 0x000fe4000f8e023f */
[----:B------:R-:W-:Y:S02]  /*6ec0*/  @P0 IADD3 R192, P1, R2, c[0x0][0x1f8], RZ ;  /* 0x00007e0002c00a10 */ /* 0x000fe40007f3e0ff */
[----:B------:R-:W-:Y:S02]  /*6ed0*/  @P0 SHF.L.U64.HI R194, R44, 0x1, R194 ;  /* 0x000000012cc20819 */ /* 0x000fe400000102c2 */
[C---:B-1----:R-:W-:Y:S01]  /*6ee0*/  HMMA.16816.F32 R44, R152.reuse, R48, RZ ;  /* 0x00000030982c723c */ /* 0x042fe200000018ff */
[----:B------:R-:W-:Y:S03]  /*6ef0*/  @P0 IADD3 R228, P5, R2, 0x80, RZ ;  /* 0x0000008002e40810 */ /* 0x000fe60007fbe0ff */
[----:B------:R-:W-:Y:S02]  /*6f00*/  @P0 IADD3.X R193, R194, c[0x0][0x1fc], RZ, P1, !PT ;  /* 0x00007f00c2c10a10 */ /* 0x000fe40000ffe4ff */
[----:B------:R-:W-:Y:S02]  /*6f10*/  @P0 IADD3 R228, P1, R228, c[0x0][0x1f8], RZ ;  /* 0x00007e00e4e40a10 */ /* 0x000fe40007f3e0ff */
[----:B------:R-:W-:Y:S01]  /*6f20*/  HMMA.16816.F32 R48, R152, R50, RZ ;  /* 0x000000329830723c */ /* 0x000fe200000018ff */
[----:B------:R-:W-:Y:S01]  /*6f30*/  @!PT LDS RZ, [RZ] ;  /* 0x00000000fffff984 */ /* 0x000fe20000000800 */
[----:B------:R-:W-:Y:S01]  /*6f40*/  @!PT LDS RZ, [RZ] ;  /* 0x00000000fffff984 */ /* 0x000fe20000000800 */
[----:B------:R-:W-:Y:S01]  /*6f50*/  @!PT LDS RZ, [RZ] ;  /* 0x00000000fffff984 */ /* 0x000fe20000000800 */
[----:B------:R1:W-:Y:S03]  /*6f60*/  @P0 LDGSTS.E.BYPASS.LTC128B.128 [R100+0x100], [R192.64], !P4 ;  /* 0x00100000c0640fae */ /* 0x0003e6000e101d58 */
[--C-:B------:R-:W-:Y:S02]  /*6f70*/  @P0 IADD3.X R229, RZ, c[0x0][0x1fc], R194.reuse, P1, P5 ;  /* 0x00007f00ffe50a10 */ /* 0x100fe40000fea4c2 */
[----:B------:R-:W-:Y:S02]  /*6f80*/  @P0 IADD3 R2, P6, R2, 0x100, RZ ;  /* 0x0000010002020810 */ /* 0x000fe40007fde0ff */
[C---:B------:R-:W-:Y:S01]  /*6f90*/  HMMA.16816.F32 R4, R156.reuse, R160, R4 ;  /* 0x000000a09c04723c */ /* 0x040fe20000001804 */
[----:B------:R2:W-:Y:S06]  /*6fa0*/  @P0 LDGSTS.E.BYPASS.LTC128B.128 [R100+0x3100], [R228.64], !P3 ;  /* 0x03100000e4640fae */ /* 0x0005ec000d901d58 */
[----:B------:R-:W-:Y:S01]  /*6fb0*/  @P0 IADD3 R160, P1, R192, UR11, RZ ;  /* 0x0000000bc0a00c10 */ /* 0x000fe2000ff3e0ff */
[C---:B------:R-:W-:Y:S04]  /*6fc0*/  HMMA.16816.F32 R8, R156.reuse, R162, R8 ;  /* 0x000000a29c08723c */ /* 0x040fe80000001808 */
[----:B------:R-:W-:Y:S03]  /*6fd0*/  @P0 IADD3.X R161, R193, UR10, RZ, P1, !PT ;  /* 0x0000000ac1a10c10 */ /* 0x000fe60008ffe4ff */
[----:B------:R-:W-:Y:S01]  /*6fe0*/  @P0 IADD3 R162, P1, R160, UR11, RZ ;  /* 0x0000000ba0a20c10 */ /* 0x000fe2000ff3e0ff */
[C---:B-----5:R-:W-:Y:S04]  /*6ff0*/  HMMA.16816.F32 R12, R156.reuse, R164, R12 ;  /* 0x000000a49c0c723c */ /* 0x060fe8000000180c */
[----:B------:R-:W-:Y:S04]  /*7000*/  @P0 IADD3.X R163, R161, UR10, RZ, P1, !PT ;  /* 0x0000000aa1a30c10 */ /* 0x000fe80008ffe4ff */
[C---:B------:R-:W-:Y:S04]  /*7010*/  HMMA.16816.F32 R16, R156.reuse, R166, R16 ;  /* 0x000000a69c10723c */ /* 0x040fe80000001810 */
[----:B--2---:R-:W-:Y:S01]  /*7020*/  @P0 IADD3 R228, P5, R2, c[0x0][0x1f8], RZ ;  /* 0x00007e0002e40a10 */ /* 0x004fe20007fbe0ff */
[C---:B------:R-:W-:Y:S03]  /*7030*/  IMAD.IADD R2, R232.reuse, 0x1, R3 ;  /* 0x00000001e8027824 */ /* 0x040fe600078e0203 */
[C---:B------:R-:W-:Y:S04]  /*7040*/  HMMA.16816.F32 R20, R156.reuse, R168, R20 ;  /* 0x000000a89c14723c */ /* 0x040fe80000001814 */
[----:B------:R-:W-:Y:S04]  /*7050*/  @P0 IADD3.X R229, RZ, c[0x0][0x1fc], R194, P5, P6 ;  /* 0x00007f00ffe50a10 */ /* 0x000fe80002fec4c2 */
[C---:B------:R-:W-:Y:S01]  /*7060*/  HMMA.16816.F32 R24, R156.reuse, R170, R24 ;  /* 0x000000aa9c18723c */ /* 0x040fe20000001818 */
[----:B------:R2:W-:Y:S07]  /*7070*/  @P0 LDGSTS.E.BYPASS.LTC128B.128 [R100+0x6100], [R228.64], !P2 ;  /* 0x06100000e4640fae */ /* 0x0005ee000d101d58 */
[C---:B------:R-:W-:Y:S01]  /*7080*/  HMMA.16816.F32 R28, R156.reuse, R172, R28 ;  /* 0x000000ac9c1c723c */ /* 0x040fe2000000181c */
[----:B------:R1:W-:Y:S07]  /*7090*/  @P0 LDGSTS.E.BYPASS.LTC128B.128 [R100+0x1100], [R160.64], !P4 ;  /* 0x01100000a0640fae */ /* 0x0003ee000e101d58 */
[C---:B------:R-:W-:Y:S01]  /*70a0*/  HMMA.16816.F32 R32, R156.reuse, R174, R32 ;  /* 0x000000ae9c20723c */ /* 0x040fe20000001820 */
[----:B------:R1:W-:Y:S07]  /*70b0*/  @P0 LDGSTS.E.BYPASS.LTC128B.128 [R100+0x4100], [R160.64+0x80], !P3 ;  /* 0x04100080a0640fae */ /* 0x0003ee000d901d58 */
[C---:B------:R-:W-:Y:S01]  /*70c0*/  HMMA.16816.F32 R36, R156.reuse, R176, R36 ;  /* 0x000000b09c24723c */ /* 0x040fe20000001824 */
[----:B------:R1:W-:Y:S03]  /*70d0*/  @P0 LDGSTS.E.BYPASS.LTC128B.128 [R100+0x7100], [R160.64+0x100], !P2 ;  /* 0x07100100a0640fae */ /* 0x0003e6000d101d58 */
[----:B--2---:R-:W-:Y:S04]  /*70e0*/  IADD3 R228, R232, R0, RZ ;  /* 0x00000000e8e47210 */ /* 0x004fe80007ffe0ff */
[C---:B------:R-:W-:Y:S01]  /*70f0*/  HMMA.16816.F32 R40, R156.reuse, R178, R40 ;  /* 0x000000b29c28723c */ /* 0x040fe20000001828 */
[----:B------:R1:W-:Y:S07]  /*7100*/  @P0 LDGSTS.E.BYPASS.LTC128B.128 [R100+0x2100], [R162.64], !P4 ;  /* 0x02100000a2640fae */ /* 0x0003ee000e101d58 */
[C---:B------:R-:W-:Y:S01]  /*7110*/  HMMA.16816.F32 R44, R156.reuse, R180, R44 ;  /* 0x000000b49c2c723c */ /* 0x040fe2000000182c */
[----:B------:R1:W-:Y:S07]  /*7120*/  @P0 LDGSTS.E.BYPASS.LTC128B.128 [R100+0x5100], [R162.64+0x80], !P3 ;  /* 0x05100080a2640fae */ /* 0x0003ee000d901d58 */
[----:B------:R-:W-:Y:S01]  /*7130*/  HMMA.16816.F32 R48, R156, R182, R48 ;  /* 0x000000b69c30723c */ /* 0x000fe20000001830 */
[----:B------:R1:W-:Y:S01]  /*7140*/  @P0 LDGSTS.E.BYPASS.LTC128B.128 [R100+0x8100], [R162.64+0x100], !P2 ;  /* 0x08100100a2640fae */ /* 0x0003e2000d101d58 */
[----:B------:R-:W-:Y:S07]  /*7150*/  PLOP3.LUT P0, PT, PT, PT, UP2, 0x80, 0x0 ;  /* 0x000000000000781c */ /* 0x000fee0003f0f028 */
[----:B------:R-:W-:Y:S08]  /*7160*/  LDSM.16.M88.4 R164, [R2+0x800] ;  /* 0x0008000002a4783b */ /* 0x000ff00000000200 */
[----:B------:R-:W-:Y:S08]  /*7170*/  LDSM.16.M88.4 R168, [R2+0x1000] ;  /* 0x0010000002a8783b */ /* 0x000ff00000000200 */
[----:B------:R-:W-:Y:S01]  /*7180*/  LDSM.16.M88.4 R172, [R2+0x1800] ;  /* 0x0018000002ac783b */ /* 0x000fe20000000200 */
[----:B-1----:R-:W-:Y:S07]  /*7190*/  IADD3 R100, R239, R3, R232 ;  /* 0x00000003ef647210 */ /* 0x002fee0007ffe0e8 */
[----:B------:R-:W1:Y:S08]  /*71a0*/  LDSM.16.M88.4 R160, [R2] ;  /* 0x0000000002a0783b */ /* 0x000e700000000200 */
[----:B------:R-:W0:Y:S08]  /*71b0*/  LDGDEPBAR ;  /* 0x00000000000079af */ /* 0x000e300000000000 */
[----:B------:R-:W2:Y:S08]  /*71c0*/  LDSM.16.M88.4 R176, [R2+0x2000] ;  /* 0x0020000002b0783b */ /* 0x000eb00000000200 */
[----:B------:R-:W-:Y:S08]  /*71d0*/  LDSM.16.M88.4 R180, [R228+0x800] ;  /* 0x00080000e4b4783b */ /* 0x000ff00000000200 */
[----:B------:R-:W-:Y:S01]  /*71e0*/  LDSM.16.M88.4 R192, [R228+0x1000] ;  /* 0x00100000e4c0783b */ /* 0x000fe20000000200 */
[C---:B-1----:R-:W-:Y:S08]  /*71f0*/  HMMA.16816.F32 R4, R184.reuse, R160, R4 ;  /* 0x000000a0b804723c */ /* 0x042ff00000001804 */
[C---:B------:R-:W-:Y:S01]  /*7200*/  HMMA.16816.F32 R8, R184.reuse, R162, R8 ;  /* 0x000000a2b808723c */ /* 0x040fe20000001808 */
[----:B------:R-:W1:Y:S07]  /*7210*/  LDSM.16.M88.4 R160, [R2+0x2800] ;  /* 0x0028000002a0783b */ /* 0x000e6e0000000200 */
[C---:B------:R-:W-:Y:S08]  /*7220*/  HMMA.16816.F32 R12, R184.reuse, R164, R12 ;  /* 0x000000a4b80c723c */ /* 0x040ff0000000180c */
[C---:B------:R-:W-:Y:S01]  /*7230*/  HMMA.16816.F32 R16, R184.reuse, R166, R16 ;  /* 0x000000a6b810723c */ /* 0x040fe20000001810 */
[----:B------:R-:W3:Y:S07]  /*7240*/  LDSM.16.M88.4 R164, [R228] ;  /* 0x00000000e4a4783b */ /* 0x000eee0000000200 */
[C---:B------:R-:W-:Y:S08]  /*7250*/  HMMA.16816.F32 R20, R184.reuse, R168, R20 ;  /* 0x000000a8b814723c */ /* 0x040ff00000001814 */
[C---:B------:R-:W-:Y:S01]  /*7260*/  HMMA.16816.F32 R24, R184.reuse, R170, R24 ;  /* 0x000000aab818723c */ /* 0x040fe20000001818 */
[----:B------:R-:W4:Y:S07]  /*7270*/  LDSM.16.M88.4 R168, [R228+0x1800] ;  /* 0x00180000e4a8783b */ /* 0x000f2e0000000200 */
[C---:B------:R-:W-:Y:S08]  /*7280*/  HMMA.16816.F32 R28, R184.reuse, R172, R28 ;  /* 0x000000acb81c723c */ /* 0x040ff0000000181c */
[C---:B------:R-:W-:Y:S01]  /*7290*/  HMMA.16816.F32 R32, R184.reuse, R174, R32 ;  /* 0x000000aeb820723c */ /* 0x040fe20000001820 */
[----:B------:R-:W5:Y:S07]  /*72a0*/  LDSM.16.M88.4 R172, [R228+0x2000] ;  /* 0x00200000e4ac783b */ /* 0x000f6e0000000200 */
[C---:B--2---:R-:W-:Y:S08]  /*72b0*/  HMMA.16816.F32 R36, R184.reuse, R176, R36 ;  /* 0x000000b0b824723c */ /* 0x044ff00000001824 */
        /* <DEDUP_REMOVED lines=8> */
[C---:B------:R-:W-:Y:S08]  /*7340*/  HMMA.16816.F32 R12, R188.reuse, R180, R12 ;  /* 0x000000b4bc0c723c */ /* 0x040ff0000000180c */
[C---:B------:R-:W-:Y:S01]  /*7350*/  HMMA.16816.F32 R16, R188.reuse, R182, R16 ;  /* 0x000000b6bc10723c */ /* 0x040fe20000001810 */
[----:B------:R-:W-:Y:S07]  /*7360*/  LDSM.16.M88.4 R180, [R3+0x5000] ;  /* 0x0050000003b4783b */ /* 0x000fee0000000200 */
[C---:B------:R-:W-:Y:S08]  /*7370*/  HMMA.16816.F32 R20, R188.reuse, R192, R20 ;  /* 0x000000c0bc14723c */ /* 0x040ff00000001814 */
        /* <DEDUP_REMOVED lines=8> */
[C---:B--2---:R-:W-:Y:S08]  /*7400*/  HMMA.16816.F32 R44, R188.reuse, R176, R44 ;  /* 0x000000b0bc2c723c */ /* 0x044ff0000000182c */
        /* <DEDUP_REMOVED lines=14> */
[C---:B------:R-:W-:Y:S08]  /*74f0*/  HMMA.16816.F32 R36, R196.reuse, R180, R36 ;  /* 0x000000b4c424723c */ /* 0x040ff00000001824 */
        /* <DEDUP_REMOVED lines=21> */
[----:B------:R-:W-:Y:S01]  /*7650*/  HMMA.16816.F32 R48, R200, R182, R48 ;  /* 0x000000b6c830723c */ /* 0x000fe20000001830 */
[----:B------:R-:W-:Y:S07]  /*7660*/  LDSM.16.M88.4 R180, [R3+0x6800] ;  /* 0x0068000003b4783b */ /* 0x000fee0000000200 */
[C---:B--2---:R-:W-:Y:S08]  /*7670*/  HMMA.16816.F32 R4, R204.reuse, R176, R4 ;  /* 0x000000b0cc04723c */ /* 0x044ff00000001804 */
[C---:B------:R-:W-:Y:S01]  /*7680*/  HMMA.16816.F32 R8, R204.reuse, R178, R8 ;  /* 0x000000b2cc08723c */ /* 0x040fe20000001808 */
[----:B------:R-:W-:Y:S07]  /*7690*/  LDSM.16.M88.4 R176, [R228+0x3000] ;  /* 0x00300000e4b0783b */ /* 0x000fee0000000200 */
[C---:B-1----:R-:W-:Y:S01]  /*76a0*/  HMMA.16816.F32 R12, R204.reuse, R160, R12 ;  /* 0x000000a0cc0c723c */ /* 0x042fe2000000180c */
[----:B------:R-:W-:Y:S07]  /*76b0*/  LDSM.16.M88.4 R228, [R228+0x6000] ;  /* 0x00600000e4e4783b */ /* 0x000fee0000000200 */
[C---:B------:R-:W-:Y:S01]  /*76c0*/  HMMA.16816.F32 R16, R204.reuse, R162, R16 ;  /* 0x000000a2cc10723c */ /* 0x040fe20000001810 */
[----:B------:R-:W1:Y:S07]  /*76d0*/  LDSM.16.M88.4 R160, [R2+0x5800] ;  /* 0x0058000002a0783b */ /* 0x000e6e0000000200 */
[C---:B---3--:R-:W-:Y:S08]  /*76e0*/  HMMA.16816.F32 R20, R204.reuse, R164, R20 ;  /* 0x000000a4cc14723c */ /* 0x048ff00000001814 */
[C---:B------:R-:W-:Y:S01]  /*76f0*/  HMMA.16816.F32 R24, R204.reuse, R166, R24 ;  /* 0x000000a6cc18723c */ /* 0x040fe20000001818 */
[----:B------:R-:W2:Y:S07]  /*7700*/  LDSM.16.M88.4 R164, [R100+0x3800] ;  /* 0x0038000064a4783b */ /* 0x000eae0000000200 */
[C---:B----4-:R-:W-:Y:S08]  /*7710*/  HMMA.16816.F32 R28, R204.reuse, R168, R28 ;  /* 0x000000a8cc1c723c */ /* 0x050ff0000000181c */
[C---:B------:R-:W-:Y:S01]  /*7720*/  HMMA.16816.F32 R32, R204.reuse, R170, R32 ;  /* 0x000000aacc20723c */ /* 0x040fe20000001820 */
[----:B------:R-:W3:Y:S07]  /*7730*/  LDSM.16.M88.4 R168, [R100+0x4000] ;  /* 0x0040000064a8783b */ /* 0x000eee0000000200 */
[C---:B-----5:R-:W-:Y:S08]  /*7740*/  HMMA.16816.F32 R36, R204.reuse, R172, R36 ;  /* 0x000000accc24723c */ /* 0x060ff00000001824 */
[C---:B------:R-:W-:Y:S01]  /*7750*/  HMMA.16816.F32 R40, R204.reuse, R174, R40 ;  /* 0x000000aecc28723c */ /* 0x040fe20000001828 */
[----:B------:R-:W4:Y:S07]  /*7760*/  LDSM.16.M88.4 R172, [R100+0x4800] ;  /* 0x0048000064ac783b */ /* 0x000f2e0000000200 */
[C---:B-1----:R-:W-:Y:S08]  /*7770*/  HMMA.16816.F32 R44, R204.reuse, R160, R44 ;  /* 0x000000a0cc2c723c */ /* 0x042ff0000000182c */
[----:B------:R-:W-:Y:S01]  /*7780*/  HMMA.16816.F32 R48, R204, R162, R48 ;  /* 0x000000a2cc30723c */ /* 0x000fe20000001830 */
[----:B------:R-:W1:Y:S07]  /*7790*/  LDSM.16.M88.4 R160, [R100+0x5000] ;  /* 0x0050000064a0783b */ /* 0x000e6e0000000200 */
[C---:B------:R-:W-:Y:S08]  /*77a0*/  HMMA.16816.F32 R4, R208.reuse, R176, R4 ;  /* 0x000000b0d004723c */ /* 0x040ff00000001804 */
        /* <DEDUP_REMOVED lines=11> */
[C---:B-1----:R-:W-:Y:S08]  /*7860*/  HMMA.16816.F32 R36, R208.reuse, R160, R36 ;  /* 0x000000a0d024723c */ /* 0x042ff00000001824 */
[C---:B------:R-:W-:Y:S01]  /*7870*/  HMMA.16816.F32 R40, R208.reuse, R162, R40 ;  /* 0x000000a2d028723c */ /* 0x040fe20000001828 */
[----:B------:R-:W1:Y:S07]  /*7880*/  LDSM.16.M88.4 R160, [R3+0x8000] ;  /* 0x0080000003a0783b */ /* 0x000e6e0000000200 */
[C---:B--2---:R-:W-:Y:S08]  /*7890*/  HMMA.16816.F32 R44, R208.reuse, R164, R44 ;  /* 0x000000a4d02c723c */ /* 0x044ff0000000182c */
[----:B------:R-:W-:Y:S01]  /*78a0*/  HMMA.16816.F32 R48, R208, R166, R48 ;  /* 0x000000a6d030723c */ /* 0x000fe20000001830 */
[----:B------:R-:W2:Y:S07]  /*78b0*/  LDSM.16.M88.4 R164, [R3+0x8800] ;  /* 0x0088000003a4783b */ /* 0x000eae0000000200 */
[C---:B------:R-:W-:Y:S08]  /*78c0*/  HMMA.16816.F32 R4, R212.reuse, R176, R4 ;  /* 0x000000b0d404723c */ /* 0x040ff00000001804 */
[C---:B------:R-:W-:Y:S01]  /*78d0*/  HMMA.16816.F32 R8, R212.reuse, R178, R8 ;  /* 0x000000b2d408723c */ /* 0x040fe20000001808 */
[----:B------:R-:W4:Y:S07]  /*78e0*/  LDSM.16.M88.4 R176, [R0+0x6800] ;  /* 0x0068000000b0783b */ /* 0x000f2e0000000200 */
[C---:B------:R-:W-:Y:S08]  /*78f0*/  HMMA.16816.F32 R12, R212.reuse, R180, R12 ;  /* 0x000000b4d40c723c */ /* 0x040ff0000000180c */
[C---:B------:R-:W-:Y:S01]  /*7900*/  HMMA.16816.F32 R16, R212.reuse, R182, R16 ;  /* 0x000000b6d410723c */ /* 0x040fe20000001810 */
[----:B------:R-:W5:Y:S07]  /*7910*/  LDSM.16.M88.4 R180, [R0+0x7000] ;  /* 0x0070000000b4783b */ /* 0x000f6e0000000200 */
        /* <DEDUP_REMOVED lines=8> */
[----:B------:R1:W3:Y:S07]  /*79a0*/  LDSM.16.M88.4 R160, [R0+0x8800] ;  /* 0x0088000000a0783b */ /* 0x0002ee0000000200 */
[C---:B--2---:R-:W-:Y:S08]  /*79b0*/  HMMA.16816.F32 R44, R212.reuse, R164, R44 ;  /* 0x000000a4d42c723c */ /* 0x044ff0000000182c */
[----:B------:R-:W-:Y:S01]  /*79c0*/  HMMA.16816.F32 R48, R212, R166, R48 ;  /* 0x000000a6d430723c */ /* 0x000fe20000001830 */
[----:B------:R-:W3:Y:S07]  /*79d0*/  LDSM.16.M88.4 R164, [R2+0x6000] ;  /* 0x0060000002a4783b */ /* 0x000eee0000000200 */
[C---:B------:R-:W-:Y:S01]  /*79e0*/  HMMA.16816.F32 R4, R216.reuse, R172, R4 ;  /* 0x000000acd804723c */ /* 0x040fe20000001804 */
[----:B-1----:R1:W2:Y:S07]  /*79f0*/  LDL R0, [R1+0x4] ;  /* 0x0000040001007983 */ /* 0x0022ae0000100800 */
[C---:B------:R-:W-:Y:S01]  /*7a00*/  HMMA.16816.F32 R8, R216.reuse, R174, R8 ;  /* 0x000000aed808723c */ /* 0x040fe20000001808 */
[----:B------:R-:W1:Y:S07]  /*7a10*/  LDSM.16.M88.4 R172, [R2+0x6800] ;  /* 0x0068000002ac783b */ /* 0x000e6e0000000200 */
[C---:B----4-:R-:W-:Y:S08]  /*7a20*/  HMMA.16816.F32 R12, R216.reuse, R176, R12 ;  /* 0x000000b0d80c723c */ /* 0x050ff0000000180c */
        /* <DEDUP_REMOVED lines=8> */
[C---:B---3--:R-:W-:Y:S08]  /*7ab0*/  HMMA.16816.F32 R36, R216.reuse, R168, R36 ;  /* 0x000000a8d824723c */ /* 0x048ff00000001824 */
[C---:B------:R-:W-:Y:S01]  /*7ac0*/  HMMA.16816.F32 R40, R216.reuse, R170, R40 ;  /* 0x000000aad828723c */ /* 0x040fe20000001828 */
[----:B------:R3:W4:Y:S07]  /*7ad0*/  LDSM.16.M88.4 R168, [R2+0x7000] ;  /* 0x0070000002a8783b */ /* 0x00072e0000000200 */
[C---:B------:R-:W-:Y:S08]  /*7ae0*/  HMMA.16816.F32 R44, R216.reuse, R160, R44 ;  /* 0x000000a0d82c723c */ /* 0x040ff0000000182c */
[----:B------:R-:W-:Y:S01]  /*7af0*/  HMMA.16816.F32 R48, R216, R162, R48 ;  /* 0x000000a2d830723c */ /* 0x000fe20000001830 */
[----:B------:R-:W5:Y:S07]  /*7b00*/  LDSM.16.M88.4 R160, [R100+0x6800] ;  /* 0x0068000064a0783b */ /* 0x000f6e0000000200 */
[C---:B------:R-:W-:Y:S01]  /*7b10*/  HMMA.16816.F32 R4, R220.reuse, R164, R4 ;  /* 0x000000a4dc04723c */ /* 0x040fe20000001804 */
[----:B---3--:R-:W-:Y:S07]  /*7b20*/  IMAD.U32 R2, RZ, RZ, UR16 ;  /* 0x00000010ff027e24 */ /* 0x008fee000f8e00ff */
[C---:B------:R-:W-:Y:S08]  /*7b30*/  HMMA.16816.F32 R8, R220.reuse, R166, R8 ;  /* 0x000000a6dc08723c */ /* 0x040ff00000001808 */
[C---:B-1----:R-:W-:Y:S08]  /*7b40*/  HMMA.16816.F32 R12, R220.reuse, R172, R12 ;  /* 0x000000acdc0c723c */ /* 0x042ff0000000180c */
        /* <DEDUP_REMOVED lines=11> */
[C---:B-----5:R-:W-:Y:S08]  /*7c00*/  HMMA.16816.F32 R12, R224.reuse, R160, R12 ;  /* 0x000000a0e00c723c */ /* 0x060ff0000000180c */
        /* <DEDUP_REMOVED lines=21> */
[----:B------:R-:W5:Y:S10]  /*7d60*/  MUFU.TANH R165, R8 ;  /* 0x0000000800a57308 */ /* 0x000f740000002400 */
[----:B------:R-:W1:Y:S01]  /*7d70*/  MUFU.TANH R164, R9 ;  /* 0x0000000900a47308 */ /* 0x000e620000002400 */
[----:B----4-:R-:W4:Y:S09]  /*7d80*/  LDSM.16.M88.4 R4, [R100+0x7000] ;  /* 0x007000006404783b */ /* 0x010f320000000200 */
[----:B------:R-:W-:Y:S10]  /*7d90*/  MUFU.TANH R161, R10 ;  /* 0x0000000a00a17308 */ /* 0x000ff40000002400 */
[----:B------:R1:W-:Y:S01]  /*7da0*/  MUFU.TANH R160, R11 ;  /* 0x0000000b00a07308 */ /* 0x0003e20000002400 */
[----:B--2---:R-:W-:Y:S09]  /*7db0*/  @P0 MOV R0, R235 ;  /* 0x000000eb00000202 */ /* 0x004ff20000000f00 */
[----:B------:R-:W-:Y:S01]  /*7dc0*/  MUFU.TANH R15, R15 ;  /* 0x0000000f000f7308 */ /* 0x000fe20000002400 */
[----:B------:R-:W-:Y:S09]  /*7dd0*/  SHFL.IDX PT, R3, R0, 0x1, 0x1c1f ;  /* 0x003c1f0000037f89 */ /* 0x000ff200000e0000 */
[----:B------:R-:W2:Y:S01]  /*7de0*/  MUFU.TANH R12, R12 ;  /* 0x0000000c000c7308 */ /* 0x000ea20000002400 */
[C---:B----4-:R-:W-:Y:S01]  /*7df0*/  HMMA.16816.F32 R20, R224.reuse, R4, R20 ;  /* 0x00000004e014723c */ /* 0x050fe20000001814 */
[----:B-1----:R-:W1:Y:S08]  /*7e00*/  LDSM.16.M88.4 R8, [R100+0x7800] ;  /* 0x007800006408783b */ /* 0x002e700000000200 */
[----:B------:R-:W4:Y:S01]  /*7e10*/  MUFU.TANH R13, R13 ;  /* 0x0000000d000d7308 */ /* 0x000f220000002400 */
[C---:B------:R-:W-:Y:S01]  /*7e20*/  HMMA.16816.F32 R24, R224.reuse, R6, R24 ;  /* 0x00000006e018723c */ /* 0x040fe20000001818 */
[----:B------:R-:W2:Y:S08]  /*7e30*/  LDSM.16.M88.4 R4, [R100+0x8000] ;  /* 0x008000006404783b */ /* 0x000eb00000000200 */
[----:B------:R-:W1:Y:S05]  /*7e40*/  MUFU.TANH R16, R16 ;  /* 0x0000001000107308 */ /* 0x000e6a0000002400 */
        /* <DEDUP_REMOVED lines=16> */
[----:B------:R2:W1:Y:S01]  /*7f50*/  SHFL.IDX PT, R4, R0, RZ, 0x1c1f ;  /* 0x001c1fff00047589 */ /* 0x00046200000e0000 */
[----:B------:R-:W-:Y:S06]  /*7f60*/  MUFU.TANH R23, R23 ;  /* 0x0000001700177308 */ /* 0x000fec0000002400 */
[C---:B------:R-:W-:Y:S04]  /*7f70*/  HMMA.16816.F32 R40, R224.reuse, R6, R40 ;  /* 0x00000006e028723c */ /* 0x040fe80000001828 */
[----:B------:R-:W-:Y:S01]  /*7f80*/  MUFU.TANH R22, R22 ;  /* 0x0000001600167308 */ /* 0x000fe20000002400 */
[----:B------:R-:W-:Y:S01]  /*7f90*/  BAR.SYNC.DEFER_BLOCKING 0x0 ;  /* 0x0000000000007b1d */ /* 0x000fe20000010000 */
[----:B------:R-:W-:Y:S02]  /*7fa0*/  FMUL.FTZ R28, R28, c[0x0][0x320] ;  /* 0x0000c8001c1c7a20 */ /* 0x000fe40000410000 */
[----:B------:R-:W-:Y:S04]  /*7fb0*/  FMUL.FTZ R29, R29, c[0x0][0x320] ;  /* 0x0000c8001d1d7a20 */ /* 0x000fe80000410000 */
[----:B------:R-:W-:Y:S02]  /*7fc0*/  FMUL.FTZ R31, R31, c[0x0][0x320] ;  /* 0x0000c8001f1f7a20 */ /* 0x000fe40000410000 */
[----:B------:R-:W-:Y:S01]  /*7fd0*/  FMUL.FTZ R30, R30, c[0x0][0x320] ;  /* 0x0000c8001e1e7a20 */ /* 0x000fe20000410000 */
[----:B--2---:R-:W-:Y:S01]  /*7fe0*/  MOV R0, UR17 ;  /* 0x0000001100007c02 */ /* 0x004fe20008000f00 */
[----:B------:R-:W-:Y:S01]  /*7ff0*/  FMUL.FTZ R36, R36, c[0x0][0x320] ;  /* 0x0000c80024247a20 */ /* 0x000fe20000410000 */
[----:B------:R-:W-:Y:S01]  /*8000*/  @UP0 USHF.R.S32.HI UR17, URZ, 0x1f, UR18 ;  /* 0x0000001f3f110899 */ /* 0x000fe20008011412 */
[----:B------:R-:W-:Y:S01]  /*8010*/  FMUL.FTZ R37, R37, c[0x0][0x320] ;  /* 0x0000c80025257a20 */ /* 0x000fe20000410000 */
[----:B------:R-:W-:Y:S01]  /*8020*/  IADD3 R0, -R234, 0x1, R0 ;  /* 0x00000001ea007810 */ /* 0x000fe20007ffe100 */
[----:B------:R-:W-:Y:S01]  /*8030*/  FMUL.FTZ R38, R38, c[0x0][0x320] ;  /* 0x0000c80026267a20 */ /* 0x000fe20000410000 */
[----:B------:R-:W-:Y:S01]  /*8040*/  @UP0 UIMAD UR17, UR17, UR6, URZ ;  /* 0x00000006111102a4 */ /* 0x000fe2000f8e023f */
[----:B------:R-:W-:Y:S01]  /*8050*/  FMUL.FTZ R39, R39, c[0x0][0x320] ;  /* 0x0000c80027277a20 */ /* 0x000fe20000410000 */
[----:B------:R-:W-:Y:S01]  /*8060*/  IADD3 R0, -R2, UR14, R0 ;  /* 0x0000000e02007c10 */ /* 0x000fe2000fffe100 */
[C---:B-1----:R-:W-:Y:S01]  /*8070*/  HMMA.16816.F32 R44, R224.reuse, R8, R44 ;  /* 0x00000008e02c723c */ /* 0x042fe2000000182c */
[----:B------:R-:W-:Y:S02]  /*8080*/  @UP0 UIMAD UR17, UR18, UR7, UR17 ;  /* 0x00000007121102a4 */ /* 0x000fe4000f8e0211 */
[C---:B------:R-:W-:Y:S01]  /*8090*/  IADD3 R2, R0.reuse, R4, RZ ;  /* 0x0000000400027210 */ /* 0x040fe20007ffe0ff */
[----:B------:R-:W-:Y:S01]  /*80a0*/  MUFU.TANH R28, R28 ;  /* 0x0000001c001c7308 */ /* 0x000fe20000002400 */
[----:B------:R-:W-:Y:S01]  /*80b0*/  IADD3 R0, R0, R3, RZ ;  /* 0x0000000300007210 */ /* 0x000fe20007ffe0ff */
[----:B------:R-:W-:Y:S01]  /*80c0*/  FMUL.FTZ R42, R42, c[0x0][0x320] ;  /* 0x0000c8002a2a7a20 */ /* 0x000fe20000410000 */
[C---:B------:R-:W-:Y:S01]  /*80d0*/  ISETP.GT.AND P5, PT, R2.reuse, RZ, PT ;  /* 0x000000ff0200720c */ /* 0x040fe20003fa4270 */
[----:B------:R-:W-:Y:S01]  /*80e0*/  HMMA.16816.F32 R48, R224, R10, R48 ;  /* 0x0000000ae030723c */ /* 0x000fe20000001830 */
[----:B------:R-:W-:Y:S02]  /*80f0*/  UIADD3 UR18, UR12, 0x1, URZ ;  /* 0x000000010c127890 */ /* 0x000fe4000fffe03f */
[----:B------:R-:W-:Y:S01]  /*8100*/  ISETP.GT.AND P1, PT, R2, 0x1, PT ;  /* 0x000000010200780c */ /* 0x000fe20003f24270 */
[----:B------:R-:W-:Y:S01]  /*8110*/  FMUL.FTZ R32, R32, c[0x0][0x320] ;  /* 0x0000c80020207a20 */ /* 0x000fe20000410000 */
[----:B------:R-:W-:Y:S01]  /*8120*/  FSEL R4, R170, -INF , P5 ;  /* 0xff800000aa047808 */ /* 0x000fe20002800000 */
[----:B------:R-:W1:Y:S01]  /*8130*/  MUFU.TANH R24, R24 ;  /* 0x0000001800187308 */ /* 0x000e620000002400 */
[----:B---3--:R-:W-:Y:S01]  /*8140*/  FSEL R3, R169, -INF , P1 ;  /* 0xff800000a9037808 */ /* 0x008fe20000800000 */
[----:B------:R-:W-:Y:S01]  /*8150*/  FMUL.FTZ R33, R33, c[0x0][0x320] ;  /* 0x0000c80021217a20 */ /* 0x000fe20000410000 */
[C---:B------:R-:W-:Y:S01]  /*8160*/  ISETP.GT.AND P5, PT, R2.reuse, 0x8, PT ;  /* 0x000000080200780c */ /* 0x040fe20003fa4270 */
[----:B------:R-:W-:Y:S01]  /*8170*/  USEL UR12, UR18, URZ, !UP1 ;  /* 0x0000003f120c7287 */ /* 0x000fe2000c800000 */
[----:B------:R-:W-:Y:S01]  /*8180*/  ISETP.GT.AND P1, PT, R2, 0x9, PT ;  /* 0x000000090200780c */ /* 0x000fe20003f24270 */
[----:B------:R-:W-:Y:S01]  /*8190*/  FMUL.FTZ R35, R35, c[0x0][0x320] ;  /* 0x0000c80023237a20 */ /* 0x000fe20000410000 */
[----:B------:R-:W-:Y:S01]  /*81a0*/  FMNMX.FTZ R11, R4, R101, !PT ;  /* 0x00000065040b7209 */ /* 0x000fe20007810000 */
[----:B------:R-:W-:Y:S01]  /*81b0*/  FMUL.FTZ R40, R40, c[0x0][0x320] ;  /* 0x0000c80028287a20 */ /* 0x000fe20000410000 */
[----:B-----5:R-:W-:Y:S01]  /*81c0*/  FSEL R6, R165, -INF , P5 ;  /* 0xff800000a5067808 */ /* 0x020fe20002800000 */
[----:B------:R-:W2:Y:S01]  /*81d0*/  MUFU.TANH R25, R25 ;  /* 0x0000001900197308 */ /* 0x000ea20000002400 */
[----:B------:R-:W-:Y:S01]  /*81e0*/  FMNMX.FTZ R11, R3, R11, !PT ;  /* 0x0000000b030b7209 */ /* 0x000fe20007810000 */
[----:B------:R-:W-:Y:S01]  /*81f0*/  FMUL.FTZ R34, R34, c[0x0][0x320] ;  /* 0x0000c80022227a20 */ /* 0x000fe20000410000 */
[----:B------:R-:W-:Y:S01]  /*8200*/  ISETP.GT.AND P5, PT, R2, 0x10, PT ;  /* 0x000000100200780c */ /* 0x000fe20003fa4270 */
[----:B------:R-:W-:Y:S01]  /*8210*/  FMUL.FTZ R41, R41, c[0x0][0x320] ;  /* 0x0000c80029297a20 */ /* 0x000fe20000410000 */
[----:B------:R-:W-:Y:S01]  /*8220*/  FSEL R5, R164, -INF , P1 ;  /* 0xff800000a4057808 */ /* 0x000fe20000800000 */
[----:B------:R-:W-:Y:S01]  /*8230*/  FMUL.FTZ R44, R44, c[0x0][0x320] ;  /* 0x0000c8002c2c7a20 */ /* 0x000fe20000410000 */
[----:B------:R-:W-:Y:S01]  /*8240*/  FMNMX.FTZ R11, R6, R11, !PT ;  /* 0x0000000b060b7209 */ /* 0x000fe20007810000 */
[----:B------:R-:W-:Y:S01]  /*8250*/  FMUL.FTZ R45, R45, c[0x0][0x320] ;  /* 0x0000c8002d2d7a20 */ /* 0x000fe20000410000 */
[----:B------:R-:W-:Y:S01]  /*8260*/  ISETP.GT.AND P6, PT, R0, 0x1, PT ;  /* 0x000000010000780c */ /* 0x000fe20003fc4270 */
[----:B------:R-:W3:Y:S01]  /*8270*/  MUFU.TANH R29, R29 ;  /* 0x0000001d001d7308 */ /* 0x000ee20000002400 */
[----:B------:R-:W-:Y:S01]  /*8280*/  ISETP.GT.AND P1, PT, R2, 0x11, PT ;  /* 0x000000110200780c */ /* 0x000fe20003f24270 */
[----:B------:R-:W-:Y:S01]  /*8290*/  FMUL.FTZ R48, R48, c[0x0][0x320] ;  /* 0x0000c80030307a20 */ /* 0x000fe20000410000 */
[----:B------:R-:W-:Y:S01]  /*82a0*/  FSEL R8, R166, -INF , P6 ;  /* 0xff800000a6087808 */ /* 0x000fe20003000000 */
[----:B------:R-:W-:Y:S01]  /*82b0*/  FMUL.FTZ R49, R49, c[0x0][0x320] ;  /* 0x0000c80031317a20 */ /* 0x000fe20000410000 */
[----:B------:R-:W-:Y:S01]  /*82c0*/  FSEL R166, R12, -INF , P5 ;  /* 0xff8000000ca67808 */ /* 0x000fe20002800000 */
[----:B------:R-:W-:Y:S01]  /*82d0*/  FMUL.FTZ R43, R43, c[0x0][0x320] ;  /* 0x0000c8002b2b7a20 */ /* 0x000fe20000410000 */
[----:B------:R-:W-:Y:S01]  /*82e0*/  FMNMX.FTZ R11, R5, R11, !PT ;  /* 0x0000000b050b7209 */ /* 0x000fe20007810000 */
[----:B------:R-:W-:Y:S01]  /*82f0*/  FMUL.FTZ R46, R46, c[0x0][0x320] ;  /* 0x0000c8002e2e7a20 */ /* 0x000fe20000410000 */
[----:B------:R-:W-:Y:S01]  /*8300*/  ISETP.GT.AND P0, PT, R0, RZ, PT ;  /* 0x000000ff0000720c */ /* 0x000fe20003f04270 */
[----:B------:R-:W5:Y:S01]  /*8310*/  MUFU.TANH R19, R19 ;  /* 0x0000001300137308 */ /* 0x000f620000002400 */
[----:B------:R-:W-:Y:S01]  /*8320*/  ISETP.GT.AND P5, PT, R2, 0x18, PT ;  /* 0x000000180200780c */ /* 0x000fe20003fa4270 */
[----:B------:R-:W-:Y:S01]  /*8330*/  @UP0 USHF.L.U64.HI UR18, UR6, 0x6, UR7 ;  /* 0x0000000606120899 */ /* 0x000fe20008010207 */
[----:B------:R-:W-:Y:S01]  /*8340*/  FSEL R9, R167, -INF , P0 ;  /* 0xff800000a7097808 */ /* 0x000fe20000000000 */
[----:B------:R-:W-:Y:S01]  /*8350*/  @UP0 UIADD3 UR17, UR21, UR17, URZ ;  /* 0x0000001115110290 */ /* 0x000fe2000fffe03f */
[----:B----4-:R-:W-:Y:S01]  /*8360*/  FSEL R167, R13, -INF , P1 ;  /* 0xff8000000da77808 */ /* 0x010fe20000800000 */
[----:B------:R-:W-:Y:S01]  /*8370*/  FMUL.FTZ R13, R50, c[0x0][0x320] ;  /* 0x0000c800320d7a20 */ /* 0x000fe20000410000 */
[----:B------:R-:W-:Y:S01]  /*8380*/  FMNMX.FTZ R11, R166, R11, !PT ;  /* 0x0000000ba60b7209 */ /* 0x000fe20007810000 */
[----:B------:R-:W-:Y:S01]  /*8390*/  @UP0 UIMAD UR17, UR17, 0x60, URZ ;  /* 0x00000060111108a4 */ /* 0x000fe2000f8e023f */
[----:B------:R-:W-:Y:S01]  /*83a0*/  FSEL R170, R16, -INF , P5 ;  /* 0xff80000010aa7808 */ /* 0x000fe20002800000 */
[----:B------:R4:W1:Y:S01]  /*83b0*/  MUFU.TANH R168, R14 ;  /* 0x0000000e00a87308 */ /* 0x0008620000002400 */
[C---:B------:R-:W-:Y:S01]  /*83c0*/  ISETP.GT.AND P1, PT, R2.reuse, 0x19, PT ;  /* 0x000000190200780c */ /* 0x040fe20003f24270 */
[----:B------:R-:W-:Y:S01]  /*83d0*/  UISETP.GE.AND UP1, UPT, UR5, 0x1, UPT ;  /* 0x000000010500788c */ /* 0x000fe2000bf26270 */
[----:B------:R-:W-:Y:S02]  /*83e0*/  FMNMX.FTZ R11, R167, R11, !PT ;  /* 0x0000000ba70b7209 */ /* 0x000fe40007810000 */
[----:B------:R-:W-:Y:S02]  /*83f0*/  ISETP.GT.AND P5, PT, R2, 0x20, PT ;  /* 0x000000200200780c */ /* 0x000fe40003fa4270 */
[----:B------:R-:W-:Y:S02]  /*8400*/  FSEL R171, R17, -INF , P1 ;  /* 0xff80000011ab7808 */ /* 0x000fe40000800000 */
[----:B------:R-:W-:Y:S01]  /*8410*/  FMNMX.FTZ R11, R170, R11, !PT ;  /* 0x0000000baa0b7209 */ /* 0x000fe20007810000 */
[----:B------:R-:W3:Y:S01]  /*8420*/  MUFU.TANH R32, R32 ;  /* 0x0000002000207308 */ /* 0x000ee20000002400 */
[----:B------:R-:W-:Y:S02]  /*8430*/  FSEL R174, R20, -INF , P5 ;  /* 0xff80000014ae7808 */ /* 0x000fe40002800000 */
[----:B------:R-:W-:Y:S02]  /*8440*/  ISETP.GT.AND P1, PT, R2, 0x21, PT ;  /* 0x000000210200780c */ /* 0x000fe40003f24270 */
[----:B------:R-:W-:Y:S02]  /*8450*/  FMNMX.FTZ R11, R171, R11, !PT ;  /* 0x0000000bab0b7209 */ /* 0x000fe40007810000 */
[----:B------:R-:W-:Y:S02]  /*8460*/  FSEL R175, R21, -INF , P1 ;  /* 0xff80000015af7808 */ /* 0x000fe40000800000 */
[----:B------:R-:W-:Y:S01]  /*8470*/  FMNMX.FTZ R11, R174, R11, !PT ;  /* 0x0000000bae0b7209 */ /* 0x000fe20007810000 */
[----:B------:R-:W-:Y:S01]  /*8480*/  MUFU.TANH R27, R27 ;  /* 0x0000001b001b7308 */ /* 0x000fe20000002400 */
[----:B------:R-:W-:Y:S02]  /*8490*/  ISETP.GT.AND P5, PT, R2, 0x28, PT ;  /* 0x000000280200780c */ /* 0x000fe40003fa4270 */
[----:B------:R-:W-:Y:S01]  /*84a0*/  ISETP.GT.AND P6, PT, R0, 0x9, PT ;  /* 0x000000090000780c */ /* 0x000fe20003fc4270 */
[----:B----4-:R-:W-:Y:S01]  /*84b0*/  FMUL.FTZ R14, R47, c[0x0][0x320] ;  /* 0x0000c8002f0e7a20 */ /* 0x010fe20000410000 */
[----:B-1----:R-:W-:Y:S02]  /*84c0*/  FSEL R178, R24, -INF , P5 ;  /* 0xff80000018b27808 */ /* 0x002fe40002800000 */
[C---:B------:R-:W-:Y:S02]  /*84d0*/  ISETP.GT.AND P1, PT, R2.reuse, 0x29, PT ;  /* 0x000000290200780c */ /* 0x040fe40003f24270 */
[----:B------:R-:W-:Y:S01]  /*84e0*/  FMNMX.FTZ R11, R175, R11, !PT ;  /* 0x0000000baf0b7209 */ /* 0x000fe20007810000 */
[----:B------:R-:W1:Y:S01]  /*84f0*/  MUFU.TANH R18, R18 ;  /* 0x0000001200127308 */ /* 0x000e620000002400 */
[----:B------:R-:W-:Y:S02]  /*8500*/  ISETP.GT.AND P5, PT, R2, 0x30, PT ;  /* 0x000000300200780c */ /* 0x000fe40003fa4270 */
[----:B--2---:R-:W-:Y:S02]  /*8510*/  FSEL R179, R25, -INF , P1 ;  /* 0xff80000019b37808 */ /* 0x004fe40000800000 */
[----:B------:R-:W-:Y:S02]  /*8520*/  FMNMX.FTZ R11, R178, R11, !PT ;  /* 0x0000000bb20b7209 */ /* 0x000fe40007810000 */
[----:B------:R-:W-:Y:S02]  /*8530*/  FSEL R10, R160, -INF , P6 ;  /* 0xff800000a00a7808 */ /* 0x000fe40003000000 */
[C---:B------:R-:W-:Y:S01]  /*8540*/  ISETP.GT.AND P6, PT, R0.reuse, 0x11, PT ;  /* 0x000000110000780c */ /* 0x040fe20003fc4270 */
[----:B------:R-:W2:Y:S01]  /*8550*/  MUFU.TANH R33, R33 ;  /* 0x0000002100217308 */ /* 0x000ea20000002400 */
[----:B------:R-:W-:Y:S02]  /*8560*/  FMNMX.FTZ R12, R9, R102, !PT ;  /* 0x00000066090c7209 */ /* 0x000fe40007810000 */
[----:B------:R-:W-:Y:S02]  /*8570*/  ISETP.GT.AND P0, PT, R0, 0x8, PT ;  /* 0x000000080000780c */ /* 0x000fe40003f04270 */
[----:B------:R-:W-:Y:S02]  /*8580*/  FSEL R169, R15, -INF , P6 ;  /* 0xff8000000fa97808 */ /* 0x000fe40003000000 */
[----:B------:R-:W-:Y:S02]  /*8590*/  FSEL R182, R28, -INF , P5 ;  /* 0xff8000001cb67808 */ /* 0x000fe40002800000 */
[----:B------:R-:W-:Y:S01]  /*85a0*/  ISETP.GT.AND P1, PT, R2, 0x31, PT ;  /* 0x000000310200780c */ /* 0x000fe20003f24270 */
[----:B------:R-:W4:Y:S01]  /*85b0*/  MUFU.TANH R31, R31 ;  /* 0x0000001f001f7308 */ /* 0x000f220000002400 */
[----:B------:R-:W-:Y:S02]  /*85c0*/  ISETP.GT.AND P6, PT, R0, 0x19, PT ;  /* 0x000000190000780c */ /* 0x000fe40003fc4270 */
[----:B------:R-:W-:Y:S02]  /*85d0*/  FMNMX.FTZ R11, R179, R11, !PT ;  /* 0x0000000bb30b7209 */ /* 0x000fe40007810000 */
[----:B------:R-:W-:Y:S02]  /*85e0*/  FSEL R7, R161, -INF , P0 ;  /* 0xff800000a1077808 */ /* 0x000fe40000000000 */
[----:B------:R-:W-:Y:S02]  /*85f0*/  FMNMX.FTZ R12, R8, R12, !PT ;  /* 0x0000000c080c7209 */ /* 0x000fe40007810000 */
[----:B---3--:R-:W-:Y:S01]  /*8600*/  FSEL R183, R29, -INF , P1 ;  /* 0xff8000001db77808 */ /* 0x008fe20000800000 */
[----:B------:R-:W3:Y:S01]  /*8610*/  MUFU.TANH R36, R36 ;  /* 0x0000002400247308 */ /* 0x000ee20000002400 */
[----:B-----5:R-:W-:Y:S02]  /*8620*/  FSEL R173, R19, -INF , P6 ;  /* 0xff80000013ad7808 */ /* 0x020fe40003000000 */
[C---:B------:R-:W-:Y:S02]  /*8630*/  ISETP.GT.AND P6, PT, R0.reuse, 0x21, PT ;  /* 0x000000210000780c */ /* 0x040fe40003fc4270 */
[----:B------:R-:W-:Y:S02]  /*8640*/  ISETP.GT.AND P0, PT, R0, 0x10, PT ;  /* 0x000000100000780c */ /* 0x000fe40003f04270 */
[----:B------:R-:W-:Y:S02]  /*8650*/  ISETP.GT.AND P5, PT, R2, 0x38, PT ;  /* 0x000000380200780c */ /* 0x000fe40003fa4270 */
[----:B------:R-:W-:Y:S01]  /*8660*/  FMNMX.FTZ R11, R182, R11, !PT ;  /* 0x0000000bb60b7209 */ /* 0x000fe20007810000 */
[----:B------:R-:W5:Y:S01]  /*8670*/  MUFU.TANH R37, R37 ;  /* 0x0000002500257308 */ /* 0x000f620000002400 */
[----:B------:R-:W-:Y:S02]  /*8680*/  FMNMX.FTZ R12, R7, R12, !PT ;  /* 0x0000000c070c7209 */ /* 0x000fe40007810000 */
[----:B------:R-:W-:Y:S02]  /*8690*/  FSEL R177, R23, -INF , P6 ;  /* 0xff80000017b17808 */ /* 0x000fe40003000000 */
[----:B------:R-:W-:Y:S02]  /*86a0*/  FSEL R168, R168, -INF , P0 ;  /* 0xff800000a8a87808 */ /* 0x000fe40000000000 */
[----:B------:R-:W-:Y:S02]  /*86b0*/  FSEL R229, R32, -INF , P5 ;  /* 0xff80000020e57808 */ /* 0x000fe40002800000 */
[C---:B------:R-:W-:Y:S01]  /*86c0*/  ISETP.GT.AND P0, PT, R0.reuse, 0x18, PT ;  /* 0x000000180000780c */ /* 0x040fe20003f04270 */
[----:B------:R-:W3:Y:S01]  /*86d0*/  MUFU.TANH R26, R26 ;  /* 0x0000001a001a7308 */ /* 0x000ee20000002400 */
[----:B------:R-:W-:Y:S02]  /*86e0*/  ISETP.GT.AND P6, PT, R0, 0x29, PT ;  /* 0x000000290000780c */ /* 0x000fe40003fc4270 */
[----:B------:R-:W-:Y:S02]  /*86f0*/  ISETP.GT.AND P1, PT, R2, 0x39, PT ;  /* 0x000000390200780c */ /* 0x000fe40003f24270 */
[----:B------:R-:W-:Y:S02]  /*8700*/  FMNMX.FTZ R11, R183, R11, !PT ;  /* 0x0000000bb70b7209 */ /* 0x000fe40007810000 */
[----:B------:R-:W-:Y:S02]  /*8710*/  FMNMX.FTZ R12, R10, R12, !PT ;  /* 0x0000000c0a0c7209 */ /* 0x000fe40007810000 */
[----:B-1----:R-:W-:Y:S01]  /*8720*/  FSEL R172, R18, -INF , P0 ;  /* 0xff80000012ac7808 */ /* 0x002fe20000000000 */
[----:B------:R-:W1:Y:S01]  /*8730*/  MUFU.TANH R35, R35 ;  /* 0x0000002300237308 */ /* 0x000e620000002400 */
[C---:B------:R-:W-:Y:S02]  /*8740*/  ISETP.GT.AND P0, PT, R0.reuse, 0x20, PT ;  /* 0x000000200000780c */ /* 0x040fe40003f04270 */
[----:B------:R-:W-:Y:S02]  /*8750*/  FSEL R181, R27, -INF , P6 ;  /* 0xff8000001bb57808 */ /* 0x000fe40003000000 */
[----:B------:R-:W-:Y:S02]  /*8760*/  ISETP.GT.AND P6, PT, R0, 0x31, PT ;  /* 0x000000310000780c */ /* 0x000fe40003fc4270 */
[----:B------:R-:W-:Y:S02]  /*8770*/  ISETP.GT.AND P5, PT, R2, 0x40, PT ;  /* 0x000000400200780c */ /* 0x000fe40003fa4270 */
[----:B------:R-:W-:Y:S01]  /*8780*/  FMNMX.FTZ R11, R229, R11, !PT ;  /* 0x0000000be50b7209 */ /* 0x000fe20007810000 */
[----:B------:R-:W1:Y:S01]  /*8790*/  MUFU.TANH R30, R30 ;  /* 0x0000001e001e7308 */ /* 0x000e620000002400 */
[----:B--2---:R-:W-:Y:S02]  /*87a0*/  FSEL R230, R33, -INF , P1 ;  /* 0xff80000021e67808 */ /* 0x004fe40000800000 */
[----:B------:R-:W-:Y:S02]  /*87b0*/  FMNMX.FTZ R12, R168, R12, !PT ;  /* 0x0000000ca80c7209 */ /* 0x000fe40007810000 */
[----:B------:R-:W-:Y:S02]  /*87c0*/  FSEL R176, R22, -INF , P0 ;  /* 0xff80000016b07808 */ /* 0x000fe40000000000 */
[----:B----4-:R-:W-:Y:S02]  /*87d0*/  FSEL R228, R31, -INF , P6 ;  /* 0xff8000001fe47808 */ /* 0x010fe40003000000 */
[----:B---3--:R-:W-:Y:S01]  /*87e0*/  FSEL R248, R36, -INF , P5 ;  /* 0xff80000024f87808 */ /* 0x008fe20002800000 */
[----:B------:R-:W2:Y:S01]  /*87f0*/  MUFU.TANH R40, R40 ;  /* 0x0000002800287308 */ /* 0x000ea20000002400 */
[----:B------:R-:W-:Y:S02]  /*8800*/  ISETP.GT.AND P1, PT, R2, 0x41, PT ;  /* 0x000000410200780c */ /* 0x000fe40003f24270 */
[----:B------:R-:W-:Y:S02]  /*8810*/  FMNMX.FTZ R11, R230, R11, !PT ;  /* 0x0000000be60b7209 */ /* 0x000fe40007810000 */
[C---:B------:R-:W-:Y:S02]  /*8820*/  ISETP.GT.AND P0, PT, R0.reuse, 0x28, PT ;  /* 0x000000280000780c */ /* 0x040fe40003f04270 */
[----:B------:R-:W-:Y:S02]  /*8830*/  ISETP.GT.AND P6, PT, R0, 0x39, PT ;  /* 0x000000390000780c */ /* 0x000fe40003fc4270 */
[----:B------:R-:W-:Y:S01]  /*8840*/  FMNMX.FTZ R12, R169, R12, !PT ;  /* 0x0000000ca90c7209 */ /* 0x000fe20007810000 */
[----:B------:R-:W3:Y:S01]  /*8850*/  MUFU.TANH R34, R34 ;  /* 0x0000002200227308 */ /* 0x000ee20000002400 */
[----:B-----5:R-:W-:Y:S02]  /*8860*/  FSEL R249, R37, -INF , P1 ;  /* 0xff80000025f97808 */ /* 0x020fe40000800000 */
[----:B------:R-:W-:Y:S02]  /*8870*/  FMNMX.FTZ R11, R248, R11, !PT ;  /* 0x0000000bf80b7209 */ /* 0x000fe40007810000 */
[----:B------:R-:W-:Y:S02]  /*8880*/  FSEL R180, R26, -INF , P0 ;  /* 0xff8000001ab47808 */ /* 0x000fe40000000000 */
[----:B------:R-:W-:Y:S02]  /*8890*/  ISETP.GT.AND P0, PT, R0, 0x30, PT ;  /* 0x000000300000780c */ /* 0x000fe40003f04270 */
[----:B-1----:R-:W-:Y:S01]  /*88a0*/  FSEL R238, R35, -INF , P6 ;  /* 0xff80000023ee7808 */ /* 0x002fe20003000000 */
[----:B------:R-:W1:Y:S01]  /*88b0*/  MUFU.TANH R41, R41 ;  /* 0x0000002900297308 */ /* 0x000e620000002400 */
[----:B------:R-:W-:Y:S02]  /*88c0*/  ISETP.GT.AND P6, PT, R2, 0x48, PT ;  /* 0x000000480200780c */ /* 0x000fe40003fc4270 */
[----:B------:R-:W-:Y:S02]  /*88d0*/  FMNMX.FTZ R12, R172, R12, !PT ;  /* 0x0000000cac0c7209 */ /* 0x000fe40007810000 */
[----:B------:R-:W-:Y:S02]  /*88e0*/  FSEL R193, R30, -INF , P0 ;  /* 0xff8000001ec17808 */ /* 0x000fe40000000000 */
[----:B------:R-:W-:Y:S01]  /*88f0*/  FMNMX.FTZ R100, R249, R11, !PT ;  /* 0x0000000bf9647209 */ /* 0x000fe20007810000 */
[----:B------:R-:W-:Y:S01]  /*8900*/  LDSM.16.MT88.4 R28, [R236+UR4+0x100] ;  /* 0x00010004ec1c783b */ /* 0x000fe20008004200 */
[----:B--2---:R-:W-:Y:S01]  /*8910*/  FSEL R192, R40, -INF , P6 ;  /* 0xff80000028c07808 */ /* 0x004fe20003000000 */
[----:B------:R-:W2:Y:S01]  /*8920*/  MUFU.TANH R38, R38 ;  /* 0x0000002600267308 */ /* 0x000ea20000002400 */
[----:B------:R-:W-:Y:S02]  /*8930*/  ISETP.GT.AND P0, PT, R0, 0x38, PT ;  /* 0x000000380000780c */ /* 0x000fe40003f04270 */
[----:B------:R-:W-:Y:S02]  /*8940*/  ISETP.GT.AND P5, PT, R2, 0x49, PT ;  /* 0x000000490200780c */ /* 0x000fe40003fa4270 */
[----:B------:R-:W-:Y:S02]  /*8950*/  FMNMX.FTZ R12, R173, R12, !PT ;  /* 0x0000000cad0c7209 */ /* 0x000fe40007810000 */
[----:B---3--:R-:W-:Y:S02]  /*8960*/  FSEL R235, R34, -INF , P0 ;  /* 0xff80000022eb7808 */ /* 0x008fe40000000000 */
[----:B------:R-:W-:Y:S01]  /*8970*/  ISETP.GT.AND P0, PT, R0, 0x40, PT ;  /* 0x000000400000780c */ /* 0x000fe20003f04270 */
[----:B------:R-:W3:Y:S01]  /*8980*/  MUFU.TANH R44, R44 ;  /* 0x0000002c002c7308 */ /* 0x000ee20000002400 */
[----:B------:R-:W-:Y:S02]  /*8990*/  ISETP.GT.AND P1, PT, R2, 0x50, PT ;  /* 0x000000500200780c */ /* 0x000fe40003f24270 */
[----:B------:R-:W-:Y:S02]  /*89a0*/  FMNMX.FTZ R100, R192, R100, !PT ;  /* 0x00000064c0647209 */ /* 0x000fe40007810000 */
[----:B-1----:R-:W-:Y:S02]  /*89b0*/  FSEL R194, R41, -INF , P5 ;  /* 0xff80000029c27808 */ /* 0x002fe40002800000 */
[----:B------:R-:W-:Y:S02]  /*89c0*/  FMNMX.FTZ R12, R176, R12, !PT ;  /* 0x0000000cb00c7209 */ /* 0x000fe40007810000 */
[----:B------:R-:W-:Y:S01]  /*89d0*/  FMNMX.FTZ R100, R194, R100, !PT ;  /* 0x00000064c2647209 */ /* 0x000fe20007810000 */
[----:B------:R-:W1:Y:S01]  /*89e0*/  MUFU.TANH R45, R45 ;  /* 0x0000002d002d7308 */ /* 0x000e620000002400 */
[----:B------:R-:W-:Y:S02]  /*89f0*/  FMNMX.FTZ R12, R177, R12, !PT ;  /* 0x0000000cb10c7209 */ /* 0x000fe40007810000 */
[----:B------:R-:W-:Y:S02]  /*8a00*/  ISETP.GT.AND P6, PT, R2, 0x58, PT ;  /* 0x000000580200780c */ /* 0x000fe40003fc4270 */
[----:B--2---:R-:W-:Y:S02]  /*8a10*/  FSEL R250, R38, -INF , P0 ;  /* 0xff80000026fa7808 */ /* 0x004fe40000000000 */
[----:B------:R-:W-:Y:S02]  /*8a20*/  ISETP.GT.AND P0, PT, R2, 0x51, PT ;  /* 0x000000510200780c */ /* 0x000fe40003f04270 */
[----:B------:R-:W-:Y:S01]  /*8a30*/  FMNMX.FTZ R12, R180, R12, !PT ;  /* 0x0000000cb40c7209 */ /* 0x000fe20007810000 */
[----:B------:R-:W2:Y:S01]  /*8a40*/  MUFU.TANH R48, R48 ;  /* 0x0000003000307308 */ /* 0x000ea20000002400 */
[----:B------:R-:W-:Y:S02]  /*8a50*/  ISETP.GT.AND P5, PT, R2, 0x59, PT ;  /* 0x000000590200780c */ /* 0x000fe40003fa4270 */
[----:B------:R-:W-:Y:S01]  /*8a60*/  FMNMX.FTZ R2, R181, R12, !PT ;  /* 0x0000000cb5027209 */ /* 0x000fe20007810000 */
[----:B------:R-:W-:Y:S01]  /*8a70*/  FMUL.FTZ R12, R51, c[0x0][0x320] ;  /* 0x0000c800330c7a20 */ /* 0x000fe20000410000 */
[----:B---3--:R-:W-:Y:S02]  /*8a80*/  FSEL R47, R44, -INF , P1 ;  /* 0xff8000002c2f7808 */ /* 0x008fe40000800000 */
[----:B------:R-:W-:Y:S02]  /*8a90*/  FMNMX.FTZ R2, R193, R2, !PT ;  /* 0x00000002c1027209 */ /* 0x000fe40007810000 */
[----:B------:R-:W-:Y:S01]  /*8aa0*/  FMNMX.FTZ R100, R47, R100, !PT ;  /* 0x000000642f647209 */ /* 0x000fe20007810000 */
[----:B------:R-:W3:Y:S01]  /*8ab0*/  MUFU.TANH R49, R49 ;  /* 0x0000003100317308 */ /* 0x000ee20000002400 */
[----:B------:R-:W-:Y:S02]  /*8ac0*/  FMNMX.FTZ R2, R228, R2, !PT ;  /* 0x00000002e4027209 */ /* 0x000fe40007810000 */
[----:B------:R-:W-:Y:S02]  /*8ad0*/  ISETP.GT.AND P1, PT, R0, 0x41, PT ;  /* 0x000000410000780c */ /* 0x000fe40003f24270 */
[----:B-1----:R-:W-:Y:S02]  /*8ae0*/  FSEL R25, R45, -INF , P0 ;  /* 0xff8000002d197808 */ /* 0x002fe40000000000 */
[----:B------:R-:W-:Y:S02]  /*8af0*/  FMNMX.FTZ R2, R235, R2, !PT ;  /* 0x00000002eb027209 */ /* 0x000fe40007810000 */
[----:B------:R-:W-:Y:S01]  /*8b00*/  FMNMX.FTZ R100, R25, R100, !PT ;  /* 0x0000006419647209 */ /* 0x000fe20007810000 */
[----:B------:R-:W1:Y:S01]  /*8b10*/  MUFU.TANH R39, R39 ;  /* 0x0000002700277308 */ /* 0x000e620000002400 */
[----:B------:R-:W-:Y:S02]  /*8b20*/  FMNMX.FTZ R2, R238, R2, !PT ;  /* 0x00000002ee027209 */ /* 0x000fe40007810000 */
[----:B------:R-:W-:Y:S02]  /*8b30*/  ISETP.GT.AND P0, PT, R0, 0x48, PT ;  /* 0x000000480000780c */ /* 0x000fe40003f04270 */
[----:B--2---:R-:W-:Y:S02]  /*8b40*/  FSEL R234, R48, -INF , P6 ;  /* 0xff80000030ea7808 */ /* 0x004fe40003000000 */
[----:B------:R-:W-:Y:S02]  /*8b50*/  FMNMX.FTZ R2, R250, R2, !PT ;  /* 0x00000002fa027209 */ /* 0x000fe40007810000 */
[----:B------:R-:W-:Y:S01]  /*8b60*/  FMNMX.FTZ R100, R234, R100, !PT ;  /* 0x00000064ea647209 */ /* 0x000fe20007810000 */
[----:B------:R-:W2:Y:S01]  /*8b70*/  MUFU.TANH R42, R42 ;  /* 0x0000002a002a7308 */ /* 0x000ea20000002400 */
[----:B---3--:R-:W-:Y:S04]  /*8b80*/  FSEL R231, R49, -INF , P5 ;  /* 0xff80000031e77808 */ /* 0x008fe80002800000 */
[----:B------:R-:W-:Y:S05]  /*8b90*/  FMNMX.FTZ R100, R231, R100, !PT ;  /* 0x00000064e7647209 */ /* 0x000fea0007810000 */
[----:B------:R-:W3:Y:S01]  /*8ba0*/  MUFU.TANH R43, R43 ;  /* 0x0000002b002b7308 */ /* 0x000ee20000002400 */
[----:B------:R-:W4:Y:S01]  /*8bb0*/  SHFL.BFLY PT, R11, R100, 0x2, 0x1f ;  /* 0x0c401f00640b7f89 */ /* 0x000f2200000e0000 */
[----:B-1----:R-:W-:Y:S02]  /*8bc0*/  FSEL R247, R39, -INF , P1 ;  /* 0xff80000027f77808 */ /* 0x002fe40000800000 */
[----:B------:R-:W-:Y:S02]  /*8bd0*/  ISETP.GT.AND P1, PT, R0, 0x49, PT ;  /* 0x000000490000780c */ /* 0x000fe40003f24270 */
[----:B------:R-:W-:Y:S04]  /*8be0*/  FMNMX.FTZ R2, R247, R2, !PT ;  /* 0x00000002f7027209 */ /* 0x000fe80007810000 */
[----:B------:R-:W1:Y:S01]  /*8bf0*/  MUFU.TANH R46, R46 ;  /* 0x0000002e002e7308 */ /* 0x000e620000002400 */
[----:B--2---:R-:W-:Y:S02]  /*8c00*/  FSEL R251, R42, -INF , P0 ;  /* 0xff8000002afb7808 */ /* 0x004fe40000000000 */
[C---:B------:R-:W-:Y:S02]  /*8c10*/  ISETP.GT.AND P0, PT, R0.reuse, 0x50, PT ;  /* 0x000000500000780c */ /* 0x040fe40003f04270 */
[----:B------:R-:W-:Y:S05]  /*8c20*/  FMNMX.FTZ R2, R251, R2, !PT ;  /* 0x00000002fb027209 */ /* 0x000fea0007810000 */
[----:B------:R-:W2:Y:S01]  /*8c30*/  MUFU.TANH R14, R14 ;  /* 0x0000000e000e7308 */ /* 0x000ea20000002400 */
[----:B---3--:R-:W-:Y:S02]  /*8c40*/  FSEL R252, R43, -INF , P1 ;  /* 0xff8000002bfc7808 */ /* 0x008fe40000800000 */
[----:B------:R-:W-:Y:S02]  /*8c50*/  ISETP.GT.AND P1, PT, R0, 0x51, PT ;  /* 0x000000510000780c */ /* 0x000fe40003f24270 */
[----:B------:R-:W-:Y:S05]  /*8c60*/  FMNMX.FTZ R2, R252, R2, !PT ;  /* 0x00000002fc027209 */ /* 0x000fea0007810000 */
[----:B------:R-:W3:Y:S01]  /*8c70*/  MUFU.TANH R13, R13 ;  /* 0x0000000d000d7308 */ /* 0x000ee20000002400 */
[----:B----4-:R-:W-:Y:S02]  /*8c80*/  FMNMX.FTZ R100, R100, R11, !PT ;  /* 0x0000000b64647209 */ /* 0x010fe40007810000 */
[----:B-1----:R-:W-:Y:S02]  /*8c90*/  FSEL R244, R46, -INF , P0 ;  /* 0xff8000002ef47808 */ /* 0x002fe40000000000 */
[----:B------:R-:W-:Y:S01]  /*8ca0*/  ISETP.GT.AND P0, PT, R0, 0x58, PT ;  /* 0x000000580000780c */ /* 0x000fe20003f04270 */
[----:B------:R-:W1:Y:S01]  /*8cb0*/  SHFL.BFLY PT, R11, R100, 0x1, 0x1f ;  /* 0x0c201f00640b7f89 */ /* 0x000e6200000e0000 */
[----:B------:R-:W-:Y:S03]  /*8cc0*/  FMNMX.FTZ R2, R244, R2, !PT ;  /* 0x00000002f4027209 */ /* 0x000fe60007810000 */
[----:B------:R-:W4:Y:S01]  /*8cd0*/  MUFU.TANH R12, R12 ;  /* 0x0000000c000c7308 */ /* 0x000f220000002400 */
[----:B--2---:R-:W-:Y:S02]  /*8ce0*/  FSEL R241, R14, -INF , P1 ;  /* 0xff8000000ef17808 */ /* 0x004fe40000800000 */
[----:B------:R-:W-:Y:S02]  /*8cf0*/  ISETP.GT.AND P1, PT, R0, 0x59, PT ;  /* 0x000000590000780c */ /* 0x000fe40003f24270 */
[----:B------:R-:W-:Y:S02]  /*8d00*/  FMNMX.FTZ R0, R241, R2, !PT ;  /* 0x00000002f1007209 */ /* 0x000fe40007810000 */
[----:B---3--:R-:W-:Y:S04]  /*8d10*/  FSEL R195, R13, -INF , P0 ;  /* 0xff8000000dc37808 */ /* 0x008fe80000000000 */
[----:B------:R-:W-:Y:S02]  /*8d20*/  FMNMX.FTZ R0, R195, R0, !PT ;  /* 0x00000000c3007209 */ /* 0x000fe40007810000 */
[----:B-1----:R-:W-:Y:S02]  /*8d30*/  FMNMX.FTZ R100, R100, R11, !PT ;  /* 0x0000000b64647209 */ /* 0x002fe40007810000 */
[----:B----4-:R-:W-:Y:S03]  /*8d40*/  FSEL R24, R12, -INF , P1 ;  /* 0xff8000000c187808 */ /* 0x010fe60000800000 */
[C---:B------:R-:W-:Y:S01]  /*8d50*/  FMUL.FTZ R164, R100.reuse, c[0x0][0x2d0] ;  /* 0x0000b40064a47a20 */ /* 0x040fe20000410000 */
[----:B------:R-:W-:Y:S01]  /*8d60*/  FSETP.NEU.FTZ.AND P1, PT, R100, -INF , PT ;  /* 0xff8000006400780b */ /* 0x000fe20003f3d000 */
[----:B------:R-:W-:Y:S01]  /*8d70*/  LDSM.16.MT88.4 R12, [R103+UR4+0x100] ;  /* 0x00010004670c783b */ /* 0x000fe20008004200 */
[----:B------:R-:W-:Y:S02]  /*8d80*/  FMNMX.FTZ R0, R24, R0, !PT ;  /* 0x0000000018007209 */ /* 0x000fe40007810000 */
[----:B------:R-:W-:Y:S05]  /*8d90*/  FSEL R164, R164, RZ, P1 ;  /* 0x000000ffa4a47208 */ /* 0x000fea0000800000 */
[----:B------:R-:W1:Y:S01]  /*8da0*/  SHFL.BFLY PT, R2, R0, 0x2, 0x1f ;  /* 0x0c401f0000027f89 */ /* 0x000e6200000e0000 */
[--C-:B------:R-:W-:Y:S02]  /*8db0*/  FFMA.FTZ R3, R3, c[0x0][0x2d0], -R164.reuse ;  /* 0x0000b40003037a23 */ /* 0x100fe400000108a4 */
[--C-:B------:R-:W-:Y:S02]  /*8dc0*/  FFMA.FTZ R4, R4, c[0x0][0x2d0], -R164.reuse ;  /* 0x0000b40004047a23 */ /* 0x100fe400000108a4 */
[----:B------:R-:W-:Y:S01]  /*8dd0*/  MUFU.EX2 R245, R3 ;  /* 0x0000000300f57308 */ /* 0x000fe20000000800 */
[--C-:B------:R-:W-:Y:S02]  /*8de0*/  FFMA.FTZ R6, R6, c[0x0][0x2d0], -R164.reuse ;  /* 0x0000b40006067a23 */ /* 0x100fe400000108a4 */
[----:B------:R-:W-:Y:S07]  /*8df0*/  FFMA.FTZ R5, R5, c[0x0][0x2d0], -R164 ;  /* 0x0000b40005057a23 */ /* 0x000fee00000108a4 */
[----:B------:R-:W2:Y:S01]  /*8e00*/  MUFU.EX2 R242, R4 ;  /* 0x0000000400f27308 */ /* 0x000ea20000000800 */
[----:B-1----:R-:W-:Y:S09]  /*8e10*/  FMNMX.FTZ R0, R0, R2, !PT ;  /* 0x0000000200007209 */ /* 0x002ff20007810000 */
[----:B------:R-:W-:Y:S01]  /*8e20*/  MUFU.EX2 R19, R6 ;  /* 0x0000000600137308 */ /* 0x000fe20000000800 */
[----:B------:R-:W1:Y:S09]  /*8e30*/  SHFL.BFLY PT, R2, R0, 0x1, 0x1f ;  /* 0x0c201f0000027f89 */ /* 0x000e7200000e0000 */
[----:B------:R-:W3:Y:S01]  /*8e40*/  MUFU.EX2 R246, R5 ;  /* 0x0000000500f67308 */ /* 0x000ee20000000800 */
[----:B--2---:R-:W-:Y:S02]  /*8e50*/  F2FP.PACK_AB R160, R245, R242 ;  /* 0x000000f2f5a0723e */ /* 0x004fe400000000ff */
[----:B-1----:R-:W-:Y:S02]  /*8e60*/  FMNMX.FTZ R3, R0, R2, !PT ;  /* 0x0000000200037209 */ /* 0x002fe40007810000 */
[----:B------:R-:W-:Y:S02]  /*8e70*/  FSEL R2, R100, RZ, P1 ;  /* 0x000000ff64027208 */ /* 0x000fe40000800000 */
[C---:B------:R-:W-:Y:S01]  /*8e80*/  FSETP.NEU.FTZ.AND P0, PT, R3.reuse, -INF , PT ;  /* 0xff8000000300780b */ /* 0x040fe20003f1d000 */
[C---:B------:R-:W-:Y:S01]  /*8e90*/  FMUL.FTZ R165, R3.reuse, c[0x0][0x2d0] ;  /* 0x0000b40003a57a20 */ /* 0x040fe20000410000 */
[----:B---3--:R-:W-:Y:S01]  /*8ea0*/  F2FP.PACK_AB R162, R246, R19 ;  /* 0x00000013f6a2723e */ /* 0x008fe200000000ff */
[----:B------:R-:W-:Y:S01]  /*8eb0*/  FADD.FTZ R2, -R2, R101 ;  /* 0x0000006502027221 */ /* 0x000fe20000010100 */
[----:B------:R-:W-:Y:S02]  /*8ec0*/  FSEL R0, R3, RZ, P0 ;  /* 0x000000ff03007208 */ /* 0x000fe40000000000 */
[----:B------:R-:W-:Y:S01]  /*8ed0*/  FSEL R165, R165, RZ, P0 ;  /* 0x000000ffa5a57208 */ /* 0x000fe20000000000 */
[----:B------:R-:W-:Y:S01]  /*8ee0*/  FMUL.FTZ R2, R2, c[0x0][0x2d0] ;  /* 0x0000b40002027a20 */ /* 0x000fe20000410000 */
[----:B------:R-:W-:Y:S01]  /*8ef0*/  IADD3 R101, R236, UR4, RZ ;  /* 0x00000004ec657c10 */ /* 0x000fe2000fffe0ff */
[----:B------:R-:W-:Y:S01]  /*8f00*/  FADD.FTZ R0, -R0, R102 ;  /* 0x0000006600007221 */ /* 0x000fe20000010100 */
[----:B------:R-:W-:Y:S01]  /*8f10*/  IADD3 R102, R103, UR4, RZ ;  /* 0x0000000467667c10 */ /* 0x000fe2000fffe0ff */
[--C-:B------:R-:W-:Y:S01]  /*8f20*/  FFMA.FTZ R9, R9, c[0x0][0x2d0], -R165.reuse ;  /* 0x0000b40009097a23 */ /* 0x100fe200000108a5 */
[----:B------:R-:W-:Y:S01]  /*8f30*/  PLOP3.LUT P0, PT, PT, PT, UP0, 0x80, 0x0 ;  /* 0x000000000000781c */ /* 0x000fe20003f0f008 */
[----:B------:R-:W-:Y:S01]  /*8f40*/  FMUL.FTZ R0, R0, c[0x0][0x2d0] ;  /* 0x0000b40000007a20 */ /* 0x000fe20000410000 */
[----:B------:R-:W1:Y:S01]  /*8f50*/  MUFU.EX2 R2, R2 ;  /* 0x0000000200027308 */ /* 0x000e620000000800 */
[--C-:B------:R-:W-:Y:S01]  /*8f60*/  FFMA.FTZ R8, R8, c[0x0][0x2d0], -R165.reuse ;  /* 0x0000b40008087a23 */ /* 0x100fe200000108a5 */
[----:B------:R-:W-:Y:S01]  /*8f70*/  IADD3 R102, R240, R102, RZ ;  /* 0x00000066f0667210 */ /* 0x000fe20007ffe0ff */
[--C-:B------:R-:W-:Y:S02]  /*8f80*/  FFMA.FTZ R7, R7, c[0x0][0x2d0], -R165.reuse ;  /* 0x0000b40007077a23 */ /* 0x100fe400000108a5 */
[----:B------:R-:W-:Y:S02]  /*8f90*/  FFMA.FTZ R10, R10, c[0x0][0x2d0], -R165 ;  /* 0x0000b4000a0a7a23 */ /* 0x000fe400000108a5 */
[----:B------:R-:W2:Y:S01]  /*8fa0*/  LDSM.16.MT88.4 R20, [R102+0x100] ;  /* 0x000100006614783b */ /* 0x000ea20000004200 */
[----:B------:R-:W-:Y:S02]  /*8fb0*/  IMAD.IADD R101, R240, 0x1, R101 ;  /* 0x00000001f0657824 */ /* 0x000fe400078e0265 */
[----:B------:R-:W3:Y:S05]  /*8fc0*/  MUFU.EX2 R243, R9 ;  /* 0x0000000900f37308 */ /* 0x000eea0000000800 */
[----:B------:R-:W4:Y:S05]  /*8fd0*/  LDSM.16.MT88.4 R36, [R101+0x100] ;  /* 0x000100006524783b */ /* 0x000f2a0000004200 */
[----:B------:R-:W5:Y:S01]  /*8fe0*/  MUFU.EX2 R26, R8 ;  /* 0x00000008001a7308 */ /* 0x000f620000000800 */
[C---:B-1----:R-:W-:Y:S02]  /*8ff0*/  FMUL.FTZ R4, R2.reuse, R104 ;  /* 0x0000006802047220 */ /* 0x042fe40000410000 */
[C---:B------:R-:W-:Y:S02]  /*9000*/  FMUL.FTZ R5, R2.reuse, R105 ;  /* 0x0000006902057220 */ /* 0x040fe40000410000 */
[C---:B------:R-:W-:Y:S05]  /*9010*/  FMUL.FTZ R16, R2.reuse, R116 ;  /* 0x0000007402107220 */ /* 0x040fea0000410000 */
[----:B------:R-:W1:Y:S01]  /*9020*/  MUFU.EX2 R17, R7 ;  /* 0x0000000700117308 */ /* 0x000e620000000800 */
[C---:B------:R-:W-:Y:S01]  /*9030*/  FMUL.FTZ R32, R2.reuse, R132 ;  /* 0x0000008402207220 */ /* 0x040fe20000410000 */
[----:B------:R-:W-:Y:S01]  /*9040*/  MOV R132, R242 ;  /* 0x000000f200847202 */ /* 0x000fe20000000f00 */
[C---:B------:R-:W-:Y:S01]  /*9050*/  FMUL.FTZ R33, R2.reuse, R133 ;  /* 0x0000008502217220 */ /* 0x040fe20000410000 */
[----:B---3--:R-:W-:Y:S01]  /*9060*/  MOV R133, R243 ;  /* 0x000000f300857202 */ /* 0x008fe20000000f00 */
[C---:B------:R-:W-:Y:S02]  /*9070*/  FMUL.FTZ R9, R2.reuse, R109 ;  /* 0x0000006d02097220 */ /* 0x040fe40000410000 */
[C---:B------:R-:W-:Y:S02]  /*9080*/  FMUL.FTZ R40, R2.reuse, R140 ;  /* 0x0000008c02287220 */ /* 0x040fe40000410000 */
[C---:B------:R-:W-:Y:S01]  /*9090*/  FMUL.FTZ R41, R2.reuse, R141 ;  /* 0x0000008d02297220 */ /* 0x040fe20000410000 */
[----:B------:R-:W3:Y:S01]  /*90a0*/  MUFU.EX2 R18, R10 ;  /* 0x0000000a00127308 */ /* 0x000ee20000000800 */
[C---:B------:R-:W-:Y:S02]  /*90b0*/  FMUL.FTZ R48, R2.reuse, R148 ;  /* 0x0000009402307220 */ /* 0x040fe40000410000 */
[----:B------:R-:W-:Y:S01]  /*90c0*/  FMUL.FTZ R49, R2, R149 ;  /* 0x0000009502317220 */ /* 0x000fe20000410000 */
[----:B-----5:R-:W-:Y:S01]  /*90d0*/  F2FP.PACK_AB R161, R26, R243 ;  /* 0x000000f31aa1723e */ /* 0x020fe200000000ff */
[C---:B------:R-:W-:Y:S01]  /*90e0*/  FMUL.FTZ R8, R2.reuse, R108 ;  /* 0x0000006c02087220 */ /* 0x040fe20000410000 */
[----:B------:R-:W-:Y:S01]  /*90f0*/  MOV R149, R195 ;  /* 0x000000c300957202 */ /* 0x000fe20000000f00 */
[C---:B------:R-:W-:Y:S02]  /*9100*/  FMUL.FTZ R52, R2.reuse, R52 ;  /* 0x0000003402347220 */ /* 0x040fe40000410000 */
[C---:B------:R-:W-:Y:S01]  /*9110*/  FMUL.FTZ R53, R2.reuse, R53 ;  /* 0x0000003502357220 */ /* 0x040fe20000410000 */
[----:B------:R-:W5:Y:S01]  /*9120*/  MUFU.EX2 R0, R0 ;  /* 0x0000000000007308 */ /* 0x000f620000000800 */
[C---:B------:R-:W-:Y:S02]  /*9130*/  FMUL.FTZ R56, R2.reuse, R56 ;  /* 0x0000003802387220 */ /* 0x040fe40000410000 */
[C---:B------:R-:W-:Y:S01]  /*9140*/  FMUL.FTZ R57, R2.reuse, R57 ;  /* 0x0000003902397220 */ /* 0x040fe20000410000 */
[----:B-1----:R-:W-:Y:S01]  /*9150*/  MOV R116, R17 ;  /* 0x0000001100747202 */ /* 0x002fe20000000f00 */
[C---:B------:R-:W-:Y:S02]  /*9160*/  FMUL.FTZ R60, R2.reuse, R60 ;  /* 0x0000003c023c7220 */ /* 0x040fe40000410000 */
[C---:B------:R-:W-:Y:S01]  /*9170*/  FMUL.FTZ R61, R2.reuse, R61 ;  /* 0x0000003d023d7220 */ /* 0x040fe20000410000 */
[----:B------:R-:W-:Y:S01]  /*9180*/  MOV R140, R116 ;  /* 0x00000074008c7202 */ /* 0x000fe20000000f00 */
[C---:B------:R-:W-:Y:S02]  /*9190*/  FMUL.FTZ R64, R2.reuse, R64 ;  /* 0x0000004002407220 */ /* 0x040fe40000410000 */
[C---:B------:R-:W-:Y:S02]  /*91a0*/  FMUL.FTZ R65, R2.reuse, R65 ;  /* 0x0000004102417220 */ /* 0x040fe40000410000 */
[----:B------:R-:W-:Y:S01]  /*91b0*/  FMUL.FTZ R68, R2, R68 ;  /* 0x0000004402447220 */ /* 0x000fe20000410000 */
[----:B---3--:R-:W-:Y:S01]  /*91c0*/  F2FP.PACK_AB R163, R18, R17 ;  /* 0x0000001112a3723e */ /* 0x008fe200000000ff */
[C---:B------:R-:W-:Y:S01]  /*91d0*/  FMUL.FTZ R17, R2.reuse, R117 ;  /* 0x0000007502117220 */ /* 0x040fe20000410000 */
[----:B------:R-:W-:Y:S01]  /*91e0*/  MOV R117, R18 ;  /* 0x0000001200757202 */ /* 0x000fe20000000f00 */
[C---:B------:R-:W-:Y:S02]  /*91f0*/  FMUL.FTZ R69, R2.reuse, R69 ;  /* 0x0000004502457220 */ /* 0x040fe40000410000 */
[C---:B------:R-:W-:Y:S02]  /*9200*/  FMUL.FTZ R72, R2.reuse, R72 ;  /* 0x0000004802487220 */ /* 0x040fe40000410000 */
[C---:B------:R-:W-:Y:S02]  /*9210*/  FMUL.FTZ R73, R2.reuse, R73 ;  /* 0x0000004902497220 */ /* 0x040fe40000410000 */
[----:B------:R-:W-:Y:S02]  /*9220*/  FMUL.FTZ R76, R2, R76 ;  /* 0x0000004c024c7220 */ /* 0x000fe40000410000 */
[C---:B-----5:R-:W-:Y:S02]  /*9230*/  FMUL.FTZ R6, R0.reuse, R106 ;  /* 0x0000006a00067220 */ /* 0x060fe40000410000 */
[C---:B------:R-:W-:Y:S02]  /*9240*/  FMUL.FTZ R7, R0.reuse, R107 ;  /* 0x0000006b00077220 */ /* 0x040fe40000410000 */
[----:B------:R-:W-:Y:S01]  /*9250*/  LDSM.16.MT88.4 R104, [R102+0x3100] ;  /* 0x003100006668783b */ /* 0x000fe20000004200 */
[C---:B------:R-:W-:Y:S02]  /*9260*/  FMUL.FTZ R10, R0.reuse, R110 ;  /* 0x0000006e000a7220 */ /* 0x040fe40000410000 */
[C---:B------:R-:W-:Y:S02]  /*9270*/  FMUL.FTZ R11, R0.reuse, R111 ;  /* 0x0000006f000b7220 */ /* 0x040fe40000410000 */
[C---:B------:R-:W-:Y:S03]  /*9280*/  HMMA.16816.F32 R4, R160.reuse, R12, R4 ;  /* 0x0000000ca004723c */ /* 0x040fe60000001804 */
[----:B------:R-:W-:Y:S02]  /*9290*/  LDSM.16.MT88.4 R108, [R236+UR4+0x3100] ;  /* 0x00310004ec6c783b */ /* 0x000fe40008004200 */
[----:B------:R-:W-:Y:S02]  /*92a0*/  FMUL.FTZ R27, R0, R127 ;  /* 0x0000007f001b7220 */ /* 0x000fe40000410000 */
[C---:B------:R-:W-:Y:S01]  /*92b0*/  FMUL.FTZ R12, R2.reuse, R112 ;  /* 0x00000070020c7220 */ /* 0x040fe20000410000 */
[C---:B------:R-:W-:Y:S04]  /*92c0*/  HMMA.16816.F32 R8, R160.reuse, R14, R8 ;  /* 0x0000000ea008723c */ /* 0x040fe80000001808 */
[----:B------:R-:W-:Y:S02]  /*92d0*/  FMUL.FTZ R13, R2, R113 ;  /* 0x00000071020d7220 */ /* 0x000fe40000410000 */
[C---:B------:R-:W-:Y:S01]  /*92e0*/  FMUL.FTZ R18, R0.reuse, R118 ;  /* 0x0000007600127220 */ /* 0x040fe20000410000 */
[----:B------:R-:W-:Y:S01]  /*92f0*/  MOV R118, R19 ;  /* 0x0000001300767202 */ /* 0x000fe20000000f00 */
[C---:B------:R-:W-:Y:S04]  /*9300*/  FMUL.FTZ R14, R0.reuse, R114 ;  /* 0x00000072000e7220 */ /* 0x040fe80000410000 */
[C---:B------:R-:W-:Y:S02]  /*9310*/  FMUL.FTZ R15, R0.reuse, R115 ;  /* 0x00000073000f7220 */ /* 0x040fe40000410000 */
[----:B------:R-:W-:Y:S01]  /*9320*/  LDSM.16.MT88.4 R112, [R101+0x3100] ;  /* 0x003100006570783b */ /* 0x000fe20000004200 */
[C---:B------:R-:W-:Y:S02]  /*9330*/  FMUL.FTZ R19, R0.reuse, R119 ;  /* 0x0000007700137220 */ /* 0x040fe40000410000 */
[----:B------:R-:W-:Y:S02]  /*9340*/  IMAD.MOV.U32 R119, RZ, RZ, R26 ;  /* 0x000000ffff777224 */ /* 0x000fe400078e001a */
        /* <DEDUP_REMOVED lines=12> */
[----:B------:R-:W-:Y:S01]  /*9410*/  FMUL.FTZ R24, R2, R124 ;  /* 0x0000007c02187220 */ /* 0x000fe20000410000 */
[----:B------:R-:W1:Y:S01]  /*9420*/  LDSM.16.MT88.4 R44, [R103+UR4+0x3100] ;  /* 0x00310004672c783b */ /* 0x000e620008004200 */
[----:B------:R-:W-:Y:S01]  /*9430*/  MOV R148, R121 ;  /* 0x0000007900947202 */ /* 0x000fe20000000f00 */
[C---:B------:R-:W-:Y:S01]  /*9440*/  FMUL.FTZ R35, R0.reuse, R135 ;  /* 0x0000008700237220 */ /* 0x040fe20000410000 */
[----:B------:R-:W-:Y:S01]  /*9450*/  MOV R135, R117 ;  /* 0x0000007500877202 */ /* 0x000fe20000000f00 */
[C---:B------:R-:W-:Y:S03]  /*9460*/  HMMA.16816.F32 R20, R160.reuse, R28, R20 ;  /* 0x0000001ca014723c */ /* 0x040fe60000001814 */
[----:B------:R-:W-:Y:S01]  /*9470*/  FMUL.FTZ R42, R0, R142 ;  /* 0x0000008e002a7220 */ /* 0x000fe20000410000 */
[----:B------:R-:W-:Y:S01]  /*9480*/  LDSM.16.MT88.4 R124, [R103+UR4+0x3900] ;  /* 0x00390004677c783b */ /* 0x000fe20008004200 */
[----:B------:R-:W-:Y:S02]  /*9490*/  IMAD.MOV.U32 R142, RZ, RZ, R118 ;  /* 0x000000ffff8e7224 */ /* 0x000fe400078e0076 */
[C---:B------:R-:W-:Y:S01]  /*94a0*/  FMUL.FTZ R28, R2.reuse, R128 ;  /* 0x00000080021c7220 */ /* 0x040fe20000410000 */
[C---:B------:R-:W-:Y:S04]  /*94b0*/  HMMA.16816.F32 R24, R160.reuse, R30, R24 ;  /* 0x0000001ea018723c */ /* 0x040fe80000001818 */
[----:B------:R-:W-:Y:S02]  /*94c0*/  FMUL.FTZ R29, R2, R129 ;  /* 0x00000081021d7220 */ /* 0x000fe40000410000 */
[C---:B------:R-:W-:Y:S01]  /*94d0*/  FMUL.FTZ R43, R0.reuse, R143 ;  /* 0x0000008f002b7220 */ /* 0x040fe20000410000 */
[----:B------:R-:W-:Y:S01]  /*94e0*/  MOV R143, R119 ;  /* 0x00000077008f7202 */ /* 0x000fe20000000f00 */
[C---:B------:R-:W-:Y:S01]  /*94f0*/  FMUL.FTZ R30, R0.reuse, R130 ;  /* 0x00000082001e7220 */ /* 0x040fe20000410000 */
[----:B------:R-:W-:Y:S03]  /*9500*/  LDSM.16.MT88.4 R116, [R102+0x900] ;  /* 0x000900006674783b */ /* 0x000fe60000004200 */
[C---:B------:R-:W-:Y:S02]  /*9510*/  FMUL.FTZ R31, R0.reuse, R131 ;  /* 0x00000083001f7220 */ /* 0x040fe40000410000 */
[C---:B------:R-:W-:Y:S01]  /*9520*/  FMUL.FTZ R50, R0.reuse, R150 ;  /* 0x0000009600327220 */ /* 0x040fe20000410000 */
[----:B------:R-:W-:Y:S01]  /*9530*/  MOV R150, R231 ;  /* 0x000000e700967202 */ /* 0x000fe20000000f00 */
[C---:B------:R-:W-:Y:S01]  /*9540*/  FMUL.FTZ R51, R0.reuse, R151 ;  /* 0x0000009700337220 */ /* 0x040fe20000410000 */
[----:B------:R-:W-:Y:S01]  /*9550*/  LDSM.16.MT88.4 R128, [R102+0x3900] ;  /* 0x003900006680783b */ /* 0x000fe20000004200 */
[----:B------:R-:W-:Y:S01]  /*9560*/  MOV R151, R234 ;  /* 0x000000ea00977202 */ /* 0x000fe20000000f00 */
[C---:B----4-:R-:W-:Y:S03]  /*9570*/  HMMA.16816.F32 R28, R160.reuse, R36, R28 ;  /* 0x00000024a01c723c */ /* 0x050fe6000000181c */
[C---:B------:R-:W-:Y:S02]  /*9580*/  FMUL.FTZ R54, R0.reuse, R54 ;  /* 0x0000003600367220 */ /* 0x040fe40000410000 */
[----:B------:R-:W-:Y:S02]  /*9590*/  FMUL.FTZ R55, R0, R55 ;  /* 0x0000003700377220 */ /* 0x000fe40000410000 */
[C---:B------:R-:W-:Y:S01]  /*95a0*/  FMUL.FTZ R36, R2.reuse, R136 ;  /* 0x0000008802247220 */ /* 0x040fe20000410000 */
[C---:B------:R-:W-:Y:S04]  /*95b0*/  HMMA.16816.F32 R32, R160.reuse, R38, R32 ;  /* 0x00000026a020723c */ /* 0x040fe80000001820 */
[----:B------:R-:W-:Y:S02]  /*95c0*/  FMUL.FTZ R37, R2, R137 ;  /* 0x0000008902257220 */ /* 0x000fe40000410000 */
[C---:B------:R-:W-:Y:S02]  /*95d0*/  FMUL.FTZ R58, R0.reuse, R58 ;  /* 0x0000003a003a7220 */ /* 0x040fe40000410000 */
[C---:B------:R-:W-:Y:S04]  /*95e0*/  FMUL.FTZ R38, R0.reuse, R138 ;  /* 0x0000008a00267220 */ /* 0x040fe80000410000 */
[C---:B------:R-:W-:Y:S01]  /*95f0*/  FMUL.FTZ R39, R0.reuse, R139 ;  /* 0x0000008b00277220 */ /* 0x040fe20000410000 */
[----:B------:R-:W-:Y:S01]  /*9600*/  MOV R139, R246 ;  /* 0x000000f6008b7202 */ /* 0x000fe20000000f00 */
[C---:B------:R-:W-:Y:S02]  /*9610*/  FMUL.FTZ R59, R0.reuse, R59 ;  /* 0x0000003b003b7220 */ /* 0x040fe40000410000 */
[C---:B------:R-:W-:Y:S02]  /*9620*/  FMUL.FTZ R62, R0.reuse, R62 ;  /* 0x0000003e003e7220 */ /* 0x040fe40000410000 */
[C---:B------:R-:W-:Y:S01]  /*9630*/  FMUL.FTZ R63, R0.reuse, R63 ;  /* 0x0000003f003f7220 */ /* 0x040fe20000410000 */
[C---:B-1----:R-:W-:Y:S03]  /*9640*/  HMMA.16816.F32 R36, R160.reuse, R44, R36 ;  /* 0x0000002ca024723c */ /* 0x042fe60000001824 */
[C---:B------:R-:W-:Y:S02]  /*9650*/  FMUL.FTZ R66, R0.reuse, R66 ;  /* 0x0000004200427220 */ /* 0x040fe40000410000 */
[----:B------:R-:W-:Y:S02]  /*9660*/  FMUL.FTZ R67, R0, R67 ;  /* 0x0000004300437220 */ /* 0x000fe40000410000 */
[C---:B------:R-:W-:Y:S01]  /*9670*/  FMUL.FTZ R44, R2.reuse, R144 ;  /* 0x00000090022c7220 */ /* 0x040fe20000410000 */
[C---:B------:R-:W-:Y:S04]  /*9680*/  HMMA.16816.F32 R40, R160.reuse, R46, R40 ;  /* 0x0000002ea028723c */ /* 0x040fe80000001828 */
[----:B------:R-:W-:Y:S02]  /*9690*/  FMUL.FTZ R45, R2, R145 ;  /* 0x00000091022d7220 */ /* 0x000fe40000410000 */
[C---:B------:R-:W-:Y:S02]  /*96a0*/  FMUL.FTZ R70, R0.reuse, R70 ;  /* 0x0000004600467220 */ /* 0x040fe40000410000 */
[C---:B------:R-:W-:Y:S04]  /*96b0*/  FMUL.FTZ R46, R0.reuse, R146 ;  /* 0x00000092002e7220 */ /* 0x040fe80000410000 */
[C---:B------:R-:W-:Y:S02]  /*96c0*/  FMUL.FTZ R47, R0.reuse, R147 ;  /* 0x00000093002f7220 */ /* 0x040fe40000410000 */
[C---:B------:R-:W-:Y:S02]  /*96d0*/  FMUL.FTZ R71, R0.reuse, R71 ;  /* 0x0000004700477220 */ /* 0x040fe40000410000 */
[C---:B------:R-:W-:Y:S02]  /*96e0*/  FMUL.FTZ R74, R0.reuse, R74 ;  /* 0x0000004a004a7220 */ /* 0x040fe40000410000 */
[----:B------:R-:W-:Y:S01]  /*96f0*/  FMUL.FTZ R75, R0, R75 ;  /* 0x0000004b004b7220 */ /* 0x000fe20000410000 */
[C---:B------:R-:W-:Y:S03]  /*9700*/  HMMA.16816.F32 R44, R160.reuse, R104, R44 ;  /* 0x00000068a02c723c */ /* 0x040fe6000000182c */
[----:B------:R-:W-:Y:S02]  /*9710*/  FMUL.FTZ R77, R2, R77 ;  /* 0x0000004d024d7220 */ /* 0x000fe40000410000 */
[C---:B------:R-:W-:Y:S02]  /*9720*/  FMUL.FTZ R78, R0.reuse, R78 ;  /* 0x0000004e004e7220 */ /* 0x040fe40000410000 */
[----:B------:R-:W-:Y:S01]  /*9730*/  FMUL.FTZ R79, R0, R79 ;  /* 0x0000004f004f7220 */ /* 0x000fe20000410000 */
[C---:B------:R-:W-:Y:S01]  /*9740*/  HMMA.16816.F32 R48, R160.reuse, R106, R48 ;  /* 0x0000006aa030723c */ /* 0x040fe20000001830 */
[----:B------:R-:W1:Y:S03]  /*9750*/  LDSM.16.MT88.4 R104, [R103+UR4+0x6100] ;  /* 0x006100046768783b */ /* 0x000e660008004200 */
[C---:B------:R-:W-:Y:S02]  /*9760*/  FMUL.FTZ R80, R2.reuse, R80 ;  /* 0x0000005002507220 */ /* 0x040fe40000410000 */
[----:B------:R-:W-:Y:S02]  /*9770*/  FMUL.FTZ R81, R2, R81 ;  /* 0x0000005102517220 */ /* 0x000fe40000410000 */
[C---:B------:R-:W-:Y:S04]  /*9780*/  HMMA.16816.F32 R52, R160.reuse, R108, R52 ;  /* 0x0000006ca034723c */ /* 0x040fe80000001834 */
[C---:B------:R-:W-:Y:S02]  /*9790*/  FMUL.FTZ R82, R0.reuse, R82 ;  /* 0x0000005200527220 */ /* 0x040fe40000410000 */
[----:B------:R-:W-:Y:S02]  /*97a0*/  FMUL.FTZ R83, R0, R83 ;  /* 0x0000005300537220 */ /* 0x000fe40000410000 */
[C---:B------:R-:W-:Y:S04]  /*97b0*/  HMMA.16816.F32 R56, R160.reuse, R110, R56 ;  /* 0x0000006ea038723c */ /* 0x040fe80000001838 */
[--C-:B------:R-:W-:Y:S02]  /*97c0*/  FFMA.FTZ R108, R166, c[0x0][0x2d0], -R164.reuse ;  /* 0x0000b400a66c7a23 */ /* 0x100fe400000108a4 */
[C---:B------:R-:W-:Y:S02]  /*97d0*/  FMUL.FTZ R84, R2.reuse, R84 ;  /* 0x0000005402547220 */ /* 0x040fe40000410000 */
[C---:B------:R-:W-:Y:S01]  /*97e0*/  HMMA.16816.F32 R60, R160.reuse, R112, R60 ;  /* 0x00000070a03c723c */ /* 0x040fe2000000183c */
[----:B------:R2:W-:Y:S03]  /*97f0*/  MUFU.EX2 R136, R108 ;  /* 0x0000006c00887308 */ /* 0x0005e60000000800 */
[----:B------:R-:W-:Y:S02]  /*9800*/  FMUL.FTZ R85, R2, R85 ;  /* 0x0000005502557220 */ /* 0x000fe40000410000 */
[C---:B------:R-:W-:Y:S02]  /*9810*/  FMUL.FTZ R86, R0.reuse, R86 ;  /* 0x0000005600567220 */ /* 0x040fe40000410000 */
[C---:B------:R-:W-:Y:S04]  /*9820*/  HMMA.16816.F32 R64, R160.reuse, R114, R64 ;  /* 0x00000072a040723c */ /* 0x040fe80000001840 */
[----:B------:R-:W-:Y:S01]  /*9830*/  FFMA.FTZ R112, R167, c[0x0][0x2d0], -R164 ;  /* 0x0000b400a7707a23 */ /* 0x000fe200000108a4 */
[----:B------:R-:W-:Y:S01]  /*9840*/  MOV R167, R244 ;  /* 0x000000f400a77202 */ /* 0x000fe20000000f00 */
[----:B------:R-:W-:Y:S02]  /*9850*/  FMUL.FTZ R87, R0, R87 ;  /* 0x0000005700577220 */ /* 0x000fe40000410000 */
[----:B------:R3:W-:Y:S01]  /*9860*/  MUFU.EX2 R138, R112 ;  /* 0x00000070008a7308 */ /* 0x0007e20000000800 */
[C---:B-1----:R-:W-:Y:S03]  /*9870*/  HMMA.16816.F32 R68, R160.reuse, R104, R68 ;  /* 0x00000068a044723c */ /* 0x042fe60000001844 */
[C---:B------:R-:W-:Y:S02]  /*9880*/  FMUL.FTZ R88, R2.reuse, R88 ;  /* 0x0000005802587220 */ /* 0x040fe40000410000 */
[----:B------:R-:W-:Y:S02]  /*9890*/  FMUL.FTZ R89, R2, R89 ;  /* 0x0000005902597220 */ /* 0x000fe40000410000 */
[----:B------:R-:W-:Y:S01]  /*98a0*/  FFMA.FTZ R104, R169, c[0x0][0x2d0], -R165 ;  /* 0x0000b400a9687a23 */ /* 0x000fe200000108a5 */
[C---:B------:R-:W-:Y:S01]  /*98b0*/  HMMA.16816.F32 R72, R160.reuse, R106, R72 ;  /* 0x0000006aa048723c */ /* 0x040fe20000001848 */
[----:B--2---:R-:W1:Y:S02]  /*98c0*/  LDSM.16.MT88.4 R108, [R102+0x6100] ;  /* 0x00610000666c783b */ /* 0x004e640000004200 */
[----:B------:R2:W-:Y:S01]  /*98d0*/  MUFU.EX2 R141, R104 ;  /* 0x00000068008d7308 */ /* 0x0005e20000000800 */
[----:B------:R-:W-:Y:S02]  /*98e0*/  IMAD.MOV.U32 R169, RZ, RZ, R122 ;  /* 0x000000ffffa97224 */ /* 0x000fe400078e007a */
[C---:B------:R-:W-:Y:S02]  /*98f0*/  FMUL.FTZ R90, R0.reuse, R90 ;  /* 0x0000005a005a7220 */ /* 0x040fe40000410000 */
[----:B------:R-:W-:Y:S04]  /*9900*/  FMUL.FTZ R91, R0, R91 ;  /* 0x0000005b005b7220 */ /* 0x000fe80000410000 */
[----:B------:R-:W-:Y:S02]  /*9910*/  IMAD.MOV.U32 R137, RZ, RZ, R245 ;  /* 0x000000ffff897224 */ /* 0x000fe400078e00f5 */
[----:B------:R-:W-:Y:S02]  /*9920*/  FMUL.FTZ R92, R2, R92 ;  /* 0x0000005c025c7220 */ /* 0x000fe40000410000 */
[----:B---3--:R-:W-:Y:S01]  /*9930*/  FFMA.FTZ R112, R168, c[0x0][0x2d0], -R165 ;  /* 0x0000b400a8707a23 */ /* 0x008fe200000108a5 */
[----:B------:R-:W-:Y:S01]  /*9940*/  MOV R168, R120 ;  /* 0x0000007800a87202 */ /* 0x000fe20000000f00 */
[----:B------:R-:W-:Y:S01]  /*9950*/  FMUL.FTZ R93, R2, R93 ;  /* 0x0000005d025d7220 */ /* 0x000fe20000410000 */
[----:B------:R-:W-:Y:S01]  /*9960*/  LDSM.16.MT88.4 R120, [R101+0x900] ;  /* 0x000900006578783b */ /* 0x000fe20000004200 */
[----:B------:R3:W4:Y:S01]  /*9970*/  MUFU.EX2 R134, R112 ;  /* 0x0000007000867308 */ /* 0x0007220000000800 */
[C---:B------:R-:W-:Y:S02]  /*9980*/  FMUL.FTZ R94, R0.reuse, R94 ;  /* 0x0000005e005e7220 */ /* 0x040fe40000410000 */
[----:B------:R-:W-:Y:S02]  /*9990*/  FMUL.FTZ R95, R0, R95 ;  /* 0x0000005f005f7220 */ /* 0x000fe40000410000 */
[----:B------:R-:W-:Y:S02]  /*99a0*/  FMUL.FTZ R96, R2, R96 ;  /* 0x0000006002607220 */ /* 0x000fe40000410000 */
[----:B--2---:R-:W-:Y:S02]  /*99b0*/  FFMA.FTZ R104, R170, c[0x0][0x2d0], -R164 ;  /* 0x0000b400aa687a23 */ /* 0x004fe400000108a4 */
[----:B------:R-:W-:Y:S02]  /*99c0*/  IMAD.MOV.U32 R170, RZ, RZ, R194 ;  /* 0x000000ffffaa7224 */ /* 0x000fe400078e00c2 */
[----:B------:R2:W-:Y:S01]  /*99d0*/  MUFU.EX2 R144, R104 ;  /* 0x0000006800907308 */ /* 0x0005e20000000800 */
[----:B------:R-:W-:Y:S02]  /*99e0*/  FMUL.FTZ R97, R2, R97 ;  /* 0x0000006102617220 */ /* 0x000fe40000410000 */
[C---:B------:R-:W-:Y:S02]  /*99f0*/  FMUL.FTZ R98, R0.reuse, R98 ;  /* 0x0000006200627220 */ /* 0x040fe40000410000 */
[----:B------:R-:W-:Y:S02]  /*9a00*/  FMUL.FTZ R99, R0, R99 ;  /* 0x0000006300637220 */ /* 0x000fe40000410000 */
[----:B------:R-:W-:Y:S01]  /*9a10*/  IMAD.MOV.U32 R166, RZ, RZ, R241 ;  /* 0x000000ffffa67224 */ /* 0x000fe200078e00f1 */
[C---:B-1----:R-:W-:Y:S01]  /*9a20*/  HMMA.16816.F32 R76, R160.reuse, R108, R76 ;  /* 0x0000006ca04c723c */ /* 0x042fe2000000184c */
[----:B---3--:R-:W1:Y:S06]  /*9a30*/  LDSM.16.MT88.4 R112, [R236+UR4+0x6100] ;  /* 0x00610004ec70783b */ /* 0x008e6c0008004200 */
[--C-:B------:R-:W-:Y:S01]  /*9a40*/  FFMA.FTZ R108, R171, c[0x0][0x2d0], -R164.reuse ;  /* 0x0000b400ab6c7a23 */ /* 0x100fe200000108a4 */
[C---:B------:R-:W-:Y:S03]  /*9a50*/  HMMA.16816.F32 R80, R160.reuse, R110, R80 ;  /* 0x0000006ea050723c */ /* 0x040fe60000001850 */
[----:B------:R3:W5:Y:S01]  /*9a60*/  MUFU.EX2 R147, R108 ;  /* 0x0000006c00937308 */ /* 0x0007620000000800 */
[----:B------:R-:W-:Y:S01]  /*9a70*/  MOV R171, R192 ;  /* 0x000000c000ab7202 */ /* 0x000fe20000000f00 */
[----:B--2---:R-:W2:Y:S01]  /*9a80*/  LDSM.16.MT88.4 R104, [R101+0x6100] ;  /* 0x006100006568783b */ /* 0x004ea20000004200 */
[--C-:B---3--:R-:W-:Y:S07]  /*9a90*/  FFMA.FTZ R108, R172, c[0x0][0x2d0], -R165.reuse ;  /* 0x0000b400ac6c7a23 */ /* 0x108fee00000108a5 */
[----:B------:R3:W-:Y:S01]  /*9aa0*/  MUFU.EX2 R145, R108 ;  /* 0x0000006c00917308 */ /* 0x0007e20000000800 */
[C---:B-1----:R-:W-:Y:S07]  /*9ab0*/  HMMA.16816.F32 R84, R160.reuse, R112, R84 ;  /* 0x00000070a054723c */ /* 0x042fee0000001854 */
[--C-:B------:R-:W-:Y:S01]  /*9ac0*/  FFMA.FTZ R112, R173, c[0x0][0x2d0], -R165.reuse ;  /* 0x0000b400ad707a23 */ /* 0x100fe200000108a5 */
[C---:B------:R-:W-:Y:S03]  /*9ad0*/  HMMA.16816.F32 R88, R160.reuse, R114, R88 ;  /* 0x00000072a058723c */ /* 0x040fe60000001858 */
[----:B------:R1:W1:Y:S05]  /*9ae0*/  MUFU.EX2 R146, R112 ;  /* 0x0000007000927308 */ /* 0x00026a0000000800 */
[C---:B--2---:R-:W-:Y:S01]  /*9af0*/  HMMA.16816.F32 R92, R160.reuse, R104, R92 ;  /* 0x00000068a05c723c */ /* 0x044fe2000000185c */
[----:B---3--:R-:W2:Y:S06]  /*9b00*/  LDSM.16.MT88.4 R108, [R103+UR4+0x900] ;  /* 0x00090004676c783b */ /* 0x008eac0008004200 */
[----:B----4-:R-:W-:Y:S01]  /*9b10*/  F2FP.PACK_AB R105, R141, R134 ;  /* 0x000000868d69723e */ /* 0x010fe200000000ff */
[----:B------:R-:W-:Y:S04]  /*9b20*/  HMMA.16816.F32 R96, R160, R106, R96 ;  /* 0x0000006aa060723c */ /* 0x000fe80000001860 */
[----:B------:R-:W-:Y:S03]  /*9b30*/  F2FP.PACK_AB R104, R138, R136 ;  /* 0x000000888a68723e */ /* 0x000fe600000000ff */
[----:B-----5:R-:W-:Y:S01]  /*9b40*/  F2FP.PACK_AB R106, R147, R144 ;  /* 0x00000090936a723e */ /* 0x020fe200000000ff */
[----:B-1----:R-:W1:Y:S01]  /*9b50*/  LDSM.16.MT88.4 R112, [R236+UR4+0x900] ;  /* 0x00090004ec70783b */ /* 0x002e620008004200 */
        /* <DEDUP_REMOVED lines=10> */
[C---:B------:R-:W-:Y:S07]  /*9c00*/  HMMA.16816.F32 R28, R104.reuse, R120, R28 ;  /* 0x00000078681c723c */ /* 0x040fee000000181c */
[--C-:B------:R-:W-:Y:S01]  /*9c10*/  FFMA.FTZ R120, R174, c[0x0][0x2d0], -R164.reuse ;  /* 0x0000b400ae787a23 */ /* 0x100fe200000108a4 */
[C---:B------:R-:W-:Y:S03]  /*9c20*/  HMMA.16816.F32 R32, R104.reuse, R122, R32 ;  /* 0x0000007a6820723c */ /* 0x040fe60000001820 */
[----:B------:R4:W-:Y:S05]  /*9c30*/  MUFU.EX2 R246, R120 ;  /* 0x0000007800f67308 */ /* 0x0009ea0000000800 */
[C---:B------:R-:W-:Y:S08]  /*9c40*/  HMMA.16816.F32 R36, R104.reuse, R124, R36 ;  /* 0x0000007c6824723c */ /* 0x040ff00000001824 */
[C---:B------:R-:W-:Y:S01]  /*9c50*/  HMMA.16816.F32 R40, R104.reuse, R126, R40 ;  /* 0x0000007e6828723c */ /* 0x040fe20000001828 */
[----:B------:R-:W-:Y:S07]  /*9c60*/  LDSM.16.MT88.4 R124, [R101+0x6900] ;  /* 0x00690000657c783b */ /* 0x000fee0000004200 */
[C---:B------:R-:W-:Y:S01]  /*9c70*/  HMMA.16816.F32 R44, R104.reuse, R128, R44 ;  /* 0x00000080682c723c */ /* 0x040fe2000000182c */
[----:B----4-:R-:W4:Y:S07]  /*9c80*/  LDSM.16.MT88.4 R120, [R102+0x6900] ;  /* 0x006900006678783b */ /* 0x010f2e0000004200 */
[C---:B------:R-:W-:Y:S01]  /*9c90*/  HMMA.16816.F32 R48, R104.reuse, R130, R48 ;  /* 0x000000826830723c */ /* 0x040fe20000001830 */
[----:B------:R-:W-:Y:S07]  /*9ca0*/  LDSM.16.MT88.4 R128, [R236+UR4+0x4100] ;  /* 0x00410004ec80783b */ /* 0x000fee0008004200 */
[C---:B--2---:R-:W-:Y:S07]  /*9cb0*/  HMMA.16816.F32 R52, R104.reuse, R108, R52 ;  /* 0x0000006c6834723c */ /* 0x044fee0000001834 */
[--C-:B------:R-:W-:Y:S01]  /*9cc0*/  FFMA.FTZ R108, R175, c[0x0][0x2d0], -R164.reuse ;  /* 0x0000b400af6c7a23 */ /* 0x100fe200000108a4 */
[C---:B------:R-:W-:Y:S03]  /*9cd0*/  HMMA.16816.F32 R56, R104.reuse, R110, R56 ;  /* 0x0000006e6838723c */ /* 0x040fe60000001838 */
[----:B------:R2:W5:Y:S05]  /*9ce0*/  MUFU.EX2 R245, R108 ;  /* 0x0000006c00f57308 */ /* 0x00056a0000000800 */
[C---:B---3--:R-:W-:Y:S07]  /*9cf0*/  HMMA.16816.F32 R60, R104.reuse, R116, R60 ;  /* 0x00000074683c723c */ /* 0x048fee000000183c */
[--C-:B------:R-:W-:Y:S01]  /*9d00*/  FFMA.FTZ R116, R177, c[0x0][0x2d0], -R165.reuse ;  /* 0x0000b400b1747a23 */ /* 0x100fe200000108a5 */
[C---:B------:R-:W-:Y:S03]  /*9d10*/  HMMA.16816.F32 R64, R104.reuse, R118, R64 ;  /* 0x000000766840723c */ /* 0x040fe60000001840 */
[----:B------:R3:W-:Y:S05]  /*9d20*/  MUFU.EX2 R243, R116 ;  /* 0x0000007400f37308 */ /* 0x0007ea0000000800 */
[C---:B-1----:R-:W-:Y:S04]  /*9d30*/  HMMA.16816.F32 R68, R104.reuse, R112, R68 ;  /* 0x000000706844723c */ /* 0x042fe80000001844 */
[--C-:B--2---:R-:W-:Y:S03]  /*9d40*/  FFMA.FTZ R108, R176, c[0x0][0x2d0], -R165.reuse ;  /* 0x0000b400b06c7a23 */ /* 0x104fe600000108a5 */
[--C-:B------:R-:W-:Y:S01]  /*9d50*/  FFMA.FTZ R112, R179, c[0x0][0x2d0], -R164.reuse ;  /* 0x0000b400b3707a23 */ /* 0x100fe200000108a4 */
[C---:B------:R-:W-:Y:S01]  /*9d60*/  HMMA.16816.F32 R72, R104.reuse, R114, R72 ;  /* 0x000000726848723c */ /* 0x040fe20000001848 */
[----:B------:R1:W2:Y:S07]  /*9d70*/  MUFU.EX2 R244, R108 ;  /* 0x0000006c00f47308 */ /* 0x0002ae0000000800 */
[C---:B----4-:R-:W-:Y:S03]  /*9d80*/  HMMA.16816.F32 R76, R104.reuse, R120, R76 ;  /* 0x00000078684c723c */ /* 0x050fe6000000184c */
[----:B------:R4:W-:Y:S01]  /*9d90*/  MUFU.EX2 R241, R112 ;  /* 0x0000007000f17308 */ /* 0x0009e20000000800 */
[--C-:B---3--:R-:W-:Y:S03]  /*9da0*/  FFMA.FTZ R116, R178, c[0x0][0x2d0], -R164.reuse ;  /* 0x0000b400b2747a23 */ /* 0x108fe600000108a4 */
[--C-:B------:R-:W-:Y:S01]  /*9db0*/  FFMA.FTZ R120, R181, c[0x0][0x2d0], -R165.reuse ;  /* 0x0000b400b5787a23 */ /* 0x100fe200000108a5 */
[C---:B------:R-:W-:Y:S05]  /*9dc0*/  HMMA.16816.F32 R80, R104.reuse, R122, R80 ;  /* 0x0000007a6850723c */ /* 0x040fea0000001850 */
[----:B------:R3:W2:Y:S01]  /*9dd0*/  MUFU.EX2 R242, R116 ;  /* 0x0000007400f27308 */ /* 0x0006a20000000800 */
[----:B-1----:R-:W1:Y:S09]  /*9de0*/  LDSM.16.MT88.4 R108, [R236+UR4+0x6900] ;  /* 0x00690004ec6c783b */ /* 0x002e720008004200 */
[----:B------:R2:W-:Y:S01]  /*9df0*/  MUFU.EX2 R234, R120 ;  /* 0x0000007800ea7308 */ /* 0x0005e20000000800 */
[--C-:B----4-:R-:W-:Y:S09]  /*9e00*/  FFMA.FTZ R112, R180, c[0x0][0x2d0], -R165.reuse ;  /* 0x0000b400b4707a23 */ /* 0x110ff200000108a5 */
[----:B------:R4:W1:Y:S01]  /*9e10*/  MUFU.EX2 R231, R112 ;  /* 0x0000007000e77308 */ /* 0x0008620000000800 */
[----:B---3--:R-:W-:Y:S08]  /*9e20*/  LDSM.16.MT88.4 R116, [R102+0x1100] ;  /* 0x001100006674783b */ /* 0x008ff00000004200 */
[----:B--2---:R-:W-:Y:S01]  /*9e30*/  LDSM.16.MT88.4 R120, [R101+0x1100] ;  /* 0x001100006578783b */ /* 0x004fe20000004200 */
[C---:B-1----:R-:W-:Y:S07]  /*9e40*/  HMMA.16816.F32 R84, R104.reuse, R108, R84 ;  /* 0x0000006c6854723c */ /* 0x042fee0000001854 */
[----:B----4-:R-:W1:Y:S01]  /*9e50*/  LDSM.16.MT88.4 R112, [R103+UR4+0x1100] ;  /* 0x001100046770783b */ /* 0x010e620008004200 */
[C---:B------:R-:W-:Y:S07]  /*9e60*/  HMMA.16816.F32 R88, R104.reuse, R110, R88 ;  /* 0x0000006e6858723c */ /* 0x040fee0000001858 */
[----:B------:R-:W2:Y:S01]  /*9e70*/  LDSM.16.MT88.4 R108, [R236+UR4+0x1100] ;  /* 0x00110004ec6c783b */ /* 0x000ea20008004200 */
        /* <DEDUP_REMOVED lines=16> */
[C---:B------:R-:W-:Y:S07]  /*9f80*/  HMMA.16816.F32 R28, R104.reuse, R120, R28 ;  /* 0x00000078681c723c */ /* 0x040fee000000181c */
[--C-:B------:R-:W-:Y:S01]  /*9f90*/  FFMA.FTZ R120, R182, c[0x0][0x2d0], -R164.reuse ;  /* 0x0000b400b6787a23 */ /* 0x100fe200000108a4 */
[C---:B------:R-:W-:Y:S03]  /*9fa0*/  HMMA.16816.F32 R32, R104.reuse, R122, R32 ;  /* 0x0000007a6820723c */ /* 0x040fe60000001820 */
[----:B------:R4:W-:Y:S05]  /*9fb0*/  MUFU.EX2 R192, R120 ;  /* 0x0000007800c07308 */ /* 0x0009ea0000000800 */
[C---:B-1----:R-:W-:Y:S08]  /*9fc0*/  HMMA.16816.F32 R36, R104.reuse, R112, R36 ;  /* 0x000000706824723c */ /* 0x042ff00000001824 */
[C---:B------:R-:W-:Y:S01]  /*9fd0*/  HMMA.16816.F32 R40, R104.reuse, R114, R40 ;  /* 0x000000726828723c */ /* 0x040fe20000001828 */
[----:B------:R-:W1:Y:S07]  /*9fe0*/  LDSM.16.MT88.4 R112, [R102+0x7100] ;  /* 0x007100006670783b */ /* 0x000e6e0000004200 */
[C---:B------:R-:W-:Y:S01]  /*9ff0*/  HMMA.16816.F32 R44, R104.reuse, R124, R44 ;  /* 0x0000007c682c723c */ /* 0x040fe2000000182c */
[----:B----4-:R-:W4:Y:S07]  /*a000*/  LDSM.16.MT88.4 R120, [R236+UR4+0x7100] ;  /* 0x00710004ec78783b */ /* 0x010f2e0008004200 */
        /* <DEDUP_REMOVED lines=8> */
[----:B------:R3:W5:Y:S05]  /*a090*/  MUFU.EX2 R195, R116 ;  /* 0x0000007400c37308 */ /* 0x00076a0000000800 */
[C---:B--2---:R-:W-:Y:S07]  /*a0a0*/  HMMA.16816.F32 R68, R104.reuse, R108, R68 ;  /* 0x0000006c6844723c */ /* 0x044fee0000001844 */
[--C-:B------:R-:W-:Y:S01]  /*a0b0*/  FFMA.FTZ R108, R228, c[0x0][0x2d0], -R165.reuse ;  /* 0x0000b400e46c7a23 */ /* 0x100fe200000108a5 */
[C---:B------:R-:W-:Y:S04]  /*a0c0*/  HMMA.16816.F32 R72, R104.reuse, R110, R72 ;  /* 0x0000006e6848723c */ /* 0x040fe80000001848 */
[----:B------:R-:W-:Y:S04]  /*a0d0*/  MOV R228, R132 ;  /* 0x0000008400e47202 */ /* 0x000fe80000000f00 */
[C---:B-1----:R-:W-:Y:S04]  /*a0e0*/  HMMA.16816.F32 R76, R104.reuse, R112, R76 ;  /* 0x00000070684c723c */ /* 0x042fe8000000184c */
[--C-:B---3--:R-:W-:Y:S02]  /*a0f0*/  FFMA.FTZ R116, R193, c[0x0][0x2d0], -R165.reuse ;  /* 0x0000b400c1747a23 */ /* 0x108fe400000108a5 */
[----:B------:R1:W-:Y:S02]  /*a100*/  MUFU.EX2 R193, R108 ;  /* 0x0000006c00c17308 */ /* 0x0003e40000000800 */
[C---:B------:R-:W-:Y:S01]  /*a110*/  HMMA.16816.F32 R80, R104.reuse, R114, R80 ;  /* 0x000000726850723c */ /* 0x040fe20000001850 */
[----:B------:R-:W-:Y:S07]  /*a120*/  LDSM.16.MT88.4 R112, [R102+0x1900] ;  /* 0x001900006670783b */ /* 0x000fee0000004200 */
[C---:B----4-:R-:W-:Y:S01]  /*a130*/  HMMA.16816.F32 R84, R104.reuse, R120, R84 ;  /* 0x000000786854723c */ /* 0x050fe20000001854 */
[----:B------:R2:W2:Y:S06]  /*a140*/  MUFU.EX2 R194, R116 ;  /* 0x0000007400c27308 */ /* 0x0004ac0000000800 */
[--C-:B------:R-:W-:Y:S01]  /*a150*/  FFMA.FTZ R120, R238, c[0x0][0x2d0], -R165.reuse ;  /* 0x0000b400ee787a23 */ /* 0x100fe200000108a5 */
[C---:B------:R-:W-:Y:S03]  /*a160*/  HMMA.16816.F32 R88, R104.reuse, R122, R88 ;  /* 0x0000007a6858723c */ /* 0x040fe60000001858 */
[----:B------:R4:W-:Y:S01]  /*a170*/  MUFU.EX2 R181, R120 ;  /* 0x0000007800b57308 */ /* 0x0009e20000000800 */
[----:B------:R-:W-:Y:S01]  /*a180*/  MOV R238, R141 ;  /* 0x0000008d00ee7202 */ /* 0x000fe20000000f00 */
[--C-:B-1----:R-:W-:Y:S01]  /*a190*/  FFMA.FTZ R108, R229, c[0x0][0x2d0], -R164.reuse ;  /* 0x0000b400e56c7a23 */ /* 0x102fe200000108a4 */
[----:B------:R-:W-:Y:S02]  /*a1a0*/  MOV R229, R147 ;  /* 0x0000009300e57202 */ /* 0x000fe40000000f00 */
[----:B------:R-:W4:Y:S05]  /*a1b0*/  LDL.LU R147, [R1+0xc] ;  /* 0x00000c0001937983 */ /* 0x000f2a0000300800 */
[----:B------:R1:W-:Y:S01]  /*a1c0*/  MUFU.EX2 R183, R108 ;  /* 0x0000006c00b77308 */ /* 0x0003e20000000800 */
[----:B--2---:R-:W2:Y:S08]  /*a1d0*/  LDSM.16.MT88.4 R116, [R101+0x7100] ;  /* 0x007100006574783b */ /* 0x004eb00000004200 */
[----:B----4-:R-:W-:Y:S01]  /*a1e0*/  LDSM.16.MT88.4 R120, [R236+UR4+0x1900] ;  /* 0x00190004ec78783b */ /* 0x010fe20008004200 */
[----:B-1----:R-:W-:Y:S01]  /*a1f0*/  FFMA.FTZ R108, R230, c[0x0][0x2d0], -R164 ;  /* 0x0000b400e66c7a23 */ /* 0x002fe200000108a4 */
[----:B------:R-:W-:Y:S02]  /*a200*/  MOV R230, R145 ;  /* 0x0000009100e67202 */ /* 0x000fe40000000f00 */
[----:B------:R-:W-:Y:S01]  /*a210*/  MOV R145, R133 ;  /* 0x0000008500917202 */ /* 0x000fe20000000f00 */
[----:B------:R1:W4:Y:S01]  /*a220*/  MUFU.EX2 R182, R108 ;  /* 0x0000006c00b67308 */ /* 0x0003220000000800 */
[C---:B--2---:R-:W-:Y:S08]  /*a230*/  HMMA.16816.F32 R92, R104.reuse, R116, R92 ;  /* 0x00000074685c723c */ /* 0x044ff0000000185c */
[----:B------:R-:W-:Y:S01]  /*a240*/  HMMA.16816.F32 R96, R104, R118, R96 ;  /* 0x000000766860723c */ /* 0x000fe20000001860 */
[----:B------:R-:W-:Y:S03]  /*a250*/  LDSM.16.MT88.4 R116, [R102+0x4900] ;  /* 0x004900006674783b */ /* 0x000fe60000004200 */
[--C-:B-1----:R-:W-:Y:S02]  /*a260*/  FFMA.FTZ R108, R235, c[0x0][0x2d0], -R165.reuse ;  /* 0x0000b400eb6c7a23 */ /* 0x102fe400000108a5 */
[----:B------:R-:W-:Y:S01]  /*a270*/  IMAD.MOV.U32 R235, RZ, RZ, R144 ;  /* 0x000000ffffeb7224 */ /* 0x000fe200078e0090 */
[----:B-----5:R-:W-:Y:S01]  /*a280*/  F2FP.PACK_AB R104, R195, R192 ;  /* 0x000000c0c368723e */ /* 0x020fe200000000ff */
[----:B------:R1:W2:Y:S01]  /*a290*/  MUFU.EX2 R180, R108 ;  /* 0x0000006c00b47308 */ /* 0x0002a20000000800 */
[----:B------:R-:W-:Y:S03]  /*a2a0*/  F2FP.PACK_AB R105, R193, R194 ;  /* 0x000000c2c169723e */ /* 0x000fe600000000ff */
[----:B----4-:R-:W-:Y:S02]  /*a2b0*/  F2FP.PACK_AB R106, R182, R183 ;  /* 0x000000b7b66a723e */ /* 0x010fe400000000ff */
[----:B------:R-:W-:Y:S01]  /*a2c0*/  MOV R144, R142 ;  /* 0x0000008e00907202 */ /* 0x000fe20000000f00 */
        /* <DEDUP_REMOVED lines=9> */
[----:B------:R-:W-:Y:S01]  /*a360*/  FFMA.FTZ R120, R248, c[0x0][0x2d0], -R164 ;  /* 0x0000b400f8787a23 */ /* 0x000fe200000108a4 */
[C---:B------:R-:W-:Y:S03]  /*a370*/  HMMA.16816.F32 R24, R104.reuse, R122, R24 ;  /* 0x0000007a6818723c */ /* 0x040fe60000001818 */
        /* <DEDUP_REMOVED lines=9> */
[----:B------:R-:W-:Y:S04]  /*a410*/  IMAD.MOV.U32 R252, RZ, RZ, R134 ;  /* 0x000000fffffc7224 */ /* 0x000fe800078e0086 */
[C---:B------:R-:W-:Y:S07]  /*a420*/  HMMA.16816.F32 R44, R104.reuse, R116, R44 ;  /* 0x00000074682c723c */ /* 0x040fee000000182c */
[--C-:B------:R-:W-:Y:S01]  /*a430*/  FFMA.FTZ R116, R249, c[0x0][0x2d0], -R164.reuse ;  /* 0x0000b400f9747a23 */ /* 0x100fe200000108a4 */
[C---:B------:R-:W-:Y:S01]  /*a440*/  HMMA.16816.F32 R48, R104.reuse, R118, R48 ;  /* 0x000000766830723c */ /* 0x040fe20000001830 */
[----:B------:R-:W3:Y:S02]  /*a450*/  LDL.64 R248, [R1+0x30] ;  /* 0x0000300001f87983 */ /* 0x000ee40000100a00 */
[----:B------:R2:W2:Y:S05]  /*a460*/  MUFU.EX2 R179, R116 ;  /* 0x0000007400b37308 */ /* 0x0004aa0000000800 */
[C---:B-1----:R-:W-:Y:S01]  /*a470*/  HMMA.16816.F32 R52, R104.reuse, R108, R52 ;  /* 0x0000006c6834723c */ /* 0x042fe20000001834 */
[----:B-----5:R-:W-:Y:S06]  /*a480*/  LDSM.16.MT88.4 R128, [R236+UR4+0x5100] ;  /* 0x00510004ec80783b */ /* 0x020fec0008004200 */
[--C-:B------:R-:W-:Y:S01]  /*a490*/  FFMA.FTZ R108, R247, c[0x0][0x2d0], -R165.reuse ;  /* 0x0000b400f76c7a23 */ /* 0x100fe200000108a5 */
[C---:B------:R-:W-:Y:S03]  /*a4a0*/  HMMA.16816.F32 R56, R104.reuse, R110, R56 ;  /* 0x0000006e6838723c */ /* 0x040fe60000001838 */
[----:B------:R1:W-:Y:S01]  /*a4b0*/  MUFU.EX2 R176, R108 ;  /* 0x0000006c00b07308 */ /* 0x0003e20000000800 */
[----:B------:R-:W-:Y:S02]  /*a4c0*/  MOV R247, R138 ;  /* 0x0000008a00f77202 */ /* 0x000fe40000000f00 */
[----:B------:R-:W-:Y:S02]  /*a4d0*/  MOV R138, R137 ;  /* 0x00000089008a7202 */ /* 0x000fe40000000f00 */
[C---:B--2---:R-:W-:Y:S04]  /*a4e0*/  HMMA.16816.F32 R60, R104.reuse, R112, R60 ;  /* 0x00000070683c723c */ /* 0x044fe8000000183c */
[--C-:B------:R-:W-:Y:S01]  /*a4f0*/  FFMA.FTZ R116, R250, c[0x0][0x2d0], -R165.reuse ;  /* 0x0000b400fa747a23 */ /* 0x100fe200000108a5 */
[----:B------:R-:W-:Y:S02]  /*a500*/  MOV R137, R135 ;  /* 0x0000008700897202 */ /* 0x000fe40000000f00 */
[--C-:B------:R-:W-:Y:S01]  /*a510*/  FFMA.FTZ R112, R171, c[0x0][0x2d0], -R164.reuse ;  /* 0x0000b400ab707a23 */ /* 0x100fe200000108a4 */
[C---:B------:R-:W-:Y:S01]  /*a520*/  HMMA.16816.F32 R64, R104.reuse, R114, R64 ;  /* 0x000000726840723c */ /* 0x040fe20000001840 */
[----:B------:R2:W5:Y:S01]  /*a530*/  MUFU.EX2 R174, R116 ;  /* 0x0000007400ae7308 */ /* 0x0005620000000800 */
[----:B------:R-:W-:Y:S06]  /*a540*/  LDSM.16.MT88.4 R132, [R101+0x2900] ;  /* 0x002900006584783b */ /* 0x000fec0000004200 */
[C---:B----4-:R-:W-:Y:S03]  /*a550*/  HMMA.16816.F32 R68, R104.reuse, R120, R68 ;  /* 0x000000786844723c */ /* 0x050fe60000001844 */
[----:B------:R4:W-:Y:S01]  /*a560*/  MUFU.EX2 R177, R112 ;  /* 0x0000007000b17308 */ /* 0x0009e20000000800 */
[----:B-1----:R-:W-:Y:S04]  /*a570*/  LDSM.16.MT88.4 R108, [R236+UR4+0x7900] ;  /* 0x00790004ec6c783b */ /* 0x002fe80008004200 */
[C---:B------:R-:W-:Y:S04]  /*a580*/  HMMA.16816.F32 R72, R104.reuse, R122, R72 ;  /* 0x0000007a6848723c */ /* 0x040fe80000001848 */
[----:B------:R-:W-:Y:S08]  /*a590*/  LDSM.16.MT88.4 R120, [R102+0x2100] ;  /* 0x002100006678783b */ /* 0x000ff00000004200 */
[----:B--2---:R-:W1:Y:S01]  /*a5a0*/  LDSM.16.MT88.4 R116, [R102+0x7900] ;  /* 0x007900006674783b */ /* 0x004e620000004200 */
[----:B----4-:R-:W-:Y:S04]  /*a5b0*/  FFMA.FTZ R112, R170, c[0x0][0x2d0], -R164 ;  /* 0x0000b400aa707a23 */ /* 0x010fe800000108a4 */
[----:B------:R2:W4:Y:S01]  /*a5c0*/  MUFU.EX2 R175, R112 ;  /* 0x0000007000af7308 */ /* 0x0005220000000800 */
[----:B------:R-:W-:Y:S01]  /*a5d0*/  FFMA.FTZ R2, R2, R147, R228 ;  /* 0x0000009302027223 */ /* 0x000fe200000100e4 */
[----:B------:R-:W-:Y:S01]  /*a5e0*/  MOV R228, R146 ;  /* 0x0000009200e47202 */ /* 0x000fe20000000f00 */
[--C-:B--2---:R-:W-:Y:S02]  /*a5f0*/  FFMA.FTZ R112, R251, c[0x0][0x2d0], -R165.reuse ;  /* 0x0000b400fb707a23 */ /* 0x104fe400000108a5 */
[----:B------:R-:W2:Y:S05]  /*a600*/  LDL.64 R250, [R1+0x18] ;  /* 0x0000180001fa7983 */ /* 0x000eaa0000100a00 */
        /* <DEDUP_REMOVED lines=12> */
[----:B-----5:R-:W-:Y:S03]  /*a6d0*/  F2FP.PACK_AB R105, R176, R174 ;  /* 0x000000aeb069723e */ /* 0x020fe600000000ff */
[----:B------:R-:W-:Y:S02]  /*a6e0*/  F2FP.PACK_AB R106, R175, R177 ;  /* 0x000000b1af6a723e */ /* 0x000fe400000000ff */
        /* <DEDUP_REMOVED lines=17> */
[----:B------:R-:W-:Y:S01]  /*a800*/  FFMA.FTZ R124, R169, c[0x0][0x2d0], -R164 ;  /* 0x0000b400a97c7a23 */ /* 0x000fe200000108a4 */
[C---:B------:R-:W-:Y:S03]  /*a810*/  HMMA.16816.F32 R48, R104.reuse, R126, R48 ;  /* 0x0000007e6830723c */ /* 0x040fe60000001830 */
[----:B------:R1:W-:Y:S05]  /*a820*/  MUFU.EX2 R171, R124 ;  /* 0x0000007c00ab7308 */ /* 0x0003ea0000000800 */
[C---:B------:R-:W-:Y:S07]  /*a830*/  HMMA.16816.F32 R52, R104.reuse, R128, R52 ;  /* 0x000000806834723c */ /* 0x040fee0000001834 */
[----:B------:R-:W-:Y:S01]  /*a840*/  MOV R128, R143 ;  /* 0x0000008f00807202 */ /* 0x000fe20000000f00 */
[C---:B------:R-:W-:Y:S04]  /*a850*/  HMMA.16816.F32 R56, R104.reuse, R130, R56 ;  /* 0x000000826838723c */ /* 0x040fe80000001838 */
[----:B------:R-:W-:Y:S02]  /*a860*/  IMAD.MOV.U32 R129, RZ, RZ, R140 ;  /* 0x000000ffff817224 */ /* 0x000fe400078e008c */
[----:B------:R-:W-:Y:S02]  /*a870*/  LDSM.16.MT88.4 R140, [R103+UR4+0x5900] ;  /* 0x00590004678c783b */ /* 0x000fe40008004200 */
[C---:B-----5:R-:W-:Y:S06]  /*a880*/  HMMA.16816.F32 R60, R104.reuse, R120, R60 ;  /* 0x00000078683c723c */ /* 0x060fec000000183c */
[----:B-1----:R-:W-:Y:S01]  /*a890*/  LDSM.16.MT88.4 R124, [R236+UR4+0x2900] ;  /* 0x00290004ec7c783b */ /* 0x002fe20008004200 */
[--C-:B------:R-:W-:Y:S01]  /*a8a0*/  FFMA.FTZ R120, R168, c[0x0][0x2d0], -R164.reuse ;  /* 0x0000b400a8787a23 */ /* 0x100fe200000108a4 */
[C---:B------:R-:W-:Y:S03]  /*a8b0*/  HMMA.16816.F32 R64, R104.reuse, R122, R64 ;  /* 0x0000007a6840723c */ /* 0x040fe60000001840 */
[----:B------:R1:W5:Y:S05]  /*a8c0*/  MUFU.EX2 R170, R120 ;  /* 0x0000007800aa7308 */ /* 0x00036a0000000800 */
[C---:B----4-:R-:W-:Y:S07]  /*a8d0*/  HMMA.16816.F32 R68, R104.reuse, R108, R68 ;  /* 0x0000006c6844723c */ /* 0x050fee0000001844 */
[--C-:B------:R-:W-:Y:S01]  /*a8e0*/  FFMA.FTZ R108, R166, c[0x0][0x2d0], -R165.reuse ;  /* 0x0000b400a66c7a23 */ /* 0x100fe200000108a5 */
[C---:B------:R-:W-:Y:S03]  /*a8f0*/  HMMA.16816.F32 R72, R104.reuse, R110, R72 ;  /* 0x0000006e6848723c */ /* 0x040fe60000001848 */
[----:B------:R4:W-:Y:S05]  /*a900*/  MUFU.EX2 R168, R108 ;  /* 0x0000006c00a87308 */ /* 0x0009ea0000000800 */
[C---:B------:R-:W-:Y:S04]  /*a910*/  HMMA.16816.F32 R76, R104.reuse, R112, R76 ;  /* 0x00000070684c723c */ /* 0x040fe8000000184c */
[--C-:B-1----:R-:W-:Y:S01]  /*a920*/  FFMA.FTZ R120, R167, c[0x0][0x2d0], -R165.reuse ;  /* 0x0000b400a7787a23 */ /* 0x102fe200000108a5 */
[----:B-----5:R-:W-:Y:S03]  /*a930*/  F2FP.PACK_AB R160, R170, R171 ;  /* 0x000000abaaa0723e */ /* 0x020fe600000000ff */
[C---:B------:R-:W-:Y:S01]  /*a940*/  HMMA.16816.F32 R80, R104.reuse, R114, R80 ;  /* 0x000000726850723c */ /* 0x040fe20000001850 */
[----:B------:R-:W1:Y:S07]  /*a950*/  MUFU.EX2 R169, R120 ;  /* 0x0000007800a97308 */ /* 0x000e6e0000000800 */
[C---:B------:R-:W-:Y:S04]  /*a960*/  HMMA.16816.F32 R84, R104.reuse, R116, R84 ;  /* 0x000000746854723c */ /* 0x040fe80000001854 */
[--C-:B----4-:R-:W-:Y:S02]  /*a970*/  FFMA.FTZ R108, R151, c[0x0][0x2d0], -R164.reuse ;  /* 0x0000b400976c7a23 */ /* 0x110fe400000108a4 */
[----:B------:R-:W-:Y:S02]  /*a980*/  FFMA.FTZ R164, R150, c[0x0][0x2d0], -R164 ;  /* 0x0000b40096a47a23 */ /* 0x000fe400000108a4 */
[C---:B------:R-:W-:Y:S01]  /*a990*/  HMMA.16816.F32 R88, R104.reuse, R118, R88 ;  /* 0x000000766858723c */ /* 0x040fe20000001858 */
[----:B------:R4:W-:Y:S01]  /*a9a0*/  MUFU.EX2 R167, R108 ;  /* 0x0000006c00a77308 */ /* 0x0009e20000000800 */
[----:B------:R-:W-:Y:S02]  /*a9b0*/  LDSM.16.MT88.4 R116, [R102+0x2900] ;  /* 0x002900006674783b */ /* 0x000fe40000004200 */
[----:B-1----:R-:W-:Y:S06]  /*a9c0*/  F2FP.PACK_AB R161, R168, R169 ;  /* 0x000000a9a8a1723e */ /* 0x002fec00000000ff */
[----:B------:R-:W1:Y:S01]  /*a9d0*/  LDSM.16.MT88.4 R120, [R101+0x8100] ;  /* 0x008100006578783b */ /* 0x000e620000004200 */
[----:B------:R-:W5:Y:S01]  /*a9e0*/  MUFU.EX2 R166, R164 ;  /* 0x000000a400a67308 */ /* 0x000f620000000800 */
[--C-:B----4-:R-:W-:Y:S02]  /*a9f0*/  FFMA.FTZ R108, R149, c[0x0][0x2d0], -R165.reuse ;  /* 0x0000b400956c7a23 */ /* 0x110fe400000108a5 */
[----:B------:R-:W-:Y:S07]  /*aa00*/  FFMA.FTZ R165, R148, c[0x0][0x2d0], -R165 ;  /* 0x0000b40094a57a23 */ /* 0x000fee00000108a5 */
[----:B------:R4:W-:Y:S01]  /*aa10*/  MUFU.EX2 R164, R108 ;  /* 0x0000006c00a47308 */ /* 0x0009e20000000800 */
[----:B------:R-:W-:Y:S01]  /*aa20*/  LDSM.16.MT88.4 R148, [R102+0x5900] ;  /* 0x005900006694783b */ /* 0x000fe20000004200 */
[----:B-----5:R-:W-:Y:S08]  /*aa30*/  F2FP.PACK_AB R162, R166, R167 ;  /* 0x000000a7a6a2723e */ /* 0x020ff000000000ff */
[----:B------:R-:W5:Y:S01]  /*aa40*/  MUFU.EX2 R165, R165 ;  /* 0x000000a500a57308 */ /* 0x000f620000000800 */
[C---:B-1----:R-:W-:Y:S01]  /*aa50*/  HMMA.16816.F32 R92, R104.reuse, R120, R92 ;  /* 0x00000078685c723c */ /* 0x042fe2000000185c */
[----:B----4-:R-:W1:Y:S07]  /*aa60*/  LDSM.16.MT88.4 R108, [R103+UR4+0x2900] ;  /* 0x00290004676c783b */ /* 0x010e6e0008004200 */
[----:B------:R-:W-:Y:S04]  /*aa70*/  HMMA.16816.F32 R96, R104, R122, R96 ;  /* 0x0000007a6860723c */ /* 0x000fe80000001860 */
[----:B-----5:R-:W-:Y:S07]  /*aa80*/  F2FP.PACK_AB R163, R165, R164 ;  /* 0x000000a4a5a3723e */ /* 0x020fee00000000ff */
[C---:B-1----:R-:W-:Y:S01]  /*aa90*/  HMMA.16816.F32 R104, R160.reuse, R108, R4 ;  /* 0x0000006ca068723c */ /* 0x042fe20000001804 */
[----:B------:R-:W1:Y:S07]  /*aaa0*/  LDSM.16.MT88.4 R4, [R236+UR4+0x5900] ;  /* 0x00590004ec04783b */ /* 0x000e6e0008004200 */
[C---:B------:R-:W-:Y:S01]  /*aab0*/  HMMA.16816.F32 R108, R160.reuse, R110, R8 ;  /* 0x0000006ea06c723c */ /* 0x040fe20000001808 */
[----:B------:R-:W4:Y:S07]  /*aac0*/  LDSM.16.MT88.4 R8, [R101+0x5900] ;  /* 0x005900006508783b */ /* 0x000f2e0000004200 */
[C---:B------:R-:W-:Y:S07]  /*aad0*/  HMMA.16816.F32 R112, R160.reuse, R116, R12 ;  /* 0x00000074a070723c */ /* 0x040fee000000180c */
[----:B------:R-:W-:Y:S01]  /*aae0*/  IMAD.MOV.U32 R13, RZ, RZ, R144 ;  /* 0x000000ffff0d7224 */ /* 0x000fe200078e0090 */
[C---:B------:R-:W-:Y:S01]  /*aaf0*/  HMMA.16816.F32 R116, R160.reuse, R118, R16 ;  /* 0x00000076a074723c */ /* 0x040fe20000001810 */
[----:B------:R-:W5:Y:S03]  /*ab00*/  LDL.LU R144, [R1+0x10] ;  /* 0x0000100001907983 */ /* 0x000f660000300800 */
[----:B------:R-:W-:Y:S02]  /*ab10*/  MOV R12, R128 ;  /* 0x00000080000c7202 */ /* 0x000fe40000000f00 */
[----:B------:R-:W-:Y:S01]  /*ab20*/  MOV R14, R129 ;  /* 0x00000081000e7202 */ /* 0x000fe20000000f00 */
[----:B------:R-:W-:Y:S01]  /*ab30*/  IMAD.MOV.U32 R18, RZ, RZ, R137 ;  /* 0x000000ffff127224 */ /* 0x000fe200078e0089 */
[C---:B------:R-:W-:Y:S01]  /*ab40*/  HMMA.16816.F32 R120, R160.reuse, R124, R20 ;  /* 0x0000007ca078723c */ /* 0x040fe20000001814 */
[----:B------:R-:W2:Y:S03]  /*ab50*/  LDL R21, [R1+0x38] ;  /* 0x0000380001157983 */ /* 0x000ea60000100800 */
[----:B------:R-:W-:Y:S02]  /*ab60*/  MOV R15, R139 ;  /* 0x0000008b000f7202 */ /* 0x000fe40000000f00 */
[----:B------:R-:W-:Y:S02]  /*ab70*/  MOV R17, R138 ;  /* 0x0000008a00117202 */ /* 0x000fe40000000f00 */
[C---:B------:R-:W-:Y:S04]  /*ab80*/  HMMA.16816.F32 R124, R160.reuse, R126, R24 ;  /* 0x0000007ea07c723c */ /* 0x040fe80000001818 */
[----:B------:R-:W-:Y:S01]  /*ab90*/  FADD.FTZ R2, R17, R2 ;  /* 0x0000000211027221 */ /* 0x000fe20000010000 */
[----:B------:R-:W-:Y:S03]  /*aba0*/  MOV R19, R136 ;  /* 0x0000008800137202 */ /* 0x000fe60000000f00 */
[C---:B------:R-:W-:Y:S04]  /*abb0*/  HMMA.16816.F32 R128, R160.reuse, R132, R28 ;  /* 0x00000084a080723c */ /* 0x040fe8000000181c */
[----:B------:R-:W-:Y:S04]  /*abc0*/  FADD.FTZ R2, R13, R2 ;  /* 0x000000020d027221 */ /* 0x000fe80000010000 */
[C---:B------:R-:W-:Y:S08]  /*abd0*/  HMMA.16816.F32 R132, R160.reuse, R134, R32 ;  /* 0x00000086a084723c */ /* 0x040ff00000001820 */
[C---:B------:R-:W-:Y:S08]  /*abe0*/  HMMA.16816.F32 R136, R160.reuse, R140, R36 ;  /* 0x0000008ca088723c */ /* 0x040ff00000001824 */
[C---:B------:R-:W-:Y:S04]  /*abf0*/  HMMA.16816.F32 R140, R160.reuse, R142, R40 ;  /* 0x0000008ea08c723c */ /* 0x040fe80000001828 */
[----:B-----5:R-:W-:Y:S04]  /*ac00*/  FFMA.FTZ R0, R0, R144, R145 ;  /* 0x0000009000007223 */ /* 0x020fe80000010091 */
[C---:B------:R-:W-:Y:S04]  /*ac10*/  HMMA.16816.F32 R144, R160.reuse, R148, R44 ;  /* 0x00000094a090723c */ /* 0x040fe8000000182c */
[----:B------:R-:W-:Y:S04]  /*ac20*/  FADD.FTZ R0, R12, R0 ;  /* 0x000000000c007221 */ /* 0x000fe80000010000 */
[----:B------:R-:W-:Y:S01]  /*ac30*/  FADD.FTZ R16, R14, R0 ;  /* 0x000000000e107221 */ /* 0x000fe20000010000 */
[C---:B------:R-:W-:Y:S03]  /*ac40*/  HMMA.16816.F32 R148, R160.reuse, R150, R48 ;  /* 0x00000096a094723c */ /* 0x040fe60000001830 */
[----:B------:R-:W-:Y:S02]  /*ac50*/  FADD.FTZ R0, R15, R2 ;  /* 0x000000020f007221 */ /* 0x000fe40000010000 */
[----:B------:R-:W5:Y:S01]  /*ac60*/  LDSM.16.MT88.4 R12, [R103+UR4+0x8900] ;  /* 0x00890004670c783b */ /* 0x000f620008004200 */
[----:B------:R-:W-:Y:S02]  /*ac70*/  FADD.FTZ R2, R18, R16 ;  /* 0x0000001012027221 */ /* 0x000fe40000010000 */
[C---:B-1----:R-:W-:Y:S04]  /*ac80*/  HMMA.16816.F32 R52, R160.reuse, R4, R52 ;  /* 0x00000004a034723c */ /* 0x042fe80000001834 */
[----:B---3--:R-:W-:Y:S01]  /*ac90*/  @P0 MOV R18, R248 ;  /* 0x000000f800120202 */ /* 0x008fe20000000f00 */
[----:B------:R-:W-:Y:S01]  /*aca0*/  FADD.FTZ R0, R19, R0 ;  /* 0x0000000013007221 */ /* 0x000fe20000010000 */
[----:B--2---:R-:W-:Y:S01]  /*acb0*/  @P0 MOV R19, R251 ;  /* 0x000000fb00130202 */ /* 0x004fe20000000f00 */
[----:B------:R-:W-:Y:S01]  /*acc0*/  IMAD.U32 R5, RZ, RZ, UR21 ;  /* 0x00000015ff057e24 */ /* 0x000fe2000f8e00ff */
[----:B------:R-:W-:Y:S01]  /*acd0*/  MOV R4, UR20 ;  /* 0x0000001400047c02 */ /* 0x000fe20008000f00 */
[C---:B------:R-:W-:Y:S03]  /*ace0*/  HMMA.16816.F32 R56, R160.reuse, R6, R56 ;  /* 0x00000006a038723c */ /* 0x040fe60000001838 */
[----:B------:R-:W-:Y:S02]  /*acf0*/  FADD.FTZ R2, R252, R2 ;  /* 0x00000002fc027221 */ /* 0x000fe40000010000 */
[----:B------:R-:W-:Y:S02]  /*ad00*/  @P0 IMAD.WIDE.U32 R18, R4, 0x60, R18 ;  /* 0x0000006004120825 */ /* 0x000fe400078e0012 */
[----:B------:R1:W2:Y:S01]  /*ad10*/  LDSM.16.MT88.4 R4, [R102+0x8900] ;  /* 0x008900006604783b */ /* 0x0002a20000004200 */
[C---:B----4-:R-:W-:Y:S04]  /*ad20*/  HMMA.16816.F32 R60, R160.reuse, R8, R60 ;  /* 0x00000008a03c723c */ /* 0x050fe8000000183c */
[----:B------:R-:W-:Y:S02]  /*ad30*/  FADD.FTZ R0, R247, R0 ;  /* 0x00000000f7007221 */ /* 0x000fe40000010000 */
[----:B------:R-:W-:Y:S02]  /*ad40*/  FADD.FTZ R2, R238, R2 ;  /* 0x00000002ee027221 */ /* 0x000fe40000010000 */
[----:B------:R-:W-:Y:S01]  /*ad50*/  FADD.FTZ R0, R235, R0 ;  /* 0x00000000eb007221 */ /* 0x000fe20000010000 */
[C---:B------:R-:W-:Y:S01]  /*ad60*/  HMMA.16816.F32 R64, R160.reuse, R10, R64 ;  /* 0x0000000aa040723c */ /* 0x040fe20000001840 */
[----:B------:R-:W3:Y:S02]  /*ad70*/  LDSM.16.MT88.4 R8, [R236+UR4+0x8900] ;  /* 0x00890004ec08783b */ /* 0x000ee40008004200 */
[----:B------:R-:W-:Y:S02]  /*ad80*/  FADD.FTZ R2, R230, R2 ;  /* 0x00000002e6027221 */ /* 0x000fe40000010000 */
[----:B------:R-:W-:Y:S02]  /*ad90*/  FADD.FTZ R0, R229, R0 ;  /* 0x00000000e5007221 */ /* 0x000fe40000010000 */
[----:B------:R-:W-:Y:S02]  /*ada0*/  FADD.FTZ R16, R228, R2 ;  /* 0x00000002e4107221 */ /* 0x000fe40000010000 */
[----:B------:R-:W-:Y:S01]  /*adb0*/  FADD.FTZ R2, R246, R0 ;  /* 0x00000000f6027221 */ /* 0x000fe20000010000 */
[C---:B-----5:R-:W-:Y:S03]  /*adc0*/  HMMA.16816.F32 R68, R160.reuse, R12, R68 ;  /* 0x0000000ca044723c */ /* 0x060fe60000001844 */
[----:B------:R-:W-:Y:S01]  /*add0*/  FADD.FTZ R2, R245, R2 ;  /* 0x00000002f5027221 */ /* 0x000fe20000010000 */
[----:B-1----:R-:W-:Y:S01]  /*ade0*/  MOV R102, R3 ;  /* 0x0000000300667202 */ /* 0x002fe20000000f00 */
[----:B------:R-:W-:Y:S03]  /*adf0*/  FADD.FTZ R0, R244, R16 ;  /* 0x00000010f4007221 */ /* 0x000fe60000010000 */
[C---:B------:R-:W-:Y:S01]  /*ae00*/  HMMA.16816.F32 R72, R160.reuse, R14, R72 ;  /* 0x0000000ea048723c */ /* 0x040fe20000001848 */
[----:B------:R1:W4:Y:S03]  /*ae10*/  LDSM.16.MT88.4 R12, [R101+0x8900] ;  /* 0x00890000650c783b */ /* 0x0003260000004200 */
[----:B------:R-:W-:Y:S02]  /*ae20*/  FADD.FTZ R16, R243, R0 ;  /* 0x00000000f3107221 */ /* 0x000fe40000010000 */
[----:B------:R-:W-:Y:S02]  /*ae30*/  FADD.FTZ R0, R242, R2 ;  /* 0x00000002f2007221 */ /* 0x000fe40000010000 */
[----:B------:R-:W-:Y:S01]  /*ae40*/  @P0 IMAD.SHL.U32 R2, R18, 0x2, RZ ;  /* 0x0000000212020824 */ /* 0x000fe200078e00ff */
[C---:B--2---:R-:W-:Y:S03]  /*ae50*/  HMMA.16816.F32 R76, R160.reuse, R4, R76 ;  /* 0x00000004a04c723c */ /* 0x044fe6000000184c */
[----:B------:R-:W-:Y:S01]  /*ae60*/  FADD.FTZ R17, R241, R0 ;  /* 0x00000000f1117221 */ /* 0x000fe20000010000 */
[----:B------:R-:W-:Y:S01]  /*ae70*/  MOV R0, UR12 ;  /* 0x0000000c00007c02 */ /* 0x000fe20008000f00 */
[----:B------:R-:W-:Y:S01]  /*ae80*/  FADD.FTZ R20, R231, R16 ;  /* 0x00000010e7147221 */ /* 0x000fe20000010000 */
[----:B------:R-:W-:Y:S01]  /*ae90*/  @P0 IADD3 R16, R19, UR17, RZ ;  /* 0x0000001113100c10 */ /* 0x000fe2000fffe0ff */
[----:B------:R-:W-:Y:S01]  /*aea0*/  FADD.FTZ R22, R192, R17 ;  /* 0x00000011c0167221 */ /* 0x000fe20000010000 */
[C---:B------:R-:W-:Y:S01]  /*aeb0*/  HMMA.16816.F32 R80, R160.reuse, R6, R80 ;  /* 0x00000006a050723c */ /* 0x040fe20000001850 */
[----:B------:R-:W-:Y:S02]  /*aec0*/  @UP0 USHF.L.U32 UR17, UR6, 0x6, URZ ;  /* 0x0000000606110899 */ /* 0x000fe4000800063f */
[----:B------:R-:W-:Y:S01]  /*aed0*/  UISETP.GT.AND UP0, UPT, UR15, UR13, UPT ;  /* 0x0000000d0f00728c */ /* 0x000fe2000bf04270 */
[----:B------:R-:W-:Y:S01]  /*aee0*/  @P0 IMAD R0, R0, 0x4800, R21 ;  /* 0x0000480000000824 */ /* 0x000fe200078e0215 */
[----:B------:R-:W-:Y:S01]  /*aef0*/  @P0 SHF.L.U64.HI R18, R18, 0x1, R16 ;  /* 0x0000000112120819 */ /* 0x000fe20000010210 */
[----:B------:R-:W-:Y:S01]  /*af00*/  FADD.FTZ R19, R234, R20 ;  /* 0x00000014ea137221 */ /* 0x000fe20000010000 */
[----:B------:R-:W-:Y:S01]  /*af10*/  @P0 IADD3 R16, P6, R2, c[0x0][0x1c8], RZ ;  /* 0x0000720002100a10 */ /* 0x000fe20007fde0ff */
[----:B------:R-:W-:Y:S01]  /*af20*/  FADD.FTZ R22, R195, R22 ;  /* 0x00000016c3167221 */ /* 0x000fe20000010000 */
[----:B------:R-:W-:Y:S01]  /*af30*/  @P0 SHF.L.U32 R0, R0, 0x1, RZ ;  /* 0x0000000100000819 */ /* 0x000fe200000006ff */
[C---:B---3--:R-:W-:Y:S01]  /*af40*/  HMMA.16816.F32 R84, R160.reuse, R8, R84 ;  /* 0x00000008a054723c */ /* 0x048fe20000001854 */
[----:B------:R-:W-:Y:S02]  /*af50*/  UIADD3 UR15, UR5, 0x1, URZ ;  /* 0x00000001050f7890 */ /* 0x000fe4000fffe03f */
[----:B------:R-:W-:Y:S01]  /*af60*/  @P0 IADD3.X R17, R18, c[0x0][0x1cc], RZ, P6, !PT ;  /* 0x0000730012110a10 */ /* 0x000fe200037fe4ff */
[----:B------:R-:W-:Y:S01]  /*af70*/  FADD.FTZ R4, R183, R22 ;  /* 0x00000016b7047221 */ /* 0x000fe20000010000 */
[----:B------:R-:W-:Y:S01]  /*af80*/  @P0 IADD3 R20, P5, R2, 0x80, RZ ;  /* 0x0000008002140810 */ /* 0x000fe20007fbe0ff */
[----:B------:R-:W-:Y:S01]  /*af90*/  FADD.FTZ R19, R194, R19 ;  /* 0x00000013c2137221 */ /* 0x000fe20000010000 */
[----:B------:R-:W-:Y:S01]  /*afa0*/  USEL UR5, UR15, URZ, !UP1 ;  /* 0x0000003f0f057287 */ /* 0x000fe2000c800000 */
[----:B------:R-:W-:Y:S01]  /*afb0*/  @!PT LDS RZ, [RZ] ;  /* 0x00000000fffff984 */ /* 0x000fe20000000800 */
[----:B------:R-:W-:Y:S01]  /*afc0*/  @!PT LDS RZ, [RZ] ;  /* 0x00000000fffff984 */ /* 0x000fe20000000800 */
[----:B------:R-:W-:Y:S01]  /*afd0*/  @!PT LDS RZ, [RZ] ;  /* 0x00000000fffff984 */ /* 0x000fe20000000800 */
[----:B------:R2:W-:Y:S01]  /*afe0*/  @P0 LDGSTS.E.BYPASS.LTC128B.128 [R0+0x12100], [R16.64], !P4 ;  /* 0x1210000010000fae */ /* 0x0005e2000e101d58 */
[----:B------:R-:W-:Y:S01]  /*aff0*/  @P0 IADD3 R20, P1, R20, c[0x0][0x1c8], RZ ;  /* 0x0000720014140a10 */ /* 0x000fe20007f3e0ff */
[C---:B------:R-:W-:Y:S01]  /*b000*/  HMMA.16816.F32 R88, R160.reuse, R10, R88 ;  /* 0x0000000aa058723c */ /* 0x040fe20000001858 */
[----:B------:R-:W-:Y:S02]  /*b010*/  UMOV UR15, UR28 ;  /* 0x0000001c000f7c82 */ /* 0x000fe40008000000 */
[----:B------:R-:W-:Y:S01]  /*b020*/  @P0 IADD3.X R21, RZ, c[0x0][0x1cc], R18, P1, P5 ;  /* 0x00007300ff150a10 */ /* 0x000fe20000fea412 */
[----:B------:R-:W-:Y:S01]  /*b030*/  FADD.FTZ R4, R182, R4 ;  /* 0x00000004b6047221 */ /* 0x000fe20000010000 */
[----:B------:R-:W-:Y:S01]  /*b040*/  @P0 IADD3 R2, P5, R2, 0x100, RZ ;  /* 0x0000010002020810 */ /* 0x000fe20007fbe0ff */
[----:B------:R-:W-:Y:S01]  /*b050*/  FADD.FTZ R5, R193, R19 ;  /* 0x00000013c1057221 */ /* 0x000fe20000010000 */
[----:B-1----:R-:W-:Y:S01]  /*b060*/  MOV R101, R100 ;  /* 0x0000006400657202 */ /* 0x002fe20000000f00 */
[----:B------:R2:W-:Y:S01]  /*b070*/  @P0 LDGSTS.E.BYPASS.LTC128B.128 [R0+0x15100], [R20.64], !P3 ;  /* 0x1510000014000fae */ /* 0x0005e2000d901d58 */
[----:B------:R-:W-:Y:S01]  /*b080*/  @P0 IADD3 R6, P1, R2, c[0x0][0x1c8], RZ ;  /* 0x0000720002060a10 */ /* 0x000fe20007f3e0ff */
[C---:B----4-:R-:W-:Y:S03]  /*b090*/  HMMA.16816.F32 R92, R160.reuse, R12, R92 ;  /* 0x0000000ca05c723c */ /* 0x050fe6000000185c */
[----:B------:R-:W-:Y:S01]  /*b0a0*/  @P0 IADD3.X R7, RZ, c[0x0][0x1cc], R18, P1, P5 ;  /* 0x00007300ff070a10 */ /* 0x000fe20000fea412 */
[----:B------:R-:W-:Y:S04]  /*b0b0*/  FADD.FTZ R5, R180, R5 ;  /* 0x00000005b4057221 */ /* 0x000fe80000010000 */
[----:B------:R1:W-:Y:S01]  /*b0c0*/  @P0 LDGSTS.E.BYPASS.LTC128B.128 [R0+0x18100], [R6.64], !P2 ;  /* 0x1810000006000fae */ /* 0x0003e2000d101d58 */
[----:B------:R-:W-:Y:S01]  /*b0d0*/  FADD.FTZ R2, R181, R5 ;  /* 0x00000005b5027221 */ /* 0x000fe20000010000 */
[----:B------:R-:W-:Y:S03]  /*b0e0*/  HMMA.16816.F32 R96, R160, R14, R96 ;  /* 0x0000000ea060723c */ /* 0x000fe60000001860 */
[----:B------:R-:W-:Y:S01]  /*b0f0*/  FADD.FTZ R5, R178, R4 ;  /* 0x00000004b2057221 */ /* 0x000fe20000010000 */
[----:B------:R-:W-:Y:S01]  /*b100*/  @P0 IADD3 R4, P1, R16, UR17, RZ ;  /* 0x0000001110040c10 */ /* 0x000fe2000ff3e0ff */
[----:B------:R-:W-:Y:S02]  /*b110*/  FADD.FTZ R18, R174, R2 ;  /* 0x00000002ae127221 */ /* 0x000fe40000010000 */
[----:B------:R-:W-:Y:S01]  /*b120*/  FADD.FTZ R2, R179, R5 ;  /* 0x00000005b3027221 */ /* 0x000fe20000010000 */
[----:B------:R-:W-:Y:S01]  /*b130*/  @P0 IADD3.X R5, R17, UR18, RZ, P1, !PT ;  /* 0x0000001211050c10 */ /* 0x000fe20008ffe4ff */
[----:B------:R-:W-:Y:S03]  /*b140*/  FADD.FTZ R8, R176, R18 ;  /* 0x00000012b0087221 */ /* 0x000fe60000010000 */
[----:B------:R-:W-:Y:S01]  /*b150*/  FADD.FTZ R2, R177, R2 ;  /* 0x00000002b1027221 */ /* 0x000fe20000010000 */
[----:B------:R3:W-:Y:S03]  /*b160*/  @P0 LDGSTS.E.BYPASS.LTC128B.128 [R0+0x13100], [R4.64], !P4 ;  /* 0x1310000004000fae */ /* 0x0007e6000e101d58 */
[----:B------:R-:W-:Y:S04]  /*b170*/  FADD.FTZ R2, R175, R2 ;  /* 0x00000002af027221 */ /* 0x000fe80000010000 */
[----:B------:R-:W-:Y:S01]  /*b180*/  FADD.FTZ R2, R171, R2 ;  /* 0x00000002ab027221 */ /* 0x000fe20000010000 */
[----:B------:R3:W-:Y:S03]  /*b190*/  @P0 LDGSTS.E.BYPASS.LTC128B.128 [R0+0x16100], [R4.64+0x80], !P3 ;  /* 0x1610008004000fae */ /* 0x0007e6000d901d58 */
[----:B------:R-:W-:Y:S01]  /*b1a0*/  FADD.FTZ R2, R170, R2 ;  /* 0x00000002aa027221 */ /* 0x000fe20000010000 */
[----:B-1----:R-:W-:Y:S03]  /*b1b0*/  @P0 IADD3 R6, P1, R4, UR17, RZ ;  /* 0x0000001104060c10 */ /* 0x002fe6000ff3e0ff */
[----:B------:R-:W-:Y:S01]  /*b1c0*/  FADD.FTZ R2, R167, R2 ;  /* 0x00000002a7027221 */ /* 0x000fe20000010000 */
[----:B------:R3:W-:Y:S01]  /*b1d0*/  @P0 LDGSTS.E.BYPASS.LTC128B.128 [R0+0x19100], [R4.64+0x100], !P2 ;  /* 0x1910010004000fae */ /* 0x0007e2000d101d58 */
[----:B------:R-:W-:Y:S02]  /*b1e0*/  @P0 IADD3.X R7, R5, UR18, RZ, P1, !PT ;  /* 0x0000001205070c10 */ /* 0x000fe40008ffe4ff */
[----:B------:R-:W-:Y:S05]  /*b1f0*/  FADD.FTZ R2, R166, R2 ;  /* 0x00000002a6027221 */ /* 0x000fea0000010000 */
[----:B------:R2:W-:Y:S08]  /*b200*/  @P0 LDGSTS.E.BYPASS.LTC128B.128 [R0+0x14100], [R6.64], !P4 ;  /* 0x1410000006000fae */ /* 0x0005f0000e101d58 */
[----:B------:R2:W-:Y:S08]  /*b210*/  @P0 LDGSTS.E.BYPASS.LTC128B.128 [R0+0x17100], [R6.64+0x80], !P3 ;  /* 0x1710008006000fae */ /* 0x0005f0000d901d58 */
[----:B------:R2:W-:Y:S01]  /*b220*/  @P0 LDGSTS.E.BYPASS.LTC128B.128 [R0+0x1a100], [R6.64+0x100], !P2 ;  /* 0x1a10010006000fae */ /* 0x0005e2000d101d58 */
[----:B------:R-:W-:Y:S01]  /*b230*/  PLOP3.LUT P0, PT, PT, PT, UP0, 0x80, 0x0 ;  /* 0x000000000000781c */ /* 0x000fe20003f0f008 */
[----:B---3--:R-:W-:Y:S06]  /*b240*/  FADD.FTZ R4, R173, R8 ;  /* 0x00000008ad047221 */ /* 0x008fec0000010000 */
[----:B------:R1:W-:Y:S04]  /*b250*/  STL [R1+0xc], R2 ;  /* 0x00000c0201007387 */ /* 0x0003e80000100800 */
[----:B------:R-:W0:Y:S01]  /*b260*/  LDGDEPBAR ;  /* 0x00000000000079af */ /* 0x000e220000000000 */
[----:B--2---:R-:W-:Y:S04]  /*b270*/  FADD.FTZ R0, R172, R4 ;  /* 0x00000004ac007221 */ /* 0x004fe80000010000 */
[----:B------:R-:W-:Y:S04]  /*b280*/  FADD.FTZ R0, R169, R0 ;  /* 0x00000000a9007221 */ /* 0x000fe80000010000 */
[----:B------:R-:W-:Y:S04]  /*b290*/  FADD.FTZ R0, R168, R0 ;  /* 0x00000000a8007221 */ /* 0x000fe80000010000 */
[----:B------:R-:W-:Y:S04]  /*b2a0*/  FADD.FTZ R0, R164, R0 ;  /* 0x00000000a4007221 */ /* 0x000fe80000010000 */
[----:B------:R-:W-:Y:S05]  /*b2b0*/  FADD.FTZ R0, R165, R0 ;  /* 0x00000000a5007221 */ /* 0x000fea0000010000 */
[----:B------:R1:W-:Y:S01]  /*b2c0*/  STL [R1+0x10], R0 ;  /* 0x0000100001007387 */ /* 0x0003e20000100800 */
[----:B------:R-:W-:-:S05]  /*b2d0*/  @P0 BRA `(.L_x_1151) ;  /* 0xffffb86000000947 */ /* 0x000fca000383ffff */
.L_x_1150:
[----:B------:R-:W-:-:S13]  /*b2e0*/  ISETP.LE.AND P0, PT, RZ, UR28, PT ;  /* 0x0000001cff007c0c */ /* 0x000fda000bf03270 */
[----:B------:R-:W-:Y:S05]  /*b2f0*/  @!P0 BRA `(.L_x_1152) ;  /* 0x000041c000008947 */ /* 0x000fea0003800000 */
[----:B-1----:R-:W2:Y:S01]  /*b300*/  LDL.LU R0, [R1+0x40] ;  /* 0x0000400001007983 */ /* 0x002ea20000300800 */
[----:B------:R-:W-:Y:S01]  /*b310*/  ULDC.64 UR6, c[0x0][0x1e0] ;  /* 0x0000780000067ab9 */ /* 0x000fe20000000a00 */
[----:B------:R-:W-:Y:S01]  /*b320*/  IMAD.MOV.U32 R238, RZ, RZ, 0x40 ;  /* 0x00000040ffee7424 */ /* 0x000fe200078e00ff */
[----:B------:R-:W-:Y:S01]  /*b330*/  UIADD3 UR21, UP1, UR11, 0x80, URZ ;  /* 0x000000800b157890 */ /* 0x000fe2000ff3e03f */
[----:B------:R-:W-:Y:S01]  /*b340*/  MOV R101, R3 ;  /* 0x0000000300657202 */ /* 0x000fe20000000f00 */
[----:B------:R-:W-:Y:S02]  /*b350*/  UIADD3 UR23, UP0, UR11, 0x100, URZ ;  /* 0x000001000b177890 */ /* 0x000fe4000ff1e03f */
[----:B------:R-:W-:Y:S02]  /*b360*/  UIMAD.WIDE.U32 UR8, UR6, 0x40, URZ ;  /* 0x00000040060878a5 */ /* 0x000fe4000f8e003f */
[----:B------:R-:W-:Y:S02]  /*b370*/  USHF.L.U32 UR18, UR7, 0x6, URZ ;  /* 0x0000000607127899 */ /* 0x000fe4000800063f */
[----:B------:R-:W-:-:S02]  /*b380*/  UIADD3.X UR20, URZ, UR10, URZ, UP1, !UPT ;  /* 0x0000000a3f147290 */ /* 0x000fc40008ffe43f */
[----:B------:R-:W-:Y:S02]  /*b390*/  UIADD3.X UR22, URZ, UR10, URZ, UP0, !UPT ;  /* 0x0000000a3f167290 */ /* 0x000fe400087fe43f */
[----:B------:R-:W-:Y:S02]  /*b3a0*/  UIADD3 UR18, UR9, UR18, URZ ;  /* 0x0000001209127290 */ /* 0x000fe4000fffe03f */
[----:B------:R-:W-:Y:S02]  /*b3b0*/  UIADD3 UR17, UP1, UR8, 0x80, URZ ;  /* 0x0000008008117890 */ /* 0x000fe4000ff3e03f */
[----:B------:R-:W-:Y:S02]  /*b3c0*/  UIADD3 UR19, UP0, UR8, 0x100, URZ ;  /* 0x0000010008137890 */ /* 0x000fe4000ff1e03f */
[----:B------:R-:W-:Y:S02]  /*b3d0*/  USHF.L.U64.HI UR14, UR6, 0x6, UR7 ;  /* 0x00000006060e7899 */ /* 0x000fe40008010207 */
[----:B------:R-:W-:-:S02]  /*b3e0*/  USHF.L.U32 UR13, UR6, 0x6, URZ ;  /* 0x00000006060d7899 */ /* 0x000fc4000800063f */
[----:B------:R-:W-:Y:S02]  /*b3f0*/  UIADD3.X UR16, URZ, UR18, URZ, UP1, !UPT ;  /* 0x000000123f107290 */ /* 0x000fe40008ffe43f */
[----:B------:R-:W-:Y:S02]  /*b400*/  UIADD3.X UR18, URZ, UR18, URZ, UP0, !UPT ;  /* 0x000000123f127290 */ /* 0x000fe400087fe43f */
[----:B------:R-:W-:Y:S02]  /*b410*/  ULDC.64 UR8, c[0x0][0x208] ;  /* 0x0000820000087ab9 */ /* 0x000fe40000000a00 */
[----:B------:R-:W-:Y:S01]  /*b420*/  ULDC.64 UR6, c[0x0][0x1e0] ;  /* 0x0000780000067ab9 */ /* 0x000fe20000000a00 */
[----:B--2---:R-:W-:Y:S01]  /*b430*/  LOP3.LUT P0, RZ, R0, 0x4, RZ, 0xc0, !PT ;  /* 0x0000000400ff7812 */ /* 0x004fe2000780c0ff */
[----:B------:R-:W-:-:S03]  /*b440*/  IMAD.MOV.U32 R0, RZ, RZ, R100 ;  /* 0x000000ffff007224 */ /* 0x000fc600078e0064 */
[----:B------:R-:W-:Y:S02]  /*b450*/  SEL R238, R238, 0xffffffc0, !P0 ;  /* 0xffffffc0eeee7807 */ /* 0x000fe40004000000 */
.L_x_1153:
[----:B------:R-:W2:Y:S01]  /*b460*/  LDL.64 R44, [R1+0x20] ;  /* 0x00002000012c7983 */ /* 0x000ea20000100a00 */
[----:B------:R-:W-:Y:S04]  /*b470*/  DEPBAR.LE SB0, 0x2 ;  /* 0x000080800000791a */ /* 0x000fe80000000000 */
[----:B------:R-:W-:Y:S01]  /*b480*/  UIMAD UR4, UR5, 0x9000, URZ ;  /* 0x00009000050478a4 */ /* 0x000fe2000f8e023f */
[----:B------:R-:W2:Y:S01]  /*b490*/  LDL.64 R38, [R1+0x28] ;  /* 0x0000280001267983 */ /* 0x000ea20000100a00 */
[----:B------:R-:W-:Y:S01]  /*b4a0*/  UISETP.NE.AND UP0, UPT, UR28, URZ, UPT ;  /* 0x0000003f1c00728c */ /* 0x000fe2000bf05270 */
[----:B------:R-:W-:Y:S01]  /*b4b0*/  MOV R100, UR12 ;  /* 0x0000000c00647c02 */ /* 0x000fe20008000f00 */
[----:B------:R-:W-:Y:S02]  /*b4c0*/  UIADD3 UR27, UR28, -0x1, URZ ;  /* 0xffffffff1c1b7890 */ /* 0x000fe4000fffe03f */
[----:B------:R-:W-:Y:S01]  /*b4d0*/  IADD3 R3, R237, UR4, RZ ;  /* 0x00000004ed037c10 */ /* 0x000fe2000fffe0ff */
[----:B------:R-:W3:Y:S04]  /*b4e0*/  LDL R46, [R1+0x8] ;  /* 0x00000800012e7983 */ /* 0x000ee80000100800 */
[----:B------:R-:W-:Y:S01]  /*b4f0*/  BAR.SYNC.DEFER_BLOCKING 0x0 ;  /* 0x0000000000007b1d */ /* 0x000fe20000010000 */
[----:B------:R-:W-:Y:S01]  /*b500*/  PLOP3.LUT P0, PT, PT, PT, UP0, 0x80, 0x0 ;  /* 0x000000000000781c */ /* 0x000fe20003f0f008 */
[----:B------:R-:W-:Y:S01]  /*b510*/  @UP0 USHF.R.S32.HI UR15, URZ, 0x1f, UR27 ;  /* 0x0000001f3f0f0899 */ /* 0x000fe2000801141b */
[-C--:B-1----:R-:W-:Y:S01]  /*b520*/  IADD3 R2, R239, R3.reuse, RZ ;  /* 0x00000003ef027210 */ /* 0x082fe20007ffe0ff */
[----:B------:R-:W-:Y:S01]  /*b530*/  @UP0 UIMAD.WIDE.U32 UR30, UR27, UR8, URZ ;  /* 0x000000081b1e02a5 */ /* 0x000fe2000f8e003f */
[----:B------:R-:W-:Y:S01]  /*b540*/  IADD3 R3, R238, R3, RZ ;  /* 0x00000003ee037210 */ /* 0x000fe20007ffe0ff */
[----:B------:R-:W-:Y:S04]  /*b550*/  @UP0 UIMAD UR15, UR15, UR8, URZ ;  /* 0x000000080f0f02a4 */ /* 0x000fe8000f8e023f */
[----:B------:R-:W-:Y:S01]  /*b560*/  MOV R36, UR30 ;  /* 0x0000001e00247c02 */ /* 0x000fe20008000f00 */
[----:B------:R-:W-:Y:S04]  /*b570*/  @UP0 UIMAD UR15, UR27, UR9, UR15 ;  /* 0x000000091b0f02a4 */ /* 0x000fe8000f8e020f */
[----:B------:R-:W-:Y:S04]  /*b580*/  @UP0 UIADD3 UR15, UR31, UR15, URZ ;  /* 0x0000000f1f0f0290 */ /* 0x000fe8000fffe03f */
[----:B------:R-:W-:Y:S02]  /*b590*/  @UP0 UIMAD UR15, UR15, 0x60, URZ ;  /* 0x000000600f0f08a4 */ /* 0x000fe4000f8e023f */
[----:B------:R-:W-:Y:S01]  /*b5a0*/  UISETP.GE.AND UP0, UPT, UR28, 0x2, UPT ;  /* 0x000000021c00788c */ /* 0x000fe2000bf06270 */
[----:B------:R-:W1:Y:S08]  /*b5b0*/  LDSM.16.M88.4 R8, [R237+UR4+0x12100] ;  /* 0x01210004ed08783b */ /* 0x000e700008000200 */
[----:B------:R-:W4:Y:S02]  /*b5c0*/  LDSM.16.M88.4 R16, [R237+UR4+0x12900] ;  /* 0x01290004ed10783b */ /* 0x000f240008000200 */
[----:B------:R-:W-:Y:S04]  /*b5d0*/  @UP0 UIADD3 UR26, UR28, -0x2, URZ ;  /* 0xfffffffe1c1a0890 */ /* 0x000fe8000fffe03f */
[----:B------:R-:W-:Y:S02]  /*b5e0*/  @UP0 UIMAD.WIDE.U32 UR30, UR26, UR6, URZ ;  /* 0x000000061a1e02a5 */ /* 0x000fe4000f8e003f */
[----:B------:R-:W5:Y:S08]  /*b5f0*/  LDSM.16.M88.4 R24, [R237+UR4+0x13100] ;  /* 0x01310004ed18783b */ /* 0x000f700008000200 */
[----:B------:R-:W5:Y:S08]  /*b600*/  LDSM.16.M88.4 R32, [R237+UR4+0x13900] ;  /* 0x01390004ed20783b */ /* 0x000f700008000200 */
[----:B------:R-:W2:Y:S01]  /*b610*/  LDSM.16.M88.4 R40, [R237+UR4+0x14100] ;  /* 0x01410004ed28783b */ /* 0x000ea20008000200 */
[C---:B-1----:R-:W-:Y:S07]  /*b620*/  HMMA.16816.F32 R4, R152.reuse, R8, RZ ;  /* 0x000000089804723c */ /* 0x042fee00000018ff */
[----:B------:R-:W1:Y:S01]  /*b630*/  LDSM.16.M88.4 R48, [R237+UR4+0x14900] ;  /* 0x01490004ed30783b */ /* 0x000e620008000200 */
[C---:B------:R-:W-:Y:S07]  /*b640*/  HMMA.16816.F32 R8, R152.reuse, R10, RZ ;  /* 0x0000000a9808723c */ /* 0x040fee00000018ff */
[----:B------:R-:W1:Y:S01]  /*b650*/  LDSM.16.M88.4 R160, [R2+0x12100] ;  /* 0x0121000002a0783b */ /* 0x000e620000000200 */
[C---:B----4-:R-:W-:Y:S07]  /*b660*/  HMMA.16816.F32 R12, R152.reuse, R16, RZ ;  /* 0x00000010980c723c */ /* 0x050fee00000018ff */
[----:B------:R-:W4:Y:S01]  /*b670*/  LDSM.16.M88.4 R164, [R2+0x12900] ;  /* 0x0129000002a4783b */ /* 0x000f220000000200 */
[C---:B------:R-:W-:Y:S07]  /*b680*/  HMMA.16816.F32 R16, R152.reuse, R18, RZ ;  /* 0x000000129810723c */ /* 0x040fee00000018ff */
[----:B------:R-:W1:Y:S01]  /*b690*/  LDSM.16.M88.4 R168, [R2+0x13100] ;  /* 0x0131000002a8783b */ /* 0x000e620000000200 */
[C---:B-----5:R-:W-:Y:S07]  /*b6a0*/  HMMA.16816.F32 R20, R152.reuse, R24, RZ ;  /* 0x000000189814723c */ /* 0x060fee00000018ff */
[----:B------:R-:W5:Y:S01]  /*b6b0*/  LDSM.16.M88.4 R172, [R2+0x13900] ;  /* 0x0139000002ac783b */ /* 0x000f620000000200 */
[C---:B------:R-:W-:Y:S07]  /*b6c0*/  HMMA.16816.F32 R24, R152.reuse, R26, RZ ;  /* 0x0000001a9818723c */ /* 0x040fee00000018ff */
[----:B------:R-:W1:Y:S01]  /*b6d0*/  LDSM.16.M88.4 R176, [R2+0x14100] ;  /* 0x0141000002b0783b */ /* 0x000e620000000200 */
[C---:B------:R-:W-:Y:S07]  /*b6e0*/  HMMA.16816.F32 R28, R152.reuse, R32, RZ ;  /* 0x00000020981c723c */ /* 0x040fee00000018ff */
[----:B------:R-:W1:Y:S01]  /*b6f0*/  LDSM.16.M88.4 R180, [R2+0x14900] ;  /* 0x0149000002b4783b */ /* 0x000e620000000200 */
[C---:B------:R-:W-:Y:S01]  /*b700*/  HMMA.16816.F32 R32, R152.reuse, R34, RZ ;  /* 0x000000229820723c */ /* 0x040fe200000018ff */
[----:B--2---:R-:W-:Y:S05]  /*b710*/  @P0 MOV R44, R38 ;  /* 0x00000026002c0202 */ /* 0x004fea0000000f00 */
[----:B------:R-:W-:Y:S02]  /*b720*/  @P0 IMAD.WIDE.U32 R44, R36, 0x60, R44 ;  /* 0x00000060242c0825 */ /* 0x000fe400078e002c */
[C---:B------:R-:W-:Y:S04]  /*b730*/  HMMA.16816.F32 R36, R152.reuse, R40, RZ ;  /* 0x000000289824723c */ /* 0x040fe800000018ff */
[----:B---3--:R-:W-:Y:S01]  /*b740*/  @P0 IMAD R100, R100, 0x9000, R46 ;  /* 0x0000900064640824 */ /* 0x008fe200078e022e */
[----:B------:R-:W-:Y:S02]  /*b750*/  @P0 SHF.L.U32 R192, R44, 0x1, RZ ;  /* 0x000000012cc00819 */ /* 0x000fe400000006ff */
[----:B------:R-:W-:Y:S01]  /*b760*/  @P0 IADD3 R102, R45, UR15, RZ ;  /* 0x0000000f2d660c10 */ /* 0x000fe2000fffe0ff */
[----:B------:R-:W-:Y:S01]  /*b770*/  @UP0 USHF.R.S32.HI UR15, URZ, 0x1f, UR26 ;  /* 0x0000001f3f0f0899 */ /* 0x000fe2000801141a */
[----:B------:R-:W-:Y:S01]  /*b780*/  @P0 IADD3 R228, P6, R192, 0x80, RZ ;  /* 0x00000080c0e40810 */ /* 0x000fe20007fde0ff */
[C---:B------:R-:W-:Y:S02]  /*b790*/  HMMA.16816.F32 R40, R152.reuse, R42, RZ ;  /* 0x0000002a9828723c */ /* 0x040fe400000018ff */
[----:B------:R-:W-:Y:S01]  /*b7a0*/  @P0 SHF.L.U64.HI R102, R44, 0x1, R102 ;  /* 0x000000012c660819 */ /* 0x000fe20000010266 */
[----:B------:R-:W-:Y:S01]  /*b7b0*/  @UP0 UIMAD UR15, UR15, UR6, URZ ;  /* 0x000000060f0f02a4 */ /* 0x000fe2000f8e023f */
[----:B------:R-:W-:Y:S02]  /*b7c0*/  @P0 IADD3 R228, P5, R228, c[0x0][0x1f8], RZ ;  /* 0x00007e00e4e40a10 */ /* 0x000fe40007fbe0ff */
[C---:B------:R-:W-:Y:S01]  /*b7d0*/  @P0 IADD3 R194, P1, R192.reuse, 0x100, RZ ;  /* 0x00000100c0c20810 */ /* 0x040fe20007f3e0ff */
[----:B------:R-:W-:Y:S01]  /*b7e0*/  @UP0 UIMAD UR15, UR26, UR7, UR15 ;  /* 0x000000071a0f02a4 */ /* 0x000fe2000f8e020f */
[C---:B-1----:R-:W-:Y:S01]  /*b7f0*/  HMMA.16816.F32 R44, R152.reuse, R48, RZ ;  /* 0x00000030982c723c */ /* 0x042fe200000018ff */
[--C-:B------:R-:W-:Y:S01]  /*b800*/  @P0 IADD3.X R229, RZ, c[0x0][0x1fc], R102.reuse, P5, P6 ;  /* 0x00007f00ffe50a10 */ /* 0x100fe20002fec466 */
[----:B------:R-:W-:Y:S02]  /*b810*/  UIADD3 UR26, UR12, 0x1, URZ ;  /* 0x000000010c1a7890 */ /* 0x000fe4000fffe03f */
[----:B------:R-:W-:Y:S01]  /*b820*/  @P0 IADD3 R192, P6, R192, c[0x0][0x1f8], RZ ;  /* 0x00007e00c0c00a10 */ /* 0x000fe20007fde0ff */
[----:B------:R-:W-:Y:S01]  /*b830*/  @UP0 UIADD3 UR15, UR31, UR15, URZ ;  /* 0x0000000f1f0f0290 */ /* 0x000fe2000fffe03f */
[----:B------:R-:W-:Y:S02]  /*b840*/  @P0 IADD3 R194, P5, R194, c[0x0][0x1f8], RZ ;  /* 0x00007e00c2c20a10 */ /* 0x000fe40007fbe0ff */
[----:B------:R-:W-:Y:S01]  /*b850*/  HMMA.16816.F32 R48, R152, R50, RZ ;  /* 0x000000329830723c */ /* 0x000fe200000018ff */
[----:B------:R-:W-:Y:S01]  /*b860*/  @P0 IADD3.X R193, R102, c[0x0][0x1fc], RZ, P6, !PT ;  /* 0x00007f0066c10a10 */ /* 0x000fe200037fe4ff */
[----:B------:R-:W-:Y:S02]  /*b870*/  @UP0 UIMAD UR15, UR15, 0x60, URZ ;  /* 0x000000600f0f08a4 */ /* 0x000fe4000f8e023f */
[----:B------:R-:W-:Y:S02]  /*b880*/  @P0 IADD3.X R195, RZ, c[0x0][0x1fc], R102, P5, P1 ;  /* 0x00007f00ffc30a10 */ /* 0x000fe40002fe2466 */
[----:B------:R-:W-:Y:S01]  /*b890*/  @!PT LDS RZ, [RZ] ;  /* 0x00000000fffff984 */ /* 0x000fe20000000800 */
[----:B------:R-:W-:Y:S01]  /*b8a0*/  @!PT LDS RZ, [RZ] ;  /* 0x00000000fffff984 */ /* 0x000fe20000000800 */
[----:B------:R-:W-:Y:S01]  /*b8b0*/  @!PT LDS RZ, [RZ] ;  /* 0x00000000fffff984 */ /* 0x000fe20000000800 */
[----:B------:R1:W-:Y:S01]  /*b8c0*/  @P0 LDGSTS.E.BYPASS.LTC128B.128 [R100+0x100], [R192.64], !P4 ;  /* 0x00100000c0640fae */ /* 0x0003e2000e101d58 */
[----:B------:R-:W-:Y:S01]  /*b8d0*/  IADD3 R102, R238, R2, RZ ;  /* 0x00000002ee667210 */ /* 0x000fe20007ffe0ff */
[C---:B------:R-:W-:Y:S06]  /*b8e0*/  HMMA.16816.F32 R4, R156.reuse, R160, R4 ;  /* 0x000000a09c04723c */ /* 0x040fec0000001804 */
[----:B------:R2:W-:Y:S02]  /*b8f0*/  @P0 LDGSTS.E.BYPASS.LTC128B.128 [R100+0x3100], [R228.64], !P3 ;  /* 0x03100000e4640fae */ /* 0x0005e4000d901d58 */
[C---:B------:R-:W-:Y:S06]  /*b900*/  HMMA.16816.F32 R8, R156.reuse, R162, R8 ;  /* 0x000000a29c08723c */ /* 0x040fec0000001808 */
[----:B------:R3:W-:Y:S02]  /*b910*/  @P0 LDGSTS.E.BYPASS.LTC128B.128 [R100+0x6100], [R194.64], !P2 ;  /* 0x06100000c2640fae */ /* 0x0007e4000d101d58 */
[C---:B----4-:R-:W-:Y:S08]  /*b920*/  HMMA.16816.F32 R12, R156.reuse, R164, R12 ;  /* 0x000000a49c0c723c */ /* 0x050ff0000000180c */
[C---:B------:R-:W-:Y:S04]  /*b930*/  HMMA.16816.F32 R16, R156.reuse, R166, R16 ;  /* 0x000000a69c10723c */ /* 0x040fe80000001810 */
[----:B-1----:R-:W-:Y:S04]  /*b940*/  @P0 IADD3 R192, P1, R192, UR11, RZ ;  /* 0x0000000bc0c00c10 */ /* 0x002fe8000ff3e0ff */
[C---:B------:R-:W-:Y:S04]  /*b950*/  HMMA.16816.F32 R20, R156.reuse, R168, R20 ;  /* 0x000000a89c14723c */ /* 0x040fe80000001814 */
[----:B------:R-:W-:Y:S02]  /*b960*/  @P0 IADD3.X R193, R193, UR10, RZ, P1, !PT ;  /* 0x0000000ac1c10c10 */ /* 0x000fe40008ffe4ff */
[C---:B------:R-:W-:Y:S02]  /*b970*/  @P0 IADD3 R160, P6, R192.reuse, UR11, RZ ;  /* 0x0000000bc0a00c10 */ /* 0x040fe4000ffde0ff */
[C---:B------:R-:W-:Y:S01]  /*b980*/  HMMA.16816.F32 R24, R156.reuse, R170, R24 ;  /* 0x000000aa9c18723c */ /* 0x040fe20000001818 */
[----:B------:R1:W-:Y:S03]  /*b990*/  @P0 LDGSTS.E.BYPASS.LTC128B.128 [R100+0x1100], [R192.64], !P4 ;  /* 0x01100000c0640fae */ /* 0x0003e6000e101d58 */
[C---:B------:R-:W-:Y:S02]  /*b9a0*/  @P0 IADD3.X R161, R193.reuse, UR10, RZ, P6, !PT ;  /* 0x0000000ac1a10c10 */ /* 0x040fe4000b7fe4ff */
[C---:B--2---:R-:W-:Y:S02]  /*b9b0*/  @P0 IADD3 R228, P5, R192.reuse, UR21, RZ ;  /* 0x00000015c0e40c10 */ /* 0x044fe4000ffbe0ff */
[C---:B-----5:R-:W-:Y:S01]  /*b9c0*/  HMMA.16816.F32 R28, R156.reuse, R172, R28 ;  /* 0x000000ac9c1c723c */ /* 0x060fe2000000181c */
[----:B------:R1:W-:Y:S03]  /*b9d0*/  @P0 LDGSTS.E.BYPASS.LTC128B.128 [R100+0x4100], [R192.64+0x80], !P3 ;  /* 0x04100080c0640fae */ /* 0x0003e6000d901d58 */
[C---:B------:R-:W-:Y:S02]  /*b9e0*/  @P0 IADD3.X R229, R193.reuse, UR20, RZ, P5, !PT ;  /* 0x00000014c1e50c10 */ /* 0x040fe4000affe4ff */
[----:B---3--:R-:W-:Y:S02]  /*b9f0*/  @P0 IADD3 R194, P1, R192, UR23, RZ ;  /* 0x00000017c0c20c10 */ /* 0x008fe4000ff3e0ff */
[C---:B------:R-:W-:Y:S01]  /*ba00*/  HMMA.16816.F32 R32, R156.reuse, R174, R32 ;  /* 0x000000ae9c20723c */ /* 0x040fe20000001820 */
[----:B------:R1:W-:Y:S03]  /*ba10*/  @P0 LDGSTS.E.BYPASS.LTC128B.128 [R100+0x7100], [R192.64+0x100], !P2 ;  /* 0x07100100c0640fae */ /* 0x0003e6000d101d58 */
[----:B------:R-:W-:Y:S04]  /*ba20*/  @P0 IADD3.X R195, R193, UR22, RZ, P1, !PT ;  /* 0x00000016c1c30c10 */ /* 0x000fe80008ffe4ff */
[C---:B------:R-:W-:Y:S01]  /*ba30*/  HMMA.16816.F32 R36, R156.reuse, R176, R36 ;  /* 0x000000b09c24723c */ /* 0x040fe20000001824 */
[----:B------:R2:W-:Y:S07]  /*ba40*/  @P0 LDGSTS.E.BYPASS.LTC128B.128 [R100+0x2100], [R160.64], !P4 ;  /* 0x02100000a0640fae */ /* 0x0005ee000e101d58 */
[C---:B------:R-:W-:Y:S01]  /*ba50*/  HMMA.16816.F32 R40, R156.reuse, R178, R40 ;  /* 0x000000b29c28723c */ /* 0x040fe20000001828 */
[----:B------:R1:W-:Y:S07]  /*ba60*/  @P0 LDGSTS.E.BYPASS.LTC128B.128 [R100+0x5100], [R228.64], !P3 ;  /* 0x05100000e4640fae */ /* 0x0003ee000d901d58 */
[C---:B------:R-:W-:Y:S01]  /*ba70*/  HMMA.16816.F32 R44, R156.reuse, R180, R44 ;  /* 0x000000b49c2c723c */ /* 0x040fe2000000182c */
[----:B------:R1:W-:Y:S01]  /*ba80*/  @P0 LDGSTS.E.BYPASS.LTC128B.128 [R100+0x8100], [R194.64], !P2 ;  /* 0x08100000c2640fae */ /* 0x0003e2000d101d58 */
[----:B------:R-:W-:Y:S01]  /*ba90*/  PLOP3.LUT P0, PT, PT, PT, UP0, 0x80, 0x0 ;  /* 0x000000000000781c */ /* 0x000fe20003f0f008 */
[----:B------:R-:W-:Y:S04]  /*baa0*/  UISETP.GE.AND UP0, UPT, UR12, 0x1, UPT ;  /* 0x000000010c00788c */ /* 0x000fe8000bf06270 */
[----:B------:R-:W-:Y:S01]  /*bab0*/  USEL UR12, UR26, URZ, !UP0 ;  /* 0x0000003f1a0c7287 */ /* 0x000fe2000c000000 */
[----:B------:R-:W-:Y:S01]  /*bac0*/  HMMA.16816.F32 R48, R156, R182, R48 ;  /* 0x000000b69c30723c */ /* 0x000fe20000001830 */
[----:B------:R-:W-:Y:S01]  /*bad0*/  LDSM.16.M88.4 R164, [R3+0x13100] ;  /* 0x0131000003a4783b */ /* 0x000fe20000000200 */
[----:B------:R-:W-:Y:S07]  /*bae0*/  UISETP.GE.AND UP0, UPT, UR5, 0x1, UPT ;  /* 0x000000010500788c */ /* 0x000fee000bf06270 */
[----:B--2---:R-:W2:Y:S08]  /*baf0*/  LDSM.16.M88.4 R160, [R3+0x12100] ;  /* 0x0121000003a0783b */ /* 0x004eb00000000200 */
[----:B------:R-:W0:Y:S01]  /*bb00*/  LDGDEPBAR ;  /* 0x00000000000079af */ /* 0x000e220000000000 */
[----:B-1----:R-:W-:Y:S04]  /*bb10*/  IADD3 R100, R238, UR4, R237 ;  /* 0x00000004ee647c10 */ /* 0x002fe8000fffe0ed */
[----:B------:R-:W-:Y:S03]  /*bb20*/  IADD3 R100, R239, R100, RZ ;  /* 0x00000064ef647210 */ /* 0x000fe60007ffe0ff */
[----:B------:R-:W1:Y:S08]  /*bb30*/  LDSM.16.M88.4 R192, [R3+0x12900] ;  /* 0x0129000003c0783b */ /* 0x000e700000000200 */
[----:B------:R-:W3:Y:S08]  /*bb40*/  LDSM.16.M88.4 R168, [R3+0x13900] ;  /* 0x0139000003a8783b */ /* 0x000ef00000000200 */
[----:B------:R-:W4:Y:S01]  /*bb50*/  LDSM.16.M88.4 R172, [R3+0x14100] ;  /* 0x0141000003ac783b */ /* 0x000f220000000200 */
[C---:B--2---:R-:W-:Y:S07]  /*bb60*/  HMMA.16816.F32 R4, R184.reuse, R160, R4 ;  /* 0x000000a0b804723c */ /* 0x044fee0000001804 */
[----:B------:R-:W-:Y:S01]  /*bb70*/  LDSM.16.M88.4 R176, [R102+0x12100] ;  /* 0x0121000066b0783b */ /* 0x000fe20000000200 */
[C---:B------:R-:W-:Y:S07]  /*bb80*/  HMMA.16816.F32 R8, R184.reuse, R162, R8 ;  /* 0x000000a2b808723c */ /* 0x040fee0000001808 */
[----:B------:R-:W2:Y:S01]  /*bb90*/  LDSM.16.M88.4 R160, [R3+0x14900] ;  /* 0x0149000003a0783b */ /* 0x000ea20000000200 */
[C---:B-1----:R-:W-:Y:S07]  /*bba0*/  HMMA.16816.F32 R12, R184.reuse, R192, R12 ;  /* 0x000000c0b80c723c */ /* 0x042fee000000180c */
[----:B------:R-:W1:Y:S01]  /*bbb0*/  LDSM.16.M88.4 R180, [R102+0x12900] ;  /* 0x0129000066b4783b */ /* 0x000e620000000200 */
[C---:B------:R-:W-:Y:S07]  /*bbc0*/  HMMA.16816.F32 R16, R184.reuse, R194, R16 ;  /* 0x000000c2b810723c */ /* 0x040fee0000001810 */
[----:B------:R-:W-:Y:S01]  /*bbd0*/  LDSM.16.M88.4 R192, [R237+UR4+0x16100] ;  /* 0x01610004edc0783b */ /* 0x000fe20008000200 */
[C---:B------:R-:W-:Y:S07]  /*bbe0*/  HMMA.16816.F32 R20, R184.reuse, R164, R20 ;  /* 0x000000a4b814723c */ /* 0x040fee0000001814 */
[----:B------:R-:W-:Y:S01]  /*bbf0*/  LDSM.16.M88.4 R228, [R237+UR4+0x16900] ;  /* 0x01690004ede4783b */ /* 0x000fe20008000200 */
[C---:B------:R-:W-:Y:S07]  /*bc00*/  HMMA.16816.F32 R24, R184.reuse, R166, R24 ;  /* 0x000000a6b818723c */ /* 0x040fee0000001818 */
[----:B------:R-:W5:Y:S01]  /*bc10*/  LDSM.16.M88.4 R164, [R102+0x13100] ;  /* 0x0131000066a4783b */ /* 0x000f620000000200 */
[C---:B---3--:R-:W-:Y:S07]  /*bc20*/  HMMA.16816.F32 R28, R184.reuse, R168, R28 ;  /* 0x000000a8b81c723c */ /* 0x048fee000000181c */
[----:B------:R-:W-:Y:S01]  /*bc30*/  LDSM.16.M88.4 R232, [R2+0x19900] ;  /* 0x0199000002e8783b */ /* 0x000fe20000000200 */
[C---:B------:R-:W-:Y:S07]  /*bc40*/  HMMA.16816.F32 R32, R184.reuse, R170, R32 ;  /* 0x000000aab820723c */ /* 0x040fee0000001820 */
[----:B------:R-:W3:Y:S01]  /*bc50*/  LDSM.16.M88.4 R168, [R102+0x13900] ;  /* 0x0139000066a8783b */ /* 0x000ee20000000200 */
[C---:B----4-:R-:W-:Y:S08]  /*bc60*/  HMMA.16816.F32 R36, R184.reuse, R172, R36 ;  /* 0x000000acb824723c */ /* 0x050ff00000001824 */
[C---:B------:R-:W-:Y:S01]  /*bc70*/  HMMA.16816.F32 R40, R184.reuse, R174, R40 ;  /* 0x000000aeb828723c */ /* 0x040fe20000001828 */
[----:B------:R-:W-:Y:S07]  /*bc80*/  LDSM.16.M88.4 R172, [R102+0x14900] ;  /* 0x0149000066ac783b */ /* 0x000fee0000000200 */
[C---:B--2---:R-:W-:Y:S08]  /*bc90*/  HMMA.16816.F32 R44, R184.reuse, R160, R44 ;  /* 0x000000a0b82c723c */ /* 0x044ff0000000182c */
[----:B------:R-:W-:Y:S01]  /*bca0*/  HMMA.16816.F32 R48, R184, R162, R48 ;  /* 0x000000a2b830723c */ /* 0x000fe20000001830 */
[----:B------:R-:W2:Y:S07]  /*bcb0*/  LDSM.16.M88.4 R160, [R102+0x14100] ;  /* 0x0141000066a0783b */ /* 0x000eae0000000200 */
[C---:B------:R-:W-:Y:S08]  /*bcc0*/  HMMA.16816.F32 R4, R188.reuse, R176, R4 ;  /* 0x000000b0bc04723c */ /* 0x040ff00000001804 */
[C---:B------:R-:W-:Y:S01]  /*bcd0*/  HMMA.16816.F32 R8, R188.reuse, R178, R8 ;  /* 0x000000b2bc08723c */ /* 0x040fe20000001808 */
[----:B------:R-:W4:Y:S07]  /*bce0*/  LDSM.16.M88.4 R176, [R237+UR4+0x15100] ;  /* 0x01510004edb0783b */ /* 0x000f2e0008000200 */
[C---:B-1----:R-:W-:Y:S08]  /*bcf0*/  HMMA.16816.F32 R12, R188.reuse, R180, R12 ;  /* 0x000000b4bc0c723c */ /* 0x042ff0000000180c */
[C---:B------:R-:W-:Y:S01]  /*bd00*/  HMMA.16816.F32 R16, R188.reuse, R182, R16 ;  /* 0x000000b6bc10723c */ /* 0x040fe20000001810 */
[----:B------:R-:W1:Y:S07]  /*bd10*/  LDSM.16.M88.4 R180, [R237+UR4+0x15900] ;  /* 0x01590004edb4783b */ /* 0x000e6e0008000200 */
[C---:B-----5:R-:W-:Y:S08]  /*bd20*/  HMMA.16816.F32 R20, R188.reuse, R164, R20 ;  /* 0x000000a4bc14723c */ /* 0x060ff00000001814 */
[C---:B------:R-:W-:Y:S01]  /*bd30*/  HMMA.16816.F32 R24, R188.reuse, R166, R24 ;  /* 0x000000a6bc18723c */ /* 0x040fe20000001818 */
[----:B------:R-:W5:Y:S07]  /*bd40*/  LDSM.16.M88.4 R164, [R237+UR4+0x17100] ;  /* 0x01710004eda4783b */ /* 0x000f6e0008000200 */
[C---:B---3--:R-:W-:Y:S08]  /*bd50*/  HMMA.16816.F32 R28, R188.reuse, R168, R28 ;  /* 0x000000a8bc1c723c */ /* 0x048ff0000000181c */
[C---:B------:R-:W-:Y:S01]  /*bd60*/  HMMA.16816.F32 R32, R188.reuse, R170, R32 ;  /* 0x000000aabc20723c */ /* 0x040fe20000001820 */
[----:B------:R-:W3:Y:S07]  /*bd70*/  LDSM.16.M88.4 R168, [R237+UR4+0x17900] ;  /* 0x01790004eda8783b */ /* 0x000eee0008000200 */
[C---:B--2---:R-:W-:Y:S08]  /*bd80*/  HMMA.16816.F32 R36, R188.reuse, R160, R36 ;  /* 0x000000a0bc24723c */ /* 0x044ff00000001824 */
[C---:B------:R-:W-:Y:S01]  /*bd90*/  HMMA.16816.F32 R40, R188.reuse, R162, R40 ;  /* 0x000000a2bc28723c */ /* 0x040fe20000001828 */
[----:B------:R-:W2:Y:S07]  /*bda0*/  LDSM.16.M88.4 R160, [R2+0x15100] ;  /* 0x0151000002a0783b */ /* 0x000eae0000000200 */
[C---:B------:R-:W-:Y:S08]  /*bdb0*/  HMMA.16816.F32 R44, R188.reuse, R172, R44 ;  /* 0x000000acbc2c723c */ /* 0x040ff0000000182c */
[----:B------:R-:W-:Y:S01]  /*bdc0*/  HMMA.16816.F32 R48, R188, R174, R48 ;  /* 0x000000aebc30723c */ /* 0x000fe20000001830 */
[----:B------:R-:W2:Y:S07]  /*bdd0*/  LDSM.16.M88.4 R172, [R2+0x15900] ;  /* 0x0159000002ac783b */ /* 0x000eae0000000200 */
[C---:B----4-:R-:W-:Y:S08]  /*bde0*/  HMMA.16816.F32 R4, R196.reuse, R176, R4 ;  /* 0x000000b0c404723c */ /* 0x050ff00000001804 */
[C---:B------:R-:W-:Y:S01]  /*bdf0*/  HMMA.16816.F32 R8, R196.reuse, R178, R8 ;  /* 0x000000b2c408723c */ /* 0x040fe20000001808 */
[----:B------:R-:W4:Y:S07]  /*be00*/  LDSM.16.M88.4 R176, [R2+0x16100] ;  /* 0x0161000002b0783b */ /* 0x000f2e0000000200 */
[C---:B-1----:R-:W-:Y:S08]  /*be10*/  HMMA.16816.F32 R12, R196.reuse, R180, R12 ;  /* 0x000000b4c40c723c */ /* 0x042ff0000000180c */
[C---:B------:R-:W-:Y:S01]  /*be20*/  HMMA.16816.F32 R16, R196.reuse, R182, R16 ;  /* 0x000000b6c410723c */ /* 0x040fe20000001810 */
[----:B------:R-:W-:Y:S07]  /*be30*/  LDSM.16.M88.4 R180, [R2+0x17900] ;  /* 0x0179000002b4783b */ /* 0x000fee0000000200 */
[C---:B------:R-:W-:Y:S08]  /*be40*/  HMMA.16816.F32 R20, R196.reuse, R192, R20 ;  /* 0x000000c0c414723c */ /* 0x040ff00000001814 */
[C---:B------:R-:W-:Y:S01]  /*be50*/  HMMA.16816.F32 R24, R196.reuse, R194, R24 ;  /* 0x000000c2c418723c */ /* 0x040fe20000001818 */
[----:B------:R-:W-:Y:S07]  /*be60*/  LDSM.16.M88.4 R192, [R3+0x15100] ;  /* 0x0151000003c0783b */ /* 0x000fee0000000200 */
[C---:B------:R-:W-:Y:S08]  /*be70*/  HMMA.16816.F32 R28, R196.reuse, R228, R28 ;  /* 0x000000e4c41c723c */ /* 0x040ff0000000181c */
[C---:B------:R-:W-:Y:S01]  /*be80*/  HMMA.16816.F32 R32, R196.reuse, R230, R32 ;  /* 0x000000e6c420723c */ /* 0x040fe20000001820 */
[----:B------:R-:W-:Y:S07]  /*be90*/  LDSM.16.M88.4 R228, [R3+0x15900] ;  /* 0x0159000003e4783b */ /* 0x000fee0000000200 */
[C---:B-----5:R-:W-:Y:S08]  /*bea0*/  HMMA.16816.F32 R36, R196.reuse, R164, R36 ;  /* 0x000000a4c424723c */ /* 0x060ff00000001824 */
[C---:B------:R-:W-:Y:S01]  /*beb0*/  HMMA.16816.F32 R40, R196.reuse, R166, R40 ;  /* 0x000000a6c428723c */ /* 0x040fe20000001828 */
[----:B------:R-:W1:Y:S07]  /*bec0*/  LDSM.16.M88.4 R164, [R2+0x16900] ;  /* 0x0169000002a4783b */ /* 0x000e6e0000000200 */
[C---:B---3--:R-:W-:Y:S08]  /*bed0*/  HMMA.16816.F32 R44, R196.reuse, R168, R44 ;  /* 0x000000a8c42c723c */ /* 0x048ff0000000182c */
[----:B------:R-:W-:Y:S01]  /*bee0*/  HMMA.16816.F32 R48, R196, R170, R48 ;  /* 0x000000aac430723c */ /* 0x000fe20000001830 */
[----:B------:R-:W3:Y:S07]  /*bef0*/  LDSM.16.M88.4 R168, [R2+0x17100] ;  /* 0x0171000002a8783b */ /* 0x000eee0000000200 */
[C---:B--2---:R-:W-:Y:S08]  /*bf00*/  HMMA.16816.F32 R4, R200.reuse, R160, R4 ;  /* 0x000000a0c804723c */ /* 0x044ff00000001804 */
[C---:B------:R-:W-:Y:S01]  /*bf10*/  HMMA.16816.F32 R8, R200.reuse, R162, R8 ;  /* 0x000000a2c808723c */ /* 0x040fe20000001808 */
[----:B------:R-:W2:Y:S07]  /*bf20*/  LDSM.16.M88.4 R160, [R3+0x16100] ;  /* 0x0161000003a0783b */ /* 0x000eae0000000200 */
[C---:B------:R-:W-:Y:S08]  /*bf30*/  HMMA.16816.F32 R12, R200.reuse, R172, R12 ;  /* 0x000000acc80c723c */ /* 0x040ff0000000180c */
[C---:B------:R-:W-:Y:S01]  /*bf40*/  HMMA.16816.F32 R16, R200.reuse, R174, R16 ;  /* 0x000000aec810723c */ /* 0x040fe20000001810 */
[----:B------:R-:W5:Y:S07]  /*bf50*/  LDSM.16.M88.4 R172, [R3+0x16900] ;  /* 0x0169000003ac783b */ /* 0x000f6e0000000200 */
[C---:B----4-:R-:W-:Y:S08]  /*bf60*/  HMMA.16816.F32 R20, R200.reuse, R176, R20 ;  /* 0x000000b0c814723c */ /* 0x050ff00000001814 */
[C---:B------:R-:W-:Y:S01]  /*bf70*/  HMMA.16816.F32 R24, R200.reuse, R178, R24 ;  /* 0x000000b2c818723c */ /* 0x040fe20000001818 */
[----:B------:R-:W-:Y:S07]  /*bf80*/  LDSM.16.M88.4 R176, [R100+0x16100] ;  /* 0x0161000064b0783b */ /* 0x000fee0000000200 */
[C---:B-1----:R-:W-:Y:S08]  /*bf90*/  HMMA.16816.F32 R28, R200.reuse, R164, R28 ;  /* 0x000000a4c81c723c */ /* 0x042ff0000000181c */
[C---:B------:R-:W-:Y:S01]  /*bfa0*/  HMMA.16816.F32 R32, R200.reuse, R166, R32 ;  /* 0x000000a6c820723c */ /* 0x040fe20000001820 */
[----:B------:R-:W1:Y:S07]  /*bfb0*/  LDSM.16.M88.4 R164, [R3+0x17100] ;  /* 0x0171000003a4783b */ /* 0x000e6e0000000200 */
[C---:B---3--:R-:W-:Y:S08]  /*bfc0*/  HMMA.16816.F32 R36, R200.reuse, R168, R36 ;  /* 0x000000a8c824723c */ /* 0x048ff00000001824 */
[C---:B------:R-:W-:Y:S01]  /*bfd0*/  HMMA.16816.F32 R40, R200.reuse, R170, R40 ;  /* 0x000000aac828723c */ /* 0x040fe20000001828 */
[----:B------:R-:W3:Y:S07]  /*bfe0*/  LDSM.16.M88.4 R168, [R3+0x17900] ;  /* 0x0179000003a8783b */ /* 0x000eee0000000200 */
[C---:B------:R-:W-:Y:S08]  /*bff0*/  HMMA.16816.F32 R44, R200.reuse, R180, R44 ;  /* 0x000000b4c82c723c */ /* 0x040ff0000000182c */
[----:B------:R-:W-:Y:S01]  /*c000*/  HMMA.16816.F32 R48, R200, R182, R48 ;  /* 0x000000b6c830723c */ /* 0x000fe20000001830 */
[----:B------:R-:W-:Y:S07]  /*c010*/  LDSM.16.M88.4 R180, [R100+0x16900] ;  /* 0x0169000064b4783b */ /* 0x000fee0000000200 */
[C---:B------:R-:W-:Y:S08]  /*c020*/  HMMA.16816.F32 R4, R204.reuse, R192, R4 ;  /* 0x000000c0cc04723c */ /* 0x040ff00000001804 */
[C---:B------:R-:W-:Y:S01]  /*c030*/  HMMA.16816.F32 R8, R204.reuse, R194, R8 ;  /* 0x000000c2cc08723c */ /* 0x040fe20000001808 */
[----:B------:R-:W-:Y:S07]  /*c040*/  LDSM.16.M88.4 R192, [R237+UR4+0x18100] ;  /* 0x01810004edc0783b */ /* 0x000fee0008000200 */
[C---:B------:R-:W-:Y:S08]  /*c050*/  HMMA.16816.F32 R12, R204.reuse, R228, R12 ;  /* 0x000000e4cc0c723c */ /* 0x040ff0000000180c */
[C---:B------:R-:W-:Y:S01]  /*c060*/  HMMA.16816.F32 R16, R204.reuse, R230, R16 ;  /* 0x000000e6cc10723c */ /* 0x040fe20000001810 */
[----:B------:R-:W-:Y:S07]  /*c070*/  LDSM.16.M88.4 R228, [R237+UR4+0x1a900] ;  /* 0x01a90004ede4783b */ /* 0x000fee0008000200 */
[C---:B--2---:R-:W-:Y:S08]  /*c080*/  HMMA.16816.F32 R20, R204.reuse, R160, R20 ;  /* 0x000000a0cc14723c */ /* 0x044ff00000001814 */
[C---:B------:R-:W-:Y:S01]  /*c090*/  HMMA.16816.F32 R24, R204.reuse, R162, R24 ;  /* 0x000000a2cc18723c */ /* 0x040fe20000001818 */
[----:B------:R-:W2:Y:S07]  /*c0a0*/  LDSM.16.M88.4 R160, [R102+0x15100] ;  /* 0x0151000066a0783b */ /* 0x000eae0000000200 */
[C---:B-----5:R-:W-:Y:S08]  /*c0b0*/  HMMA.16816.F32 R28, R204.reuse, R172, R28 ;  /* 0x000000accc1c723c */ /* 0x060ff0000000181c */
[C---:B------:R-:W-:Y:S01]  /*c0c0*/  HMMA.16816.F32 R32, R204.reuse, R174, R32 ;  /* 0x000000aecc20723c */ /* 0x040fe20000001820 */
[----:B------:R-:W4:Y:S07]  /*c0d0*/  LDSM.16.M88.4 R172, [R100+0x15900] ;  /* 0x0159000064ac783b */ /* 0x000f2e0000000200 */
[C---:B-1----:R-:W-:Y:S08]  /*c0e0*/  HMMA.16816.F32 R36, R204.reuse, R164, R36 ;  /* 0x000000a4cc24723c */ /* 0x042ff00000001824 */
[C---:B------:R-:W-:Y:S01]  /*c0f0*/  HMMA.16816.F32 R40, R204.reuse, R166, R40 ;  /* 0x000000a6cc28723c */ /* 0x040fe20000001828 */
[----:B------:R-:W1:Y:S07]  /*c100*/  LDSM.16.M88.4 R164, [R100+0x17100] ;  /* 0x0171000064a4783b */ /* 0x000e6e0000000200 */
[C---:B---3--:R-:W-:Y:S08]  /*c110*/  HMMA.16816.F32 R44, R204.reuse, R168, R44 ;  /* 0x000000a8cc2c723c */ /* 0x048ff0000000182c */
[----:B------:R-:W-:Y:S01]  /*c120*/  HMMA.16816.F32 R48, R204, R170, R48 ;  /* 0x000000aacc30723c */ /* 0x000fe20000001830 */
[----:B------:R-:W3:Y:S07]  /*c130*/  LDSM.16.M88.4 R168, [R100+0x17900] ;  /* 0x0179000064a8783b */ /* 0x000eee0000000200 */
[C---:B--2---:R-:W-:Y:S08]  /*c140*/  HMMA.16816.F32 R4, R208.reuse, R160, R4 ;  /* 0x000000a0d004723c */ /* 0x044ff00000001804 */
[C---:B------:R-:W-:Y:S01]  /*c150*/  HMMA.16816.F32 R8, R208.reuse, R162, R8 ;  /* 0x000000a2d008723c */ /* 0x040fe20000001808 */
[----:B------:R-:W2:Y:S07]  /*c160*/  LDSM.16.M88.4 R160, [R237+UR4+0x18900] ;  /* 0x01890004eda0783b */ /* 0x000eae0008000200 */
[C---:B----4-:R-:W-:Y:S08]  /*c170*/  HMMA.16816.F32 R12, R208.reuse, R172, R12 ;  /* 0x000000acd00c723c */ /* 0x050ff0000000180c */
[C---:B------:R-:W-:Y:S01]  /*c180*/  HMMA.16816.F32 R16, R208.reuse, R174, R16 ;  /* 0x000000aed010723c */ /* 0x040fe20000001810 */
[----:B------:R-:W4:Y:S07]  /*c190*/  LDSM.16.M88.4 R172, [R237+UR4+0x19100] ;  /* 0x01910004edac783b */ /* 0x000f2e0008000200 */
[C---:B------:R-:W-:Y:S08]  /*c1a0*/  HMMA.16816.F32 R20, R208.reuse, R176, R20 ;  /* 0x000000b0d014723c */ /* 0x040ff00000001814 */
[C---:B------:R-:W-:Y:S01]  /*c1b0*/  HMMA.16816.F32 R24, R208.reuse, R178, R24 ;  /* 0x000000b2d018723c */ /* 0x040fe20000001818 */
[----:B------:R-:W5:Y:S07]  /*c1c0*/  LDSM.16.M88.4 R176, [R237+UR4+0x19900] ;  /* 0x01990004edb0783b */ /* 0x000f6e0008000200 */
[C---:B------:R-:W-:Y:S08]  /*c1d0*/  HMMA.16816.F32 R28, R208.reuse, R180, R28 ;  /* 0x000000b4d01c723c */ /* 0x040ff0000000181c */
[C---:B------:R-:W-:Y:S01]  /*c1e0*/  HMMA.16816.F32 R32, R208.reuse, R182, R32 ;  /* 0x000000b6d020723c */ /* 0x040fe20000001820 */
[----:B------:R-:W2:Y:S07]  /*c1f0*/  LDSM.16.M88.4 R180, [R237+UR4+0x1a100] ;  /* 0x01a10004edb4783b */ /* 0x000eae0008000200 */
[C---:B-1----:R-:W-:Y:S08]  /*c200*/  HMMA.16816.F32 R36, R208.reuse, R164, R36 ;  /* 0x000000a4d024723c */ /* 0x042ff00000001824 */
[C---:B------:R-:W-:Y:S01]  /*c210*/  HMMA.16816.F32 R40, R208.reuse, R166, R40 ;  /* 0x000000a6d028723c */ /* 0x040fe20000001828 */
[----:B------:R-:W1:Y:S07]  /*c220*/  LDSM.16.M88.4 R164, [R2+0x18100] ;  /* 0x0181000002a4783b */ /* 0x000e6e0000000200 */
[C---:B---3--:R-:W-:Y:S08]  /*c230*/  HMMA.16816.F32 R44, R208.reuse, R168, R44 ;  /* 0x000000a8d02c723c */ /* 0x048ff0000000182c */
[----:B------:R-:W-:Y:S01]  /*c240*/  HMMA.16816.F32 R48, R208, R170, R48 ;  /* 0x000000aad030723c */ /* 0x000fe20000001830 */
[----:B------:R-:W3:Y:S07]  /*c250*/  LDSM.16.M88.4 R168, [R2+0x18900] ;  /* 0x0189000002a8783b */ /* 0x000eee0000000200 */
[C---:B------:R-:W-:Y:S08]  /*c260*/  HMMA.16816.F32 R4, R212.reuse, R192, R4 ;  /* 0x000000c0d404723c */ /* 0x040ff00000001804 */
        /* <DEDUP_REMOVED lines=32> */
[C---:B----4-:R-:W-:Y:S08]  /*c470*/  HMMA.16816.F32 R44, R216.reuse, R172, R44 ;  /* 0x000000acd82c723c */ /* 0x050ff0000000182c */
[----:B------:R-:W-:Y:S08]  /*c480*/  HMMA.16816.F32 R48, R216, R174, R48 ;  /* 0x000000aed830723c */ /* 0x000ff00000001830 */
[C---:B-----5:R-:W-:Y:S08]  /*c490*/  HMMA.16816.F32 R4, R220.reuse, R176, R4 ;  /* 0x000000b0dc04723c */ /* 0x060ff00000001804 */
[C---:B------:R-:W-:Y:S08]  /*c4a0*/  HMMA.16816.F32 R8, R220.reuse, R178, R8 ;  /* 0x000000b2dc08723c */ /* 0x040ff00000001808 */
[C---:B-1----:R-:W-:Y:S08]  /*c4b0*/  HMMA.16816.F32 R12, R220.reuse, R164, R12 ;  /* 0x000000a4dc0c723c */ /* 0x042ff0000000180c */
        /* <DEDUP_REMOVED lines=42> */
[----:B------:R2:W-:Y:S10]  /*c760*/  MUFU.TANH R165, R11 ;  /* 0x0000000b00a57308 */ /* 0x0005f40000002400 */
[----:B------:R-:W5:Y:S10]  /*c770*/  MUFU.TANH R162, R12 ;  /* 0x0000000c00a27308 */ /* 0x000f740000002400 */
[----:B------:R-:W3:Y:S01]  /*c780*/  MUFU.TANH R163, R13 ;  /* 0x0000000d00a37308 */ /* 0x000ee20000002400 */
[C---:B-1----:R-:W-:Y:S01]  /*c790*/  HMMA.16816.F32 R20, R224.reuse, R4, R20 ;  /* 0x00000004e014723c */ /* 0x042fe20000001814 */
[----:B--2---:R-:W1:Y:S08]  /*c7a0*/  LDSM.16.M88.4 R8, [R100+0x19900] ;  /* 0x019900006408783b */ /* 0x004e700000000200 */
[----:B------:R-:W2:Y:S01]  /*c7b0*/  MUFU.TANH R173, R14 ;  /* 0x0000000e00ad7308 */ /* 0x000ea20000002400 */
        /* <DEDUP_REMOVED lines=19> */
[----:B------:R-:W-:Y:S07]  /*c8f0*/  BAR.SYNC.DEFER_BLOCKING 0x0 ;  /* 0x0000000000007b1d */ /* 0x000fee0000010000 */
[C---:B------:R-:W-:Y:S04]  /*c900*/  HMMA.16816.F32 R40, R224.reuse, R6, R40 ;  /* 0x00000006e028723c */ /* 0x040fe80000001828 */
[----:B------:R-:W-:Y:S02]  /*c910*/  FMUL.FTZ R28, R28, c[0x0][0x320] ;  /* 0x0000c8001c1c7a20 */ /* 0x000fe40000410000 */
[----:B------:R-:W-:Y:S02]  /*c920*/  FMUL.FTZ R29, R29, c[0x0][0x320] ;  /* 0x0000c8001d1d7a20 */ /* 0x000fe40000410000 */
[----:B------:R-:W-:Y:S01]  /*c930*/  FMUL.FTZ R30, R30, c[0x0][0x320] ;  /* 0x0000c8001e1e7a20 */ /* 0x000fe20000410000 */
[----:B---3--:R-:W-:Y:S03]  /*c940*/  FMNMX.FTZ R100, R102, R2, !PT ;  /* 0x0000000266647209 */ /* 0x008fe60007810000 */
[----:B------:R-:W-:Y:S01]  /*c950*/  FMUL.FTZ R31, R31, c[0x0][0x320] ;  /* 0x0000c8001f1f7a20 */ /* 0x000fe20000410000 */
[----:B----4-:R-:W-:Y:S01]  /*c960*/  FMNMX.FTZ R2, R164, R3, !PT ;  /* 0x00000003a4027209 */ /* 0x010fe20007810000 */
[----:B------:R-:W-:Y:S01]  /*c970*/  FMUL.FTZ R32, R32, c[0x0][0x320] ;  /* 0x0000c80020207a20 */ /* 0x000fe20000410000 */
[----:B-----5:R-:W-:Y:S01]  /*c980*/  FMNMX.FTZ R100, R162, R100, !PT ;  /* 0x00000064a2647209 */ /* 0x020fe20007810000 */
[----:B------:R-:W-:Y:S01]  /*c990*/  FMUL.FTZ R36, R36, c[0x0][0x320] ;  /* 0x0000c80024247a20 */ /* 0x000fe20000410000 */
[----:B------:R-:W2:Y:S01]  /*c9a0*/  MUFU.TANH R172, R17 ;  /* 0x0000001100ac7308 */ /* 0x000ea20000002400 */
[----:B------:R-:W-:Y:S01]  /*c9b0*/  LDSM.16.MT88.4 R12, [R103+UR4+0x100] ;  /* 0x00010004670c783b */ /* 0x000fe20008004200 */
[----:B------:R-:W-:Y:S01]  /*c9c0*/  FMUL.FTZ R37, R37, c[0x0][0x320] ;  /* 0x0000c80025257a20 */ /* 0x000fe20000410000 */
[----:B------:R-:W-:Y:S01]  /*c9d0*/  FMNMX.FTZ R2, R165, R2, !PT ;  /* 0x00000002a5027209 */ /* 0x000fe20007810000 */
[----:B------:R-:W-:Y:S01]  /*c9e0*/  FMUL.FTZ R38, R38, c[0x0][0x320] ;  /* 0x0000c80026267a20 */ /* 0x000fe20000410000 */
[----:B------:R-:W-:Y:S01]  /*c9f0*/  FMNMX.FTZ R100, R163, R100, !PT ;  /* 0x00000064a3647209 */ /* 0x000fe20007810000 */
[----:B------:R-:W-:Y:S01]  /*ca00*/  FMUL.FTZ R39, R39, c[0x0][0x320] ;  /* 0x0000c80027277a20 */ /* 0x000fe20000410000 */
[----:B------:R-:W-:Y:S01]  /*ca10*/  FMNMX.FTZ R2, R173, R2, !PT ;  /* 0x00000002ad027209 */ /* 0x000fe20007810000 */
[C---:B-1----:R-:W-:Y:S02]  /*ca20*/  HMMA.16816.F32 R44, R224.reuse, R8, R44 ;  /* 0x00000008e02c723c */ /* 0x042fe4000000182c */
[----:B------:R-:W-:Y:S01]  /*ca30*/  MUFU.TANH R193, R28 ;  /* 0x0000001c00c17308 */ /* 0x000fe20000002400 */
[----:B------:R-:W-:Y:S01]  /*ca40*/  FMUL.FTZ R33, R33, c[0x0][0x320] ;  /* 0x0000c80021217a20 */ /* 0x000fe20000410000 */
[----:B------:R-:W-:Y:S01]  /*ca50*/  FMNMX.FTZ R100, R171, R100, !PT ;  /* 0x00000064ab647209 */ /* 0x000fe20007810000 */
[----:B------:R-:W-:Y:S01]  /*ca60*/  FMUL.FTZ R34, R34, c[0x0][0x320] ;  /* 0x0000c80022227a20 */ /* 0x000fe20000410000 */
[----:B------:R-:W-:Y:S01]  /*ca70*/  FMNMX.FTZ R2, R175, R2, !PT ;  /* 0x00000002af027209 */ /* 0x000fe20007810000 */
[----:B------:R-:W-:Y:S01]  /*ca80*/  FMUL.FTZ R35, R35, c[0x0][0x320] ;  /* 0x0000c80023237a20 */ /* 0x000fe20000410000 */
[----:B------:R-:W-:Y:S04]  /*ca90*/  HMMA.16816.F32 R48, R224, R10, R48 ;  /* 0x0000000ae030723c */ /* 0x000fe80000001830 */
[----:B------:R-:W1:Y:S01]  /*caa0*/  MUFU.TANH R180, R24 ;  /* 0x0000001800b47308 */ /* 0x000e620000002400 */
[----:B------:R-:W-:Y:S02]  /*cab0*/  FMUL.FTZ R42, R42, c[0x0][0x320] ;  /* 0x0000c8002a2a7a20 */ /* 0x000fe40000410000 */
[----:B------:R-:W-:Y:S01]  /*cac0*/  FMUL.FTZ R40, R40, c[0x0][0x320] ;  /* 0x0000c80028287a20 */ /* 0x000fe20000410000 */
[----:B--2---:R-:W-:Y:S01]  /*cad0*/  FMNMX.FTZ R100, R172, R100, !PT ;  /* 0x00000064ac647209 */ /* 0x004fe20007810000 */
[----:B------:R-:W-:Y:S03]  /*cae0*/  FMUL.FTZ R41, R41, c[0x0][0x320] ;  /* 0x0000c80029297a20 */ /* 0x000fe60000410000 */
[----:B------:R-:W-:Y:S01]  /*caf0*/  FMNMX.FTZ R100, R177, R100, !PT ;  /* 0x00000064b1647209 */ /* 0x000fe20007810000 */
[----:B------:R-:W-:Y:S01]  /*cb00*/  FMUL.FTZ R43, R43, c[0x0][0x320] ;  /* 0x0000c8002b2b7a20 */ /* 0x000fe20000410000 */
[----:B------:R-:W2:Y:S02]  /*cb10*/  MUFU.TANH R179, R25 ;  /* 0x0000001900b37308 */ /* 0x000ea40000002400 */
[----:B------:R-:W-:Y:S01]  /*cb20*/  FMNMX.FTZ R100, R178, R100, !PT ;  /* 0x00000064b2647209 */ /* 0x000fe20007810000 */
        /* <DEDUP_REMOVED lines=10> */
[----:B------:R-:W1:Y:S01]  /*cbd0*/  MUFU.TANH R241, R32 ;  /* 0x0000002000f17308 */ /* 0x000e620000002400 */
[----:B--2---:R-:W-:Y:S04]  /*cbe0*/  FMNMX.FTZ R100, R179, R100, !PT ;  /* 0x00000064b3647209 */ /* 0x004fe80007810000 */
[----:B------:R-:W-:Y:S05]  /*cbf0*/  FMNMX.FTZ R100, R193, R100, !PT ;  /* 0x00000064c1647209 */ /* 0x000fea0007810000 */
[----:B------:R-:W2:Y:S01]  /*cc00*/  MUFU.TANH R242, R33 ;  /* 0x0000002100f27308 */ /* 0x000ea20000002400 */
[----:B---3--:R-:W-:Y:S09]  /*cc10*/  FMNMX.FTZ R100, R194, R100, !PT ;  /* 0x00000064c2647209 */ /* 0x008ff20007810000 */
[----:B------:R-:W3:Y:S01]  /*cc20*/  MUFU.TANH R233, R36 ;  /* 0x0000002400e97308 */ /* 0x000ee20000002400 */
[----:B-1----:R-:W-:Y:S09]  /*cc30*/  FMNMX.FTZ R100, R241, R100, !PT ;  /* 0x00000064f1647209 */ /* 0x002ff20007810000 */
[----:B------:R-:W-:Y:S01]  /*cc40*/  MUFU.TANH R250, R48 ;  /* 0x0000003000fa7308 */ /* 0x000fe20000002400 */
[----:B--2---:R-:W-:Y:S09]  /*cc50*/  FMNMX.FTZ R100, R242, R100, !PT ;  /* 0x00000064f2647209 */ /* 0x004ff20007810000 */
[----:B------:R-:W1:Y:S01]  /*cc60*/  MUFU.TANH R251, R42 ;  /* 0x0000002a00fb7308 */ /* 0x000e620000002400 */
[----:B---3--:R-:W-:Y:S09]  /*cc70*/  FMNMX.FTZ R100, R233, R100, !PT ;  /* 0x00000064e9647209 */ /* 0x008ff20007810000 */
[----:B------:R-:W2:Y:S10]  /*cc80*/  MUFU.TANH R24, R37 ;  /* 0x0000002500187308 */ /* 0x000eb40000002400 */
[----:B------:R-:W3:Y:S01]  /*cc90*/  MUFU.TANH R245, R40 ;  /* 0x0000002800f57308 */ /* 0x000ee20000002400 */
[----:B-1----:R-:W-:Y:S09]  /*cca0*/  MOV R48, R251 ;  /* 0x000000fb00307202 */ /* 0x002ff20000000f00 */
        /* <DEDUP_REMOVED lines=9> */
[----:B---3--:R-:W-:Y:S04]  /*cd40*/  FMNMX.FTZ R100, R234, R100, !PT ;  /* 0x00000064ea647209 */ /* 0x008fe80007810000 */
[----:B------:R-:W-:Y:S05]  /*cd50*/  FMNMX.FTZ R100, R250, R100, !PT ;  /* 0x00000064fa647209 */ /* 0x000fea0007810000 */
        /* <DEDUP_REMOVED lines=31> */
[----:B------:R2:W-:Y:S01]  /*cf50*/  MUFU.EX2 R5, R4 ;  /* 0x0000000400057308 */ /* 0x0005e20000000800 */
[----:B---3--:R-:W-:Y:S09]  /*cf60*/  FMNMX.FTZ R2, R247, R2, !PT ;  /* 0x00000002f7027209 */ /* 0x008ff20007810000 */
[----:B------:R-:W3:Y:S01]  /*cf70*/  MUFU.TANH R230, R43 ;  /* 0x0000002b00e67308 */ /* 0x000ee20000002400 */
[----:B-1----:R-:W-:Y:S04]  /*cf80*/  FMNMX.FTZ R2, R246, R2, !PT ;  /* 0x00000002f6027209 */ /* 0x002fe80007810000 */
[----:B------:R-:W-:Y:S05]  /*cf90*/  FMNMX.FTZ R2, R48, R2, !PT ;  /* 0x0000000230027209 */ /* 0x000fea0007810000 */
[----:B------:R-:W1:Y:S01]  /*cfa0*/  MUFU.TANH R248, R46 ;  /* 0x0000002e00f87308 */ /* 0x000e620000002400 */
[--C-:B--2---:R-:W-:Y:S01]  /*cfb0*/  FFMA.FTZ R4, R167, c[0x0][0x2d0], -R160.reuse ;  /* 0x0000b400a7047a23 */ /* 0x104fe200000108a0 */
[----:B------:R-:W-:Y:S08]  /*cfc0*/  MOV R167, R16 ;  /* 0x0000001000a77202 */ /* 0x000ff00000000f00 */
[----:B------:R-:W2:Y:S01]  /*cfd0*/  MUFU.TANH R249, R47 ;  /* 0x0000002f00f97308 */ /* 0x000ea20000002400 */
[----:B---3--:R-:W-:Y:S09]  /*cfe0*/  FMNMX.FTZ R2, R230, R2, !PT ;  /* 0x00000002e6027209 */ /* 0x008ff20007810000 */
[----:B------:R-:W3:Y:S01]  /*cff0*/  MUFU.TANH R231, R50 ;  /* 0x0000003200e77308 */ /* 0x000ee20000002400 */
[----:B-1----:R-:W-:Y:S09]  /*d000*/  FMNMX.FTZ R2, R248, R2, !PT ;  /* 0x00000002f8027209 */ /* 0x002ff20007810000 */
[----:B------:R-:W1:Y:S01]  /*d010*/  MUFU.TANH R235, R51 ;  /* 0x0000003300eb7308 */ /* 0x000e620000002400 */
[----:B--2---:R-:W-:Y:S01]  /*d020*/  FMNMX.FTZ R2, R249, R2, !PT ;  /* 0x00000002f9027209 */ /* 0x004fe20007810000 */
[----:B------:R-:W-:Y:S08]  /*d030*/  LDSM.16.MT88.4 R44, [R103+UR4+0x3100] ;  /* 0x00310004672c783b */ /* 0x000ff00008004200 */
[----:B------:R2:W4:Y:S01]  /*d040*/  MUFU.EX2 R6, R4 ;  /* 0x0000000400067308 */ /* 0x0005220000000800 */
[----:B---3--:R-:W-:Y:S04]  /*d050*/  FMNMX.FTZ R2, R231, R2, !PT ;  /* 0x00000002e7027209 */ /* 0x008fe80007810000 */
[----:B-1----:R-:W-:Y:S05]  /*d060*/  FMNMX.FTZ R2, R235, R2, !PT ;  /* 0x00000002eb027209 */ /* 0x002fea0007810000 */
        /* <DEDUP_REMOVED lines=11> */
[----:B------:R1:W5:Y:S02]  /*d120*/  MUFU.EX2 R2, R0 ;  /* 0x0000000000027308 */ /* 0x0003640000000800 */
[C---:B------:R-:W-:Y:S04]  /*d130*/  FMUL.FTZ R161, R3.reuse, c[0x0][0x2d0] ;  /* 0x0000b40003a17a20 */ /* 0x040fe80000410000 */
[----:B--2---:R-:W-:Y:S01]  /*d140*/  FFMA.FTZ R4, R170, c[0x0][0x2d0], -R161 ;  /* 0x0000b400aa047a23 */ /* 0x004fe200000108a1 */
[----:B----4-:R-:W-:Y:S03]  /*d150*/  MOV R170, R6 ;  /* 0x0000000600aa7202 */ /* 0x010fe60000000f00 */
[----:B------:R2:W-:Y:S01]  /*d160*/  MUFU.EX2 R169, R4 ;  /* 0x0000000400a97308 */ /* 0x0005e20000000800 */
[----:B-1----:R-:W-:Y:S01]  /*d170*/  FADD.FTZ R0, -R3, R101 ;  /* 0x0000006503007221 */ /* 0x002fe20000010100 */
[----:B------:R-:W-:Y:S01]  /*d180*/  IADD3 R101, R236, UR4, RZ ;  /* 0x00000004ec657c10 */ /* 0x000fe2000fffe0ff */
[----:B-----5:R-:W-:Y:S02]  /*d190*/  FMUL.FTZ R8, R2, R108 ;  /* 0x0000006c02087220 */ /* 0x020fe40000410000 */
        /* <DEDUP_REMOVED lines=12> */
[----:B------:R4:W-:Y:S01]  /*d260*/  MUFU.EX2 R229, R4 ;  /* 0x0000000400e57308 */ /* 0x0009e20000000800 */
        /* <DEDUP_REMOVED lines=9> */
[----:B------:R-:W-:Y:S02]  /*d300*/  FMUL.FTZ R57, R2, R57 ;  /* 0x0000003902397220 */ /* 0x000fe40000410000 */
[----:B-1----:R-:W-:Y:S01]  /*d310*/  FMUL.FTZ R6, R0, R106 ;  /* 0x0000006a00067220 */ /* 0x002fe20000410000 */
[----:B------:R-:W-:Y:S01]  /*d320*/  F2FP.PACK_AB R106, R252, R166 ;  /* 0x000000a6fc6a723e */ /* 0x000fe200000000ff */
[C---:B------:R-:W-:Y:S02]  /*d330*/  FMUL.FTZ R7, R0.reuse, R107 ;  /* 0x0000006b00077220 */ /* 0x040fe40000410000 */
[C---:B------:R-:W-:Y:S02]  /*d340*/  FMUL.FTZ R10, R0.reuse, R110 ;  /* 0x0000006e000a7220 */ /* 0x040fe40000410000 */
[C---:B------:R-:W-:Y:S02]  /*d350*/  FMUL.FTZ R11, R0.reuse, R111 ;  /* 0x0000006f000b7220 */ /* 0x040fe40000410000 */
[----:B------:R-:W-:Y:S01]  /*d360*/  FMUL.FTZ R18, R0, R118 ;  /* 0x0000007600127220 */ /* 0x000fe20000410000 */
[----:B------:R-:W1:Y:S01]  /*d370*/  LDSM.16.MT88.4 R108, [R102+0x3100] ;  /* 0x00310000666c783b */ /* 0x000e620000004200 */
[--C-:B----4-:R-:W-:Y:S02]  /*d380*/  FFMA.FTZ R4, R164, c[0x0][0x2d0], -R161.reuse ;  /* 0x0000b400a4047a23 */ /* 0x110fe400000108a1 */
[C---:B------:R-:W-:Y:S02]  /*d390*/  FMUL.FTZ R19, R0.reuse, R119 ;  /* 0x0000007700137220 */ /* 0x040fe40000410000 */
[----:B------:R4:W5:Y:S01]  /*d3a0*/  MUFU.EX2 R5, R4 ;  /* 0x0000000400057308 */ /* 0x0009620000000800 */
[C---:B------:R-:W-:Y:S02]  /*d3b0*/  FMUL.FTZ R26, R0.reuse, R126 ;  /* 0x0000007e001a7220 */ /* 0x040fe40000410000 */
[C---:B------:R-:W-:Y:S01]  /*d3c0*/  FMUL.FTZ R27, R0.reuse, R127 ;  /* 0x0000007f001b7220 */ /* 0x040fe20000410000 */
[----:B------:R-:W-:Y:S01]  /*d3d0*/  LDSM.16.MT88.4 R116, [R101+0x3100] ;  /* 0x003100006574783b */ /* 0x000fe20000004200 */
[C---:B------:R-:W-:Y:S02]  /*d3e0*/  FMUL.FTZ R34, R0.reuse, R134 ;  /* 0x0000008600227220 */ /* 0x040fe40000410000 */
        /* <DEDUP_REMOVED lines=8> */
[----:B------:R-:W-:Y:S01]  /*d470*/  LDSM.16.MT88.4 R132, [R102+0x4100] ;  /* 0x004100006684783b */ /* 0x000fe20000004200 */
[C---:B------:R-:W-:Y:S02]  /*d480*/  FMUL.FTZ R54, R0.reuse, R54 ;  /* 0x0000003600367220 */ /* 0x040fe40000410000 */
[C---:B------:R-:W-:Y:S02]  /*d490*/  FMUL.FTZ R55, R0.reuse, R55 ;  /* 0x0000003700377220 */ /* 0x040fe40000410000 */
[C---:B------:R-:W-:Y:S02]  /*d4a0*/  FMUL.FTZ R58, R0.reuse, R58 ;  /* 0x0000003a003a7220 */ /* 0x040fe40000410000 */
[----:B------:R-:W-:Y:S02]  /*d4b0*/  FMUL.FTZ R59, R0, R59 ;  /* 0x0000003b003b7220 */ /* 0x000fe40000410000 */
[--C-:B----4-:R-:W-:Y:S01]  /*d4c0*/  FFMA.FTZ R4, R165, c[0x0][0x2d0], -R161.reuse ;  /* 0x0000b400a5047a23 */ /* 0x110fe200000108a1 */
[----:B-----5:R-:W-:Y:S01]  /*d4d0*/  MOV R165, R5 ;  /* 0x0000000500a57202 */ /* 0x020fe20000000f00 */
[C---:B------:R-:W-:Y:S01]  /*d4e0*/  FMUL.FTZ R5, R2.reuse, R105 ;  /* 0x0000006902057220 */ /* 0x040fe20000410000 */
[----:B------:R-:W-:Y:S01]  /*d4f0*/  F2FP.PACK_AB R105, R229, R169 ;  /* 0x000000a9e569723e */ /* 0x000fe200000000ff */
        /* <DEDUP_REMOVED lines=19> */
[C---:B------:R-:W-:Y:S05]  /*d630*/  HMMA.16816.F32 R4, R104.reuse, R12, R4 ;  /* 0x0000000c6804723c */ /* 0x040fea0000001804 */
[----:B------:R-:W-:Y:S02]  /*d640*/  FMUL.FTZ R75, R0, R75 ;  /* 0x0000004b004b7220 */ /* 0x000fe40000410000 */
[C---:B------:R-:W-:Y:S01]  /*d650*/  FMUL.FTZ R12, R2.reuse, R112 ;  /* 0x00000070020c7220 */ /* 0x040fe20000410000 */
[C---:B------:R-:W-:Y:S04]  /*d660*/  HMMA.16816.F32 R8, R104.reuse, R14, R8 ;  /* 0x0000000e6808723c */ /* 0x040fe80000001808 */
[C---:B------:R-:W-:Y:S02]  /*d670*/  FMUL.FTZ R13, R2.reuse, R113 ;  /* 0x00000071020d7220 */ /* 0x040fe40000410000 */
[----:B------:R-:W-:Y:S02]  /*d680*/  FMUL.FTZ R76, R2, R76 ;  /* 0x0000004c024c7220 */ /* 0x000fe40000410000 */
[C---:B------:R-:W-:Y:S04]  /*d690*/  FMUL.FTZ R14, R0.reuse, R114 ;  /* 0x00000072000e7220 */ /* 0x040fe80000410000 */
[----:B------:R-:W-:Y:S02]  /*d6a0*/  FMUL.FTZ R15, R0, R115 ;  /* 0x00000073000f7220 */ /* 0x000fe40000410000 */
[----:B------:R-:W4:Y:S01]  /*d6b0*/  LDSM.16.MT88.4 R112, [R236+UR4+0x3100] ;  /* 0x00310004ec70783b */ /* 0x000f220008004200 */
[----:B------:R-:W-:Y:S02]  /*d6c0*/  FMUL.FTZ R77, R2, R77 ;  /* 0x0000004d024d7220 */ /* 0x000fe40000410000 */
[C---:B------:R-:W-:Y:S02]  /*d6d0*/  FMUL.FTZ R78, R0.reuse, R78 ;  /* 0x0000004e004e7220 */ /* 0x040fe40000410000 */
[C---:B---3--:R-:W-:Y:S03]  /*d6e0*/  HMMA.16816.F32 R12, R104.reuse, R20, R12 ;  /* 0x00000014680c723c */ /* 0x048fe6000000180c */
        /* <DEDUP_REMOVED lines=9> */
[----:B------:R-:W-:Y:S02]  /*d780*/  LDSM.16.MT88.4 R124, [R236+UR4+0x900] ;  /* 0x00090004ec7c783b */ /* 0x000fe40008004200 */
        /* <DEDUP_REMOVED lines=16> */
[C---:B--2---:R-:W-:Y:S03]  /*d890*/  HMMA.16816.F32 R28, R104.reuse, R36, R28 ;  /* 0x00000024681c723c */ /* 0x044fe6000000181c */
        /* <DEDUP_REMOVED lines=37> */
[C---:B----4-:R-:W-:Y:S07]  /*daf0*/  HMMA.16816.F32 R52, R104.reuse, R112, R52 ;  /* 0x000000706834723c */ /* 0x050fee0000001834 */
        /* <DEDUP_REMOVED lines=10> */
[----:B--2---:R-:W1:Y:S06]  /*dba0*/  LDSM.16.MT88.4 R112, [R102+0x6100] ;  /* 0x006100006670783b */ /* 0x004e6c0000004200 */
[--C-:B------:R-:W-:Y:S01]  /*dbb0*/  FFMA.FTZ R108, R172, c[0x0][0x2d0], -R160.reuse ;  /* 0x0000b400ac6c7a23 */ /* 0x100fe200000108a0 */
[C---:B------:R-:W-:Y:S03]  /*dbc0*/  HMMA.16816.F32 R72, R104.reuse, R110, R72 ;  /* 0x0000006e6848723c */ /* 0x040fe60000001848 */
[----:B------:R2:W-:Y:S01]  /*dbd0*/  MUFU.EX2 R249, R108 ;  /* 0x0000006c00f97308 */ /* 0x0005e20000000800 */
[----:B------:R-:W-:Y:S01]  /*dbe0*/  MOV R172, R242 ;  /* 0x000000f200ac7202 */ /* 0x000fe20000000f00 */
[--C-:B---3--:R-:W-:Y:S01]  /*dbf0*/  FFMA.FTZ R116, R171, c[0x0][0x2d0], -R160.reuse ;  /* 0x0000b400ab747a23 */ /* 0x108fe200000108a0 */
[----:B------:R-:W-:Y:S07]  /*dc00*/  MOV R171, R243 ;  /* 0x000000f300ab7202 */ /* 0x000fee0000000f00 */
[----:B------:R3:W5:Y:S01]  /*dc10*/  MUFU.EX2 R250, R116 ;  /* 0x0000007400fa7308 */ /* 0x0007620000000800 */
[--C-:B--2---:R-:W-:Y:S01]  /*dc20*/  FFMA.FTZ R108, R173, c[0x0][0x2d0], -R161.reuse ;  /* 0x0000b400ad6c7a23 */ /* 0x104fe200000108a1 */
[----:B------:R-:W-:Y:S08]  /*dc30*/  MOV R173, R241 ;  /* 0x000000f100ad7202 */ /* 0x000ff00000000f00 */
        /* <DEDUP_REMOVED lines=19> */
[----:B-1----:R-:W1:Y:S02]  /*dd70*/  LDSM.16.MT88.4 R116, [R101+0x900] ;  /* 0x000900006574783b */ /* 0x002e640000004200 */
        /* <DEDUP_REMOVED lines=10> */
[----:B------:R-:W-:Y:S07]  /*de20*/  LDSM.16.MT88.4 R124, [R236+UR4+0x1100] ;  /* 0x00110004ec7c783b */ /* 0x000fee0008004200 */
        /* <DEDUP_REMOVED lines=8> */
[----:B-1----:R-:W1:Y:S06]  /*deb0*/  LDSM.16.MT88.4 R116, [R103+UR4+0x6900] ;  /* 0x006900046774783b */ /* 0x002e6c0008004200 */
[--C-:B------:R-:W-:Y:S01]  /*dec0*/  FFMA.FTZ R108, R178, c[0x0][0x2d0], -R160.reuse ;  /* 0x0000b400b26c7a23 */ /* 0x100fe200000108a0 */
[C---:B------:R-:W-:Y:S03]  /*ded0*/  HMMA.16816.F32 R48, R104.reuse, R110, R48 ;  /* 0x0000006e6830723c */ /* 0x040fe60000001830 */
[----:B------:R4:W5:Y:S05]  /*dee0*/  MUFU.EX2 R244, R108 ;  /* 0x0000006c00f47308 */ /* 0x00096a0000000800 */
[C---:B--2---:R-:W-:Y:S07]  /*def0*/  HMMA.16816.F32 R52, R104.reuse, R112, R52 ;  /* 0x000000706834723c */ /* 0x044fee0000001834 */
[--C-:B------:R-:W-:Y:S01]  /*df00*/  FFMA.FTZ R112, R180, c[0x0][0x2d0], -R160.reuse ;  /* 0x0000b400b4707a23 */ /* 0x100fe200000108a0 */
[C---:B------:R-:W-:Y:S03]  /*df10*/  HMMA.16816.F32 R56, R104.reuse, R114, R56 ;  /* 0x000000726838723c */ /* 0x040fe60000001838 */
[----:B------:R2:W-:Y:S05]  /*df20*/  MUFU.EX2 R243, R112 ;  /* 0x0000007000f37308 */ /* 0x0005ea0000000800 */
        /* <DEDUP_REMOVED lines=10> */
[----:B------:R2:W2:Y:S01]  /*dfd0*/  MUFU.EX2 R235, R116 ;  /* 0x0000007400eb7308 */ /* 0x0004a20000000800 */
[----:B----4-:R-:W-:Y:S01]  /*dfe0*/  LDSM.16.MT88.4 R120, [R101+0x6900] ;  /* 0x006900006578783b */ /* 0x010fe20000004200 */
[C---:B---3--:R-:W-:Y:S07]  /*dff0*/  HMMA.16816.F32 R76, R104.reuse, R108, R76 ;  /* 0x0000006c684c723c */ /* 0x048fee000000184c */
[----:B-1----:R-:W1:Y:S01]  /*e000*/  LDSM.16.MT88.4 R112, [R236+UR4+0x6900] ;  /* 0x00690004ec70783b */ /* 0x002e620008004200 */
[--C-:B------:R-:W-:Y:S01]  /*e010*/  FFMA.FTZ R108, R192, c[0x0][0x2d0], -R161.reuse ;  /* 0x0000b400c06c7a23 */ /* 0x100fe200000108a1 */
[C---:B------:R-:W-:Y:S03]  /*e020*/  HMMA.16816.F32 R80, R104.reuse, R110, R80 ;  /* 0x0000006e6850723c */ /* 0x040fe60000001850 */
[----:B------:R3:W-:Y:S01]  /*e030*/  MUFU.EX2 R232, R108 ;  /* 0x0000006c00e87308 */ /* 0x0007e20000000800 */
[--C-:B--2---:R-:W-:Y:S09]  /*e040*/  FFMA.FTZ R116, R182, c[0x0][0x2d0], -R161.reuse ;  /* 0x0000b400b6747a23 */ /* 0x104ff200000108a1 */
[----:B------:R2:W4:Y:S01]  /*e050*/  MUFU.EX2 R234, R116 ;  /* 0x0000007400ea7308 */ /* 0x0005220000000800 */
[----:B---3--:R-:W-:Y:S08]  /*e060*/  LDSM.16.MT88.4 R108, [R102+0x1100] ;  /* 0x00110000666c783b */ /* 0x008ff00000004200 */
[----:B--2---:R-:W2:Y:S01]  /*e070*/  LDSM.16.MT88.4 R116, [R103+UR4+0x1100] ;  /* 0x001100046774783b */ /* 0x004ea20008004200 */
[C---:B-1----:R-:W-:Y:S08]  /*e080*/  HMMA.16816.F32 R84, R104.reuse, R112, R84 ;  /* 0x000000706854723c */ /* 0x042ff00000001854 */
[C---:B------:R-:W-:Y:S01]  /*e090*/  HMMA.16816.F32 R88, R104.reuse, R114, R88 ;  /* 0x000000726858723c */ /* 0x040fe20000001858 */
[----:B------:R-:W1:Y:S07]  /*e0a0*/  LDSM.16.MT88.4 R112, [R103+UR4+0x4100] ;  /* 0x004100046770783b */ /* 0x000e6e0008004200 */
[C---:B------:R-:W-:Y:S08]  /*e0b0*/  HMMA.16816.F32 R92, R104.reuse, R120, R92 ;  /* 0x00000078685c723c */ /* 0x040ff0000000185c */
[----:B------:R-:W-:Y:S01]  /*e0c0*/  HMMA.16816.F32 R96, R104, R122, R96 ;  /* 0x0000007a6860723c */ /* 0x000fe20000001860 */
[----:B------:R-:W3:Y:S06]  /*e0d0*/  LDSM.16.MT88.4 R120, [R236+UR4+0x4100] ;  /* 0x00410004ec78783b */ /* 0x000eec0008004200 */
[----:B-----5:R-:W-:Y:S02]  /*e0e0*/  F2FP.PACK_AB R104, R244, R242 ;  /* 0x000000f2f468723e */ /* 0x020fe400000000ff */
        /* <DEDUP_REMOVED lines=11> */
[----:B------:R-:W-:Y:S07]  /*e1a0*/  LDSM.16.MT88.4 R124, [R102+0x1900] ;  /* 0x00190000667c783b */ /* 0x000fee0000004200 */
        /* <DEDUP_REMOVED lines=8> */
[----:B-----5:R-:W-:Y:S07]  /*e230*/  LDSM.16.MT88.4 R128, [R101+0x1900] ;  /* 0x001900006580783b */ /* 0x020fee0000004200 */
[C---:B------:R-:W-:Y:S01]  /*e240*/  HMMA.16816.F32 R48, R104.reuse, R134, R48 ;  /* 0x000000866830723c */ /* 0x040fe20000001830 */
[----:B------:R-:W-:Y:S07]  /*e250*/  LDSM.16.MT88.4 R132, [R102+0x5100] ;  /* 0x005100006684783b */ /* 0x000fee0000004200 */
[C---:B---3--:R-:W-:Y:S07]  /*e260*/  HMMA.16816.F32 R52, R104.reuse, R120, R52 ;  /* 0x000000786834723c */ /* 0x048fee0000001834 */
[--C-:B------:R-:W-:Y:S01]  /*e270*/  FFMA.FTZ R120, R193, c[0x0][0x2d0], -R160.reuse ;  /* 0x0000b400c1787a23 */ /* 0x100fe200000108a0 */
[C---:B------:R-:W-:Y:S03]  /*e280*/  HMMA.16816.F32 R56, R104.reuse, R122, R56 ;  /* 0x0000007a6838723c */ /* 0x040fe60000001838 */
        /* <DEDUP_REMOVED lines=12> */
[----:B--2---:R-:W2:Y:S04]  /*e350*/  LDSM.16.MT88.4 R116, [R236+UR4+0x7100] ;  /* 0x00710004ec74783b */ /* 0x004ea80008004200 */
[C---:B------:R-:W-:Y:S04]  /*e360*/  HMMA.16816.F32 R80, R104.reuse, R114, R80 ;  /* 0x000000726850723c */ /* 0x040fe80000001850 */
[----:B------:R-:W-:Y:S01]  /*e370*/  LDSM.16.MT88.4 R112, [R236+UR4+0x1900] ;  /* 0x00190004ec70783b */ /* 0x000fe20008004200 */
[--C-:B---3--:R-:W-:Y:S04]  /*e380*/  FFMA.FTZ R120, R228, c[0x0][0x2d0], -R161.reuse ;  /* 0x0000b400e4787a23 */ /* 0x108fe800000108a1 */
[----:B------:R3:W5:Y:S03]  /*e390*/  MUFU.EX2 R228, R120 ;  /* 0x0000007800e47308 */ /* 0x0007660000000800 */
[--C-:B-1----:R-:W-:Y:S07]  /*e3a0*/  FFMA.FTZ R108, R172, c[0x0][0x2d0], -R160.reuse ;  /* 0x0000b400ac6c7a23 */ /* 0x102fee00000108a0 */
[----:B------:R1:W1:Y:S01]  /*e3b0*/  MUFU.EX2 R194, R108 ;  /* 0x0000006c00c27308 */ /* 0x0002620000000800 */
[C---:B--2---:R-:W-:Y:S01]  /*e3c0*/  HMMA.16816.F32 R84, R104.reuse, R116, R84 ;  /* 0x000000746854723c */ /* 0x044fe20000001854 */
[----:B---3--:R-:W2:Y:S07]  /*e3d0*/  LDSM.16.MT88.4 R120, [R101+0x7100] ;  /* 0x007100006578783b */ /* 0x008eae0000004200 */
[C---:B------:R-:W-:Y:S01]  /*e3e0*/  HMMA.16816.F32 R88, R104.reuse, R118, R88 ;  /* 0x000000766858723c */ /* 0x040fe20000001858 */
[----:B------:R-:W-:Y:S03]  /*e3f0*/  LDSM.16.MT88.4 R116, [R103+UR4+0x4900] ;  /* 0x004900046774783b */ /* 0x000fe60008004200 */
[--C-:B-1----:R-:W-:Y:S04]  /*e400*/  FFMA.FTZ R108, R171, c[0x0][0x2d0], -R161.reuse ;  /* 0x0000b400ab6c7a23 */ /* 0x102fe800000108a1 */
[----:B------:R1:W3:Y:S02]  /*e410*/  MUFU.EX2 R193, R108 ;  /* 0x0000006c00c17308 */ /* 0x0002e40000000800 */
[----:B-1----:R-:W1:Y:S01]  /*e420*/  LDSM.16.MT88.4 R108, [R103+UR4+0x1900] ;  /* 0x00190004676c783b */ /* 0x002e620008004200 */
[C---:B--2---:R-:W-:Y:S08]  /*e430*/  HMMA.16816.F32 R92, R104.reuse, R120, R92 ;  /* 0x00000078685c723c */ /* 0x044ff0000000185c */
[----:B------:R-:W-:Y:S01]  /*e440*/  HMMA.16816.F32 R96, R104, R122, R96 ;  /* 0x0000007a6860723c */ /* 0x000fe20000001860 */
[----:B------:R-:W2:Y:S06]  /*e450*/  LDSM.16.MT88.4 R120, [R102+0x4900] ;  /* 0x004900006678783b */ /* 0x000eac0000004200 */
[----:B----4-:R-:W-:Y:S02]  /*e460*/  F2FP.PACK_AB R104, R230, R231 ;  /* 0x000000e7e668723e */ /* 0x010fe400000000ff */
[----:B-----5:R-:W-:Y:S03]  /*e470*/  F2FP.PACK_AB R105, R228, R229 ;  /* 0x000000e5e469723e */ /* 0x020fe600000000ff */
[----:B------:R-:W-:Y:S02]  /*e480*/  F2FP.PACK_AB R106, R194, R195 ;  /* 0x000000c3c26a723e */ /* 0x000fe400000000ff */
[----:B---3--:R-:W-:Y:S07]  /*e490*/  F2FP.PACK_AB R107, R192, R193 ;  /* 0x000000c1c06b723e */ /* 0x008fee00000000ff */
[C---:B-1----:R-:W-:Y:S08]  /*e4a0*/  HMMA.16816.F32 R4, R104.reuse, R108, R4 ;  /* 0x0000006c6804723c */ /* 0x042ff00000001804 */
[C---:B------:R-:W-:Y:S01]  /*e4b0*/  HMMA.16816.F32 R8, R104.reuse, R110, R8 ;  /* 0x0000006e6808723c */ /* 0x040fe20000001808 */
[----:B------:R-:W1:Y:S07]  /*e4c0*/  LDSM.16.MT88.4 R108, [R236+UR4+0x4900] ;  /* 0x00490004ec6c783b */ /* 0x000e6e0008004200 */
[C---:B------:R-:W-:Y:S08]  /*e4d0*/  HMMA.16816.F32 R12, R104.reuse, R124, R12 ;  /* 0x0000007c680c723c */ /* 0x040ff0000000180c */
[C---:B------:R-:W-:Y:S01]  /*e4e0*/  HMMA.16816.F32 R16, R104.reuse, R126, R16 ;  /* 0x0000007e6810723c */ /* 0x040fe20000001810 */
[----:B------:R-:W-:Y:S07]  /*e4f0*/  LDSM.16.MT88.4 R124, [R236+UR4+0x2100] ;  /* 0x00210004ec7c783b */ /* 0x000fee0008004200 */
[C---:B------:R-:W-:Y:S08]  /*e500*/  HMMA.16816.F32 R20, R104.reuse, R112, R20 ;  /* 0x000000706814723c */ /* 0x040ff00000001814 */
[C---:B------:R-:W-:Y:S01]  /*e510*/  HMMA.16816.F32 R24, R104.reuse, R114, R24 ;  /* 0x000000726818723c */ /* 0x040fe20000001818 */
[----:B------:R-:W3:Y:S07]  /*e520*/  LDSM.16.MT88.4 R112, [R101+0x4900] ;  /* 0x004900006570783b */ /* 0x000eee0000004200 */
[C---:B------:R-:W-:Y:S08]  /*e530*/  HMMA.16816.F32 R28, R104.reuse, R128, R28 ;  /* 0x00000080681c723c */ /* 0x040ff0000000181c */
[C---:B------:R-:W-:Y:S01]  /*e540*/  HMMA.16816.F32 R32, R104.reuse, R130, R32 ;  /* 0x000000826820723c */ /* 0x040fe20000001820 */
[----:B------:R-:W-:Y:S07]  /*e550*/  LDSM.16.MT88.4 R128, [R101+0x2100] ;  /* 0x002100006580783b */ /* 0x000fee0000004200 */
        /* <DEDUP_REMOVED lines=8> */
[C---:B-1----:R-:W-:Y:S01]  /*e5e0*/  HMMA.16816.F32 R52, R104.reuse, R108, R52 ;  /* 0x0000006c6834723c */ /* 0x042fe20000001834 */
[----:B----4-:R-:W1:Y:S06]  /*e5f0*/  LDSM.16.MT88.4 R116, [R103+UR4+0x7900] ;  /* 0x007900046774783b */ /* 0x010e6c0008004200 */
[--C-:B------:R-:W-:Y:S01]  /*e600*/  FFMA.FTZ R108, R150, c[0x0][0x2d0], -R161.reuse ;  /* 0x0000b400966c7a23 */ /* 0x100fe200000108a1 */
[C---:B------:R-:W-:Y:S03]  /*e610*/  HMMA.16816.F32 R56, R104.reuse, R110, R56 ;  /* 0x0000006e6838723c */ /* 0x040fe60000001838 */
[----:B------:R4:W-:Y:S05]  /*e620*/  MUFU.EX2 R181, R108 ;  /* 0x0000006c00b57308 */ /* 0x0009ea0000000800 */
[C---:B---3--:R-:W-:Y:S01]  /*e630*/  HMMA.16816.F32 R60, R104.reuse, R112, R60 ;  /* 0x00000070683c723c */ /* 0x048fe2000000183c */
[----:B--2---:R-:W2:Y:S06]  /*e640*/  LDSM.16.MT88.4 R120, [R102+0x7900] ;  /* 0x007900006678783b */ /* 0x004eac0000004200 */
[--C-:B------:R-:W-:Y:S01]  /*e650*/  FFMA.FTZ R112, R148, c[0x0][0x2d0], -R160.reuse ;  /* 0x0000b40094707a23 */ /* 0x100fe200000108a0 */
[C---:B------:R-:W-:Y:S03]  /*e660*/  HMMA.16816.F32 R64, R104.reuse, R114, R64 ;  /* 0x000000726840723c */ /* 0x040fe60000001840 */
[----:B------:R3:W-:Y:S01]  /*e670*/  MUFU.EX2 R179, R112 ;  /* 0x0000007000b37308 */ /* 0x0007e20000000800 */
[--C-:B----4-:R-:W-:Y:S02]  /*e680*/  FFMA.FTZ R108, R149, c[0x0][0x2d0], -R161.reuse ;  /* 0x0000b400956c7a23 */ /* 0x110fe400000108a1 */
[----:B------:R-:W-:Y:S07]  /*e690*/  LDSM.16.MT88.4 R148, [R102+0x5900] ;  /* 0x005900006694783b */ /* 0x000fee0000004200 */
[----:B------:R4:W4:Y:S01]  /*e6a0*/  MUFU.EX2 R180, R108 ;  /* 0x0000006c00b47308 */ /* 0x0009220000000800 */
[C---:B-1----:R-:W-:Y:S07]  /*e6b0*/  HMMA.16816.F32 R68, R104.reuse, R116, R68 ;  /* 0x000000746844723c */ /* 0x042fee0000001844 */
[--C-:B------:R-:W-:Y:S01]  /*e6c0*/  FFMA.FTZ R116, R147, c[0x0][0x2d0], -R160.reuse ;  /* 0x0000b40093747a23 */ /* 0x100fe200000108a0 */
[C---:B------:R-:W-:Y:S01]  /*e6d0*/  HMMA.16816.F32 R72, R104.reuse, R118, R72 ;  /* 0x000000766848723c */ /* 0x040fe20000001848 */
[----:B---3--:R-:W-:Y:S02]  /*e6e0*/  LDSM.16.MT88.4 R112, [R101+0x7900] ;  /* 0x007900006570783b */ /* 0x008fe40000004200 */
[----:B------:R1:W3:Y:S01]  /*e6f0*/  MUFU.EX2 R178, R116 ;  /* 0x0000007400b27308 */ /* 0x0002e20000000800 */
[----:B------:R-:W-:Y:S04]  /*e700*/  MOV R147, R170 ;  /* 0x000000aa00937202 */ /* 0x000fe80000000f00 */
[C---:B--2---:R-:W-:Y:S01]  /*e710*/  HMMA.16816.F32 R76, R104.reuse, R120, R76 ;  /* 0x00000078684c723c */ /* 0x044fe2000000184c */
[----:B----4-:R-:W2:Y:S06]  /*e720*/  LDSM.16.MT88.4 R108, [R236+UR4+0x7900] ;  /* 0x00790004ec6c783b */ /* 0x010eac0008004200 */
[--C-:B------:R-:W-:Y:S01]  /*e730*/  FFMA.FTZ R120, R145, c[0x0][0x2d0], -R161.reuse ;  /* 0x0000b40091787a23 */ /* 0x100fe200000108a1 */
[C---:B------:R-:W-:Y:S03]  /*e740*/  HMMA.16816.F32 R80, R104.reuse, R122, R80 ;  /* 0x0000007a6850723c */ /* 0x040fe60000001850 */
[----:B------:R4:W-:Y:S01]  /*e750*/  MUFU.EX2 R176, R120 ;  /* 0x0000007800b07308 */ /* 0x0009e20000000800 */
[----:B------:R-:W-:Y:S02]  /*e760*/  MOV R145, R138 ;  /* 0x0000008a00917202 */ /* 0x000fe40000000f00 */
[----:B------:R-:W-:Y:S01]  /*e770*/  MOV R138, R169 ;  /* 0x000000a9008a7202 */ /* 0x000fe20000000f00 */
[--C-:B-1----:R-:W-:Y:S01]  /*e780*/  FFMA.FTZ R116, R146, c[0x0][0x2d0], -R161.reuse ;  /* 0x0000b40092747a23 */ /* 0x102fe200000108a1 */
[----:B------:R-:W-:Y:S04]  /*e790*/  MOV R146, R137 ;  /* 0x0000008900927202 */ /* 0x000fe80000000f00 */
[----:B------:R-:W-:Y:S01]  /*e7a0*/  MOV R137, R166 ;  /* 0x000000a600897202 */ /* 0x000fe20000000f00 */
[----:B------:R1:W1:Y:S01]  /*e7b0*/  MUFU.EX2 R177, R116 ;  /* 0x0000007400b17308 */ /* 0x0002620000000800 */
[----:B----4-:R-:W-:Y:S01]  /*e7c0*/  LDSM.16.MT88.4 R120, [R102+0x2100] ;  /* 0x002100006678783b */ /* 0x010fe20000004200 */
[C---:B--2---:R-:W-:Y:S07]  /*e7d0*/  HMMA.16816.F32 R84, R104.reuse, R108, R84 ;  /* 0x0000006c6854723c */ /* 0x044fee0000001854 */
[----:B-1----:R-:W1:Y:S01]  /*e7e0*/  LDSM.16.MT88.4 R116, [R103+UR4+0x2100] ;  /* 0x002100046774783b */ /* 0x002e620008004200 */
[C---:B------:R-:W-:Y:S07]  /*e7f0*/  HMMA.16816.F32 R88, R104.reuse, R110, R88 ;  /* 0x0000006e6858723c */ /* 0x040fee0000001858 */
[----:B------:R-:W2:Y:S01]  /*e800*/  LDSM.16.MT88.4 R108, [R103+UR4+0x5100] ;  /* 0x00510004676c783b */ /* 0x000ea20008004200 */
[C---:B------:R-:W-:Y:S08]  /*e810*/  HMMA.16816.F32 R92, R104.reuse, R112, R92 ;  /* 0x00000070685c723c */ /* 0x040ff0000000185c */
[----:B------:R-:W-:Y:S01]  /*e820*/  HMMA.16816.F32 R96, R104, R114, R96 ;  /* 0x000000726860723c */ /* 0x000fe20000001860 */
[----:B------:R-:W4:Y:S06]  /*e830*/  LDSM.16.MT88.4 R112, [R236+UR4+0x5100] ;  /* 0x00510004ec70783b */ /* 0x000f2c0008004200 */
[----:B-----5:R-:W-:Y:S02]  /*e840*/  F2FP.PACK_AB R104, R182, R183 ;  /* 0x000000b7b668723e */ /* 0x020fe400000000ff */
[----:B------:R-:W-:Y:S03]  /*e850*/  F2FP.PACK_AB R105, R180, R181 ;  /* 0x000000b5b469723e */ /* 0x000fe600000000ff */
[----:B---3--:R-:W-:Y:S02]  /*e860*/  F2FP.PACK_AB R106, R178, R179 ;  /* 0x000000b3b26a723e */ /* 0x008fe400000000ff */
[----:B------:R-:W-:Y:S07]  /*e870*/  F2FP.PACK_AB R107, R176, R177 ;  /* 0x000000b1b06b723e */ /* 0x000fee00000000ff */
[C---:B-1----:R-:W-:Y:S08]  /*e880*/  HMMA.16816.F32 R4, R104.reuse, R116, R4 ;  /* 0x000000746804723c */ /* 0x042ff00000001804 */
[C---:B------:R-:W-:Y:S01]  /*e890*/  HMMA.16816.F32 R8, R104.reuse, R118, R8 ;  /* 0x000000766808723c */ /* 0x040fe20000001808 */
[----:B------:R-:W1:Y:S07]  /*e8a0*/  LDSM.16.MT88.4 R116, [R101+0x5100] ;  /* 0x005100006574783b */ /* 0x000e6e0000004200 */
[C---:B------:R-:W-:Y:S08]  /*e8b0*/  HMMA.16816.F32 R12, R104.reuse, R120, R12 ;  /* 0x00000078680c723c */ /* 0x040ff0000000180c */
[C---:B------:R-:W-:Y:S01]  /*e8c0*/  HMMA.16816.F32 R16, R104.reuse, R122, R16 ;  /* 0x0000007a6810723c */ /* 0x040fe20000001810 */
[----:B------:R-:W3:Y:S07]  /*e8d0*/  LDSM.16.MT88.4 R120, [R103+UR4+0x8100] ;  /* 0x008100046778783b */ /* 0x000eee0008004200 */
        /* <DEDUP_REMOVED lines=9> */
[C---:B------:R-:W-:Y:S08]  /*e970*/  HMMA.16816.F32 R44, R104.reuse, R132, R44 ;  /* 0x00000084682c723c */ /* 0x040ff0000000182c */
[C---:B------:R-:W-:Y:S01]  /*e980*/  HMMA.16816.F32 R48, R104.reuse, R134, R48 ;  /* 0x000000866830723c */ /* 0x040fe20000001830 */
[----:B------:R-:W-:Y:S07]  /*e990*/  LDSM.16.MT88.4 R132, [R101+0x2900] ;  /* 0x002900006584783b */ /* 0x000fee0000004200 */
[C---:B----4-:R-:W-:Y:S07]  /*e9a0*/  HMMA.16816.F32 R52, R104.reuse, R112, R52 ;  /* 0x000000706834723c */ /* 0x050fee0000001834 */
[--C-:B------:R-:W-:Y:S01]  /*e9b0*/  FFMA.FTZ R112, R144, c[0x0][0x2d0], -R160.reuse ;  /* 0x0000b40090707a23 */ /* 0x100fe200000108a0 */
[C---:B------:R-:W-:Y:S03]  /*e9c0*/  HMMA.16816.F32 R56, R104.reuse, R114, R56 ;  /* 0x000000726838723c */ /* 0x040fe60000001838 */
[----:B------:R4:W-:Y:S01]  /*e9d0*/  MUFU.EX2 R175, R112 ;  /* 0x0000007000af7308 */ /* 0x0009e20000000800 */
[----:B------:R-:W-:Y:S04]  /*e9e0*/  MOV R144, R165 ;  /* 0x000000a500907202 */ /* 0x000fe80000000f00 */
[C---:B-1----:R-:W-:Y:S07]  /*e9f0*/  HMMA.16816.F32 R60, R104.reuse, R116, R60 ;  /* 0x00000074683c723c */ /* 0x042fee000000183c */
[--C-:B------:R-:W-:Y:S01]  /*ea00*/  FFMA.FTZ R116, R141, c[0x0][0x2d0], -R161.reuse ;  /* 0x0000b4008d747a23 */ /* 0x100fe200000108a1 */
[C---:B------:R-:W-:Y:S03]  /*ea10*/  HMMA.16816.F32 R64, R104.reuse, R118, R64 ;  /* 0x000000766840723c */ /* 0x040fe60000001840 */
[----:B------:R1:W-:Y:S05]  /*ea20*/  MUFU.EX2 R172, R116 ;  /* 0x0000007400ac7308 */ /* 0x0003ea0000000800 */
[C---:B---3--:R-:W-:Y:S04]  /*ea30*/  HMMA.16816.F32 R68, R104.reuse, R120, R68 ;  /* 0x000000786844723c */ /* 0x048fe80000001844 */
[--C-:B----4-:R-:W-:Y:S03]  /*ea40*/  FFMA.FTZ R112, R143, c[0x0][0x2d0], -R160.reuse ;  /* 0x0000b4008f707a23 */ /* 0x110fe600000108a0 */
[--C-:B------:R-:W-:Y:S01]  /*ea50*/  FFMA.FTZ R120, R140, c[0x0][0x2d0], -R160.reuse ;  /* 0x0000b4008c787a23 */ /* 0x100fe200000108a0 */
[C---:B------:R-:W-:Y:S01]  /*ea60*/  HMMA.16816.F32 R72, R104.reuse, R122, R72 ;  /* 0x0000007a6848723c */ /* 0x040fe20000001848 */
[----:B------:R3:W4:Y:S07]  /*ea70*/  MUFU.EX2 R174, R112 ;  /* 0x0000007000ae7308 */ /* 0x00072e0000000800 */
[C---:B--2---:R-:W-:Y:S03]  /*ea80*/  HMMA.16816.F32 R76, R104.reuse, R108, R76 ;  /* 0x0000006c684c723c */ /* 0x044fe6000000184c */
[----:B------:R2:W-:Y:S01]  /*ea90*/  MUFU.EX2 R171, R120 ;  /* 0x0000007800ab7308 */ /* 0x0005e20000000800 */
[----:B-1----:R-:W-:Y:S03]  /*eaa0*/  LDSM.16.MT88.4 R116, [R101+0x8100] ;  /* 0x008100006574783b */ /* 0x002fe60000004200 */
[--C-:B------:R-:W-:Y:S01]  /*eab0*/  FFMA.FTZ R108, R136, c[0x0][0x2d0], -R161.reuse ;  /* 0x0000b400886c7a23 */ /* 0x100fe200000108a1 */
[C---:B------:R-:W-:Y:S04]  /*eac0*/  HMMA.16816.F32 R80, R104.reuse, R110, R80 ;  /* 0x0000006e6850723c */ /* 0x040fe80000001850 */
[----:B------:R-:W-:Y:S01]  /*ead0*/  MOV R136, R168 ;  /* 0x000000a800887202 */ /* 0x000fe20000000f00 */
[----:B------:R1:W-:Y:S01]  /*eae0*/  MUFU.EX2 R169, R108 ;  /* 0x0000006c00a97308 */ /* 0x0003e20000000800 */
[--C-:B---3--:R-:W-:Y:S02]  /*eaf0*/  FFMA.FTZ R112, R142, c[0x0][0x2d0], -R161.reuse ;  /* 0x0000b4008e707a23 */ /* 0x108fe400000108a1 */
[----:B------:R-:W-:Y:S07]  /*eb00*/  LDSM.16.MT88.4 R140, [R103+UR4+0x5900] ;  /* 0x00590004678c783b */ /* 0x000fee0008004200 */
[----:B------:R3:W5:Y:S01]  /*eb10*/  MUFU.EX2 R173, R112 ;  /* 0x0000007000ad7308 */ /* 0x0007620000000800 */
[----:B--2---:R-:W-:Y:S01]  /*eb20*/  FFMA.FTZ R120, R139, c[0x0][0x2d0], -R160 ;  /* 0x0000b4008b787a23 */ /* 0x004fe200000108a0 */
[----:B----4-:R-:W-:Y:S02]  /*eb30*/  F2FP.PACK_AB R160, R174, R175 ;  /* 0x000000afaea0723e */ /* 0x010fe400000000ff */
[----:B------:R-:W-:Y:S06]  /*eb40*/  MOV R139, R164 ;  /* 0x000000a4008b7202 */ /* 0x000fec0000000f00 */
[----:B------:R2:W4:Y:S01]  /*eb50*/  MUFU.EX2 R170, R120 ;  /* 0x0000007800aa7308 */ /* 0x0005220000000800 */
[----:B-1----:R-:W-:Y:S02]  /*eb60*/  FFMA.FTZ R108, R167, c[0x0][0x2d0], -R161 ;  /* 0x0000b400a76c7a23 */ /* 0x002fe400000108a1 */
[----:B------:R-:W-:Y:S07]  /*eb70*/  LDSM.16.MT88.4 R164, [R236+UR4+0x5900] ;  /* 0x00590004eca4783b */ /* 0x000fee0008004200 */
[----:B------:R-:W1:Y:S01]  /*eb80*/  MUFU.EX2 R168, R108 ;  /* 0x0000006c00a87308 */ /* 0x000e620000000800 */
[----:B---3--:R-:W3:Y:S01]  /*eb90*/  LDSM.16.MT88.4 R112, [R236+UR4+0x8100] ;  /* 0x00810004ec70783b */ /* 0x008ee20008004200 */
[----:B-----5:R-:W-:Y:S07]  /*eba0*/  F2FP.PACK_AB R161, R172, R173 ;  /* 0x000000adaca1723e */ /* 0x020fee00000000ff */
[----:B--2---:R-:W2:Y:S01]  /*ebb0*/  LDSM.16.MT88.4 R120, [R103+UR4+0x2900] ;  /* 0x002900046778783b */ /* 0x004ea20008004200 */
[----:B----4-:R-:W-:Y:S02]  /*ebc0*/  F2FP.PACK_AB R162, R170, R171 ;  /* 0x000000abaaa2723e */ /* 0x010fe400000000ff */
[----:B-1----:R-:W-:Y:S01]  /*ebd0*/  F2FP.PACK_AB R163, R168, R169 ;  /* 0x000000a9a8a3723e */ /* 0x002fe200000000ff */
[C---:B---3--:R-:W-:Y:S08]  /*ebe0*/  HMMA.16816.F32 R84, R104.reuse, R112, R84 ;  /* 0x000000706854723c */ /* 0x048ff00000001854 */
[C---:B------:R-:W-:Y:S08]  /*ebf0*/  HMMA.16816.F32 R88, R104.reuse, R114, R88 ;  /* 0x000000726858723c */ /* 0x040ff00000001858 */
[C---:B------:R-:W-:Y:S08]  /*ec00*/  HMMA.16816.F32 R92, R104.reuse, R116, R92 ;  /* 0x00000074685c723c */ /* 0x040ff0000000185c */
[----:B------:R-:W-:Y:S08]  /*ec10*/  HMMA.16816.F32 R96, R104, R118, R96 ;  /* 0x000000766860723c */ /* 0x000ff00000001860 */
[C---:B--2---:R-:W-:Y:S01]  /*ec20*/  HMMA.16816.F32 R104, R160.reuse, R120, R4 ;  /* 0x00000078a068723c */ /* 0x044fe20000001804 */
[----:B------:R-:W1:Y:S07]  /*ec30*/  LDSM.16.MT88.4 R4, [R101+0x5900] ;  /* 0x005900006504783b */ /* 0x000e6e0000004200 */
[C---:B------:R-:W-:Y:S01]  /*ec40*/  HMMA.16816.F32 R108, R160.reuse, R122, R8 ;  /* 0x0000007aa06c723c */ /* 0x040fe20000001808 */
[----:B------:R-:W2:Y:S07]  /*ec50*/  LDSM.16.MT88.4 R8, [R103+UR4+0x8900] ;  /* 0x008900046708783b */ /* 0x000eae0008004200 */
[C---:B------:R-:W-:Y:S01]  /*ec60*/  HMMA.16816.F32 R112, R160.reuse, R124, R12 ;  /* 0x0000007ca070723c */ /* 0x040fe2000000180c */
[----:B------:R-:W3:Y:S06]  /*ec70*/  LDL.LU R12, [R1+0x10] ;  /* 0x00001000010c7983 */ /* 0x000eec0000300800 */
[----:B------:R-:W-:Y:S01]  /*ec80*/  MOV R15, R145 ;  /* 0x00000091000f7202 */ /* 0x000fe20000000f00 */
[C---:B------:R-:W-:Y:S01]  /*ec90*/  HMMA.16816.F32 R116, R160.reuse, R126, R16 ;  /* 0x0000007ea074723c */ /* 0x040fe20000001810 */
[----:B------:R-:W4:Y:S03]  /*eca0*/  LDL.64 R16, [R1+0x30] ;  /* 0x0000300001107983 */ /* 0x000f260000100a00 */
[----:B------:R-:W-:Y:S02]  /*ecb0*/  MOV R13, R147 ;  /* 0x00000093000d7202 */ /* 0x000fe40000000f00 */
[----:B------:R-:W-:Y:S02]  /*ecc0*/  MOV R14, R146 ;  /* 0x00000092000e7202 */ /* 0x000fe40000000f00 */
[C---:B------:R-:W-:Y:S01]  /*ecd0*/  HMMA.16816.F32 R120, R160.reuse, R128, R20 ;  /* 0x00000080a078723c */ /* 0x040fe20000001814 */
[----:B------:R-:W4:Y:S03]  /*ece0*/  LDL.64 R22, [R1+0x18] ;  /* 0x0000180001167983 */ /* 0x000f260000100a00 */
[----:B------:R-:W-:Y:S02]  /*ecf0*/  MOV R18, R144 ;  /* 0x0000009000127202 */ /* 0x000fe40000000f00 */
[----:B------:R-:W-:Y:S02]  /*ed00*/  MOV R19, R139 ;  /* 0x0000008b00137202 */ /* 0x000fe40000000f00 */
[C---:B------:R-:W-:Y:S01]  /*ed10*/  HMMA.16816.F32 R124, R160.reuse, R130, R24 ;  /* 0x00000082a07c723c */ /* 0x040fe20000001818 */
[----:B------:R-:W5:Y:S03]  /*ed20*/  LDL.LU R27, [R1+0xc] ;  /* 0x00000c00011b7983 */ /* 0x000f660000300800 */
[----:B------:R-:W-:Y:S02]  /*ed30*/  MOV R20, R138 ;  /* 0x0000008a00147202 */ /* 0x000fe40000000f00 */
[----:B------:R-:W-:Y:S02]  /*ed40*/  MOV R21, R137 ;  /* 0x0000008900157202 */ /* 0x000fe40000000f00 */
[C---:B------:R-:W-:Y:S04]  /*ed50*/  HMMA.16816.F32 R128, R160.reuse, R132, R28 ;  /* 0x00000084a080723c */ /* 0x040fe8000000181c */
[----:B------:R-:W-:Y:S04]  /*ed60*/  MOV R26, R136 ;  /* 0x00000088001a7202 */ /* 0x000fe80000000f00 */
        /* <DEDUP_REMOVED lines=10> */
[C---:B------:R-:W-:Y:S01]  /*ee10*/  HMMA.16816.F32 R72, R160.reuse, R10, R72 ;  /* 0x0000000aa048723c */ /* 0x040fe20000001848 */
[----:B------:R1:W-:Y:S03]  /*ee20*/  LDSM.16.MT88.4 R8, [R101+0x8900] ;  /* 0x008900006508783b */ /* 0x0003e60000004200 */
[----:B-1----:R-:W-:Y:S01]  /*ee30*/  MOV R101, R3 ;  /* 0x0000000300657202 */ /* 0x002fe20000000f00 */
[----:B---3--:R-:W-:Y:S01]  /*ee40*/  FFMA.FTZ R0, R0, R12, R20 ;  /* 0x0000000c00007223 */ /* 0x008fe20000010014 */
[----:B------:R-:W-:Y:S03]  /*ee50*/  MOV R12, UR30 ;  /* 0x0000001e000c7c02 */ /* 0x000fe60008000f00 */
[----:B------:R-:W-:Y:S03]  /*ee60*/  FADD.FTZ R14, R14, R0 ;  /* 0x000000000e0e7221 */ /* 0x000fe60000010000 */
[----:B----4-:R-:W-:Y:S05]  /*ee70*/  @P0 MOV R17, R23 ;  /* 0x0000001700110202 */ /* 0x010fea0000000f00 */
[----:B------:R-:W-:Y:S04]  /*ee80*/  @P0 IMAD.WIDE.U32 R16, R12, 0x60, R16 ;  /* 0x000000600c100825 */ /* 0x000fe800078e0010 */
[----:B-----5:R-:W-:Y:S04]  /*ee90*/  FFMA.FTZ R2, R2, R27, R26 ;  /* 0x0000001b02027223 */ /* 0x020fe8000001001a */
[----:B------:R-:W-:Y:S01]  /*eea0*/  FADD.FTZ R2, R13, R2 ;  /* 0x000000020d027221 */ /* 0x000fe20000010000 */
[----:B------:R-:W-:Y:S03]  /*eeb0*/  MOV R13, UR31 ;  /* 0x0000001f000d7c02 */ /* 0x000fe60008000f00 */
[----:B------:R-:W-:Y:S02]  /*eec0*/  FADD.FTZ R0, R21, R2 ;  /* 0x0000000215007221 */ /* 0x000fe40000010000 */
[----:B------:R-:W2:Y:S01]  /*eed0*/  LDL R21, [R1+0x38] ;  /* 0x0000380001157983 */ /* 0x000ea20000100800 */
[----:B------:R-:W-:Y:S02]  /*eee0*/  FADD.FTZ R2, R18, R14 ;  /* 0x0000000e12027221 */ /* 0x000fe40000010000 */
[----:B------:R-:W-:Y:S02]  /*eef0*/  FADD.FTZ R0, R15, R0 ;  /* 0x000000000f007221 */ /* 0x000fe40000010000 */
[----:B------:R-:W1:Y:S01]  /*ef00*/  LDSM.16.MT88.4 R12, [R102+0x8900] ;  /* 0x00890000660c783b */ /* 0x000e620000004200 */
[----:B------:R-:W-:Y:S02]  /*ef10*/  FADD.FTZ R18, R19, R2 ;  /* 0x0000000213127221 */ /* 0x000fe40000010000 */
[----:B------:R-:W-:Y:S02]  /*ef20*/  FADD.FTZ R2, R252, R0 ;  /* 0x00000000fc027221 */ /* 0x000fe40000010000 */
[----:B------:R-:W-:Y:S01]  /*ef30*/  FADD.FTZ R0, R248, R18 ;  /* 0x00000012f8007221 */ /* 0x000fe20000010000 */
[----:B------:R-:W-:Y:S01]  /*ef40*/  @P0 IADD3 R18, R17, UR15, RZ ;  /* 0x0000000f11120c10 */ /* 0x000fe2000fffe0ff */
[----:B------:R-:W-:Y:S01]  /*ef50*/  FADD.FTZ R4, R251, R2 ;  /* 0x00000002fb047221 */ /* 0x000fe20000010000 */
[----:B------:R-:W-:Y:S01]  /*ef60*/  MOV R17, UR12 ;  /* 0x0000000c00117c02 */ /* 0x000fe20008000f00 */
[----:B------:R-:W-:Y:S01]  /*ef70*/  FADD.FTZ R0, R247, R0 ;  /* 0x00000000f7007221 */ /* 0x000fe20000010000 */
[C---:B------:R-:W-:Y:S01]  /*ef80*/  @P0 SHF.L.U32 R2, R16.reuse, 0x1, RZ ;  /* 0x0000000110020819 */ /* 0x040fe200000006ff */
[----:B------:R-:W-:Y:S01]  /*ef90*/  UIADD3 UR15, UR5, 0x1, URZ ;  /* 0x00000001050f7890 */ /* 0x000fe2000fffe03f */
[----:B------:R-:W-:Y:S01]  /*efa0*/  @P0 SHF.L.U64.HI R18, R16, 0x1, R18 ;  /* 0x0000000110120819 */ /* 0x000fe20000010212 */
[----:B------:R-:W-:Y:S01]  /*efb0*/  FADD.FTZ R0, R246, R0 ;  /* 0x00000000f6007221 */ /* 0x000fe20000010000 */
[----:B------:R-:W-:Y:S01]  /*efc0*/  @P0 IADD3 R22, P6, R2, 0x80, RZ ;  /* 0x0000008002160810 */ /* 0x000fe20007fde0ff */
[----:B------:R-:W-:Y:S01]  /*efd0*/  FADD.FTZ R16, R250, R4 ;  /* 0x00000004fa107221 */ /* 0x000fe20000010000 */
[----:B------:R-:W-:Y:S01]  /*efe0*/  USEL UR5, UR15, URZ, !UP0 ;  /* 0x0000003f0f057287 */ /* 0x000fe2000c000000 */
[----:B------:R-:W3:Y:S01]  /*eff0*/  LDSM.16.MT88.4 R4, [R236+UR4+0x8900] ;  /* 0x00890004ec04783b */ /* 0x000ee20008004200 */
[----:B------:R-:W-:Y:S01]  /*f000*/  FADD.FTZ R19, R245, R0 ;  /* 0x00000000f5137221 */ /* 0x000fe20000010000 */
[----:B------:R-:W-:Y:S01]  /*f010*/  @P0 IADD3 R22, P5, R22, c[0x0][0x1c8], RZ ;  /* 0x0000720016160a10 */ /* 0x000fe20007fbe0ff */
[----:B------:R-:W-:Y:S01]  /*f020*/  FADD.FTZ R20, R249, R16 ;  /* 0x00000010f9147221 */ /* 0x000fe20000010000 */
[----:B------:R-:W-:Y:S02]  /*f030*/  @P0 IADD3 R16, P1, R2, c[0x0][0x1c8], RZ ;  /* 0x0000720002100a10 */ /* 0x000fe40007f3e0ff */
[----:B------:R-:W-:Y:S01]  /*f040*/  @P0 IADD3.X R23, RZ, c[0x0][0x1cc], R18, P5, P6 ;  /* 0x00007300ff170a10 */ /* 0x000fe20002fec412 */
[----:B------:R-:W-:Y:S01]  /*f050*/  FADD.FTZ R20, R242, R20 ;  /* 0x00000014f2147221 */ /* 0x000fe20000010000 */
[C---:B-1----:R-:W-:Y:S08]  /*f060*/  HMMA.16816.F32 R76, R160.reuse, R12, R76 ;  /* 0x0000000ca04c723c */ /* 0x042ff0000000184c */
[C---:B------:R-:W-:Y:S08]  /*f070*/  HMMA.16816.F32 R80, R160.reuse, R14, R80 ;  /* 0x0000000ea050723c */ /* 0x040ff00000001850 */
[C---:B---3--:R-:W-:Y:S08]  /*f080*/  HMMA.16816.F32 R84, R160.reuse, R4, R84 ;  /* 0x00000004a054723c */ /* 0x048ff00000001854 */
[C---:B------:R-:W-:Y:S08]  /*f090*/  HMMA.16816.F32 R88, R160.reuse, R6, R88 ;  /* 0x00000006a058723c */ /* 0x040ff00000001858 */
[C---:B------:R-:W-:Y:S08]  /*f0a0*/  HMMA.16816.F32 R92, R160.reuse, R8, R92 ;  /* 0x00000008a05c723c */ /* 0x040ff0000000185c */
[----:B------:R-:W-:Y:S04]  /*f0b0*/  HMMA.16816.F32 R96, R160, R10, R96 ;  /* 0x0000000aa060723c */ /* 0x000fe80000001860 */
[----:B--2---:R-:W-:Y:S01]  /*f0c0*/  @P0 IMAD R0, R17, 0x4800, R21 ;  /* 0x0000480011000824 */ /* 0x004fe200078e0215 */
[----:B------:R-:W-:Y:S01]  /*f0d0*/  @P0 IADD3.X R17, R18, c[0x0][0x1cc], RZ, P1, !PT ;  /* 0x0000730012110a10 */ /* 0x000fe20000ffe4ff */
[----:B------:R-:W-:Y:S01]  /*f0e0*/  FADD.FTZ R21, R233, R19 ;  /* 0x00000013e9157221 */ /* 0x000fe20000010000 */
[----:B------:R-:W-:Y:S01]  /*f0f0*/  @P0 IADD3 R2, P1, R2, 0x100, RZ ;  /* 0x0000010002020810 */ /* 0x000fe20007f3e0ff */
[----:B------:R-:W-:Y:S01]  /*f100*/  FADD.FTZ R19, R244, R20 ;  /* 0x00000014f4137221 */ /* 0x000fe20000010000 */
[----:B------:R-:W-:Y:S03]  /*f110*/  @P0 SHF.L.U32 R0, R0, 0x1, RZ ;  /* 0x0000000100000819 */ /* 0x000fe600000006ff */
[----:B------:R-:W-:Y:S01]  /*f120*/  FADD.FTZ R21, R235, R21 ;  /* 0x00000015eb157221 */ /* 0x000fe20000010000 */
[----:B------:R-:W-:Y:S01]  /*f130*/  @P0 IADD3 R20, P5, R2, c[0x0][0x1c8], RZ ;  /* 0x0000720002140a10 */ /* 0x000fe20007fbe0ff */
[----:B------:R-:W-:Y:S01]  /*f140*/  FADD.FTZ R19, R243, R19 ;  /* 0x00000013f3137221 */ /* 0x000fe20000010000 */
[----:B------:R-:W-:Y:S01]  /*f150*/  @!PT LDS RZ, [RZ] ;  /* 0x00000000fffff984 */ /* 0x000fe20000000800 */
[----:B------:R-:W-:Y:S01]  /*f160*/  @!PT LDS RZ, [RZ] ;  /* 0x00000000fffff984 */ /* 0x000fe20000000800 */
[----:B------:R-:W-:Y:S01]  /*f170*/  @!PT LDS RZ, [RZ] ;  /* 0x00000000fffff984 */ /* 0x000fe20000000800 */
[----:B------:R1:W-:Y:S01]  /*f180*/  @P0 LDGSTS.E.BYPASS.LTC128B.128 [R0+0x12100], [R16.64], !P4 ;  /* 0x1210000010000fae */ /* 0x0003e2000e101d58 */
[----:B------:R-:W-:Y:S01]  /*f190*/  FADD.FTZ R2, R234, R21 ;  /* 0x00000015ea027221 */ /* 0x000fe20000010000 */
[----:B------:R-:W-:Y:S01]  /*f1a0*/  @P0 IADD3.X R21, RZ, c[0x0][0x1cc], R18, P5, P1 ;  /* 0x00007300ff150a10 */ /* 0x000fe20002fe2412 */
[----:B------:R-:W-:Y:S01]  /*f1b0*/  FADD.FTZ R13, R241, R19 ;  /* 0x00000013f10d7221 */ /* 0x000fe20000010000 */
[----:B------:R-:W-:Y:S01]  /*f1c0*/  @P0 IADD3 R12, P5, R16, UR13, RZ ;  /* 0x0000000d100c0c10 */ /* 0x000fe2000ffbe0ff */
[----:B------:R-:W-:Y:S02]  /*f1d0*/  FADD.FTZ R2, R232, R2 ;  /* 0x00000002e8027221 */ /* 0x000fe40000010000 */
[----:B------:R-:W-:Y:S01]  /*f1e0*/  FADD.FTZ R15, R231, R13 ;  /* 0x0000000de70f7221 */ /* 0x000fe20000010000 */
[----:B------:R2:W-:Y:S01]  /*f1f0*/  @P0 LDGSTS.E.BYPASS.LTC128B.128 [R0+0x15100], [R22.64], !P3 ;  /* 0x1510000016000fae */ /* 0x0005e2000d901d58 */
[----:B------:R-:W-:Y:S01]  /*f200*/  @P0 IADD3.X R13, R17, UR14, RZ, P5, !PT ;  /* 0x0000000e110d0c10 */ /* 0x000fe2000affe4ff */
[----:B------:R-:W-:Y:S01]  /*f210*/  FADD.FTZ R2, R229, R2 ;  /* 0x00000002e5027221 */ /* 0x000fe20000010000 */
[C---:B------:R-:W-:Y:S02]  /*f220*/  @P0 IADD3 R14, P1, R12.reuse, UR13, RZ ;  /* 0x0000000d0c0e0c10 */ /* 0x040fe4000ff3e0ff */
[----:B------:R-:W-:Y:S01]  /*f230*/  @P0 IADD3 R6, P5, R12, UR17, RZ ;  /* 0x000000110c060c10 */ /* 0x000fe2000ffbe0ff */
[----:B------:R-:W-:Y:S02]  /*f240*/  FADD.FTZ R2, R228, R2 ;  /* 0x00000002e4027221 */ /* 0x000fe40000010000 */
[----:B------:R2:W-:Y:S01]  /*f250*/  @P0 LDGSTS.E.BYPASS.LTC128B.128 [R0+0x18100], [R20.64], !P2 ;  /* 0x1810000014000fae */ /* 0x0005e2000d101d58 */
[----:B------:R-:W-:Y:S01]  /*f260*/  @P0 IADD3.X R7, R13, UR16, RZ, P5, !PT ;  /* 0x000000100d070c10 */ /* 0x000fe2000affe4ff */
[----:B------:R-:W-:Y:S04]  /*f270*/  FADD.FTZ R2, R193, R2 ;  /* 0x00000002c1027221 */ /* 0x000fe80000010000 */
[----:B------:R-:W-:Y:S02]  /*f280*/  FADD.FTZ R2, R192, R2 ;  /* 0x00000002c0027221 */ /* 0x000fe40000010000 */
[----:B------:R3:W-:Y:S02]  /*f290*/  @P0 LDGSTS.E.BYPASS.LTC128B.128 [R0+0x13100], [R12.64], !P4 ;  /* 0x131000000c000fae */ /* 0x0007e4000e101d58 */
[----:B------:R-:W-:Y:S02]  /*f2a0*/  FADD.FTZ R2, R181, R2 ;  /* 0x00000002b5027221 */ /* 0x000fe40000010000 */
[----:B-1----:R-:W-:Y:S01]  /*f2b0*/  FADD.FTZ R16, R230, R15 ;  /* 0x0000000fe6107221 */ /* 0x002fe20000010000 */
[----:B------:R-:W-:Y:S01]  /*f2c0*/  @P0 IADD3.X R15, R13, UR14, RZ, P1, !PT ;  /* 0x0000000e0d0f0c10 */ /* 0x000fe20008ffe4ff */
[----:B------:R-:W-:Y:S02]  /*f2d0*/  FADD.FTZ R2, R180, R2 ;  /* 0x00000002b4027221 */ /* 0x000fe40000010000 */
[----:B------:R3:W-:Y:S01]  /*f2e0*/  @P0 LDGSTS.E.BYPASS.LTC128B.128 [R0+0x16100], [R12.64+0x80], !P3 ;  /* 0x161000800c000fae */ /* 0x0007e2000d901d58 */
[----:B------:R-:W-:Y:S02]  /*f2f0*/  FADD.FTZ R4, R195, R16 ;  /* 0x00000010c3047221 */ /* 0x000fe40000010000 */
[----:B------:R-:W-:Y:S02]  /*f300*/  FADD.FTZ R2, R177, R2 ;  /* 0x00000002b1027221 */ /* 0x000fe40000010000 */
[----:B------:R-:W-:Y:S02]  /*f310*/  FADD.FTZ R4, R194, R4 ;  /* 0x00000004c2047221 */ /* 0x000fe40000010000 */
[----:B------:R-:W-:Y:S01]  /*f320*/  FADD.FTZ R2, R176, R2 ;  /* 0x00000002b0027221 */ /* 0x000fe20000010000 */
[----:B------:R3:W-:Y:S01]  /*f330*/  @P0 LDGSTS.E.BYPASS.LTC128B.128 [R0+0x19100], [R12.64+0x100], !P2 ;  /* 0x191001000c000fae */ /* 0x0007e2000d101d58 */
[----:B------:R-:W-:Y:S01]  /*f340*/  FADD.FTZ R5, R183, R4 ;  /* 0x00000004b7057221 */ /* 0x000fe20000010000 */
[----:B------:R-:W-:Y:S06]  /*f350*/  @P0 IADD3 R4, P1, R12, UR19, RZ ;  /* 0x000000130c040c10 */ /* 0x000fec000ff3e0ff */
[----:B------:R2:W-:Y:S08]  /*f360*/  @P0 LDGSTS.E.BYPASS.LTC128B.128 [R0+0x14100], [R14.64], !P4 ;  /* 0x141000000e000fae */ /* 0x0005f0000e101d58 */
[----:B------:R1:W-:Y:S01]  /*f370*/  @P0 LDGSTS.E.BYPASS.LTC128B.128 [R0+0x17100], [R6.64], !P3 ;  /* 0x1710000006000fae */ /* 0x0003e2000d901d58 */
[----:B---3--:R-:W-:Y:S01]  /*f380*/  FADD.FTZ R12, R182, R5 ;  /* 0x00000005b60c7221 */ /* 0x008fe20000010000 */
[----:B------:R-:W-:Y:S06]  /*f390*/  @P0 IADD3.X R5, R13, UR18, RZ, P1, !PT ;  /* 0x000000120d050c10 */ /* 0x000fec0008ffe4ff */
[----:B------:R2:W-:Y:S01]  /*f3a0*/  @P0 LDGSTS.E.BYPASS.LTC128B.128 [R0+0x1a100], [R4.64], !P2 ;  /* 0x1a10000004000fae */ /* 0x0005e2000d101d58 */
[----:B------:R-:W-:Y:S01]  /*f3b0*/  ISETP.LT.AND P0, PT, RZ, UR28, PT ;  /* 0x0000001cff007c0c */ /* 0x000fe2000bf01270 */
[----:B------:R-:W-:Y:S06]  /*f3c0*/  UMOV UR28, UR27 ;  /* 0x0000001b001c7c82 */ /* 0x000fec0008000000 */
[----:B------:R-:W0:Y:S01]  /*f3d0*/  LDGDEPBAR ;  /* 0x00000000000079af */ /* 0x000e220000000000 */
[----:B-1----:R-:W-:Y:S04]  /*f3e0*/  FADD.FTZ R6, R179, R12 ;  /* 0x0000000cb3067221 */ /* 0x002fe80000010000 */
        /* <DEDUP_REMOVED lines=13> */
.L_x_1152:
        /* <DEDUP_REMOVED lines=125> */
.L_x_1146:
        /* <DEDUP_REMOVED lines=152> */
.L_x_1155:
        /* <DEDUP_REMOVED lines=139> */
.L_x_1157:
[----:B---3--:R-:W-:Y:S05]  /*10ec0*/  BSYNC B0 ;  /* 0x0000000000007941 */ /* 0x008fea0003800000 */
.L_x_1156:
        /* <DEDUP_REMOVED lines=23> */
.L_x_1159:
[----:B------:R-:W-:Y:S05]  /*11040*/  BSYNC B0 ;  /* 0x0000000000007941 */ /* 0x000fea0003800000 */
.L_x_1158:
        /* <DEDUP_REMOVED lines=23> */
.L_x_1161:
[----:B------:R-:W-:Y:S05]  /*111c0*/  BSYNC B0 ;  /* 0x0000000000007941 */ /* 0x000fea0003800000 */
.L_x_1160:
        /* <DEDUP_REMOVED lines=24> */
.L_x_1154:
        /* <DEDUP_REMOVED lines=19> */
.L_x_1162:
        /* <DEDUP_REMOVED lines=42> */
.L_x_1164:
[----:B------:R-:W-:Y:S05]  /*11720*/  BSYNC B0 ;  /* 0x0000000000007941 */ /* 0x000fea0003800000 */
.L_x_1163:
        /* <DEDUP_REMOVED lines=66> */
.L_x_1166:
[----:B------:R-:W-:Y:S05]  /*11b50*/  BSYNC B0 ;  /* 0x0000000000007941 */ /* 0x000fea0003800000 */
.L_x_1165:
        /* <DEDUP_REMOVED lines=21> */
.L_x_1168:
[----:B------:R-:W-:Y:S05]  /*11cb0*/  BSYNC B0 ;  /* 0x0000000000007941 */ /* 0x000fea0003800000 */
.L_x_1167:
        /* <DEDUP_REMOVED lines=21> */
.L_x_1170:
[----:B------:R-:W-:Y:S05]  /*11e10*/  BSYNC B0 ;  /* 0x0000000000007941 */ /* 0x000fea0003800000 */
.L_x_1169:
        /* <DEDUP_REMOVED lines=22> */
.L_x_1171:
        /* <DEDUP_REMOVED lines=16> */
.L_x_2586:


//--------------------- .text._ZN7cutlass13device_kernelIN5flash19enable_sm80_to_sm89INS1_16FlashAttnFwdSm80INS1_25CollectiveMainloopFwdSm80ILi8ELi2ELb0EN4cute5tupleIJNS5_1CILi128EEENS7_ILi64EEENS7_ILi192EEEEEELi192ENS_6half_tEfNS_4arch4Sm80ELb1ELb0ELb1ELb1ELb0ELb1ELb1ELb0EEENS1_21CollectiveEpilogueFwdINS6_IJS8_SA_S9_EEENS6_IJNS7_ILi1EEESI_SI_EEESC_SE_Li256ELb1ELb1ELb0ELb0EEENS1_19SingleTileSchedulerILb1ELb0ELb1ELi128EEEEEEEEEvNT_6ParamsE --------------------------
	.section	.text._ZN7cutlass13device_kernelIN5flash19enable_sm80_to_sm89INS1_16FlashAttnFwdSm80INS1_25CollectiveMainloopFwdSm80ILi8ELi2ELb0EN4cute5tupleIJNS5_1CILi128EEENS7_ILi64EEENS7_ILi192EEEEEELi192ENS_6half_tEfNS_4arch4Sm80ELb1ELb0ELb1ELb1ELb0ELb1ELb1ELb0EEENS1_21CollectiveEpilogueFwdINS6_IJS8_SA_S9_EEENS6_IJNS7_ILi1EEESI_SI_EEESC_SE_Li256ELb1ELb1ELb0ELb0EEENS1_19SingleTileSchedulerILb1ELb0ELb1ELi128EEEEEEEEEvNT_6ParamsE,"ax",@progbits
	.sectioninfo	@"SHI_REGISTERS=255"
	.align	128
.text._ZN7cutlass13device_kernelIN5flash19enable_sm80_to_sm89INS1_16FlashAttnFwdSm80INS1_25CollectiveMainloopFwdSm80ILi8ELi2ELb0EN4cute5tupleIJNS5_1CILi128EEENS7_ILi64EEENS7_ILi192EEEEEELi192ENS_6half_tEfNS_4arch4Sm80ELb1ELb0ELb1ELb1ELb0ELb1ELb1ELb0EEENS1_21CollectiveEpilogueFwdINS6_IJS8_SA_S9_EEENS6_IJNS7_ILi1EEESI_SI_EEESC_SE_Li256ELb1ELb1ELb0ELb0EEENS1_19SingleTileSchedulerILb1ELb0ELb1ELi128EEEEEEEEEvNT_6ParamsE:
        .type           _ZN7cutlass13device_kernelIN5flash19enable_sm80_to_sm89INS1_16FlashAttnFwdSm80INS1_25CollectiveMainloopFwdSm80ILi8ELi2ELb0EN4cute5tupleIJNS5_1CILi128EEENS7_ILi64EEENS7_ILi192EEEEEELi192ENS_6half_tEfNS_4arch4Sm80ELb1ELb0ELb1ELb1ELb0ELb1ELb1ELb0EEENS1_21CollectiveEpilogueFwdINS6_IJS8_SA_S9_EEENS6_IJNS7_ILi1EEESI_SI_EEESC_SE_Li256ELb1ELb1ELb0ELb0EEENS1_19SingleTileSchedulerILb1ELb0ELb1ELi128EEEEEEEEEvNT_6ParamsE,@function
        .size           _ZN7cutlass13device_kernelIN5flash19enable_sm80_to_sm89INS1_16FlashAttnFwdSm80INS1_25CollectiveMainloopFwdSm80ILi8ELi2ELb0EN4cute5tupleIJNS5_1CILi128EEENS7_ILi64EEENS7_ILi192EEEEEELi192ENS_6half_tEfNS_4arch4Sm80ELb1ELb0ELb1ELb1ELb0ELb1ELb1ELb0EEENS1_21CollectiveEpilogueFwdINS6_IJS8_SA_S9_EEENS6_IJNS7_ILi1EEESI_SI_EEESC_SE_Li256ELb1ELb1ELb0ELb0EEENS1_19SingleTileSchedulerILb1ELb0ELb1ELi128EEEEEEEEEvNT_6ParamsE,(.L_x_2587 - _ZN7cutlass13device_kernelIN5flash19enable_sm80_to_sm89INS1_16FlashAttnFwdSm80INS1_25CollectiveMainloopFwdSm80ILi8ELi2ELb0EN4cute5tupleIJNS5_1CILi128EEENS7_ILi64EEENS7_ILi192EEEEEELi192ENS_6half_tEfNS_4arch4Sm80ELb1ELb0ELb1ELb1ELb0ELb1ELb1ELb0EEENS1_21CollectiveEpilogueFwdINS6_IJS8_SA_S9_EEENS6_IJNS7_ILi1EEESI_SI_EEESC_SE_Li256ELb1ELb1ELb0ELb0EEENS1_19SingleTileSchedulerILb1ELb0ELb1ELi128EEEEEEEEEvNT_6ParamsE)
        .other          _ZN7cutlass13device_kernelIN5flash19enable_sm80_to_sm89INS1_16FlashAttnFwdSm80INS1_25CollectiveMainloopFwdSm80ILi8ELi2ELb0EN4cute5tupleIJNS5_1CILi128EEENS7_ILi64EEENS7_ILi192EEEEEELi192ENS_6half_tEfNS_4arch4Sm80ELb1ELb0ELb1ELb1ELb0ELb1ELb1ELb0EEENS1_21CollectiveEpilogueFwdINS6_IJS8_SA_S9_EEENS6_IJNS7_ILi1EEESI_SI_EEESC_SE_Li256ELb1ELb1ELb0ELb0EEENS1_19SingleTileSchedulerILb1ELb0ELb1ELi128EEEEEEEEEvNT_6ParamsE,@"STO_CUDA_ENTRY STV_DEFAULT"
_ZN7cutlass13device_kernelIN5flash19enable_sm80_to_sm89INS1_16FlashAttnFwdSm80INS1_25CollectiveMainloopFwdSm80ILi8ELi2ELb0EN4cute5tupleIJNS5_1CILi128EEENS7_ILi64EEENS7_ILi192EEEEEELi192ENS_6half_tEfNS_4arch4Sm80ELb1ELb0ELb1ELb1ELb0ELb1ELb1ELb0EEENS1_21CollectiveEpilogueFwdINS6_IJS8_SA_S9_EEENS6_IJNS7_ILi1EEESI_SI_EEESC_SE_Li256ELb1ELb1ELb0ELb0EEENS1_19SingleTileSchedulerILb1ELb0ELb1ELi128EEEEEEEEEvNT_6ParamsE:
        /* <DEDUP_REMOVED lines=16> */
.L_x_1173:
        /* <DEDUP_REMOVED lines=8> */
.L_x_1175:
[----:B------:R-:W-:-:S04]  /*0180*/  MOV R5, c[0x0][0x54c] ;  /* 0x0001530000057a02 */ /* 0x000fc80000000f00 */
.L_x_1174:
[----:B------:R-:W-:Y:S01]  /*0190*/  USHF.L.U32 UR4, UR4, 0x7, URZ ;  /* 0x0000000704047899 */ /* 0x000fe2000800063f */
[----:B-----5:R-:W-:-:S05]  /*01a0*/  IMAD R5, R5, c[0x0][0x548], RZ ;  /* 0x0001520005057a24 */ /* 0x020fca00078e02ff */
[----:B------:R-:W-:-:S04]  /*01b0*/  MOV R92, UR4 ;  /* 0x00000004005c7c02 */ /* 0x000fc80008000f00 */
[----:B------:R-:W-:-:S04]  /*01c0*/  ISETP.GE.AND P0, PT, R92, R5, PT ;  /* 0x000000055c00720c */ /* 0x000fc80003f06270 */
[----:B------:R-:W-:Y:S01]  /*01d0*/  SEL R196, R196, 0xffffffff, !P0 ;  /* 0xffffffffc4c47807 */ /* 0x000fe20004000000 */
[----:B------:R-:W-:Y:S05]  /*01e0*/  BRA `(.L_x_1176) ;  /* 0x0000013000007947 */ /* 0x000fea0003800000 */
.L_x_1172:
[----:B------:R-:W-:-:S04]  /*01f0*/  ISETP.NE.U32.AND P0, PT, RZ, c[0x0][0x568], PT ;  /* 0x00015a00ff007a0c */ /* 0x000fc80003f05070 */
[----:B------:R-:W-:-:S13]  /*0200*/  ISETP.NE.AND.EX P0, PT, RZ, c[0x0][0x56c], PT, P0 ;  /* 0x00015b00ff007a0c */ /* 0x000fda0003f05300 */
[----:B------:R-:W-:Y:S05]  /*0210*/  @!P0 BRA `(.L_x_1177) ;  /* 0x0000002000008947 */ /* 0x000fea0003800000 */
[----:B------:R1:W5:Y:S01]  /*0220*/  LDG.E R5, [R4.64] ;  /* 0x0000000604057981 */ /* 0x000362000c1e1900 */
[----:B------:R-:W-:Y:S05]  /*0230*/  BRA `(.L_x_1178) ;  /* 0x0000009000007947 */ /* 0x000fea0003800000 */
.L_x_1177:
        /* <DEDUP_REMOVED lines=8> */
.L_x_1179:
[----:B------:R-:W-:-:S04]  /*02c0*/  MOV R5, c[0x0][0x54c] ;  /* 0x0001530000057a02 */ /* 0x000fc80000000f00 */
.L_x_1178:
[----:B------:R-:W-:Y:S01]  /*02d0*/  USHF.L.U32 UR4, UR4, 0x7, URZ ;  /* 0x0000000704047899 */ /* 0x000fe2000800063f */
[----:B-----5:R-:W-:-:S05]  /*02e0*/  IMAD R5, R5, c[0x0][0x548], RZ ;  /* 0x0001520005057a24 */ /* 0x020fca00078e02ff */
[----:B------:R-:W-:-:S04]  /*02f0*/  MOV R92, UR4 ;  /* 0x00000004005c7c02 */ /* 0x000fc80008000f00 */
[----:B------:R-:W-:-:S04]  /*0300*/  ISETP.GE.AND P0, PT, R92, R5, PT ;  /* 0x000000055c00720c */ /* 0x000fc80003f06270 */
[----:B------:R-:W-:-:S04]  /*0310*/  SEL R196, R196, 0xffffffff, !P0 ;  /* 0xffffffffc4c47807 */ /* 0x000fc80004000000 */
.L_x_1176:
        /* <DEDUP_REMOVED lines=35> */
.L_x_1180:
[----:B-1----:R-:W-:-:S04]  /*0550*/  ISETP.NE.U32.AND P0, PT, RZ, c[0x0][0x368], PT ;  /* 0x0000da00ff007a0c */ /* 0x002fc80003f05070 */
[----:B------:R-:W-:-:S13]  /*0560*/  ISETP.NE.AND.EX P0, PT, RZ, c[0x0][0x36c], PT, P0 ;  /* 0x0000db00ff007a0c */ /* 0x000fda0003f05300 */
[----:B------:R-:W-:Y:S05]  /*0570*/  @!P0 BRA `(.L_x_1181) ;  /* 0x0000003000008947 */ /* 0x000fea0003800000 */
[----:B------:R-:W-:-:S06]  /*0580*/  IMAD.WIDE R6, R196, R3, c[0x0][0x368] ;  /* 0x0000da00c4067625 */ /* 0x000fcc00078e0203 */
[----:B------:R1:W5:Y:S01]  /*0590*/  LDG.E R6, [R6.64] ;  /* 0x0000000606067981 */ /* 0x000362000c1e1900 */
[----:B------:R-:W-:Y:S05]  /*05a0*/  BRA `(.L_x_1182) ;  /* 0x0000004000007947 */ /* 0x000fea0003800000 */
.L_x_1181:
[----:B------:R-:W-:Y:S05]  /*05b0*/  @!P5 BRA `(.L_x_1182) ;  /* 0x000000300000d947 */ /* 0x000fea0003800000 */
[----:B------:R-:W2:Y:S04]  /*05c0*/  LDG.E R6, [R8.64] ;  /* 0x0000000608067981 */ /* 0x000ea8000c1e1900 */
[----:B------:R-:W2:Y:S02]  /*05d0*/  LDG.E R5, [R8.64+0x4] ;  /* 0x0000040608057981 */ /* 0x000ea4000c1e1900 */
[----:B--2---:R-:W-:Y:S02]  /*05e0*/  IADD3 R6, -R6, R5, RZ ;  /* 0x0000000506067210 */ /* 0x004fe40007ffe1ff */
.L_x_1182:
[----:B------:R-:W2:Y:S04]  /*05f0*/  @P4 LDG.E R0, [R10.64] ;  /* 0x000000060a004981 */ /* 0x000ea8000c1e1900 */
[----:B------:R-:W2:Y:S01]  /*0600*/  @P4 LDG.E R5, [R10.64+0x4] ;  /* 0x000004060a054981 */ /* 0x000ea2000c1e1900 */
[----:B------:R-:W-:Y:S01]  /*0610*/  IMAD.MOV.U32 R216, RZ, RZ, c[0x0][0x2c4] ;  /* 0x0000b100ffd87624 */ /* 0x000fe200078e00ff */
[----:B------:R-:W-:Y:S01]  /*0620*/  ISETP.NE.U32.AND P0, PT, RZ, c[0x0][0x378], PT ;  /* 0x0000de00ff007a0c */ /* 0x000fe20003f05070 */
[----:B-----5:R-:W-:-:S03]  /*0630*/  IMAD.MOV.U32 R85, RZ, RZ, R6 ;  /* 0x000000ffff557224 */ /* 0x020fc600078e0006 */
[----:B------:R-:W-:Y:S02]  /*0640*/  ISETP.NE.AND P1, PT, R216, 0x1, PT ;  /* 0x00000001d800780c */ /* 0x000fe40003f25270 */
[----:B------:R-:W-:Y:S02]  /*0650*/  IADD3 R2, R92, 0x7f, RZ ;  /* 0x0000007f5c027810 */ /* 0x000fe40007ffe0ff */
[----:B------:R-:W-:-:S09]  /*0660*/  ISETP.NE.AND.EX P0, PT, RZ, c[0x0][0x37c], PT, P0 ;  /* 0x0000df00ff007a0c */ /* 0x000fd20003f05300 */
[----:B------:R-:W-:-:S04]  /*0670*/  @P1 IADD3 R4, R92, 0x7f, RZ ;  /* 0x0000007f5c041810 */ /* 0x000fc80007ffe0ff */
[----:B------:R-:W-:-:S04]  /*0680*/  @P0 IMAD.WIDE R8, R196, R3, c[0x0][0x378] ;  /* 0x0000de00c4080625 */ /* 0x000fc800078e0203 */
[----:B------:R-:W-:Y:S01]  /*0690*/  @P1 IMAD.HI.U32 R4, R4, c[0x0][0x2c8], RZ ;  /* 0x0000b20004041a27 */ /* 0x000fe200078e00ff */
[----:B------:R3:W5:Y:S01]  /*06a0*/  @P0 LDG.E R85, [R8.64] ;  /* 0x0000000608550981 */ /* 0x000762000c1e1900 */
[----:B------:R-:W-:-:S03]  /*06b0*/  LOP3.LUT R197, R197, 0xfffffff7, RZ, 0xc0, !PT ;  /* 0xfffffff7c5c57812 */ /* 0x000fc600078ec0ff */
[----:B------:R-:W-:Y:S02]  /*06c0*/  @P1 SHF.R.U32.HI R2, RZ, c[0x0][0x2cc], R4 ;  /* 0x0000b300ff021a19 */ /* 0x000fe40000011604 */
[----:B------:R-:W-:Y:S01]  /*06d0*/  @P1 LOP3.LUT R197, R197, 0x8, RZ, 0xfc, !PT ;  /* 0x00000008c5c51812 */ /* 0x000fe200078efcff */
[----:B--2---:R-:W-:Y:S02]  /*06e0*/  @P4 IMAD.IADD R93, R5, 0x1, -R0 ;  /* 0x00000001055d4824 */ /* 0x004fe400078e0a00 */
[----:B------:R-:W-:-:S04]  /*06f0*/  IMAD.IADD R0, R6, 0x1, -R90 ;  /* 0x0000000106007824 */ /* 0x000fc800078e0a5a */
[----:B------:R-:W-:Y:S02]  /*0700*/  IMAD.IADD R215, R0, 0x1, R93 ;  /* 0x0000000100d77824 */ /* 0x000fe400078e025d */
[----:B------:R-:W-:-:S03]  /*0710*/  IMAD.MOV R11, RZ, RZ, -R0 ;  /* 0x000000ffff0b7224 */ /* 0x000fc600078e0a00 */
[C---:B------:R-:W-:Y:S02]  /*0720*/  IADD3 R87, R215.reuse, 0x40, -R218 ;  /* 0x00000040d7577810 */ /* 0x040fe40007ffe8da */
[----:B-1----:R-:W-:Y:S02]  /*0730*/  IADD3 R7, R215, 0x3f, RZ ;  /* 0x0000003fd7077810 */ /* 0x002fe40007ffe0ff */
[----:B------:R-:W-:Y:S01]  /*0740*/  IMNMX R11, RZ, R11, !PT ;  /* 0x0000000bff0b7217 */ /* 0x000fe20007800200 */
[----:B------:R-:W-:Y:S01]  /*0750*/  IMAD.IADD R5, R87, 0x1, R2 ;  /* 0x0000000157057824 */ /* 0x000fe200078e0202 */
[----:B------:R-:W-:-:S04]  /*0760*/  SHF.R.S32.HI R4, RZ, 0x1f, R7 ;  /* 0x0000001fff047819 */ /* 0x000fc80000011407 */
[----:B------:R-:W-:Y:S02]  /*0770*/  SHF.R.S32.HI R2, RZ, 0x1f, R5 ;  /* 0x0000001fff027819 */ /* 0x000fe40000011405 */
[----:B------:R-:W-:Y:S02]  /*0780*/  LEA.HI R4, R4, R7, RZ, 0x6 ;  /* 0x0000000704047211 */ /* 0x000fe400078f30ff */
[----:B------:R-:W-:Y:S02]  /*0790*/  LEA.HI R2, R2, R5, RZ, 0x6 ;  /* 0x0000000502027211 */ /* 0x000fe400078f30ff */
[----:B------:R-:W-:Y:S02]  /*07a0*/  SHF.R.S32.HI R88, RZ, 0x6, R4 ;  /* 0x00000006ff587819 */ /* 0x000fe40000011404 */
[----:B------:R-:W-:-:S04]  /*07b0*/  SHF.R.S32.HI R5, RZ, 0x6, R2 ;  /* 0x00000006ff057819 */ /* 0x000fc80000011402 */
[----:B------:R-:W-:-:S05]  /*07c0*/  IMNMX R5, R88, R5, PT ;  /* 0x0000000558057217 */ /* 0x000fca0003800200 */
[----:B------:R-:W-:-:S05]  /*07d0*/  IMAD R0, R5, 0x40, -R0 ;  /* 0x0000004005007824 */ /* 0x000fca00078e0a00 */
        /* <DEDUP_REMOVED lines=10> */
[----:B---3--:R-:W-:-:S04]  /*0880*/  ISETP.NE.U32.AND P3, PT, RZ, c[0x0][0x340], PT ;  /* 0x0000d000ff007a0c */ /* 0x008fc80003f65070 */
        /* <DEDUP_REMOVED lines=14> */
[----:B------:R-:W-:Y:S01]  /*0970*/  IMAD R146, R195, c[0x0][0x244], R146 ;  /* 0x00009100c3927a24 */ /* 0x000fe200078e0292 */
[----:B------:R-:W-:Y:S01]  /*0980*/  IADD3 R17, P0, R10, R17, RZ ;  /* 0x000000110a117210 */ /* 0x000fe20007f1e0ff */
[----:B------:R-:W-:Y:S01]  /*0990*/  IMAD.SHL.U32 R96, R0, 0x40, RZ ;  /* 0x0000004000607824 */ /* 0x000fe200078e00ff */
[----:B------:R-:W-:Y:S01]  /*09a0*/  SHF.L.U64.HI R95, R98, R131, c[0x0][0x23c] ;  /* 0x00008f00625f7619 */ /* 0x000fe20000010283 */
[----:B------:R-:W-:Y:S01]  /*09b0*/  IMAD.IADD R8, R84, 0x1, -R7 ;  /* 0x0000000154087824 */ /* 0x000fe200078e0a07 */
[----:B------:R-:W-:Y:S01]  /*09c0*/  LEA.HI.X.SX32 R20, R10, R3, 0x1, P0 ;  /* 0x000000030a147211 */ /* 0x000fe200000f0eff */
[----:B------:R-:W-:Y:S01]  /*09d0*/  IMAD.SHL.U32 R99, R98, 0x20, RZ ;  /* 0x0000002062637824 */ /* 0x000fe200078e00ff */
[----:B------:R-:W-:Y:S01]  /*09e0*/  SHF.L.U64.HI R94, R0, R131, c[0x0][0x25c] ;  /* 0x00009700005e7619 */ /* 0x000fe20000010283 */
[----:B------:R-:W-:Y:S01]  /*09f0*/  IMAD.SHL.U32 R8, R8, 0x8, RZ ;  /* 0x0000000808087824 */ /* 0x000fe200078e00ff */
[----:B------:R-:W-:Y:S01]  /*0a00*/  SHF.R.S32.HI R7, RZ, 0x1f, R18 ;  /* 0x0000001fff077819 */ /* 0x000fe20000011412 */
[----:B------:R-:W-:Y:S01]  /*0a10*/  IMAD R14, R20, c[0x0][0x238], RZ ;  /* 0x00008e00140e7a24 */ /* 0x000fe200078e02ff */
[----:B------:R-:W-:Y:S01]  /*0a20*/  SEL R144, R196, RZ, !P4 ;  /* 0x000000ffc4907207 */ /* 0x000fe20006000000 */
[----:B------:R-:W-:Y:S01]  /*0a30*/  IMAD R20, R20, c[0x0][0x258], RZ ;  /* 0x0000960014147a24 */ /* 0x000fe200078e02ff */
[----:B------:R-:W-:Y:S01]  /*0a40*/  SHF.R.S32.HI R9, RZ, 0x1f, R8 ;  /* 0x0000001fff097819 */ /* 0x000fe20000011408 */
[C---:B------:R-:W-:Y:S01]  /*0a50*/  IMAD R14, R17.reuse, c[0x0][0x23c], R14 ;  /* 0x00008f00110e7a24 */ /* 0x040fe200078e020e */
[----:B------:R-:W-:Y:S01]  /*0a60*/  ULDC.U8 UR4, c[0x0][0x298] ;  /* 0x0000a60000047ab9 */ /* 0x000fe20000000000 */
[----:B------:R-:W-:-:S02]  /*0a70*/  IMAD R20, R17, c[0x0][0x25c], R20 ;  /* 0x0000970011147a24 */ /* 0x000fc400078e0214 */
[----:B-1----:R-:W-:-:S04]  /*0a80*/  IMAD.WIDE.U32 R12, R17, c[0x0][0x238], R8 ;  /* 0x00008e00110c7a25 */ /* 0x002fc800078e0008 */
[----:B------:R-:W-:-:S04]  /*0a90*/  IMAD.WIDE.U32 R16, R17, c[0x0][0x258], R8 ;  /* 0x0000960011107a25 */ /* 0x000fc800078e0008 */
[----:B------:R-:W-:Y:S02]  /*0aa0*/  IMAD.IADD R15, R13, 0x1, R14 ;  /* 0x000000010d0f7824 */ /* 0x000fe400078e020e */
[----:B------:R-:W-:Y:S01]  /*0ab0*/  IMAD.IADD R21, R17, 0x1, R20 ;  /* 0x0000000111157824 */ /* 0x000fe200078e0214 */
[----:B------:R-:W-:Y:S01]  /*0ac0*/  SHF.R.S32.HI R17, RZ, 0x1f, R196 ;  /* 0x0000001fff117819 */ /* 0x000fe200000114c4 */
[----:B------:R-:W-:Y:S02]  /*0ad0*/  IMAD.MOV.U32 R14, RZ, RZ, R12 ;  /* 0x000000ffff0e7224 */ /* 0x000fe400078e000c */
[----:B------:R-:W-:Y:S01]  /*0ae0*/  IMAD R12, R95, R18, RZ ;  /* 0x000000125f0c7224 */ /* 0x000fe200078e02ff */
[----:B------:R-:W-:Y:S01]  /*0af0*/  SEL R149, R17, RZ, !P4 ;  /* 0x000000ff11957207 */ /* 0x000fe20006000000 */
[----:B------:R-:W-:-:S04]  /*0b00*/  IMAD.WIDE.U32 R14, R195, c[0x0][0x240], R14 ;  /* 0x00009000c30e7a25 */ /* 0x000fc800078e000e */
[----:B------:R-:W-:Y:S02]  /*0b10*/  IMAD R3, R94, R18, RZ ;  /* 0x000000125e037224 */ /* 0x000fe400078e02ff */
[----:B------:R-:W-:Y:S02]  /*0b20*/  IMAD.IADD R147, R15, 0x1, R146 ;  /* 0x000000010f937824 */ /* 0x000fe400078e0292 */
[----:B------:R-:W-:Y:S02]  /*0b30*/  IMAD.MOV.U32 R146, RZ, RZ, R14 ;  /* 0x000000ffff927224 */ /* 0x000fe400078e000e */
[----:B------:R-:W-:Y:S02]  /*0b40*/  IMAD.IADD R13, R93, 0x1, -R10 ;  /* 0x000000015d0d7824 */ /* 0x000fe400078e0a0a */
[----:B------:R-:W-:Y:S02]  /*0b50*/  IMAD R151, R149, c[0x0][0x248], RZ ;  /* 0x0000920095977a24 */ /* 0x000fe400078e02ff */
[----:B------:R-:W-:-:S02]  /*0b60*/  IMAD R9, R7, R97, R12 ;  /* 0x0000006107097224 */ /* 0x000fc400078e020c */
[----:B------:R-:W-:Y:S02]  /*0b70*/  IMAD R7, R7, R96, R3 ;  /* 0x0000006007077224 */ /* 0x000fe400078e0203 */
[----:B------:R-:W-:Y:S02]  /*0b80*/  IMAD.SHL.U32 R3, R10, 0x40, RZ ;  /* 0x000000400a037824 */ /* 0x000fe400078e00ff */
[----:B------:R-:W-:Y:S02]  /*0b90*/  IMAD R10, R18, -0x40, R13 ;  /* 0xffffffc0120a7824 */ /* 0x000fe400078e020d */
[C---:B------:R-:W-:Y:S01]  /*0ba0*/  IMAD R151, R144.reuse, c[0x0][0x24c], R151 ;  /* 0x0000930090977a24 */ /* 0x040fe200078e0297 */
[----:B------:R-:W-:Y:S01]  /*0bb0*/  LOP3.LUT R3, R3, 0x1c0, RZ, 0xc0, !PT ;  /* 0x000001c003037812 */ /* 0x000fe200078ec0ff */
[----:B------:R-:W-:Y:S01]  /*0bc0*/  IMAD.WIDE.U32 R146, R144, c[0x0][0x248], R146 ;  /* 0x0000920090927a25 */ /* 0x000fe200078e0092 */
[C---:B------:R-:W-:Y:S02]  /*0bd0*/  ISETP.GE.AND P1, PT, R10.reuse, 0x21, PT ;  /* 0x000000210a00780c */ /* 0x040fe40003f26270 */
[----:B------:R-:W-:Y:S01]  /*0be0*/  ISETP.GE.AND P2, PT, R10, 0x1, PT ;  /* 0x000000010a00780c */ /* 0x000fe20003f46270 */
[----:B------:R-:W-:Y:S01]  /*0bf0*/  IMAD.MOV.U32 R20, RZ, RZ, R16 ;  /* 0x000000ffff147224 */ /* 0x000fe200078e0010 */
[----:B------:R-:W-:Y:S01]  /*0c00*/  LOP3.LUT R10, R3, 0x38, R8, 0xf8, !PT ;  /* 0x00000038030a7812 */ /* 0x000fe200078ef808 */
[----:B------:R-:W-:Y:S01]  /*0c10*/  IMAD R14, R86, c[0x0][0x260], RZ ;  /* 0x00009800560e7a24 */ /* 0x000fe200078e02ff */
[----:B------:R-:W-:Y:S01]  /*0c20*/  SHF.R.U32.HI R3, RZ, 0x3, R3 ;  /* 0x00000003ff037819 */ /* 0x000fe20000011603 */
[----:B------:R-:W-:Y:S01]  /*0c30*/  IMAD.IADD R151, R147, 0x1, R151 ;  /* 0x0000000193977824 */ /* 0x000fe200078e0297 */
[----:B------:R-:W-:Y:S01]  /*0c40*/  LEA.HI R16, R5, R84, RZ, 0x6 ;  /* 0x0000005405107211 */ /* 0x000fe200078f30ff */
[----:B------:R-:W-:Y:S01]  /*0c50*/  IMAD.MOV.U32 R150, RZ, RZ, R146 ;  /* 0x000000ffff967224 */ /* 0x000fe200078e0092 */
[----:B------:R-:W-:Y:S01]  /*0c60*/  LOP3.LUT R3, R10, R3, RZ, 0x3c, !PT ;  /* 0x000000030a037212 */ /* 0x000fe200078e3cff */
[C---:B------:R-:W-:Y:S01]  /*0c70*/  IMAD R14, R195.reuse, c[0x0][0x264], R14 ;  /* 0x00009900c30e7a24 */ /* 0x040fe200078e020e */
[----:B------:R-:W-:Y:S01]  /*0c80*/  IADD3 R10, R8, 0x80, RZ ;  /* 0x00000080080a7810 */ /* 0x000fe20007ffe0ff */
[----:B------:R-:W-:-:S04]  /*0c90*/  IMAD.WIDE.U32 R20, R195, c[0x0][0x260], R20 ;  /* 0x00009800c3147a25 */ /* 0x000fc800078e0014 */
[----:B------:R-:W-:-:S04]  /*0ca0*/  IMAD.WIDE.U32 R12, R18, R97, R150 ;  /* 0x00000061120c7225 */ /* 0x000fc800078e0096 */
[----:B------:R-:W-:Y:S01]  /*0cb0*/  IMAD.IADD R15, R21, 0x1, R14 ;  /* 0x00000001150f7824 */ /* 0x000fe200078e020e */
[C---:B------:R-:W-:Y:S01]  /*0cc0*/  @P2 LEA R22, P0, R12.reuse, c[0x0][0x220], 0x1 ;  /* 0x000088000c162a11 */ /* 0x040fe200078008ff */
[----:B------:R-:W-:Y:S02]  /*0cd0*/  IMAD R149, R149, c[0x0][0x268], RZ ;  /* 0x00009a0095957a24 */ /* 0x000fe400078e02ff */
[----:B------:R-:W-:Y:S02]  /*0ce0*/  IMAD.IADD R13, R13, 0x1, R9 ;  /* 0x000000010d0d7824 */ /* 0x000fe400078e0209 */
[----:B------:R-:W-:Y:S02]  /*0cf0*/  IMAD.MOV.U32 R14, RZ, RZ, R20 ;  /* 0x000000ffff0e7224 */ /* 0x000fe400078e0014 */
[----:B------:R-:W-:Y:S01]  /*0d00*/  IMAD.MOV.U32 R9, RZ, RZ, 0x5 ;  /* 0x00000005ff097424 */ /* 0x000fe200078e00ff */
[----:B------:R-:W-:Y:S01]  /*0d10*/  @P2 LEA.HI.X R23, R12, c[0x0][0x224], R13, 0x1, P0 ;  /* 0x000089000c172a11 */ /* 0x000fe200000f0c0d */
[----:B------:R-:W-:-:S02]  /*0d20*/  IMAD R149, R144, c[0x0][0x26c], R149 ;  /* 0x00009b0090957a24 */ /* 0x000fc400078e0295 */
[----:B------:R-:W-:Y:S01]  /*0d30*/  IMAD.WIDE.U32 R144, R144, c[0x0][0x268], R14 ;  /* 0x00009a0090907a25 */ /* 0x000fe200078e000e */
[----:B------:R-:W-:Y:S02]  /*0d40*/  @P1 IADD3 R15, P4, R99, R12, RZ ;  /* 0x0000000c630f1210 */ /* 0x000fe40007f9e0ff */
[-C--:B------:R-:W-:Y:S01]  /*0d50*/  SHF.L.U64.HI R98, R98, R9.reuse, c[0x0][0x23c] ;  /* 0x00008f0062627619 */ /* 0x080fe20000010209 */
[----:B------:R-:W-:Y:S01]  /*0d60*/  IMAD.IADD R149, R145, 0x1, R149 ;  /* 0x0000000191957824 */ /* 0x000fe200078e0295 */
[----:B------:R-:W-:Y:S01]  /*0d70*/  IADD3 R14, R8, 0x40, RZ ;  /* 0x00000040080e7810 */ /* 0x000fe20007ffe0ff */
[----:B------:R-:W-:Y:S01]  /*0d80*/  IMAD.MOV.U32 R148, RZ, RZ, R144 ;  /* 0x000000ffff947224 */ /* 0x000fe200078e0090 */
[C---:B------:R-:W-:Y:S01]  /*0d90*/  SHF.L.U64.HI R104, R0.reuse, R9, c[0x0][0x25c] ;  /* 0x0000970000687619 */ /* 0x040fe20000010209 */
[----:B------:R-:W-:Y:S02]  /*0da0*/  IMAD.SHL.U32 R105, R0, 0x20, RZ ;  /* 0x0000002000697824 */ /* 0x000fe400078e00ff */
[----:B------:R-:W-:-:S02]  /*0db0*/  IMAD.IADD R154, R89, 0x1, R6 ;  /* 0x00000001599a7824 */ /* 0x000fc400078e0206 */
[----:B------:R-:W-:Y:S02]  /*0dc0*/  IMAD.MOV.U32 R102, RZ, RZ, 0x1 ;  /* 0x00000001ff667424 */ /* 0x000fe400078e00ff */
[----:B------:R-:W-:Y:S02]  /*0dd0*/  IMAD R152, R86, c[0x0][0x1e8], RZ ;  /* 0x00007a0056987a24 */ /* 0x000fe400078e02ff */
[----:B------:R-:W-:Y:S02]  /*0de0*/  IMAD.MOV.U32 R69, RZ, RZ, 0x1 ;  /* 0x00000001ff457424 */ /* 0x000fe400078e00ff */
[----:B------:R-:W-:Y:S02]  /*0df0*/  IMAD R152, R195, c[0x0][0x1ec], R152 ;  /* 0x00007b00c3987a24 */ /* 0x000fe400078e0298 */
[----:B------:R-:W-:Y:S01]  /*0e00*/  IMAD.MOV.U32 R51, RZ, RZ, RZ ;  /* 0x000000ffff337224 */ /* 0x000fe200078e00ff */
[--C-:B--2---:R-:W-:Y:S01]  /*0e10*/  @P3 SHF.R.S32.HI R21, RZ, 0x1f, R4.reuse ;  /* 0x0000001fff153819 */ /* 0x104fe20000011404 */
[----:B------:R-:W-:-:S02]  /*0e20*/  @P3 IMAD.MOV.U32 R20, RZ, RZ, R4 ;  /* 0x000000ffff143224 */ /* 0x000fc400078e0004 */
[----:B------:R-:W-:Y:S02]  /*0e30*/  @!P3 IMAD.MOV.U32 R20, RZ, RZ, R196 ;  /* 0x000000ffff14b224 */ /* 0x000fe400078e00c4 */
[----:B------:R-:W-:Y:S01]  /*0e40*/  @!P3 IMAD.MOV.U32 R21, RZ, RZ, R17 ;  /* 0x000000ffff15b224 */ /* 0x000fe200078e0011 */
[----:B------:R-:W-:Y:S01]  /*0e50*/  ISETP.GE.AND P3, PT, R10, c[0x0][0x1d4], PT ;  /* 0x000075000a007a0c */ /* 0x000fe20003f66270 */
[----:B------:R-:W-:Y:S01]  /*0e60*/  IMAD.SHL.U32 R10, R16, 0x8, RZ ;  /* 0x00000008100a7824 */ /* 0x000fe200078e00ff */
[----:B------:R-:W-:Y:S02]  /*0e70*/  SEL R166, R20, RZ, !P5 ;  /* 0x000000ff14a67207 */ /* 0x000fe40006800000 */
[----:B------:R-:W-:Y:S02]  /*0e80*/  SEL R4, R21, RZ, !P5 ;  /* 0x000000ff15047207 */ /* 0x000fe40006800000 */
[----:B------:R-:W-:Y:S01]  /*0e90*/  ISETP.GE.AND P5, PT, R8, c[0x0][0x1d4], PT ;  /* 0x0000750008007a0c */ /* 0x000fe20003fa6270 */
[----:B------:R-:W-:Y:S01]  /*0ea0*/  @P1 IMAD.X R8, R98, 0x1, R13, P4 ;  /* 0x0000000162081824 */ /* 0x000fe200020e060d */
[----:B------:R-:W-:Y:S01]  /*0eb0*/  ISETP.GE.AND P4, PT, R14, c[0x0][0x1d4], PT ;  /* 0x000075000e007a0c */ /* 0x000fe20003f86270 */
[----:B------:R-:W-:Y:S01]  /*0ec0*/  IMAD.WIDE.U32 R12, R18, R96, R148 ;  /* 0x00000060120c7225 */ /* 0x000fe200078e0094 */
[----:B------:R-:W-:-:S02]  /*0ed0*/  @P1 LEA R20, P0, R15, c[0x0][0x220], 0x1 ;  /* 0x000088000f141a11 */ /* 0x000fc400078008ff */
[----:B------:R-:W-:Y:S01]  /*0ee0*/  LOP3.LUT R10, R3, 0xfffffe00, R10, 0xf8, !PT ;  /* 0xfffffe00030a7812 */ /* 0x000fe200078ef80a */
[----:B------:R-:W-:Y:S01]  /*0ef0*/  IMAD.IADD R7, R13, 0x1, R7 ;  /* 0x000000010d077824 */ /* 0x000fe200078e0207 */
[----:B------:R-:W-:Y:S01]  /*0f00*/  @P1 LEA.HI.X R21, R15, c[0x0][0x224], R8, 0x1, P0 ;  /* 0x000089000f151a11 */ /* 0x000fe200000f0c08 */
[----:B------:R-:W-:Y:S01]  /*0f10*/  IMAD R103, R4, c[0x0][0x1f0], RZ ;  /* 0x00007c0004677a24 */ /* 0x000fe200078e02ff */
        /* <DEDUP_REMOVED lines=11> */
[----:B------:R-:W-:Y:S01]  /*0fd0*/  IMAD R103, R166, c[0x0][0x1f4], R103 ;  /* 0x00007d00a6677a24 */ /* 0x000fe200078e0267 */
[----:B------:R-:W-:Y:S01]  /*0fe0*/  LEA.HI R8, R5, R84, RZ, 0x2 ;  /* 0x0000005405087211 */ /* 0x000fe200078f10ff */
[----:B------:R1:W-:Y:S01]  /*0ff0*/  @P2 LDGSTS.E.BYPASS.LTC128B.128 [R15+0xe100], [R22.64+0x80], !P4 ;  /* 0x0e100080160f2fae */ /* 0x0003e2000e101d46 */
[----:B------:R-:W-:-:S02]  /*1000*/  IMAD R121, R4, c[0x0][0x218], RZ ;  /* 0x0000860004797a24 */ /* 0x000fc400078e02ff */
[----:B------:R-:W-:Y:S01]  /*1010*/  SHF.R.S32.HI R111, RZ, 0x2, R8 ;  /* 0x00000002ff6f7819 */ /* 0x000fe20000011408 */
[----:B------:R1:W-:Y:S01]  /*1020*/  @P2 LDGSTS.E.BYPASS.LTC128B.128 [R15+0x10100], [R22.64+0x100], !P3 ;  /* 0x10100100160f2fae */ /* 0x0003e2000d901d46 */
[----:B------:R-:W-:-:S03]  /*1030*/  IMAD R121, R166, c[0x0][0x21c], R121 ;  /* 0x00008700a6797a24 */ /* 0x000fc600078e0279 */
        /* <DEDUP_REMOVED lines=217> */
.L_x_1208:
        /* <DEDUP_REMOVED lines=90> */
.L_x_1188:
[----:B------:R-:W-:Y:S05]  /*2370*/  BSYNC B0 ;  /* 0x0000000000007941 */ /* 0x000fea0003800000 */
.L_x_1187:
        /* <DEDUP_REMOVED lines=89> */
.L_x_1191:
[----:B------:R-:W-:Y:S05]  /*2910*/  BSYNC B0 ;  /* 0x0000000000007941 */ /* 0x000fea0003800000 */
.L_x_1190:
        /* <DEDUP_REMOVED lines=56> */
.L_x_1193:
[----:B------:R-:W-:Y:S05]  /*2ca0*/  BSYNC B0 ;  /* 0x0000000000007941 */ /* 0x000fea0003800000 */
.L_x_1192:
        /* <DEDUP_REMOVED lines=56> */
.L_x_1195:
[----:B------:R-:W-:Y:S05]  /*3030*/  BSYNC B0 ;  /* 0x0000000000007941 */ /* 0x000fea0003800000 */
.L_x_1194:
        /* <DEDUP_REMOVED lines=56> */
.L_x_1197:
[----:B------:R-:W-:Y:S05]  /*33c0*/  BSYNC B0 ;  /* 0x0000000000007941 */ /* 0x000fea0003800000 */
.L_x_1196:
        /* <DEDUP_REMOVED lines=56> */
.L_x_1199:
[----:B------:R-:W-:Y:S05]  /*3750*/  BSYNC B0 ;  /* 0x0000000000007941 */ /* 0x000fea0003800000 */
.L_x_1198:
        /* <DEDUP_REMOVED lines=56> */
.L_x_1186:
        /* <DEDUP_REMOVED lines=47> */
.L_x_1201:
[----:B------:R-:W-:Y:S05]  /*3dd0*/  BSYNC B0 ;  /* 0x0000000000007941 */ /* 0x000fea0003800000 */
.L_x_1200:
        /* <DEDUP_REMOVED lines=153> */
.L_x_1203:
[----:B------:R-:W-:Y:S05]  /*4770*/  BSYNC B0 ;  /* 0x0000000000007941 */ /* 0x000fea0003800000 */
.L_x_1202:
        /* <DEDUP_REMOVED lines=118> */
.L_x_1205:
[----:B------:R-:W-:Y:S05]  /*4ee0*/  BSYNC B0 ;  /* 0x0000000000007941 */ /* 0x000fea0003800000 */
.L_x_1204:
        /* <DEDUP_REMOVED lines=120> */
.L_x_1185:
        /* <DEDUP_REMOVED lines=29> */
.L_x_1189:
[----:B------:R-:W-:Y:S05]  /*5840*/  BSYNC B1 ;  /* 0x0000000000017941 */ /* 0x000fea0003800000 */
.L_x_1184:
        /* <DEDUP_REMOVED lines=66> */
.L_x_1207:
[----:B-1----:R-:W-:Y:S05]  /*5c70*/  BSYNC B0 ;  /* 0x0000000000007941 */ /* 0x002fea0003800000 */
.L_x_1206:
        /* <DEDUP_REMOVED lines=33> */
.L_x_1183:
[----:B---3--:R-:W-:Y:S01]  /*5e90*/  ISETP.NE.AND P3, PT, R216, 0x1, PT ;  /* 0x00000001d800780c */ /* 0x008fe20003f65270 */
[----:B------:R-:W-:Y:S01]  /*5ea0*/  CS2R R98, SRZ ;  /* 0x0000000000627805 */ /* 0x000fe2000001ff00 */
[----:B------:R-:W-:Y:S01]  /*5eb0*/  IADD3 R2, R92, 0x7f, RZ ;  /* 0x0000007f5c027810 */ /* 0x000fe20007ffe0ff */
[----:B-1----:R-:W-:Y:S01]  /*5ec0*/  IMAD.MOV.U32 R5, RZ, RZ, RZ ;  /* 0x000000ffff057224 */ /* 0x002fe200078e00ff */
[----:B------:R-:W-:Y:S01]  /*5ed0*/  PLOP3.LUT P2, PT, PT, PT, PT, 0x80, 0x0 ;  /* 0x000000000000781c */ /* 0x000fe20003f4f070 */
[----:B------:R-:W-:Y:S01]  /*5ee0*/  IMAD.MOV.U32 R96, RZ, RZ, RZ ;  /* 0x000000ffff607224 */ /* 0x000fe200078e00ff */
[----:B------:R-:W-:Y:S01]  /*5ef0*/  CS2R R14, SRZ ;  /* 0x00000000000e7805 */ /* 0x000fe2000001ff00 */
[----:B------:R-:W-:Y:S01]  /*5f00*/  IMAD.MOV.U32 R94, RZ, RZ, RZ ;  /* 0x000000ffff5e7224 */ /* 0x000fe200078e00ff */
[----:B------:R-:W-:Y:S01]  /*5f10*/  CS2R R10, SRZ ;  /* 0x00000000000a7805 */ /* 0x000fe2000001ff00 */
[----:B------:R-:W-:Y:S01]  /*5f20*/  CS2R R8, SRZ ;  /* 0x0000000000087805 */ /* 0x000fe2000001ff00 */
[----:B------:R-:W-:Y:S01]  /*5f30*/  CS2R R12, SRZ ;  /* 0x00000000000c7805 */ /* 0x000fe2000001ff00 */
[----:B------:R-:W-:Y:S01]  /*5f40*/  IMAD.MOV.U32 R7, RZ, RZ, RZ ;  /* 0x000000ffff077224 */ /* 0x000fe200078e00ff */
[----:B------:R-:W-:Y:S01]  /*5f50*/  CS2R R82, SRZ ;  /* 0x0000000000527805 */ /* 0x000fe2000001ff00 */
[----:B------:R-:W-:Y:S01]  /*5f60*/  @P3 IMAD.HI.U32 R0, R2, c[0x0][0x2c8], RZ ;  /* 0x0000b20002003a27 */ /* 0x000fe200078e00ff */
[----:B------:R-:W-:Y:S01]  /*5f70*/  CS2R R80, SRZ ;  /* 0x0000000000507805 */ /* 0x000fe2000001ff00 */
[----:B-----5:R-:W-:Y:S01]  /*5f80*/  CS2R R78, SRZ ;  /* 0x00000000004e7805 */ /* 0x020fe2000001ff00 */
[----:B------:R-:W-:Y:S01]  /*5f90*/  CS2R R76, SRZ ;  /* 0x00000000004c7805 */ /* 0x000fe2000001ff00 */
[----:B------:R-:W-:Y:S01]  /*5fa0*/  CS2R R74, SRZ ;  /* 0x00000000004a7805 */ /* 0x000fe2000001ff00 */
[----:B------:R-:W-:Y:S01]  /*5fb0*/  @P3 SHF.R.U32.HI R2, RZ, c[0x0][0x2cc], R0 ;  /* 0x0000b300ff023a19 */ /* 0x000fe20000011600 */
[----:B------:R-:W-:Y:S01]  /*5fc0*/  CS2R R72, SRZ ;  /* 0x0000000000487805 */ /* 0x000fe2000001ff00 */
[----:B------:R-:W-:Y:S01]  /*5fd0*/  CS2R R70, SRZ ;  /* 0x0000000000467805 */ /* 0x000fe2000001ff00 */
[----:B------:R-:W-:Y:S01]  /*5fe0*/  CS2R R68, SRZ ;  /* 0x0000000000447805 */ /* 0x000fe2000001ff00 */
[----:B------:R-:W-:Y:S01]  /*5ff0*/  CS2R R66, SRZ ;  /* 0x0000000000427805 */ /* 0x000fe2000001ff00 */
[----:B------:R-:W-:Y:S01]  /*6000*/  IMAD.IADD R87, R87, 0x1, R2 ;  /* 0x0000000157577824 */ /* 0x000fe200078e0202 */
[----:B------:R-:W-:Y:S01]  /*6010*/  CS2R R64, SRZ ;  /* 0x0000000000407805 */ /* 0x000fe2000001ff00 */
[----:B------:R-:W-:Y:S01]  /*6020*/  CS2R R62, SRZ ;  /* 0x00000000003e7805 */ /* 0x000fe2000001ff00 */
[----:B------:R-:W-:Y:S01]  /*6030*/  CS2R R60, SRZ ;  /* 0x00000000003c7805 */ /* 0x000fe2000001ff00 */
[----:B------:R-:W-:Y:S01]  /*6040*/  CS2R R58, SRZ ;  /* 0x00000000003a7805 */ /* 0x000fe2000001ff00 */
[----:B------:R-:W-:Y:S01]  /*6050*/  SHF.R.S32.HI R0, RZ, 0x1f, R87 ;  /* 0x0000001fff007819 */ /* 0x000fe20000011457 */
[----:B------:R-:W-:Y:S01]  /*6060*/  CS2R R56, SRZ ;  /* 0x0000000000387805 */ /* 0x000fe2000001ff00 */
[----:B------:R-:W-:Y:S01]  /*6070*/  CS2R R54, SRZ ;  /* 0x0000000000367805 */ /* 0x000fe2000001ff00 */
[----:B------:R-:W-:Y:S01]  /*6080*/  CS2R R52, SRZ ;  /* 0x0000000000347805 */ /* 0x000fe2000001ff00 */
[----:B------:R-:W-:Y:S01]  /*6090*/  LEA.HI R0, R0, R87, RZ, 0x6 ;  /* 0x0000005700007211 */ /* 0x000fe200078f30ff */
[----:B------:R-:W-:Y:S01]  /*60a0*/  CS2R R50, SRZ ;  /* 0x0000000000327805 */ /* 0x000fe2000001ff00 */
[----:B------:R-:W-:Y:S01]  /*60b0*/  CS2R R48, SRZ ;  /* 0x0000000000307805 */ /* 0x000fe2000001ff00 */
[----:B------:R-:W-:Y:S01]  /*60c0*/  CS2R R46, SRZ ;  /* 0x00000000002e7805 */ /* 0x000fe2000001ff00 */
[----:B------:R-:W-:Y:S01]  /*60d0*/  SHF.R.S32.HI R95, RZ, 0x6, R0 ;  /* 0x00000006ff5f7819 */ /* 0x000fe20000011400 */
[----:B------:R-:W-:Y:S01]  /*60e0*/  IMAD.IADD R0, R89, 0x1, R90 ;  /* 0x0000000159007824 */ /* 0x000fe200078e025a */
[----:B------:R-:W-:Y:S01]  /*60f0*/  CS2R R44, SRZ ;  /* 0x00000000002c7805 */ /* 0x000fe2000001ff00 */
[----:B------:R-:W-:Y:S01]  /*6100*/  IMAD.MOV.U32 R90, RZ, RZ, RZ ;  /* 0x000000ffff5a7224 */ /* 0x000fe200078e00ff */
[----:B------:R-:W-:Y:S01]  /*6110*/  IMNMX R95, R88, R95, PT ;  /* 0x0000005f585f7217 */ /* 0x000fe20003800200 */
[----:B------:R-:W-:Y:S01]  /*6120*/  CS2R R42, SRZ ;  /* 0x00000000002a7805 */ /* 0x000fe2000001ff00 */
[----:B------:R-:W-:Y:S01]  /*6130*/  CS2R R88, SRZ ;  /* 0x0000000000587805 */ /* 0x000fe2000001ff00 */
[----:B------:R-:W-:Y:S01]  /*6140*/  CS2R R40, SRZ ;  /* 0x0000000000287805 */ /* 0x000fe2000001ff00 */
[----:B------:R-:W-:Y:S01]  /*6150*/  ISETP.GE.AND P0, PT, R95, 0x1, PT ;  /* 0x000000015f00780c */ /* 0x000fe20003f06270 */
        /* <DEDUP_REMOVED lines=29> */
[CC--:B------:R-:W-:Y:S02]  /*6330*/  LEA.HI R8, R7.reuse, R84.reuse, RZ, 0x3 ;  /* 0x0000005407087211 */ /* 0x0c0fe400078f18ff */
[----:B------:R-:W-:Y:S01]  /*6340*/  LEA.HI R15, R7, R84, RZ, 0x4 ;  /* 0x00000054070f7211 */ /* 0x000fe200078f20ff */
[----:B------:R-:W-:Y:S01]  /*6350*/  IMAD R2, R2, c[0x0][0x178], RZ ;  /* 0x00005e0002027a24 */ /* 0x000fe200078e02ff */
[----:B------:R-:W-:Y:S02]  /*6360*/  SHF.R.S32.HI R10, RZ, 0x3, R8 ;  /* 0x00000003ff0a7819 */ /* 0x000fe40000011408 */
[----:B------:R-:W-:Y:S01]  /*6370*/  LOP3.LUT R219, R8, 0xfffffff8, RZ, 0xc0, !PT ;  /* 0xfffffff808db7812 */ /* 0x000fe200078ec0ff */
[----:B------:R-:W-:Y:S01]  /*6380*/  IMAD R5, R91, c[0x0][0x17c], R2 ;  /* 0x00005f005b057a24 */ /* 0x000fe200078e0202 */
[----:B------:R-:W-:Y:S01]  /*6390*/  SHF.R.S32.HI R3, RZ, 0x4, R15 ;  /* 0x00000004ff037819 */ /* 0x000fe2000001140f */
[----:B------:R-:W-:Y:S01]  /*63a0*/  IMAD.SHL.U32 R203, R10, 0x40, RZ ;  /* 0x000000400acb7824 */ /* 0x000fe200078e00ff */
[----:B------:R-:W-:Y:S01]  /*63b0*/  ISETP.NE.U32.AND P2, PT, RZ, c[0x0][0x348], PT ;  /* 0x0000d200ff007a0c */ /* 0x000fe20003f45070 */
[----:B------:R-:W-:Y:S01]  /*63c0*/  IMAD.IADD R219, R84, 0x1, -R219 ;  /* 0x0000000154db7824 */ /* 0x000fe200078e0adb */
[----:B------:R-:W-:Y:S01]  /*63d0*/  LEA.HI R2, R15, R3, RZ, 0x1 ;  /* 0x000000030f027211 */ /* 0x000fe200078f08ff */
[----:B------:R-:W-:Y:S01]  /*63e0*/  IMAD.IADD R17, R17, 0x1, R5 ;  /* 0x0000000111117824 */ /* 0x000fe200078e0205 */
[----:B------:R-:W-:Y:S01]  /*63f0*/  LOP3.LUT R203, R203, 0x1c0, RZ, 0xc0, !PT ;  /* 0x000001c0cbcb7812 */ /* 0x000fe200078ec0ff */
[C---:B------:R-:W-:Y:S01]  /*6400*/  IMAD.SHL.U32 R20, R219.reuse, 0x8, RZ ;  /* 0x00000008db147824 */ /* 0x040fe200078e00ff */
[----:B------:R-:W-:Y:S01]  /*6410*/  LOP3.LUT R2, R2, 0xfffffffe, RZ, 0xc0, !PT ;  /* 0xfffffffe02027812 */ /* 0x000fe200078ec0ff */
[----:B------:R-:W-:Y:S01]  /*6420*/  IMAD R11, R219, 0x20, R10 ;  /* 0x00000020db0b7824 */ /* 0x000fe200078e020a */
[----:B------:R-:W-:Y:S01]  /*6430*/  SHF.R.S32.HI R9, RZ, 0x1f, R196 ;  /* 0x0000001fff097819 */ /* 0x000fe200000114c4 */
[----:B------:R-:W-:Y:S01]  /*6440*/  IMAD.WIDE.U32 R16, R195, c[0x0][0x1b8], R16 ;  /* 0x00006e00c3107a25 */ /* 0x000fe200078e0010 */
[----:B------:R-:W-:-:S02]  /*6450*/  LOP3.LUT R4, R203, 0x38, R20, 0xf8, !PT ;  /* 0x00000038cb047812 */ /* 0x000fc400078ef814 */
[----:B------:R-:W-:Y:S01]  /*6460*/  SHF.R.U32.HI R203, RZ, 0x3, R203 ;  /* 0x00000003ffcb7819 */ /* 0x000fe200000116cb */
[----:B------:R-:W-:Y:S01]  /*6470*/  IMAD.IADD R2, R3, 0x1, -R2 ;  /* 0x0000000103027824 */ /* 0x000fe200078e0a02 */
[----:B------:R-:W-:Y:S01]  /*6480*/  IADD3 R3, R20, 0x80, RZ ;  /* 0x0000008014037810 */ /* 0x000fe20007ffe0ff */
[----:B------:R-:W-:Y:S01]  /*6490*/  IMAD.SHL.U32 R5, R219, 0x40, RZ ;  /* 0x00000040db057824 */ /* 0x000fe200078e00ff */
[----:B------:R-:W-:Y:S01]  /*64a0*/  LOP3.LUT R203, R4, R203, RZ, 0x3c, !PT ;  /* 0x000000cb04cb7212 */ /* 0x000fe200078e3cff */
[----:B------:R-:W-:Y:S01]  /*64b0*/  IMAD R4, R86, c[0x0][0x1b8], RZ ;  /* 0x00006e0056047a24 */ /* 0x000fe200078e02ff */
[C---:B------:R-:W-:Y:S02]  /*64c0*/  ISETP.GE.AND P1, PT, R3.reuse, c[0x0][0x1d4], PT ;  /* 0x0000750003007a0c */ /* 0x040fe40003f26270 */
[----:B------:R-:W-:Y:S01]  /*64d0*/  ISETP.GE.AND P4, PT, R3, c[0x0][0x198], PT ;  /* 0x0000660003007a0c */ /* 0x000fe20003f86270 */
[----:B------:R-:W-:Y:S01]  /*64e0*/  IMAD R3, R195, c[0x0][0x1bc], R4 ;  /* 0x00006f00c3037a24 */ /* 0x000fe200078e0204 */
[----:B------:R-:W-:Y:S01]  /*64f0*/  ISETP.NE.AND.EX P2, PT, RZ, c[0x0][0x34c], PT, P2 ;  /* 0x0000d300ff007a0c */ /* 0x000fe20003f45320 */
[----:B------:R-:W-:Y:S01]  /*6500*/  IMAD.IADD R4, R92, 0x1, R11 ;  /* 0x000000015c047824 */ /* 0x000fe200078e020b */
[----:B------:R-:W-:Y:S01]  /*6510*/  LOP3.LUT R15, R15, 0xfffffff0, RZ, 0xc0, !PT ;  /* 0xfffffff00f0f7812 */ /* 0x000fe200078ec0ff */
[----:B------:R-:W-:Y:S01]  /*6520*/  IMAD.IADD R17, R17, 0x1, R3 ;  /* 0x0000000111117824 */ /* 0x000fe200078e0203 */
[----:B------:R-:W-:Y:S01]  /*6530*/  SEL R21, R9, RZ, !P2 ;  /* 0x000000ff09157207 */ /* 0x000fe20005000000 */
[----:B------:R-:W-:Y:S01]  /*6540*/  @P3 IMAD.HI.U32 R3, R4, c[0x0][0x2c8], RZ ;  /* 0x0000b20004033a27 */ /* 0x000fe200078e00ff */
[----:B------:R-:W-:-:S02]  /*6550*/  SEL R18, R196, RZ, !P2 ;  /* 0x000000ffc4127207 */ /* 0x000fc40005000000 */
[----:B------:R-:W-:Y:S01]  /*6560*/  LOP3.LUT R5, R5, 0x1c0, RZ, 0xc0, !PT ;  /* 0x000001c005057812 */ /* 0x000fe200078ec0ff */
[----:B------:R-:W-:Y:S01]  /*6570*/  IMAD.MOV.U32 R24, RZ, RZ, R4 ;  /* 0x000000ffff187224 */ /* 0x000fe200078e0004 */
[----:B------:R-:W-:Y:S01]  /*6580*/  @P3 SHF.R.U32.HI R24, RZ, c[0x0][0x2cc], R3 ;  /* 0x0000b300ff183a19 */ /* 0x000fe20000011603 */
[----:B------:R-:W-:Y:S01]  /*6590*/  IMAD R21, R21, c[0x0][0x1c0], RZ ;  /* 0x0000700015157a24 */ /* 0x000fe200078e02ff */
[----:B-1----:R-:W-:Y:S01]  /*65a0*/  SHF.R.S32.HI R13, RZ, 0x1f, R0 ;  /* 0x0000001fff0d7819 */ /* 0x002fe20000011400 */
[----:B------:R-:W-:Y:S01]  /*65b0*/  IMAD.IADD R22, R84, 0x1, -R15 ;  /* 0x0000000154167824 */ /* 0x000fe200078e0a0f */
[----:B------:R-:W-:Y:S01]  /*65c0*/  SHF.R.S32.HI R3, RZ, 0x1f, R24 ;  /* 0x0000001fff037819 */ /* 0x000fe20000011418 */
[C---:B------:R-:W-:Y:S01]  /*65d0*/  IMAD R21, R18.reuse, c[0x0][0x1c4], R21 ;  /* 0x0000710012157a24 */ /* 0x040fe200078e0215 */
[----:B------:R-:W-:Y:S01]  /*65e0*/  LOP3.LUT R8, R5, 0x8, R8, 0xf8, !PT ;  /* 0x0000000805087812 */ /* 0x000fe200078ef808 */
[----:B------:R-:W-:Y:S01]  /*65f0*/  IMAD.WIDE.U32 R18, R18, c[0x0][0x1c0], R16 ;  /* 0x0000700012127a25 */ /* 0x000fe200078e0010 */
[----:B------:R-:W-:-:S02]  /*6600*/  IADD3 R17, P2, R10, R0, RZ ;  /* 0x000000000a117210 */ /* 0x000fc40007f5e0ff */
[----:B------:R-:W-:Y:S01]  /*6610*/  SHF.R.S32.HI R15, RZ, 0x1f, R22 ;  /* 0x0000001fff0f7819 */ /* 0x000fe20000011416 */
[----:B------:R-:W-:Y:S01]  /*6620*/  IMAD.MOV R11, RZ, RZ, -R24 ;  /* 0x000000ffff0b7224 */ /* 0x000fe200078e0a18 */
[----:B------:R-:W-:Y:S01]  /*6630*/  SHF.R.U32.HI R5, RZ, 0x3, R5 ;  /* 0x00000003ff057819 */ /* 0x000fe20000011605 */
[----:B------:R-:W-:Y:S01]  /*6640*/  IMAD R3, R3, c[0x0][0x1b0], RZ ;  /* 0x00006c0003037a24 */ /* 0x000fe200078e02ff */
[----:B------:R-:W-:Y:S01]  /*6650*/  LEA.HI.X.SX32 R13, R10, R13, 0x1, P2 ;  /* 0x0000000d0a0d7211 */ /* 0x000fe200010f0eff */
[----:B------:R-:W-:Y:S01]  /*6660*/  IMAD R11, R11, c[0x0][0x2c4], R4 ;  /* 0x0000b1000b0b7a24 */ /* 0x000fe200078e0204 */
[----:B------:R-:W-:Y:S01]  /*6670*/  LEA.HI R4, R15, R22, RZ, 0x3 ;  /* 0x000000160f047211 */ /* 0x000fe200078f18ff */
[----:B------:R-:W-:Y:S01]  /*6680*/  IMAD.IADD R19, R19, 0x1, R21 ;  /* 0x0000000113137824 */ /* 0x000fe200078e0215 */
[----:B------:R-:W-:Y:S01]  /*6690*/  LOP3.LUT R5, R8, R5, RZ, 0x3c, !PT ;  /* 0x0000000508057212 */ /* 0x000fe200078e3cff */
[----:B------:R-:W-:Y:S01]  /*66a0*/  IMAD R3, R24, c[0x0][0x1b4], R3 ;  /* 0x00006d0018037a24 */ /* 0x000fe200078e0203 */
[----:B------:R-:W-:Y:S01]  /*66b0*/  LOP3.LUT R15, R4, 0xfffffff8, RZ, 0xc0, !PT ;  /* 0xfffffff8040f7812 */ /* 0x000fe200078ec0ff */
[----:B------:R-:W-:Y:S01]  /*66c0*/  IMAD.WIDE.U32 R24, R24, c[0x0][0x1b0], R18 ;  /* 0x00006c0018187a25 */ /* 0x000fe200078e0012 */
[----:B------:R-:W-:-:S02]  /*66d0*/  LEA.HI R14, R7, R84, RZ, 0x6 ;  /* 0x00000054070e7211 */ /* 0x000fc400078f30ff */
[----:B------:R-:W-:Y:S01]  /*66e0*/  SHF.R.S32.HI R21, RZ, 0x1f, R20 ;  /* 0x0000001fff157819 */ /* 0x000fe20000011414 */
[C---:B------:R-:W-:Y:S01]  /*66f0*/  IMAD R8, R13.reuse, c[0x0][0x1e0], RZ ;  /* 0x000078000d087a24 */ /* 0x040fe200078e02ff */
[----:B------:R-:W-:Y:S01]  /*6700*/  ISETP.NE.U32.AND P2, PT, RZ, c[0x0][0x350], PT ;  /* 0x0000d400ff007a0c */ /* 0x000fe20003f45070 */
[----:B------:R-:W-:Y:S01]  /*6710*/  IMAD R0, R13, c[0x0][0x208], RZ ;  /* 0x000082000d007a24 */ /* 0x000fe200078e02ff */
[----:B------:R-:W-:Y:S01]  /*6720*/  SHF.R.S32.HI R13, RZ, 0x1f, R11 ;  /* 0x0000001fff0d7819 */ /* 0x000fe2000001140b */
[----:B------:R-:W-:Y:S01]  /*6730*/  IMAD.IADD R25, R25, 0x1, R3 ;  /* 0x0000000119197824 */ /* 0x000fe200078e0203 */
[----:B------:R-:W-:Y:S01]  /*6740*/  ISETP.NE.AND.EX P2, PT, RZ, c[0x0][0x354], PT, P2 ;  /* 0x0000d500ff007a0c */ /* 0x000fe20003f45320 */
[----:B------:R-:W-:Y:S01]  /*6750*/  IMAD.IADD R3, R22, 0x1, -R15 ;  /* 0x0000000116037824 */ /* 0x000fe200078e0a0f */
[----:B------:R-:W-:Y:S01]  /*6760*/  LOP3.LUT P5, RZ, R219, 0x2, RZ, 0xc0, !PT ;  /* 0x00000002dbff7812 */ /* 0x000fe200078ac0ff */
[----:B------:R-:W-:Y:S01]  /*6770*/  IMAD R22, R13, c[0x0][0x1a8], RZ ;  /* 0x00006a000d167a24 */ /* 0x000fe200078e02ff */
[----:B------:R-:W-:Y:S01]  /*6780*/  LOP3.LUT R197, R197, 0xfffffffe, RZ, 0xc0, !PT ;  /* 0xfffffffec5c57812 */ /* 0x000fe200078ec0ff */
[----:B------:R-:W-:Y:S01]  /*6790*/  IMAD.SHL.U32 R14, R14, 0x8, RZ ;  /* 0x000000080e0e7824 */ /* 0x000fe200078e00ff */
[----:B------:R-:W-:Y:S01]  /*67a0*/  P2R R12, PR, RZ, 0x10 ;  /* 0x00000010ff0c7803 */ /* 0x000fe20000000000 */
[----:B------:R-:W-:Y:S01]  /*67b0*/  IMAD R8, R17, c[0x0][0x1e4], R8 ;  /* 0x0000790011087a24 */ /* 0x000fe200078e0208 */
[----:B------:R-:W-:Y:S01]  /*67c0*/  @P1 LOP3.LUT R197, R197, 0x1, RZ, 0xfc, !PT ;  /* 0x00000001c5c51812 */ /* 0x000fe200078efcff */
[----:B------:R-:W-:Y:S01]  /*67d0*/  IMAD.WIDE.U32 R18, R17, c[0x0][0x1e0], R20 ;  /* 0x0000780011127a25 */ /* 0x000fe200078e0014 */
[----:B------:R-:W-:-:S02]  /*67e0*/  LOP3.LUT R203, R203, 0xfffffe00, R14, 0xf8, !PT ;  /* 0xfffffe00cbcb7812 */ /* 0x000fc400078ef80e */
[----:B------:R-:W-:Y:S01]  /*67f0*/  LOP3.LUT R197, R197, 0xfffffffb, RZ, 0xc0, !PT ;  /* 0xfffffffbc5c57812 */ /* 0x000fe200078ec0ff */
[----:B------:R-:W-:Y:S01]  /*6800*/  IMAD R22, R11, c[0x0][0x1ac], R22 ;  /* 0x00006b000b167a24 */ /* 0x000fe200078e0216 */
[----:B------:R-:W-:Y:S01]  /*6810*/  LOP3.LUT P1, RZ, R219, 0x4, RZ, 0xc0, !PT ;  /* 0x00000004dbff7812 */ /* 0x000fe2000782c0ff */
[----:B------:R-:W-:Y:S01]  /*6820*/  IMAD.WIDE.U32 R24, R11, c[0x0][0x1a8], R24 ;  /* 0x00006a000b187a25 */ /* 0x000fe200078e0018 */
[----:B------:R-:W-:Y:S02]  /*6830*/  LEA.HI R11, R7, R84, RZ, 0x3 ;  /* 0x00000054070b7211 */ /* 0x000fe400078f18ff */
[----:B------:R-:W-:Y:S01]  /*6840*/  @P5 LOP3.LUT R197, R197, 0x4, RZ, 0xfc, !PT ;  /* 0x00000004c5c55812 */ /* 0x000fe200078efcff */
[----:B------:R-:W-:Y:S01]  /*6850*/  IMAD R0, R17, c[0x0][0x20c], R0 ;  /* 0x0000830011007a24 */ /* 0x000fe200078e0200 */
[----:B------:R-:W-:Y:S01]  /*6860*/  LOP3.LUT R11, R11, 0xfffffff8, RZ, 0xc0, !PT ;  /* 0xfffffff80b0b7812 */ /* 0x000fe200078ec0ff */
[----:B------:R-:W-:Y:S01]  /*6870*/  IMAD.WIDE.U32 R16, R17, c[0x0][0x208], R20 ;  /* 0x0000820011107a25 */ /* 0x000fe200078e0014 */
[----:B------:R-:W-:-:S03]  /*6880*/  ISETP.GE.AND P6, PT, R20, c[0x0][0x1d4], PT ;  /* 0x0000750014007a0c */ /* 0x000fc60003fc6270 */
[----:B------:R-:W-:Y:S02]  /*6890*/  IMAD.IADD R19, R19, 0x1, R8 ;  /* 0x0000000113137824 */ /* 0x000fe400078e0208 */
[----:B------:R-:W-:Y:S02]  /*68a0*/  IMAD.SHL.U32 R8, R3, 0x40, RZ ;  /* 0x0000004003087824 */ /* 0x000fe400078e00ff */
[----:B------:R-:W-:Y:S02]  /*68b0*/  IMAD.IADD R17, R17, 0x1, R0 ;  /* 0x0000000111117824 */ /* 0x000fe400078e0200 */
[C---:B------:R-:W-:Y:S02]  /*68c0*/  IMAD R5, R2.reuse, 0x200, R5 ;  /* 0x0000020002057824 */ /* 0x040fe400078e0205 */
[----:B------:R-:W-:Y:S02]  /*68d0*/  IMAD.SHL.U32 R2, R2, 0x8, RZ ;  /* 0x0000000802027824 */ /* 0x000fe400078e00ff */
[----:B------:R-:W-:-:S04]  /*68e0*/  IMAD.WIDE.U32 R206, R195, c[0x0][0x1e8], R18 ;  /* 0x00007a00c3ce7a25 */ /* 0x000fc800078e0012 */
[----:B------:R-:W-:Y:S02]  /*68f0*/  IMAD.IADD R18, R92, 0x1, R10 ;  /* 0x000000015c127824 */ /* 0x000fe400078e020a */
[----:B------:R-:W-:Y:S01]  /*6900*/  IMAD.WIDE.U32 R16, R195, c[0x0][0x210], R16 ;  /* 0x00008400c3107a25 */ /* 0x000fe200078e0010 */
[----:B--2---:R-:W-:-:S03]  /*6910*/  @P0 SHF.R.S32.HI R15, RZ, 0x1f, R6 ;  /* 0x0000001fff0f0819 */ /* 0x004fc60000011406 */
[----:B------:R-:W-:Y:S01]  /*6920*/  @P0 IMAD.MOV.U32 R14, RZ, RZ, R6 ;  /* 0x000000ffff0e0224 */ /* 0x000fe200078e0006 */
[----:B------:R-:W-:Y:S01]  /*6930*/  @!P0 MOV R14, R196 ;  /* 0x000000c4000e8202 */ /* 0x000fe20000000f00 */
[----:B------:R-:W-:Y:S01]  /*6940*/  @!P0 IMAD.MOV.U32 R15, RZ, RZ, R9 ;  /* 0x000000ffff0f8224 */ /* 0x000fe200078e0009 */
[----:B------:R-:W-:Y:S01]  /*6950*/  LEA R13, P0, R24, c[0x0][0x160], 0x1 ;  /* 0x00005800180d7a11 */ /* 0x000fe200078008ff */
[----:B------:R-:W-:Y:S01]  /*6960*/  IMAD.IADD R9, R25, 0x1, R22 ;  /* 0x0000000119097824 */ /* 0x000fe200078e0216 */
[----:B------:R-:W-:Y:S01]  /*6970*/  SEL R204, R14, RZ, !P2 ;  /* 0x000000ff0ecc7207 */ /* 0x000fe20005000000 */
[C---:B------:R-:W-:Y:S01]  /*6980*/  IMAD R6, R86.reuse, c[0x0][0x1e8], RZ ;  /* 0x00007a0056067a24 */ /* 0x040fe200078e02ff */
[----:B------:R-:W-:Y:S01]  /*6990*/  SEL R14, R15, RZ, !P2 ;  /* 0x000000ff0f0e7207 */ /* 0x000fe20005000000 */
[----:B------:R-:W-:Y:S01]  /*69a0*/  IMAD R86, R86, c[0x0][0x210], RZ ;  /* 0x0000840056567a24 */ /* 0x000fe200078e02ff */
[----:B------:R-:W-:Y:S01]  /*69b0*/  LEA.HI.X R0, R24, c[0x0][0x164], R9, 0x1, P0 ;  /* 0x0000590018007a11 */ /* 0x000fe200000f0c09 */
[C---:B------:R-:W-:Y:S01]  /*69c0*/  IMAD R6, R195.reuse, c[0x0][0x1ec], R6 ;  /* 0x00007b00c3067a24 */ /* 0x040fe200078e0206 */
[----:B------:R-:W-:Y:S01]  /*69d0*/  LOP3.LUT R9, R8, 0x1c0, RZ, 0xc0, !PT ;  /* 0x000001c008097812 */ /* 0x000fe200078ec0ff */
[----:B------:R-:W-:Y:S01]  /*69e0*/  IMAD R86, R195, c[0x0][0x214], R86 ;  /* 0x00008500c3567a24 */ /* 0x000fe200078e0256 */
[----:B------:R-:W-:Y:S01]  /*69f0*/  LOP3.LUT P2, RZ, R3, 0x4, RZ, 0xc0, !PT ;  /* 0x0000000403ff7812 */ /* 0x000fe2000784c0ff */
[----:B------:R-:W-:Y:S01]  /*6a00*/  IMAD.IADD R207, R6, 0x1, R207 ;  /* 0x0000000106cf7824 */ /* 0x000fe200078e02cf */
[----:B------:R-:W-:Y:S01]  /*6a10*/  LOP3.LUT R2, R9, 0x8, R2, 0xf8, !PT ;  /* 0x0000000809027812 */ /* 0x000fe200078ef802 */
[----:B------:R-:W-:Y:S01]  /*6a20*/  IMAD.IADD R87, R86, 0x1, R17 ;  /* 0x0000000156577824 */ /* 0x000fe200078e0211 */
[----:B------:R-:W-:Y:S01]  /*6a30*/  SHF.R.U32.HI R9, RZ, 0x3, R9 ;  /* 0x00000003ff097819 */ /* 0x000fe20000011609 */
[C---:B------:R-:W-:Y:S01]  /*6a40*/  IMAD R211, R14.reuse, c[0x0][0x1f0], RZ ;  /* 0x00007c000ed37a24 */ /* 0x040fe200078e02ff */
[----:B------:R-:W-:Y:S01]  /*6a50*/  LOP3.LUT P0, RZ, R3, 0x2, RZ, 0xc0, !PT ;  /* 0x0000000203ff7812 */ /* 0x000fe2000780c0ff */
[----:B------:R-:W-:Y:S01]  /*6a60*/  IMAD R209, R14, c[0x0][0x218], RZ ;  /* 0x000086000ed17a24 */ /* 0x000fe200078e02ff */
[----:B------:R-:W-:Y:S01]  /*6a70*/  LOP3.LUT R2, R2, R9, RZ, 0x3c, !PT ;  /* 0x0000000902027212 */ /* 0x000fe200078e3cff */
[----:B------:R-:W-:Y:S01]  /*6a80*/  IMAD R9, R218, c[0x0][0x2c4], RZ ;  /* 0x0000b100da097a24 */ /* 0x000fe200078e02ff */
[----:B------:R-:W-:Y:S01]  /*6a90*/  SHF.L.U32 R3, R4, 0x6, RZ ;  /* 0x0000000604037819 */ /* 0x000fe200000006ff */
[----:B------:R-:W-:Y:S01]  /*6aa0*/  IMAD.IADD R8, R84, 0x1, -R11 ;  /* 0x0000000154087824 */ /* 0x000fe200078e0a0b */
[----:B------:R-:W-:Y:S01]  /*6ab0*/  LEA.HI R6, R7, R84, RZ, 0x5 ;  /* 0x0000005407067211 */ /* 0x000fe200078f28ff */
[----:B------:R-:W-:Y:S01]  /*6ac0*/  IMAD.MOV.U32 R86, RZ, RZ, R16 ;  /* 0x000000ffff567224 */ /* 0x000fe200078e0010 */
[----:B------:R-:W-:Y:S01]  /*6ad0*/  LOP3.LUT R3, R2, 0xfffffe00, R3, 0xf8, !PT ;  /* 0xfffffe0002037812 */ /* 0x000fe200078ef803 */
[----:B------:R-:W-:Y:S01]  /*6ae0*/  IMAD.MOV.U32 R2, RZ, RZ, 0x10 ;  /* 0x00000010ff027424 */ /* 0x000fe200078e00ff */
[----:B------:R-:W-:Y:S01]  /*6af0*/  IADD3 R11, R20, 0x40, RZ ;  /* 0x00000040140b7810 */ /* 0x000fe20007ffe0ff */
[----:B------:R-:W-:Y:S01]  /*6b00*/  IMAD.MOV.U32 R4, RZ, RZ, 0x20 ;  /* 0x00000020ff047424 */ /* 0x000fe200078e00ff */
[----:B------:R1:W2:Y:S01]  /*6b10*/  SHFL.IDX PT, R22, R13, RZ, 0x181f ;  /* 0x00181fff0d167589 */ /* 0x0002a200000e0000 */
[----:B------:R-:W-:Y:S01]  /*6b20*/  IMAD R211, R204, c[0x0][0x1f4], R211 ;  /* 0x00007d00ccd37a24 */ /* 0x000fe200078e02d3 */
[----:B------:R-:W-:Y:S01]  /*6b30*/  SEL R2, R2, 0xfffffff0, !P0 ;  /* 0xfffffff002027807 */ /* 0x000fe20004000000 */
[----:B------:R-:W-:Y:S01]  /*6b40*/  IMAD R209, R204, c[0x0][0x21c], R209 ;  /* 0x00008700ccd17a24 */ /* 0x000fe200078e02d1 */
[----:B------:R-:W-:Y:S01]  /*6b50*/  ISETP.GE.AND P0, PT, R18, R9, PT ;  /* 0x000000091200720c */ /* 0x000fe20003f06270 */
[----:B------:R-:W-:Y:S01]  /*6b60*/  IMAD.WIDE.U32 R206, R204, c[0x0][0x1f0], R206 ;  /* 0x00007c00ccce7a25 */ /* 0x000fe200078e00ce */
[----:B------:R1:W3:Y:S01]  /*6b70*/  SHFL.IDX PT, R23, R0, RZ, 0x181f ;  /* 0x00181fff00177589 */ /* 0x0002e200000e0000 */
[----:B------:R-:W-:-:S02]  /*6b80*/  SEL R4, R4, 0xffffffe0, !P2 ;  /* 0xffffffe004047807 */ /* 0x000fc40005000000 */
[----:B------:R-:W-:Y:S01]  /*6b90*/  IMAD.SHL.U32 R8, R8, 0x8, RZ ;  /* 0x0000000808087824 */ /* 0x000fe200078e00ff */
[----:B------:R-:W-:Y:S01]  /*6ba0*/  ISETP.GE.AND P5, PT, R11, c[0x0][0x1d4], PT ;  /* 0x000075000b007a0c */ /* 0x000fe20003fa6270 */
[----:B------:R-:W-:Y:S01]  /*6bb0*/  IMAD.WIDE.U32 R204, R204, c[0x0][0x218], R86 ;  /* 0x00008600cccc7a25 */ /* 0x000fe200078e0056 */
[----:B------:R-:W-:Y:S02]  /*6bc0*/  SHF.R.S32.HI R86, RZ, 0x5, R6 ;  /* 0x00000005ff567819 */ /* 0x000fe40000011406 */
[----:B------:R-:W-:Y:S01]  /*6bd0*/  ISETP.GE.AND P2, PT, R8, c[0x0][0x198], PT ;  /* 0x0000660008007a0c */ /* 0x000fe20003f46270 */
[----:B------:R-:W-:Y:S01]  /*6be0*/  IMAD.IADD R211, R207, 0x1, R211 ;  /* 0x00000001cfd37824 */ /* 0x000fe200078e02d3 */
[----:B------:R-:W-:Y:S01]  /*6bf0*/  ISETP.GE.AND P3, PT, R11, c[0x0][0x198], PT ;  /* 0x000066000b007a0c */ /* 0x000fe20003f66270 */
[----:B------:R-:W-:Y:S01]  /*6c00*/  IMAD.IADD R209, R205, 0x1, R209 ;  /* 0x00000001cdd17824 */ /* 0x000fe200078e02d1 */
[----:B------:R-:W-:Y:S06]  /*6c10*/  @P0 BRA `(.L_x_1211) ;  /* 0x0000010000000947 */ /* 0x000fec0003800000 */
[----:B------:R-:W-:Y:S02]  /*6c20*/  IADD3 R14, R8, 0x80, RZ ;  /* 0x00000080080e7810 */ /* 0x000fe40007ffe0ff */
[----:B------:R-:W-:-:S02]  /*6c30*/  SHF.R.S32.HI R16, RZ, 0x1f, R11 ;  /* 0x0000001fff107819 */ /* 0x000fc4000001140b */
[----:B------:R-:W-:Y:S02]  /*6c40*/  SHF.R.S32.HI R15, RZ, 0x1f, R14 ;  /* 0x0000001fff0f7819 */ /* 0x000fe4000001140e */
[----:B------:R-:W-:Y:S02]  /*6c50*/  LEA.HI R16, R16, R11, RZ, 0x3 ;  /* 0x0000000b10107211 */ /* 0x000fe400078f18ff */
[----:B------:R-:W-:Y:S01]  /*6c60*/  LEA.HI R15, R15, R14, RZ, 0x3 ;  /* 0x0000000e0f0f7211 */ /* 0x000fe200078f18ff */
[----:B------:R-:W-:Y:S01]  /*6c70*/  IMAD.SHL.U32 R14, R203, 0x2, RZ ;  /* 0x00000002cb0e7824 */ /* 0x000fe200078e00ff */
[----:B--2---:R-:W-:Y:S02]  /*6c80*/  LEA R24, P0, R8, R22, 0x1 ;  /* 0x0000001608187211 */ /* 0x004fe400078008ff */
[----:B------:R-:W-:Y:S02]  /*6c90*/  LOP3.LUT R16, R16, 0xfffffff8, RZ, 0xc0, !PT ;  /* 0xfffffff810107812 */ /* 0x000fe400078ec0ff */
[----:B------:R-:W-:-:S02]  /*6ca0*/  LOP3.LUT R15, R15, 0xfffffff8, RZ, 0xc0, !PT ;  /* 0xfffffff80f0f7812 */ /* 0x000fc400078ec0ff */
[----:B---3--:R-:W-:Y:S01]  /*6cb0*/  LEA.HI.X R25, R8, R23, R21, 0x1, P0 ;  /* 0x0000001708197211 */ /* 0x008fe200000f0c15 */
[----:B------:R-:W-:-:S04]  /*6cc0*/  IMAD.WIDE R16, R16, 0x2, R22 ;  /* 0x0000000210107825 */ /* 0x000fc800078e0216 */
[----:B------:R-:W-:Y:S01]  /*6cd0*/  IMAD.WIDE R22, R15, 0x2, R22 ;  /* 0x000000020f167825 */ /* 0x000fe200078e0216 */
[----:B------:R-:W-:Y:S01]  /*6ce0*/  @!PT LDS RZ, [RZ] ;  /* 0x00000000fffff984 */ /* 0x000fe20000000800 */
[----:B------:R2:W-:Y:S04]  /*6cf0*/  LDGSTS.E.BYPASS.LTC128B.128 [R14+0x18100], [R24.64], !P2 ;  /* 0x18100000180e7fae */ /* 0x0005e8000d101d46 */
[----:B------:R2:W-:Y:S04]  /*6d00*/  LDGSTS.E.BYPASS.LTC128B.128 [R14+0x1c100], [R16.64], !P3 ;  /* 0x1c100000100e7fae */ /* 0x0005e8000d901d46 */
[----:B------:R2:W-:Y:S02]  /*6d10*/  LDGSTS.E.BYPASS.LTC128B.128 [R14+0x20100], [R22.64], !P4 ;  /* 0x20100000160e7fae */ /* 0x0005e4000e101d46 */
.L_x_1211:
[----:B------:R-:W-:Y:S05]  /*6d20*/  BSYNC B0 ;  /* 0x0000000000007941 */ /* 0x000fea0003800000 */
.L_x_1210:
        /* <DEDUP_REMOVED lines=22> */
.L_x_1213:
[----:B------:R-:W-:Y:S05]  /*6e90*/  BSYNC B0 ;  /* 0x0000000000007941 */ /* 0x000fea0003800000 */
.L_x_1212:
[----:B------:R-:W-:Y:S01]  /*6ea0*/  IADD3 R14, R18, 0x40, RZ ;  /* 0x00000040120e7810 */ /* 0x000fe20007ffe0ff */
[----:B---3--:R3:W1:Y:S01]  /*6eb0*/  SHFL.IDX PT, R23, R0, 0x2, 0x181f ;  /* 0x00581f0000177f89 */ /* 0x00866200000e0000 */
        /* <DEDUP_REMOVED lines=20> */
.L_x_1215:
[----:B------:R-:W-:Y:S05]  /*7000*/  BSYNC B0 ;  /* 0x0000000000007941 */ /* 0x000fea0003800000 */
.L_x_1214:
[----:B------:R-:W5:Y:S01]  /*7010*/  SHFL.IDX PT, R14, R13, 0x3, 0x181f ;  /* 0x00781f000d0e7f89 */ /* 0x000f6200000e0000 */
[----:B------:R-:W-:Y:S01]  /*7020*/  IADD3 R18, R18, 0x60, RZ ;  /* 0x0000006012127810 */ /* 0x000fe20007ffe0ff */
[----:B------:R-:W-:Y:S01]  /*7030*/  IMAD.SHL.U32 R132, R203, 0x2, RZ ;  /* 0x00000002cb847824 */ /* 0x000fe200078e00ff */
[----:B------:R-:W-:Y:S01]  /*7040*/  IADD3 R87, R95, -0x1, RZ ;  /* 0xffffffff5f577810 */ /* 0x000fe20007ffe0ff */
[----:B-1----:R1:W2:Y:S01]  /*7050*/  SHFL.IDX PT, R15, R0, 0x3, 0x181f ;  /* 0x00781f00000f7f89 */ /* 0x0022a200000e0000 */
[----:B------:R-:W-:Y:S01]  /*7060*/  ISETP.GE.AND P0, PT, R18, R9, PT ;  /* 0x000000091200720c */ /* 0x000fe20003f06270 */
[----:B------:R-:W-:Y:S01]  /*7070*/  IMAD.IADD R10, R215, 0x1, -R10 ;  /* 0x00000001d70a7824 */ /* 0x000fe200078e0a0a */
[----:B------:R-:W-:Y:S01]  /*7080*/  IADD3 R202, R132, 0x100, RZ ;  /* 0x0000010084ca7810 */ /* 0x000fe20007ffe0ff */
[----:B------:R-:W-:-:S02]  /*7090*/  IMAD.MOV.U32 R50, RZ, RZ, 0x6 ;  /* 0x00000006ff327424 */ /* 0x000fc400078e00ff */
[----:B------:R-:W-:Y:S02]  /*70a0*/  IMAD R10, R87, -0x40, R10 ;  /* 0xffffffc0570a7824 */ /* 0x000fe400078e020a */
[----:B------:R-:W-:Y:S02]  /*70b0*/  IMAD.MOV.U32 R210, RZ, RZ, R206 ;  /* 0x000000ffffd27224 */ /* 0x000fe400078e00ce */
[----:B------:R-:W-:Y:S02]  /*70c0*/  IMAD.MOV.U32 R200, RZ, RZ, 0x5 ;  /* 0x00000005ffc87424 */ /* 0x000fe400078e00ff */
[----:B------:R-:W-:Y:S02]  /*70d0*/  IMAD.MOV.U32 R208, RZ, RZ, R204 ;  /* 0x000000ffffd07224 */ /* 0x000fe400078e00cc */
[C---:B-----5:R-:W-:Y:S02]  /*70e0*/  @!P0 LEA R18, P4, R8.reuse, R14, 0x1 ;  /* 0x0000000e08128211 */ /* 0x060fe400078808ff */
[----:B-123--:R-:W-:-:S02]  /*70f0*/  IADD3 R0, R8, 0x80, RZ ;  /* 0x0000008008007810 */ /* 0x00efc40007ffe0ff */
[----:B------:R-:W-:Y:S02]  /*7100*/  @!P0 LEA.HI.X R19, R8, R15, R21, 0x1, P4 ;  /* 0x0000000f08138211 */ /* 0x000fe400020f0c15 */
[----:B------:R-:W-:Y:S02]  /*7110*/  @!P0 SHF.R.S32.HI R13, RZ, 0x1f, R0 ;  /* 0x0000001fff0d8819 */ /* 0x000fe40000011400 */
[----:B------:R-:W-:Y:S01]  /*7120*/  LOP3.LUT P4, RZ, R197, 0x1, RZ, 0xc0, !PT ;  /* 0x00000001c5ff7812 */ /* 0x000fe2000788c0ff */
[----:B------:R-:W-:Y:S01]  /*7130*/  @!PT LDS RZ, [RZ] ;  /* 0x00000000fffff984 */ /* 0x000fe20000000800 */
[----:B------:R1:W-:Y:S01]  /*7140*/  @!P0 LDGSTS.E.BYPASS.LTC128B.128 [R132+0x1b100], [R18.64], !P2 ;  /* 0x1b10000012848fae */ /* 0x0003e2000d101d46 */
[----:B------:R-:W-:Y:S02]  /*7150*/  ISETP.NE.AND P2, PT, R12, RZ, PT ;  /* 0x000000ff0c00720c */ /* 0x000fe40003f45270 */
[----:B------:R-:W-:-:S04]  /*7160*/  @!P0 SHF.R.S32.HI R12, RZ, 0x1f, R11 ;  /* 0x0000001fff0c8819 */ /* 0x000fc8000001140b */
[----:B------:R-:W-:Y:S02]  /*7170*/  @!P0 LEA.HI R17, R12, R11, RZ, 0x3 ;  /* 0x0000000b0c118211 */ /* 0x000fe400078f18ff */
[----:B------:R-:W-:Y:S02]  /*7180*/  @!P0 LEA.HI R12, R13, R0, RZ, 0x3 ;  /* 0x000000000d0c8211 */ /* 0x000fe400078f18ff */
[----:B------:R-:W-:Y:S02]  /*7190*/  @!P0 LOP3.LUT R17, R17, 0xfffffff8, RZ, 0xc0, !PT ;  /* 0xfffffff811118812 */ /* 0x000fe400078ec0ff */
[----:B------:R-:W-:-:S03]  /*71a0*/  @!P0 LOP3.LUT R12, R12, 0xfffffff8, RZ, 0xc0, !PT ;  /* 0xfffffff80c0c8812 */ /* 0x000fc600078ec0ff */
[----:B------:R-:W-:-:S04]  /*71b0*/  @!P0 IMAD.WIDE R20, R17, 0x2, R14 ;  /* 0x0000000211148825 */ /* 0x000fc800078e020e */
[----:B------:R-:W-:Y:S01]  /*71c0*/  @!P0 IMAD.WIDE R16, R12, 0x2, R14 ;  /* 0x000000020c108825 */ /* 0x000fe200078e020e */
[----:B------:R2:W-:Y:S01]  /*71d0*/  @!P0 LDGSTS.E.BYPASS.LTC128B.128 [R132+0x1f100], [R20.64], !P3 ;  /* 0x1f10000014848fae */ /* 0x0005e2000d901d46 */
[----:B------:R-:W-:Y:S02]  /*71e0*/  SHF.R.S32.HI R12, RZ, 0x1f, R87 ;  /* 0x0000001fff0c7819 */ /* 0x000fe40000011457 */
[----:B------:R-:W-:Y:S01]  /*71f0*/  IMAD.MOV.U32 R15, RZ, RZ, c[0x0][0x1e0] ;  /* 0x00007800ff0f7624 */ /* 0x000fe200078e00ff */
[----:B------:R3:W-:Y:S01]  /*7200*/  @!P0 LDGSTS.E.BYPASS.LTC128B.128 [R132+0x23100], [R16.64], !P2 ;  /* 0x2310000010848fae */ /* 0x0007e2000d101d46 */
[----:B------:R-:W-:Y:S02]  /*7210*/  ISETP.GE.AND P2, PT, R10, 0x1, PT ;  /* 0x000000010a00780c */ /* 0x000fe40003f46270 */
[C---:B------:R-:W-:Y:S01]  /*7220*/  IMAD.SHL.U32 R93, R15.reuse, 0x40, RZ ;  /* 0x000000400f5d7824 */ /* 0x040fe200078e00ff */
[C---:B------:R-:W-:Y:S01]  /*7230*/  SHF.L.U64.HI R94, R15.reuse, R50, c[0x0][0x1e4] ;  /* 0x000079000f5e7619 */ /* 0x040fe20000010232 */
[C---:B------:R-:W-:Y:S01]  /*7240*/  IMAD.SHL.U32 R199, R15.reuse, 0x20, RZ ;  /* 0x000000200fc77824 */ /* 0x040fe200078e00ff */
[----:B------:R-:W0:Y:S01]  /*7250*/  LDGDEPBAR ;  /* 0x00000000000079af */ /* 0x000e220000000000 */
[----:B------:R-:W-:-:S02]  /*7260*/  SHF.L.U64.HI R198, R15, R200, c[0x0][0x1e4] ;  /* 0x000079000fc67619 */ /* 0x000fc400000102c8 */
[----:B------:R-:W-:-:S04]  /*7270*/  IMAD R13, R94, R87, RZ ;  /* 0x000000575e0d7224 */ /* 0x000fc800078e02ff */
[-C--:B------:R-:W-:Y:S02]  /*7280*/  IMAD R13, R12, R93.reuse, R13 ;  /* 0x0000005d0c0d7224 */ /* 0x080fe400078e020d */
[----:B---3--:R-:W-:-:S04]  /*7290*/  IMAD.WIDE.U32 R16, R87, R93, R210 ;  /* 0x0000005d57107225 */ /* 0x008fc800078e00d2 */
[----:B------:R-:W-:Y:S01]  /*72a0*/  IMAD.IADD R13, R17, 0x1, R13 ;  /* 0x00000001110d7824 */ /* 0x000fe200078e020d */
[----:B------:R-:W-:Y:S01]  /*72b0*/  BAR.SYNC.DEFER_BLOCKING 0x0 ;  /* 0x0000000000007b1d */ /* 0x000fe20000010000 */
[----:B--2---:R-:W-:-:S04]  /*72c0*/  @P2 LEA R20, P0, R16, c[0x0][0x1c8], 0x1 ;  /* 0x0000720010142a11 */ /* 0x004fc800078008ff */
[----:B------:R-:W-:Y:S02]  /*72d0*/  @P2 LEA.HI.X R21, R16, c[0x0][0x1cc], R13, 0x1, P0 ;  /* 0x0000730010152a11 */ /* 0x000fe400000f0c0d */
[----:B------:R-:W-:-:S13]  /*72e0*/  ISETP.GT.AND P0, PT, R10, 0x20, PT ;  /* 0x000000200a00780c */ /* 0x000fda0003f04270 */
[----:B------:R-:W-:Y:S01]  /*72f0*/  @P0 IADD3 R14, P3, R199, R16, RZ ;  /* 0x00000010c70e0210 */ /* 0x000fe20007f7e0ff */
[----:B------:R-:W-:Y:S01]  /*7300*/  @!PT LDS RZ, [RZ] ;  /* 0x00000000fffff984 */ /* 0x000fe20000000800 */
[----:B------:R-:W-:Y:S01]  /*7310*/  @!PT LDS RZ, [RZ] ;  /* 0x00000000fffff984 */ /* 0x000fe20000000800 */
[----:B------:R-:W-:Y:S01]  /*7320*/  @!PT LDS RZ, [RZ] ;  /* 0x00000000fffff984 */ /* 0x000fe20000000800 */
[----:B------:R2:W-:Y:S04]  /*7330*/  @P2 LDGSTS.E.BYPASS.LTC128B.128 [R132+0xc100], [R20.64], !P6 ;  /* 0x0c10000014842fae */ /* 0x0005e8000f101d46 */
[----:B------:R-:W-:Y:S01]  /*7340*/  @P0 IMAD.X R13, R198, 0x1, R13, P3 ;  /* 0x00000001c60d0824 */ /* 0x000fe200018e060d */
[C---:B-1----:R-:W-:Y:S01]  /*7350*/  @P0 LEA R18, P3, R14.reuse, c[0x0][0x1c8], 0x1 ;  /* 0x000072000e120a11 */ /* 0x042fe200078608ff */
[----:B------:R2:W-:Y:S03]  /*7360*/  @P2 LDGSTS.E.BYPASS.LTC128B.128 [R132+0xe100], [R20.64+0x80], !P5 ;  /* 0x0e10008014842fae */ /* 0x0005e6000e901d46 */
[----:B------:R-:W-:Y:S01]  /*7370*/  @P0 LEA.HI.X R19, R14, c[0x0][0x1cc], R13, 0x1, P3 ;  /* 0x000073000e130a11 */ /* 0x000fe200018f0c0d */
[----:B------:R-:W-:Y:S01]  /*7380*/  IMAD.MOV.U32 R13, RZ, RZ, c[0x0][0x208] ;  /* 0x00008200ff0d7624 */ /* 0x000fe200078e00ff */
[----:B------:R2:W-:Y:S01]  /*7390*/  @P2 LDGSTS.E.BYPASS.LTC128B.128 [R132+0x10100], [R20.64+0x100], !P4 ;  /* 0x1010010014842fae */ /* 0x0005e2000e101d46 */
[----:B------:R-:W-:-:S02]  /*73a0*/  ISETP.GE.AND P3, PT, R8, c[0x0][0x1d4], PT ;  /* 0x0000750008007a0c */ /* 0x000fc40003f66270 */
[C---:B------:R-:W-:Y:S01]  /*73b0*/  IMAD.SHL.U32 R51, R13.reuse, 0x40, RZ ;  /* 0x000000400d337824 */ /* 0x040fe200078e00ff */
[C---:B------:R-:W-:Y:S01]  /*73c0*/  SHF.L.U64.HI R50, R13.reuse, R50, c[0x0][0x20c] ;  /* 0x000083000d327619 */ /* 0x040fe20000010232 */
[----:B------:R-:W-:Y:S01]  /*73d0*/  IMAD.SHL.U32 R201, R13, 0x20, RZ ;  /* 0x000000200dc97824 */ /* 0x000fe200078e00ff */
[----:B------:R2:W-:Y:S01]  /*73e0*/  @P0 LDGSTS.E.BYPASS.LTC128B.128 [R132+0xd100], [R18.64], !P6 ;  /* 0x0d10000012840fae */ /* 0x0005e2000f101d46 */
[----:B------:R-:W-:Y:S01]  /*73f0*/  IMAD.WIDE.U32 R16, R87, R51, R208 ;  /* 0x0000003357107225 */ /* 0x000fe200078e00d0 */
[----:B------:R-:W-:Y:S02]  /*7400*/  SHF.L.U64.HI R200, R13, R200, c[0x0][0x20c] ;  /* 0x000083000dc87619 */ /* 0x000fe400000102c8 */
[----:B------:R2:W-:Y:S01]  /*7410*/  @P0 LDGSTS.E.BYPASS.LTC128B.128 [R132+0xf100], [R18.64+0x80], !P5 ;  /* 0x0f10008012840fae */ /* 0x0005e2000e901d46 */
[----:B------:R-:W-:Y:S01]  /*7420*/  IMAD R14, R50, R87, RZ ;  /* 0x00000057320e7224 */ /* 0x000fe200078e02ff */
[C---:B------:R-:W-:Y:S01]  /*7430*/  SHF.L.U64.HI R48, R201.reuse, 0x1, R200 ;  /* 0x00000001c9307819 */ /* 0x040fe200000102c8 */
[----:B------:R-:W-:Y:S01]  /*7440*/  IMAD.SHL.U32 R49, R201, 0x2, RZ ;  /* 0x00000002c9317824 */ /* 0x000fe200078e00ff */
[----:B------:R2:W-:Y:S01]  /*7450*/  @P0 LDGSTS.E.BYPASS.LTC128B.128 [R132+0x11100], [R18.64+0x100], !P4 ;  /* 0x1110010012840fae */ /* 0x0005e2000e101d46 */
[----:B------:R-:W-:Y:S01]  /*7460*/  IMAD R12, R12, R51, R14 ;  /* 0x000000330c0c7224 */ /* 0x000fe200078e020e */
[----:B------:R-:W-:-:S02]  /*7470*/  LEA R14, P0, R16, c[0x0][0x1f8], 0x1 ;  /* 0x00007e00100e7a11 */ /* 0x000fc400078008ff */
[----:B------:R-:W-:Y:S01]  /*7480*/  ISETP.GE.AND P2, PT, R11, c[0x0][0x1d4], PT ;  /* 0x000075000b007a0c */ /* 0x000fe20003f46270 */
[----:B------:R-:W-:Y:S01]  /*7490*/  IMAD.IADD R12, R17, 0x1, R12 ;  /* 0x00000001110c7824 */ /* 0x000fe200078e020c */
[----:B------:R-:W0:Y:S04]  /*74a0*/  LDGDEPBAR ;  /* 0x00000000000079af */ /* 0x000e280000000000 */
[----:B------:R-:W-:Y:S02]  /*74b0*/  LEA.HI.X R15, R16, c[0x0][0x1fc], R12, 0x1, P0 ;  /* 0x00007f00100f7a11 */ /* 0x000fe400000f0c0c */
[----:B------:R-:W-:-:S05]  /*74c0*/  IADD3 R12, P0, R49, R14, RZ ;  /* 0x0000000e310c7210 */ /* 0x000fca0007f1e0ff */
[----:B------:R-:W-:Y:S01]  /*74d0*/  IMAD.X R13, R48, 0x1, R15, P0 ;  /* 0x00000001300d7824 */ /* 0x000fe200000e060f */
[C---:B------:R-:W-:Y:S02]  /*74e0*/  ISETP.LT.OR P0, PT, R10.reuse, 0x1, P3 ;  /* 0x000000010a00780c */ /* 0x040fe40001f01670 */
[----:B------:R-:W-:-:S11]  /*74f0*/  ISETP.LT.OR P3, PT, R10, 0x21, P3 ;  /* 0x000000210a00780c */ /* 0x000fd60001f61670 */
[----:B------:R2:W-:Y:S01]  /*7500*/  LDGSTS.E.BYPASS.LTC128B.128 [R132+0x100], [R14.64], !P0 ;  /* 0x001000000e847fae */ /* 0x0005e2000c101d46 */
[C---:B------:R-:W-:Y:S02]  /*7510*/  ISETP.LT.OR P0, PT, R10.reuse, 0x1, P2 ;  /* 0x000000010a00780c */ /* 0x040fe40001701670 */
[----:B------:R-:W-:-:S11]  /*7520*/  ISETP.LT.OR P2, PT, R10, 0x21, P2 ;  /* 0x000000210a00780c */ /* 0x000fd60001741670 */
[----:B------:R2:W-:Y:S01]  /*7530*/  LDGSTS.E.BYPASS.LTC128B.128 [R132+0x2100], [R14.64+0x80], !P0 ;  /* 0x021000800e847fae */ /* 0x0005e2000c101d46 */
[----:B------:R-:W-:-:S04]  /*7540*/  ISETP.GE.AND P0, PT, R0, c[0x0][0x1d4], PT ;  /* 0x0000750000007a0c */ /* 0x000fc80003f06270 */
[C---:B------:R-:W-:Y:S02]  /*7550*/  ISETP.LT.OR P4, PT, R10.reuse, 0x1, P0 ;  /* 0x000000010a00780c */ /* 0x040fe40000781670 */
[----:B------:R-:W-:-:S11]  /*7560*/  ISETP.LT.OR P0, PT, R10, 0x21, P0 ;  /* 0x000000210a00780c */ /* 0x000fd60000701670 */
[----:B------:R2:W-:Y:S01]  /*7570*/  LDGSTS.E.BYPASS.LTC128B.128 [R132+0x4100], [R14.64+0x100], !P4 ;  /* 0x041001000e847fae */ /* 0x0005e2000e101d46 */
[----:B------:R-:W-:-:S03]  /*7580*/  LOP3.LUT P4, RZ, R197, 0x1, RZ, 0xc0, !PT ;  /* 0x00000001c5ff7812 */ /* 0x000fc6000788c0ff */
[----:B------:R2:W-:Y:S04]  /*7590*/  LDGSTS.E.BYPASS.LTC128B.128 [R132+0x1100], [R12.64], !P3 ;  /* 0x011000000c847fae */ /* 0x0005e8000d901d46 */
[----:B------:R2:W-:Y:S01]  /*75a0*/  LDGSTS.E.BYPASS.LTC128B.128 [R132+0x3100], [R12.64+0x80], !P2 ;  /* 0x031000800c847fae */ /* 0x0005e2000d101d46 */
[----:B------:R-:W-:-:S03]  /*75b0*/  ISETP.GE.AND P2, PT, R95, 0x2, PT ;  /* 0x000000025f00780c */ /* 0x000fc60003f46270 */
        /* <DEDUP_REMOVED lines=8> */
[----:B--2---:R-:W-:-:S03]  /*7640*/  LEA R12, P0, R10, c[0x0][0x1c8], 0x1 ;  /* 0x000072000a0c7a11 */ /* 0x004fc600078008ff */
        /* <DEDUP_REMOVED lines=10> */
.L_x_1216:
[----:B------:R-:W-:Y:S01]  /*76f0*/  ISETP.LT.AND P0, PT, RZ, c[0x0][0x27c], PT ;  /* 0x00009f00ff007a0c */ /* 0x000fe20003f01270 */
[----:B------:R-:W0:Y:S01]  /*7700*/  LDGDEPBAR ;  /* 0x00000000000079af */ /* 0x000e220000000000 */
[----:B------:R-:W-:Y:S01]  /*7710*/  IMAD R0, R86, 0x400, R3 ;  /* 0x0000040056007824 */ /* 0x000fe200078e0203 */
[----:B------:R-:W-:-:S10]  /*7720*/  ISETP.NE.AND P3, PT, R216, 0x1, PT ;  /* 0x00000001d800780c */ /* 0x000fd40003f65270 */
[----:B------:R-:W-:Y:S05]  /*7730*/  @P0 BRA `(.L_x_1217) ;  /* 0x0000002000000947 */ /* 0x000fea0003800000 */
[----:B------:R-:W-:-:S04]  /*7740*/  DEPBAR.LE SB0, 0x3 ;  /* 0x000080c00000791a */ /* 0x000fc80000000000 */
[----:B------:R-:W-:Y:S05]  /*7750*/  BRA `(.L_x_1218) ;  /* 0x00006de000007947 */ /* 0x000fea0003800000 */
.L_x_1217:
[----:B------:R-:W-:Y:S01]  /*7760*/  ULDC.U8 UR4, c[0x0][0x298] ;  /* 0x0000a60000047ab9 */ /* 0x000fe20000000000 */
[----:B------:R-:W-:Y:S01]  /*7770*/  SHF.R.S32.HI R8, RZ, 0x1f, R85 ;  /* 0x0000001fff087819 */ /* 0x000fe20000011455 */
[----:B--2---:R-:W-:Y:S01]  /*7780*/  IMAD.WIDE.U32 R14, R85, c[0x0][0x280], RZ ;  /* 0x0000a000550e7a25 */ /* 0x004fe200078e00ff */
[----:B------:R-:W-:Y:S01]  /*7790*/  ISETP.NE.AND P0, PT, RZ, UR4, PT ;  /* 0x00000004ff007c0c */ /* 0x000fe2000bf05270 */
[----:B------:R-:W-:Y:S01]  /*77a0*/  BSSY B2, `(.L_x_1218) ;  /* 0x00006d9000027945 */ /* 0x000fe20003800000 */
[-C--:B------:R-:W-:Y:S01]  /*77b0*/  LEA.HI R53, R7, R84.reuse, RZ, 0x2 ;  /* 0x0000005407357211 */ /* 0x080fe200078f10ff */
[C---:B-1----:R-:W-:Y:S02]  /*77c0*/  IMAD R10, R8.reuse, c[0x0][0x280], RZ ;  /* 0x0000a000080a7a24 */ /* 0x042fe400078e02ff */
        /* <DEDUP_REMOVED lines=34> */
[----:B----4-:R1:W2:Y:S01]  /*79f0*/  SHFL.IDX PT, R22, R14, RZ, 0x1c1f ;  /* 0x001c1fff0e167589 */ /* 0x0102a200000e0000 */
        /* <DEDUP_REMOVED lines=78> */
.L_x_1221:
[----:B--2---:R-:W-:Y:S05]  /*7ee0*/  BSYNC B0 ;  /* 0x0000000000007941 */ /* 0x004fea0003800000 */
.L_x_1220:
        /* <DEDUP_REMOVED lines=117> */
.L_x_1223:
[----:B--2---:R-:W-:Y:S05]  /*8640*/  BSYNC B0 ;  /* 0x0000000000007941 */ /* 0x004fea0003800000 */
.L_x_1222:
        /* <DEDUP_REMOVED lines=11> */
[----:B------:R-:W-:-:S04]  /*8700*/  IMAD.IADD R8, R53, 0x1, -R8 ;  /* 0x0000000135087824 */ /* 0x000fc800078e0a08 */
        /* <DEDUP_REMOVED lines=12> */
[----:B----4-:R-:W-:Y:S01]  /*87d0*/  LOP3.LUT R15, R57, R10, RZ, 0x3c, !PT ;  /* 0x0000000a390f7212 */ /* 0x010fe200078e3cff */
        /* <DEDUP_REMOVED lines=10> */
[----:B------:R-:W-:-:S02]  /*8880*/  IMAD R15, R86, 0x200, R15 ;  /* 0x00000200560f7824 */ /* 0x000fc400078e020f */
[----:B------:R-:W-:Y:S01]  /*8890*/  IMAD.MOV.U32 R8, RZ, RZ, R30 ;  /* 0x000000ffff087224 */ /* 0x000fe200078e001e */
[----:B------:R-:W-:Y:S01]  /*88a0*/  PRMT R29, R10, 0x5410, R11 ;  /* 0x000054100a1d7816 */ /* 0x000fe2000000000b */
[----:B------:R-:W-:Y:S01]  /*88b0*/  IMAD.MOV.U32 R11, RZ, RZ, R60 ;  /* 0x000000ffff0b7224 */ /* 0x000fe200078e003c */
[C---:B------:R-:W-:Y:S01]  /*88c0*/  IADD3 R12, R15.reuse, 0x20, RZ ;  /* 0x000000200f0c7810 */ /* 0x040fe20007ffe0ff */
[----:B------:R-:W-:Y:S01]  /*88d0*/  IMAD.MOV.U32 R10, RZ, RZ, R61 ;  /* 0x000000ffff0a7224 */ /* 0x000fe200078e003d */
[----:B------:R-:W-:Y:S02]  /*88e0*/  @P0 IADD3 R12, R15, -0x20, RZ ;  /* 0xffffffe00f0c0810 */ /* 0x000fe40007ffe0ff */
[----:B------:R-:W-:Y:S02]  /*88f0*/  ISETP.GE.AND P0, PT, R53, R44, PT ;  /* 0x0000002c3500720c */ /* 0x000fe40003f06270 */
        /* <DEDUP_REMOVED lines=15> */
[----:B------:R-:W-:Y:S02]  /*89f0*/  IMAD.MOV.U32 R11, RZ, RZ, R43 ;  /* 0x000000ffff0b7224 */ /* 0x000fe400078e002b */
[----:B------:R-:W-:-:S03]  /*8a00*/  IMAD.MOV.U32 R10, RZ, RZ, R54 ;  /* 0x000000ffff0a7224 */ /* 0x000fc600078e0036 */
[----:B------:R-:W-:Y:S02]  /*8a10*/  PRMT R35, R35, 0x5410, R11 ;  /* 0x0000541023237816 */ /* 0x000fe4000000000b */
[----:B------:R-:W-:Y:S01]  /*8a20*/  PRMT R41, R8, 0x5410, R10 ;  /* 0x0000541008297816 */ /* 0x000fe2000000000a */
[----:B------:R-:W-:Y:S05]  /*8a30*/  @P0 BRA `(.L_x_1225) ;  /* 0x0000117000000947 */ /* 0x000fea0003800000 */
[----:B------:R-:W-:Y:S01]  /*8a40*/  ISETP.GE.AND P0, PT, R83, c[0x0][0x27c], PT ;  /* 0x00009f0053007a0c */ /* 0x000fe20003f06270 */
[----:B------:R-:W-:-:S12]  /*8a50*/  BSSY B0, `(.L_x_1226) ;  /* 0x000002c000007945 */ /* 0x000fd80003800000 */
[----:B------:R-:W-:Y:S05]  /*8a60*/  @P0 BRA `(.L_x_1227) ;  /* 0x000002a000000947 */ /* 0x000fea0003800000 */
[----:B------:R-:W1:Y:S01]  /*8a70*/  LDS.128 R8, [R15] ;  /* 0x000000000f087984 */ /* 0x000e620000000c00 */
[--C-:B------:R-:W-:Y:S01]  /*8a80*/  SHF.R.U32.HI R85, RZ, 0x10, R89.reuse ;  /* 0x00000010ff557819 */ /* 0x100fe20000011659 */
[--C-:B------:R-:W-:Y:S01]  /*8a90*/  HADD2.F32 R98, -RZ, R75.reuse.H1_H1 ;  /* 0x3000004bff627230 */ /* 0x100fe20000004100 */
[----:B------:R-:W-:Y:S01]  /*8aa0*/  SHF.R.U64 R82, R88, 0x10, R89 ;  /* 0x0000001058527819 */ /* 0x000fe20000001259 */
[----:B------:R-:W-:Y:S01]  /*8ab0*/  HADD2.F32 R75, -RZ, R75.H0_H0 ;  /* 0x2000004bff4b7230 */ /* 0x000fe20000004100 */
[--C-:B------:R-:W-:Y:S01]  /*8ac0*/  SHF.R.U32.HI R81, RZ, 0x10, R91.reuse ;  /* 0x00000010ff517819 */ /* 0x100fe2000001165b */
[----:B------:R-:W-:Y:S01]  /*8ad0*/  HADD2.F32 R85, -RZ, R85.H0_H0 ;  /* 0x20000055ff557230 */ /* 0x000fe20000004100 */
[----:B------:R-:W-:Y:S01]  /*8ae0*/  SHF.R.U64 R57, R90, 0x10, R91 ;  /* 0x000000105a397819 */ /* 0x000fe2000000125b */
[----:B------:R-:W-:Y:S02]  /*8af0*/  HADD2.F32 R82, -RZ, R82.H0_H0 ;  /* 0x20000052ff527230 */ /* 0x000fe40000004100 */
[----:B------:R-:W-:-:S02]  /*8b00*/  HADD2.F32 R102, -RZ, R81.H0_H0 ;  /* 0x20000051ff667230 */ /* 0x000fc40000004100 */
[----:B------:R-:W-:Y:S02]  /*8b10*/  HADD2.F32 R99, -RZ, R80.H1_H1 ;  /* 0x30000050ff637230 */ /* 0x000fe40000004100 */
        /* <DEDUP_REMOVED lines=31> */
.L_x_1227:
[----:B------:R-:W-:Y:S05]  /*8d10*/  BSYNC B0 ;  /* 0x0000000000007941 */ /* 0x000fea0003800000 */
.L_x_1226:
        /* <DEDUP_REMOVED lines=45> */
[----:B------:R1:W-:Y:S02]  /*8ff0*/  STS.128 [R12], R8 ;  /* 0x000000080c007388 */ /* 0x0003e40000000c00 */
.L_x_1229:
[----:B------:R-:W-:Y:S05]  /*9000*/  BSYNC B0 ;  /* 0x0000000000007941 */ /* 0x000fea0003800000 */
.L_x_1228:
        /* <DEDUP_REMOVED lines=46> */
.L_x_1231:
[----:B------:R-:W-:Y:S05]  /*92f0*/  BSYNC B0 ;  /* 0x0000000000007941 */ /* 0x000fea0003800000 */
.L_x_1230:
        /* <DEDUP_REMOVED lines=46> */
.L_x_1233:
[----:B------:R-:W-:Y:S05]  /*95e0*/  BSYNC B0 ;  /* 0x0000000000007941 */ /* 0x000fea0003800000 */
.L_x_1232:
        /* <DEDUP_REMOVED lines=36> */
[C---:B------:R-:W-:Y:S02]  /*9830*/  FMUL.FTZ R56, R69.reuse, R56 ;  /* 0x0000003845387220 */ /* 0x040fe40000410000 */
[----:B------:R-:W-:Y:S01]  /*9840*/  FFMA.FTZ R57, R8, R59, -R57 ;  /* 0x0000003b08397223 */ /* 0x000fe20000010839 */
        /* <DEDUP_REMOVED lines=8> */
.L_x_1235:
[----:B------:R-:W-:Y:S05]  /*98d0*/  BSYNC B0 ;  /* 0x0000000000007941 */ /* 0x000fea0003800000 */
.L_x_1234:
[----:B-1----:R-:W-:-:S04]  /*98e0*/  IADD3 R8, R83, 0x50, RZ ;  /* 0x0000005053087810 */ /* 0x002fc80007ffe0ff */
        /* <DEDUP_REMOVED lines=44> */
.L_x_1225:
[----:B------:R-:W-:Y:S05]  /*9bb0*/  BSYNC B1 ;  /* 0x0000000000017941 */ /* 0x000fea0003800000 */
.L_x_1224:
        /* <DEDUP_REMOVED lines=48> */
.L_x_1238:
[----:B------:R-:W-:Y:S05]  /*9ec0*/  BSYNC B0 ;  /* 0x0000000000007941 */ /* 0x000fea0003800000 */
.L_x_1237:
        /* <DEDUP_REMOVED lines=46> */
.L_x_1240:
[----:B------:R-:W-:Y:S05]  /*a1b0*/  BSYNC B0 ;  /* 0x0000000000007941 */ /* 0x000fea0003800000 */
.L_x_1239:
        /* <DEDUP_REMOVED lines=46> */
.L_x_1242:
[----:B------:R-:W-:Y:S05]  /*a4a0*/  BSYNC B0 ;  /* 0x0000000000007941 */ /* 0x000fea0003800000 */
.L_x_1241:
        /* <DEDUP_REMOVED lines=46> */
.L_x_1244:
[----:B------:R-:W-:Y:S05]  /*a790*/  BSYNC B0 ;  /* 0x0000000000007941 */ /* 0x000fea0003800000 */
.L_x_1243:
        /* <DEDUP_REMOVED lines=46> */
.L_x_1246:
[----:B------:R-:W-:Y:S05]  /*aa80*/  BSYNC B0 ;  /* 0x0000000000007941 */ /* 0x000fea0003800000 */
.L_x_1245:
        /* <DEDUP_REMOVED lines=46> */
.L_x_1219:
        /* <DEDUP_REMOVED lines=43> */
[----:B--234-:R-:W-:-:S04]  /*b020*/  @!P0 IMAD.WIDE R22, R57, 0x2, R20 ;  /* 0x0000000239168825 */ /* 0x01cfc800078e0214 */
[----:B-1----:R-:W-:Y:S01]  /*b030*/  @!P0 IMAD.WIDE R24, R57, 0x2, R16 ;  /* 0x0000000239188825 */ /* 0x002fe200078e0210 */
        /* <DEDUP_REMOVED lines=27> */
.L_x_1248:
[----:B------:R-:W-:Y:S05]  /*b1f0*/  BSYNC B0 ;  /* 0x0000000000007941 */ /* 0x000fea0003800000 */
.L_x_1247:
        /* <DEDUP_REMOVED lines=90> */
.L_x_1250:
[----:B-1--4-:R-:W-:Y:S05]  /*b7a0*/  BSYNC B0 ;  /* 0x0000000000007941 */ /* 0x012fea0003800000 */
.L_x_1249:
        /* <DEDUP_REMOVED lines=62> */
[----:B------:R-:W-:Y:S02]  /*bb90*/  LOP3.LUT R8, R12, 0x38, R8, 0xf8, !PT ;  /* 0x000000380c087812 */ /* 0x000fe400078ef808 */
        /* <DEDUP_REMOVED lines=91> */
.L_x_1254:
[----:B------:R-:W-:Y:S05]  /*c150*/  BSYNC B0 ;  /* 0x0000000000007941 */ /* 0x000fea0003800000 */
.L_x_1253:
        /* <DEDUP_REMOVED lines=20> */
[----:B------:R-:W-:Y:S02]  /*c2a0*/  LOP3.LUT R11, R11, 0x7fffe000, RZ, 0xc0, !PT ;  /* 0x7fffe0000b0b7812 */ /* 0x000fe400078ec0ff */
[----:B------:R-:W-:Y:S01]  /*c2b0*/  LEA.HI R13, R13, R8, RZ, 0x3 ;  /* 0x000000080d0d7211 */ /* 0x000fe200078f18ff */
[----:B------:R-:W-:Y:S01]  /*c2c0*/  IMAD.SHL.U32 R8, R8, 0x8, RZ ;  /* 0x0000000808087824 */ /* 0x000fe200078e00ff */
[----:B------:R-:W-:Y:S02]  /*c2d0*/  LOP3.LUT R15, R9, 0x38, R10, 0xf8, !PT ;  /* 0x00000038090f7812 */ /* 0x000fe400078ef80a */
[----:B------:R-:W-:Y:S02]  /*c2e0*/  SHF.L.U32 R13, R13, 0xa, RZ ;  /* 0x0000000a0d0d7819 */ /* 0x000fe400000006ff */
[----:B------:R-:W-:-:S02]  /*c2f0*/  SHF.R.U32.HI R10, RZ, 0x3, R9 ;  /* 0x00000003ff0a7819 */ /* 0x000fc40000011609 */
[C---:B------:R-:W-:Y:S02]  /*c300*/  LEA R12, R86.reuse, R11, 0x9 ;  /* 0x0000000b560c7211 */ /* 0x040fe400078e48ff */
[----:B------:R-:W-:Y:S02]  /*c310*/  LOP3.LUT R11, R9, 0x38, R8, 0xf8, !PT ;  /* 0x00000038090b7812 */ /* 0x000fe400078ef808 */
[----:B------:R-:W-:Y:S02]  /*c320*/  LOP3.LUT R9, R13, 0x7fffe000, RZ, 0xc0, !PT ;  /* 0x7fffe0000d097812 */ /* 0x000fe400078ec0ff */
[-C--:B------:R-:W-:Y:S02]  /*c330*/  LOP3.LUT R15, R15, R10.reuse, RZ, 0x3c, !PT ;  /* 0x0000000a0f0f7212 */ /* 0x080fe400078e3cff */
        /* <DEDUP_REMOVED lines=84> */
.L_x_1256:
[----:B------:R-:W-:Y:S05]  /*c880*/  BSYNC B0 ;  /* 0x0000000000007941 */ /* 0x000fea0003800000 */
.L_x_1255:
        /* <DEDUP_REMOVED lines=113> */
.L_x_1252:
[----:B------:R-:W-:Y:S05]  /*cfa0*/  BSYNC B1 ;  /* 0x0000000000017941 */ /* 0x000fea0003800000 */
.L_x_1251:
        /* <DEDUP_REMOVED lines=111> */
.L_x_1258:
[----:B------:R-:W-:Y:S05]  /*d6a0*/  BSYNC B0 ;  /* 0x0000000000007941 */ /* 0x000fea0003800000 */
.L_x_1257:
        /* <DEDUP_REMOVED lines=116> */
.L_x_1260:
[----:B------:R-:W-:Y:S05]  /*ddf0*/  BSYNC B0 ;  /* 0x0000000000007941 */ /* 0x000fea0003800000 */
.L_x_1259:
[----:B-1----:R-:W-:-:S04]  /*de00*/  IADD3 R14, R57, 0x40, RZ ;  /* 0x00000040390e7810 */ /* 0x002fc80007ffe0ff */
[----:B------:R-:W-:-:S13]  /*de10*/  ISETP.GE.AND P0, PT, R14, c[0x0][0x27c], PT ;  /* 0x00009f000e007a0c */ /* 0x000fda0003f06270 */
[----:B------:R-:W-:Y:S05]  /*de20*/  @P0 BRA `(.L_x_1236) ;  /* 0x0000070000000947 */ /* 0x000fea0003800000 */
[----:B------:R-:W-:Y:S01]  /*de30*/  SHF.R.S32.HI R13, RZ, 0x1f, R14 ;  /* 0x0000001fff0d7819 */ /* 0x000fe2000001140e */
[----:B------:R-:W-:Y:S01]  /*de40*/  IMAD.MOV.U32 R11, RZ, RZ, c[0x0][0x27c] ;  /* 0x00009f00ff0b7624 */ /* 0x000fe200078e00ff */
[----:B------:R-:W-:Y:S01]  /*de50*/  SHF.R.S32.HI R8, RZ, 0x1f, R53 ;  /* 0x0000001fff087819 */ /* 0x000fe20000011435 */
[----:B------:R-:W-:Y:S01]  /*de60*/  IMAD.SHL.U32 R12, R53, 0x40, RZ ;  /* 0x00000040350c7824 */ /* 0x000fe200078e00ff */
[----:B------:R-:W-:Y:S01]  /*de70*/  LEA.HI R9, R13, R14, RZ, 0x3 ;  /* 0x0000000e0d097211 */ /* 0x000fe200078f18ff */
[----:B------:R-:W-:Y:S01]  /*de80*/  HADD2.F32 R37, -RZ, R56.H0_H0 ;  /* 0x20000038ff257230 */ /* 0x000fe20000004100 */
[----:B------:R-:W-:Y:S01]  /*de90*/  LEA.HI R8, R8, R53, RZ, 0x3 ;  /* 0x0000003508087211 */ /* 0x000fe200078f18ff */
[--C-:B------:R-:W-:Y:S01]  /*dea0*/  HADD2.F32 R38, -RZ, R52.reuse.H0_H0 ;  /* 0x20000034ff267230 */ /* 0x100fe20000004100 */
[----:B------:R-:W-:Y:S01]  /*deb0*/  SHF.R.S32.HI R10, RZ, 0x3, R9 ;  /* 0x00000003ff0a7819 */ /* 0x000fe20000011409 */
[--C-:B------:R-:W-:Y:S01]  /*dec0*/  HADD2.F32 R42, -RZ, R55.reuse.H0_H0 ;  /* 0x20000037ff2a7230 */ /* 0x100fe20000004100 */
[----:B------:R-:W-:Y:S01]  /*ded0*/  LOP3.LUT R12, R12, 0x1c0, RZ, 0xc0, !PT ;  /* 0x000001c00c0c7812 */ /* 0x000fe200078ec0ff */
[----:B------:R-:W-:Y:S01]  /*dee0*/  IMAD.SHL.U32 R8, R8, 0x40, RZ ;  /* 0x0000004008087824 */ /* 0x000fe200078e00ff */
[----:B------:R-:W-:Y:S01]  /*def0*/  LEA.HI R11, R11, R10, RZ, 0x1d ;  /* 0x0000000a0b0b7211 */ /* 0x000fe200078fe8ff */
[----:B------:R-:W-:Y:S01]  /*df00*/  HADD2.F32 R52, -RZ, R52.H1_H1 ;  /* 0x30000034ff347230 */ /* 0x000fe20000004100 */
[----:B------:R-:W-:Y:S01]  /*df10*/  LEA.HI R13, R13, R14, RZ, 0x6 ;  /* 0x0000000e0d0d7211 */ /* 0x000fe200078f30ff */
[----:B------:R-:W-:Y:S01]  /*df20*/  HADD2.F32 R55, -RZ, R55.H1_H1 ;  /* 0x30000037ff377230 */ /* 0x000fe20000004100 */
        /* <DEDUP_REMOVED lines=41> */
[----:B------:R-:W-:Y:S02]  /*e1c0*/  HADD2.F32 R11, -RZ, R11.H1_H1 ;  /* 0x3000000bff0b7230 */ /* 0x000fe40000004100 */
        /* <DEDUP_REMOVED lines=27> */
[----:B------:R-:W-:-:S02]  /*e380*/  FMUL.FTZ R28, R13, R44 ;  /* 0x0000002c0d1c7220 */ /* 0x000fc40000410000 */
[----:B------:R-:W-:Y:S02]  /*e390*/  FMUL.FTZ R23, R27, R20 ;  /* 0x000000141b177220 */ /* 0x000fe40000410000 */
[-C--:B------:R-:W-:Y:S02]  /*e3a0*/  FMUL.FTZ R8, R14, R31.reuse ;  /* 0x0000001f0e087220 */ /* 0x080fe40000410000 */
[----:B------:R-:W-:Y:S02]  /*e3b0*/  FMUL.FTZ R44, R9, R44 ;  /* 0x0000002c092c7220 */ /* 0x000fe40000410000 */
[----:B------:R-:W-:Y:S02]  /*e3c0*/  FMUL.FTZ R20, R34, R20 ;  /* 0x0000001422147220 */ /* 0x000fe40000410000 */
[----:B------:R-:W-:Y:S02]  /*e3d0*/  FMUL.FTZ R31, R10, R31 ;  /* 0x0000001f0a1f7220 */ /* 0x000fe40000410000 */
        /* <DEDUP_REMOVED lines=21> */
.L_x_1236:
[----:B------:R-:W-:Y:S05]  /*e530*/  BSYNC B2 ;  /* 0x0000000000027941 */ /* 0x000fea0003800000 */
.L_x_1218:
[----:B------:R-:W-:-:S04]  /*e540*/  DEPBAR.LE SB0, 0x2 ;  /* 0x000080800000791a */ /* 0x000fc80000000000 */
[----:B------:R-:W-:Y:S01]  /*e550*/  IADD3 R217, R95, -0x2, RZ ;  /* 0xfffffffe5fd97810 */ /* 0x000fe20007ffe0ff */
[----:B------:R-:W-:Y:S01]  /*e560*/  IMAD.SHL.U32 R36, R0, 0x2, RZ ;  /* 0x0000000200247824 */ /* 0x000fe200078e00ff */
[----:B------:R-:W-:Y:S01]  /*e570*/  BAR.SYNC.DEFER_BLOCKING 0x0 ;  /* 0x0000000000007b1d */ /* 0x000fe20000010000 */
[----:B------:R-:W-:Y:S01]  /*e580*/  IMAD.SHL.U32 R187, R5, 0x2, RZ ;  /* 0x0000000205bb7824 */ /* 0x000fe200078e00ff */
[----:B-1----:R-:W-:Y:S01]  /*e590*/  @P2 SHF.R.S32.HI R8, RZ, 0x1f, R217 ;  /* 0x0000001fff082819 */ /* 0x002fe200000114d9 */
[----:B------:R-:W-:Y:S01]  /*e5a0*/  @P2 IMAD R50, R50, R217, RZ ;  /* 0x000000d932322224 */ /* 0x000fe200078e02ff */
[----:B------:R-:W-:Y:S01]  /*e5b0*/  LEA R189, R0, 0x18100, 0x1 ;  /* 0x0001810000bd7811 */ /* 0x000fe200078e08ff */
[-C--:B------:R-:W-:Y:S01]  /*e5c0*/  @P2 IMAD.WIDE.U32 R10, R217, R51.reuse, R208 ;  /* 0x00000033d90a2225 */ /* 0x080fe200078e00d0 */
[----:B------:R-:W-:Y:S01]  /*e5d0*/  LEA.HI R7, R7, R84, RZ, 0x2 ;  /* 0x0000005407077211 */ /* 0x000fe200078f10ff */
[----:B------:R-:W-:Y:S02]  /*e5e0*/  UMOV UR5, 0x1 ;  /* 0x0000000100057882 */ /* 0x000fe40000000000 */
[----:B------:R-:W-:Y:S01]  /*e5f0*/  @P2 IMAD R8, R8, R51, R50 ;  /* 0x0000003308082224 */ /* 0x000fe200078e0232 */
[----:B------:R-:W-:Y:S01]  /*e600*/  @P2 LEA R34, P0, R10, c[0x0][0x1f8], 0x1 ;  /* 0x00007e000a222a11 */ /* 0x000fe200078008ff */
[----:B------:R-:W-:Y:S01]  /*e610*/  IMAD.MOV.U32 R188, RZ, RZ, 0x20 ;  /* 0x00000020ffbc7424 */ /* 0x000fe200078e00ff */
[----:B------:R-:W-:Y:S01]  /*e620*/  LOP3.LUT R7, R7, 0xfffffffc, RZ, 0xc0, !PT ;  /* 0xfffffffc07077812 */ /* 0x000fe200078ec0ff */
[----:B------:R-:W-:-:S02]  /*e630*/  @P2 IMAD.IADD R8, R11, 0x1, R8 ;  /* 0x000000010b082824 */ /* 0x000fc400078e0208 */
[----:B------:R-:W-:Y:S02]  /*e640*/  IMAD.SHL.U32 R186, R2, 0x2, RZ ;  /* 0x0000000202ba7824 */ /* 0x000fe400078e00ff */
[----:B------:R-:W-:Y:S01]  /*e650*/  IMAD.MOV.U32 R0, RZ, RZ, 0x40 ;  /* 0x00000040ff007424 */ /* 0x000fe200078e00ff */
[----:B------:R-:W-:Y:S01]  /*e660*/  @P2 LEA.HI.X R35, R10, c[0x0][0x1fc], R8, 0x1, P0 ;  /* 0x00007f000a232a11 */ /* 0x000fe200000f0c08 */
[----:B------:R-:W-:Y:S01]  /*e670*/  IMAD.IADD R5, R189, 0x1, R186 ;  /* 0x00000001bd057824 */ /* 0x000fe200078e02ba */
[----:B------:R-:W-:Y:S01]  /*e680*/  @P2 IADD3 R32, P0, R49, R34, RZ ;  /* 0x0000002231202210 */ /* 0x000fe20007f1e0ff */
[----:B------:R-:W-:Y:S01]  /*e690*/  IMAD R185, R4, 0x2, R189 ;  /* 0x0000000204b97824 */ /* 0x000fe200078e02bd */
[----:B------:R-:W-:Y:S01]  /*e6a0*/  SEL R191, R0, 0xffffffc0, !P1 ;  /* 0xffffffc000bf7807 */ /* 0x000fe20004800000 */
[----:B------:R-:W-:Y:S01]  /*e6b0*/  IMAD R184, R4, 0x2, R5 ;  /* 0x0000000204b87824 */ /* 0x000fe200078e0205 */
[----:B------:R-:W-:Y:S01]  /*e6c0*/  LDSM.16.M88.4 R36, [R36+0x18100] ;  /* 0x018100002424783b */ /* 0x000fe20000000200 */
[----:B------:R-:W-:Y:S01]  /*e6d0*/  @P2 IMAD.X R33, R48, 0x1, R35, P0 ;  /* 0x0000000130212824 */ /* 0x000fe200000e0623 */
[----:B------:R-:W-:Y:S01]  /*e6e0*/  LOP3.LUT P0, RZ, R219, 0x2, RZ, 0xc0, !PT ;  /* 0x00000002dbff7812 */ /* 0x000fe2000780c0ff */
[----:B------:R-:W-:Y:S01]  /*e6f0*/  IMAD.IADD R85, R187, 0x1, R191 ;  /* 0x00000001bb557824 */ /* 0x000fe200078e02bf */
[----:B--2---:R-:W1:Y:S01]  /*e700*/  LDSM.16.M88.4 R16, [R187+0xc100] ;  /* 0x00c10000bb10783b */ /* 0x004e620000000200 */
[----:B------:R-:W-:Y:S01]  /*e710*/  IMAD.SHL.U32 R135, R3, 0x2, RZ ;  /* 0x0000000203877824 */ /* 0x000fe200078e00ff */
[----:B------:R-:W-:-:S02]  /*e720*/  SEL R188, R188, 0xffffffe0, !P0 ;  /* 0xffffffe0bcbc7807 */ /* 0x000fc40004000000 */
[----:B------:R-:W2:Y:S01]  /*e730*/  LDSM.16.M88.4 R60, [R187+0xc900] ;  /* 0x00c90000bb3c783b */ /* 0x000ea20000000200 */
[--C-:B------:R-:W-:Y:S02]  /*e740*/  IMAD R134, R4, 0x2, R135.reuse ;  /* 0x0000000204867824 */ /* 0x100fe400078e0287 */
[----:B------:R-:W-:Y:S01]  /*e750*/  IMAD.IADD R2, R187, 0x1, R188 ;  /* 0x00000001bb027824 */ /* 0x000fe200078e02bc */
[----:B------:R-:W-:Y:S01]  /*e760*/  LDSM.16.M88.4 R44, [R5] ;  /* 0x00000000052c783b */ /* 0x000fe20000000200 */
[C---:B------:R-:W-:Y:S02]  /*e770*/  IMAD.IADD R165, R186.reuse, 0x1, R134 ;  /* 0x00000001baa57824 */ /* 0x040fe400078e0286 */
[----:B------:R-:W-:Y:S01]  /*e780*/  IMAD.IADD R0, R191, 0x1, R2 ;  /* 0x00000001bf007824 */ /* 0x000fe200078e0202 */
[----:B------:R-:W3:Y:S01]  /*e790*/  LDSM.16.M88.4 R8, [R2+0xc100] ;  /* 0x00c100000208783b */ /* 0x000ee20000000200 */
[----:B------:R-:W-:-:S03]  /*e7a0*/  IMAD.IADD R173, R186, 0x1, R135 ;  /* 0x00000001baad7824 */ /* 0x000fc600078e0287 */
[----:B------:R-:W5:Y:S01]  /*e7b0*/  LDSM.16.M88.4 R52, [R187+0xd100] ;  /* 0x00d10000bb34783b */ /* 0x000f620000000200 */
[----:B------:R-:W-:-:S03]  /*e7c0*/  IMAD R4, R4, 0x2, R173 ;  /* 0x0000000204047824 */ /* 0x000fc600078e02ad */
[----:B------:R-:W4:Y:S04]  /*e7d0*/  LDSM.16.M88.4 R28, [R187+0xd900] ;  /* 0x00d90000bb1c783b */ /* 0x000f280000000200 */
[----:B------:R-:W3:Y:S04]  /*e7e0*/  LDSM.16.M88.4 R76, [R2+0xc900] ;  /* 0x00c90000024c783b */ /* 0x000ee80000000200 */
[----:B------:R-:W-:Y:S04]  /*e7f0*/  LDSM.16.M88.4 R72, [R2+0xd100] ;  /* 0x00d100000248783b */ /* 0x000fe80000000200 */
[----:B------:R-:W-:Y:S04]  /*e800*/  LDSM.16.M88.4 R68, [R2+0xd900] ;  /* 0x00d900000244783b */ /* 0x000fe80000000200 */
[----:B------:R-:W-:Y:S01]  /*e810*/  @!PT LDS RZ, [RZ] ;  /* 0x00000000fffff984 */ /* 0x000fe20000000800 */
[----:B------:R-:W-:Y:S01]  /*e820*/  @!PT LDS RZ, [RZ] ;  /* 0x00000000fffff984 */ /* 0x000fe20000000800 */
[----:B------:R-:W-:Y:S01]  /*e830*/  @!PT LDS RZ, [RZ] ;  /* 0x00000000fffff984 */ /* 0x000fe20000000800 */
[----:B------:R3:W-:Y:S01]  /*e840*/  @P2 LDGSTS.E.BYPASS.LTC128B.128 [R132+0x6100], [R34.64], !P6 ;  /* 0x0610000022842fae */ /* 0x0007e2000f101d46 */
[C---:B-1--4-:R-:W-:Y:S03]  /*e850*/  HMMA.16816.F32 R20, R36.reuse, R16, RZ ;  /* 0x000000102414723c */ /* 0x052fe600000018ff */
        /* <DEDUP_REMOVED lines=8> */
[----:B------:R-:W-:Y:S03]  /*e8e0*/  HMMA.16816.F32 R60, R36, R62, RZ ;  /* 0x0000003e243c723c */ /* 0x000fe600000018ff */
[----:B------:R-:W2:Y:S04]  /*e8f0*/  LDSM.16.M88.4 R12, [R85+0xc100] ;  /* 0x00c10000550c783b */ /* 0x000ea80000000200 */
[----:B------:R-:W4:Y:S01]  /*e900*/  LDSM.16.M88.4 R80, [R85+0xc900] ;  /* 0x00c900005550783b */ /* 0x000f220000000200 */
[----:B---3--:R-:W-:Y:S03]  /*e910*/  HMMA.16816.F32 R20, R44, R8, R20 ;  /* 0x000000082c14723c */ /* 0x008fe60000001814 */
[----:B------:R-:W-:Y:S04]  /*e920*/  LDSM.16.M88.4 R40, [R184] ;  /* 0x00000000b828783b */ /* 0x000fe80000000200 */
[----:B------:R-:W0:Y:S01]  /*e930*/  LDGDEPBAR ;  /* 0x00000000000079af */ /* 0x000e220000000000 */
[C---:B-----5:R-:W-:Y:S03]  /*e940*/  HMMA.16816.F32 R56, R36.reuse, R52, RZ ;  /* 0x000000342438723c */ /* 0x060fe600000018ff */
[----:B-1----:R-:W-:Y:S05]  /*e950*/  LDSM.16.M88.4 R32, [R85+0xd100] ;  /* 0x00d100005520783b */ /* 0x002fea0000000200 */
[----:B------:R-:W-:Y:S08]  /*e960*/  HMMA.16816.F32 R52, R36, R54, RZ ;  /* 0x000000362434723c */ /* 0x000ff000000018ff */
[----:B------:R-:W-:Y:S01]  /*e970*/  HMMA.16816.F32 R16, R44, R10, R16 ;  /* 0x0000000a2c10723c */ /* 0x000fe20000001810 */
[----:B------:R-:W1:Y:S07]  /*e980*/  LDSM.16.M88.4 R8, [R0+0xc100] ;  /* 0x00c100000008783b */ /* 0x000e6e0000000200 */
[C---:B------:R-:W-:Y:S08]  /*e990*/  HMMA.16816.F32 R48, R36.reuse, R28, RZ ;  /* 0x0000001c2430723c */ /* 0x040ff000000018ff */
[----:B------:R-:W-:Y:S01]  /*e9a0*/  HMMA.16816.F32 R36, R36, R30, RZ ;  /* 0x0000001e2424723c */ /* 0x000fe200000018ff */
[----:B------:R-:W3:Y:S07]  /*e9b0*/  LDSM.16.M88.4 R28, [R85+0xd900] ;  /* 0x00d90000551c783b */ /* 0x000eee0000000200 */
[C---:B------:R-:W-:Y:S08]  /*e9c0*/  HMMA.16816.F32 R64, R44.reuse, R76, R64 ;  /* 0x0000004c2c40723c */ /* 0x040ff00000001840 */
[----:B------:R-:W-:Y:S01]  /*e9d0*/  HMMA.16816.F32 R60, R44, R78, R60 ;  /* 0x0000004e2c3c723c */ /* 0x000fe2000000183c */
[----:B------:R-:W5:Y:S07]  /*e9e0*/  LDSM.16.M88.4 R76, [R0+0xc900] ;  /* 0x00c90000004c783b */ /* 0x000f6e0000000200 */
[----:B--2---:R-:W-:Y:S08]  /*e9f0*/  HMMA.16816.F32 R20, R24, R12, R20 ;  /* 0x0000000c1814723c */ /* 0x004ff00000001814 */
[C---:B------:R-:W-:Y:S08]  /*ea00*/  HMMA.16816.F32 R56, R44.reuse, R72, R56 ;  /* 0x000000482c38723c */ /* 0x040ff00000001838 */
[----:B------:R-:W-:Y:S01]  /*ea10*/  HMMA.16816.F32 R52, R44, R74, R52 ;  /* 0x0000004a2c34723c */ /* 0x000fe20000001834 */
[----:B------:R-:W-:Y:S07]  /*ea20*/  LDSM.16.M88.4 R72, [R0+0xd100] ;  /* 0x00d100000048783b */ /* 0x000fee0000000200 */
[----:B------:R-:W-:Y:S01]  /*ea30*/  HMMA.16816.F32 R16, R24, R14, R16 ;  /* 0x0000000e1810723c */ /* 0x000fe20000001810 */
[----:B------:R-:W-:Y:S07]  /*ea40*/  LDSM.16.M88.4 R12, [R189+0x4000] ;  /* 0x00400000bd0c783b */ /* 0x000fee0000000200 */
[C---:B------:R-:W-:Y:S08]  /*ea50*/  HMMA.16816.F32 R48, R44.reuse, R68, R48 ;  /* 0x000000442c30723c */ /* 0x040ff00000001830 */
[----:B------:R-:W-:Y:S01]  /*ea60*/  HMMA.16816.F32 R44, R44, R70, R36 ;  /* 0x000000462c2c723c */ /* 0x000fe20000001824 */
[----:B------:R-:W2:Y:S04]  /*ea70*/  LDSM.16.M88.4 R36, [R187+0xe100] ;  /* 0x00e10000bb24783b */ /* 0x000ea80000000200 */
[----:B------:R-:W2:Y:S03]  /*ea80*/  LDSM.16.M88.4 R68, [R0+0xd900] ;  /* 0x00d900000044783b */ /* 0x000ea60000000200 */
[C---:B----4-:R-:W-:Y:S08]  /*ea90*/  HMMA.16816.F32 R64, R24.reuse, R80, R64 ;  /* 0x000000501840723c */ /* 0x050ff00000001840 */
[----:B------:R-:W-:Y:S01]  /*eaa0*/  HMMA.16816.F32 R60, R24, R82, R60 ;  /* 0x00000052183c723c */ /* 0x000fe2000000183c */
[----:B------:R-:W-:Y:S07]  /*eab0*/  LDSM.16.M88.4 R80, [R5+0x4000] ;  /* 0x004000000550783b */ /* 0x000fee0000000200 */
[----:B-1----:R-:W-:Y:S08]  /*eac0*/  HMMA.16816.F32 R20, R40, R8, R20 ;  /* 0x000000082814723c */ /* 0x002ff00000001814 */
[C---:B------:R-:W-:Y:S08]  /*ead0*/  HMMA.16816.F32 R56, R24.reuse, R32, R56 ;  /* 0x000000201838723c */ /* 0x040ff00000001838 */
[----:B------:R-:W-:Y:S01]  /*eae0*/  HMMA.16816.F32 R52, R24, R34, R52 ;  /* 0x000000221834723c */ /* 0x000fe20000001834 */
[----:B------:R-:W1:Y:S07]  /*eaf0*/  LDSM.16.M88.4 R32, [R187+0xe900] ;  /* 0x00e90000bb20783b */ /* 0x000e6e0000000200 */
[----:B------:R-:W-:Y:S01]  /*eb00*/  HMMA.16816.F32 R16, R40, R10, R16 ;  /* 0x0000000a2810723c */ /* 0x000fe20000001810 */
[----:B------:R-:W4:Y:S07]  /*eb10*/  LDSM.16.M88.4 R8, [R2+0xe100] ;  /* 0x00e100000208783b */ /* 0x000f2e0000000200 */
[C---:B---3--:R-:W-:Y:S08]  /*eb20*/  HMMA.16816.F32 R48, R24.reuse, R28, R48 ;  /* 0x0000001c1830723c */ /* 0x048ff00000001830 */
[----:B------:R-:W-:Y:S01]  /*eb30*/  HMMA.16816.F32 R44, R24, R30, R44 ;  /* 0x0000001e182c723c */ /* 0x000fe2000000182c */
[----:B------:R-:W3:Y:S04]  /*eb40*/  LDSM.16.M88.4 R28, [R187+0xf100] ;  /* 0x00f10000bb1c783b */ /* 0x000ee80000000200 */
[----:B------:R-:W1:Y:S03]  /*eb50*/  LDSM.16.M88.4 R24, [R187+0xf900] ;  /* 0x00f90000bb18783b */ /* 0x000e660000000200 */
[C---:B-----5:R-:W-:Y:S08]  /*eb60*/  HMMA.16816.F32 R64, R40.reuse, R76, R64 ;  /* 0x0000004c2840723c */ /* 0x060ff00000001840 */
        /* <DEDUP_REMOVED lines=12> */
[C---:B-1----:R-:W-:Y:S08]  /*ec30*/  HMMA.16816.F32 R64, R12.reuse, R32, R64 ;  /* 0x000000200c40723c */ /* 0x042ff00000001840 */
[----:B------:R-:W-:Y:S01]  /*ec40*/  HMMA.16816.F32 R60, R12, R34, R60 ;  /* 0x000000220c3c723c */ /* 0x000fe2000000183c */
[----:B------:R-:W1:Y:S07]  /*ec50*/  LDSM.16.M88.4 R32, [R85+0xe900] ;  /* 0x00e900005520783b */ /* 0x000e6e0000000200 */
[----:B----4-:R-:W-:Y:S08]  /*ec60*/  HMMA.16816.F32 R20, R80, R8, R20 ;  /* 0x000000085014723c */ /* 0x010ff00000001814 */
[C---:B---3--:R-:W-:Y:S08]  /*ec70*/  HMMA.16816.F32 R56, R12.reuse, R28, R56 ;  /* 0x0000001c0c38723c */ /* 0x048ff00000001838 */
[----:B------:R-:W-:Y:S01]  /*ec80*/  HMMA.16816.F32 R52, R12, R30, R52 ;  /* 0x0000001e0c34723c */ /* 0x000fe20000001834 */
[----:B------:R-:W-:Y:S07]  /*ec90*/  LDSM.16.M88.4 R28, [R85+0xf100] ;  /* 0x00f10000551c783b */ /* 0x000fee0000000200 */
[----:B------:R-:W-:Y:S01]  /*eca0*/  HMMA.16816.F32 R16, R80, R10, R16 ;  /* 0x0000000a5010723c */ /* 0x000fe20000001810 */
[----:B------:R-:W-:Y:S07]  /*ecb0*/  LDSM.16.M88.4 R8, [R0+0xe100] ;  /* 0x00e100000008783b */ /* 0x000fee0000000200 */
[C---:B------:R-:W-:Y:S08]  /*ecc0*/  HMMA.16816.F32 R48, R12.reuse, R24, R48 ;  /* 0x000000180c30723c */ /* 0x040ff00000001830 */
[----:B------:R-:W-:Y:S01]  /*ecd0*/  HMMA.16816.F32 R44, R12, R26, R44 ;  /* 0x0000001a0c2c723c */ /* 0x000fe2000000182c */
[----:B------:R-:W3:Y:S04]  /*ece0*/  LDSM.16.M88.4 R12, [R184+0x4000] ;  /* 0x00400000b80c783b */ /* 0x000ee80000000200 */
[----:B------:R-:W4:Y:S03]  /*ecf0*/  LDSM.16.M88.4 R24, [R85+0xf900] ;  /* 0x00f900005518783b */ /* 0x000f260000000200 */
[C---:B-----5:R-:W-:Y:S08]  /*ed00*/  HMMA.16816.F32 R64, R80.reuse, R76, R64 ;  /* 0x0000004c5040723c */ /* 0x060ff00000001840 */
[----:B------:R-:W-:Y:S08]  /*ed10*/  HMMA.16816.F32 R60, R80, R78, R60 ;  /* 0x0000004e503c723c */ /* 0x000ff0000000183c */
[----:B--2---:R-:W-:Y:S08]  /*ed20*/  HMMA.16816.F32 R20, R40, R36, R20 ;  /* 0x000000242814723c */ /* 0x004ff00000001814 */
[C---:B------:R-:W-:Y:S08]  /*ed30*/  HMMA.16816.F32 R56, R80.reuse, R72, R56 ;  /* 0x000000485038723c */ /* 0x040ff00000001838 */
[----:B------:R-:W-:Y:S01]  /*ed40*/  HMMA.16816.F32 R52, R80, R74, R52 ;  /* 0x0000004a5034723c */ /* 0x000fe20000001834 */
[----:B------:R-:W2:Y:S07]  /*ed50*/  LDSM.16.M88.4 R72, [R0+0xe900] ;  /* 0x00e900000048783b */ /* 0x000eae0000000200 */
[----:B------:R-:W-:Y:S01]  /*ed60*/  HMMA.16816.F32 R76, R40, R38, R16 ;  /* 0x00000026284c723c */ /* 0x000fe20000001810 */
[----:B------:R-:W-:Y:S04]  /*ed70*/  LDSM.16.M88.4 R36, [R189+0x8000] ;  /* 0x00800000bd24783b */ /* 0x000fe80000000200 */
[----:B------:R-:W5:Y:S03]  /*ed80*/  LDSM.16.M88.4 R16, [R187+0x10100] ;  /* 0x01010000bb10783b */ /* 0x000f660000000200 */
[C---:B------:R-:W-:Y:S08]  /*ed90*/  HMMA.16816.F32 R48, R80.reuse, R68, R48 ;  /* 0x000000445030723c */ /* 0x040ff00000001830 */
[----:B------:R-:W-:Y:S01]  /*eda0*/  HMMA.16816.F32 R44, R80, R70, R44 ;  /* 0x00000046502c723c */ /* 0x000fe2000000182c */
[----:B------:R-:W2:Y:S07]  /*edb0*/  LDSM.16.M88.4 R68, [R0+0xf100] ;  /* 0x00f100000044783b */ /* 0x000eae0000000200 */
[C---:B-1----:R-:W-:Y:S08]  /*edc0*/  HMMA.16816.F32 R64, R40.reuse, R32, R64 ;  /* 0x000000202840723c */ /* 0x042ff00000001840 */
[----:B------:R-:W-:Y:S01]  /*edd0*/  HMMA.16816.F32 R60, R40, R34, R60 ;  /* 0x00000022283c723c */ /* 0x000fe2000000183c */
[----:B------:R-:W-:Y:S07]  /*ede0*/  LDSM.16.M88.4 R32, [R5+0x8000] ;  /* 0x008000000520783b */ /* 0x000fee0000000200 */
[C---:B---3--:R-:W-:Y:S08]  /*edf0*/  HMMA.16816.F32 R20, R12.reuse, R8, R20 ;  /* 0x000000080c14723c */ /* 0x048ff00000001814 */
[----:B------:R-:W-:Y:S01]  /*ee00*/  HMMA.16816.F32 R76, R12, R10, R76 ;  /* 0x0000000a0c4c723c */ /* 0x000fe2000000184c */
[----:B------:R-:W1:Y:S07]  /*ee10*/  LDSM.16.M88.4 R8, [R187+0x10900] ;  /* 0x01090000bb08783b */ /* 0x000e6e0000000200 */
[C---:B------:R-:W-:Y:S08]  /*ee20*/  HMMA.16816.F32 R56, R40.reuse, R28, R56 ;  /* 0x0000001c2838723c */ /* 0x040ff00000001838 */
[C---:B------:R-:W-:Y:S01]  /*ee30*/  HMMA.16816.F32 R52, R40.reuse, R30, R52 ;  /* 0x0000001e2834723c */ /* 0x040fe20000001834 */
[----:B------:R-:W-:Y:S07]  /*ee40*/  LDSM.16.M88.4 R28, [R0+0xf900] ;  /* 0x00f90000001c783b */ /* 0x000fee0000000200 */
[C---:B----4-:R-:W-:Y:S08]  /*ee50*/  HMMA.16816.F32 R48, R40.reuse, R24, R48 ;  /* 0x000000182830723c */ /* 0x050ff00000001830 */
[----:B------:R-:W-:Y:S01]  /*ee60*/  HMMA.16816.F32 R44, R40, R26, R44 ;  /* 0x0000001a282c723c */ /* 0x000fe2000000182c */
[----:B------:R-:W3:Y:S04]  /*ee70*/  LDSM.16.M88.4 R24, [R2+0x10100] ;  /* 0x010100000218783b */ /* 0x000ee80000000200 */
[----:B------:R-:W-:Y:S03]  /*ee80*/  LDSM.16.M88.4 R40, [R185+0x8000] ;  /* 0x00800000b928783b */ /* 0x000fe60000000200 */
[C---:B--2---:R-:W-:Y:S08]  /*ee90*/  HMMA.16816.F32 R64, R12.reuse, R72, R64 ;  /* 0x000000480c40723c */ /* 0x044ff00000001840 */
[----:B------:R-:W-:Y:S01]  /*eea0*/  HMMA.16816.F32 R60, R12, R74, R60 ;  /* 0x0000004a0c3c723c */ /* 0x000fe2000000183c */
[----:B------:R-:W-:Y:S07]  /*eeb0*/  LDSM.16.M88.4 R72, [R187+0x11100] ;  /* 0x01110000bb48783b */ /* 0x000fee0000000200 */
[C---:B-----5:R-:W-:Y:S08]  /*eec0*/  HMMA.16816.F32 R20, R36.reuse, R16, R20 ;  /* 0x000000102414723c */ /* 0x060ff00000001814 */
[----:B------:R-:W-:Y:S01]  /*eed0*/  HMMA.16816.F32 R76, R36, R18, R76 ;  /* 0x00000012244c723c */ /* 0x000fe2000000184c */
[----:B------:R-:W2:Y:S07]  /*eee0*/  LDSM.16.M88.4 R16, [R2+0x10900] ;  /* 0x010900000210783b */ /* 0x000eae0000000200 */
[C---:B------:R-:W-:Y:S08]  /*eef0*/  HMMA.16816.F32 R56, R12.reuse, R68, R56 ;  /* 0x000000440c38723c */ /* 0x040ff00000001838 */
[----:B------:R-:W-:Y:S01]  /*ef00*/  HMMA.16816.F32 R68, R12, R70, R52 ;  /* 0x000000460c44723c */ /* 0x000fe20000001834 */
[----:B------:R-:W4:Y:S07]  /*ef10*/  LDSM.16.M88.4 R52, [R85+0x10100] ;  /* 0x010100005534783b */ /* 0x000f2e0000000200 */
[C---:B-1----:R-:W-:Y:S08]  /*ef20*/  HMMA.16816.F32 R64, R36.reuse, R8, R64 ;  /* 0x000000082440723c */ /* 0x042ff00000001840 */
[----:B------:R-:W-:Y:S01]  /*ef30*/  HMMA.16816.F32 R60, R36, R10, R60 ;  /* 0x0000000a243c723c */ /* 0x000fe2000000183c */
[----:B------:R-:W1:Y:S07]  /*ef40*/  LDSM.16.M88.4 R8, [R85+0x10900] ;  /* 0x010900005508783b */ /* 0x000e6e0000000200 */
[C---:B---3--:R-:W-:Y:S08]  /*ef50*/  HMMA.16816.F32 R20, R32.reuse, R24, R20 ;  /* 0x000000182014723c */ /* 0x048ff00000001814 */
[----:B------:R-:W-:Y:S01]  /*ef60*/  HMMA.16816.F32 R76, R32, R26, R76 ;  /* 0x0000001a204c723c */ /* 0x000fe2000000184c */
[----:B------:R-:W-:Y:S07]  /*ef70*/  LDSM.16.M88.4 R24, [R187+0x11900] ;  /* 0x01190000bb18783b */ /* 0x000fee0000000200 */
[C---:B------:R-:W-:Y:S08]  /*ef80*/  HMMA.16816.F32 R48, R12.reuse, R28, R48 ;  /* 0x0000001c0c30723c */ /* 0x040ff00000001830 */
[----:B------:R-:W-:Y:S01]  /*ef90*/  HMMA.16816.F32 R44, R12, R30, R44 ;  /* 0x0000001e0c2c723c */ /* 0x000fe2000000182c */
[----:B------:R-:W-:Y:S04]  /*efa0*/  LDSM.16.M88.4 R12, [R184+0x8000] ;  /* 0x00800000b80c783b */ /* 0x000fe80000000200 */
[----:B------:R-:W3:Y:S03]  /*efb0*/  LDSM.16.M88.4 R28, [R0+0x10100] ;  /* 0x01010000001c783b */ /* 0x000ee60000000200 */
[C---:B--2---:R-:W-:Y:S08]  /*efc0*/  HMMA.16816.F32 R64, R32.reuse, R16, R64 ;  /* 0x000000102040723c */ /* 0x044ff00000001840 */
[----:B------:R-:W-:Y:S01]  /*efd0*/  HMMA.16816.F32 R60, R32, R18, R60 ;  /* 0x00000012203c723c */ /* 0x000fe2000000183c */
[----:B------:R-:W2:Y:S07]  /*efe0*/  LDSM.16.M88.4 R16, [R2+0x11100] ;  /* 0x011100000210783b */ /* 0x000eae0000000200 */
[C---:B----4-:R-:W-:Y:S08]  /*eff0*/  HMMA.16816.F32 R20, R40.reuse, R52, R20 ;  /* 0x000000342814723c */ /* 0x050ff00000001814 */
[----:B------:R-:W-:Y:S01]  /*f000*/  HMMA.16816.F32 R76, R40, R54, R76 ;  /* 0x00000036284c723c */ /* 0x000fe2000000184c */
[----:B------:R-:W-:Y:S07]  /*f010*/  LDSM.16.M88.4 R52, [R0+0x10900] ;  /* 0x010900000034783b */ /* 0x000fee0000000200 */
[----:B------:R-:W-:Y:S08]  /*f020*/  HMMA.16816.F32 R56, R36, R72, R56 ;  /* 0x000000482438723c */ /* 0x000ff00000001838 */
[C---:B-1----:R-:W-:Y:S08]  /*f030*/  HMMA.16816.F32 R64, R40.reuse, R8, R64 ;  /* 0x000000082840723c */ /* 0x042ff00000001840 */
[----:B------:R-:W-:Y:S01]  /*f040*/  HMMA.16816.F32 R60, R40, R10, R60 ;  /* 0x0000000a283c723c */ /* 0x000fe2000000183c */
[----:B------:R-:W1:Y:S07]  /*f050*/  LDSM.16.M88.4 R8, [R85+0x11100] ;  /* 0x011100005508783b */ /* 0x000e6e0000000200 */
[----:B---3--:R-:W-:Y:S08]  /*f060*/  HMMA.16816.F32 R20, R12, R28, R20 ;  /* 0x0000001c0c14723c */ /* 0x008ff00000001814 */
[----:B------:R-:W-:Y:S08]  /*f070*/  HMMA.16816.F32 R68, R36, R74, R68 ;  /* 0x0000004a2444723c */ /* 0x000ff00000001844 */
[----:B------:R-:W-:Y:S01]  /*f080*/  HMMA.16816.F32 R76, R12, R30, R76 ;  /* 0x0000001e0c4c723c */ /* 0x000fe2000000184c */
[----:B------:R3:W4:Y:S07]  /*f090*/  LDSM.16.M88.4 R28, [R2+0x11900] ;  /* 0x01190000021c783b */ /* 0x00072e0000000200 */
[----:B--2---:R-:W-:Y:S01]  /*f0a0*/  HMMA.16816.F32 R56, R32, R16, R56 ;  /* 0x000000102038723c */ /* 0x004fe20000001838 */
[----:B------:R-:W-:-:S02]  /*f0b0*/  FMUL.FTZ R21, R21, c[0x0][0x320] ;  /* 0x0000c80015157a20 */ /* 0x000fc40000410000 */
[----:B------:R-:W-:Y:S02]  /*f0c0*/  FMUL.FTZ R22, R22, c[0x0][0x320] ;  /* 0x0000c80016167a20 */ /* 0x000fe40000410000 */
[----:B------:R-:W-:-:S03]  /*f0d0*/  FMUL.FTZ R5, R20, c[0x0][0x320] ;  /* 0x0000c80014057a20 */ /* 0x000fc60000410000 */
[C---:B------:R-:W-:Y:S01]  /*f0e0*/  HMMA.16816.F32 R48, R36.reuse, R24, R48 ;  /* 0x000000182430723c */ /* 0x040fe20000001830 */
[----:B------:R-:W-:Y:S07]  /*f0f0*/  MUFU.TANH R25, R21 ;  /* 0x0000001500197308 */ /* 0x000fee0000002400 */
[----:B------:R-:W-:Y:S01]  /*f100*/  HMMA.16816.F32 R44, R36, R26, R44 ;  /* 0x0000001a242c723c */ /* 0x000fe2000000182c */
[----:B------:R2:W-:Y:S01]  /*f110*/  MUFU.TANH R24, R22 ;  /* 0x0000001600187308 */ /* 0x0005e20000002400 */
[----:B---3--:R-:W-:-:S05]  /*f120*/  FMUL.FTZ R2, R78, c[0x0][0x320] ;  /* 0x0000c8004e027a20 */ /* 0x008fca0000410000 */
[----:B------:R-:W-:Y:S01]  /*f130*/  FMUL.FTZ R37, R23, c[0x0][0x320] ;  /* 0x0000c80017257a20 */ /* 0x000fe20000410000 */
[----:B------:R-:W-:Y:S01]  /*f140*/  HMMA.16816.F32 R68, R32, R18, R68 ;  /* 0x000000122044723c */ /* 0x000fe20000001844 */
[----:B------:R-:W3:Y:S01]  /*f150*/  LDSM.16.M88.4 R16, [R0+0x11100] ;  /* 0x011100000010783b */ /* 0x000ee20000000200 */
[----:B------:R-:W-:Y:S01]  /*f160*/  SHF.R.S32.HI R39, RZ, 0x1f, R86 ;  /* 0x0000001fff277819 */ /* 0x000fe20000011456 */
[----:B------:R-:W-:Y:S01]  /*f170*/  FMUL.FTZ R26, R76, c[0x0][0x320] ;  /* 0x0000c8004c1a7a20 */ /* 0x000fe20000410000 */
[----:B------:R-:W5:Y:S01]  /*f180*/  MUFU.TANH R5, R5 ;  /* 0x0000000500057308 */ /* 0x000f620000002400 */
[----:B------:R-:W-:Y:S01]  /*f190*/  FMUL.FTZ R27, R77, c[0x0][0x320] ;  /* 0x0000c8004d1b7a20 */ /* 0x000fe20000410000 */
[----:B------:R-:W-:Y:S01]  /*f1a0*/  LEA.HI R39, R39, R86, RZ, 0x3 ;  /* 0x0000005627277211 */ /* 0x000fe200078f18ff */
[----:B------:R-:W-:Y:S01]  /*f1b0*/  FMUL.FTZ R36, R79, c[0x0][0x320] ;  /* 0x0000c8004f247a20 */ /* 0x000fe20000410000 */
[----:B-1----:R-:W-:Y:S01]  /*f1c0*/  HMMA.16816.F32 R56, R40, R8, R56 ;  /* 0x000000082838723c */ /* 0x002fe20000001838 */
[----:B--2---:R-:W1:Y:S01]  /*f1d0*/  LDSM.16.M88.4 R20, [R85+0x11900] ;  /* 0x011900005514783b */ /* 0x004e620000000200 */
[----:B------:R-:W-:-:S02]  /*f1e0*/  LOP3.LUT R39, R39, 0xffffff8, RZ, 0xc0, !PT ;  /* 0x0ffffff827277812 */ /* 0x000fc400078ec0ff */
[----:B------:R-:W2:Y:S03]  /*f1f0*/  MUFU.TANH R26, R26 ;  /* 0x0000001a001a7308 */ /* 0x000ea60000002400 */
[----:B------:R-:W-:Y:S01]  /*f200*/  LOP3.LUT R9, R6, 0xffffffe0, RZ, 0xc0, !PT ;  /* 0xffffffe006097812 */ /* 0x000fe200078ec0ff */
[----:B----4-:R-:W-:Y:S01]  /*f210*/  HMMA.16816.F32 R48, R32, R28, R48 ;  /* 0x0000001c2030723c */ /* 0x010fe20000001830 */
[----:B------:R-:W-:-:S03]  /*f220*/  IMAD.IADD R39, R86, 0x1, -R39 ;  /* 0x0000000156277824 */ /* 0x000fc600078e0a27 */
[C---:B------:R-:W-:Y:S01]  /*f230*/  IMAD.IADD R6, R84.reuse, 0x1, -R9 ;  /* 0x0000000154067824 */ /* 0x040fe200078e0a09 */
[----:B------:R-:W4:Y:S01]  /*f240*/  MUFU.TANH R27, R27 ;  /* 0x0000001b001b7308 */ /* 0x000f220000002400 */
[----:B------:R-:W-:Y:S02]  /*f250*/  IMAD.IADD R84, R84, 0x1, -R7 ;  /* 0x0000000154547824 */ /* 0x000fe400078e0a07 */
[----:B------:R-:W-:Y:S05]  /*f260*/  HMMA.16816.F32 R44, R32, R30, R44 ;  /* 0x0000001e202c723c */ /* 0x000fea000000182c */
[----:B------:R-:W-:Y:S02]  /*f270*/  MUFU.TANH R37, R37 ;  /* 0x0000002500257308 */ /* 0x000fe40000002400 */
[----:B------:R-:W-:Y:S01]  /*f280*/  SHF.R.S32.HI R33, RZ, 0x1f, R6 ;  /* 0x0000001fff217819 */ /* 0x000fe20000011406 */
[----:B------:R-:W-:Y:S01]  /*f290*/  HMMA.16816.F32 R68, R40, R10, R68 ;  /* 0x0000000a2844723c */ /* 0x000fe20000001844 */
[----:B------:R-:W-:Y:S01]  /*f2a0*/  LEA.HI R35, R84, R84, RZ, 0x1 ;  /* 0x0000005454237211 */ /* 0x000fe200078f08ff */
[----:B------:R-:W2:Y:S01]  /*f2b0*/  LDSM.16.M88.4 R8, [R0+0x11900] ;  /* 0x011900000008783b */ /* 0x000ea20000000200 */
[----:B------:R-:W-:Y:S01]  /*f2c0*/  LEA.HI R33, R33, R6, RZ, 0x2 ;  /* 0x0000000621217211 */ /* 0x000fe200078f10ff */
[----:B------:R-:W-:-:S04]  /*f2d0*/  DEPBAR.LE SB0, 0x2 ;  /* 0x000080800000791a */ /* 0x000fc80000000000 */
[----:B------:R-:W-:Y:S01]  /*f2e0*/  LEA.HI.SX32 R32, R33, R92, 0x1e ;  /* 0x0000005c21207211 */ /* 0x000fe200078ff2ff */
[----:B---3--:R-:W-:Y:S01]  /*f2f0*/  HMMA.16816.F32 R56, R12, R16, R56 ;  /* 0x000000100c38723c */ /* 0x008fe20000001838 */
[----:B------:R-:W-:Y:S01]  /*f300*/  LOP3.LUT R35, R35, 0x1ffffffe, RZ, 0xc0, !PT ;  /* 0x1ffffffe23237812 */ /* 0x000fe200078ec0ff */
[----:B------:R-:W-:Y:S01]  /*f310*/  MUFU.TANH R2, R2 ;  /* 0x0000000200027308 */ /* 0x000fe20000002400 */
[----:B------:R-:W-:Y:S01]  /*f320*/  LOP3.LUT R33, R33, 0x7ffffffc, RZ, 0xc0, !PT ;  /* 0x7ffffffc21217812 */ /* 0x000fe200078ec0ff */
[----:B------:R-:W-:Y:S01]  /*f330*/  IMAD R32, R39, 0x10, R32 ;  /* 0x0000001027207824 */ /* 0x000fe200078e0220 */
[----:B------:R-:W-:Y:S01]  /*f340*/  BAR.SYNC.DEFER_BLOCKING 0x0 ;  /* 0x0000000000007b1d */ /* 0x000fe20000010000 */
[----:B------:R-:W-:Y:S02]  /*f350*/  IMAD.IADD R35, R84, 0x1, -R35 ;  /* 0x0000000154237824 */ /* 0x000fe400078e0a23 */
[----:B-1----:R-:W-:Y:S01]  /*f360*/  HMMA.16816.F32 R48, R40, R20, R48 ;  /* 0x000000142830723c */ /* 0x002fe20000001830 */
[----:B------:R-:W-:-:S02]  /*f370*/  IMAD.IADD R222, R6, 0x1, -R33 ;  /* 0x0000000106de7824 */ /* 0x000fc400078e0a21 */
[----:B------:R-:W-:Y:S01]  /*f380*/  IMAD R220, R35, 0x8, R32 ;  /* 0x0000000823dc7824 */ /* 0x000fe200078e0220 */
[----:B------:R-:W-:Y:S01]  /*f390*/  MUFU.TANH R36, R36 ;  /* 0x0000002400247308 */ /* 0x000fe20000002400 */
[----:B------:R-:W-:Y:S02]  /*f3a0*/  IMAD.SHL.U32 R222, R222, 0x2, RZ ;  /* 0x00000002dede7824 */ /* 0x000fe400078e00ff */
[----:B------:R-:W-:Y:S01]  /*f3b0*/  @P3 IMAD.HI.U32 R17, R220, c[0x0][0x2c8], RZ ;  /* 0x0000b200dc113a27 */ /* 0x000fe200078e00ff */
[----:B------:R-:W-:Y:S03]  /*f3c0*/  HMMA.16816.F32 R68, R12, R18, R68 ;  /* 0x000000120c44723c */ /* 0x000fe60000001844 */
[----:B------:R-:W-:Y:S01]  /*f3d0*/  IMAD.MOV.U32 R20, RZ, RZ, R220 ;  /* 0x000000ffff147224 */ /* 0x000fe200078e00dc */
[----:B------:R-:W-:-:S04]  /*f3e0*/  @P3 SHF.R.U32.HI R20, RZ, c[0x0][0x2cc], R17 ;  /* 0x0000b300ff143a19 */ /* 0x000fc80000011611 */
[----:B------:R-:W-:Y:S01]  /*f3f0*/  HMMA.16816.F32 R64, R12, R52, R64 ;  /* 0x000000340c40723c */ /* 0x000fe20000001840 */
[----:B------:R-:W1:Y:S01]  /*f400*/  SHFL.IDX PT, R18, R20, RZ, 0x1c1f ;  /* 0x001c1fff14127589 */ /* 0x000e6200000e0000 */
[----:B------:R-:W-:Y:S02]  /*f410*/  FMUL.FTZ R56, R56, c[0x0][0x320] ;  /* 0x0000c80038387a20 */ /* 0x000fe40000410000 */
[----:B------:R-:W-:Y:S01]  /*f420*/  FMUL.FTZ R57, R57, c[0x0][0x320] ;  /* 0x0000c80039397a20 */ /* 0x000fe20000410000 */
[----:B------:R-:W3:Y:S01]  /*f430*/  SHFL.IDX PT, R19, R20, 0x1, 0x1c1f ;  /* 0x003c1f0014137f89 */ /* 0x000ee200000e0000 */
[----:B------:R-:W-:Y:S01]  /*f440*/  MUFU.TANH R224, R56 ;  /* 0x0000003800e07308 */ /* 0x000fe20000002400 */
[----:B------:R-:W-:Y:S01]  /*f450*/  FMUL.FTZ R58, R58, c[0x0][0x320] ;  /* 0x0000c8003a3a7a20 */ /* 0x000fe20000410000 */
[----:B------:R-:W-:Y:S01]  /*f460*/  HMMA.16816.F32 R44, R40, R22, R44 ;  /* 0x00000016282c723c */ /* 0x000fe2000000182c */
[----:B------:R-:W-:Y:S01]  /*f470*/  FMUL.FTZ R59, R59, c[0x0][0x320] ;  /* 0x0000c8003b3b7a20 */ /* 0x000fe20000410000 */
[----:B------:R-:W-:Y:S04]  /*f480*/  LDSM.16.MT88.4 R124, [R135+0x100] ;  /* 0x00010000877c783b */ /* 0x000fe80000004200 */
[----:B------:R-:W-:Y:S01]  /*f490*/  MUFU.TANH R168, R57 ;  /* 0x0000003900a87308 */ /* 0x000fe20000002400 */
[----:B------:R-:W-:Y:S01]  /*f4a0*/  IMAD.MOV.U32 R22, RZ, RZ, -0x40 ;  /* 0xffffffc0ff167424 */ /* 0x000fe200078e00ff */
[----:B------:R-:W-:Y:S01]  /*f4b0*/  HMMA.16816.F32 R60, R12, R54, R60 ;  /* 0x000000360c3c723c */ /* 0x000fe2000000183c */
[----:B------:R-:W-:Y:S01]  /*f4c0*/  FMUL.FTZ R68, R68, c[0x0][0x320] ;  /* 0x0000c80044447a20 */ /* 0x000fe20000410000 */
[----:B------:R-:W-:Y:S01]  /*f4d0*/  LDSM.16.MT88.4 R116, [R173+0x100] ;  /* 0x00010000ad74783b */ /* 0x000fe20000004200 */
[----:B------:R-:W-:-:S02]  /*f4e0*/  IMAD R22, R87, R22, 0x1 ;  /* 0x0000000157167424 */ /* 0x000fc400078e0216 */
[--C-:B------:R-:W-:Y:S01]  /*f4f0*/  IMAD R87, R87, -0x40, R215.reuse ;  /* 0xffffffc057577824 */ /* 0x100fe200078e02d7 */
[----:B------:R-:W-:Y:S01]  /*f500*/  MUFU.TANH R170, R68 ;  /* 0x0000004400aa7308 */ /* 0x000fe20000002400 */
[----:B------:R-:W-:Y:S01]  /*f510*/  FMUL.FTZ R69, R69, c[0x0][0x320] ;  /* 0x0000c80045457a20 */ /* 0x000fe20000410000 */
[C---:B--2---:R-:W-:Y:S01]  /*f520*/  HMMA.16816.F32 R48, R12.reuse, R8, R48 ;  /* 0x000000080c30723c */ /* 0x044fe20000001830 */
[----:B------:R-:W-:Y:S01]  /*f530*/  FMUL.FTZ R28, R64, c[0x0][0x320] ;  /* 0x0000c800401c7a20 */ /* 0x000fe20000410000 */
[----:B------:R-:W-:Y:S01]  /*f540*/  LDSM.16.MT88.4 R108, [R134+0x100] ;  /* 0x00010000866c783b */ /* 0x000fe20000004200 */
[----:B------:R-:W-:Y:S02]  /*f550*/  FMUL.FTZ R29, R65, c[0x0][0x320] ;  /* 0x0000c800411d7a20 */ /* 0x000fe40000410000 */
[----:B------:R-:W-:Y:S01]  /*f560*/  FMUL.FTZ R16, R66, c[0x0][0x320] ;  /* 0x0000c80042107a20 */ /* 0x000fe20000410000 */
[----:B------:R-:W-:Y:S01]  /*f570*/  MUFU.TANH R214, R69 ;  /* 0x0000004500d67308 */ /* 0x000fe20000002400 */
[----:B------:R-:W-:Y:S01]  /*f580*/  IADD3 R9, -R222, R22, R215 ;  /* 0x00000016de097210 */ /* 0x000fe20007ffe1d7 */
[----:B------:R-:W-:Y:S01]  /*f590*/  HMMA.16816.F32 R44, R12, R10, R44 ;  /* 0x0000000a0c2c723c */ /* 0x000fe2000000182c */
[----:B------:R-:W-:Y:S01]  /*f5a0*/  FMUL.FTZ R17, R67, c[0x0][0x320] ;  /* 0x0000c80043117a20 */ /* 0x000fe20000410000 */
[----:B------:R-:W-:Y:S01]  /*f5b0*/  LDSM.16.MT88.4 R100, [R4+0x100] ;  /* 0x000100000464783b */ /* 0x000fe20000004200 */
[----:B------:R-:W-:-:S02]  /*f5c0*/  FMUL.FTZ R70, R70, c[0x0][0x320] ;  /* 0x0000c80046467a20 */ /* 0x000fc40000410000 */
[----:B------:R-:W-:Y:S01]  /*f5d0*/  IMAD.IADD R6, R9, 0x1, -R218 ;  /* 0x0000000109067824 */ /* 0x000fe200078e0ada */
[----:B------:R-:W2:Y:S01]  /*f5e0*/  MUFU.TANH R28, R28 ;  /* 0x0000001c001c7308 */ /* 0x000ea20000002400 */
[----:B------:R-:W-:Y:S01]  /*f5f0*/  IMAD.IADD R9, R87, 0x1, -R222 ;  /* 0x0000000157097824 */ /* 0x000fe200078e0ade */
[----:B------:R-:W-:Y:S01]  /*f600*/  LDSM.16.MT88.4 R64, [R165+0x2100] ;  /* 0x00210000a540783b */ /* 0x000fe20000004200 */
[----:B-1----:R-:W-:Y:S02]  /*f610*/  IMAD.IADD R8, R6, 0x1, R18 ;  /* 0x0000000106087824 */ /* 0x002fe400078e0212 */
[----:B------:R-:W-:Y:S01]  /*f620*/  FMUL.FTZ R30, R60, c[0x0][0x320] ;  /* 0x0000c8003c1e7a20 */ /* 0x000fe20000410000 */
[----:B------:R-:W-:Y:S01]  /*f630*/  LDSM.16.MT88.4 R40, [R135+0x2100] ;  /* 0x002100008728783b */ /* 0x000fe20000004200 */
[----:B------:R-:W-:Y:S01]  /*f640*/  FMUL.FTZ R31, R61, c[0x0][0x320] ;  /* 0x0000c8003d1f7a20 */ /* 0x000fe20000410000 */
[----:B------:R-:W-:Y:S01]  /*f650*/  IMNMX R8, R9, R8, PT ;  /* 0x0000000809087217 */ /* 0x000fe20003800200 */
[----:B------:R-:W1:Y:S01]  /*f660*/  MUFU.TANH R29, R29 ;  /* 0x0000001d001d7308 */ /* 0x000e620000002400 */
[----:B---3--:R-:W-:Y:S01]  /*f670*/  IMAD.IADD R6, R6, 0x1, R19 ;  /* 0x0000000106067824 */ /* 0x008fe200078e0213 */
[----:B------:R-:W-:Y:S01]  /*f680*/  LDSM.16.MT88.4 R72, [R135+0x4100] ;  /* 0x004100008748783b */ /* 0x000fe20000004200 */
[----:B------:R-:W-:Y:S01]  /*f690*/  ISETP.GT.AND P0, PT, R8, RZ, PT ;  /* 0x000000ff0800720c */ /* 0x000fe20003f04270 */
[----:B------:R-:W-:Y:S01]  /*f6a0*/  FMUL.FTZ R48, R48, c[0x0][0x320] ;  /* 0x0000c80030307a20 */ /* 0x000fe20000410000 */
[C---:B------:R-:W-:Y:S01]  /*f6b0*/  ISETP.GT.AND P1, PT, R8.reuse, 0x1, PT ;  /* 0x000000010800780c */ /* 0x040fe20003f24270 */
[----:B------:R-:W-:Y:S01]  /*f6c0*/  FMUL.FTZ R49, R49, c[0x0][0x320] ;  /* 0x0000c80031317a20 */ /* 0x000fe20000410000 */
[----:B-----5:R-:W-:Y:S01]  /*f6d0*/  FSEL R5, R5, -INF , P0 ;  /* 0xff80000005057808 */ /* 0x020fe20000000000 */
[----:B------:R-:W3:Y:S01]  /*f6e0*/  MUFU.TANH R30, R30 ;  /* 0x0000001e001e7308 */ /* 0x000ee20000002400 */
[----:B------:R-:W-:Y:S01]  /*f6f0*/  ISETP.GT.AND P0, PT, R8, 0x8, PT ;  /* 0x000000080800780c */ /* 0x000fe20003f04270 */
[----:B------:R-:W-:Y:S01]  /*f700*/  FMUL.FTZ R44, R44, c[0x0][0x320] ;  /* 0x0000c8002c2c7a20 */ /* 0x000fe20000410000 */
[----:B------:R-:W-:Y:S01]  /*f710*/  FSEL R32, R25, -INF , P1 ;  /* 0xff80000019207808 */ /* 0x000fe20000800000 */
[----:B------:R-:W-:Y:S01]  /*f720*/  FMUL.FTZ R45, R45, c[0x0][0x320] ;  /* 0x0000c8002d2d7a20 */ /* 0x000fe20000410000 */
[----:B------:R-:W-:Y:S01]  /*f730*/  ISETP.GT.AND P1, PT, R8, 0x9, PT ;  /* 0x000000090800780c */ /* 0x000fe20003f24270 */
[----:B------:R-:W-:Y:S01]  /*f740*/  FMUL.FTZ R7, R62, c[0x0][0x320] ;  /* 0x0000c8003e077a20 */ /* 0x000fe20000410000 */
[----:B------:R-:W-:Y:S01]  /*f750*/  FSEL R26, R26, -INF , P0 ;  /* 0xff8000001a1a7808 */ /* 0x000fe20000000000 */
[----:B------:R-:W5:Y:S01]  /*f760*/  MUFU.TANH R31, R31 ;  /* 0x0000001f001f7308 */ /* 0x000f620000002400 */
[C---:B------:R-:W-:Y:S01]  /*f770*/  ISETP.GT.AND P0, PT, R8.reuse, 0x10, PT ;  /* 0x000000100800780c */ /* 0x040fe20003f04270 */
[----:B------:R-:W-:Y:S01]  /*f780*/  FMUL.FTZ R0, R63, c[0x0][0x320] ;  /* 0x0000c8003f007a20 */ /* 0x000fe20000410000 */
[----:B----4-:R-:W-:Y:S01]  /*f790*/  FSEL R22, R27, -INF , P1 ;  /* 0xff8000001b167808 */ /* 0x010fe20000800000 */
[----:B------:R-:W-:Y:S01]  /*f7a0*/  FMUL.FTZ R71, R71, c[0x0][0x320] ;  /* 0x0000c80047477a20 */ /* 0x000fe20000410000 */
[----:B------:R-:W-:Y:S01]  /*f7b0*/  ISETP.GT.AND P1, PT, R8, 0x11, PT ;  /* 0x000000110800780c */ /* 0x000fe20003f24270 */
[----:B------:R-:W-:Y:S01]  /*f7c0*/  FMUL.FTZ R50, R50, c[0x0][0x320] ;  /* 0x0000c80032327a20 */ /* 0x000fe20000410000 */
[----:B------:R-:W-:Y:S01]  /*f7d0*/  IMNMX R9, R9, R6, PT ;  /* 0x0000000609097217 */ /* 0x000fe20003800200 */
[----:B------:R-:W4:Y:S01]  /*f7e0*/  MUFU.TANH R192, R48 ;  /* 0x0000003000c07308 */ /* 0x000f220000002400 */
[----:B--2---:R-:W-:Y:S01]  /*f7f0*/  FSEL R20, R28, -INF , P0 ;  /* 0xff8000001c147808 */ /* 0x004fe20000000000 */
[----:B------:R-:W-:Y:S01]  /*f800*/  FMUL.FTZ R51, R51, c[0x0][0x320] ;  /* 0x0000c80033337a20 */ /* 0x000fe20000410000 */
[----:B------:R-:W-:Y:S01]  /*f810*/  ISETP.GT.AND P0, PT, R8, 0x18, PT ;  /* 0x000000180800780c */ /* 0x000fe20003f04270 */
[----:B------:R-:W-:Y:S01]  /*f820*/  FMUL.FTZ R46, R46, c[0x0][0x320] ;  /* 0x0000c8002e2e7a20 */ /* 0x000fe20000410000 */
[----:B-1----:R-:W-:Y:S01]  /*f830*/  FSEL R6, R29, -INF , P1 ;  /* 0xff8000001d067808 */ /* 0x002fe20000800000 */
[----:B------:R-:W-:Y:S01]  /*f840*/  FMUL.FTZ R47, R47, c[0x0][0x320] ;  /* 0x0000c8002f2f7a20 */ /* 0x000fe20000410000 */
[----:B------:R-:W-:Y:S01]  /*f850*/  ISETP.GT.AND P1, PT, R8, 0x19, PT ;  /* 0x000000190800780c */ /* 0x000fe20003f24270 */
[----:B------:R-:W1:Y:S01]  /*f860*/  MUFU.TANH R190, R49 ;  /* 0x0000003100be7308 */ /* 0x000e620000002400 */
[----:B---3--:R-:W-:Y:S01]  /*f870*/  FSEL R18, R30, -INF , P0 ;  /* 0xff8000001e127808 */ /* 0x008fe20000000000 */
[----:B------:R-:W-:Y:S01]  /*f880*/  LDSM.16.MT88.4 R80, [R173+0x4100] ;  /* 0x00410000ad50783b */ /* 0x000fe20000004200 */
[----:B------:R-:W-:-:S02]  /*f890*/  ISETP.GT.AND P0, PT, R8, 0x20, PT ;  /* 0x000000200800780c */ /* 0x000fc40003f04270 */
[----:B-----5:R-:W-:Y:S01]  /*f8a0*/  FSEL R14, R31, -INF , P1 ;  /* 0xff8000001f0e7808 */ /* 0x020fe20000800000 */
[----:B------:R-:W-:Y:S01]  /*f8b0*/  LDSM.16.MT88.4 R88, [R134+0x4100] ;  /* 0x004100008658783b */ /* 0x000fe20000004200 */
[----:B------:R-:W-:Y:S01]  /*f8c0*/  ISETP.GT.AND P1, PT, R8, 0x21, PT ;  /* 0x000000210800780c */ /* 0x000fe20003f24270 */
[----:B------:R-:W2:Y:S01]  /*f8d0*/  MUFU.TANH R182, R44 ;  /* 0x0000002c00b67308 */ /* 0x000ea20000002400 */
[----:B------:R-:W-:Y:S01]  /*f8e0*/  FSEL R224, R224, -INF , P0 ;  /* 0xff800000e0e07808 */ /* 0x000fe20000000000 */
[----:B------:R-:W-:Y:S01]  /*f8f0*/  LDSM.16.MT88.4 R144, [R135+0x900] ;  /* 0x000900008790783b */ /* 0x000fe20000004200 */
[----:B------:R-:W-:Y:S02]  /*f900*/  ISETP.GT.AND P0, PT, R8, 0x28, PT ;  /* 0x000000280800780c */ /* 0x000fe40003f04270 */
[----:B------:R-:W-:Y:S01]  /*f910*/  FSEL R168, R168, -INF , P1 ;  /* 0xff800000a8a87808 */ /* 0x000fe20000800000 */
[----:B------:R-:W-:Y:S01]  /*f920*/  LDSM.16.MT88.4 R140, [R173+0x900] ;  /* 0x00090000ad8c783b */ /* 0x000fe20000004200 */
[----:B------:R-:W-:Y:S01]  /*f930*/  ISETP.GT.AND P1, PT, R8, 0x29, PT ;  /* 0x000000290800780c */ /* 0x000fe20003f24270 */
[----:B------:R-:W3:Y:S01]  /*f940*/  MUFU.TANH R180, R45 ;  /* 0x0000002d00b47308 */ /* 0x000ee20000002400 */
[----:B------:R-:W-:Y:S01]  /*f950*/  FSEL R170, R170, -INF , P0 ;  /* 0xff800000aaaa7808 */ /* 0x000fe20000000000 */
[----:B------:R-:W-:Y:S01]  /*f960*/  LDSM.16.MT88.4 R136, [R134+0x900] ;  /* 0x000900008688783b */ /* 0x000fe20000004200 */
[----:B------:R-:W-:-:S02]  /*f970*/  ISETP.GT.AND P0, PT, R8, 0x30, PT ;  /* 0x000000300800780c */ /* 0x000fc40003f04270 */
[----:B------:R-:W-:Y:S02]  /*f980*/  FSEL R214, R214, -INF , P1 ;  /* 0xff800000d6d67808 */ /* 0x000fe40000800000 */
[----:B------:R-:W-:Y:S01]  /*f990*/  ISETP.GT.AND P1, PT, R8, 0x31, PT ;  /* 0x000000310800780c */ /* 0x000fe20003f24270 */
[----:B------:R-:W5:Y:S01]  /*f9a0*/  MUFU.TANH R16, R16 ;  /* 0x0000001000107308 */ /* 0x000f620000002400 */
[----:B----4-:R-:W-:Y:S02]  /*f9b0*/  FSEL R192, R192, -INF , P0 ;  /* 0xff800000c0c07808 */ /* 0x010fe40000000000 */
[----:B------:R-:W-:Y:S02]  /*f9c0*/  ISETP.GT.AND P0, PT, R8, 0x38, PT ;  /* 0x000000380800780c */ /* 0x000fe40003f04270 */
[----:B-1----:R-:W-:Y:S02]  /*f9d0*/  FSEL R190, R190, -INF , P1 ;  /* 0xff800000bebe7808 */ /* 0x002fe40000800000 */
[----:B------:R-:W-:Y:S01]  /*f9e0*/  ISETP.GT.AND P1, PT, R8, 0x39, PT ;  /* 0x000000390800780c */ /* 0x000fe20003f24270 */
[----:B------:R-:W1:Y:S01]  /*f9f0*/  MUFU.TANH R17, R17 ;  /* 0x0000001100117308 */ /* 0x000e620000002400 */
[----:B--2---:R-:W-:-:S02]  /*fa00*/  FSEL R182, R182, -INF , P0 ;  /* 0xff800000b6b67808 */ /* 0x004fc40000000000 */
[C---:B------:R-:W-:Y:S02]  /*fa10*/  ISETP.GT.AND P0, PT, R9.reuse, RZ, PT ;  /* 0x000000ff0900720c */ /* 0x040fe40003f04270 */
[----:B---3--:R-:W-:Y:S02]  /*fa20*/  FSEL R180, R180, -INF , P1 ;  /* 0xff800000b4b47808 */ /* 0x008fe40000800000 */
[----:B------:R-:W-:Y:S01]  /*fa30*/  ISETP.GT.AND P1, PT, R9, 0x1, PT ;  /* 0x000000010900780c */ /* 0x000fe20003f24270 */
[----:B------:R-:W2:Y:S01]  /*fa40*/  MUFU.TANH R7, R7 ;  /* 0x0000000700077308 */ /* 0x000ea20000002400 */
[----:B------:R-:W-:Y:S02]  /*fa50*/  FMNMX.FTZ R15, R5, R32, !PT ;  /* 0x00000020050f7209 */ /* 0x000fe40007810000 */
[----:B------:R-:W-:Y:S02]  /*fa60*/  FSEL R11, R24, -INF , P0 ;  /* 0xff800000180b7808 */ /* 0x000fe40000000000 */
[----:B------:R-:W-:-:S02]  /*fa70*/  ISETP.GT.AND P0, PT, R9, 0x8, PT ;  /* 0x000000080900780c */ /* 0x000fc40003f04270 */
[----:B------:R-:W-:Y:S01]  /*fa80*/  FSEL R28, R37, -INF , P1 ;  /* 0xff800000251c7808 */ /* 0x000fe20000800000 */
[----:B------:R-:W3:Y:S01]  /*fa90*/  MUFU.TANH R0, R0 ;  /* 0x0000000000007308 */ /* 0x000ee20000002400 */
[----:B------:R-:W-:Y:S02]  /*faa0*/  FMNMX.FTZ R15, R26, R15, !PT ;  /* 0x0000000f1a0f7209 */ /* 0x000fe40007810000 */
[----:B------:R-:W-:Y:S02]  /*fab0*/  ISETP.GT.AND P1, PT, R9, 0x9, PT ;  /* 0x000000090900780c */ /* 0x000fe40003f24270 */
[----:B------:R-:W-:Y:S02]  /*fac0*/  FSEL R24, R2, -INF , P0 ;  /* 0xff80000002187808 */ /* 0x000fe40000000000 */
[----:B------:R-:W-:Y:S01]  /*fad0*/  FMNMX.FTZ R13, R11, R28, !PT ;  /* 0x0000001c0b0d7209 */ /* 0x000fe20007810000 */
[----:B------:R-:W4:Y:S01]  /*fae0*/  MUFU.TANH R174, R58 ;  /* 0x0000003a00ae7308 */ /* 0x000f220000002400 */
[----:B------:R-:W-:-:S02]  /*faf0*/  FMNMX.FTZ R15, R22, R15, !PT ;  /* 0x0000000f160f7209 */ /* 0x000fc40007810000 */
[C---:B------:R-:W-:Y:S02]  /*fb00*/  ISETP.GT.AND P0, PT, R9.reuse, 0x10, PT ;  /* 0x000000100900780c */ /* 0x040fe40003f04270 */
[----:B------:R-:W-:Y:S02]  /*fb10*/  FSEL R36, R36, -INF , P1 ;  /* 0xff80000024247808 */ /* 0x000fe40000800000 */
[----:B------:R-:W-:Y:S01]  /*fb20*/  FMNMX.FTZ R13, R24, R13, !PT ;  /* 0x0000000d180d7209 */ /* 0x000fe20007810000 */
[----:B------:R2:W2:Y:S01]  /*fb30*/  MUFU.TANH R212, R59 ;  /* 0x0000003b00d47308 */ /* 0x0004a20000002400 */
[----:B------:R-:W-:Y:S02]  /*fb40*/  FMNMX.FTZ R15, R20, R15, !PT ;  /* 0x0000000f140f7209 */ /* 0x000fe40007810000 */
[----:B------:R-:W-:Y:S02]  /*fb50*/  ISETP.GT.AND P1, PT, R9, 0x11, PT ;  /* 0x000000110900780c */ /* 0x000fe40003f24270 */
[----:B-----5:R-:W-:-:S02]  /*fb60*/  FSEL R16, R16, -INF , P0 ;  /* 0xff80000010107808 */ /* 0x020fc40000000000 */
[----:B------:R-:W-:Y:S01]  /*fb70*/  FMNMX.FTZ R13, R36, R13, !PT ;  /* 0x0000000d240d7209 */ /* 0x000fe20007810000 */
[----:B------:R-:W5:Y:S01]  /*fb80*/  MUFU.TANH R194, R70 ;  /* 0x0000004600c27308 */ /* 0x000f620000002400 */
[----:B------:R-:W-:Y:S02]  /*fb90*/  FMNMX.FTZ R15, R6, R15, !PT ;  /* 0x0000000f060f7209 */ /* 0x000fe40007810000 */
[----:B------:R-:W-:Y:S02]  /*fba0*/  ISETP.GT.AND P0, PT, R9, 0x18, PT ;  /* 0x000000180900780c */ /* 0x000fe40003f04270 */
[----:B-1----:R-:W-:Y:S02]  /*fbb0*/  FSEL R12, R17, -INF , P1 ;  /* 0xff800000110c7808 */ /* 0x002fe40000800000 */
[----:B------:R-:W-:Y:S01]  /*fbc0*/  FMNMX.FTZ R13, R16, R13, !PT ;  /* 0x0000000d100d7209 */ /* 0x000fe20007810000 */
[----:B------:R-:W1:Y:S01]  /*fbd0*/  MUFU.TANH R71, R71 ;  /* 0x0000004700477308 */ /* 0x000e620000002400 */
[----:B------:R-:W-:Y:S01]  /*fbe0*/  FMNMX.FTZ R15, R18, R15, !PT ;  /* 0x0000000f120f7209 */ /* 0x000fe20007810000 */
[----:B--2---:R-:W-:Y:S01]  /*fbf0*/  LDSM.16.MT88.4 R56, [R134+0x2100] ;  /* 0x002100008638783b */ /* 0x004fe20000004200 */
[----:B------:R-:W-:-:S02]  /*fc00*/  ISETP.GT.AND P1, PT, R9, 0x19, PT ;  /* 0x000000190900780c */ /* 0x000fc40003f24270 */
[----:B------:R-:W-:Y:S02]  /*fc10*/  FSEL R10, R7, -INF , P0 ;  /* 0xff800000070a7808 */ /* 0x000fe40000000000 */
[----:B------:R-:W-:Y:S01]  /*fc20*/  FMNMX.FTZ R13, R12, R13, !PT ;  /* 0x0000000d0c0d7209 */ /* 0x000fe20007810000 */
[----:B------:R-:W2:Y:S01]  /*fc30*/  MUFU.TANH R50, R50 ;  /* 0x0000003200327308 */ /* 0x000ea20000002400 */
[----:B------:R-:W-:Y:S02]  /*fc40*/  FMNMX.FTZ R15, R14, R15, !PT ;  /* 0x0000000f0e0f7209 */ /* 0x000fe40007810000 */
[----:B------:R-:W-:Y:S02]  /*fc50*/  ISETP.GT.AND P0, PT, R9, 0x20, PT ;  /* 0x000000200900780c */ /* 0x000fe40003f04270 */
[----:B---3--:R-:W-:Y:S02]  /*fc60*/  FSEL R8, R0, -INF , P1 ;  /* 0xff80000000087808 */ /* 0x008fe40000800000 */
[----:B------:R-:W-:Y:S01]  /*fc70*/  FMNMX.FTZ R13, R10, R13, !PT ;  /* 0x0000000d0a0d7209 */ /* 0x000fe20007810000 */
[----:B------:R-:W3:Y:S01]  /*fc80*/  MUFU.TANH R51, R51 ;  /* 0x0000003300337308 */ /* 0x000ee20000002400 */
[----:B------:R-:W-:-:S02]  /*fc90*/  FMNMX.FTZ R15, R224, R15, !PT ;  /* 0x0000000fe00f7209 */ /* 0x000fc40007810000 */
[C---:B------:R-:W-:Y:S02]  /*fca0*/  ISETP.GT.AND P1, PT, R9.reuse, 0x21, PT ;  /* 0x000000210900780c */ /* 0x040fe40003f24270 */
[----:B----4-:R-:W-:Y:S02]  /*fcb0*/  FSEL R174, R174, -INF , P0 ;  /* 0xff800000aeae7808 */ /* 0x010fe40000000000 */
[----:B------:R-:W-:Y:S01]  /*fcc0*/  FMNMX.FTZ R13, R8, R13, !PT ;  /* 0x0000000d080d7209 */ /* 0x000fe20007810000 */
[----:B------:R-:W4:Y:S01]  /*fcd0*/  MUFU.TANH R46, R46 ;  /* 0x0000002e002e7308 */ /* 0x000f220000002400 */
[----:B------:R-:W-:Y:S02]  /*fce0*/  FMNMX.FTZ R7, R168, R15, !PT ;  /* 0x0000000fa8077209 */ /* 0x000fe40007810000 */
[----:B------:R-:W-:Y:S02]  /*fcf0*/  ISETP.GT.AND P0, PT, R9, 0x28, PT ;  /* 0x000000280900780c */ /* 0x000fe40003f04270 */
[----:B------:R-:W-:-:S02]  /*fd00*/  FSEL R212, R212, -INF , P1 ;  /* 0xff800000d4d47808 */ /* 0x000fc40000800000 */
[----:B------:R-:W-:Y:S01]  /*fd10*/  FMNMX.FTZ R13, R174, R13, !PT ;  /* 0x0000000dae0d7209 */ /* 0x000fe20007810000 */
[----:B------:R-:W2:Y:S01]  /*fd20*/  MUFU.TANH R47, R47 ;  /* 0x0000002f002f7308 */ /* 0x000ea20000002400 */
[----:B------:R-:W-:Y:S02]  /*fd30*/  FMNMX.FTZ R7, R170, R7, !PT ;  /* 0x00000007aa077209 */ /* 0x000fe40007810000 */
[----:B------:R-:W-:Y:S02]  /*fd40*/  ISETP.GT.AND P1, PT, R9, 0x29, PT ;  /* 0x000000290900780c */ /* 0x000fe40003f24270 */
[----:B-----5:R-:W-:Y:S02]  /*fd50*/  FSEL R194, R194, -INF , P0 ;  /* 0xff800000c2c27808 */ /* 0x020fe40000000000 */
[----:B------:R-:W-:Y:S02]  /*fd60*/  FMNMX.FTZ R13, R212, R13, !PT ;  /* 0x0000000dd40d7209 */ /* 0x000fe40007810000 */
[----:B------:R-:W-:-:S02]  /*fd70*/  FMNMX.FTZ R7, R214, R7, !PT ;  /* 0x00000007d6077209 */ /* 0x000fc40007810000 */
[----:B------:R-:W-:Y:S02]  /*fd80*/  ISETP.GT.AND P0, PT, R9, 0x30, PT ;  /* 0x000000300900780c */ /* 0x000fe40003f04270 */
[----:B-1----:R-:W-:Y:S02]  /*fd90*/  FSEL R178, R71, -INF , P1 ;  /* 0xff80000047b27808 */ /* 0x002fe40000800000 */
[----:B------:R-:W-:Y:S02]  /*fda0*/  FMNMX.FTZ R13, R194, R13, !PT ;  /* 0x0000000dc20d7209 */ /* 0x000fe40007810000 */
[----:B------:R-:W-:Y:S02]  /*fdb0*/  FMNMX.FTZ R7, R192, R7, !PT ;  /* 0x00000007c0077209 */ /* 0x000fe40007810000 */
[----:B------:R-:W-:Y:S02]  /*fdc0*/  ISETP.GT.AND P2, PT, R9, 0x31, PT ;  /* 0x000000310900780c */ /* 0x000fe40003f44270 */
[----:B--2---:R-:W-:-:S02]  /*fdd0*/  FSEL R150, R50, -INF , P0 ;  /* 0xff80000032967808 */ /* 0x004fc40000000000 */
[----:B------:R-:W-:Y:S02]  /*fde0*/  FMNMX.FTZ R13, R178, R13, !PT ;  /* 0x0000000db20d7209 */ /* 0x000fe40007810000 */
[----:B------:R-:W-:Y:S02]  /*fdf0*/  FMNMX.FTZ R7, R190, R7, !PT ;  /* 0x00000007be077209 */ /* 0x000fe40007810000 */
[----:B------:R-:W-:Y:S02]  /*fe00*/  ISETP.GT.AND P1, PT, R9, 0x38, PT ;  /* 0x000000380900780c */ /* 0x000fe40003f24270 */
[----:B---3--:R-:W-:Y:S02]  /*fe10*/  FSEL R148, R51, -INF , P2 ;  /* 0xff80000033947808 */ /* 0x008fe40001000000 */
[----:B------:R-:W-:Y:S01]  /*fe20*/  FMNMX.FTZ R13, R150, R13, !PT ;  /* 0x0000000d960d7209 */ /* 0x000fe20007810000 */
[----:B------:R-:W-:Y:S01]  /*fe30*/  LDSM.16.MT88.4 R48, [R173+0x2100] ;  /* 0x00210000ad30783b */ /* 0x000fe20000004200 */
[----:B------:R-:W-:-:S02]  /*fe40*/  FMNMX.FTZ R7, R182, R7, !PT ;  /* 0x00000007b6077209 */ /* 0x000fc40007810000 */
[----:B------:R-:W-:Y:S02]  /*fe50*/  ISETP.GT.AND P0, PT, R9, 0x39, PT ;  /* 0x000000390900780c */ /* 0x000fe40003f04270 */
[----:B----4-:R-:W-:Y:S02]  /*fe60*/  FSEL R176, R46, -INF , P1 ;  /* 0xff8000002eb07808 */ /* 0x010fe40000800000 */
[----:B------:R-:W-:Y:S02]  /*fe70*/  FMNMX.FTZ R13, R148, R13, !PT ;  /* 0x0000000d940d7209 */ /* 0x000fe40007810000 */
[----:B------:R-:W-:Y:S02]  /*fe80*/  FMNMX.FTZ R0, R180, R7, !PT ;  /* 0x00000007b4007209 */ /* 0x000fe40007810000 */
[----:B------:R-:W-:Y:S02]  /*fe90*/  FSEL R172, R47, -INF , P0 ;  /* 0xff8000002fac7808 */ /* 0x000fe40000000000 */
        /* <DEDUP_REMOVED lines=19> */
[----:B------:R-:W-:Y:S01]  /*ffd0*/  LDSM.16.MT88.4 R32, [R165+0x900] ;  /* 0x00090000a520783b */ /* 0x000fe20000004200 */
[----:B------:R-:W-:Y:S01]  /*ffe0*/  FFMA.FTZ R157, R22, c[0x0][0x2d0], -R149 ;  /* 0x0000b400169d7a23 */ /* 0x000fe20000010895 */
[----:B------:R-:W-:Y:S01]  /*fff0*/  MUFU.EX2 R164, R164 ;  /* 0x000000a400a47308 */ /* 0x000fe20000000800 */
[--C-:B------:R-:W-:Y:S01]  /*10000*/  FFMA.FTZ R166, R11, c[0x0][0x2d0], -R171.reuse ;  /* 0x0000b4000ba67a23 */ /* 0x100fe200000108ab */
[----:B------:R-:W-:Y:S01]  /*10010*/  ISETP.GE.AND P0, PT, R95, 0x3, PT ;  /* 0x000000035f00780c */ /* 0x000fe20003f06270 */
[----:B------:R-:W-:-:S02]  /*10020*/  FFMA.FTZ R163, R28, c[0x0][0x2d0], -R171 ;  /* 0x0000b4001ca37a23 */ /* 0x000fc400000108ab */
[--C-:B------:R-:W-:Y:S01]  /*10030*/  FFMA.FTZ R158, R24, c[0x0][0x2d0], -R171.reuse ;  /* 0x0000b400189e7a23 */ /* 0x100fe200000108ab */
[----:B------:R-:W-:Y:S01]  /*10040*/  LDSM.16.MT88.4 R28, [R173+0x2900] ;  /* 0x00290000ad1c783b */ /* 0x000fe20000004200 */
[----:B------:R-:W-:Y:S01]  /*10050*/  FFMA.FTZ R159, R36, c[0x0][0x2d0], -R171 ;  /* 0x0000b400249f7a23 */ /* 0x000fe200000108ab */
[----:B------:R-:W1:Y:S01]  /*10060*/  MUFU.EX2 R161, R161 ;  /* 0x000000a100a17308 */ /* 0x000e620000000800 */
[--C-:B------:R-:W-:Y:S01]  /*10070*/  FFMA.FTZ R155, R6, c[0x0][0x2d0], -R149.reuse ;  /* 0x0000b400069b7a23 */ /* 0x100fe20000010895 */
[----:B------:R-:W-:Y:S01]  /*10080*/  LDSM.16.MT88.4 R24, [R134+0x2900] ;  /* 0x002900008618783b */ /* 0x000fe20000004200 */
[----:B------:R-:W-:Y:S02]  /*10090*/  FFMA.FTZ R3, R14, c[0x0][0x2d0], -R149 ;  /* 0x0000b4000e037a23 */ /* 0x000fe40000010895 */
[----:B------:R-:W-:Y:S01]  /*100a0*/  FFMA.FTZ R153, R12, c[0x0][0x2d0], -R171 ;  /* 0x0000b4000c997a23 */ /* 0x000fe200000108ab */
[----:B------:R-:W2:Y:S01]  /*100b0*/  LDSM.16.MT88.4 R4, [R4+0x4100] ;  /* 0x004100000404783b */ /* 0x000ea20000004200 */
[--C-:B------:R-:W-:Y:S01]  /*100c0*/  FFMA.FTZ R160, R20, c[0x0][0x2d0], -R149.reuse ;  /* 0x0000b40014a07a23 */ /* 0x100fe20000010895 */
[----:B------:R-:W-:Y:S01]  /*100d0*/  MUFU.EX2 R162, R162 ;  /* 0x000000a200a27308 */ /* 0x000fe20000000800 */
[----:B------:R-:W-:Y:S01]  /*100e0*/  FFMA.FTZ R152, R18, c[0x0][0x2d0], -R149 ;  /* 0x0000b40012987a23 */ /* 0x000fe20000010895 */
[----:B------:R-:W3:Y:S01]  /*100f0*/  LDSM.16.MT88.4 R12, [R165+0x2900] ;  /* 0x00290000a50c783b */ /* 0x000ee20000004200 */
[--C-:B------:R-:W-:Y:S01]  /*10100*/  FFMA.FTZ R156, R16, c[0x0][0x2d0], -R171.reuse ;  /* 0x0000b400109c7a23 */ /* 0x100fe200000108ab */
[----:B------:R-:W-:Y:S01]  /*10110*/  @P0 IADD3 R95, R95, -0x3, RZ ;  /* 0xfffffffd5f5f0810 */ /* 0x000fe20007ffe0ff */
[--C-:B------:R-:W-:Y:S01]  /*10120*/  FFMA.FTZ R133, R10, c[0x0][0x2d0], -R171.reuse ;  /* 0x0000b4000a857a23 */ /* 0x100fe200000108ab */
[----:B------:R-:W4:Y:S01]  /*10130*/  LDSM.16.MT88.4 R20, [R135+0x2900] ;  /* 0x002900008714783b */ /* 0x000f220000004200 */
[----:B------:R-:W-:Y:S01]  /*10140*/  FFMA.FTZ R154, R8, c[0x0][0x2d0], -R171 ;  /* 0x0000b400089a7a23 */ /* 0x000fe200000108ab */
[----:B------:R-:W5:Y:S01]  /*10150*/  MUFU.EX2 R157, R157 ;  /* 0x0000009d009d7308 */ /* 0x000f620000000800 */
[----:B-1----:R-:W-:Y:S01]  /*10160*/  F2FP.PACK_AB R96, R161, R164 ;  /* 0x000000a4a160723e */ /* 0x002fe200000000ff */
[----:B------:R-:W1:Y:S01]  /*10170*/  LDSM.16.MT88.4 R16, [R135+0x4900] ;  /* 0x004900008710783b */ /* 0x000e620000004200 */
[----:B------:R-:W-:-:S02]  /*10180*/  FFMA.FTZ R167, R224, c[0x0][0x2d0], -R149 ;  /* 0x0000b400e0a77a23 */ /* 0x000fc40000010895 */
[--C-:B------:R-:W-:Y:S02]  /*10190*/  FFMA.FTZ R168, R168, c[0x0][0x2d0], -R149.reuse ;  /* 0x0000b400a8a87a23 */ /* 0x100fe40000010895 */
[--C-:B------:R-:W-:Y:S01]  /*101a0*/  FFMA.FTZ R170, R170, c[0x0][0x2d0], -R149.reuse ;  /* 0x0000b400aaaa7a23 */ /* 0x100fe20000010895 */
[----:B------:R-:W-:Y:S01]  /*101b0*/  MUFU.EX2 R166, R166 ;  /* 0x000000a600a67308 */ /* 0x000fe20000000800 */
[----:B------:R-:W-:Y:S02]  /*101c0*/  FFMA.FTZ R169, R214, c[0x0][0x2d0], -R149 ;  /* 0x0000b400d6a97a23 */ /* 0x000fe40000010895 */
[--C-:B------:R-:W-:Y:S02]  /*101d0*/  FFMA.FTZ R174, R174, c[0x0][0x2d0], -R171.reuse ;  /* 0x0000b400aeae7a23 */ /* 0x100fe400000108ab */
[--C-:B------:R-:W-:Y:S02]  /*101e0*/  FFMA.FTZ R175, R212, c[0x0][0x2d0], -R171.reuse ;  /* 0x0000b400d4af7a23 */ /* 0x100fe400000108ab */
[--C-:B------:R-:W-:Y:S01]  /*101f0*/  FFMA.FTZ R177, R194, c[0x0][0x2d0], -R171.reuse ;  /* 0x0000b400c2b17a23 */ /* 0x100fe200000108ab */
[----:B------:R-:W2:Y:S01]  /*10200*/  MUFU.EX2 R163, R163 ;  /* 0x000000a300a37308 */ /* 0x000ea20000000800 */
[----:B-----5:R-:W-:Y:S01]  /*10210*/  F2FP.PACK_AB R98, R157, R162 ;  /* 0x000000a29d62723e */ /* 0x020fe200000000ff */
[----:B------:R-:W-:-:S02]  /*10220*/  FFMA.FTZ R178, R178, c[0x0][0x2d0], -R171 ;  /* 0x0000b400b2b27a23 */ /* 0x000fc400000108ab */
[----:B------:R-:W-:Y:S02]  /*10230*/  FFMA.FTZ R181, R182, c[0x0][0x2d0], -R149 ;  /* 0x0000b400b6b57a23 */ /* 0x000fe40000010895 */
[--C-:B------:R-:W-:Y:S02]  /*10240*/  FFMA.FTZ R182, R150, c[0x0][0x2d0], -R171.reuse ;  /* 0x0000b40096b67a23 */ /* 0x100fe400000108ab */
[----:B------:R-:W-:Y:S01]  /*10250*/  MUFU.EX2 R158, R158 ;  /* 0x0000009e009e7308 */ /* 0x000fe20000000800 */
[--C-:B------:R-:W-:Y:S02]  /*10260*/  FFMA.FTZ R183, R148, c[0x0][0x2d0], -R171.reuse ;  /* 0x0000b40094b77a23 */ /* 0x100fe400000108ab */
[----:B------:R-:W-:Y:S02]  /*10270*/  FFMA.FTZ R176, R176, c[0x0][0x2d0], -R171 ;  /* 0x0000b400b0b07a23 */ /* 0x000fe400000108ab */
[--C-:B------:R-:W-:Y:S02]  /*10280*/  FFMA.FTZ R179, R192, c[0x0][0x2d0], -R149.reuse ;  /* 0x0000b400c0b37a23 */ /* 0x100fe40000010895 */
[--C-:B------:R-:W-:Y:S01]  /*10290*/  FFMA.FTZ R190, R190, c[0x0][0x2d0], -R149.reuse ;  /* 0x0000b400bebe7a23 */ /* 0x100fe20000010895 */
[----:B------:R-:W5:Y:S01]  /*102a0*/  MUFU.EX2 R159, R159 ;  /* 0x0000009f009f7308 */ /* 0x000f620000000800 */
[----:B--2---:R-:W-:Y:S01]  /*102b0*/  F2FP.PACK_AB R97, R163, R166 ;  /* 0x000000a6a361723e */ /* 0x004fe200000000ff */
[----:B------:R-:W-:-:S02]  /*102c0*/  FFMA.FTZ R180, R180, c[0x0][0x2d0], -R149 ;  /* 0x0000b400b4b47a23 */ /* 0x000fc40000010895 */
[----:B------:R-:W-:Y:S01]  /*102d0*/  FFMA.FTZ R171, R172, c[0x0][0x2d0], -R171 ;  /* 0x0000b400acab7a23 */ /* 0x000fe200000108ab */
[----:B------:R-:W-:Y:S01]  /*102e0*/  LDSM.16.MT88.4 R148, [R173+0x3900] ;  /* 0x00390000ad94783b */ /* 0x000fe20000004200 */
[----:B------:R-:W-:Y:S02]  /*102f0*/  FADD.FTZ R161, R164, R161 ;  /* 0x000000a1a4a17221 */ /* 0x000fe40000010000 */
[----:B------:R-:W-:Y:S01]  /*10300*/  MUFU.EX2 R160, R160 ;  /* 0x000000a000a07308 */ /* 0x000fe20000000800 */
[----:B------:R-:W-:Y:S02]  /*10310*/  FADD.FTZ R163, R166, R163 ;  /* 0x000000a3a6a37221 */ /* 0x000fe40000010000 */
[----:B------:R-:W-:Y:S02]  /*10320*/  FADD.FTZ R162, R162, R161 ;  /* 0x000000a1a2a27221 */ /* 0x000fe40000010000 */
[----:B------:R-:W-:Y:S02]  /*10330*/  @P0 IMAD R94, R94, R95, RZ ;  /* 0x0000005f5e5e0224 */ /* 0x000fe400078e02ff */
[----:B------:R-:W-:Y:S01]  /*10340*/  FADD.FTZ R157, R157, R162 ;  /* 0x000000a29d9d7221 */ /* 0x000fe20000010000 */
[----:B-----5:R-:W-:Y:S01]  /*10350*/  F2FP.PACK_AB R99, R159, R158 ;  /* 0x0000009e9f63723e */ /* 0x020fe200000000ff */
[----:B------:R-:W2:Y:S01]  /*10360*/  MUFU.EX2 R155, R155 ;  /* 0x0000009b009b7308 */ /* 0x000ea20000000800 */
[----:B------:R-:W-:-:S02]  /*10370*/  FADD.FTZ R158, R158, R163 ;  /* 0x000000a39e9e7221 */ /* 0x000fc40000010000 */
[----:B------:R-:W-:Y:S02]  /*10380*/  IMAD.MOV.U32 R212, RZ, RZ, RZ ;  /* 0x000000ffffd47224 */ /* 0x000fe400078e00ff */
        /* <DEDUP_REMOVED lines=62> */
[C---:B----4-:R-:W-:Y:S08]  /*10770*/  HMMA.16816.F32 R36, R4.reuse, R20, R36 ;  /* 0x000000140424723c */ /* 0x050ff00000001824 */
[C---:B------:R-:W-:Y:S01]  /*10780*/  HMMA.16816.F32 R40, R4.reuse, R22, R40 ;  /* 0x000000160428723c */ /* 0x040fe20000001828 */
[----:B------:R-:W2:Y:S07]  /*10790*/  LDSM.16.MT88.4 R20, [R173+0x4900] ;  /* 0x00490000ad14783b */ /* 0x000eae0000004200 */
[C---:B------:R-:W-:Y:S08]  /*107a0*/  HMMA.16816.F32 R68, R4.reuse, R16, R68 ;  /* 0x000000100444723c */ /* 0x040ff00000001844 */
        /* <DEDUP_REMOVED lines=25> */
[----:B------:R-:W4:Y:S07]  /*10940*/  LDSM.16.MT88.4 R24, [R173+0x1100] ;  /* 0x00110000ad18783b */ /* 0x000f2e0000004200 */
[C---:B---3--:R-:W-:Y:S08]  /*10950*/  HMMA.16816.F32 R8, R4.reuse, R16, R8 ;  /* 0x000000100408723c */ /* 0x048ff00000001808 */
[----:B------:R-:W-:Y:S01]  /*10960*/  HMMA.16816.F32 R96, R4, R18, R96 ;  /* 0x000000120460723c */ /* 0x000fe20000001860 */
[----:B------:R-:W3:Y:S06]  /*10970*/  LDSM.16.MT88.4 R16, [R165+0x3100] ;  /* 0x00310000a510783b */ /* 0x000eec0000004200 */
[----:B------:R-:W-:Y:S01]  /*10980*/  F2FP.PACK_AB R4, R168, R167 ;  /* 0x000000a7a804723e */ /* 0x000fe200000000ff */
[----:B------:R-:W-:Y:S01]  /*10990*/  FADD.FTZ R167, R167, R152 ;  /* 0x00000098a7a77221 */ /* 0x000fe20000010000 */
[----:B------:R-:W-:Y:S01]  /*109a0*/  F2FP.PACK_AB R5, R175, R174 ;  /* 0x000000aeaf05723e */ /* 0x000fe200000000ff */
[----:B------:R-:W-:Y:S01]  /*109b0*/  FADD.FTZ R174, R174, R133 ;  /* 0x00000085aeae7221 */ /* 0x000fe20000010000 */
[----:B------:R-:W-:Y:S01]  /*109c0*/  F2FP.PACK_AB R6, R169, R170 ;  /* 0x000000aaa906723e */ /* 0x000fe200000000ff */
[----:B------:R-:W-:Y:S01]  /*109d0*/  FADD.FTZ R167, R168, R167 ;  /* 0x000000a7a8a77221 */ /* 0x000fe20000010000 */
[----:B------:R-:W-:Y:S01]  /*109e0*/  F2FP.PACK_AB R7, R178, R177 ;  /* 0x000000b1b207723e */ /* 0x000fe200000000ff */
[----:B------:R-:W-:-:S02]  /*109f0*/  FADD.FTZ R174, R175, R174 ;  /* 0x000000aeafae7221 */ /* 0x000fc40000010000 */
[----:B------:R-:W-:Y:S02]  /*10a00*/  FADD.FTZ R170, R170, R167 ;  /* 0x000000a7aaaa7221 */ /* 0x000fe40000010000 */
[----:B------:R-:W-:Y:S02]  /*10a10*/  FADD.FTZ R177, R177, R174 ;  /* 0x000000aeb1b17221 */ /* 0x000fe40000010000 */
[----:B-1----:R-:W-:Y:S01]  /*10a20*/  HMMA.16816.F32 R36, R4, R12, R36 ;  /* 0x0000000c0424723c */ /* 0x002fe20000001824 */
[----:B------:R-:W-:Y:S02]  /*10a30*/  FADD.FTZ R170, R169, R170 ;  /* 0x000000aaa9aa7221 */ /* 0x000fe40000010000 */
[----:B------:R-:W-:-:S05]  /*10a40*/  FADD.FTZ R177, R178, R177 ;  /* 0x000000b1b2b17221 */ /* 0x000fca0000010000 */
        /* <DEDUP_REMOVED lines=29> */
[C---:B----4-:R-:W-:Y:S08]  /*10c20*/  HMMA.16816.F32 R68, R4.reuse, R24, R68 ;  /* 0x000000180444723c */ /* 0x050ff00000001844 */
[C---:B------:R-:W-:Y:S01]  /*10c30*/  HMMA.16816.F32 R72, R4.reuse, R26, R72 ;  /* 0x0000001a0448723c */ /* 0x040fe20000001848 */
[----:B------:R-:W-:Y:S07]  /*10c40*/  LDSM.16.MT88.4 R24, [R134+0x3900] ;  /* 0x003900008618783b */ /* 0x000fee0000004200 */
        /* <DEDUP_REMOVED lines=21> */
[C---:B---3--:R-:W-:Y:S07]  /*10da0*/  HMMA.16816.F32 R68, R4.reuse, R16, R68 ;  /* 0x000000100444723c */ /* 0x048fee0000001844 */
[-C--:B------:R-:W-:Y:S01]  /*10db0*/  @P0 IMAD.WIDE.U32 R16, R95, R93.reuse, R210 ;  /* 0x0000005d5f100225 */ /* 0x080fe200078e00d2 */
[C---:B------:R-:W-:Y:S07]  /*10dc0*/  HMMA.16816.F32 R72, R4.reuse, R18, R72 ;  /* 0x000000120448723c */ /* 0x040fee0000001848 */
[----:B------:R-:W-:Y:S01]  /*10dd0*/  @P0 LEA R18, P1, R16, c[0x0][0x1c8], 0x1 ;  /* 0x0000720010120a11 */ /* 0x000fe200078208ff */
[C---:B------:R-:W-:Y:S08]  /*10de0*/  HMMA.16816.F32 R44, R4.reuse, R148, R44 ;  /* 0x00000094042c723c */ /* 0x040ff0000000182c */
[C---:B-1----:R-:W-:Y:S07]  /*10df0*/  HMMA.16816.F32 R84, R4.reuse, R12, R84 ;  /* 0x0000000c0454723c */ /* 0x042fee0000001854 */
[----:B------:R-:W-:Y:S01]  /*10e00*/  @P3 IMAD.HI.U32 R13, R92, c[0x0][0x2c8], RZ ;  /* 0x0000b2005c0d3a27 */ /* 0x000fe200078e00ff */
[----:B------:R-:W-:Y:S01]  /*10e10*/  @P0 SHF.R.S32.HI R12, RZ, 0x1f, R95 ;  /* 0x0000001fff0c0819 */ /* 0x000fe2000001145f */
[----:B------:R-:W-:Y:S03]  /*10e20*/  HMMA.16816.F32 R88, R4, R14, R88 ;  /* 0x0000000e0458723c */ /* 0x000fe60000001858 */
[----:B------:R-:W-:Y:S01]  /*10e30*/  @P3 SHF.R.U32.HI R92, RZ, c[0x0][0x2cc], R13 ;  /* 0x0000b300ff5c3a19 */ /* 0x000fe2000001160d */
[----:B------:R-:W-:-:S03]  /*10e40*/  @P0 IMAD R12, R12, R93, R94 ;  /* 0x0000005d0c0c0224 */ /* 0x000fc600078e025e */
[----:B------:R-:W-:Y:S01]  /*10e50*/  IADD3 R92, R92, R215, -R218 ;  /* 0x000000d75c5c7210 */ /* 0x000fe20007ffe8da */
[----:B------:R-:W-:Y:S01]  /*10e60*/  @P0 IMAD.IADD R13, R17, 0x1, R12 ;  /* 0x00000001110d0824 */ /* 0x000fe200078e020c */
[C---:B------:R-:W-:Y:S02]  /*10e70*/  HMMA.16816.F32 R48, R4.reuse, R150, R48 ;  /* 0x000000960430723c */ /* 0x040fe40000001830 */
[----:B------:R-:W-:Y:S02]  /*10e80*/  SHF.R.S32.HI R15, RZ, 0x1f, R92 ;  /* 0x0000001fff0f7819 */ /* 0x000fe4000001145c */
[----:B------:R-:W-:Y:S02]  /*10e90*/  @P0 LEA.HI.X R19, R16, c[0x0][0x1cc], R13, 0x1, P1 ;  /* 0x0000730010130a11 */ /* 0x000fe400008f0c0d */
[----:B------:R-:W-:Y:S02]  /*10ea0*/  LEA.HI R3, R15, R92, RZ, 0x6 ;  /* 0x0000005c0f037211 */ /* 0x000fe400078f30ff */
[----:B--2---:R-:W-:Y:S01]  /*10eb0*/  HMMA.16816.F32 R92, R4, R20, R8 ;  /* 0x00000014045c723c */ /* 0x004fe20000001808 */
[----:B------:R-:W-:Y:S01]  /*10ec0*/  @!PT LDS RZ, [RZ] ;  /* 0x00000000fffff984 */ /* 0x000fe20000000800 */
[----:B------:R-:W-:Y:S01]  /*10ed0*/  @!PT LDS RZ, [RZ] ;  /* 0x00000000fffff984 */ /* 0x000fe20000000800 */
[----:B------:R-:W-:Y:S01]  /*10ee0*/  @!PT LDS RZ, [RZ] ;  /* 0x00000000fffff984 */ /* 0x000fe20000000800 */
[----:B------:R1:W-:Y:S01]  /*10ef0*/  @P0 LDGSTS.E.BYPASS.LTC128B.128 [R132+0xc100], [R18.64], !P6 ;  /* 0x0c10000012840fae */ /* 0x0003e2000f101d46 */
[----:B------:R-:W-:-:S03]  /*10f00*/  SHF.R.S32.HI R3, RZ, 0x6, R3 ;  /* 0x00000006ff037819 */ /* 0x000fc60000011403 */
[----:B------:R1:W-:Y:S01]  /*10f10*/  @P0 LDGSTS.E.BYPASS.LTC128B.128 [R132+0xe100], [R18.64+0x80], !P5 ;  /* 0x0e10008012840fae */ /* 0x0003e2000e901d46 */
[----:B------:R-:W-:Y:S02]  /*10f20*/  IMNMX R234, RZ, R3, !PT ;  /* 0x00000003ffea7217 */ /* 0x000fe40007800200 */
[C---:B------:R-:W-:Y:S01]  /*10f30*/  @P0 LEA R8, P1, R199.reuse, R18, 0x1 ;  /* 0x00000012c7080211 */ /* 0x040fe200078208ff */
[----:B------:R1:W-:Y:S01]  /*10f40*/  @P0 LDGSTS.E.BYPASS.LTC128B.128 [R132+0x10100], [R18.64+0x100], !P4 ;  /* 0x1010010012840fae */ /* 0x0003e2000e101d46 */
[----:B------:R-:W-:Y:S02]  /*10f50*/  HMMA.16816.F32 R76, R4, R144, R76 ;  /* 0x00000090044c723c */ /* 0x000fe4000000184c */
[----:B------:R-:W-:-:S05]  /*10f60*/  @P0 LEA.HI.X R9, R199, R19, R198, 0x1, P1 ;  /* 0x00000013c7090211 */ /* 0x000fca00008f0cc6 */
[----:B------:R1:W-:Y:S01]  /*10f70*/  @P0 LDGSTS.E.BYPASS.LTC128B.128 [R132+0xd100], [R8.64], !P6 ;  /* 0x0d10000008840fae */ /* 0x0003e2000f101d46 */
[C---:B------:R-:W-:Y:S03]  /*10f80*/  HMMA.16816.F32 R80, R4.reuse, R146, R80 ;  /* 0x000000920450723c */ /* 0x040fe60000001850 */
[----:B------:R1:W-:Y:S04]  /*10f90*/  @P0 LDGSTS.E.BYPASS.LTC128B.128 [R132+0xf100], [R8.64+0x80], !P5 ;  /* 0x0f10008008840fae */ /* 0x0003e8000e901d46 */
[----:B------:R1:W-:Y:S01]  /*10fa0*/  @P0 LDGSTS.E.BYPASS.LTC128B.128 [R132+0x11100], [R8.64+0x100], !P4 ;  /* 0x1110010008840fae */ /* 0x0003e2000e101d46 */
[----:B------:R-:W-:Y:S01]  /*10fb0*/  ISETP.GE.AND P0, PT, R217, R234, PT ;  /* 0x000000ead900720c */ /* 0x000fe20003f06270 */
[C---:B------:R-:W-:Y:S02]  /*10fc0*/  HMMA.16816.F32 R128, R4.reuse, R140, R128 ;  /* 0x0000008c0480723c */ /* 0x040fe40000001880 */
[----:B------:R-:W0:Y:S06]  /*10fd0*/  LDGDEPBAR ;  /* 0x00000000000079af */ /* 0x000e2c0000000000 */
        /* <DEDUP_REMOVED lines=11> */
[C---:B-1----:R-:W-:Y:S01]  /*11090*/  IADD3 RZ, P1, R206.reuse, 0x40, RZ ;  /* 0x00000040ceff7810 */ /* 0x042fe20007f3e0ff */
[----:B------:R-:W-:Y:S01]  /*110a0*/  IMAD.MOV.U32 R132, RZ, RZ, R0 ;  /* 0x000000ffff847224 */ /* 0x000fe200078e0000 */
[----:B------:R-:W-:Y:S01]  /*110b0*/  IADD3 RZ, P0, R206, 0x80, RZ ;  /* 0x00000080ceff7810 */ /* 0x000fe20007f1e0ff */
[----:B------:R-:W-:Y:S01]  /*110c0*/  IMAD.MOV.U32 R3, RZ, RZ, R2 ;  /* 0x000000ffff037224 */ /* 0x000fe200078e0002 */
[----:B------:R-:W-:Y:S01]  /*110d0*/  IADD3.X R232, RZ, R211, RZ, P1, !PT ;  /* 0x000000d3ffe87210 */ /* 0x000fe20000ffe4ff */
[----:B------:R-:W-:Y:S01]  /*110e0*/  IMAD.MOV.U32 R212, RZ, RZ, RZ ;  /* 0x000000ffffd47224 */ /* 0x000fe200078e00ff */
[C---:B------:R-:W-:Y:S01]  /*110f0*/  IADD3 R227, P1, R204.reuse, 0x80, RZ ;  /* 0x00000080cce37810 */ /* 0x040fe20007f3e0ff */
[----:B------:R-:W-:Y:S01]  /*11100*/  IMAD.X R231, RZ, RZ, R211, P0 ;  /* 0x000000ffffe77224 */ /* 0x000fe200000e06d3 */
[----:B------:R-:W-:Y:S01]  /*11110*/  IADD3 R225, P0, R204, 0x40, RZ ;  /* 0x00000040cce17810 */ /* 0x000fe20007f1e0ff */
[----:B------:R-:W-:Y:S01]  /*11120*/  IMAD.IADD R133, R189, 0x1, R186 ;  /* 0x00000001bd857824 */ /* 0x000fe200078e02ba */
[----:B------:R-:W-:Y:S01]  /*11130*/  IADD3 R190, R187, 0xc100, RZ ;  /* 0x0000c100bbbe7810 */ /* 0x000fe20007ffe0ff */
[----:B------:R-:W-:Y:S01]  /*11140*/  @P3 IMAD.HI.U32 R229, R220, c[0x0][0x2c8], RZ ;  /* 0x0000b200dce53a27 */ /* 0x000fe200078e00ff */
[----:B------:R-:W-:Y:S01]  /*11150*/  MOV R230, 0x20 ;  /* 0x0000002000e67802 */ /* 0x000fe20000000f00 */
[----:B------:R-:W-:Y:S01]  /*11160*/  UMOV UR5, 0x1 ;  /* 0x0000000100057882 */ /* 0x000fe20000000000 */
[C---:B------:R-:W-:Y:S01]  /*11170*/  IADD3 R223, R206.reuse, 0x40, RZ ;  /* 0x00000040cedf7810 */ /* 0x040fe20007ffe0ff */
[----:B------:R-:W-:Y:S01]  /*11180*/  IMAD.MOV.U32 R228, RZ, RZ, -0x40 ;  /* 0xffffffc0ffe47424 */ /* 0x000fe200078e00ff */
[----:B------:R-:W-:Y:S01]  /*11190*/  IADD3 R221, R206, 0x80, RZ ;  /* 0x00000080cedd7810 */ /* 0x000fe20007ffe0ff */
[----:B------:R-:W-:Y:S01]  /*111a0*/  IMAD.X R226, RZ, RZ, R209, P1 ;  /* 0x000000ffffe27224 */ /* 0x000fe200008e06d1 */
[----:B------:R-:W-:-:S02]  /*111b0*/  IADD3.X R224, RZ, R209, RZ, P0, !PT ;  /* 0x000000d1ffe07210 */ /* 0x000fc400007fe4ff */
.L_x_1262:
[----:B------:R-:W-:Y:S04]  /*111c0*/  DEPBAR.LE SB0, 0x2 ;  /* 0x000080800000791a */ /* 0x000fe80000000000 */
[----:B------:R-:W-:Y:S01]  /*111d0*/  BAR.SYNC.DEFER_BLOCKING 0x0 ;  /* 0x0000000000007b1d */ /* 0x000fe20000010000 */
[----:B------:R-:W-:Y:S01]  /*111e0*/  MOV R193, UR5 ;  /* 0x0000000500c17c02 */ /* 0x000fe20008000f00 */
[----:B------:R-:W-:Y:S01]  /*111f0*/  UIMAD UR4, UR5, 0x6000, URZ ;  /* 0x00006000050478a4 */ /* 0x000fe2000f8e023f */
[C---:B------:R-:W-:Y:S01]  /*11200*/  ISETP.GE.AND P0, PT, R217.reuse, 0x1, PT ;  /* 0x00000001d900780c */ /* 0x040fe20003f06270 */
[----:B------:R-:W-:Y:S01]  /*11210*/  UIADD3 UR8, UR5, 0x1, URZ ;  /* 0x0000000105087890 */ /* 0x000fe2000fffe03f */
[----:B------:R-:W-:Y:S01]  /*11220*/  IADD3 R8, R217, -0x1, RZ ;  /* 0xffffffffd9087810 */ /* 0x000fe20007ffe0ff */
[----:B------:R-:W-:Y:S01]  /*11230*/  IMAD R152, R193, 0x6000, R187 ;  /* 0x00006000c1987824 */ /* 0x000fe200078e02bb */
[----:B------:R-:W-:Y:S01]  /*11240*/  LOP3.LUT P2, RZ, R219, 0x2, RZ, 0xc0, !PT ;  /* 0x00000002dbff7812 */ /* 0x000fe2000784c0ff */
[----:B------:R-:W-:Y:S01]  /*11250*/  IMAD R193, R193, 0x6000, R190 ;  /* 0x00006000c1c17824 */ /* 0x000fe200078e02be */
[----:B------:R-:W-:Y:S01]  /*11260*/  LOP3.LUT P3, RZ, R197, 0x1, RZ, 0xc0, !PT ;  /* 0x00000001c5ff7812 */ /* 0x000fe2000786c0ff */
[----:B------:R-:W-:Y:S01]  /*11270*/  UISETP.GE.AND UP0, UPT, UR5, 0x1, UPT ;  /* 0x000000010500788c */ /* 0x000fe2000bf06270 */
[----:B------:R-:W-:Y:S02]  /*11280*/  SEL R188, R230, 0xffffffe0, !P2 ;  /* 0xffffffe0e6bc7807 */ /* 0x000fe40005000000 */
[----:B------:R-:W-:Y:S01]  /*11290*/  ISETP.NE.AND P2, PT, R216, 0x1, PT ;  /* 0x00000001d800780c */ /* 0x000fe20003f45270 */
[----:B------:R-:W-:Y:S01]  /*112a0*/  USEL UR5, UR8, URZ, !UP0 ;  /* 0x0000003f08057287 */ /* 0x000fe2000c000000 */
[-C--:B------:R-:W-:Y:S01]  /*112b0*/  IADD3 R192, R188, R193.reuse, RZ ;  /* 0x000000c1bcc07210 */ /* 0x080fe20007ffe0ff */
[----:B------:R-:W-:Y:S01]  /*112c0*/  @P0 IMAD R171, R212, 0x6000, R202 ;  /* 0x00006000d4ab0824 */ /* 0x000fe200078e02ca */
[----:B------:R-:W-:Y:S02]  /*112d0*/  @P0 SHF.R.S32.HI R29, RZ, 0x1f, R8 ;  /* 0x0000001fff1d0819 */ /* 0x000fe40000011408 */
[----:B------:R-:W-:Y:S03]  /*112e0*/  IADD3 R194, R188, R193, R191 ;  /* 0x000000c1bcc27210 */ /* 0x000fe60007ffe0bf */
[----:B------:R-:W-:Y:S01]  /*112f0*/  @P0 IMAD R29, R29, c[0x0][0x208], RZ ;  /* 0x000082001d1d0a24 */ /* 0x000fe200078e02ff */
[----:B------:R-:W-:Y:S03]  /*11300*/  LDSM.16.M88.4 R136, [R189] ;  /* 0x00000000bd88783b */ /* 0x000fe60000000200 */
[C---:B------:R-:W-:Y:S02]  /*11310*/  @P0 IMAD R29, R8.reuse, c[0x0][0x20c], R29 ;  /* 0x00008300081d0a24 */ /* 0x040fe400078e021d */
[----:B------:R-:W-:Y:S03]  /*11320*/  @P0 IMAD.WIDE.U32 R8, R8, c[0x0][0x208], RZ ;  /* 0x0000820008080a25 */ /* 0x000fe600078e00ff */
[----:B------:R-:W1:Y:S02]  /*11330*/  LDSM.16.M88.4 R140, [R152+0xc100] ;  /* 0x00c10000988c783b */ /* 0x000e640000000200 */
[----:B------:R-:W-:Y:S02]  /*11340*/  @P0 SHF.L.U32 R0, R8, 0x6, RZ ;  /* 0x0000000608000819 */ /* 0x000fe400000006ff */
[----:B------:R-:W-:Y:S02]  /*11350*/  @P0 IADD3 R29, R9, R29, RZ ;  /* 0x0000001d091d0210 */ /* 0x000fe40007ffe0ff */
[----:B------:R-:W-:Y:S02]  /*11360*/  @P0 IADD3 R9, P1, R0, R204, RZ ;  /* 0x000000cc00090210 */ /* 0x000fe40007f3e0ff */
[----:B------:R-:W-:Y:S01]  /*11370*/  @P0 SHF.L.U64.HI R29, R8, 0x6, R29 ;  /* 0x00000006081d0819 */ /* 0x000fe2000001021d */
[----:B------:R-:W2:Y:S03]  /*11380*/  LDSM.16.M88.4 R144, [R152+0xc900] ;  /* 0x00c900009890783b */ /* 0x000ea60000000200 */
[----:B------:R-:W-:Y:S02]  /*11390*/  @P0 IADD3.X R2, R29, R209, RZ, P1, !PT ;  /* 0x000000d11d020210 */ /* 0x000fe40000ffe4ff */
[C---:B------:R-:W-:Y:S03]  /*113a0*/  @P0 LEA R168, P1, R9.reuse, c[0x0][0x1f8], 0x1 ;  /* 0x00007e0009a80a11 */ /* 0x040fe600078208ff */
[----:B------:R-:W3:Y:S01]  /*113b0*/  LDSM.16.M88.4 R148, [R152+0xd100] ;  /* 0x00d100009894783b */ /* 0x000ee20000000200 */
[----:B------:R-:W-:Y:S02]  /*113c0*/  @P0 LEA.HI.X R169, R9, c[0x0][0x1fc], R2, 0x1, P1 ;  /* 0x00007f0009a90a11 */ /* 0x000fe400008f0c02 */
[C---:B------:R-:W-:Y:S04]  /*113d0*/  @P0 IADD3 R9, P1, R0.reuse, R225, RZ ;  /* 0x000000e100090210 */ /* 0x040fe80007f3e0ff */
[----:B------:R-:W-:Y:S01]  /*113e0*/  @P0 IADD3.X R2, R29, R224, RZ, P1, !PT ;  /* 0x000000e01d020210 */ /* 0x000fe20000ffe4ff */
[----:B------:R-:W4:Y:S01]  /*113f0*/  LDSM.16.M88.4 R32, [R152+0xd900] ;  /* 0x00d900009820783b */ /* 0x000f220000000200 */
[C---:B------:R-:W-:Y:S04]  /*11400*/  @P0 LEA R164, P1, R9.reuse, c[0x0][0x1f8], 0x1 ;  /* 0x00007e0009a40a11 */ /* 0x040fe800078208ff */
[----:B------:R-:W-:Y:S02]  /*11410*/  @P0 LEA.HI.X R165, R9, c[0x0][0x1fc], R2, 0x1, P1 ;  /* 0x00007f0009a50a11 */ /* 0x000fe400008f0c02 */
[----:B------:R-:W-:Y:S01]  /*11420*/  @P0 IADD3 R2, P1, R0, R227, RZ ;  /* 0x000000e300020210 */ /* 0x000fe20007f3e0ff */
[----:B------:R-:W-:Y:S03]  /*11430*/  LDSM.16.M88.4 R152, [R192+0x800] ;  /* 0x00080000c098783b */ /* 0x000fe60000000200 */
[----:B------:R-:W-:Y:S02]  /*11440*/  @P0 IADD3.X R13, R29, R226, RZ, P1, !PT ;  /* 0x000000e21d0d0210 */ /* 0x000fe40000ffe4ff */
[C---:B------:R-:W-:Y:S01]  /*11450*/  @P0 LEA R166, P1, R2.reuse, c[0x0][0x1f8], 0x1 ;  /* 0x00007e0002a60a11 */ /* 0x040fe200078208ff */
[C---:B-1----:R-:W-:Y:S03]  /*11460*/  HMMA.16816.F32 R4, R136.reuse, R140, RZ ;  /* 0x0000008c8804723c */ /* 0x042fe600000018ff */
[----:B------:R-:W-:Y:S02]  /*11470*/  @P0 LEA.HI.X R167, R2, c[0x0][0x1fc], R13, 0x1, P1 ;  /* 0x00007f0002a70a11 */ /* 0x000fe400008f0c0d */
[----:B------:R-:W-:Y:S03]  /*11480*/  @P0 IADD3 R0, P1, R201, R0, RZ ;  /* 0x00000000c9000210 */ /* 0x000fe60007f3e0ff */
[C---:B------:R-:W-:Y:S01]  /*11490*/  HMMA.16816.F32 R8, R136.reuse, R142, RZ ;  /* 0x0000008e8808723c */ /* 0x040fe200000018ff */
[----:B------:R-:W-:Y:S01]  /*114a0*/  @P0 IADD3.X R29, R200, R29, RZ, P1, !PT ;  /* 0x0000001dc81d0210 */ /* 0x000fe20000ffe4ff */
[----:B------:R-:W-:Y:S02]  /*114b0*/  LDSM.16.M88.4 R140, [R133] ;  /* 0x00000000858c783b */ /* 0x000fe40000000200 */
[----:B------:R-:W-:Y:S04]  /*114c0*/  @P0 IADD3 R2, P1, R0, R204, RZ ;  /* 0x000000cc00020210 */ /* 0x000fe80007f3e0ff */
[C---:B--2---:R-:W-:Y:S01]  /*114d0*/  HMMA.16816.F32 R12, R136.reuse, R144, RZ ;  /* 0x00000090880c723c */ /* 0x044fe200000018ff */
[C---:B------:R-:W-:Y:S03]  /*114e0*/  @P0 IADD3.X R21, R29.reuse, R209, RZ, P1, !PT ;  /* 0x000000d11d150210 */ /* 0x040fe60000ffe4ff */
[C---:B------:R-:W-:Y:S04]  /*114f0*/  @P0 LEA R172, P1, R2.reuse, c[0x0][0x1f8], 0x1 ;  /* 0x00007e0002ac0a11 */ /* 0x040fe800078208ff */
[C---:B------:R-:W-:Y:S01]  /*11500*/  HMMA.16816.F32 R16, R136.reuse, R146, RZ ;  /* 0x000000928810723c */ /* 0x040fe200000018ff */
[----:B------:R-:W-:Y:S01]  /*11510*/  @P0 LEA.HI.X R173, R2, c[0x0][0x1fc], R21, 0x1, P1 ;  /* 0x00007f0002ad0a11 */ /* 0x000fe200008f0c15 */
[----:B------:R-:W1:Y:S02]  /*11520*/  LDSM.16.M88.4 R144, [R192] ;  /* 0x00000000c090783b */ /* 0x000e640000000200 */
[----:B------:R-:W-:Y:S04]  /*11530*/  @P0 IADD3 R2, P1, R0, R225, RZ ;  /* 0x000000e100020210 */ /* 0x000fe80007f3e0ff */
[C---:B---3--:R-:W-:Y:S01]  /*11540*/  HMMA.16816.F32 R20, R136.reuse, R148, RZ ;  /* 0x000000948814723c */ /* 0x048fe200000018ff */
[----:B------:R-:W-:Y:S03]  /*11550*/  @P0 IADD3.X R31, R29, R224, RZ, P1, !PT ;  /* 0x000000e01d1f0210 */ /* 0x000fe60000ffe4ff */
[C---:B------:R-:W-:Y:S04]  /*11560*/  @P0 LEA R174, P1, R2.reuse, c[0x0][0x1f8], 0x1 ;  /* 0x00007e0002ae0a11 */ /* 0x040fe800078208ff */
[C---:B------:R-:W-:Y:S01]  /*11570*/  HMMA.16816.F32 R24, R136.reuse, R150, RZ ;  /* 0x000000968818723c */ /* 0x040fe200000018ff */
[----:B------:R-:W-:Y:S01]  /*11580*/  @P0 LEA.HI.X R175, R2, c[0x0][0x1fc], R31, 0x1, P1 ;  /* 0x00007f0002af0a11 */ /* 0x000fe200008f0c1f */
[----:B------:R-:W2:Y:S02]  /*11590*/  LDSM.16.M88.4 R148, [R192+0x1000] ;  /* 0x00100000c094783b */ /* 0x000ea40000000200 */
[----:B------:R-:W-:Y:S02]  /*115a0*/  @P0 IADD3 R157, P1, R0, R227, RZ ;  /* 0x000000e3009d0210 */ /* 0x000fe40007f3e0ff */
[----:B------:R-:W-:Y:S02]  /*115b0*/  IADD3 R2, R191, R192, RZ ;  /* 0x000000c0bf027210 */ /* 0x000fe40007ffe0ff */
[----:B------:R-:W-:Y:S02]  /*115c0*/  @P0 IADD3.X R0, R29, R226, RZ, P1, !PT ;  /* 0x000000e21d000210 */ /* 0x000fe40000ffe4ff */
[C---:B----4-:R-:W-:Y:S02]  /*115d0*/  HMMA.16816.F32 R28, R136.reuse, R32, RZ ;  /* 0x00000020881c723c */ /* 0x050fe400000018ff */
[C---:B------:R-:W-:Y:S04]  /*115e0*/  @P0 LEA R176, P1, R157.reuse, c[0x0][0x1f8], 0x1 ;  /* 0x00007e009db00a11 */ /* 0x040fe800078208ff */
[----:B------:R-:W-:Y:S02]  /*115f0*/  @P0 LEA.HI.X R177, R157, c[0x0][0x1fc], R0, 0x1, P1 ;  /* 0x00007f009db10a11 */ /* 0x000fe400008f0c00 */
[----:B------:R-:W-:Y:S01]  /*11600*/  HMMA.16816.F32 R32, R136, R34, RZ ;  /* 0x000000228820723c */ /* 0x000fe200000018ff */
[----:B------:R-:W3:Y:S03]  /*11610*/  LDSM.16.M88.4 R156, [R192+0x1800] ;  /* 0x00180000c09c783b */ /* 0x000ee60000000200 */
[----:B------:R-:W-:Y:S04]  /*11620*/  IADD3 R0, R191, R193, RZ ;  /* 0x000000c1bf007210 */ /* 0x000fe80007ffe0ff */
[C---:B-1----:R-:W-:Y:S01]  /*11630*/  HMMA.16816.F32 R4, R140.reuse, R144, R4 ;  /* 0x000000908c04723c */ /* 0x042fe20000001804 */
[----:B------:R-:W-:Y:S01]  /*11640*/  @!PT LDS RZ, [RZ] ;  /* 0x00000000fffff984 */ /* 0x000fe20000000800 */
[----:B------:R-:W-:Y:S01]  /*11650*/  @!PT LDS RZ, [RZ] ;  /* 0x00000000fffff984 */ /* 0x000fe20000000800 */
[----:B------:R-:W-:Y:S01]  /*11660*/  @!PT LDS RZ, [RZ] ;  /* 0x00000000fffff984 */ /* 0x000fe20000000800 */
[----:B------:R1:W-:Y:S07]  /*11670*/  @P0 LDGSTS.E.BYPASS.LTC128B.128 [R171], [R168.64], !P6 ;  /* 0x00000000a8ab0fae */ /* 0x0003ee000f101d46 */
[C---:B------:R-:W-:Y:S01]  /*11680*/  HMMA.16816.F32 R8, R140.reuse, R146, R8 ;  /* 0x000000928c08723c */ /* 0x040fe20000001808 */
[----:B------:R4:W-:Y:S07]  /*11690*/  @P0 LDGSTS.E.BYPASS.LTC128B.128 [R171+0x2000], [R164.64], !P5 ;  /* 0x02000000a4ab0fae */ /* 0x0009ee000e901d46 */
[C---:B------:R-:W-:Y:S01]  /*116a0*/  HMMA.16816.F32 R12, R140.reuse, R152, R12 ;  /* 0x000000988c0c723c */ /* 0x040fe2000000180c */
[----:B------:R4:W-:Y:S07]  /*116b0*/  @P0 LDGSTS.E.BYPASS.LTC128B.128 [R171+0x4000], [R166.64], !P3 ;  /* 0x04000000a6ab0fae */ /* 0x0009ee000d901d46 */
[C---:B------:R-:W-:Y:S01]  /*116c0*/  HMMA.16816.F32 R16, R140.reuse, R154, R16 ;  /* 0x0000009a8c10723c */ /* 0x040fe20000001810 */
[----:B------:R1:W-:Y:S07]  /*116d0*/  @P0 LDGSTS.E.BYPASS.LTC128B.128 [R171+0x1000], [R172.64], !P6 ;  /* 0x01000000acab0fae */ /* 0x0003ee000f101d46 */
[C---:B--2---:R-:W-:Y:S01]  /*116e0*/  HMMA.16816.F32 R20, R140.reuse, R148, R20 ;  /* 0x000000948c14723c */ /* 0x044fe20000001814 */
[----:B------:R1:W-:Y:S07]  /*116f0*/  @P0 LDGSTS.E.BYPASS.LTC128B.128 [R171+0x3000], [R174.64], !P5 ;  /* 0x03000000aeab0fae */ /* 0x0003ee000e901d46 */
[C---:B------:R-:W-:Y:S01]  /*11700*/  HMMA.16816.F32 R24, R140.reuse, R150, R24 ;  /* 0x000000968c18723c */ /* 0x040fe20000001818 */
[----:B------:R1:W-:Y:S07]  /*11710*/  @P0 LDGSTS.E.BYPASS.LTC128B.128 [R171+0x5000], [R176.64], !P3 ;  /* 0x05000000b0ab0fae */ /* 0x0003ee000d901d46 */
[C---:B---3--:R-:W-:Y:S01]  /*11720*/  HMMA.16816.F32 R28, R140.reuse, R156, R28 ;  /* 0x0000009c8c1c723c */ /* 0x048fe2000000181c */
[----:B------:R-:W-:Y:S07]  /*11730*/  LDSM.16.M88.4 R136, [R185] ;  /* 0x00000000b988783b */ /* 0x000fee0000000200 */
[----:B------:R-:W-:Y:S01]  /*11740*/  HMMA.16816.F32 R32, R140, R158, R32 ;  /* 0x0000009e8c20723c */ /* 0x000fe20000001820 */
[----:B------:R-:W2:Y:S08]  /*11750*/  LDSM.16.M88.4 R160, [R0] ;  /* 0x0000000000a0783b */ /* 0x000eb00000000200 */
[----:B------:R-:W3:Y:S08]  /*11760*/  LDSM.16.M88.4 R144, [R0+0x800] ;  /* 0x000800000090783b */ /* 0x000ef00000000200 */
[----:B------:R-:W5:Y:S08]  /*11770*/  LDSM.16.M88.4 R152, [R0+0x1000] ;  /* 0x001000000098783b */ /* 0x000f700000000200 */
[----:B------:R-:W0:Y:S08]  /*11780*/  LDGDEPBAR ;  /* 0x00000000000079af */ /* 0x000e300000000000 */
[----:B------:R-:W5:Y:S01]  /*11790*/  LDSM.16.M88.4 R148, [R0+0x1800] ;  /* 0x001800000094783b */ /* 0x000f620000000200 */
[C---:B--2---:R-:W-:Y:S07]  /*117a0*/  HMMA.16816.F32 R4, R136.reuse, R160, R4 ;  /* 0x000000a08804723c */ /* 0x044fee0000001804 */
[----:B----4-:R-:W-:Y:S01]  /*117b0*/  LDSM.16.M88.4 R164, [R184] ;  /* 0x00000000b8a4783b */ /* 0x010fe20000000200 */
[C---:B------:R-:W-:Y:S07]  /*117c0*/  HMMA.16816.F32 R8, R136.reuse, R162, R8 ;  /* 0x000000a28808723c */ /* 0x040fee0000001808 */
[----:B-1----:R-:W1:Y:S01]  /*117d0*/  LDSM.16.M88.4 R168, [R2] ;  /* 0x0000000002a8783b */ /* 0x002e620000000200 */
[C---:B---3--:R-:W-:Y:S07]  /*117e0*/  HMMA.16816.F32 R12, R136.reuse, R144, R12 ;  /* 0x00000090880c723c */ /* 0x048fee000000180c */
[----:B------:R-:W2:Y:S01]  /*117f0*/  LDSM.16.M88.4 R140, [R2+0x800] ;  /* 0x00080000028c783b */ /* 0x000ea20000000200 */
[C---:B------:R-:W-:Y:S07]  /*11800*/  HMMA.16816.F32 R16, R136.reuse, R146, R16 ;  /* 0x000000928810723c */ /* 0x040fee0000001810 */
[----:B------:R-:W3:Y:S01]  /*11810*/  LDSM.16.M88.4 R156, [R2+0x1000] ;  /* 0x00100000029c783b */ /* 0x000ee20000000200 */
[C---:B-----5:R-:W-:Y:S07]  /*11820*/  HMMA.16816.F32 R20, R136.reuse, R152, R20 ;  /* 0x000000988814723c */ /* 0x060fee0000001814 */
[----:B------:R-:W4:Y:S01]  /*11830*/  LDSM.16.M88.4 R144, [R2+0x1800] ;  /* 0x001800000290783b */ /* 0x000f220000000200 */
[C---:B------:R-:W-:Y:S07]  /*11840*/  HMMA.16816.F32 R24, R136.reuse, R154, R24 ;  /* 0x0000009a8818723c */ /* 0x040fee0000001818 */
[----:B------:R-:W-:Y:S01]  /*11850*/  LDSM.16.M88.4 R152, [R193+0x2800] ;  /* 0x00280000c198783b */ /* 0x000fe20000000200 */
[C---:B------:R-:W-:Y:S07]  /*11860*/  HMMA.16816.F32 R28, R136.reuse, R148, R28 ;  /* 0x00000094881c723c */ /* 0x040fee000000181c */
[----:B------:R-:W-:Y:S01]  /*11870*/  LDSM.16.M88.4 R160, [R193+0x3800] ;  /* 0x00380000c1a0783b */ /* 0x000fe20000000200 */
[----:B------:R-:W-:Y:S07]  /*11880*/  HMMA.16816.F32 R32, R136, R150, R32 ;  /* 0x000000968820723c */ /* 0x000fee0000001820 */
[----:B------:R-:W-:Y:S01]  /*11890*/  LDSM.16.M88.4 R136, [R189+0x4000] ;  /* 0x00400000bd88783b */ /* 0x000fe20000000200 */
[C---:B-1----:R-:W-:Y:S07]  /*118a0*/  HMMA.16816.F32 R4, R164.reuse, R168, R4 ;  /* 0x000000a8a404723c */ /* 0x042fee0000001804 */
[----:B------:R-:W1:Y:S01]  /*118b0*/  LDSM.16.M88.4 R148, [R193+0x2000] ;  /* 0x00200000c194783b */ /* 0x000e620000000200 */
[C---:B------:R-:W-:Y:S07]  /*118c0*/  HMMA.16816.F32 R8, R164.reuse, R170, R8 ;  /* 0x000000aaa408723c */ /* 0x040fee0000001808 */
[----:B------:R-:W-:Y:S01]  /*118d0*/  LDSM.16.M88.4 R168, [R192+0x2000] ;  /* 0x00200000c0a8783b */ /* 0x000fe20000000200 */
[C---:B--2---:R-:W-:Y:S07]  /*118e0*/  HMMA.16816.F32 R12, R164.reuse, R140, R12 ;  /* 0x0000008ca40c723c */ /* 0x044fee000000180c */
[----:B------:R-:W-:Y:S01]  /*118f0*/  LDSM.16.M88.4 R172, [R192+0x2800] ;  /* 0x00280000c0ac783b */ /* 0x000fe20000000200 */
[C---:B------:R-:W-:Y:S07]  /*11900*/  HMMA.16816.F32 R16, R164.reuse, R142, R16 ;  /* 0x0000008ea410723c */ /* 0x040fee0000001810 */
[----:B------:R-:W2:Y:S01]  /*11910*/  LDSM.16.M88.4 R140, [R193+0x3000] ;  /* 0x00300000c18c783b */ /* 0x000ea20000000200 */
[C---:B---3--:R-:W-:Y:S07]  /*11920*/  HMMA.16816.F32 R20, R164.reuse, R156, R20 ;  /* 0x0000009ca414723c */ /* 0x048fee0000001814 */
[----:B------:R-:W-:Y:S01]  /*11930*/  LDSM.16.M88.4 R176, [R0+0x2000] ;  /* 0x0020000000b0783b */ /* 0x000fe20000000200 */
[C---:B------:R-:W-:Y:S07]  /*11940*/  HMMA.16816.F32 R24, R164.reuse, R158, R24 ;  /* 0x0000009ea418723c */ /* 0x040fee0000001818 */
[----:B------:R-:W3:Y:S01]  /*11950*/  LDSM.16.M88.4 R156, [R133+0x4000] ;  /* 0x00400000859c783b */ /* 0x000ee20000000200 */
[C---:B----4-:R-:W-:Y:S07]  /*11960*/  HMMA.16816.F32 R28, R164.reuse, R144, R28 ;  /* 0x00000090a41c723c */ /* 0x050fee000000181c */
[----:B------:R-:W-:Y:S01]  /*11970*/  LDSM.16.M88.4 R180, [R193+0x4000] ;  /* 0x00400000c1b4783b */ /* 0x000fe20000000200 */
[----:B------:R-:W-:Y:S07]  /*11980*/  HMMA.16816.F32 R32, R164, R146, R32 ;  /* 0x00000092a420723c */ /* 0x000fee0000001820 */
[----:B------:R-:W4:Y:S01]  /*11990*/  LDSM.16.M88.4 R144, [R192+0x3000] ;  /* 0x00300000c090783b */ /* 0x000f220000000200 */
        /* <DEDUP_REMOVED lines=22> */
[----:B------:R-:W4:Y:S07]  /*11b00*/  LDSM.16.M88.4 R144, [R194+0x2800] ;  /* 0x00280000c290783b */ /* 0x000f2e0000000200 */
        /* <DEDUP_REMOVED lines=44> */
[C---:B------:R-:W-:Y:S08]  /*11dd0*/  HMMA.16816.F32 R8, R164.reuse, R178, R8 ;  /* 0x000000b2a408723c */ /* 0x040ff00000001808 */
[C---:B----4-:R-:W-:Y:S08]  /*11de0*/  HMMA.16816.F32 R12, R164.reuse, R144, R12 ;  /* 0x00000090a40c723c */ /* 0x050ff0000000180c */
        /* <DEDUP_REMOVED lines=33> */
[----:B------:R-:W-:Y:S01]  /*12000*/  FMUL.FTZ R252, R16, c[0x0][0x320] ;  /* 0x0000c80010fc7a20 */ /* 0x000fe20000410000 */
[----:B------:R-:W-:Y:S01]  /*12010*/  MOV R16, R220 ;  /* 0x000000dc00107202 */ /* 0x000fe20000000f00 */
[----:B------:R-:W-:Y:S01]  /*12020*/  FMUL.FTZ R163, R12, c[0x0][0x320] ;  /* 0x0000c8000ca37a20 */ /* 0x000fe20000410000 */
[----:B------:R-:W-:Y:S01]  /*12030*/  @P2 SHF.R.U32.HI R16, RZ, c[0x0][0x2cc], R229 ;  /* 0x0000b300ff102a19 */ /* 0x000fe200000116e5 */
[----:B------:R-:W-:Y:S02]  /*12040*/  FMUL.FTZ R154, R7, c[0x0][0x320] ;  /* 0x0000c800079a7a20 */ /* 0x000fe40000410000 */
[----:B------:R-:W-:Y:S02]  /*12050*/  FMUL.FTZ R2, R5, c[0x0][0x320] ;  /* 0x0000c80005027a20 */ /* 0x000fe40000410000 */
[----:B------:R-:W-:Y:S01]  /*12060*/  SHFL.IDX PT, R12, R16, 0x1, 0x1c1f ;  /* 0x003c1f00100c7f89 */ /* 0x000fe200000e0000 */
[----:B------:R2:W-:Y:S01]  /*12070*/  MUFU.TANH R158, R11 ;  /* 0x0000000b009e7308 */ /* 0x0005e20000002400 */
[----:B------:R-:W-:Y:S02]  /*12080*/  FMUL.FTZ R17, R17, c[0x0][0x320] ;  /* 0x0000c80011117a20 */ /* 0x000fe40000410000 */
[----:B------:R-:W-:Y:S02]  /*12090*/  FMUL.FTZ R18, R18, c[0x0][0x320] ;  /* 0x0000c80012127a20 */ /* 0x000fe40000410000 */
        /* <DEDUP_REMOVED lines=9> */
[----:B------:R4:W-:Y:S01]  /*12130*/  MUFU.TANH R168, R13 ;  /* 0x0000000d00a87308 */ /* 0x0009e20000002400 */
[----:B------:R-:W-:Y:S01]  /*12140*/  FMUL.FTZ R27, R27, c[0x0][0x320] ;  /* 0x0000c8001b1b7a20 */ /* 0x000fe20000410000 */
[----:B--2---:R-:W-:Y:S01]  /*12150*/  LDSM.16.M88.4 R8, [R194+0x5800] ;  /* 0x00580000c208783b */ /* 0x004fe20000000200 */
[----:B------:R-:W-:Y:S07]  /*12160*/  DEPBAR.LE SB0, 0x2 ;  /* 0x000080800000791a */ /* 0x000fee0000000000 */
[----:B------:R2:W-:Y:S01]  /*12170*/  MUFU.TANH R170, R15 ;  /* 0x0000000f00aa7308 */ /* 0x0005e20000002400 */
[----:B---3--:R-:W3:Y:S09]  /*12180*/  SHFL.IDX PT, R14, R16, RZ, 0x1c1f ;  /* 0x001c1fff100e7589 */ /* 0x008ef200000e0000 */
[----:B------:R-:W5:Y:S01]  /*12190*/  MUFU.TANH R154, R154 ;  /* 0x0000009a009a7308 */ /* 0x000f620000002400 */
[----:B------:R-:W-:Y:S01]  /*121a0*/  BAR.SYNC.DEFER_BLOCKING 0x0 ;  /* 0x0000000000007b1d */ /* 0x000fe20000010000 */
[----:B----4-:R-:W-:Y:S05]  /*121b0*/  IMAD R13, R217, R228, 0x1 ;  /* 0x00000001d90d7424 */ /* 0x010fea00078e02e4 */
[----:B------:R-:W-:Y:S05]  /*121c0*/  IADD3 R13, R215, R13, -R222 ;  /* 0x0000000dd70d7210 */ /* 0x000fea0007ffe8de */
[----:B--2---:R-:W-:Y:S05]  /*121d0*/  IMAD.IADD R15, R13, 0x1, -R218 ;  /* 0x000000010d0f7824 */ /* 0x004fea00078e0ada */
[----:B---3--:R-:W-:Y:S04]  /*121e0*/  IADD3 R13, R15, R14, RZ ;  /* 0x0000000e0f0d7210 */ /* 0x008fe80007ffe0ff */
[C---:B------:R-:W-:Y:S01]  /*121f0*/  ISETP.GT.AND P0, PT, R13.reuse, RZ, PT ;  /* 0x000000ff0d00720c */ /* 0x040fe20003f04270 */
[C---:B------:R-:W-:Y:S05]  /*12200*/  HMMA.16816.F32 R28, R172.reuse, R8, R28 ;  /* 0x00000008ac1c723c */ /* 0x040fea000000181c */
[----:B------:R-:W-:Y:S01]  /*12210*/  ISETP.GT.AND P2, PT, R13, 0x1, PT ;  /* 0x000000010d00780c */ /* 0x000fe20003f44270 */
[----:B------:R-:W2:Y:S01]  /*12220*/  MUFU.TANH R153, R153 ;  /* 0x0000009900997308 */ /* 0x000ea20000002400 */
[----:B------:R-:W-:Y:S01]  /*12230*/  IADD3 R9, R15, R12, RZ ;  /* 0x0000000c0f097210 */ /* 0x000fe20007ffe0ff */
[----:B------:R-:W-:Y:S01]  /*12240*/  HMMA.16816.F32 R32, R172, R10, R32 ;  /* 0x0000000aac20723c */ /* 0x000fe20000001820 */
[----:B------:R-:W-:Y:S02]  /*12250*/  LDSM.16.MT88.4 R140, [R134+UR4+0x1900] ;  /* 0x00190004868c783b */ /* 0x000fe40008004200 */
[C---:B------:R-:W-:Y:S02]  /*12260*/  ISETP.GT.AND P1, PT, R9.reuse, RZ, PT ;  /* 0x000000ff0900720c */ /* 0x040fe40003f24270 */
[----:B-1----:R-:W-:Y:S02]  /*12270*/  FSEL R8, R0, -INF , P0 ;  /* 0xff80000000087808 */ /* 0x002fe40000000000 */
[----:B------:R-:W-:Y:S01]  /*12280*/  ISETP.GT.AND P0, PT, R9, 0x1, PT ;  /* 0x000000010900780c */ /* 0x000fe20003f04270 */
[----:B------:R-:W1:Y:S01]  /*12290*/  MUFU.TANH R2, R2 ;  /* 0x0000000200027308 */ /* 0x000e620000002400 */
[----:B------:R-:W-:Y:S03]  /*122a0*/  FMNMX.FTZ R11, R8, R3, !PT ;  /* 0x00000003080b7209 */ /* 0x000fe60007810000 */
[----:B-----5:R-:W-:Y:S02]  /*122b0*/  FSEL R154, R154, -INF , P0 ;  /* 0xff8000009a9a7808 */ /* 0x020fe40000000000 */
[----:B------:R-:W-:Y:S02]  /*122c0*/  ISETP.GT.AND P0, PT, R13, 0x9, PT ;  /* 0x000000090d00780c */ /* 0x000fe40003f04270 */
[----:B------:R-:W-:Y:S02]  /*122d0*/  FMUL.FTZ R28, R28, c[0x0][0x320] ;  /* 0x0000c8001c1c7a20 */ /* 0x000fe40000410000 */
[----:B------:R-:W3:Y:S01]  /*122e0*/  MUFU.TANH R155, R155 ;  /* 0x0000009b009b7308 */ /* 0x000ee20000002400 */
[----:B------:R-:W-:Y:S01]  /*122f0*/  FSEL R156, R156, -INF , P0 ;  /* 0xff8000009c9c7808 */ /* 0x000fe20000000000 */
[----:B------:R-:W-:Y:S01]  /*12300*/  FMUL.FTZ R29, R29, c[0x0][0x320] ;  /* 0x0000c8001d1d7a20 */ /* 0x000fe20000410000 */
[----:B------:R-:W-:Y:S01]  /*12310*/  ISETP.GT.AND P0, PT, R9, 0x9, PT ;  /* 0x000000090900780c */ /* 0x000fe20003f04270 */
[----:B------:R-:W-:Y:S01]  /*12320*/  FMUL.FTZ R30, R30, c[0x0][0x320] ;  /* 0x0000c8001e1e7a20 */ /* 0x000fe20000410000 */
[----:B--2---:R-:W-:Y:S01]  /*12330*/  FSEL R153, R153, -INF , P1 ;  /* 0xff80000099997808 */ /* 0x004fe20000800000 */
[----:B------:R-:W-:Y:S01]  /*12340*/  FMUL.FTZ R32, R32, c[0x0][0x320] ;  /* 0x0000c80020207a20 */ /* 0x000fe20000410000 */
[----:B------:R-:W-:Y:S01]  /*12350*/  ISETP.GT.AND P1, PT, R13, 0x8, PT ;  /* 0x000000080d00780c */ /* 0x000fe20003f24270 */
[----:B------:R-:W-:Y:S01]  /*12360*/  FMUL.FTZ R33, R33, c[0x0][0x320] ;  /* 0x0000c80021217a20 */ /* 0x000fe20000410000 */
[----:B------:R-:W-:Y:S01]  /*12370*/  FSEL R10, R158, -INF , P0 ;  /* 0xff8000009e0a7808 */ /* 0x000fe20000000000 */
[----:B------:R-:W2:Y:S01]  /*12380*/  MUFU.TANH R163, R163 ;  /* 0x000000a300a37308 */ /* 0x000ea20000002400 */
[----:B------:R-:W-:Y:S01]  /*12390*/  ISETP.GT.AND P0, PT, R13, 0x11, PT ;  /* 0x000000110d00780c */ /* 0x000fe20003f04270 */
[----:B------:R-:W-:Y:S01]  /*123a0*/  FMUL.FTZ R31, R31, c[0x0][0x320] ;  /* 0x0000c8001f1f7a20 */ /* 0x000fe20000410000 */
[----:B------:R-:W-:Y:S01]  /*123b0*/  FMNMX.FTZ R15, R153, R132, !PT ;  /* 0x00000084990f7209 */ /* 0x000fe20007810000 */
[----:B------:R-:W-:Y:S01]  /*123c0*/  FMUL.FTZ R34, R34, c[0x0][0x320] ;  /* 0x0000c80022227a20 */ /* 0x000fe20000410000 */
[----:B-1----:R-:W-:Y:S01]  /*123d0*/  FSEL R0, R2, -INF , P2 ;  /* 0xff80000002007808 */ /* 0x002fe20001000000 */
[----:B------:R-:W-:Y:S01]  /*123e0*/  FMUL.FTZ R35, R35, c[0x0][0x320] ;  /* 0x0000c80023237a20 */ /* 0x000fe20000410000 */
[----:B------:R-:W-:Y:S02]  /*123f0*/  FSEL R168, R168, -INF , P0 ;  /* 0xff800000a8a87808 */ /* 0x000fe40000000000 */
[----:B------:R-:W-:Y:S01]  /*12400*/  FMNMX.FTZ R11, R0, R11, !PT ;  /* 0x0000000b000b7209 */ /* 0x000fe20007810000 */
[----:B------:R-:W1:Y:S01]  /*12410*/  MUFU.TANH R176, R17 ;  /* 0x0000001100b07308 */ /* 0x000e620000002400 */
[----:B------:R-:W-:Y:S02]  /*12420*/  ISETP.GT.AND P0, PT, R9, 0x11, PT ;  /* 0x000000110900780c */ /* 0x000fe40003f04270 */
[----:B------:R-:W-:Y:S02]  /*12430*/  FMNMX.FTZ R15, R154, R15, !PT ;  /* 0x0000000f9a0f7209 */ /* 0x000fe40007810000 */
[----:B---3--:R-:W-:Y:S02]  /*12440*/  FSEL R12, R155, -INF , P1 ;  /* 0xff8000009b0c7808 */ /* 0x008fe40000800000 */
[----:B------:R-:W-:Y:S02]  /*12450*/  ISETP.GT.AND P1, PT, R9, 0x8, PT ;  /* 0x000000080900780c */ /* 0x000fe40003f24270 */
[----:B------:R-:W-:Y:S01]  /*12460*/  FMNMX.FTZ R11, R12, R11, !PT ;  /* 0x0000000b0c0b7209 */ /* 0x000fe20007810000 */
[----:B------:R-:W3:Y:S01]  /*12470*/  MUFU.TANH R252, R252 ;  /* 0x000000fc00fc7308 */ /* 0x000ee20000002400 */
[----:B------:R-:W-:Y:S02]  /*12480*/  FSEL R14, R157, -INF , P1 ;  /* 0xff8000009d0e7808 */ /* 0x000fe40000800000 */
[----:B------:R-:W-:Y:S02]  /*12490*/  ISETP.GT.AND P1, PT, R13, 0x10, PT ;  /* 0x000000100d00780c */ /* 0x000fe40003f24270 */
[----:B------:R-:W-:Y:S02]  /*124a0*/  FMNMX.FTZ R2, R156, R11, !PT ;  /* 0x0000000b9c027209 */ /* 0x000fe40007810000 */
[----:B--2---:R-:W-:Y:S02]  /*124b0*/  FSEL R163, R163, -INF , P1 ;  /* 0xff800000a3a37808 */ /* 0x004fe40000800000 */
[----:B------:R-:W-:Y:S01]  /*124c0*/  ISETP.GT.AND P1, PT, R9, 0x10, PT ;  /* 0x000000100900780c */ /* 0x000fe20003f24270 */
[----:B------:R-:W2:Y:S01]  /*124d0*/  MUFU.TANH R250, R18 ;  /* 0x0000001200fa7308 */ /* 0x000ea20000002400 */
[----:B------:R-:W-:Y:S02]  /*124e0*/  FSEL R170, R170, -INF , P0 ;  /* 0xff800000aaaa7808 */ /* 0x000fe40000000000 */
[----:B------:R-:W-:Y:S02]  /*124f0*/  ISETP.GT.AND P0, PT, R13, 0x19, PT ;  /* 0x000000190d00780c */ /* 0x000fe40003f04270 */
[----:B------:R-:W-:Y:S02]  /*12500*/  FSEL R167, R167, -INF , P1 ;  /* 0xff800000a7a77808 */ /* 0x000fe40000800000 */
[----:B------:R-:W-:Y:S02]  /*12510*/  ISETP.GT.AND P1, PT, R13, 0x18, PT ;  /* 0x000000180d00780c */ /* 0x000fe40003f24270 */
[----:B------:R-:W-:Y:S01]  /*12520*/  FMNMX.FTZ R11, R163, R2, !PT ;  /* 0x00000002a30b7209 */ /* 0x000fe20007810000 */
[----:B------:R-:W4:Y:S01]  /*12530*/  MUFU.TANH R182, R19 ;  /* 0x0000001300b67308 */ /* 0x000f220000002400 */
[----:B-1----:R-:W-:Y:S02]  /*12540*/  FSEL R176, R176, -INF , P0 ;  /* 0xff800000b0b07808 */ /* 0x002fe40000000000 */
[C---:B------:R-:W-:Y:S02]  /*12550*/  ISETP.GT.AND P0, PT, R9.reuse, 0x19, PT ;  /* 0x000000190900780c */ /* 0x040fe40003f04270 */
[----:B---3--:R-:W-:Y:S02]  /*12560*/  FSEL R252, R252, -INF , P1 ;  /* 0xff800000fcfc7808 */ /* 0x008fe40000800000 */
[----:B------:R-:W-:Y:S02]  /*12570*/  ISETP.GT.AND P1, PT, R9, 0x18, PT ;  /* 0x000000180900780c */ /* 0x000fe40003f24270 */
[----:B------:R-:W-:Y:S01]  /*12580*/  FMNMX.FTZ R11, R168, R11, !PT ;  /* 0x0000000ba80b7209 */ /* 0x000fe20007810000 */
[----:B------:R-:W1:Y:S01]  /*12590*/  MUFU.TANH R236, R21 ;  /* 0x0000001500ec7308 */ /* 0x000e620000002400 */
[----:B------:R-:W-:Y:S02]  /*125a0*/  FMNMX.FTZ R15, R14, R15, !PT ;  /* 0x0000000f0e0f7209 */ /* 0x000fe40007810000 */
[----:B------:R-:W-:Y:S02]  /*125b0*/  FMNMX.FTZ R11, R252, R11, !PT ;  /* 0x0000000bfc0b7209 */ /* 0x000fe40007810000 */
[----:B--2---:R-:W-:Y:S02]  /*125c0*/  FSEL R250, R250, -INF , P1 ;  /* 0xff800000fafa7808 */ /* 0x004fe40000800000 */
[----:B------:R-:W-:Y:S02]  /*125d0*/  ISETP.GT.AND P1, PT, R13, 0x20, PT ;  /* 0x000000200d00780c */ /* 0x000fe40003f24270 */
[----:B------:R-:W-:Y:S01]  /*125e0*/  FMNMX.FTZ R2, R10, R15, !PT ;  /* 0x0000000f0a027209 */ /* 0x000fe20007810000 */
[----:B------:R-:W2:Y:S01]  /*125f0*/  MUFU.TANH R248, R248 ;  /* 0x000000f800f87308 */ /* 0x000ea20000002400 */
[----:B------:R-:W-:Y:S02]  /*12600*/  FMNMX.FTZ R11, R176, R11, !PT ;  /* 0x0000000bb00b7209 */ /* 0x000fe40007810000 */
[----:B------:R-:W-:Y:S02]  /*12610*/  FMNMX.FTZ R15, R167, R2, !PT ;  /* 0x00000002a70f7209 */ /* 0x000fe40007810000 */
[----:B----4-:R-:W-:Y:S02]  /*12620*/  FSEL R182, R182, -INF , P0 ;  /* 0xff800000b6b67808 */ /* 0x010fe40000000000 */
[----:B------:R-:W-:Y:S02]  /*12630*/  ISETP.GT.AND P0, PT, R13, 0x21, PT ;  /* 0x000000210d00780c */ /* 0x000fe40003f04270 */
[----:B------:R-:W-:Y:S01]  /*12640*/  FMNMX.FTZ R15, R170, R15, !PT ;  /* 0x0000000faa0f7209 */ /* 0x000fe20007810000 */
[----:B------:R-:W3:Y:S01]  /*12650*/  MUFU.TANH R246, R22 ;  /* 0x0000001600f67308 */ /* 0x000ee20000002400 */
[----:B------:R-:W-:Y:S02]  /*12660*/  IADD3 R17, R134, UR4, RZ ;  /* 0x0000000486117c10 */ /* 0x000fe4000fffe0ff */
[----:B-1----:R-:W-:Y:S02]  /*12670*/  FSEL R236, R236, -INF , P0 ;  /* 0xff800000ecec7808 */ /* 0x002fe40000000000 */
[C---:B------:R-:W-:Y:S02]  /*12680*/  ISETP.GT.AND P0, PT, R9.reuse, 0x21, PT ;  /* 0x000000210900780c */ /* 0x040fe40003f04270 */
[----:B------:R-:W-:Y:S03]  /*12690*/  IADD3 R149, R186, R17, RZ ;  /* 0x00000011ba957210 */ /* 0x000fe60007ffe0ff */
[----:B------:R-:W1:Y:S02]  /*126a0*/  MUFU.TANH R242, R23 ;  /* 0x0000001700f27308 */ /* 0x000e640000002400 */
[----:B------:R-:W-:Y:S01]  /*126b0*/  LDSM.16.MT88.4 R144, [R149+0x1900] ;  /* 0x001900009590783b */ /* 0x000fe20000004200 */
[----:B--2---:R-:W-:Y:S02]  /*126c0*/  FSEL R248, R248, -INF , P1 ;  /* 0xff800000f8f87808 */ /* 0x004fe40000800000 */
[----:B------:R-:W-:Y:S02]  /*126d0*/  ISETP.GT.AND P1, PT, R9, 0x20, PT ;  /* 0x000000200900780c */ /* 0x000fe40003f24270 */
[----:B------:R-:W-:Y:S03]  /*126e0*/  FMNMX.FTZ R11, R248, R11, !PT ;  /* 0x0000000bf80b7209 */ /* 0x000fe60007810000 */
[----:B------:R-:W2:Y:S01]  /*126f0*/  MUFU.TANH R244, R24 ;  /* 0x0000001800f47308 */ /* 0x000ea20000002400 */
[----:B------:R-:W-:Y:S02]  /*12700*/  FMNMX.FTZ R11, R236, R11, !PT ;  /* 0x0000000bec0b7209 */ /* 0x000fe40007810000 */
[----:B---3--:R-:W-:Y:S02]  /*12710*/  FSEL R246, R246, -INF , P1 ;  /* 0xff800000f6f67808 */ /* 0x008fe40000800000 */
[C---:B------:R-:W-:Y:S05]  /*12720*/  ISETP.GT.AND P1, PT, R13.reuse, 0x28, PT ;  /* 0x000000280d00780c */ /* 0x040fea0003f24270 */
[----:B------:R-:W3:Y:S01]  /*12730*/  MUFU.TANH R240, R25 ;  /* 0x0000001900f07308 */ /* 0x000ee20000002400 */
[----:B-1----:R-:W-:Y:S02]  /*12740*/  FSEL R242, R242, -INF , P0 ;  /* 0xff800000f2f27808 */ /* 0x002fe40000000000 */
[C---:B------:R-:W-:Y:S07]  /*12750*/  ISETP.GT.AND P0, PT, R13.reuse, 0x29, PT ;  /* 0x000000290d00780c */ /* 0x040fee0003f04270 */
[----:B------:R-:W1:Y:S01]  /*12760*/  MUFU.TANH R192, R28 ;  /* 0x0000001c00c07308 */ /* 0x000e620000002400 */
[----:B--2---:R-:W-:Y:S02]  /*12770*/  FSEL R244, R244, -INF , P1 ;  /* 0xff800000f4f47808 */ /* 0x004fe40000800000 */
[C---:B------:R-:W-:Y:S02]  /*12780*/  ISETP.GT.AND P1, PT, R13.reuse, 0x30, PT ;  /* 0x000000300d00780c */ /* 0x040fe40003f24270 */
[----:B------:R-:W-:Y:S05]  /*12790*/  FMNMX.FTZ R11, R244, R11, !PT ;  /* 0x0000000bf40b7209 */ /* 0x000fea0007810000 */
[----:B------:R-:W2:Y:S01]  /*127a0*/  MUFU.TANH R180, R29 ;  /* 0x0000001d00b47308 */ /* 0x000ea20000002400 */
[----:B---3--:R-:W-:Y:S02]  /*127b0*/  FSEL R240, R240, -INF , P0 ;  /* 0xff800000f0f07808 */ /* 0x008fe40000000000 */
[C---:B------:R-:W-:Y:S02]  /*127c0*/  ISETP.GT.AND P0, PT, R13.reuse, 0x31, PT ;  /* 0x000000310d00780c */ /* 0x040fe40003f04270 */
[----:B------:R-:W-:Y:S05]  /*127d0*/  FMNMX.FTZ R11, R240, R11, !PT ;  /* 0x0000000bf00b7209 */ /* 0x000fea0007810000 */
[----:B------:R-:W3:Y:S01]  /*127e0*/  MUFU.TANH R172, R32 ;  /* 0x0000002000ac7308 */ /* 0x000ee20000002400 */
[----:B-1----:R-:W-:Y:S02]  /*127f0*/  FSEL R192, R192, -INF , P1 ;  /* 0xff800000c0c07808 */ /* 0x002fe40000800000 */
[C---:B------:R-:W-:Y:S02]  /*12800*/  ISETP.GT.AND P1, PT, R13.reuse, 0x38, PT ;  /* 0x000000380d00780c */ /* 0x040fe40003f24270 */
[----:B------:R-:W-:Y:S05]  /*12810*/  FMNMX.FTZ R11, R192, R11, !PT ;  /* 0x0000000bc00b7209 */ /* 0x000fea0007810000 */
[----:B------:R-:W1:Y:S01]  /*12820*/  MUFU.TANH R238, R26 ;  /* 0x0000001a00ee7308 */ /* 0x000e620000002400 */
[----:B--2---:R-:W-:Y:S02]  /*12830*/  FSEL R180, R180, -INF , P0 ;  /* 0xff800000b4b47808 */ /* 0x004fe40000000000 */
[----:B------:R-:W-:Y:S02]  /*12840*/  ISETP.GT.AND P0, PT, R13, 0x39, PT ;  /* 0x000000390d00780c */ /* 0x000fe40003f04270 */
[----:B------:R-:W-:Y:S05]  /*12850*/  FMNMX.FTZ R13, R250, R15, !PT ;  /* 0x0000000ffa0d7209 */ /* 0x000fea0007810000 */
[----:B------:R-:W2:Y:S01]  /*12860*/  MUFU.TANH R166, R33 ;  /* 0x0000002100a67308 */ /* 0x000ea20000002400 */
[----:B------:R-:W-:Y:S02]  /*12870*/  FMNMX.FTZ R11, R180, R11, !PT ;  /* 0x0000000bb40b7209 */ /* 0x000fe40007810000 */
[----:B------:R-:W-:Y:S02]  /*12880*/  FMNMX.FTZ R13, R182, R13, !PT ;  /* 0x0000000db60d7209 */ /* 0x000fe40007810000 */
[----:B---3--:R-:W-:Y:S02]  /*12890*/  FSEL R172, R172, -INF , P1 ;  /* 0xff800000acac7808 */ /* 0x008fe40000800000 */
[C---:B------:R-:W-:Y:S02]  /*128a0*/  ISETP.GT.AND P1, PT, R9.reuse, 0x28, PT ;  /* 0x000000280900780c */ /* 0x040fe40003f24270 */
[----:B------:R-:W-:Y:S01]  /*128b0*/  FMNMX.FTZ R13, R246, R13, !PT ;  /* 0x0000000df60d7209 */ /* 0x000fe20007810000 */
[----:B------:R-:W3:Y:S01]  /*128c0*/  MUFU.TANH R194, R27 ;  /* 0x0000001b00c27308 */ /* 0x000ee20000002400 */
[----:B------:R-:W-:Y:S02]  /*128d0*/  FMNMX.FTZ R11, R172, R11, !PT ;  /* 0x0000000bac0b7209 */ /* 0x000fe40007810000 */
[----:B------:R-:W-:Y:S02]  /*128e0*/  FMNMX.FTZ R13, R242, R13, !PT ;  /* 0x0000000df20d7209 */ /* 0x000fe40007810000 */
[----:B-1----:R-:W-:Y:S02]  /*128f0*/  FSEL R238, R238, -INF , P1 ;  /* 0xff800000eeee7808 */ /* 0x002fe40000800000 */
[C---:B------:R-:W-:Y:S02]  /*12900*/  ISETP.GT.AND P1, PT, R9.reuse, 0x30, PT ;  /* 0x000000300900780c */ /* 0x040fe40003f24270 */
[----:B------:R-:W-:Y:S01]  /*12910*/  FMNMX.FTZ R13, R238, R13, !PT ;  /* 0x0000000dee0d7209 */ /* 0x000fe20007810000 */
[----:B------:R-:W1:Y:S01]  /*12920*/  MUFU.TANH R178, R30 ;  /* 0x0000001e00b27308 */ /* 0x000e620000002400 */
[----:B--2---:R-:W-:Y:S02]  /*12930*/  FSEL R166, R166, -INF , P0 ;  /* 0xff800000a6a67808 */ /* 0x004fe40000000000 */
[C---:B------:R-:W-:Y:S02]  /*12940*/  ISETP.GT.AND P0, PT, R9.reuse, 0x29, PT ;  /* 0x000000290900780c */ /* 0x040fe40003f04270 */
[----:B------:R-:W-:Y:S05]  /*12950*/  FMNMX.FTZ R2, R166, R11, !PT ;  /* 0x0000000ba6027209 */ /* 0x000fea0007810000 */
[----:B------:R-:W2:Y:S01]  /*12960*/  MUFU.TANH R31, R31 ;  /* 0x0000001f001f7308 */ /* 0x000ea20000002400 */
[----:B------:R-:W4:Y:S01]  /*12970*/  SHFL.BFLY PT, R11, R2, 0x2, 0x1f ;  /* 0x0c401f00020b7f89 */ /* 0x000f2200000e0000 */
[----:B---3--:R-:W-:Y:S02]  /*12980*/  FSEL R194, R194, -INF , P0 ;  /* 0xff800000c2c27808 */ /* 0x008fe40000000000 */
[C---:B------:R-:W-:Y:S02]  /*12990*/  ISETP.GT.AND P0, PT, R9.reuse, 0x31, PT ;  /* 0x000000310900780c */ /* 0x040fe40003f04270 */
[----:B------:R-:W-:Y:S04]  /*129a0*/  FMNMX.FTZ R13, R194, R13, !PT ;  /* 0x0000000dc20d7209 */ /* 0x000fe80007810000 */
[----:B------:R-:W3:Y:S01]  /*129b0*/  MUFU.TANH R164, R34 ;  /* 0x0000002200a47308 */ /* 0x000ee20000002400 */
[----:B-1----:R-:W-:Y:S02]  /*129c0*/  FSEL R178, R178, -INF , P1 ;  /* 0xff800000b2b27808 */ /* 0x002fe40000800000 */
[----:B------:R-:W-:Y:S02]  /*129d0*/  ISETP.GT.AND P1, PT, R9, 0x38, PT ;  /* 0x000000380900780c */ /* 0x000fe40003f24270 */
[----:B------:R-:W-:Y:S05]  /*129e0*/  FMNMX.FTZ R13, R178, R13, !PT ;  /* 0x0000000db20d7209 */ /* 0x000fea0007810000 */
[----:B------:R-:W1:Y:S01]  /*129f0*/  MUFU.TANH R162, R35 ;  /* 0x0000002300a27308 */ /* 0x000e620000002400 */
[----:B--2---:R-:W-:Y:S02]  /*12a00*/  FSEL R174, R31, -INF , P0 ;  /* 0xff8000001fae7808 */ /* 0x004fe40000000000 */
[----:B------:R-:W-:Y:S01]  /*12a10*/  ISETP.GT.AND P0, PT, R9, 0x39, PT ;  /* 0x000000390900780c */ /* 0x000fe20003f04270 */
[----:B------:R-:W-:Y:S01]  /*12a20*/  LDSM.16.MT88.4 R28, [R134+UR4+0x100] ;  /* 0x00010004861c783b */ /* 0x000fe20008004200 */
[----:B------:R-:W-:Y:S02]  /*12a30*/  FMNMX.FTZ R13, R174, R13, !PT ;  /* 0x0000000dae0d7209 */ /* 0x000fe40007810000 */
[----:B----4-:R-:W-:Y:S02]  /*12a40*/  FMNMX.FTZ R11, R2, R11, !PT ;  /* 0x0000000b020b7209 */ /* 0x010fe40007810000 */
[----:B---3--:R-:W-:Y:S03]  /*12a50*/  FSEL R164, R164, -INF , P1 ;  /* 0xff800000a4a47808 */ /* 0x008fe60000800000 */
[----:B------:R-:W2:Y:S01]  /*12a60*/  SHFL.BFLY PT, R2, R11, 0x1, 0x1f ;  /* 0x0c201f000b027f89 */ /* 0x000ea200000e0000 */
[----:B------:R-:W-:Y:S02]  /*12a70*/  FMNMX.FTZ R13, R164, R13, !PT ;  /* 0x0000000da40d7209 */ /* 0x000fe40007810000 */
[----:B-1----:R-:W-:Y:S04]  /*12a80*/  FSEL R162, R162, -INF , P0 ;  /* 0xff800000a2a27808 */ /* 0x002fe80000000000 */
[----:B------:R-:W-:Y:S05]  /*12a90*/  FMNMX.FTZ R15, R162, R13, !PT ;  /* 0x0000000da20f7209 */ /* 0x000fea0007810000 */
[----:B------:R-:W1:Y:S01]  /*12aa0*/  SHFL.BFLY PT, R18, R15, 0x2, 0x1f ;  /* 0x0c401f000f127f89 */ /* 0x000e6200000e0000 */
[----:B--2---:R-:W-:Y:S04]  /*12ab0*/  FMNMX.FTZ R2, R11, R2, !PT ;  /* 0x000000020b027209 */ /* 0x004fe80007810000 */
[C---:B------:R-:W-:Y:S01]  /*12ac0*/  FSETP.NEU.FTZ.AND P1, PT, R2.reuse, -INF , PT ;  /* 0xff8000000200780b */ /* 0x040fe20003f3d000 */
[C---:B------:R-:W-:Y:S03]  /*12ad0*/  FMUL.FTZ R165, R2.reuse, c[0x0][0x2d0] ;  /* 0x0000b40002a57a20 */ /* 0x040fe60000410000 */
[----:B------:R-:W-:Y:S02]  /*12ae0*/  FSEL R4, R2, RZ, P1 ;  /* 0x000000ff02047208 */ /* 0x000fe40000800000 */
[----:B------:R-:W-:Y:S03]  /*12af0*/  FSEL R165, R165, RZ, P1 ;  /* 0x000000ffa5a57208 */ /* 0x000fe60000800000 */
[----:B------:R-:W-:Y:S02]  /*12b00*/  FADD.FTZ R4, -R4, R3 ;  /* 0x0000000304047221 */ /* 0x000fe40000010100 */
[--C-:B------:R-:W-:Y:S02]  /*12b10*/  FFMA.FTZ R159, R0, c[0x0][0x2d0], -R165.reuse ;  /* 0x0000b400009f7a23 */ /* 0x100fe400000108a5 */
[--C-:B------:R-:W-:Y:S01]  /*12b20*/  FFMA.FTZ R158, R12, c[0x0][0x2d0], -R165.reuse ;  /* 0x0000b4000c9e7a23 */ /* 0x100fe200000108a5 */
[----:B-1----:R-:W-:Y:S01]  /*12b30*/  FMNMX.FTZ R16, R15, R18, !PT ;  /* 0x000000120f107209 */ /* 0x002fe20007810000 */
[--C-:B------:R-:W-:Y:S02]  /*12b40*/  FFMA.FTZ R155, R156, c[0x0][0x2d0], -R165.reuse ;  /* 0x0000b4009c9b7a23 */ /* 0x100fe400000108a5 */
[--C-:B------:R-:W-:Y:S01]  /*12b50*/  FFMA.FTZ R160, R8, c[0x0][0x2d0], -R165.reuse ;  /* 0x0000b40008a07a23 */ /* 0x100fe200000108a5 */
[----:B------:R-:W-:Y:S01]  /*12b60*/  MUFU.EX2 R159, R159 ;  /* 0x0000009f009f7308 */ /* 0x000fe20000000800 */
[----:B------:R-:W1:Y:S01]  /*12b70*/  SHFL.BFLY PT, R9, R16, 0x1, 0x1f ;  /* 0x0c201f0010097f89 */ /* 0x000e6200000e0000 */
[--C-:B------:R-:W-:Y:S02]  /*12b80*/  FFMA.FTZ R163, R163, c[0x0][0x2d0], -R165.reuse ;  /* 0x0000b400a3a37a23 */ /* 0x100fe400000108a5 */
[--C-:B------:R-:W-:Y:S02]  /*12b90*/  FFMA.FTZ R168, R168, c[0x0][0x2d0], -R165.reuse ;  /* 0x0000b400a8a87a23 */ /* 0x100fe400000108a5 */
[--C-:B------:R-:W-:Y:S02]  /*12ba0*/  FFMA.FTZ R169, R252, c[0x0][0x2d0], -R165.reuse ;  /* 0x0000b400fca97a23 */ /* 0x100fe400000108a5 */
[--C-:B------:R-:W-:Y:S02]  /*12bb0*/  FFMA.FTZ R176, R176, c[0x0][0x2d0], -R165.reuse ;  /* 0x0000b400b0b07a23 */ /* 0x100fe400000108a5 */
[----:B------:R-:W2:Y:S01]  /*12bc0*/  MUFU.EX2 R160, R160 ;  /* 0x000000a000a07308 */ /* 0x000ea20000000800 */
[--C-:B------:R-:W-:Y:S02]  /*12bd0*/  FFMA.FTZ R173, R248, c[0x0][0x2d0], -R165.reuse ;  /* 0x0000b400f8ad7a23 */ /* 0x100fe400000108a5 */
[--C-:B------:R-:W-:Y:S02]  /*12be0*/  FFMA.FTZ R236, R236, c[0x0][0x2d0], -R165.reuse ;  /* 0x0000b400ecec7a23 */ /* 0x100fe400000108a5 */
[--C-:B------:R-:W-:Y:S02]  /*12bf0*/  FFMA.FTZ R177, R244, c[0x0][0x2d0], -R165.reuse ;  /* 0x0000b400f4b17a23 */ /* 0x100fe400000108a5 */
[--C-:B------:R-:W-:Y:S02]  /*12c00*/  FFMA.FTZ R240, R240, c[0x0][0x2d0], -R165.reuse ;  /* 0x0000b400f0f07a23 */ /* 0x100fe400000108a5 */
[--C-:B------:R-:W-:Y:S01]  /*12c10*/  FFMA.FTZ R181, R192, c[0x0][0x2d0], -R165.reuse ;  /* 0x0000b400c0b57a23 */ /* 0x100fe200000108a5 */
[----:B------:R-:W-:Y:S01]  /*12c20*/  MUFU.EX2 R158, R158 ;  /* 0x0000009e009e7308 */ /* 0x000fe20000000800 */
[--C-:B------:R-:W-:Y:S02]  /*12c30*/  FFMA.FTZ R180, R180, c[0x0][0x2d0], -R165.reuse ;  /* 0x0000b400b4b47a23 */ /* 0x100fe400000108a5 */
[--C-:B------:R-:W-:Y:S01]  /*12c40*/  FFMA.FTZ R172, R172, c[0x0][0x2d0], -R165.reuse ;  /* 0x0000b400acac7a23 */ /* 0x100fe200000108a5 */
[----:B-1----:R-:W-:Y:S01]  /*12c50*/  FMNMX.FTZ R0, R16, R9, !PT ;  /* 0x0000000910007209 */ /* 0x002fe20007810000 */
[----:B------:R-:W-:Y:S01]  /*12c60*/  FFMA.FTZ R165, R166, c[0x0][0x2d0], -R165 ;  /* 0x0000b400a6a57a23 */ /* 0x000fe200000108a5 */
[----:B------:R-:W-:Y:S02]  /*12c70*/  IADD3 R9, R135, UR4, RZ ;  /* 0x0000000487097c10 */ /* 0x000fe4000fffe0ff */
[C---:B------:R-:W-:Y:S01]  /*12c80*/  FSETP.NEU.FTZ.AND P0, PT, R0.reuse, -INF , PT ;  /* 0xff8000000000780b */ /* 0x040fe20003f1d000 */
[----:B------:R-:W-:Y:S01]  /*12c90*/  FMUL.FTZ R161, R0, c[0x0][0x2d0] ;  /* 0x0000b40000a17a20 */ /* 0x000fe20000410000 */
[----:B------:R-:W1:Y:S01]  /*12ca0*/  MUFU.EX2 R155, R155 ;  /* 0x0000009b009b7308 */ /* 0x000e620000000800 */
[----:B------:R-:W-:Y:S02]  /*12cb0*/  IADD3 R148, R186, R9, RZ ;  /* 0x00000009ba947210 */ /* 0x000fe40007ffe0ff */
[----:B------:R-:W-:Y:S02]  /*12cc0*/  FSEL R5, R0, RZ, P0 ;  /* 0x000000ff00057208 */ /* 0x000fe40000000000 */
[----:B------:R-:W-:Y:S01]  /*12cd0*/  FSEL R161, R161, RZ, P0 ;  /* 0x000000ffa1a17208 */ /* 0x000fe20000000000 */
[----:B------:R-:W-:Y:S01]  /*12ce0*/  LDSM.16.MT88.4 R20, [R148+0x100] ;  /* 0x000100009414783b */ /* 0x000fe20000004200 */
[----:B--2---:R-:W-:Y:S01]  /*12cf0*/  F2FP.PACK_AB R136, R159, R160 ;  /* 0x000000a09f88723e */ /* 0x004fe200000000ff */
[----:B------:R-:W-:Y:S01]  /*12d00*/  FADD.FTZ R3, -R5, R132 ;  /* 0x0000008405037221 */ /* 0x000fe20000010100 */
[----:B------:R-:W-:Y:S01]  /*12d10*/  ISETP.GE.AND P0, PT, R217, 0x2, PT ;  /* 0x00000002d900780c */ /* 0x000fe20003f06270 */
[--C-:B------:R-:W-:Y:S01]  /*12d20*/  FFMA.FTZ R156, R154, c[0x0][0x2d0], -R161.reuse ;  /* 0x0000b4009a9c7a23 */ /* 0x100fe200000108a1 */
[----:B------:R-:W-:Y:S01]  /*12d30*/  MUFU.EX2 R163, R163 ;  /* 0x000000a300a37308 */ /* 0x000fe20000000800 */
[--C-:B------:R-:W-:Y:S02]  /*12d40*/  FFMA.FTZ R154, R14, c[0x0][0x2d0], -R161.reuse ;  /* 0x0000b4000e9a7a23 */ /* 0x100fe400000108a1 */
[----:B------:R-:W2:Y:S01]  /*12d50*/  LDSM.16.MT88.4 R12, [R135+UR4+0x100] ;  /* 0x00010004870c783b */ /* 0x000ea20008004200 */
[----:B------:R-:W-:Y:S02]  /*12d60*/  FMUL.FTZ R132, R4, c[0x0][0x2d0] ;  /* 0x0000b40004847a20 */ /* 0x000fe40000410000 */
[--C-:B------:R-:W-:Y:S02]  /*12d70*/  FFMA.FTZ R157, R153, c[0x0][0x2d0], -R161.reuse ;  /* 0x0000b400999d7a23 */ /* 0x100fe400000108a1 */
[--C-:B------:R-:W-:Y:S02]  /*12d80*/  FFMA.FTZ R153, R10, c[0x0][0x2d0], -R161.reuse ;  /* 0x0000b4000a997a23 */ /* 0x100fe400000108a1 */
[----:B------:R-:W-:Y:S01]  /*12d90*/  FMUL.FTZ R7, R3, c[0x0][0x2d0] ;  /* 0x0000b40003077a20 */ /* 0x000fe20000410000 */
[----:B------:R-:W3:Y:S01]  /*12da0*/  MUFU.EX2 R132, R132 ;  /* 0x0000008400847308 */ /* 0x000ee20000000800 */
[--C-:B------:R-:W-:Y:S01]  /*12db0*/  FFMA.FTZ R167, R167, c[0x0][0x2d0], -R161.reuse ;  /* 0x0000b400a7a77a23 */ /* 0x100fe200000108a1 */
[----:B-1----:R-:W-:Y:S01]  /*12dc0*/  F2FP.PACK_AB R138, R155, R158 ;  /* 0x0000009e9b8a723e */ /* 0x002fe200000000ff */
[--C-:B------:R-:W-:Y:S02]  /*12dd0*/  FFMA.FTZ R170, R170, c[0x0][0x2d0], -R161.reuse ;  /* 0x0000b400aaaa7a23 */ /* 0x100fe400000108a1 */
[--C-:B------:R-:W-:Y:S02]  /*12de0*/  FFMA.FTZ R171, R250, c[0x0][0x2d0], -R161.reuse ;  /* 0x0000b400faab7a23 */ /* 0x100fe400000108a1 */
[--C-:B------:R-:W-:Y:S02]  /*12df0*/  FFMA.FTZ R182, R182, c[0x0][0x2d0], -R161.reuse ;  /* 0x0000b400b6b67a23 */ /* 0x100fe400000108a1 */
[--C-:B------:R-:W-:Y:S01]  /*12e00*/  FFMA.FTZ R175, R246, c[0x0][0x2d0], -R161.reuse ;  /* 0x0000b400f6af7a23 */ /* 0x100fe200000108a1 */
[----:B------:R-:W1:Y:S01]  /*12e10*/  MUFU.EX2 R3, R7 ;  /* 0x0000000700037308 */ /* 0x000e620000000800 */
[--C-:B------:R-:W-:Y:S02]  /*12e20*/  FFMA.FTZ R242, R242, c[0x0][0x2d0], -R161.reuse ;  /* 0x0000b400f2f27a23 */ /* 0x100fe400000108a1 */
[--C-:B------:R-:W-:Y:S02]  /*12e30*/  FFMA.FTZ R179, R238, c[0x0][0x2d0], -R161.reuse ;  /* 0x0000b400eeb37a23 */ /* 0x100fe400000108a1 */
[--C-:B------:R-:W-:Y:S02]  /*12e40*/  FFMA.FTZ R194, R194, c[0x0][0x2d0], -R161.reuse ;  /* 0x0000b400c2c27a23 */ /* 0x100fe400000108a1 */
[--C-:B------:R-:W-:Y:S02]  /*12e50*/  FFMA.FTZ R178, R178, c[0x0][0x2d0], -R161.reuse ;  /* 0x0000b400b2b27a23 */ /* 0x100fe400000108a1 */
[--C-:B------:R-:W-:Y:S01]  /*12e60*/  FFMA.FTZ R183, R174, c[0x0][0x2d0], -R161.reuse ;  /* 0x0000b400aeb77a23 */ /* 0x100fe200000108a1 */
[----:B------:R-:W-:Y:S01]  /*12e70*/  MUFU.EX2 R156, R156 ;  /* 0x0000009c009c7308 */ /* 0x000fe20000000800 */
[--C-:B------:R-:W-:Y:S02]  /*12e80*/  FFMA.FTZ R164, R164, c[0x0][0x2d0], -R161.reuse ;  /* 0x0000b400a4a47a23 */ /* 0x100fe400000108a1 */
[----:B------:R-:W-:Y:S02]  /*12e90*/  FFMA.FTZ R161, R162, c[0x0][0x2d0], -R161 ;  /* 0x0000b400a2a17a23 */ /* 0x000fe400000108a1 */
[C---:B---3--:R-:W-:Y:S02]  /*12ea0*/  FMUL.FTZ R4, R132.reuse, R128 ;  /* 0x0000008084047220 */ /* 0x048fe40000410000 */
[C---:B------:R-:W-:Y:S02]  /*12eb0*/  FMUL.FTZ R5, R132.reuse, R129 ;  /* 0x0000008184057220 */ /* 0x040fe40000410000 */
[C---:B------:R-:W-:Y:S01]  /*12ec0*/  FMUL.FTZ R8, R132.reuse, R124 ;  /* 0x0000007c84087220 */ /* 0x040fe20000410000 */
[----:B------:R-:W3:Y:S01]  /*12ed0*/  MUFU.EX2 R157, R157 ;  /* 0x0000009d009d7308 */ /* 0x000ee20000000800 */
[C---:B------:R-:W-:Y:S02]  /*12ee0*/  FMUL.FTZ R9, R132.reuse, R125 ;  /* 0x0000007d84097220 */ /* 0x040fe40000410000 */
[C---:B------:R-:W-:Y:S02]  /*12ef0*/  FMUL.FTZ R16, R132.reuse, R116 ;  /* 0x0000007484107220 */ /* 0x040fe40000410000 */
[C---:B-1----:R-:W-:Y:S02]  /*12f00*/  FMUL.FTZ R6, R3.reuse, R130 ;  /* 0x0000008203067220 */ /* 0x042fe40000410000 */
[C---:B------:R-:W-:Y:S02]  /*12f10*/  FMUL.FTZ R7, R3.reuse, R131 ;  /* 0x0000008303077220 */ /* 0x040fe40000410000 */
[C---:B------:R-:W-:Y:S01]  /*12f20*/  FMUL.FTZ R10, R3.reuse, R126 ;  /* 0x0000007e030a7220 */ /* 0x040fe20000410000 */
[----:B------:R-:W-:Y:S01]  /*12f30*/  MUFU.EX2 R154, R154 ;  /* 0x0000009a009a7308 */ /* 0x000fe20000000800 */
[C---:B------:R-:W-:Y:S01]  /*12f40*/  FMUL.FTZ R11, R3.reuse, R127 ;  /* 0x0000007f030b7220 */ /* 0x040fe20000410000 */
[----:B------:R-:W-:Y:S01]  /*12f50*/  LDSM.16.MT88.4 R128, [R134+UR4+0x1100] ;  /* 0x001100048680783b */ /* 0x000fe20008004200 */
[C---:B------:R-:W-:Y:S02]  /*12f60*/  FMUL.FTZ R17, R132.reuse, R117 ;  /* 0x0000007584117220 */ /* 0x040fe40000410000 */
[C---:B------:R-:W-:Y:S02]  /*12f70*/  FMUL.FTZ R18, R3.reuse, R118 ;  /* 0x0000007603127220 */ /* 0x040fe40000410000 */
[C---:B------:R-:W-:Y:S02]  /*12f80*/  FMUL.FTZ R19, R3.reuse, R119 ;  /* 0x0000007703137220 */ /* 0x040fe40000410000 */
[C---:B------:R-:W-:Y:S01]  /*12f90*/  FMUL.FTZ R24, R132.reuse, R108 ;  /* 0x0000006c84187220 */ /* 0x040fe20000410000 */
[----:B------:R-:W1:Y:S01]  /*12fa0*/  MUFU.EX2 R153, R153 ;  /* 0x0000009900997308 */ /* 0x000e620000000800 */
[----:B------:R-:W-:Y:S01]  /*12fb0*/  FMUL.FTZ R25, R132, R109 ;  /* 0x0000006d84197220 */ /* 0x000fe20000410000 */
[----:B------:R-:W-:Y:S01]  /*12fc0*/  LDSM.16.MT88.4 R116, [R134+UR4+0x900] ;  /* 0x000900048674783b */ /* 0x000fe20008004200 */
[C---:B------:R-:W-:Y:S01]  /*12fd0*/  FMUL.FTZ R26, R3.reuse, R110 ;  /* 0x0000006e031a7220 */ /* 0x040fe20000410000 */
[----:B---3--:R-:W-:Y:S01]  /*12fe0*/  F2FP.PACK_AB R137, R156, R157 ;  /* 0x0000009d9c89723e */ /* 0x008fe200000000ff */
[C---:B------:R-:W-:Y:S02]  /*12ff0*/  FMUL.FTZ R27, R3.reuse, R111 ;  /* 0x0000006f031b7220 */ /* 0x040fe40000410000 */
[C---:B------:R-:W-:Y:S02]  /*13000*/  FMUL.FTZ R32, R132.reuse, R100 ;  /* 0x0000006484207220 */ /* 0x040fe40000410000 */
[C---:B------:R-:W-:Y:S01]  /*13010*/  FMUL.FTZ R33, R132.reuse, R101 ;  /* 0x0000006584217220 */ /* 0x040fe20000410000 */
[----:B------:R-:W-:Y:S01]  /*13020*/  LDSM.16.MT88.4 R108, [R149+0x2100] ;  /* 0x00210000956c783b */ /* 0x000fe20000004200 */
[C---:B------:R-:W-:Y:S01]  /*13030*/  FMUL.FTZ R34, R3.reuse, R102 ;  /* 0x0000006603227220 */ /* 0x040fe20000410000 */
[----:B------:R-:W3:Y:S01]  /*13040*/  MUFU.EX2 R168, R168 ;  /* 0x000000a800a87308 */ /* 0x000ee20000000800 */
[C---:B------:R-:W-:Y:S02]  /*13050*/  FMUL.FTZ R35, R3.reuse, R103 ;  /* 0x0000006703237220 */ /* 0x040fe40000410000 */
[C---:B------:R-:W-:Y:S02]  /*13060*/  FMUL.FTZ R38, R3.reuse, R38 ;  /* 0x0000002603267220 */ /* 0x040fe40000410000 */
[C---:B------:R-:W-:Y:S01]  /*13070*/  FMUL.FTZ R36, R132.reuse, R36 ;  /* 0x0000002484247220 */ /* 0x040fe20000410000 */
[----:B------:R-:W-:Y:S01]  /*13080*/  LDSM.16.MT88.4 R100, [R134+UR4+0x2100] ;  /* 0x002100048664783b */ /* 0x000fe20008004200 */
[C---:B------:R-:W-:Y:S02]  /*13090*/  FMUL.FTZ R39, R3.reuse, R39 ;  /* 0x0000002703277220 */ /* 0x040fe40000410000 */
[C---:B------:R-:W-:Y:S01]  /*130a0*/  FMUL.FTZ R37, R132.reuse, R37 ;  /* 0x0000002584257220 */ /* 0x040fe20000410000 */
[----:B------:R-:W-:Y:S01]  /*130b0*/  MUFU.EX2 R167, R167 ;  /* 0x000000a700a77308 */ /* 0x000fe20000000800 */
[----:B------:R-:W-:Y:S01]  /*130c0*/  FMUL.FTZ R42, R3, R42 ;  /* 0x0000002a032a7220 */ /* 0x000fe20000410000 */
[----:B-1----:R-:W-:Y:S01]  /*130d0*/  F2FP.PACK_AB R139, R153, R154 ;  /* 0x0000009a998b723e */ /* 0x002fe200000000ff */
[C---:B------:R-:W-:Y:S01]  /*130e0*/  FMUL.FTZ R40, R132.reuse, R40 ;  /* 0x0000002884287220 */ /* 0x040fe20000410000 */
[----:B------:R-:W-:Y:S01]  /*130f0*/  LDSM.16.MT88.4 R124, [R135+UR4+0x2900] ;  /* 0x00290004877c783b */ /* 0x000fe20008004200 */
[C---:B------:R-:W-:Y:S02]  /*13100*/  FMUL.FTZ R43, R3.reuse, R43 ;  /* 0x0000002b032b7220 */ /* 0x040fe40000410000 */
[C---:B------:R-:W-:Y:S02]  /*13110*/  FMUL.FTZ R41, R132.reuse, R41 ;  /* 0x0000002984297220 */ /* 0x040fe40000410000 */
[C---:B--2---:R-:W-:Y:S01]  /*13120*/  HMMA.16816.F32 R4, R136.reuse, R12, R4 ;  /* 0x0000000c8804723c */ /* 0x044fe20000001804 */
        /* <DEDUP_REMOVED lines=9> */
[----:B------:R-:W2:Y:S01]  /*131c0*/  MUFU.EX2 R176, R176 ;  /* 0x000000b000b07308 */ /* 0x000ea20000000800 */
[----:B------:R-:W4:Y:S01]  /*131d0*/  LDSM.16.MT88.4 R120, [R149+0x100] ;  /* 0x000100009578783b */ /* 0x000f220000004200 */
[C---:B------:R-:W-:Y:S02]  /*131e0*/  FMUL.FTZ R50, R3.reuse, R50 ;  /* 0x0000003203327220 */ /* 0x040fe40000410000 */
[C---:B------:R-:W-:Y:S02]  /*131f0*/  FMUL.FTZ R44, R132.reuse, R44 ;  /* 0x0000002c842c7220 */ /* 0x040fe40000410000 */
[C---:B------:R-:W-:Y:S03]  /*13200*/  HMMA.16816.F32 R12, R136.reuse, R20, R12 ;  /* 0x00000014880c723c */ /* 0x040fe6000000180c */
[C---:B------:R-:W-:Y:S01]  /*13210*/  FMUL.FTZ R51, R3.reuse, R51 ;  /* 0x0000003303337220 */ /* 0x040fe20000410000 */
[----:B------:R-:W-:Y:S01]  /*13220*/  MUFU.EX2 R171, R171 ;  /* 0x000000ab00ab7308 */ /* 0x000fe20000000800 */
[C---:B------:R-:W-:Y:S02]  /*13230*/  FMUL.FTZ R45, R132.reuse, R45 ;  /* 0x0000002d842d7220 */ /* 0x040fe40000410000 */
[C---:B------:R-:W-:Y:S01]  /*13240*/  FMUL.FTZ R20, R132.reuse, R112 ;  /* 0x0000007084147220 */ /* 0x040fe20000410000 */
[C---:B------:R-:W-:Y:S04]  /*13250*/  HMMA.16816.F32 R16, R136.reuse, R22, R16 ;  /* 0x000000168810723c */ /* 0x040fe80000001810 */
[C---:B------:R-:W-:Y:S02]  /*13260*/  FMUL.FTZ R21, R132.reuse, R113 ;  /* 0x0000007184157220 */ /* 0x040fe40000410000 */
[C---:B------:R-:W-:Y:S01]  /*13270*/  FMUL.FTZ R48, R132.reuse, R48 ;  /* 0x0000003084307220 */ /* 0x040fe20000410000 */
[----:B------:R-:W5:Y:S01]  /*13280*/  MUFU.EX2 R182, R182 ;  /* 0x000000b600b67308 */ /* 0x000f620000000800 */
        /* <DEDUP_REMOVED lines=56> */
[C---:B------:R-:W-:Y:S01]  /*13610*/  FMUL.FTZ R78, R3.reuse, R78 ;  /* 0x0000004e034e7220 */ /* 0x040fe20000410000 */
[----:B------:R-:W4:Y:S01]  /*13620*/  MUFU.EX2 R180, R180 ;  /* 0x000000b400b47308 */ /* 0x000f220000000800 */
        /* <DEDUP_REMOVED lines=11> */
[----:B------:R-:W1:Y:S01]  /*136e0*/  MUFU.EX2 R183, R183 ;  /* 0x000000b700b77308 */ /* 0x000e620000000800 */
[C---:B------:R-:W-:Y:S02]  /*136f0*/  FMUL.FTZ R89, R132.reuse, R89 ;  /* 0x0000005984597220 */ /* 0x040fe40000410000 */
[C---:B------:R-:W-:Y:S01]  /*13700*/  FMUL.FTZ R86, R3.reuse, R86 ;  /* 0x0000005603567220 */ /* 0x040fe20000410000 */
[C---:B------:R-:W-:Y:S01]  /*13710*/  HMMA.16816.F32 R72, R136.reuse, R106, R72 ;  /* 0x0000006a8848723c */ /* 0x040fe20000001848 */
[----:B------:R-:W1:Y:S03]  /*13720*/  LDSM.16.MT88.4 R104, [R149+0x4100] ;  /* 0x004100009568783b */ /* 0x000e660000004200 */
[C---:B------:R-:W-:Y:S02]  /*13730*/  FMUL.FTZ R76, R132.reuse, R76 ;  /* 0x0000004c844c7220 */ /* 0x040fe40000410000 */
[C---:B------:R-:W-:Y:S01]  /*13740*/  FMUL.FTZ R77, R132.reuse, R77 ;  /* 0x0000004d844d7220 */ /* 0x040fe20000410000 */
[----:B------:R-:W-:Y:S01]  /*13750*/  MUFU.EX2 R172, R172 ;  /* 0x000000ac00ac7308 */ /* 0x000fe20000000800 */
[C---:B------:R-:W-:Y:S04]  /*13760*/  FMUL.FTZ R87, R3.reuse, R87 ;  /* 0x0000005703577220 */ /* 0x040fe80000410000 */
[C---:B------:R-:W-:Y:S01]  /*13770*/  FMUL.FTZ R92, R132.reuse, R92 ;  /* 0x0000005c845c7220 */ /* 0x040fe20000410000 */
[C---:B--2---:R-:W-:Y:S03]  /*13780*/  HMMA.16816.F32 R76, R136.reuse, R100, R76 ;  /* 0x00000064884c723c */ /* 0x044fe6000000184c */
[C---:B------:R-:W-:Y:S01]  /*13790*/  FMUL.FTZ R80, R132.reuse, R80 ;  /* 0x0000005084507220 */ /* 0x040fe20000410000 */
[----:B------:R-:W2:Y:S01]  /*137a0*/  MUFU.EX2 R165, R165 ;  /* 0x000000a500a57308 */ /* 0x000ea20000000800 */
[----:B------:R-:W-:Y:S02]  /*137b0*/  FMUL.FTZ R81, R132, R81 ;  /* 0x0000005184517220 */ /* 0x000fe40000410000 */
[C---:B------:R-:W-:Y:S01]  /*137c0*/  FMUL.FTZ R90, R3.reuse, R90 ;  /* 0x0000005a035a7220 */ /* 0x040fe20000410000 */
[----:B---3--:R-:W-:Y:S01]  /*137d0*/  F2FP.PACK_AB R100, R168, R163 ;  /* 0x000000a3a864723e */ /* 0x008fe200000000ff */
[----:B------:R-:W-:Y:S03]  /*137e0*/  FMUL.FTZ R93, R132, R93 ;  /* 0x0000005d845d7220 */ /* 0x000fe60000410000 */
[C---:B------:R-:W-:Y:S02]  /*137f0*/  HMMA.16816.F32 R80, R136.reuse, R102, R80 ;  /* 0x000000668850723c */ /* 0x040fe40000001850 */
[----:B------:R-:W-:Y:S01]  /*13800*/  MUFU.EX2 R164, R164 ;  /* 0x000000a400a47308 */ /* 0x000fe20000000800 */
[C---:B------:R-:W-:Y:S01]  /*13810*/  FMUL.FTZ R91, R3.reuse, R91 ;  /* 0x0000005b035b7220 */ /* 0x040fe20000410000 */
[----:B------:R-:W-:Y:S01]  /*13820*/  F2FP.PACK_AB R101, R170, R167 ;  /* 0x000000a7aa65723e */ /* 0x000fe200000000ff */
[C---:B------:R-:W-:Y:S02]  /*13830*/  FMUL.FTZ R96, R132.reuse, R96 ;  /* 0x0000006084607220 */ /* 0x040fe40000410000 */
[C---:B------:R-:W-:Y:S01]  /*13840*/  FMUL.FTZ R94, R3.reuse, R94 ;  /* 0x0000005e035e7220 */ /* 0x040fe20000410000 */
[C---:B----4-:R-:W-:Y:S04]  /*13850*/  HMMA.16816.F32 R84, R136.reuse, R108, R84 ;  /* 0x0000006c8854723c */ /* 0x050fe80000001854 */
[----:B------:R-:W-:Y:S01]  /*13860*/  FMUL.FTZ R97, R132, R97 ;  /* 0x0000006184617220 */ /* 0x000fe20000410000 */
[----:B------:R-:W-:Y:S01]  /*13870*/  F2FP.PACK_AB R102, R176, R169 ;  /* 0x000000a9b066723e */ /* 0x000fe200000000ff */
[C---:B------:R-:W-:Y:S01]  /*13880*/  FMUL.FTZ R95, R3.reuse, R95 ;  /* 0x0000005f035f7220 */ /* 0x040fe20000410000 */
[----:B-----5:R-:W-:Y:S01]  /*13890*/  F2FP.PACK_AB R103, R182, R171 ;  /* 0x000000abb667723e */ /* 0x020fe200000000ff */
[C---:B------:R-:W-:Y:S01]  /*138a0*/  HMMA.16816.F32 R88, R136.reuse, R110, R88 ;  /* 0x0000006e8858723c */ /* 0x040fe20000001858 */
[----:B------:R-:W3:Y:S01]  /*138b0*/  LDSM.16.MT88.4 R108, [R148+0x900] ;  /* 0x00090000946c783b */ /* 0x000ee20000004200 */
[----:B------:R-:W4:Y:S02]  /*138c0*/  MUFU.EX2 R161, R161 ;  /* 0x000000a100a17308 */ /* 0x000f240000000800 */
[C---:B------:R-:W-:Y:S02]  /*138d0*/  FMUL.FTZ R98, R3.reuse, R98 ;  /* 0x0000006203627220 */ /* 0x040fe40000410000 */
[C---:B------:R-:W-:Y:S02]  /*138e0*/  FMUL.FTZ R99, R3.reuse, R99 ;  /* 0x0000006303637220 */ /* 0x040fe40000410000 */
[C---:B-1----:R-:W-:Y:S04]  /*138f0*/  HMMA.16816.F32 R92, R136.reuse, R104, R92 ;  /* 0x00000068885c723c */ /* 0x042fe8000000185c */
[----:B------:R-:W-:Y:S02]  /*13900*/  FFMA.FTZ R157, R3, R214, R157 ;  /* 0x000000d6039d7223 */ /* 0x000fe4000001009d */
[----:B------:R-:W-:Y:S01]  /*13910*/  FFMA.FTZ R160, R132, R213, R160 ;  /* 0x000000d584a07223 */ /* 0x000fe200000100a0 */
[----:B------:R-:W-:Y:S01]  /*13920*/  MOV R132, R0 ;  /* 0x0000000000847202 */ /* 0x000fe20000000f00 */
[----:B------:R-:W-:Y:S01]  /*13930*/  HMMA.16816.F32 R96, R136, R106, R96 ;  /* 0x0000006a8860723c */ /* 0x000fe20000001860 */
[----:B------:R-:W1:Y:S03]  /*13940*/  LDSM.16.MT88.4 R104, [R148+0x2900] ;  /* 0x002900009468783b */ /* 0x000e660000004200 */
[----:B------:R-:W-:Y:S02]  /*13950*/  FADD.FTZ R159, R159, R160 ;  /* 0x000000a09f9f7221 */ /* 0x000fe40000010000 */
[----:B------:R-:W-:Y:S01]  /*13960*/  FADD.FTZ R157, R156, R157 ;  /* 0x0000009d9c9d7221 */ /* 0x000fe20000010000 */
[----:B------:R-:W-:Y:S01]  /*13970*/  F2FP.PACK_AB R136, R180, R181 ;  /* 0x000000b5b488723e */ /* 0x000fe200000000ff */
[C---:B------:R-:W-:Y:S05]  /*13980*/  HMMA.16816.F32 R4, R100.reuse, R112, R4 ;  /* 0x000000706404723c */ /* 0x040fea0000001804 */
[----:B------:R-:W-:Y:S01]  /*13990*/  F2FP.PACK_AB R137, R183, R178 ;  /* 0x000000b2b789723e */ /* 0x000fe200000000ff */
[----:B------:R-:W-:Y:S01]  /*139a0*/  FADD.FTZ R158, R158, R159 ;  /* 0x0000009f9e9e7221 */ /* 0x000fe20000010000 */
[----:B--2---:R-:W-:Y:S01]  /*139b0*/  F2FP.PACK_AB R138, R165, R172 ;  /* 0x000000aca58a723e */ /* 0x004fe200000000ff */
[C---:B------:R-:W-:Y:S01]  /*139c0*/  HMMA.16816.F32 R8, R100.reuse, R114, R8 ;  /* 0x000000726408723c */ /* 0x040fe20000001808 */
[----:B------:R-:W2:Y:S03]  /*139d0*/  LDSM.16.MT88.4 R112, [R134+UR4+0x2900] ;  /* 0x002900048670783b */ /* 0x000ea60008004200 */
[----:B----4-:R-:W-:Y:S01]  /*139e0*/  F2FP.PACK_AB R139, R161, R164 ;  /* 0x000000a4a18b723e */ /* 0x010fe200000000ff */
[----:B------:R-:W-:Y:S03]  /*139f0*/  FADD.FTZ R158, R155, R158 ;  /* 0x0000009e9b9e7221 */ /* 0x000fe60000010000 */
[C---:B---3--:R-:W-:Y:S04]  /*13a00*/  HMMA.16816.F32 R12, R100.reuse, R108, R12 ;  /* 0x0000006c640c723c */ /* 0x048fe8000000180c */
[----:B------:R-:W-:Y:S04]  /*13a10*/  FADD.FTZ R163, R163, R158 ;  /* 0x0000009ea3a37221 */ /* 0x000fe80000010000 */
[----:B------:R-:W-:Y:S01]  /*13a20*/  FADD.FTZ R168, R168, R163 ;  /* 0x000000a3a8a87221 */ /* 0x000fe20000010000 */
[C---:B------:R-:W-:Y:S01]  /*13a30*/  HMMA.16816.F32 R16, R100.reuse, R110, R16 ;  /* 0x0000006e6410723c */ /* 0x040fe20000001810 */
[----:B------:R-:W3:Y:S02]  /*13a40*/  LDSM.16.MT88.4 R108, [R149+0x2900] ;  /* 0x00290000956c783b */ /* 0x000ee40000004200 */
[----:B------:R-:W-:Y:S05]  /*13a50*/  FADD.FTZ R169, R169, R168 ;  /* 0x000000a8a9a97221 */ /* 0x000fea0000010000 */
[C---:B------:R-:W-:Y:S04]  /*13a60*/  HMMA.16816.F32 R20, R100.reuse, R116, R20 ;  /* 0x000000746414723c */ /* 0x040fe80000001814 */
[----:B------:R-:W-:Y:S04]  /*13a70*/  FADD.FTZ R176, R176, R169 ;  /* 0x000000a9b0b07221 */ /* 0x000fe80000010000 */
[C---:B------:R-:W-:Y:S01]  /*13a80*/  HMMA.16816.F32 R24, R100.reuse, R118, R24 ;  /* 0x000000766418723c */ /* 0x040fe20000001818 */
[----:B------:R-:W4:Y:S07]  /*13a90*/  LDSM.16.MT88.4 R116, [R135+UR4+0x4900] ;  /* 0x004900048774783b */ /* 0x000f2e0008004200 */
        /* <DEDUP_REMOVED lines=10> */
[C---:B------:R-:W-:Y:S01]  /*13b40*/  HMMA.16816.F32 R56, R100.reuse, R114, R56 ;  /* 0x000000726438723c */ /* 0x040fe20000001838 */
[----:B------:R-:W2:Y:S07]  /*13b50*/  LDSM.16.MT88.4 R112, [R134+UR4+0x4900] ;  /* 0x004900048670783b */ /* 0x000eae0008004200 */
[C---:B---3--:R-:W-:Y:S08]  /*13b60*/  HMMA.16816.F32 R60, R100.reuse, R108, R60 ;  /* 0x0000006c643c723c */ /* 0x048ff0000000183c */
[C---:B------:R-:W-:Y:S01]  /*13b70*/  HMMA.16816.F32 R64, R100.reuse, R110, R64 ;  /* 0x0000006e6440723c */ /* 0x040fe20000001840 */
[----:B------:R-:W3:Y:S07]  /*13b80*/  LDSM.16.MT88.4 R108, [R135+UR4+0x1100] ;  /* 0x00110004876c783b */ /* 0x000eee0008004200 */
[C---:B----4-:R-:W-:Y:S08]  /*13b90*/  HMMA.16816.F32 R68, R100.reuse, R116, R68 ;  /* 0x000000746444723c */ /* 0x050ff00000001844 */
[C---:B------:R-:W-:Y:S01]  /*13ba0*/  HMMA.16816.F32 R72, R100.reuse, R118, R72 ;  /* 0x000000766448723c */ /* 0x040fe20000001848 */
[----:B------:R-:W4:Y:S07]  /*13bb0*/  LDSM.16.MT88.4 R116, [R149+0x1100] ;  /* 0x001100009574783b */ /* 0x000f2e0000004200 */
[C---:B-1----:R-:W-:Y:S08]  /*13bc0*/  HMMA.16816.F32 R76, R100.reuse, R104, R76 ;  /* 0x00000068644c723c */ /* 0x042ff0000000184c */
[C---:B------:R-:W-:Y:S01]  /*13bd0*/  HMMA.16816.F32 R80, R100.reuse, R106, R80 ;  /* 0x0000006a6450723c */ /* 0x040fe20000001850 */
[----:B------:R-:W1:Y:S07]  /*13be0*/  LDSM.16.MT88.4 R104, [R135+UR4+0x3100] ;  /* 0x003100048768783b */ /* 0x000e6e0008004200 */
[C---:B--2---:R-:W-:Y:S08]  /*13bf0*/  HMMA.16816.F32 R84, R100.reuse, R112, R84 ;  /* 0x000000706454723c */ /* 0x044ff00000001854 */
        /* <DEDUP_REMOVED lines=12> */
[C---:B---3--:R-:W-:Y:S03]  /*13cc0*/  HMMA.16816.F32 R4, R100.reuse, R108, R4 ;  /* 0x0000006c6404723c */ /* 0x048fe60000001804 */
[----:B------:R-:W-:Y:S04]  /*13cd0*/  FADD.FTZ R240, R240, R177 ;  /* 0x000000b1f0f07221 */ /* 0x000fe80000010000 */
[----:B------:R-:W-:Y:S01]  /*13ce0*/  FADD.FTZ R181, R181, R240 ;  /* 0x000000f0b5b57221 */ /* 0x000fe20000010000 */
[C---:B------:R-:W-:Y:S01]  /*13cf0*/  HMMA.16816.F32 R8, R100.reuse, R110, R8 ;  /* 0x0000006e6408723c */ /* 0x040fe20000001808 */
[----:B------:R-:W2:Y:S03]  /*13d00*/  LDSM.16.MT88.4 R108, [R148+0x3100] ;  /* 0x00310000946c783b */ /* 0x000ea60000004200 */
        /* <DEDUP_REMOVED lines=9> */
[C---:B----4-:R-:W-:Y:S08]  /*13da0*/  HMMA.16816.F32 R28, R100.reuse, R116, R28 ;  /* 0x00000074641c723c */ /* 0x050ff0000000181c */
[C---:B------:R-:W-:Y:S01]  /*13db0*/  HMMA.16816.F32 R32, R100.reuse, R118, R32 ;  /* 0x000000766420723c */ /* 0x040fe20000001820 */
[----:B------:R-:W3:Y:S07]  /*13dc0*/  LDSM.16.MT88.4 R116, [R149+0x3100] ;  /* 0x003100009574783b */ /* 0x000eee0000004200 */
[C---:B-1----:R-:W-:Y:S08]  /*13dd0*/  HMMA.16816.F32 R36, R100.reuse, R104, R36 ;  /* 0x000000686424723c */ /* 0x042ff00000001824 */
[C---:B------:R-:W-:Y:S01]  /*13de0*/  HMMA.16816.F32 R40, R100.reuse, R106, R40 ;  /* 0x0000006a6428723c */ /* 0x040fe20000001828 */
[----:B------:R-:W1:Y:S07]  /*13df0*/  LDSM.16.MT88.4 R104, [R135+UR4+0x5100] ;  /* 0x005100048768783b */ /* 0x000e6e0008004200 */
[C---:B--2---:R-:W-:Y:S08]  /*13e00*/  HMMA.16816.F32 R44, R100.reuse, R108, R44 ;  /* 0x0000006c642c723c */ /* 0x044ff0000000182c */
[C---:B------:R-:W-:Y:S01]  /*13e10*/  HMMA.16816.F32 R48, R100.reuse, R110, R48 ;  /* 0x0000006e6430723c */ /* 0x040fe20000001830 */
[----:B------:R-:W2:Y:S07]  /*13e20*/  LDSM.16.MT88.4 R108, [R135+UR4+0x1900] ;  /* 0x00190004876c783b */ /* 0x000eae0008004200 */
[C---:B------:R-:W-:Y:S08]  /*13e30*/  HMMA.16816.F32 R52, R100.reuse, R112, R52 ;  /* 0x000000706434723c */ /* 0x040ff00000001834 */
[C---:B------:R-:W-:Y:S01]  /*13e40*/  HMMA.16816.F32 R56, R100.reuse, R114, R56 ;  /* 0x000000726438723c */ /* 0x040fe20000001838 */
[----:B------:R-:W4:Y:S07]  /*13e50*/  LDSM.16.MT88.4 R112, [R148+0x1900] ;  /* 0x001900009470783b */ /* 0x000f2e0000004200 */
[C---:B---3--:R-:W-:Y:S08]  /*13e60*/  HMMA.16816.F32 R60, R100.reuse, R116, R60 ;  /* 0x00000074643c723c */ /* 0x048ff0000000183c */
        /* <DEDUP_REMOVED lines=10> */
[C---:B------:R-:W-:Y:S01]  /*13f10*/  HMMA.16816.F32 R124, R136.reuse, R110, R8 ;  /* 0x0000006e887c723c */ /* 0x040fe20000001808 */
[----:B------:R-:W1:Y:S07]  /*13f20*/  LDSM.16.MT88.4 R8, [R135+UR4+0x3900] ;  /* 0x003900048708783b */ /* 0x000e6e0008004200 */
[C---:B----4-:R-:W-:Y:S01]  /*13f30*/  HMMA.16816.F32 R120, R136.reuse, R112, R12 ;  /* 0x000000708878723c */ /* 0x050fe2000000180c */
[----:B------:R-:W2:Y:S07]  /*13f40*/  LDSM.16.MT88.4 R12, [R148+0x3900] ;  /* 0x00390000940c783b */ /* 0x000eae0000004200 */
[C---:B------:R-:W-:Y:S01]  /*13f50*/  HMMA.16816.F32 R116, R136.reuse, R114, R16 ;  /* 0x000000728874723c */ /* 0x040fe20000001810 */
[----:B------:R-:W3:Y:S07]  /*13f60*/  LDSM.16.MT88.4 R16, [R134+UR4+0x3900] ;  /* 0x003900048610783b */ /* 0x000eee0008004200 */
[C---:B------:R-:W-:Y:S08]  /*13f70*/  HMMA.16816.F32 R112, R136.reuse, R140, R20 ;  /* 0x0000008c8870723c */ /* 0x040ff00000001814 */
[C---:B------:R-:W-:Y:S07]  /*13f80*/  HMMA.16816.F32 R108, R136.reuse, R142, R24 ;  /* 0x0000008e886c723c */ /* 0x040fee0000001818 */
[----:B------:R-:W-:Y:S01]  /*13f90*/  @P0 IADD3 R24, R217, -0x2, RZ ;  /* 0xfffffffed9180810 */ /* 0x000fe20007ffe0ff */
[C---:B------:R-:W-:Y:S04]  /*13fa0*/  HMMA.16816.F32 R104, R136.reuse, R144, R28 ;  /* 0x000000908868723c */ /* 0x040fe8000000181c */
[----:B------:R-:W-:Y:S04]  /*13fb0*/  @P0 SHF.R.S32.HI R20, RZ, 0x1f, R24 ;  /* 0x0000001fff140819 */ /* 0x000fe80000011418 */
[C---:B------:R-:W-:Y:S08]  /*13fc0*/  HMMA.16816.F32 R100, R136.reuse, R146, R32 ;  /* 0x000000928864723c */ /* 0x040ff00000001820 */
        /* <DEDUP_REMOVED lines=12> */
[----:B------:R-:W-:Y:S01]  /*14090*/  @P0 IADD3 R12, P1, R28, R206, RZ ;  /* 0x000000ce1c0c0210 */ /* 0x000fe20007f3e0ff */
[C---:B---3--:R-:W-:Y:S04]  /*140a0*/  HMMA.16816.F32 R52, R136.reuse, R16, R52 ;  /* 0x000000108834723c */ /* 0x048fe80000001834 */
[C---:B------:R-:W-:Y:S02]  /*140b0*/  @P0 IADD3.X R13, R29.reuse, R211, RZ, P1, !PT ;  /* 0x000000d31d0d0210 */ /* 0x040fe40000ffe4ff */
[C---:B------:R-:W-:Y:S02]  /*140c0*/  @P0 LEA R24, P1, R12.reuse, c[0x0][0x1c8], 0x1 ;  /* 0x000072000c180a11 */ /* 0x040fe400078208ff */
[C---:B------:R-:W-:Y:S04]  /*140d0*/  HMMA.16816.F32 R56, R136.reuse, R18, R56 ;  /* 0x000000128838723c */ /* 0x040fe80000001838 */
[----:B------:R-:W-:Y:S02]  /*140e0*/  @P0 LEA.HI.X R25, R12, c[0x0][0x1cc], R13, 0x1, P1 ;  /* 0x000073000c190a11 */ /* 0x000fe400008f0c0d */
[C---:B------:R-:W-:Y:S02]  /*140f0*/  @P0 IADD3 R13, P1, R28.reuse, R223, RZ ;  /* 0x000000df1c0d0210 */ /* 0x040fe40007f3e0ff */
[C---:B-1----:R-:W-:Y:S04]  /*14100*/  HMMA.16816.F32 R60, R136.reuse, R20, R60 ;  /* 0x00000014883c723c */ /* 0x042fe8000000183c */
[----:B------:R-:W-:Y:S01]  /*14110*/  @P0 IMAD.X R12, R29, 0x1, R232, P1 ;  /* 0x000000011d0c0824 */ /* 0x000fe200008e06e8 */
[C---:B------:R-:W-:Y:S04]  /*14120*/  @P0 LEA R26, P1, R13.reuse, c[0x0][0x1c8], 0x1 ;  /* 0x000072000d1a0a11 */ /* 0x040fe800078208ff */
[----:B------:R-:W-:Y:S01]  /*14130*/  @P0 LEA.HI.X R27, R13, c[0x0][0x1cc], R12, 0x1, P1 ;  /* 0x000073000d1b0a11 */ /* 0x000fe200008f0c0c */
[C---:B------:R-:W-:Y:S01]  /*14140*/  HMMA.16816.F32 R64, R136.reuse, R22, R64 ;  /* 0x000000168840723c */ /* 0x040fe20000001840 */
[----:B------:R-:W1:Y:S02]  /*14150*/  LDSM.16.MT88.4 R12, [R148+0x5900] ;  /* 0x00590000940c783b */ /* 0x000e640000004200 */
[----:B------:R-:W-:Y:S04]  /*14160*/  @P0 IADD3 R16, P1, R28, R221, RZ ;  /* 0x000000dd1c100210 */ /* 0x000fe80007f3e0ff */
[----:B------:R-:W-:Y:S02]  /*14170*/  @P0 IADD3.X R17, R29, R231, RZ, P1, !PT ;  /* 0x000000e71d110210 */ /* 0x000fe40000ffe4ff */
[C---:B------:R-:W-:Y:S01]  /*14180*/  @P0 LEA R20, P1, R16.reuse, c[0x0][0x1c8], 0x1 ;  /* 0x0000720010140a11 */ /* 0x040fe200078208ff */
[C---:B--2---:R-:W-:Y:S03]  /*14190*/  HMMA.16816.F32 R68, R136.reuse, R8, R68 ;  /* 0x000000088844723c */ /* 0x044fe60000001844 */
[----:B------:R-:W-:Y:S02]  /*141a0*/  @P0 LEA.HI.X R21, R16, c[0x0][0x1cc], R17, 0x1, P1 ;  /* 0x0000730010150a11 */ /* 0x000fe400008f0c11 */
[----:B------:R-:W2:Y:S01]  /*141b0*/  LDSM.16.MT88.4 R16, [R134+UR4+0x5900] ;  /* 0x005900048610783b */ /* 0x000ea20008004200 */
[----:B------:R-:W-:Y:S02]  /*141c0*/  @P0 IADD3 R28, P1, R199, R28, RZ ;  /* 0x0000001cc71c0210 */ /* 0x000fe40007f3e0ff */
[C---:B------:R-:W-:Y:S04]  /*141d0*/  HMMA.16816.F32 R72, R136.reuse, R10, R72 ;  /* 0x0000000a8848723c */ /* 0x040fe80000001848 */
[----:B------:R-:W-:Y:S02]  /*141e0*/  @P0 IADD3.X R29, R198, R29, RZ, P1, !PT ;  /* 0x0000001dc61d0210 */ /* 0x000fe40000ffe4ff */
[C---:B------:R-:W-:Y:S06]  /*141f0*/  @P0 IADD3 R23, P1, R28.reuse, R206, RZ ;  /* 0x000000ce1c170210 */ /* 0x040fec0007f3e0ff */
[----:B------:R-:W-:Y:S02]  /*14200*/  @P0 IADD3.X R8, R29, R211, RZ, P1, !PT ;  /* 0x000000d31d080210 */ /* 0x000fe40000ffe4ff */
[C---:B------:R-:W-:Y:S04]  /*14210*/  @P0 LEA R22, P1, R23.reuse, c[0x0][0x1c8], 0x1 ;  /* 0x0000720017160a11 */ /* 0x040fe800078208ff */
[----:B------:R-:W-:Y:S02]  /*14220*/  @P0 LEA.HI.X R23, R23, c[0x0][0x1cc], R8, 0x1, P1 ;  /* 0x0000730017170a11 */ /* 0x000fe400008f0c08 */
[----:B------:R-:W-:Y:S01]  /*14230*/  @P0 IADD3 R8, P1, R28, R223, RZ ;  /* 0x000000df1c080210 */ /* 0x000fe20007f3e0ff */
[C---:B-1----:R-:W-:Y:S03]  /*14240*/  HMMA.16816.F32 R76, R136.reuse, R12, R76 ;  /* 0x0000000c884c723c */ /* 0x042fe6000000184c */
        /* <DEDUP_REMOVED lines=46> */
.L_x_1261:
[----:B-1----:R-:W-:-:S13]  /*14530*/  ISETP.GE.AND P0, PT, R217, RZ, PT ;  /* 0x000000ffd900720c */ /* 0x002fda0003f06270 */
[----:B------:R-:W-:Y:S05]  /*14540*/  @!P0 BRA `(.L_x_1263) ;  /* 0x00002fa000008947 */ /* 0x000fea0003800000 */
[----:B------:R-:W1:Y:S01]  /*14550*/  S2R R3, SR_TID.X ;  /* 0x0000000000037919 */ /* 0x000e620000002100 */
[C---:B------:R-:W-:Y:S01]  /*14560*/  IADD3 RZ, P1, R204.reuse, 0x40, RZ ;  /* 0x00000040ccff7810 */ /* 0x040fe20007f3e0ff */
[----:B------:R-:W-:Y:S01]  /*14570*/  IMAD.MOV.U32 R192, RZ, RZ, 0x40 ;  /* 0x00000040ffc07424 */ /* 0x000fe200078e00ff */
[----:B------:R-:W-:Y:S01]  /*14580*/  IADD3 R219, P3, R204, 0x80, RZ ;  /* 0x00000080ccdb7810 */ /* 0x000fe20007f7e0ff */
[----:B------:R-:W-:Y:S01]  /*14590*/  IMAD.MOV.U32 R133, RZ, RZ, R2 ;  /* 0x000000ffff857224 */ /* 0x000fe200078e0002 */
[C---:B------:R-:W-:Y:S01]  /*145a0*/  IADD3 R216, P2, R206.reuse, 0x40, RZ ;  /* 0x00000040ced87810 */ /* 0x040fe20007f5e0ff */
[--C-:B------:R-:W-:Y:S01]  /*145b0*/  IMAD.X R220, RZ, RZ, R209.reuse, P1 ;  /* 0x000000ffffdc7224 */ /* 0x100fe200008e06d1 */
[----:B------:R-:W-:Y:S01]  /*145c0*/  IADD3 R194, P1, R206, 0x80, RZ ;  /* 0x00000080cec27810 */ /* 0x000fe20007f3e0ff */
[----:B------:R-:W-:Y:S01]  /*145d0*/  IMAD.X R218, RZ, RZ, R209, P3 ;  /* 0x000000ffffda7224 */ /* 0x000fe200018e06d1 */
[----:B------:R-:W-:Y:S01]  /*145e0*/  IADD3 R221, R204, 0x40, RZ ;  /* 0x00000040ccdd7810 */ /* 0x000fe20007ffe0ff */
[----:B------:R-:W-:-:S02]  /*145f0*/  IMAD.X R215, RZ, RZ, R211, P2 ;  /* 0x000000ffffd77224 */ /* 0x000fc400010e06d3 */
[----:B------:R-:W-:Y:S02]  /*14600*/  IMAD.X R193, RZ, RZ, R211, P1 ;  /* 0x000000ffffc17224 */ /* 0x000fe400008e06d3 */
[----:B------:R-:W-:Y:S01]  /*14610*/  IMAD.IADD R190, R189, 0x1, R186 ;  /* 0x00000001bdbe7824 */ /* 0x000fe200078e02ba */
[----:B-1----:R-:W-:-:S04]  /*14620*/  SHF.R.S32.HI R4, RZ, 0x1f, R3 ;  /* 0x0000001fff047819 */ /* 0x002fc80000011403 */
[----:B------:R-:W-:-:S04]  /*14630*/  LEA.HI R4, R4, R3, RZ, 0x3 ;  /* 0x0000000304047211 */ /* 0x000fc800078f18ff */
[----:B------:R-:W-:-:S05]  /*14640*/  LOP3.LUT R4, R4, 0xfffffff8, RZ, 0xc0, !PT ;  /* 0xfffffff804047812 */ /* 0x000fca00078ec0ff */
[----:B------:R-:W-:Y:S02]  /*14650*/  IMAD.IADD R4, R3, 0x1, -R4 ;  /* 0x0000000103047824 */ /* 0x000fe400078e0a04 */
[----:B------:R-:W-:-:S03]  /*14660*/  IMAD.MOV.U32 R3, RZ, RZ, R0 ;  /* 0x000000ffff037224 */ /* 0x000fc600078e0000 */
[----:B------:R-:W-:-:S04]  /*14670*/  LOP3.LUT P0, RZ, R4, 0x4, RZ, 0xc0, !PT ;  /* 0x0000000404ff7812 */ /* 0x000fc8000780c0ff */
[----:B------:R-:W-:Y:S02]  /*14680*/  SEL R192, R192, 0xffffffc0, !P0 ;  /* 0xffffffc0c0c07807 */ /* 0x000fe40004000000 */
.L_x_1264:
        /* <DEDUP_REMOVED lines=14> */
[----:B------:R-:W-:Y:S01]  /*14770*/  @P0 IMAD R175, R212, 0x6000, R202 ;  /* 0x00006000d4af0824 */ /* 0x000fe200078e02ca */
[----:B------:R-:W-:Y:S01]  /*14780*/  LDSM.16.M88.4 R32, [R189] ;  /* 0x00000000bd20783b */ /* 0x000fe20000000200 */
[----:B------:R-:W-:Y:S01]  /*14790*/  @P0 IMAD R155, R222, c[0x0][0x20c], R155 ;  /* 0x00008300de9b0a24 */ /* 0x000fe200078e029b */
[C---:B------:R-:W-:Y:S02]  /*147a0*/  @P0 IADD3 R149, P2, R132.reuse, R221, RZ ;  /* 0x000000dd84950210 */ /* 0x040fe40007f5e0ff */
[----:B------:R-:W-:Y:S02]  /*147b0*/  @P0 IADD3 R0, P1, R132, R204, RZ ;  /* 0x000000cc84000210 */ /* 0x000fe40007f3e0ff */
[----:B------:R-:W-:Y:S02]  /*147c0*/  @P0 IADD3 R155, R21, R155, RZ ;  /* 0x0000009b159b0210 */ /* 0x000fe40007ffe0ff */
[----:B------:R-:W1:Y:S01]  /*147d0*/  LDSM.16.M88.4 R8, [R187+UR4+0xc100] ;  /* 0x00c10004bb08783b */ /* 0x000e620008000200 */
        /* <DEDUP_REMOVED lines=10> */
[----:B------:R-:W-:Y:S02]  /*14880*/  @P0 LEA R168, P3, R29, c[0x0][0x1f8], 0x1 ;  /* 0x00007e001da80a11 */ /* 0x000fe400078608ff */
[----:B------:R-:W-:Y:S02]  /*14890*/  @P0 IADD3.X R0, R155, R218, RZ, P2, !PT ;  /* 0x000000da9b000210 */ /* 0x000fe400017fe4ff */
[----:B------:R-:W-:Y:S01]  /*148a0*/  @P0 IADD3 R132, P1, R201, R132, RZ ;  /* 0x00000084c9840210 */ /* 0x000fe20007f3e0ff */
[----:B------:R-:W4:Y:S01]  /*148b0*/  LDSM.16.M88.4 R136, [R187+UR4+0xd900] ;  /* 0x00d90004bb88783b */ /* 0x000f220008000200 */
[----:B------:R-:W-:Y:S02]  /*148c0*/  @P0 LEA.HI.X R169, R29, c[0x0][0x1fc], R0, 0x1, P3 ;  /* 0x00007f001da90a11 */ /* 0x000fe400018f0c00 */
[----:B------:R-:W-:Y:S02]  /*148d0*/  @P0 IADD3 R159, P2, R132, R204, RZ ;  /* 0x000000cc849f0210 */ /* 0x000fe40007f5e0ff */
[----:B------:R-:W-:Y:S02]  /*148e0*/  @P0 IADD3.X R155, R200, R155, RZ, P1, !PT ;  /* 0x0000009bc89b0210 */ /* 0x000fe40000ffe4ff */
[----:B------:R-:W-:Y:S01]  /*148f0*/  @P0 LEA R172, P4, R159, c[0x0][0x1f8], 0x1 ;  /* 0x00007e009fac0a11 */ /* 0x000fe200078808ff */
[----:B------:R-:W-:Y:S01]  /*14900*/  LDSM.16.M88.4 R140, [R190] ;  /* 0x00000000be8c783b */ /* 0x000fe20000000200 */
[----:B------:R-:W-:Y:S02]  /*14910*/  @P0 IADD3.X R0, R155, R209, RZ, P2, !PT ;  /* 0x000000d19b000210 */ /* 0x000fe400017fe4ff */
[C---:B------:R-:W-:Y:S02]  /*14920*/  @P0 IADD3 R153, P2, R132.reuse, R219, RZ ;  /* 0x000000db84990210 */ /* 0x040fe40007f5e0ff */
[----:B------:R-:W-:Y:S02]  /*14930*/  @P0 LEA.HI.X R173, R159, c[0x0][0x1fc], R0, 0x1, P4 ;  /* 0x00007f009fad0a11 */ /* 0x000fe400020f0c00 */
[----:B------:R-:W-:Y:S01]  /*14940*/  @P0 IADD3.X R0, R155, R218, RZ, P2, !PT ;  /* 0x000000da9b000210 */ /* 0x000fe200017fe4ff */
[C---:B-1----:R-:W-:Y:S01]  /*14950*/  HMMA.16816.F32 R4, R32.reuse, R8, RZ ;  /* 0x000000082004723c */ /* 0x042fe200000018ff */
[----:B------:R-:W1:Y:S02]  /*14960*/  LDSM.16.M88.4 R144, [R191+0xc100] ;  /* 0x00c10000bf90783b */ /* 0x000e640000000200 */
[----:B------:R-:W-:Y:S02]  /*14970*/  LOP3.LUT P4, RZ, R197, 0x1, RZ, 0xc0, !PT ;  /* 0x00000001c5ff7812 */ /* 0x000fe4000788c0ff */
[----:B------:R-:W-:Y:S03]  /*14980*/  @P0 IADD3 R2, P1, R132, R221, RZ ;  /* 0x000000dd84020210 */ /* 0x000fe60007f3e0ff */
[C---:B------:R-:W-:Y:S01]  /*14990*/  HMMA.16816.F32 R8, R32.reuse, R10, RZ ;  /* 0x0000000a2008723c */ /* 0x040fe200000018ff */
[----:B------:R-:W5:Y:S03]  /*149a0*/  LDSM.16.M88.4 R148, [R191+0xc900] ;  /* 0x00c90000bf94783b */ /* 0x000f660000000200 */
[C---:B------:R-:W-:Y:S04]  /*149b0*/  @P0 LEA R170, P3, R2.reuse, c[0x0][0x1f8], 0x1 ;  /* 0x00007e0002aa0a11 */ /* 0x040fe800078608ff */
[C---:B--2---:R-:W-:Y:S08]  /*149c0*/  HMMA.16816.F32 R12, R32.reuse, R16, RZ ;  /* 0x00000010200c723c */ /* 0x044ff000000018ff */
[C---:B------:R-:W-:Y:S08]  /*149d0*/  HMMA.16816.F32 R16, R32.reuse, R18, RZ ;  /* 0x000000122010723c */ /* 0x040ff000000018ff */
[C---:B---3--:R-:W-:Y:S08]  /*149e0*/  HMMA.16816.F32 R20, R32.reuse, R24, RZ ;  /* 0x000000182014723c */ /* 0x048ff000000018ff */
[C---:B------:R-:W-:Y:S08]  /*149f0*/  HMMA.16816.F32 R24, R32.reuse, R26, RZ ;  /* 0x0000001a2018723c */ /* 0x040ff000000018ff */
[C---:B----4-:R-:W-:Y:S07]  /*14a00*/  HMMA.16816.F32 R28, R32.reuse, R136, RZ ;  /* 0x00000088201c723c */ /* 0x050fee00000018ff */
[----:B------:R-:W-:Y:S01]  /*14a10*/  @P0 IADD3.X R137, R155, R220, RZ, P1, !PT ;  /* 0x000000dc9b890210 */ /* 0x000fe20000ffe4ff */
[----:B------:R-:W-:Y:S01]  /*14a20*/  HMMA.16816.F32 R32, R32, R138, RZ ;  /* 0x0000008a2020723c */ /* 0x000fe200000018ff */
[C---:B------:R-:W-:Y:S03]  /*14a30*/  @P0 LEA R180, P1, R153.reuse, c[0x0][0x1f8], 0x1 ;  /* 0x00007e0099b40a11 */ /* 0x040fe600078208ff */
[----:B------:R-:W-:Y:S02]  /*14a40*/  @P0 LEA.HI.X R171, R2, c[0x0][0x1fc], R137, 0x1, P3 ;  /* 0x00007f0002ab0a11 */ /* 0x000fe400018f0c89 */
[----:B------:R-:W-:Y:S01]  /*14a50*/  @P0 LEA.HI.X R181, R153, c[0x0][0x1fc], R0, 0x1, P1 ;  /* 0x00007f0099b50a11 */ /* 0x000fe200008f0c00 */
[----:B------:R-:W2:Y:S01]  /*14a60*/  LDSM.16.M88.4 R136, [R191+0xd100] ;  /* 0x00d10000bf88783b */ /* 0x000ea20000000200 */
[C---:B-1----:R-:W-:Y:S05]  /*14a70*/  HMMA.16816.F32 R4, R140.reuse, R144, R4 ;  /* 0x000000908c04723c */ /* 0x042fea0000001804 */
[C---:B------:R-:W-:Y:S02]  /*14a80*/  IADD3 R0, R192.reuse, R157, RZ ;  /* 0x0000009dc0007210 */ /* 0x040fe40007ffe0ff */
[----:B------:R-:W1:Y:S01]  /*14a90*/  LDSM.16.M88.4 R152, [R191+0xd900] ;  /* 0x00d90000bf98783b */ /* 0x000e620000000200 */
[C---:B------:R-:W-:Y:S04]  /*14aa0*/  HMMA.16816.F32 R8, R140.reuse, R146, R8 ;  /* 0x000000928c08723c */ /* 0x040fe80000001808 */
[C---:B------:R-:W-:Y:S03]  /*14ab0*/  IADD3 R2, R192.reuse, R191, RZ ;  /* 0x000000bfc0027210 */ /* 0x040fe60007ffe0ff */
[----:B------:R-:W-:Y:S01]  /*14ac0*/  @!PT LDS RZ, [RZ] ;  /* 0x00000000fffff984 */ /* 0x000fe20000000800 */
[----:B------:R-:W-:Y:S01]  /*14ad0*/  @!PT LDS RZ, [RZ] ;  /* 0x00000000fffff984 */ /* 0x000fe20000000800 */
[----:B------:R-:W-:Y:S01]  /*14ae0*/  @!PT LDS RZ, [RZ] ;  /* 0x00000000fffff984 */ /* 0x000fe20000000800 */
[----:B------:R3:W-:Y:S01]  /*14af0*/  @P0 LDGSTS.E.BYPASS.LTC128B.128 [R175], [R178.64], !P6 ;  /* 0x00000000b2af0fae */ /* 0x0007e2000f101d46 */
[C---:B-----5:R-:W-:Y:S07]  /*14b00*/  HMMA.16816.F32 R12, R140.reuse, R148, R12 ;  /* 0x000000948c0c723c */ /* 0x060fee000000180c */
[----:B------:R3:W-:Y:S01]  /*14b10*/  @P0 LDGSTS.E.BYPASS.LTC128B.128 [R175+0x2000], [R176.64], !P5 ;  /* 0x02000000b0af0fae */ /* 0x0007e2000e901d46 */
[C---:B------:R-:W-:Y:S07]  /*14b20*/  HMMA.16816.F32 R16, R140.reuse, R150, R16 ;  /* 0x000000968c10723c */ /* 0x040fee0000001810 */
[----:B------:R4:W-:Y:S01]  /*14b30*/  @P0 LDGSTS.E.BYPASS.LTC128B.128 [R175+0x4000], [R168.64], !P4 ;  /* 0x04000000a8af0fae */ /* 0x0009e2000e101d46 */
[C---:B--2---:R-:W-:Y:S07]  /*14b40*/  HMMA.16816.F32 R20, R140.reuse, R136, R20 ;  /* 0x000000888c14723c */ /* 0x044fee0000001814 */
[----:B------:R3:W-:Y:S01]  /*14b50*/  @P0 LDGSTS.E.BYPASS.LTC128B.128 [R175+0x1000], [R172.64], !P6 ;  /* 0x01000000acaf0fae */ /* 0x0007e2000f101d46 */
[C---:B------:R-:W-:Y:S07]  /*14b60*/  HMMA.16816.F32 R24, R140.reuse, R138, R24 ;  /* 0x0000008a8c18723c */ /* 0x040fee0000001818 */
[----:B------:R4:W-:Y:S01]  /*14b70*/  @P0 LDGSTS.E.BYPASS.LTC128B.128 [R175+0x3000], [R170.64], !P5 ;  /* 0x03000000aaaf0fae */ /* 0x0009e2000e901d46 */
[C---:B-1----:R-:W-:Y:S07]  /*14b80*/  HMMA.16816.F32 R28, R140.reuse, R152, R28 ;  /* 0x000000988c1c723c */ /* 0x042fee000000181c */
[----:B------:R3:W-:Y:S01]  /*14b90*/  @P0 LDGSTS.E.BYPASS.LTC128B.128 [R175+0x5000], [R180.64], !P4 ;  /* 0x05000000b4af0fae */ /* 0x0007e2000e101d46 */
[----:B------:R-:W-:Y:S01]  /*14ba0*/  ISETP.GE.AND P0, PT, R217, 0x2, PT ;  /* 0x00000002d900780c */ /* 0x000fe20003f06270 */
[----:B------:R-:W-:Y:S06]  /*14bb0*/  HMMA.16816.F32 R32, R140, R154, R32 ;  /* 0x0000009a8c20723c */ /* 0x000fec0000001820 */
[----:B------:R-:W-:Y:S08]  /*14bc0*/  LDSM.16.M88.4 R156, [R185] ;  /* 0x00000000b99c783b */ /* 0x000ff00000000200 */
[----:B------:R-:W1:Y:S08]  /*14bd0*/  LDSM.16.M88.4 R160, [R0+0xc100] ;  /* 0x00c1000000a0783b */ /* 0x000e700000000200 */
[----:B------:R-:W2:Y:S08]  /*14be0*/  LDSM.16.M88.4 R164, [R0+0xc900] ;  /* 0x00c9000000a4783b */ /* 0x000eb00000000200 */
[----:B------:R-:W5:Y:S08]  /*14bf0*/  LDSM.16.M88.4 R144, [R0+0xd100] ;  /* 0x00d100000090783b */ /* 0x000f700000000200 */
[----:B------:R-:W0:Y:S08]  /*14c00*/  LDGDEPBAR ;  /* 0x00000000000079af */ /* 0x000e300000000000 */
[----:B------:R-:W3:Y:S01]  /*14c10*/  LDSM.16.M88.4 R148, [R0+0xd900] ;  /* 0x00d900000094783b */ /* 0x000ee20000000200 */
[C---:B-1----:R-:W-:Y:S07]  /*14c20*/  HMMA.16816.F32 R4, R156.reuse, R160, R4 ;  /* 0x000000a09c04723c */ /* 0x042fee0000001804 */
[----:B------:R-:W-:Y:S01]  /*14c30*/  LDSM.16.M88.4 R136, [R184] ;  /* 0x00000000b888783b */ /* 0x000fe20000000200 */
[C---:B------:R-:W-:Y:S07]  /*14c40*/  HMMA.16816.F32 R8, R156.reuse, R162, R8 ;  /* 0x000000a29c08723c */ /* 0x040fee0000001808 */
[----:B----4-:R-:W1:Y:S01]  /*14c50*/  LDSM.16.M88.4 R168, [R2+0xc100] ;  /* 0x00c1000002a8783b */ /* 0x010e620000000200 */
[C---:B--2---:R-:W-:Y:S07]  /*14c60*/  HMMA.16816.F32 R12, R156.reuse, R164, R12 ;  /* 0x000000a49c0c723c */ /* 0x044fee000000180c */
[----:B------:R-:W2:Y:S01]  /*14c70*/  LDSM.16.M88.4 R140, [R2+0xc900] ;  /* 0x00c90000028c783b */ /* 0x000ea20000000200 */
[C---:B------:R-:W-:Y:S07]  /*14c80*/  HMMA.16816.F32 R16, R156.reuse, R166, R16 ;  /* 0x000000a69c10723c */ /* 0x040fee0000001810 */
[----:B------:R-:W4:Y:S01]  /*14c90*/  LDSM.16.M88.4 R152, [R2+0xd100] ;  /* 0x00d100000298783b */ /* 0x000f220000000200 */
[C---:B-----5:R-:W-:Y:S07]  /*14ca0*/  HMMA.16816.F32 R20, R156.reuse, R144, R20 ;  /* 0x000000909c14723c */ /* 0x060fee0000001814 */
[----:B------:R-:W5:Y:S01]  /*14cb0*/  LDSM.16.M88.4 R160, [R2+0xd900] ;  /* 0x00d9000002a0783b */ /* 0x000f620000000200 */
[C---:B------:R-:W-:Y:S07]  /*14cc0*/  HMMA.16816.F32 R24, R156.reuse, R146, R24 ;  /* 0x000000929c18723c */ /* 0x040fee0000001818 */
[----:B------:R-:W-:Y:S01]  /*14cd0*/  LDSM.16.M88.4 R144, [R189+0x4000] ;  /* 0x00400000bd90783b */ /* 0x000fe20000000200 */
[C---:B---3--:R-:W-:Y:S07]  /*14ce0*/  HMMA.16816.F32 R28, R156.reuse, R148, R28 ;  /* 0x000000949c1c723c */ /* 0x048fee000000181c */
[----:B------:R-:W3:Y:S01]  /*14cf0*/  LDSM.16.M88.4 R164, [R187+UR4+0xe100] ;  /* 0x00e10004bba4783b */ /* 0x000ee20008000200 */
[----:B------:R-:W-:Y:S07]  /*14d00*/  HMMA.16816.F32 R32, R156, R150, R32 ;  /* 0x000000969c20723c */ /* 0x000fee0000001820 */
[----:B------:R-:W3:Y:S01]  /*14d10*/  LDSM.16.M88.4 R148, [R187+UR4+0xe900] ;  /* 0x00e90004bb94783b */ /* 0x000ee20008000200 */
[C---:B-1----:R-:W-:Y:S07]  /*14d20*/  HMMA.16816.F32 R4, R136.reuse, R168, R4 ;  /* 0x000000a88804723c */ /* 0x042fee0000001804 */
[----:B------:R-:W1:Y:S01]  /*14d30*/  LDSM.16.M88.4 R156, [R187+UR4+0xf100] ;  /* 0x00f10004bb9c783b */ /* 0x000e620008000200 */
[C---:B------:R-:W-:Y:S07]  /*14d40*/  HMMA.16816.F32 R8, R136.reuse, R170, R8 ;  /* 0x000000aa8808723c */ /* 0x040fee0000001808 */
[----:B------:R-:W1:Y:S01]  /*14d50*/  LDSM.16.M88.4 R168, [R187+UR4+0xf900] ;  /* 0x00f90004bba8783b */ /* 0x000e620008000200 */
[C---:B--2---:R-:W-:Y:S07]  /*14d60*/  HMMA.16816.F32 R12, R136.reuse, R140, R12 ;  /* 0x0000008c880c723c */ /* 0x044fee000000180c */
[----:B------:R-:W-:Y:S01]  /*14d70*/  LDSM.16.M88.4 R172, [R191+0xf900] ;  /* 0x00f90000bfac783b */ /* 0x000fe20000000200 */
[C---:B------:R-:W-:Y:S07]  /*14d80*/  HMMA.16816.F32 R16, R136.reuse, R142, R16 ;  /* 0x0000008e8810723c */ /* 0x040fee0000001810 */
[----:B------:R-:W-:Y:S01]  /*14d90*/  LDSM.16.M88.4 R140, [R191+0xe100] ;  /* 0x00e10000bf8c783b */ /* 0x000fe20000000200 */
[C---:B----4-:R-:W-:Y:S07]  /*14da0*/  HMMA.16816.F32 R20, R136.reuse, R152, R20 ;  /* 0x000000988814723c */ /* 0x050fee0000001814 */
[----:B------:R-:W-:Y:S01]  /*14db0*/  LDSM.16.M88.4 R176, [R189+0x8000] ;  /* 0x00800000bdb0783b */ /* 0x000fe20000000200 */
[C---:B------:R-:W-:Y:S07]  /*14dc0*/  HMMA.16816.F32 R24, R136.reuse, R154, R24 ;  /* 0x0000009a8818723c */ /* 0x040fee0000001818 */
[----:B------:R-:W-:Y:S01]  /*14dd0*/  LDSM.16.M88.4 R152, [R191+0xe900] ;  /* 0x00e90000bf98783b */ /* 0x000fe20000000200 */
[C---:B-----5:R-:W-:Y:S07]  /*14de0*/  HMMA.16816.F32 R28, R136.reuse, R160, R28 ;  /* 0x000000a0881c723c */ /* 0x060fee000000181c */
[----:B------:R-:W-:Y:S01]  /*14df0*/  LDSM.16.M88.4 R180, [R187+UR4+0x10100] ;  /* 0x01010004bbb4783b */ /* 0x000fe20008000200 */
[----:B------:R-:W-:Y:S07]  /*14e00*/  HMMA.16816.F32 R32, R136, R162, R32 ;  /* 0x000000a28820723c */ /* 0x000fee0000001820 */
[----:B------:R-:W2:Y:S01]  /*14e10*/  LDSM.16.M88.4 R136, [R190+0x4000] ;  /* 0x00400000be88783b */ /* 0x000ea20000000200 */
[C---:B---3--:R-:W-:Y:S07]  /*14e20*/  HMMA.16816.F32 R4, R144.reuse, R164, R4 ;  /* 0x000000a49004723c */ /* 0x048fee0000001804 */
[----:B------:R-:W3:Y:S01]  /*14e30*/  LDSM.16.M88.4 R160, [R191+0xf100] ;  /* 0x00f10000bfa0783b */ /* 0x000ee20000000200 */
[C---:B------:R-:W-:Y:S07]  /*14e40*/  HMMA.16816.F32 R8, R144.reuse, R166, R8 ;  /* 0x000000a69008723c */ /* 0x040fee0000001808 */
[----:B------:R-:W-:Y:S01]  /*14e50*/  LDSM.16.M88.4 R164, [R2+0xe100] ;  /* 0x00e1000002a4783b */ /* 0x000fe20000000200 */
        /* <DEDUP_REMOVED lines=15> */
[C---:B---3--:R-:W-:Y:S08]  /*14f50*/  HMMA.16816.F32 R20, R136.reuse, R160, R20 ;  /* 0x000000a08814723c */ /* 0x048ff00000001814 */
[C---:B------:R-:W-:Y:S01]  /*14f60*/  HMMA.16816.F32 R24, R136.reuse, R162, R24 ;  /* 0x000000a28818723c */ /* 0x040fe20000001818 */
[----:B------:R-:W3:Y:S07]  /*14f70*/  LDSM.16.M88.4 R160, [R184+0x4000] ;  /* 0x00400000b8a0783b */ /* 0x000eee0000000200 */
[C---:B------:R-:W-:Y:S08]  /*14f80*/  HMMA.16816.F32 R28, R136.reuse, R172, R28 ;  /* 0x000000ac881c723c */ /* 0x040ff0000000181c */
[----:B------:R-:W-:Y:S07]  /*14f90*/  HMMA.16816.F32 R32, R136, R174, R32 ;  /* 0x000000ae8820723c */ /* 0x000fee0000001820 */
[----:B------:R-:W-:Y:S01]  /*14fa0*/  IADD3 R137, R192, UR4, R187 ;  /* 0x00000004c0897c10 */ /* 0x000fe2000fffe0bb */
[C---:B-1----:R-:W-:Y:S05]  /*14fb0*/  HMMA.16816.F32 R4, R148.reuse, R156, R4 ;  /* 0x0000009c9404723c */ /* 0x042fea0000001804 */
[----:B------:R-:W-:Y:S03]  /*14fc0*/  IADD3 R132, R188, R137, RZ ;  /* 0x00000089bc847210 */ /* 0x000fe60007ffe0ff */
[C---:B------:R-:W-:Y:S01]  /*14fd0*/  HMMA.16816.F32 R8, R148.reuse, R158, R8 ;  /* 0x0000009e9408723c */ /* 0x040fe20000001808 */
[----:B------:R-:W-:Y:S07]  /*14fe0*/  LDSM.16.M88.4 R156, [R191+0x10100] ;  /* 0x01010000bf9c783b */ /* 0x000fee0000000200 */
[C---:B--2---:R-:W-:Y:S01]  /*14ff0*/  HMMA.16816.F32 R12, R148.reuse, R140, R12 ;  /* 0x0000008c940c723c */ /* 0x044fe2000000180c */
[----:B------:R-:W1:Y:S07]  /*15000*/  LDSM.16.M88.4 R136, [R132+0xe900] ;  /* 0x00e900008488783b */ /* 0x000e6e0000000200 */
[C---:B------:R-:W-:Y:S01]  /*15010*/  HMMA.16816.F32 R16, R148.reuse, R142, R16 ;  /* 0x0000008e9410723c */ /* 0x040fe20000001810 */
[----:B------:R-:W2:Y:S07]  /*15020*/  LDSM.16.M88.4 R168, [R132+0xf100] ;  /* 0x00f1000084a8783b */ /* 0x000eae0000000200 */
[C---:B------:R-:W-:Y:S01]  /*15030*/  HMMA.16816.F32 R20, R148.reuse, R144, R20 ;  /* 0x000000909414723c */ /* 0x040fe20000001814 */
[----:B------:R-:W5:Y:S07]  /*15040*/  LDSM.16.M88.4 R172, [R132+0xf900] ;  /* 0x00f9000084ac783b */ /* 0x000f6e0000000200 */
[C---:B------:R-:W-:Y:S01]  /*15050*/  HMMA.16816.F32 R24, R148.reuse, R146, R24 ;  /* 0x000000929418723c */ /* 0x040fe20000001818 */
[----:B------:R-:W2:Y:S07]  /*15060*/  LDSM.16.M88.4 R140, [R187+UR4+0x10900] ;  /* 0x01090004bb8c783b */ /* 0x000eae0008000200 */
[C---:B----4-:R-:W-:Y:S01]  /*15070*/  HMMA.16816.F32 R28, R148.reuse, R152, R28 ;  /* 0x00000098941c723c */ /* 0x050fe2000000181c */
[----:B------:R-:W4:Y:S07]  /*15080*/  LDSM.16.M88.4 R144, [R187+UR4+0x11100] ;  /* 0x01110004bb90783b */ /* 0x000f2e0008000200 */
[----:B------:R-:W-:Y:S01]  /*15090*/  HMMA.16816.F32 R32, R148, R154, R32 ;  /* 0x0000009a9420723c */ /* 0x000fe20000001820 */
[----:B------:R-:W4:Y:S07]  /*150a0*/  LDSM.16.M88.4 R148, [R187+UR4+0x11900] ;  /* 0x01190004bb94783b */ /* 0x000f2e0008000200 */
[C---:B---3--:R-:W-:Y:S01]  /*150b0*/  HMMA.16816.F32 R4, R160.reuse, R164, R4 ;  /* 0x000000a4a004723c */ /* 0x048fe20000001804 */
[----:B------:R-:W3:Y:S07]  /*150c0*/  LDSM.16.M88.4 R152, [R190+0x8000] ;  /* 0x00800000be98783b */ /* 0x000eee0000000200 */
[C---:B------:R-:W-:Y:S01]  /*150d0*/  HMMA.16816.F32 R8, R160.reuse, R166, R8 ;  /* 0x000000a6a008723c */ /* 0x040fe20000001808 */
[----:B------:R-:W-:Y:S07]  /*150e0*/  LDSM.16.M88.4 R164, [R191+0x11900] ;  /* 0x01190000bfa4783b */ /* 0x000fee0000000200 */
[C---:B-1----:R-:W-:Y:S08]  /*150f0*/  HMMA.16816.F32 R12, R160.reuse, R136, R12 ;  /* 0x00000088a00c723c */ /* 0x042ff0000000180c */
[C---:B------:R-:W-:Y:S01]  /*15100*/  HMMA.16816.F32 R16, R160.reuse, R138, R16 ;  /* 0x0000008aa010723c */ /* 0x040fe20000001810 */
[----:B------:R-:W1:Y:S07]  /*15110*/  LDSM.16.M88.4 R136, [R191+0x10900] ;  /* 0x01090000bf88783b */ /* 0x000e6e0000000200 */
[C---:B--2---:R-:W-:Y:S08]  /*15120*/  HMMA.16816.F32 R20, R160.reuse, R168, R20 ;  /* 0x000000a8a014723c */ /* 0x044ff00000001814 */
[C---:B------:R-:W-:Y:S01]  /*15130*/  HMMA.16816.F32 R24, R160.reuse, R170, R24 ;  /* 0x000000aaa018723c */ /* 0x040fe20000001818 */
[----:B------:R-:W-:Y:S07]  /*15140*/  LDSM.16.M88.4 R168, [R185+0x8000] ;  /* 0x00800000b9a8783b */ /* 0x000fee0000000200 */
[C---:B-----5:R-:W-:Y:S08]  /*15150*/  HMMA.16816.F32 R28, R160.reuse, R172, R28 ;  /* 0x000000aca01c723c */ /* 0x060ff0000000181c */
[----:B------:R-:W-:Y:S01]  /*15160*/  HMMA.16816.F32 R32, R160, R174, R32 ;  /* 0x000000aea020723c */ /* 0x000fe20000001820 */
[----:B------:R-:W2:Y:S07]  /*15170*/  LDSM.16.M88.4 R160, [R191+0x11100] ;  /* 0x01110000bfa0783b */ /* 0x000eae0000000200 */
        /* <DEDUP_REMOVED lines=12> */
[----:B------:R-:W4:Y:S07]  /*15240*/  LDSM.16.M88.4 R148, [R0+0x11900] ;  /* 0x011900000094783b */ /* 0x000f2e0000000200 */
[C---:B---3--:R-:W-:Y:S01]  /*15250*/  HMMA.16816.F32 R4, R152.reuse, R156, R4 ;  /* 0x0000009c9804723c */ /* 0x048fe20000001804 */
[----:B------:R-:W3:Y:S07]  /*15260*/  LDSM.16.M88.4 R176, [R184+0x8000] ;  /* 0x00800000b8b0783b */ /* 0x000eee0000000200 */
        /* <DEDUP_REMOVED lines=86> */
[----:B-1----:R-:W-:Y:S09]  /*157d0*/  FMNMX.FTZ R13, R138, R13, !PT ;  /* 0x0000000d8a0d7209 */ /* 0x002ff20007810000 */
[----:B------:R-:W1:Y:S01]  /*157e0*/  MUFU.TANH R140, R18 ;  /* 0x00000012008c7308 */ /* 0x000e620000002400 */
[----:B---3--:R-:W-:Y:S09]  /*157f0*/  FMNMX.FTZ R0, R139, R0, !PT ;  /* 0x000000008b007209 */ /* 0x008ff20007810000 */
[----:B------:R-:W3:Y:S01]  /*15800*/  MUFU.TANH R136, R19 ;  /* 0x0000001300887308 */ /* 0x000ee20000002400 */
[----:B--2---:R-:W-:Y:S02]  /*15810*/  FMNMX.FTZ R0, R137, R0, !PT ;  /* 0x0000000089007209 */ /* 0x004fe40007810000 */
[----:B------:R-:W-:Y:S07]  /*15820*/  IADD3 R17, R134, UR4, RZ ;  /* 0x0000000486117c10 */ /* 0x000fee000fffe0ff */
        /* <DEDUP_REMOVED lines=53> */
[--C-:B------:R-:W-:Y:S01]  /*15b80*/  FFMA.FTZ R167, R139, c[0x0][0x2d0], -R152.reuse ;  /* 0x0000b4008ba77a23 */ /* 0x100fe20000010898 */
[----:B------:R-:W-:Y:S01]  /*15b90*/  IADD3 R5, R135, UR4, RZ ;  /* 0x0000000487057c10 */ /* 0x000fe2000fffe0ff */
[--C-:B------:R-:W-:Y:S02]  /*15ba0*/  FFMA.FTZ R177, R155, c[0x0][0x2d0], -R152.reuse ;  /* 0x0000b4009bb17a23 */ /* 0x100fe40000010898 */
        /* <DEDUP_REMOVED lines=8> */
[----:B------:R-:W1:Y:S01]  /*15c30*/  LDSM.16.MT88.4 R20, [R133+0x100] ;  /* 0x000100008514783b */ /* 0x000e620000004200 */
[--C-:B------:R-:W-:Y:S01]  /*15c40*/  FFMA.FTZ R157, R166, c[0x0][0x2d0], -R145.reuse ;  /* 0x0000b400a69d7a23 */ /* 0x100fe20000010891 */
[----:B------:R-:W3:Y:S01]  /*15c50*/  MUFU.EX2 R163, R163 ;  /* 0x000000a300a37308 */ /* 0x000ee20000000800 */
[----:B------:R-:W-:Y:S02]  /*15c60*/  FMUL.FTZ R3, R4, c[0x0][0x2d0] ;  /* 0x0000b40004037a20 */ /* 0x000fe40000410000 */
[C---:B--2---:R-:W-:Y:S02]  /*15c70*/  FMUL.FTZ R4, R132.reuse, R128 ;  /* 0x0000008084047220 */ /* 0x044fe40000410000 */
[C---:B------:R-:W-:Y:S02]  /*15c80*/  FMUL.FTZ R5, R132.reuse, R129 ;  /* 0x0000008184057220 */ /* 0x040fe40000410000 */
[C---:B------:R-:W-:Y:S02]  /*15c90*/  FMUL.FTZ R8, R132.reuse, R124 ;  /* 0x0000007c84087220 */ /* 0x040fe40000410000 */
[C---:B------:R-:W-:Y:S01]  /*15ca0*/  FMUL.FTZ R9, R132.reuse, R125 ;  /* 0x0000007d84097220 */ /* 0x040fe20000410000 */
[----:B------:R-:W2:Y:S01]  /*15cb0*/  MUFU.EX2 R3, R3 ;  /* 0x0000000300037308 */ /* 0x000ea20000000800 */
[C---:B------:R-:W-:Y:S02]  /*15cc0*/  FMUL.FTZ R16, R132.reuse, R116 ;  /* 0x0000007484107220 */ /* 0x040fe40000410000 */
[C---:B------:R-:W-:Y:S02]  /*15cd0*/  FMUL.FTZ R17, R132.reuse, R117 ;  /* 0x0000007584117220 */ /* 0x040fe40000410000 */
[C---:B------:R-:W-:Y:S02]  /*15ce0*/  FMUL.FTZ R24, R132.reuse, R108 ;  /* 0x0000006c84187220 */ /* 0x040fe40000410000 */
[C---:B------:R-:W-:Y:S02]  /*15cf0*/  FMUL.FTZ R25, R132.reuse, R109 ;  /* 0x0000006d84197220 */ /* 0x040fe40000410000 */
[C---:B------:R-:W-:Y:S01]  /*15d00*/  FMUL.FTZ R32, R132.reuse, R100 ;  /* 0x0000006484207220 */ /* 0x040fe20000410000 */
[----:B------:R-:W-:Y:S01]  /*15d10*/  MUFU.EX2 R162, R162 ;  /* 0x000000a200a27308 */ /* 0x000fe20000000800 */
[----:B------:R-:W-:Y:S02]  /*15d20*/  FMUL.FTZ R33, R132, R101 ;  /* 0x0000006584217220 */ /* 0x000fe40000410000 */
[--C-:B------:R-:W-:Y:S01]  /*15d30*/  FFMA.FTZ R166, R141, c[0x0][0x2d0], -R152.reuse ;  /* 0x0000b4008da67a23 */ /* 0x100fe20000010898 */
[----:B---3--:R-:W-:Y:S01]  /*15d40*/  F2FP.PACK_AB R128, R163, R164 ;  /* 0x000000a4a380723e */ /* 0x008fe200000000ff */
[--C-:B------:R-:W-:Y:S02]  /*15d50*/  FFMA.FTZ R168, R137, c[0x0][0x2d0], -R152.reuse ;  /* 0x0000b40089a87a23 */ /* 0x100fe40000010898 */
[--C-:B------:R-:W-:Y:S02]  /*15d60*/  FFMA.FTZ R169, R142, c[0x0][0x2d0], -R145.reuse ;  /* 0x0000b4008ea97a23 */ /* 0x100fe40000010891 */
[--C-:B------:R-:W-:Y:S01]  /*15d70*/  FFMA.FTZ R170, R138, c[0x0][0x2d0], -R145.reuse ;  /* 0x0000b4008aaa7a23 */ /* 0x100fe20000010891 */
        /* <DEDUP_REMOVED lines=16> */
[----:B------:R-:W-:Y:S01]  /*15e80*/  FMUL.FTZ R35, R3, R103 ;  /* 0x0000006703237220 */ /* 0x000fe20000410000 */
[----:B---3--:R-:W-:Y:S01]  /*15e90*/  F2FP.PACK_AB R130, R159, R162 ;  /* 0x000000a29f82723e */ /* 0x008fe200000000ff */
        /* <DEDUP_REMOVED lines=8> */
[----:B------:R-:W-:Y:S01]  /*15f20*/  FMUL.FTZ R37, R132, R37 ;  /* 0x0000002584257220 */ /* 0x000fe20000410000 */
[----:B------:R-:W-:Y:S01]  /*15f30*/  LDSM.16.MT88.4 R116, [R133+0x900] ;  /* 0x000900008574783b */ /* 0x000fe20000004200 */
[----:B------:R-:W3:Y:S01]  /*15f40*/  MUFU.EX2 R157, R157 ;  /* 0x0000009d009d7308 */ /* 0x000ee20000000800 */
[C---:B------:R-:W-:Y:S02]  /*15f50*/  FMUL.FTZ R38, R3.reuse, R38 ;  /* 0x0000002603267220 */ /* 0x040fe40000410000 */
[C---:B------:R-:W-:Y:S01]  /*15f60*/  FMUL.FTZ R39, R3.reuse, R39 ;  /* 0x0000002703277220 */ /* 0x040fe20000410000 */
[----:B--2---:R-:W-:Y:S01]  /*15f70*/  F2FP.PACK_AB R129, R160, R161 ;  /* 0x000000a1a081723e */ /* 0x004fe200000000ff */
[C---:B------:R-:W-:Y:S02]  /*15f80*/  FMUL.FTZ R40, R132.reuse, R40 ;  /* 0x0000002884287220 */ /* 0x040fe40000410000 */
        /* <DEDUP_REMOVED lines=8> */
[----:B------:R-:W-:Y:S01]  /*16010*/  FMUL.FTZ R47, R3, R47 ;  /* 0x0000002f032f7220 */ /* 0x000fe20000410000 */
[----:B------:R-:W2:Y:S01]  /*16020*/  MUFU.EX2 R166, R166 ;  /* 0x000000a600a67308 */ /* 0x000ea20000000800 */
[C---:B------:R-:W-:Y:S01]  /*16030*/  FMUL.FTZ R48, R132.reuse, R48 ;  /* 0x0000003084307220 */ /* 0x040fe20000410000 */
[----:B---3--:R-:W-:Y:S01]  /*16040*/  F2FP.PACK_AB R131, R157, R158 ;  /* 0x0000009e9d83723e */ /* 0x008fe200000000ff */
[C---:B------:R-:W-:Y:S02]  /*16050*/  FMUL.FTZ R49, R132.reuse, R49 ;  /* 0x0000003184317220 */ /* 0x040fe40000410000 */
[C---:B------:R-:W-:Y:S02]  /*16060*/  FMUL.FTZ R50, R3.reuse, R50 ;  /* 0x0000003203327220 */ /* 0x040fe40000410000 */
[C---:B------:R-:W-:Y:S02]  /*16070*/  FMUL.FTZ R51, R3.reuse, R51 ;  /* 0x0000003303337220 */ /* 0x040fe40000410000 */
[C---:B------:R-:W-:Y:S01]  /*16080*/  HMMA.16816.F32 R4, R128.reuse, R12, R4 ;  /* 0x0000000c8004723c */ /* 0x040fe20000001804 */
        /* <DEDUP_REMOVED lines=10> */
[----:B------:R-:W3:Y:S01]  /*16130*/  LDSM.16.MT88.4 R120, [R156+0x100] ;  /* 0x000100009c78783b */ /* 0x000ee20000004200 */
[C---:B------:R-:W-:Y:S02]  /*16140*/  FMUL.FTZ R54, R3.reuse, R54 ;  /* 0x0000003603367220 */ /* 0x040fe40000410000 */
[C---:B------:R-:W-:Y:S02]  /*16150*/  FMUL.FTZ R55, R3.reuse, R55 ;  /* 0x0000003703377220 */ /* 0x040fe40000410000 */
[C---:B-1----:R-:W-:Y:S03]  /*16160*/  HMMA.16816.F32 R12, R128.reuse, R20, R12 ;  /* 0x00000014800c723c */ /* 0x042fe6000000180c */
[C---:B------:R-:W-:Y:S01]  /*16170*/  FMUL.FTZ R56, R132.reuse, R56 ;  /* 0x0000003884387220 */ /* 0x040fe20000410000 */
[----:B------:R-:W1:Y:S01]  /*16180*/  MUFU.EX2 R170, R170 ;  /* 0x000000aa00aa7308 */ /* 0x000e620000000800 */
        /* <DEDUP_REMOVED lines=8> */
[----:B------:R-:W4:Y:S01]  /*16210*/  LDSM.16.MT88.4 R112, [R135+UR4+0x2100] ;  /* 0x002100048770783b */ /* 0x000f220008004200 */
[C---:B------:R-:W-:Y:S02]  /*16220*/  FMUL.FTZ R59, R3.reuse, R59 ;  /* 0x0000003b033b7220 */ /* 0x040fe40000410000 */
[C---:B------:R-:W-:Y:S01]  /*16230*/  FMUL.FTZ R60, R132.reuse, R60 ;  /* 0x0000003c843c7220 */ /* 0x040fe20000410000 */
[----:B------:R-:W5:Y:S01]  /*16240*/  MUFU.EX2 R172, R172 ;  /* 0x000000ac00ac7308 */ /* 0x000f620000000800 */
        /* <DEDUP_REMOVED lines=14> */
[C---:B---3--:R-:W-:Y:S02]  /*16330*/  HMMA.16816.F32 R28, R128.reuse, R120, R28 ;  /* 0x00000078801c723c */ /* 0x048fe4000000181c */
        /* <DEDUP_REMOVED lines=9> */
[C---:B----4-:R-:W-:Y:S04]  /*163d0*/  HMMA.16816.F32 R36, R128.reuse, R112, R36 ;  /* 0x000000708024723c */ /* 0x050fe80000001824 */
        /* <DEDUP_REMOVED lines=13> */
[----:B------:R-:W1:Y:S03]  /*164b0*/  LDSM.16.MT88.4 R104, [R135+UR4+0x4100] ;  /* 0x004100048768783b */ /* 0x000e660008004200 */
        /* <DEDUP_REMOVED lines=9> */
[C---:B------:R-:W-:Y:S04]  /*16550*/  HMMA.16816.F32 R60, R128.reuse, R108, R60 ;  /* 0x0000006c803c723c */ /* 0x040fe8000000183c */
[C---:B------:R-:W-:Y:S02]  /*16560*/  FMUL.FTZ R93, R132.reuse, R93 ;  /* 0x0000005d845d7220 */ /* 0x040fe40000410000 */
[C---:B------:R-:W-:Y:S02]  /*16570*/  FMUL.FTZ R94, R3.reuse, R94 ;  /* 0x0000005e035e7220 */ /* 0x040fe40000410000 */
[C---:B------:R-:W-:Y:S01]  /*16580*/  HMMA.16816.F32 R64, R128.reuse, R110, R64 ;  /* 0x0000006e8040723c */ /* 0x040fe20000001840 */
[----:B------:R-:W4:Y:S03]  /*16590*/  LDSM.16.MT88.4 R108, [R134+UR4+0x4100] ;  /* 0x00410004866c783b */ /* 0x000f260008004200 */
        /* <DEDUP_REMOVED lines=9> */
[C---:B------:R-:W-:Y:S01]  /*16630*/  FMUL.FTZ R78, R3.reuse, R78 ;  /* 0x0000004e034e7220 */ /* 0x040fe20000410000 */
[----:B------:R-:W-:Y:S01]  /*16640*/  MUFU.EX2 R176, R176 ;  /* 0x000000b000b07308 */ /* 0x000fe20000000800 */
[C---:B------:R-:W-:Y:S02]  /*16650*/  FMUL.FTZ R76, R132.reuse, R76 ;  /* 0x0000004c844c7220 */ /* 0x040fe40000410000 */
[----:B------:R-:W-:Y:S04]  /*16660*/  FMUL.FTZ R79, R3, R79 ;  /* 0x0000004f034f7220 */ /* 0x000fe80000410000 */
[C---:B------:R-:W-:Y:S02]  /*16670*/  FMUL.FTZ R77, R132.reuse, R77 ;  /* 0x0000004d844d7220 */ /* 0x040fe40000410000 */
[--C-:B------:R-:W-:Y:S02]  /*16680*/  FFMA.FTZ R181, R153, c[0x0][0x2d0], -R152.reuse ;  /* 0x0000b40099b57a23 */ /* 0x100fe40000010898 */
[--C-:B------:R-:W-:Y:S02]  /*16690*/  FFMA.FTZ R175, R175, c[0x0][0x2d0], -R152.reuse ;  /* 0x0000b400afaf7a23 */ /* 0x100fe40000010898 */
[--C-:B------:R-:W-:Y:S01]  /*166a0*/  FFMA.FTZ R178, R173, c[0x0][0x2d0], -R152.reuse ;  /* 0x0000b400adb27a23 */ /* 0x100fe20000010898 */
[C---:B---3--:R-:W-:Y:S01]  /*166b0*/  HMMA.16816.F32 R76, R128.reuse, R100, R76 ;  /* 0x00000064804c723c */ /* 0x048fe2000000184c */
[----:B------:R-:W-:Y:S02]  /*166c0*/  MUFU.EX2 R181, R181 ;  /* 0x000000b500b57308 */ /* 0x000fe40000000800 */
[C---:B------:R-:W-:Y:S02]  /*166d0*/  FMUL.FTZ R82, R3.reuse, R82 ;  /* 0x0000005203527220 */ /* 0x040fe40000410000 */
[----:B------:R-:W-:Y:S02]  /*166e0*/  FMUL.FTZ R80, R132, R80 ;  /* 0x0000005084507220 */ /* 0x000fe40000410000 */
[----:B------:R-:W-:Y:S01]  /*166f0*/  FMUL.FTZ R83, R3, R83 ;  /* 0x0000005303537220 */ /* 0x000fe20000410000 */
[----:B--2---:R-:W-:Y:S01]  /*16700*/  F2FP.PACK_AB R100, R166, R165 ;  /* 0x000000a5a664723e */ /* 0x004fe200000000ff */
[----:B------:R-:W-:Y:S02]  /*16710*/  FMUL.FTZ R81, R132, R81 ;  /* 0x0000005184517220 */ /* 0x000fe40000410000 */
[----:B------:R-:W-:Y:S01]  /*16720*/  MUFU.EX2 R175, R175 ;  /* 0x000000af00af7308 */ /* 0x000fe20000000800 */
[----:B------:R-:W-:Y:S01]  /*16730*/  F2FP.PACK_AB R101, R170, R169 ;  /* 0x000000a9aa65723e */ /* 0x000fe200000000ff */
[--C-:B------:R-:W-:Y:S02]  /*16740*/  FFMA.FTZ R173, R180, c[0x0][0x2d0], -R145.reuse ;  /* 0x0000b400b4ad7a23 */ /* 0x100fe40000010891 */
[--C-:B------:R-:W-:Y:S01]  /*16750*/  FFMA.FTZ R180, R154, c[0x0][0x2d0], -R145.reuse ;  /* 0x0000b4009ab47a23 */ /* 0x100fe20000010891 */
[C---:B------:R-:W-:Y:S03]  /*16760*/  HMMA.16816.F32 R80, R128.reuse, R102, R80 ;  /* 0x000000668050723c */ /* 0x040fe60000001850 */
[--C-:B------:R-:W-:Y:S02]  /*16770*/  FFMA.FTZ R174, R174, c[0x0][0x2d0], -R145.reuse ;  /* 0x0000b400aeae7a23 */ /* 0x100fe40000010891 */
[--C-:B------:R-:W-:Y:S01]  /*16780*/  FFMA.FTZ R179, R182, c[0x0][0x2d0], -R145.reuse ;  /* 0x0000b400b6b37a23 */ /* 0x100fe20000010891 */
[----:B------:R-:W-:Y:S01]  /*16790*/  MUFU.EX2 R178, R178 ;  /* 0x000000b200b27308 */ /* 0x000fe20000000800 */
[--C-:B------:R-:W-:Y:S01]  /*167a0*/  FFMA.FTZ R182, R151, c[0x0][0x2d0], -R152.reuse ;  /* 0x0000b40097b67a23 */ /* 0x100fe20000010898 */
[C---:B----4-:R-:W-:Y:S01]  /*167b0*/  HMMA.16816.F32 R84, R128.reuse, R108, R84 ;  /* 0x0000006c8054723c */ /* 0x050fe20000001854 */
[----:B------:R-:W-:Y:S03]  /*167c0*/  LDSM.16.MT88.4 R148, [R135+UR4+0x3900] ;  /* 0x003900048794783b */ /* 0x000fe60008004200 */
[----:B------:R-:W-:Y:S01]  /*167d0*/  FFMA.FTZ R152, R147, c[0x0][0x2d0], -R152 ;  /* 0x0000b40093987a23 */ /* 0x000fe20000010898 */
[----:B------:R-:W-:Y:S01]  /*167e0*/  F2FP.PACK_AB R102, R168, R167 ;  /* 0x000000a7a866723e */ /* 0x000fe200000000ff */
[----:B------:R-:W-:Y:S01]  /*167f0*/  FFMA.FTZ R145, R144, c[0x0][0x2d0], -R145 ;  /* 0x0000b40090917a23 */ /* 0x000fe20000010891 */
[----:B-----5:R-:W-:Y:S01]  /*16800*/  F2FP.PACK_AB R103, R172, R171 ;  /* 0x000000abac67723e */ /* 0x020fe200000000ff */
[C---:B------:R-:W-:Y:S01]  /*16810*/  HMMA.16816.F32 R88, R128.reuse, R110, R88 ;  /* 0x0000006e8058723c */ /* 0x040fe20000001858 */
[----:B------:R-:W2:Y:S01]  /*16820*/  LDSM.16.MT88.4 R108, [R134+UR4+0x900] ;  /* 0x00090004866c783b */ /* 0x000ea20008004200 */
[----:B------:R3:W-:Y:S02]  /*16830*/  MUFU.EX2 R224, R152 ;  /* 0x0000009800e07308 */ /* 0x0007e40000000800 */
[----:B------:R-:W-:Y:S02]  /*16840*/  FFMA.FTZ R161, R3, R214, R161 ;  /* 0x000000d603a17223 */ /* 0x000fe400000100a1 */
[----:B------:R-:W-:Y:S02]  /*16850*/  FFMA.FTZ R164, R132, R213, R164 ;  /* 0x000000d584a47223 */ /* 0x000fe400000100a4 */
[C---:B-1----:R-:W-:Y:S04]  /*16860*/  HMMA.16816.F32 R92, R128.reuse, R104, R92 ;  /* 0x00000068805c723c */ /* 0x042fe8000000185c */
[----:B------:R1:W-:Y:S01]  /*16870*/  MUFU.EX2 R228, R145 ;  /* 0x0000009100e47308 */ /* 0x0003e20000000800 */
[----:B------:R-:W-:Y:S02]  /*16880*/  FADD.FTZ R163, R163, R164 ;  /* 0x000000a4a3a37221 */ /* 0x000fe40000010000 */
[----:B------:R-:W-:Y:S01]  /*16890*/  FADD.FTZ R161, R160, R161 ;  /* 0x000000a1a0a17221 */ /* 0x000fe20000010000 */
[----:B------:R-:W-:Y:S01]  /*168a0*/  HMMA.16816.F32 R96, R128, R106, R96 ;  /* 0x0000006a8060723c */ /* 0x000fe20000001860 */
[----:B------:R-:W4:Y:S03]  /*168b0*/  LDSM.16.MT88.4 R104, [R156+0x2900] ;  /* 0x002900009c68783b */ /* 0x000f260000004200 */
[----:B------:R-:W-:Y:S02]  /*168c0*/  FADD.FTZ R162, R162, R163 ;  /* 0x000000a3a2a27221 */ /* 0x000fe40000010000 */
[----:B------:R-:W-:Y:S02]  /*168d0*/  MUFU.EX2 R173, R173 ;  /* 0x000000ad00ad7308 */ /* 0x000fe40000000800 */
[C---:B------:R-:W-:Y:S01]  /*168e0*/  HMMA.16816.F32 R4, R100.reuse, R112, R4 ;  /* 0x000000706404723c */ /* 0x040fe20000001804 */
[----:B---3--:R-:W-:Y:S04]  /*168f0*/  LDSM.16.MT88.4 R152, [R133+0x3900] ;  /* 0x003900008598783b */ /* 0x008fe80000004200 */
[----:B------:R-:W-:Y:S03]  /*16900*/  FADD.FTZ R162, R159, R162 ;  /* 0x000000a29fa27221 */ /* 0x000fe60000010000 */
[C---:B------:R-:W-:Y:S01]  /*16910*/  HMMA.16816.F32 R8, R100.reuse, R114, R8 ;  /* 0x000000726408723c */ /* 0x040fe20000001808 */
[----:B------:R-:W-:Y:S01]  /*16920*/  MUFU.EX2 R174, R174 ;  /* 0x000000ae00ae7308 */ /* 0x000fe20000000800 */
[----:B------:R-:W-:Y:S02]  /*16930*/  LDSM.16.MT88.4 R112, [R133+0x4900] ;  /* 0x004900008570783b */ /* 0x000fe40000004200 */
[----:B------:R-:W-:Y:S04]  /*16940*/  FADD.FTZ R165, R165, R162 ;  /* 0x000000a2a5a57221 */ /* 0x000fe80000010000 */
[C---:B------:R-:W-:Y:S02]  /*16950*/  HMMA.16816.F32 R12, R100.reuse, R116, R12 ;  /* 0x00000074640c723c */ /* 0x040fe4000000180c */
[----:B-1----:R-:W-:Y:S01]  /*16960*/  LDSM.16.MT88.4 R144, [R156+0x1900] ;  /* 0x001900009c90783b */ /* 0x002fe20000004200 */
[----:B------:R-:W-:Y:S01]  /*16970*/  MUFU.EX2 R179, R179 ;  /* 0x000000b300b37308 */ /* 0x000fe20000000800 */
[----:B------:R-:W-:Y:S04]  /*16980*/  FADD.FTZ R166, R166, R165 ;  /* 0x000000a5a6a67221 */ /* 0x000fe80000010000 */
[C---:B------:R-:W-:Y:S02]  /*16990*/  HMMA.16816.F32 R16, R100.reuse, R118, R16 ;  /* 0x000000766410723c */ /* 0x040fe40000001810 */
[----:B------:R-:W-:Y:S02]  /*169a0*/  LDSM.16.MT88.4 R116, [R134+UR4+0x4900] ;  /* 0x004900048674783b */ /* 0x000fe40008004200 */
[----:B------:R-:W-:Y:S01]  /*169b0*/  FADD.FTZ R167, R167, R166 ;  /* 0x000000a6a7a77221 */ /* 0x000fe20000010000 */
[----:B------:R-:W-:Y:S03]  /*169c0*/  MUFU.EX2 R180, R180 ;  /* 0x000000b400b47308 */ /* 0x000fe60000000800 */
[C---:B--2---:R-:W-:Y:S04]  /*169d0*/  HMMA.16816.F32 R20, R100.reuse, R108, R20 ;  /* 0x0000006c6414723c */ /* 0x044fe80000001814 */
[----:B------:R-:W-:Y:S03]  /*169e0*/  FADD.FTZ R167, R168, R167 ;  /* 0x000000a7a8a77221 */ /* 0x000fe60000010000 */
[----:B------:R-:W1:Y:S01]  /*169f0*/  MUFU.EX2 R182, R182 ;  /* 0x000000b600b67308 */ /* 0x000e620000000800 */
[C---:B------:R-:W-:Y:S01]  /*16a00*/  HMMA.16816.F32 R24, R100.reuse, R110, R24 ;  /* 0x0000006e6418723c */ /* 0x040fe20000001818 */
[----:B------:R-:W2:Y:S07]  /*16a10*/  LDSM.16.MT88.4 R108, [R135+UR4+0x4900] ;  /* 0x00490004876c783b */ /* 0x000eae0008004200 */
[C---:B------:R-:W-:Y:S08]  /*16a20*/  HMMA.16816.F32 R28, R100.reuse, R120, R28 ;  /* 0x00000078641c723c */ /* 0x040ff0000000181c */
[C---:B------:R-:W-:Y:S01]  /*16a30*/  HMMA.16816.F32 R32, R100.reuse, R122, R32 ;  /* 0x0000007a6420723c */ /* 0x040fe20000001820 */
[----:B------:R-:W-:Y:S07]  /*16a40*/  LDSM.16.MT88.4 R120, [R156+0x1100] ;  /* 0x001100009c78783b */ /* 0x000fee0000004200 */
[C---:B------:R-:W-:Y:S08]  /*16a50*/  HMMA.16816.F32 R36, R100.reuse, R124, R36 ;  /* 0x0000007c6424723c */ /* 0x040ff00000001824 */
[C---:B------:R-:W-:Y:S01]  /*16a60*/  HMMA.16816.F32 R40, R100.reuse, R126, R40 ;  /* 0x0000007e6428723c */ /* 0x040fe20000001828 */
[----:B------:R-:W-:Y:S07]  /*16a70*/  LDSM.16.MT88.4 R124, [R135+UR4+0x3100] ;  /* 0x00310004877c783b */ /* 0x000fee0008004200 */
[C---:B------:R-:W-:Y:S07]  /*16a80*/  HMMA.16816.F32 R44, R100.reuse, R136, R44 ;  /* 0x00000088642c723c */ /* 0x040fee000000182c */
[----:B-1----:R-:W-:Y:S01]  /*16a90*/  F2FP.PACK_AB R136, R182, R181 ;  /* 0x000000b5b688723e */ /* 0x002fe200000000ff */
[C---:B------:R-:W-:Y:S04]  /*16aa0*/  HMMA.16816.F32 R48, R100.reuse, R138, R48 ;  /* 0x0000008a6430723c */ /* 0x040fe80000001830 */
[----:B------:R-:W-:Y:S03]  /*16ab0*/  F2FP.PACK_AB R137, R226, R191 ;  /* 0x000000bfe289723e */ /* 0x000fe600000000ff */
[----:B------:R-:W-:Y:S01]  /*16ac0*/  F2FP.PACK_AB R138, R224, R183 ;  /* 0x000000b7e08a723e */ /* 0x000fe200000000ff */
[C---:B------:R-:W-:Y:S04]  /*16ad0*/  HMMA.16816.F32 R52, R100.reuse, R140, R52 ;  /* 0x0000008c6434723c */ /* 0x040fe80000001834 */
[----:B------:R-:W-:Y:S04]  /*16ae0*/  F2FP.PACK_AB R139, R228, R223 ;  /* 0x000000dfe48b723e */ /* 0x000fe800000000ff */
[C---:B------:R-:W-:Y:S01]  /*16af0*/  HMMA.16816.F32 R56, R100.reuse, R142, R56 ;  /* 0x0000008e6438723c */ /* 0x040fe20000001838 */
[----:B------:R-:W-:Y:S07]  /*16b00*/  LDSM.16.MT88.4 R140, [R134+UR4+0x1900] ;  /* 0x00190004868c783b */ /* 0x000fee0008004200 */
[C---:B----4-:R-:W-:Y:S08]  /*16b10*/  HMMA.16816.F32 R60, R100.reuse, R104, R60 ;  /* 0x00000068643c723c */ /* 0x050ff0000000183c */
        /* <DEDUP_REMOVED lines=14> */
[C---:B------:R-:W-:Y:S01]  /*16c00*/  F2FP.PACK_AB R100, R177.reuse, R176 ;  /* 0x000000b0b164723e */ /* 0x040fe200000000ff */
        /* <DEDUP_REMOVED lines=43> */
[C---:B------:R-:W-:Y:S01]  /*16ec0*/  HMMA.16816.F32 R128, R136.reuse, R124, R4 ;  /* 0x0000007c8880723c */ /* 0x040fe20000001804 */
[----:B------:R-:W1:Y:S07]  /*16ed0*/  LDSM.16.MT88.4 R4, [R134+UR4+0x3900] ;  /* 0x003900048604783b */ /* 0x000e6e0008004200 */
[C---:B------:R-:W-:Y:S01]  /*16ee0*/  HMMA.16816.F32 R124, R136.reuse, R126, R8 ;  /* 0x0000007e887c723c */ /* 0x040fe20000001808 */
[----:B------:R-:W2:Y:S07]  /*16ef0*/  LDSM.16.MT88.4 R8, [R156+0x3900] ;  /* 0x003900009c08783b */ /* 0x000eae0000004200 */
[C---:B---3--:R-:W-:Y:S01]  /*16f00*/  HMMA.16816.F32 R120, R136.reuse, R116, R12 ;  /* 0x000000748878723c */ /* 0x048fe2000000180c */
[----:B------:R-:W3:Y:S07]  /*16f10*/  LDSM.16.MT88.4 R12, [R135+UR4+0x5900] ;  /* 0x00590004870c783b */ /* 0x000eee0008004200 */
[C---:B------:R-:W-:Y:S07]  /*16f20*/  HMMA.16816.F32 R116, R136.reuse, R118, R16 ;  /* 0x000000768874723c */ /* 0x040fee0000001810 */
[----:B------:R-:W-:Y:S01]  /*16f30*/  @P0 IADD3 R16, R217, -0x2, RZ ;  /* 0xfffffffed9100810 */ /* 0x000fe20007ffe0ff */
[C---:B------:R-:W-:Y:S04]  /*16f40*/  HMMA.16816.F32 R112, R136.reuse, R140, R20 ;  /* 0x0000008c8870723c */ /* 0x040fe80000001814 */
[----:B------:R-:W-:Y:S03]  /*16f50*/  @P0 SHF.R.S32.HI R17, RZ, 0x1f, R16 ;  /* 0x0000001fff110819 */ /* 0x000fe60000011410 */
[----:B------:R-:W-:Y:S01]  /*16f60*/  @P0 IMAD.WIDE.U32 R20, R16, c[0x0][0x1e0], RZ ;  /* 0x0000780010140a25 */ /* 0x000fe200078e00ff */
[C---:B------:R-:W-:Y:S04]  /*16f70*/  HMMA.16816.F32 R108, R136.reuse, R142, R24 ;  /* 0x0000008e886c723c */ /* 0x040fe80000001818 */
[----:B------:R-:W-:Y:S01]  /*16f80*/  @P0 SHF.L.U32 R23, R20, 0x6, RZ ;  /* 0x0000000614170819 */ /* 0x000fe200000006ff */
[----:B------:R-:W-:Y:S03]  /*16f90*/  @P0 IMAD R17, R17, c[0x0][0x1e0], RZ ;  /* 0x0000780011110a24 */ /* 0x000fe600078e02ff */
        /* <DEDUP_REMOVED lines=9> */
[C---:B-1----:R-:W-:Y:S08]  /*17030*/  HMMA.16816.F32 R52, R136.reuse, R4, R52 ;  /* 0x000000048834723c */ /* 0x042ff00000001834 */
[C---:B------:R-:W-:Y:S01]  /*17040*/  HMMA.16816.F32 R56, R136.reuse, R6, R56 ;  /* 0x000000068838723c */ /* 0x040fe20000001838 */
[----:B------:R-:W1:Y:S07]  /*17050*/  LDSM.16.MT88.4 R4, [R133+0x5900] ;  /* 0x005900008504783b */ /* 0x000e6e0000004200 */
[C---:B--2---:R-:W-:Y:S07]  /*17060*/  HMMA.16816.F32 R60, R136.reuse, R8, R60 ;  /* 0x00000008883c723c */ /* 0x044fee000000183c */
[C---:B------:R-:W-:Y:S01]  /*17070*/  @P0 IADD3 R8, P1, R23.reuse, R206, RZ ;  /* 0x000000ce17080210 */ /* 0x040fe20007f3e0ff */
[C---:B------:R-:W-:Y:S04]  /*17080*/  HMMA.16816.F32 R64, R136.reuse, R10, R64 ;  /* 0x0000000a8840723c */ /* 0x040fe80000001840 */
[----:B------:R-:W-:Y:S02]  /*17090*/  @P0 IADD3.X R9, R20, R211, RZ, P1, !PT ;  /* 0x000000d314090210 */ /* 0x000fe40000ffe4ff */
[----:B------:R-:W-:Y:S02]  /*170a0*/  @P0 LEA R18, P3, R8, c[0x0][0x1c8], 0x1 ;  /* 0x0000720008120a11 */ /* 0x000fe400078608ff */
[----:B------:R-:W-:Y:S01]  /*170b0*/  @P0 IADD3 R11, P2, R23, R216, RZ ;  /* 0x000000d8170b0210 */ /* 0x000fe20007f5e0ff */
[C---:B---3--:R-:W-:Y:S03]  /*170c0*/  HMMA.16816.F32 R68, R136.reuse, R12, R68 ;  /* 0x0000000c8844723c */ /* 0x048fe60000001844 */
[C---:B------:R-:W-:Y:S02]  /*170d0*/  @P0 LEA R16, P1, R11.reuse, c[0x0][0x1c8], 0x1 ;  /* 0x000072000b100a11 */ /* 0x040fe400078208ff */
[----:B------:R-:W-:Y:S02]  /*170e0*/  @P0 IADD3.X R10, R20, R215, RZ, P2, !PT ;  /* 0x000000d7140a0210 */ /* 0x000fe400017fe4ff */
[----:B------:R-:W-:Y:S01]  /*170f0*/  @P0 LEA.HI.X R19, R8, c[0x0][0x1cc], R9, 0x1, P3 ;  /* 0x0000730008130a11 */ /* 0x000fe200018f0c09 */
[C---:B------:R-:W-:Y:S04]  /*17100*/  HMMA.16816.F32 R72, R136.reuse, R14, R72 ;  /* 0x0000000e8848723c */ /* 0x040fe80000001848 */
[----:B------:R-:W-:Y:S02]  /*17110*/  @P0 LEA.HI.X R17, R11, c[0x0][0x1cc], R10, 0x1, P1 ;  /* 0x000073000b110a11 */ /* 0x000fe400008f0c0a */
[----:B------:R-:W2:Y:S01]  /*17120*/  LDSM.16.MT88.4 R8, [R134+UR4+0x5900] ;  /* 0x005900048608783b */ /* 0x000ea20008004200 */
[----:B------:R-:W-:Y:S01]  /*17130*/  @P0 IADD3 R21, P1, R199, R23, RZ ;  /* 0x00000017c7150210 */ /* 0x000fe20007f3e0ff */
[C---:B-1----:R-:W-:Y:S04]  /*17140*/  HMMA.16816.F32 R76, R136.reuse, R4, R76 ;  /* 0x00000004884c723c */ /* 0x042fe8000000184c */
[----:B------:R-:W-:Y:S02]  /*17150*/  @P0 IADD3 R12, P4, R21, R206, RZ ;  /* 0x000000ce150c0210 */ /* 0x000fe40007f9e0ff */
[----:B------:R-:W-:Y:S01]  /*17160*/  @P0 IADD3.X R24, R198, R20, RZ, P1, !PT ;  /* 0x00000014c6180210 */ /* 0x000fe20000ffe4ff */
[----:B------:R-:W-:Y:S01]  /*17170*/  FADD.FTZ R4, R158, R161 ;  /* 0x000000a19e047221 */ /* 0x000fe20000010000 */
[----:B------:R-:W-:Y:S01]  /*17180*/  @P0 LEA R26, P1, R12, c[0x0][0x1c8], 0x1 ;  /* 0x000072000c1a0a11 */ /* 0x000fe200078208ff */
[C---:B------:R-:W-:Y:S03]  /*17190*/  HMMA.16816.F32 R80, R136.reuse, R6, R80 ;  /* 0x000000068850723c */ /* 0x040fe60000001850 */
[----:B------:R-:W-:Y:S01]  /*171a0*/  @P0 IADD3.X R13, R24, R211, RZ, P4, !PT ;  /* 0x000000d3180d0210 */ /* 0x000fe200027fe4ff */
[----:B------:R-:W-:Y:S01]  /*171b0*/  FADD.FTZ R4, R157, R4 ;  /* 0x000000049d047221 */ /* 0x000fe20000010000 */
[----:B------:R-:W-:Y:S02]  /*171c0*/  @P0 IADD3 R23, P3, R23, R194, RZ ;  /* 0x000000c217170210 */ /* 0x000fe40007f7e0ff */
[----:B------:R-:W-:Y:S01]  /*171d0*/  @P0 LEA.HI.X R27, R12, c[0x0][0x1cc], R13, 0x1, P1 ;  /* 0x000073000c1b0a11 */ /* 0x000fe200008f0c0d */
[----:B------:R-:W-:Y:S01]  /*171e0*/  FADD.FTZ R169, R169, R4 ;  /* 0x00000004a9a97221 */ /* 0x000fe20000010000 */
[----:B------:R-:W1:Y:S01]  /*171f0*/  LDSM.16.MT88.4 R12, [R156+0x5900] ;  /* 0x005900009c0c783b */ /* 0x000e620000004200 */
[C---:B------:R-:W-:Y:S02]  /*17200*/  ISETP.GE.AND P1, PT, R212.reuse, 0x1, PT ;  /* 0x00000001d400780c */ /* 0x040fe40003f26270 */
[----:B------:R-:W-:Y:S01]  /*17210*/  IADD3 R212, R212, 0x1, RZ ;  /* 0x00000001d4d47810 */ /* 0x000fe20007ffe0ff */
[----:B------:R-:W-:Y:S01]  /*17220*/  FADD.FTZ R170, R170, R169 ;  /* 0x000000a9aaaa7221 */ /* 0x000fe20000010000 */
[----:B------:R-:W-:Y:S02]  /*17230*/  @P0 LEA R22, P2, R23, c[0x0][0x1c8], 0x1 ;  /* 0x0000720017160a11 */ /* 0x000fe400078408ff */
[----:B------:R-:W-:Y:S01]  /*17240*/  SEL R212, R212, RZ, !P1 ;  /* 0x000000ffd4d47207 */ /* 0x000fe20004800000 */
[----:B------:R-:W-:Y:S01]  /*17250*/  FADD.FTZ R171, R171, R170 ;  /* 0x000000aaabab7221 */ /* 0x000fe20000010000 */
[----:B------:R-:W-:Y:S02]  /*17260*/  @P0 IADD3.X R20, R20, R193, RZ, P3, !PT ;  /* 0x000000c114140210 */ /* 0x000fe40001ffe4ff */
[----:B------:R-:W-:Y:S01]  /*17270*/  @P0 IADD3 R3, P4, R21, R216, RZ ;  /* 0x000000d815030210 */ /* 0x000fe20007f9e0ff */
[----:B------:R-:W-:Y:S01]  /*17280*/  @P0 IMAD R5, R212, 0x3000, R203 ;  /* 0x00003000d4050824 */ /* 0x000fe200078e02cb */
[----:B------:R-:W-:Y:S01]  /*17290*/  @P0 LEA.HI.X R23, R23, c[0x0][0x1cc], R20, 0x1, P2 ;  /* 0x0000730017170a11 */ /* 0x000fe200010f0c14 */
[----:B------:R-:W-:Y:S01]  /*172a0*/  FADD.FTZ R172, R172, R171 ;  /* 0x000000abacac7221 */ /* 0x000fe20000010000 */
[----:B------:R-:W-:Y:S02]  /*172b0*/  @P0 LEA R20, P3, R3, c[0x0][0x1c8], 0x1 ;  /* 0x0000720003140a11 */ /* 0x000fe400078608ff */
[----:B------:R-:W-:Y:S01]  /*172c0*/  @P0 IADD3.X R28, R24, R215, RZ, P4, !PT ;  /* 0x000000d7181c0210 */ /* 0x000fe200027fe4ff */
[----:B------:R-:W-:Y:S01]  /*172d0*/  FADD.FTZ R173, R173, R172 ;  /* 0x000000acadad7221 */ /* 0x000fe20000010000 */
[----:B------:R-:W-:Y:S01]  /*172e0*/  @P0 IADD3 R7, P2, R21, R194, RZ ;  /* 0x000000c215070210 */ /* 0x000fe20007f5e0ff */
[C---:B--2---:R-:W-:Y:S03]  /*172f0*/  HMMA.16816.F32 R84, R136.reuse, R8, R84 ;  /* 0x000000088854723c */ /* 0x044fe60000001854 */
[----:B------:R-:W-:Y:S01]  /*17300*/  @P0 LEA.HI.X R21, R3, c[0x0][0x1cc], R28, 0x1, P3 ;  /* 0x0000730003150a11 */ /* 0x000fe200018f0c1c */
[----:B------:R-:W-:Y:S01]  /*17310*/  FADD.FTZ R174, R174, R173 ;  /* 0x000000adaeae7221 */ /* 0x000fe20000010000 */
[----:B------:R-:W-:Y:S02]  /*17320*/  @P0 SHF.L.U32 R3, R5, 0x1, RZ ;  /* 0x0000000105030819 */ /* 0x000fe400000006ff */
[----:B------:R-:W-:Y:S01]  /*17330*/  LOP3.LUT P4, RZ, R197, 0x1, RZ, 0xc0, !PT ;  /* 0x00000001c5ff7812 */ /* 0x000fe2000788c0ff */
[C---:B------:R-:W-:Y:S02]  /*17340*/  HMMA.16816.F32 R88, R136.reuse, R10, R88 ;  /* 0x0000000a8858723c */ /* 0x040fe40000001858 */
[----:B------:R-:W-:Y:S01]  /*17350*/  @!PT LDS RZ, [RZ] ;  /* 0x00000000fffff984 */ /* 0x000fe20000000800 */
[----:B------:R-:W-:Y:S01]  /*17360*/  @!PT LDS RZ, [RZ] ;  /* 0x00000000fffff984 */ /* 0x000fe20000000800 */
[----:B------:R-:W-:Y:S01]  /*17370*/  @!PT LDS RZ, [RZ] ;  /* 0x00000000fffff984 */ /* 0x000fe20000000800 */
[----:B------:R2:W-:Y:S02]  /*17380*/  @P0 LDGSTS.E.BYPASS.LTC128B.128 [R3+0xc100], [R18.64], !P6 ;  /* 0x0c10000012030fae */ /* 0x0005e4000f101d46 */
[----:B------:R-:W-:Y:S01]  /*17390*/  @P0 LEA R6, P1, R7, c[0x0][0x1c8], 0x1 ;  /* 0x0000720007060a11 */ /* 0x000fe200078208ff */
[----:B------:R-:W-:Y:S01]  /*173a0*/  FADD.FTZ R179, R179, R174 ;  /* 0x000000aeb3b37221 */ /* 0x000fe20000010000 */
[----:B------:R-:W-:Y:S02]  /*173b0*/  @P0 IADD3.X R24, R24, R193, RZ, P2, !PT ;  /* 0x000000c118180210 */ /* 0x000fe400017fe4ff */
[----:B------:R-:W-:Y:S01]  /*173c0*/  MOV R133, R2 ;  /* 0x0000000200857202 */ /* 0x000fe20000000f00 */
[----:B------:R-:W-:Y:S01]  /*173d0*/  FADD.FTZ R180, R180, R179 ;  /* 0x000000b3b4b47221 */ /* 0x000fe20000010000 */
[----:B------:R2:W-:Y:S02]  /*173e0*/  @P0 LDGSTS.E.BYPASS.LTC128B.128 [R3+0xe100], [R16.64], !P5 ;  /* 0x0e10000010030fae */ /* 0x0005e4000e901d46 */
[----:B------:R-:W-:Y:S01]  /*173f0*/  @P0 LEA.HI.X R7, R7, c[0x0][0x1cc], R24, 0x1, P1 ;  /* 0x0000730007070a11 */ /* 0x000fe200008f0c18 */
[C---:B-1----:R-:W-:Y:S03]  /*17400*/  HMMA.16816.F32 R92, R136.reuse, R12, R92 ;  /* 0x0000000c885c723c */ /* 0x042fe6000000185c */
[----:B------:R-:W-:Y:S02]  /*17410*/  FADD.FTZ R191, R191, R180 ;  /* 0x000000b4bfbf7221 */ /* 0x000fe40000010000 */
[----:B------:R2:W-:Y:S02]  /*17420*/  @P0 LDGSTS.E.BYPASS.LTC128B.128 [R3+0x10100], [R22.64], !P4 ;  /* 0x1010000016030fae */ /* 0x0005e4000e101d46 */
[----:B------:R-:W-:Y:S01]  /*17430*/  FADD.FTZ R226, R226, R191 ;  /* 0x000000bfe2e27221 */ /* 0x000fe20000010000 */
[----:B------:R-:W-:Y:S04]  /*17440*/  HMMA.16816.F32 R96, R136, R14, R96 ;  /* 0x0000000e8860723c */ /* 0x000fe80000001860 */
[----:B------:R-:W-:Y:S01]  /*17450*/  FADD.FTZ R223, R223, R226 ;  /* 0x000000e2dfdf7221 */ /* 0x000fe20000010000 */
[----:B------:R2:W-:Y:S03]  /*17460*/  @P0 LDGSTS.E.BYPASS.LTC128B.128 [R3+0xd100], [R26.64], !P6 ;  /* 0x0d1000001a030fae */ /* 0x0005e6000f101d46 */
[----:B------:R-:W-:Y:S05]  /*17470*/  FADD.FTZ R214, R228, R223 ;  /* 0x000000dfe4d67221 */ /* 0x000fea0000010000 */
[----:B------:R2:W-:Y:S08]  /*17480*/  @P0 LDGSTS.E.BYPASS.LTC128B.128 [R3+0xf100], [R20.64], !P5 ;  /* 0x0f10000014030fae */ /* 0x0005f0000e901d46 */
[----:B------:R2:W-:Y:S01]  /*17490*/  @P0 LDGSTS.E.BYPASS.LTC128B.128 [R3+0x11100], [R6.64], !P4 ;  /* 0x1110000006030fae */ /* 0x0005e2000e101d46 */
[----:B------:R-:W-:Y:S02]  /*174a0*/  ISETP.GT.AND P0, PT, R217, RZ, PT ;  /* 0x000000ffd900720c */ /* 0x000fe40003f04270 */
[----:B------:R-:W-:Y:S05]  /*174b0*/  MOV R217, R222 ;  /* 0x000000de00d97202 */ /* 0x000fea0000000f00 */
[----:B------:R-:W0:Y:S01]  /*174c0*/  LDGDEPBAR ;  /* 0x00000000000079af */ /* 0x000e220000000000 */
[----:B--2---:R-:W-:Y:S05]  /*174d0*/  MOV R3, R0 ;  /* 0x0000000000037202 */ /* 0x004fea0000000f00 */
[----:B------:R-:W-:-:S05]  /*174e0*/  @P0 BRA `(.L_x_1264) ;  /* 0xffffd1a000000947 */ /* 0x000fca000383ffff */
.L_x_1263:
        /* <DEDUP_REMOVED lines=122> */
.L_x_1209:
        /* <DEDUP_REMOVED lines=152> */
.L_x_1266:
[----:B----4-:R-:W-:Y:S01]  /*18610*/  LOP3.LUT R7, R6, 0xffffffe0, RZ, 0xc0, !PT ;  /* 0xffffffe006077812 */ /* 0x010fe200078ec0ff */
        /* <DEDUP_REMOVED lines=10> */
[----:B------:R-:W-:Y:S01]  /*186c0*/  LOP3.LUT R13, R13, 0xffffff8, RZ, 0xc0, !PT ;  /* 0x0ffffff80d0d7812 */ /* 0x000fe200078ec0ff */
[----:B------:R-:W-:Y:S01]  /*186d0*/  IMAD.IADD R21, R21, 0x1, -R6 ;  /* 0x0000000115157824 */ /* 0x000fe200078e0a06 */
[----:B------:R-:W-:Y:S01]  /*186e0*/  LEA.HI R7, R7, R8, RZ, 0x2 ;  /* 0x0000000807077211 */ /* 0x000fe200078f10ff */
[----:B------:R-:W-:Y:S01]  /*186f0*/  IMAD R6, R0, c[0x0][0x490], RZ ;  /* 0x0001240000067a24 */ /* 0x000fe200078e02ff */
[----:B------:R-:W-:Y:S01]  /*18700*/  IADD3 R4, R4, -R13, RZ ;  /* 0x8000000d04047210 */ /* 0x000fe20007ffe0ff */
[----:B------:R-:W-:Y:S01]  /*18710*/  IMAD R0, R0, c[0x0][0x3e8], RZ ;  /* 0x0000fa0000007a24 */ /* 0x000fe200078e02ff */
[----:B------:R-:W-:Y:S01]  /*18720*/  SHF.R.S32.HI R7, RZ, 0x2, R7 ;  /* 0x00000002ff077819 */ /* 0x000fe20000011407 */
[----:B------:R-:W-:Y:S01]  /*18730*/  IMAD R13, R195, c[0x0][0x494], R6 ;  /* 0x00012500c30d7a24 */ /* 0x000fe200078e0206 */
[----:B------:R-:W-:Y:S01]  /*18740*/  ISETP.NE.AND P1, PT, R9, 0x1, PT ;  /* 0x000000010900780c */ /* 0x000fe20003f25270 */
[----:B------:R-:W-:Y:S01]  /*18750*/  IMAD R9, R11, c[0x0][0x3a0], RZ ;  /* 0x0000e8000b097a24 */ /* 0x000fe200078e02ff */
[----:B------:R-:W-:Y:S01]  /*18760*/  LOP3.LUT P2, RZ, R8, 0x3, RZ, 0xc0, !PT ;  /* 0x0000000308ff7812 */ /* 0x000fe2000784c0ff */
[----:B------:R-:W-:Y:S01]  /*18770*/  IMAD R4, R4, 0x10, R7 ;  /* 0x0000001004047824 */ /* 0x000fe200078e0207 */
[----:B------:R-:W-:Y:S01]  /*18780*/  MOV R18, R10 ;  /* 0x0000000a00127202 */ /* 0x000fe20000000f00 */
[C---:B------:R-:W-:Y:S01]  /*18790*/  IMAD R9, R10.reuse, c[0x0][0x3a4], R9 ;  /* 0x0000e9000a097a24 */ /* 0x040fe200078e0209 */
[-C--:B------:R-:W-:Y:S01]  /*187a0*/  LEA.HI R12, R17, R2.reuse, RZ, 0x3 ;  /* 0x00000002110c7211 */ /* 0x080fe200078f18ff */
[----:B------:R-:W-:Y:S01]  /*187b0*/  IMAD R8, R21, 0x8, R4 ;  /* 0x0000000815087824 */ /* 0x000fe200078e0204 */
[----:B------:R-:W-:Y:S01]  /*187c0*/  LEA.HI R17, R17, R2, RZ, 0x6 ;  /* 0x0000000211117211 */ /* 0x000fe200078f30ff */
[----:B------:R-:W-:Y:S01]  /*187d0*/  IMAD.WIDE.U32 R10, R10, c[0x0][0x3a0], RZ ;  /* 0x0000e8000a0a7a25 */ /* 0x000fe200078e00ff */
[----:B------:R-:W-:-:S02]  /*187e0*/  LOP3.LUT R7, R12, 0xfffffff8, RZ, 0xc0, !PT ;  /* 0xfffffff80c077812 */ /* 0x000fc400078ec0ff */
[----:B-1----:R-:W-:Y:S01]  /*187f0*/  LEA R8, R57, R8, 0x7 ;  /* 0x0000000839087211 */ /* 0x002fe200078e38ff */
[----:B------:R-:W-:Y:S01]  /*18800*/  IMAD.WIDE.U32 R18, R195, c[0x0][0x490], R18 ;  /* 0x00012400c3127a25 */ /* 0x000fe200078e0012 */
[----:B------:R-:W-:Y:S02]  /*18810*/  IADD3 R11, R11, R9, RZ ;  /* 0x000000090b0b7210 */ /* 0x000fe40007ffe0ff */
[----:B------:R-:W-:Y:S01]  /*18820*/  SHF.R.S32.HI R12, RZ, 0x3, R12 ;  /* 0x00000003ff0c7819 */ /* 0x000fe2000001140c */
[----:B------:R-:W-:-:S04]  /*18830*/  @P1 IMAD.HI.U32 R9, R8, c[0x0][0x4ec], RZ ;  /* 0x00013b0008091a27 */ /* 0x000fc800078e00ff */
[----:B------:R-:W-:Y:S01]  /*18840*/  IMAD.IADD R7, R2, 0x1, -R7 ;  /* 0x0000000102077824 */ /* 0x000fe200078e0a07 */
[----:B------:R-:W-:Y:S01]  /*18850*/  SHF.R.S32.HI R2, RZ, 0x1f, R196 ;  /* 0x0000001fff027819 */ /* 0x000fe200000114c4 */
[----:B------:R-:W-:Y:S01]  /*18860*/  IMAD.MOV.U32 R6, RZ, RZ, R8 ;  /* 0x000000ffff067224 */ /* 0x000fe200078e0008 */
[----:B------:R-:W-:Y:S01]  /*18870*/  @P1 SHF.R.U32.HI R6, RZ, c[0x0][0x4f0], R9 ;  /* 0x00013c00ff061a19 */ /* 0x000fe20000011609 */
[----:B------:R-:W-:Y:S01]  /*18880*/  IMAD.IADD R19, R19, 0x1, R13 ;  /* 0x0000000113137824 */ /* 0x000fe200078e020d */
[----:B------:R-:W-:Y:S01]  /*18890*/  SEL R196, R196, RZ, !P0 ;  /* 0x000000ffc4c47207 */ /* 0x000fe20004000000 */
[----:B------:R-:W-:Y:S01]  /*188a0*/  IMAD R15, R195, c[0x0][0x3ec], R0 ;  /* 0x0000fb00c30f7a24 */ /* 0x000fe200078e0200 */
[----:B------:R-:W-:Y:S01]  /*188b0*/  SEL R2, R2, RZ, !P0 ;  /* 0x000000ff02027207 */ /* 0x000fe20004000000 */
[----:B------:R-:W-:Y:S01]  /*188c0*/  IMAD.MOV R9, RZ, RZ, -R6 ;  /* 0x000000ffff097224 */ /* 0x000fe200078e0a06 */
[----:B------:R-:W-:Y:S01]  /*188d0*/  LEA R0, R7, R12, 0x5 ;  /* 0x0000000c07007211 */ /* 0x000fe200078e28ff */
[----:B------:R-:W-:Y:S01]  /*188e0*/  IMAD.WIDE.U32 R18, R196, c[0x0][0x498], R18 ;  /* 0x00012600c4127a25 */ /* 0x000fe200078e0012 */
[----:B------:R-:W-:-:S03]  /*188f0*/  SHF.R.S32.HI R16, RZ, 0x1f, R6 ;  /* 0x0000001fff107819 */ /* 0x000fc60000011406 */
[----:B------:R-:W-:Y:S01]  /*18900*/  IMAD R9, R9, c[0x0][0x4e8], R8 ;  /* 0x00013a0009097a24 */ /* 0x000fe200078e0208 */
[----:B------:R-:W-:Y:S01]  /*18910*/  IADD3 R20, P0, R6, R18, RZ ;  /* 0x0000001206147210 */ /* 0x000fe20007f1e0ff */
[----:B------:R-:W-:Y:S02]  /*18920*/  IMAD R13, R2, c[0x0][0x498], RZ ;  /* 0x00012600020d7a24 */ /* 0x000fe400078e02ff */
[----:B------:R-:W-:Y:S01]  /*18930*/  IMAD.WIDE.U32 R10, R195, c[0x0][0x3e8], R10 ;  /* 0x0000fa00c30a7a25 */ /* 0x000fe200078e000a */
[----:B------:R-:W-:-:S03]  /*18940*/  SHF.R.S32.HI R18, RZ, 0x1f, R9 ;  /* 0x0000001fff127819 */ /* 0x000fc60000011409 */
[----:B------:R-:W-:Y:S01]  /*18950*/  IMAD R13, R196, c[0x0][0x49c], R13 ;  /* 0x00012700c40d7a24 */ /* 0x000fe200078e020d */
[----:B------:R-:W-:Y:S01]  /*18960*/  IADD3 R11, R11, R15, RZ ;  /* 0x0000000f0b0b7210 */ /* 0x000fe20007ffe0ff */
[----:B------:R-:W-:Y:S02]  /*18970*/  IMAD R8, R57, 0x80, R0 ;  /* 0x0000008039087824 */ /* 0x000fe400078e0200 */
[----:B------:R-:W-:Y:S01]  /*18980*/  IMAD R18, R18, c[0x0][0x488], RZ ;  /* 0x0001220012127a24 */ /* 0x000fe200078e02ff */
[----:B------:R-:W-:Y:S01]  /*18990*/  IADD3.X R21, R16, R19, R13, P0, !PT ;  /* 0x0000001310157210 */ /* 0x000fe200007fe40d */
        /* <DEDUP_REMOVED lines=13> */
[----:B------:R-:W-:Y:S01]  /*18a70*/  LOP3.LUT R13, R13, 0x38, R0, 0xf8, !PT ;  /* 0x000000380d0d7812 */ /* 0x000fe200078ef800 */
[----:B------:R-:W-:Y:S01]  /*18a80*/  SHFL.IDX PT, R34, R9, RZ, 0x1c1f ;  /* 0x001c1fff09227589 */ /* 0x000fe200000e0000 */
[----:B------:R-:W-:Y:S01]  /*18a90*/  LEA.HI.X R15, R20, c[0x0][0x454], R15, 0x2, P0 ;  /* 0x00011500140f7a11 */ /* 0x000fe200000f140f */
[----:B------:R-:W-:Y:S01]  /*18aa0*/  IMAD R7, R196, c[0x0][0x3f4], R7 ;  /* 0x0000fd00c4077a24 */ /* 0x000fe200078e0207 */
[----:B------:R-:W-:Y:S01]  /*18ab0*/  LOP3.LUT R13, R13, R2, RZ, 0x3c, !PT ;  /* 0x000000020d0d7212 */ /* 0x000fe200078e3cff */
[----:B------:R-:W-:Y:S01]  /*18ac0*/  SHFL.IDX PT, R48, R9, 0x1, 0x1c1f ;  /* 0x003c1f0009307f89 */ /* 0x000fe200000e0000 */
[--C-:B------:R-:W-:Y:S01]  /*18ad0*/  SHF.R.S32.HI R2, RZ, 0x1f, R6.reuse ;  /* 0x0000001fff027819 */ /* 0x100fe20000011406 */
[----:B------:R-:W-:Y:S01]  /*18ae0*/  IMAD.MOV R19, RZ, RZ, -R6 ;  /* 0x000000ffff137224 */ /* 0x000fe200078e0a06 */
[----:B------:R-:W-:Y:S01]  /*18af0*/  IADD3 R11, R11, R7, RZ ;  /* 0x000000070b0b7210 */ /* 0x000fe20007ffe0ff */
[----:B------:R-:W1:Y:S01]  /*18b00*/  SHFL.IDX PT, R35, R15, RZ, 0x1c1f ;  /* 0x001c1fff0f237589 */ /* 0x000e6200000e0000 */
[C---:B------:R-:W-:Y:S01]  /*18b10*/  IMAD R7, R57.reuse, 0x80, R4 ;  /* 0x0000008039077824 */ /* 0x040fe200078e0204 */
[----:B------:R-:W-:Y:S01]  /*18b20*/  LEA R57, R57, R12, 0x7 ;  /* 0x0000000c39397211 */ /* 0x000fe200078e38ff */
[----:B------:R-:W-:Y:S01]  /*18b30*/  IMAD R21, R2, c[0x0][0x3e0], RZ ;  /* 0x0000f80002157a24 */ /* 0x000fe200078e02ff */
[----:B------:R-:W2:Y:S01]  /*18b40*/  SHFL.IDX PT, R49, R15, 0x1, 0x1c1f ;  /* 0x003c1f000f317f89 */ /* 0x000ea200000e0000 */
[----:B-----5:R-:W-:Y:S01]  /*18b50*/  IMAD R2, R5, c[0x0][0x4e8], RZ ;  /* 0x00013a0005027a24 */ /* 0x020fe200078e02ff */
[----:B------:R-:W-:Y:S01]  /*18b60*/  IADD3 R5, R7, 0x8, RZ ;  /* 0x0000000807057810 */ /* 0x000fe20007ffe0ff */
[----:B------:R-:W-:-:S02]  /*18b70*/  IMAD R19, R19, c[0x0][0x4e8], R8 ;  /* 0x00013a0013137a24 */ /* 0x000fc400078e0208 */
[C---:B------:R-:W-:Y:S01]  /*18b80*/  IMAD R21, R6.reuse, c[0x0][0x3e4], R21 ;  /* 0x0000f90006157a24 */ /* 0x040fe200078e0215 */
[-C--:B------:R-:W-:Y:S01]  /*18b90*/  ISETP.GE.OR P1, PT, R7, R2.reuse, P2 ;  /* 0x000000020700720c */ /* 0x080fe20001726670 */
[----:B------:R-:W-:Y:S01]  /*18ba0*/  IMAD.WIDE.U32 R10, R6, c[0x0][0x3e0], R10 ;  /* 0x0000f800060a7a25 */ /* 0x000fe200078e000a */
[----:B------:R-:W-:Y:S02]  /*18bb0*/  ISETP.GE.OR P0, PT, R5, R2, P2 ;  /* 0x000000020500720c */ /* 0x000fe40001706670 */
[----:B------:R-:W-:Y:S01]  /*18bc0*/  SHF.L.U32 R6, R17, 0x3, RZ ;  /* 0x0000000311067819 */ /* 0x000fe200000006ff */
[----:B------:R-:W-:Y:S01]  /*18bd0*/  IMAD.IADD R11, R11, 0x1, R21 ;  /* 0x000000010b0b7824 */ /* 0x000fe200078e0215 */
[----:B------:R-:W-:Y:S02]  /*18be0*/  SHF.R.S32.HI R4, RZ, 0x1f, R19 ;  /* 0x0000001fff047819 */ /* 0x000fe40000011413 */
        /* <DEDUP_REMOVED lines=43> */
.L_x_1268:
[----:B--2---:R-:W-:Y:S05]  /*18ea0*/  BSYNC B0 ;  /* 0x0000000000007941 */ /* 0x004fea0003800000 */
.L_x_1267:
        /* <DEDUP_REMOVED lines=23> */
.L_x_1270:
[----:B------:R-:W-:Y:S05]  /*19020*/  BSYNC B0 ;  /* 0x0000000000007941 */ /* 0x000fea0003800000 */
.L_x_1269:
        /* <DEDUP_REMOVED lines=23> */
.L_x_1272:
[----:B------:R-:W-:Y:S05]  /*191a0*/  BSYNC B0 ;  /* 0x0000000000007941 */ /* 0x000fea0003800000 */
.L_x_1271:
        /* <DEDUP_REMOVED lines=24> */
.L_x_1265:
        /* <DEDUP_REMOVED lines=18> */
.L_x_1273:
        /* <DEDUP_REMOVED lines=41> */
.L_x_1275:
[----:B------:R-:W-:Y:S05]  /*196e0*/  BSYNC B0 ;  /* 0x0000000000007941 */ /* 0x000fea0003800000 */
.L_x_1274:
        /* <DEDUP_REMOVED lines=64> */
.L_x_1277:
[----:B------:R-:W-:Y:S05]  /*19af0*/  BSYNC B0 ;  /* 0x0000000000007941 */ /* 0x000fea0003800000 */
.L_x_1276:
        /* <DEDUP_REMOVED lines=21> */
.L_x_1279:
[----:B------:R-:W-:Y:S05]  /*19c50*/  BSYNC B0 ;  /* 0x0000000000007941 */ /* 0x000fea0003800000 */
.L_x_1278:
        /* <DEDUP_REMOVED lines=21> */
.L_x_1281:
[----:B------:R-:W-:Y:S05]  /*19db0*/  BSYNC B0 ;  /* 0x0000000000007941 */ /* 0x000fea0003800000 */
.L_x_1280:
        /* <DEDUP_REMOVED lines=22> */
.L_x_1282:
        /* <DEDUP_REMOVED lines=14> */
.L_x_2587:


//--------------------- .text._ZN7cutlass13device_kernelIN5flash19enable_sm80_to_sm89INS1_16FlashAttnFwdSm80INS1_25CollectiveMainloopFwdSm80ILi8ELi1ELb1EN4cute5tupleIJNS5_1CILi128EEENS7_ILi96EEENS7_ILi192EEEEEELi192ENS_6half_tEfNS_4arch4Sm80ELb0ELb0ELb0ELb0ELb0ELb0ELb1ELb0EEENS1_21CollectiveEpilogueFwdINS6_IJS8_SA_S9_EEENS6_IJNS7_ILi1EEESI_SI_EEESC_SE_Li256ELb0ELb1ELb0ELb0EEENS1_19SingleTileSchedulerILb0ELb0ELb1ELi128EEEEEEEEEvNT_6ParamsE --------------------------
	.section	.text._ZN7cutlass13device_kernelIN5flash19enable_sm80_to_sm89INS1_16FlashAttnFwdSm80INS1_25CollectiveMainloopFwdSm80ILi8ELi1ELb1EN4cute5tupleIJNS5_1CILi128EEENS7_ILi96EEENS7_ILi192EEEEEELi192ENS_6half_tEfNS_4arch4Sm80ELb0ELb0ELb0ELb0ELb0ELb0ELb1ELb0EEENS1_21CollectiveEpilogueFwdINS6_IJS8_SA_S9_EEENS6_IJNS7_ILi1EEESI_SI_EEESC_SE_Li256ELb0ELb1ELb0ELb0EEENS1_19SingleTileSchedulerILb0ELb0ELb1ELi128EEEEEEEEEvNT_6ParamsE,"ax",@progbits
	.sectioninfo	@"SHI_REGISTERS=255"
	.align	128
.text._ZN7cutlass13device_kernelIN5flash19enable_sm80_to_sm89INS1_16FlashAttnFwdSm80INS1_25CollectiveMainloopFwdSm80ILi8ELi1ELb1EN4cute5tupleIJNS5_1CILi128EEENS7_ILi96EEENS7_ILi192EEEEEELi192ENS_6half_tEfNS_4arch4Sm80ELb0ELb0ELb0ELb0ELb0ELb0ELb1ELb0EEENS1_21CollectiveEpilogueFwdINS6_IJS8_SA_S9_EEENS6_IJNS7_ILi1EEESI_SI_EEESC_SE_Li256ELb0ELb1ELb0ELb0EEENS1_19SingleTileSchedulerILb0ELb0ELb1ELi128EEEEEEEEEvNT_6ParamsE:
        .type           _ZN7cutlass13device_kernelIN5flash19enable_sm80_to_sm89INS1_16FlashAttnFwdSm80INS1_25CollectiveMainloopFwdSm80ILi8ELi1ELb1EN4cute5tupleIJNS5_1CILi128EEENS7_ILi96EEENS7_ILi192EEEEEELi192ENS_6half_tEfNS_4arch4Sm80ELb0ELb0ELb0ELb0ELb0ELb0ELb1ELb0EEENS1_21CollectiveEpilogueFwdINS6_IJS8_SA_S9_EEENS6_IJNS7_ILi1EEESI_SI_EEESC_SE_Li256ELb0ELb1ELb0ELb0EEENS1_19SingleTileSchedulerILb0ELb0ELb1ELi128EEEEEEEEEvNT_6ParamsE,@function
        .size           _ZN7cutlass13device_kernelIN5flash19enable_sm80_to_sm89INS1_16FlashAttnFwdSm80INS1_25CollectiveMainloopFwdSm80ILi8ELi1ELb1EN4cute5tupleIJNS5_1CILi128EEENS7_ILi96EEENS7_ILi192EEEEEELi192ENS_6half_tEfNS_4arch4Sm80ELb0ELb0ELb0ELb0ELb0ELb0ELb1ELb0EEENS1_21CollectiveEpilogueFwdINS6_IJS8_SA_S9_EEENS6_IJNS7_ILi1EEESI_SI_EEESC_SE_Li256ELb0ELb1ELb0ELb0EEENS1_19SingleTileSchedulerILb0ELb0ELb1ELi128EEEEEEEEEvNT_6ParamsE,(.L_x_2588 - _ZN7cutlass13device_kernelIN5flash19enable_sm80_to_sm89INS1_16FlashAttnFwdSm80INS1_25CollectiveMainloopFwdSm80ILi8ELi1ELb1EN4cute5tupleIJNS5_1CILi128EEENS7_ILi96EEENS7_ILi192EEEEEELi192ENS_6half_tEfNS_4arch4Sm80ELb0ELb0ELb0ELb0ELb0ELb0ELb1ELb0EEENS1_21CollectiveEpilogueFwdINS6_IJS8_SA_S9_EEENS6_IJNS7_ILi1EEESI_SI_EEESC_SE_Li256ELb0ELb1ELb0ELb0EEENS1_19SingleTileSchedulerILb0ELb0ELb1ELi128EEEEEEEEEvNT_6ParamsE)
        .other          _ZN7cutlass13device_kernelIN5flash19enable_sm80_to_sm89INS1_16FlashAttnFwdSm80INS1_25CollectiveMainloopFwdSm80ILi8ELi1ELb1EN4cute5tupleIJNS5_1CILi128EEENS7_ILi96EEENS7_ILi192EEEEEELi192ENS_6half_tEfNS_4arch4Sm80ELb0ELb0ELb0ELb0ELb0ELb0ELb1ELb0EEENS1_21CollectiveEpilogueFwdINS6_IJS8_SA_S9_EEENS6_IJNS7_ILi1EEESI_SI_EEESC_SE_Li256ELb0ELb1ELb0ELb0EEENS1_19SingleTileSchedulerILb0ELb0ELb1ELi128EEEEEEEEEvNT_6ParamsE,@"STO_CUDA_ENTRY STV_DEFAULT"
_ZN7cutlass13device_kernelIN5flash19enable_sm80_to_sm89INS1_16FlashAttnFwdSm80INS1_25CollectiveMainloopFwdSm80ILi8ELi1ELb1EN4cute5tupleIJNS5_1CILi128EEENS7_ILi96EEENS7_ILi192EEEEEELi192ENS_6half_tEfNS_4arch4Sm80ELb0ELb0ELb0ELb0ELb0ELb0ELb1ELb0EEENS1_21CollectiveEpilogueFwdINS6_IJS8_SA_S9_EEENS6_IJNS7_ILi1EEESI_SI_EEESC_SE_Li256ELb0ELb1ELb0ELb0EEENS1_19SingleTileSchedulerILb0ELb0ELb1ELi128EEEEEEEEEvNT_6ParamsE:
        /* <DEDUP_REMOVED lines=26> */
[----:B----4-:R-:W-:Y:S01]  /*01a0*/  IMAD.WIDE.U32 R4, R40, c[0x0][0x1b8], RZ ;  /* 0x00006e0028047a25 */ /* 0x010fe200078e00ff */
        /* <DEDUP_REMOVED lines=71> */
[----:B------:R-:W-:Y:S01]  /*0620*/  @!P1 SHF.R.S32.HI R7, RZ, 0x1f, R36 ;  /* 0x0000001fff079819 */ /* 0x000fe20000011424 */
        /* <DEDUP_REMOVED lines=170> */
[----:B------:R-:W-:Y:S01]  /*10d0*/  IMAD R6, R24, c[0x0][0x20c], R2 ;  /* 0x0000830018067a24 */ /* 0x000fe200078e0202 */
[----:B------:R-:W-:Y:S01]  /*10e0*/  IADD3 R247, R230, 0x800, RZ ;  /* 0x00000800e6f77810 */ /* 0x000fe20007ffe0ff */
[----:B------:R-:W-:Y:S01]  /*10f0*/  IMAD.WIDE.U32 R2, R24, c[0x0][0x208], R42 ;  /* 0x0000820018027a25 */ /* 0x000fe200078e002a */
[C---:B------:R-:W-:Y:S02]  /*1100*/  IADD3 R246, R230.reuse, 0x1000, RZ ;  /* 0x00001000e6f67810 */ /* 0x040fe40007ffe0ff */
[C---:B------:R-:W-:Y:S01]  /*1110*/  IADD3 R245, R230.reuse, 0x1800, RZ ;  /* 0x00001800e6f57810 */ /* 0x040fe20007ffe0ff */
        /* <DEDUP_REMOVED lines=91> */
.L_x_1283:
[----:B-1-34-:R-:W-:Y:S01]  /*16d0*/  HMMA.16816.F32 R32, R152, R16, RZ ;  /* 0x000000109820723c */ /* 0x01afe200000018ff */
[----:B------:R-:W-:Y:S01]  /*16e0*/  LOP3.LUT P0, RZ, R30, 0x4, RZ, 0xc0, !PT ;  /* 0x000000041eff7812 */ /* 0x000fe2000780c0ff */
[----:B------:R-:W0:Y:S01]  /*16f0*/  LDGDEPBAR ;  /* 0x00000000000079af */ /* 0x000e220000000000 */
[----:B------:R-:W-:-:S02]  /*1700*/  ISETP.GE.AND P3, PT, R123, 0x61, PT ;  /* 0x000000617b00780c */ /* 0x000fc40003f66270 */
[----:B------:R-:W-:Y:S02]  /*1710*/  SEL R2, R28, 0xffffffc0, !P0 ;  /* 0xffffffc01c027807 */ /* 0x000fe40004000000 */
[C---:B------:R-:W-:Y:S01]  /*1720*/  IADD3 R242, R230.reuse, 0x3000, RZ ;  /* 0x00003000e6f27810 */ /* 0x040fe20007ffe0ff */
[C---:B------:R-:W-:Y:S01]  /*1730*/  HMMA.16816.F32 R24, R152.reuse, R18, RZ ;  /* 0x000000129818723c */ /* 0x040fe200000018ff */
[C---:B------:R-:W-:Y:S01]  /*1740*/  IADD3 R241, R230.reuse, 0x3800, RZ ;  /* 0x00003800e6f17810 */ /* 0x040fe20007ffe0ff */
[--C-:B------:R-:W-:Y:S01]  /*1750*/  IMAD.IADD R229, R135, 0x1, R2.reuse ;  /* 0x0000000187e57824 */ /* 0x100fe200078e0202 */
[C---:B------:R-:W-:Y:S01]  /*1760*/  IADD3 R240, R230.reuse, 0x4000, RZ ;  /* 0x00004000e6f07810 */ /* 0x040fe20007ffe0ff */
[C---:B------:R-:W-:Y:S01]  /*1770*/  IMAD.IADD R226, R230.reuse, 0x1, R2 ;  /* 0x00000001e6e27824 */ /* 0x040fe200078e0202 */
[C---:B------:R-:W-:Y:S02]  /*1780*/  IADD3 R239, R230.reuse, 0x4800, RZ ;  /* 0x00004800e6ef7810 */ /* 0x040fe40007ffe0ff */
[C---:B------:R-:W-:Y:S01]  /*1790*/  IADD3 R238, R230.reuse, 0x5000, RZ ;  /* 0x00005000e6ee7810 */ /* 0x040fe20007ffe0ff */
[----:B------:R-:W-:Y:S01]  /*17a0*/  HMMA.16816.F32 R20, R152, R44, RZ ;  /* 0x0000002c9814723c */ /* 0x000fe200000018ff */
[----:B------:R-:W-:Y:S01]  /*17b0*/  LDSM.16.M88.4 R28, [R226] ;  /* 0x00000000e21c783b */ /* 0x000fe20000000200 */
[----:B------:R-:W-:-:S02]  /*17c0*/  IADD3 R237, R230, 0x5800, RZ ;  /* 0x00005800e6ed7810 */ /* 0x000fc40007ffe0ff */
[C---:B------:R-:W-:Y:S01]  /*17d0*/  IADD3 R236, R230.reuse, 0x6000, RZ ;  /* 0x00006000e6ec7810 */ /* 0x040fe20007ffe0ff */
[----:B------:R-:W-:Y:S01]  /*17e0*/  LDSM.16.M88.4 R112, [R226+0x5000] ;  /* 0x00500000e270783b */ /* 0x000fe20000000200 */
[C---:B------:R-:W-:Y:S02]  /*17f0*/  IADD3 R235, R230.reuse, 0x6800, RZ ;  /* 0x00006800e6eb7810 */ /* 0x040fe40007ffe0ff */
[----:B------:R-:W-:Y:S01]  /*1800*/  HMMA.16816.F32 R16, R152, R46, RZ ;  /* 0x0000002e9810723c */ /* 0x000fe200000018ff */
[----:B------:R-:W-:Y:S01]  /*1810*/  LDSM.16.M88.4 R44, [R229+0xc900] ;  /* 0x00c90000e52c783b */ /* 0x000fe20000000200 */
[C---:B------:R-:W-:Y:S02]  /*1820*/  IADD3 R234, R230.reuse, 0x7000, RZ ;  /* 0x00007000e6ea7810 */ /* 0x040fe40007ffe0ff */
[C---:B------:R-:W-:Y:S02]  /*1830*/  IADD3 R233, R230.reuse, 0x7800, RZ ;  /* 0x00007800e6e97810 */ /* 0x040fe40007ffe0ff */
[----:B------:R-:W-:-:S02]  /*1840*/  IADD3 R232, R230, 0x8000, RZ ;  /* 0x00008000e6e87810 */ /* 0x000fc40007ffe0ff */
[----:B------:R-:W-:Y:S01]  /*1850*/  HMMA.16816.F32 R12, R152, R48, RZ ;  /* 0x00000030980c723c */ /* 0x000fe200000018ff */
[----:B------:R-:W-:-:S07]  /*1860*/  IADD3 R231, R230, 0x8800, RZ ;  /* 0x00008800e6e77810 */ /* 0x000fce0007ffe0ff */
[C---:B--2---:R-:W-:Y:S08]  /*1870*/  HMMA.16816.F32 R8, R152.reuse, R50, RZ ;  /* 0x000000329808723c */ /* 0x044ff000000018ff */
[C---:B------:R-:W-:Y:S08]  /*1880*/  HMMA.16816.F32 R40, R152.reuse, R36, RZ ;  /* 0x000000249828723c */ /* 0x040ff000000018ff */
[----:B------:R-:W-:Y:S08]  /*1890*/  HMMA.16816.F32 R36, R152, R38, RZ ;  /* 0x000000269824723c */ /* 0x000ff000000018ff */
[C---:B------:R-:W-:Y:S01]  /*18a0*/  HMMA.16816.F32 R96, R156.reuse, R64, R32 ;  /* 0x000000409c60723c */ /* 0x040fe20000001820 */
[----:B------:R-:W1:Y:S07]  /*18b0*/  LDSM.16.M88.4 R32, [R229+0xc100] ;  /* 0x00c10000e520783b */ /* 0x000e6e0000000200 */
[C---:B------:R-:W-:Y:S08]  /*18c0*/  HMMA.16816.F32 R88, R156.reuse, R60, R20 ;  /* 0x0000003c9c58723c */ /* 0x040ff00000001814 */
[----:B------:R-:W-:Y:S01]  /*18d0*/  HMMA.16816.F32 R84, R156, R62, R16 ;  /* 0x0000003e9c54723c */ /* 0x000fe20000001810 */
[----:B------:R-:W2:Y:S07]  /*18e0*/  LDSM.16.M88.4 R60, [R229+0xd100] ;  /* 0x00d10000e53c783b */ /* 0x000eae0000000200 */
[----:B------:R-:W-:Y:S08]  /*18f0*/  HMMA.16816.F32 R20, R152, R68, RZ ;  /* 0x000000449814723c */ /* 0x000ff000000018ff */
[C---:B------:R-:W-:Y:S08]  /*1900*/  HMMA.16816.F32 R80, R156.reuse, R76, R12 ;  /* 0x0000004c9c50723c */ /* 0x040ff0000000180c */
[----:B------:R-:W-:Y:S08]  /*1910*/  HMMA.16816.F32 R76, R156, R78, R8 ;  /* 0x0000004e9c4c723c */ /* 0x000ff00000001808 */
[C---:B------:R-:W-:Y:S01]  /*1920*/  HMMA.16816.F32 R16, R152.reuse, R70, RZ ;  /* 0x000000469810723c */ /* 0x040fe200000018ff */
[----:B------:R-:W3:Y:S07]  /*1930*/  LDSM.16.M88.4 R68, [R229+0xd900] ;  /* 0x00d90000e544783b */ /* 0x000eee0000000200 */
[C---:B------:R-:W-:Y:S08]  /*1940*/  HMMA.16816.F32 R12, R152.reuse, R72, RZ ;  /* 0x00000048980c723c */ /* 0x040ff000000018ff */
[----:B------:R-:W-:Y:S08]  /*1950*/  HMMA.16816.F32 R8, R152, R74, RZ ;  /* 0x0000004a9808723c */ /* 0x000ff000000018ff */
[C---:B------:R-:W-:Y:S01]  /*1960*/  HMMA.16816.F32 R100, R156.reuse, R54, R36 ;  /* 0x000000369c64723c */ /* 0x040fe20000001824 */
[----:B------:R-:W-:Y:S07]  /*1970*/  LDSM.16.M88.4 R36, [R229+0xe900] ;  /* 0x00e90000e524783b */ /* 0x000fee0000000200 */
[C---:B------:R-:W-:Y:S01]  /*1980*/  HMMA.16816.F32 R92, R156.reuse, R66, R24 ;  /* 0x000000429c5c723c */ /* 0x040fe20000001818 */
[----:B------:R-:W-:Y:S07]  /*1990*/  LDSM.16.M88.4 R24, [R226+0x800] ;  /* 0x00080000e218783b */ /* 0x000fee0000000200 */
[C---:B------:R-:W-:Y:S01]  /*19a0*/  HMMA.16816.F32 R56, R156.reuse, R52, R40 ;  /* 0x000000349c38723c */ /* 0x040fe20000001828 */
[----:B------:R-:W4:Y:S07]  /*19b0*/  LDSM.16.M88.4 R52, [R229+0xe100] ;  /* 0x00e10000e534783b */ /* 0x000f2e0000000200 */
[C---:B------:R-:W-:Y:S08]  /*19c0*/  HMMA.16816.F32 R72, R156.reuse, R104, R20 ;  /* 0x000000689c48723c */ /* 0x040ff00000001814 */
[C---:B------:R-:W-:Y:S01]  /*19d0*/  HMMA.16816.F32 R64, R156.reuse, R106, R16 ;  /* 0x0000006a9c40723c */ /* 0x040fe20000001810 */
[----:B------:R-:W-:Y:S07]  /*19e0*/  LDSM.16.M88.4 R104, [R226+0x1000] ;  /* 0x00100000e268783b */ /* 0x000fee0000000200 */
[C---:B------:R-:W-:Y:S08]  /*19f0*/  HMMA.16816.F32 R48, R156.reuse, R108, R12 ;  /* 0x0000006c9c30723c */ /* 0x040ff0000000180c */
[----:B------:R-:W-:Y:S01]  /*1a00*/  HMMA.16816.F32 R40, R156, R110, R8 ;  /* 0x0000006e9c28723c */ /* 0x000fe20000001808 */
[----:B------:R-:W-:Y:S07]  /*1a10*/  LDSM.16.M88.4 R108, [R135+0x13900] ;  /* 0x01390000876c783b */ /* 0x000fee0000000200 */
[C---:B-1----:R-:W-:Y:S01]  /*1a20*/  HMMA.16816.F32 R16, R184.reuse, R34, R100 ;  /* 0x00000022b810723c */ /* 0x042fe20000001864 */
[----:B------:R-:W1:Y:S07]  /*1a30*/  LDSM.16.M88.4 R100, [R226+0x1800] ;  /* 0x00180000e264783b */ /* 0x000e6e0000000200 */
[C---:B------:R-:W-:Y:S01]  /*1a40*/  HMMA.16816.F32 R12, R184.reuse, R44, R96 ;  /* 0x0000002cb80c723c */ /* 0x040fe20000001860 */
[----:B------:R-:W-:Y:S07]  /*1a50*/  LDSM.16.M88.4 R96, [R230+0x3800] ;  /* 0x00380000e660783b */ /* 0x000fee0000000200 */
[C---:B------:R-:W-:Y:S01]  /*1a60*/  HMMA.16816.F32 R8, R184.reuse, R46, R92 ;  /* 0x0000002eb808723c */ /* 0x040fe2000000185c */
[----:B------:R-:W-:Y:S07]  /*1a70*/  LDSM.16.M88.4 R92, [R226+0x2800] ;  /* 0x00280000e25c783b */ /* 0x000fee0000000200 */
[C---:B------:R-:W-:Y:S08]  /*1a80*/  HMMA.16816.F32 R20, R184.reuse, R32, R56 ;  /* 0x00000020b814723c */ /* 0x040ff00000001838 */
[C---:B--2---:R-:W-:Y:S01]  /*1a90*/  HMMA.16816.F32 R44, R184.reuse, R60, R88 ;  /* 0x0000003cb82c723c */ /* 0x044fe20000001858 */
[----:B------:R-:W2:Y:S07]  /*1aa0*/  LDSM.16.M88.4 R88, [R226+0x2000] ;  /* 0x00200000e258783b */ /* 0x000eae0000000200 */
[C---:B------:R-:W-:Y:S08]  /*1ab0*/  HMMA.16816.F32 R56, R184.reuse, R62, R84 ;  /* 0x0000003eb838723c */ /* 0x040ff00000001854 */
[C---:B---3--:R-:W-:Y:S08]  /*1ac0*/  HMMA.16816.F32 R60, R184.reuse, R68, R80 ;  /* 0x00000044b83c723c */ /* 0x048ff00000001850 */
[C---:B----4-:R-:W-:Y:S08]  /*1ad0*/  HMMA.16816.F32 R72, R184.reuse, R52, R72 ;  /* 0x00000034b848723c */ /* 0x050ff00000001848 */
[----:B------:R-:W-:Y:S08]  /*1ae0*/  HMMA.16816.F32 R84, R184, R54, R64 ;  /* 0x00000036b854723c */ /* 0x000ff00000001840 */
[C---:B------:R-:W-:Y:S01]  /*1af0*/  HMMA.16816.F32 R64, R188.reuse, R28, R20 ;  /* 0x0000001cbc40723c */ /* 0x040fe20000001814 */
[----:B------:R-:W-:Y:S07]  /*1b00*/  LDSM.16.M88.4 R20, [R135+0x10100] ;  /* 0x010100008714783b */ /* 0x000fee0000000200 */
[----:B------:R-:W-:Y:S01]  /*1b10*/  HMMA.16816.F32 R52, R188, R30, R16 ;  /* 0x0000001ebc34723c */ /* 0x000fe20000001810 */
[----:B------:R-:W3:Y:S07]  /*1b20*/  LDSM.16.M88.4 R28, [R135+0xf100] ;  /* 0x00f10000871c783b */ /* 0x000eee0000000200 */
[----:B------:R-:W-:Y:S08]  /*1b30*/  HMMA.16816.F32 R80, R184, R70, R76 ;  /* 0x00000046b850723c */ /* 0x000ff0000000184c */
[C---:B------:R-:W-:Y:S08]  /*1b40*/  HMMA.16816.F32 R32, R188.reuse, R24, R12 ;  /* 0x00000018bc20723c */ /* 0x040ff0000000180c */
[----:B------:R-:W-:Y:S01]  /*1b50*/  HMMA.16816.F32 R16, R188, R26, R8 ;  /* 0x0000001abc10723c */ /* 0x000fe20000001808 */
[----:B------:R-:W4:Y:S07]  /*1b60*/  LDSM.16.M88.4 R24, [R135+0xf900] ;  /* 0x00f900008718783b */ /* 0x000f2e0000000200 */
[C---:B------:R-:W-:Y:S08]  /*1b70*/  HMMA.16816.F32 R76, R184.reuse, R36, R48 ;  /* 0x00000024b84c723c */ /* 0x040ff00000001830 */
[----:B------:R-:W-:Y:S01]  /*1b80*/  HMMA.16816.F32 R68, R184, R38, R40 ;  /* 0x00000026b844723c */ /* 0x000fe20000001828 */
[----:B------:R-:W5:Y:S07]  /*1b90*/  LDSM.16.M88.4 R40, [R135+0x10900] ;  /* 0x010900008728783b */ /* 0x000f6e0000000200 */
[C---:B-1----:R-:W-:Y:S08]  /*1ba0*/  HMMA.16816.F32 R36, R188.reuse, R100, R60 ;  /* 0x00000064bc24723c */ /* 0x042ff0000000183c */
[C---:B--2---:R-:W-:Y:S01]  /*1bb0*/  HMMA.16816.F32 R60, R188.reuse, R88, R72 ;  /* 0x00000058bc3c723c */ /* 0x044fe20000001848 */
[----:B------:R-:W1:Y:S07]  /*1bc0*/  LDSM.16.M88.4 R72, [R135+0x11100] ;  /* 0x011100008748783b */ /* 0x000e6e0000000200 */
[C---:B------:R-:W-:Y:S08]  /*1bd0*/  HMMA.16816.F32 R12, R188.reuse, R104, R44 ;  /* 0x00000068bc0c723c */ /* 0x040ff0000000182c */
[C---:B------:R-:W-:Y:S01]  /*1be0*/  HMMA.16816.F32 R8, R188.reuse, R106, R56 ;  /* 0x0000006abc08723c */ /* 0x040fe20000001838 */
[----:B------:R-:W-:Y:S07]  /*1bf0*/  LDSM.16.M88.4 R104, [R230+0x4800] ;  /* 0x00480000e668783b */ /* 0x000fee0000000200 */
[C---:B------:R-:W-:Y:S01]  /*1c00*/  HMMA.16816.F32 R48, R188.reuse, R102, R80 ;  /* 0x00000066bc30723c */ /* 0x040fe20000001850 */
[----:B------:R-:W-:Y:S07]  /*1c10*/  LDSM.16.M88.4 R100, [R230+0x4000] ;  /* 0x00400000e664783b */ /* 0x000fee0000000200 */
[----:B------:R-:W-:Y:S01]  /*1c20*/  HMMA.16816.F32 R80, R188, R90, R84 ;  /* 0x0000005abc50723c */ /* 0x000fe20000001854 */
[----:B------:R-:W2:Y:S04]  /*1c30*/  LDSM.16.M88.4 R84, [R135+0x11900] ;  /* 0x011900008754783b */ /* 0x000ea80000000200 */
[----:B------:R-:W1:Y:S03]  /*1c40*/  LDSM.16.M88.4 R88, [R230+0x3000] ;  /* 0x00300000e658783b */ /* 0x000e660000000200 */
[C---:B---3--:R-:W-:Y:S08]  /*1c50*/  HMMA.16816.F32 R64, R192.reuse, R28, R64 ;  /* 0x0000001cc040723c */ /* 0x048ff00000001840 */
[----:B------:R-:W-:Y:S01]  /*1c60*/  HMMA.16816.F32 R56, R192, R30, R52 ;  /* 0x0000001ec038723c */ /* 0x000fe20000001834 */
[----:B------:R-:W3:Y:S07]  /*1c70*/  LDSM.16.M88.4 R28, [R230+0x5000] ;  /* 0x00500000e61c783b */ /* 0x000eee0000000200 */
[C---:B------:R-:W-:Y:S08]  /*1c80*/  HMMA.16816.F32 R76, R188.reuse, R92, R76 ;  /* 0x0000005cbc4c723c */ /* 0x040ff0000000184c */
[----:B------:R-:W-:Y:S01]  /*1c90*/  HMMA.16816.F32 R68, R188, R94, R68 ;  /* 0x0000005ebc44723c */ /* 0x000fe20000001844 */
[----:B------:R-:W1:Y:S07]  /*1ca0*/  LDSM.16.M88.4 R92, [R230+0x5800] ;  /* 0x00580000e65c783b */ /* 0x000e6e0000000200 */
[C---:B----4-:R-:W-:Y:S08]  /*1cb0*/  HMMA.16816.F32 R52, R192.reuse, R24, R32 ;  /* 0x00000018c034723c */ /* 0x050ff00000001820 */
[C---:B------:R-:W-:Y:S08]  /*1cc0*/  HMMA.16816.F32 R44, R192.reuse, R26, R16 ;  /* 0x0000001ac02c723c */ /* 0x040ff00000001810 */
[C---:B------:R-:W-:Y:S08]  /*1cd0*/  HMMA.16816.F32 R32, R192.reuse, R20, R12 ;  /* 0x00000014c020723c */ /* 0x040ff0000000180c */
[C---:B------:R-:W-:Y:S08]  /*1ce0*/  HMMA.16816.F32 R24, R192.reuse, R22, R8 ;  /* 0x00000016c018723c */ /* 0x040ff00000001808 */
[C---:B-----5:R-:W-:Y:S08]  /*1cf0*/  HMMA.16816.F32 R16, R192.reuse, R42, R48 ;  /* 0x0000002ac010723c */ /* 0x060ff00000001830 */
[C---:B-1----:R-:W-:Y:S08]  /*1d00*/  HMMA.16816.F32 R12, R192.reuse, R72, R60 ;  /* 0x00000048c00c723c */ /* 0x042ff0000000183c */
[C---:B------:R-:W-:Y:S08]  /*1d10*/  HMMA.16816.F32 R8, R192.reuse, R74, R80 ;  /* 0x0000004ac008723c */ /* 0x040ff00000001850 */
[C---:B------:R-:W-:Y:S08]  /*1d20*/  HMMA.16816.F32 R20, R192.reuse, R40, R36 ;  /* 0x00000028c014723c */ /* 0x040ff00000001824 */
[C---:B--2---:R-:W-:Y:S08]  /*1d30*/  HMMA.16816.F32 R72, R192.reuse, R84, R76 ;  /* 0x00000054c048723c */ /* 0x044ff0000000184c */
[----:B------:R-:W-:Y:S08]  /*1d40*/  HMMA.16816.F32 R84, R192, R86, R68 ;  /* 0x00000056c054723c */ /* 0x000ff00000001844 */
[C---:B------:R-:W-:Y:S01]  /*1d50*/  HMMA.16816.F32 R68, R196.reuse, R96, R52 ;  /* 0x00000060c444723c */ /* 0x040fe20000001834 */
[----:B------:R-:W1:Y:S07]  /*1d60*/  LDSM.16.M88.4 R52, [R229+0xf100] ;  /* 0x00f10000e534783b */ /* 0x000e6e0000000200 */
[C---:B------:R-:W-:Y:S08]  /*1d70*/  HMMA.16816.F32 R80, R196.reuse, R88, R64 ;  /* 0x00000058c450723c */ /* 0x040ff00000001840 */
[C---:B------:R-:W-:Y:S01]  /*1d80*/  HMMA.16816.F32 R64, R196.reuse, R98, R44 ;  /* 0x00000062c440723c */ /* 0x040fe2000000182c */
[----:B------:R-:W2:Y:S04]  /*1d90*/  LDSM.16.M88.4 R44, [R229+0xf900] ;  /* 0x00f90000e52c783b */ /* 0x000ea80000000200 */
[----:B------:R-:W-:Y:S03]  /*1da0*/  LDSM.16.M88.4 R96, [R135+0x13100] ;  /* 0x013100008760783b */ /* 0x000fe60000000200 */
[C---:B------:R-:W-:Y:S01]  /*1db0*/  HMMA.16816.F32 R60, R196.reuse, R100, R32 ;  /* 0x00000064c43c723c */ /* 0x040fe20000001820 */
[----:B------:R-:W4:Y:S07]  /*1dc0*/  LDSM.16.M88.4 R32, [R229+0x10100] ;  /* 0x01010000e520783b */ /* 0x000f2e0000000200 */
[C---:B------:R-:W-:Y:S08]  /*1dd0*/  HMMA.16816.F32 R40, R196.reuse, R106, R16 ;  /* 0x0000006ac428723c */ /* 0x040ff00000001810 */
[C---:B---3--:R-:W-:Y:S08]  /*1de0*/  HMMA.16816.F32 R36, R196.reuse, R28, R12 ;  /* 0x0000001cc424723c */ /* 0x048ff0000000180c */
[C---:B------:R-:W-:Y:S01]  /*1df0*/  HMMA.16816.F32 R16, R196.reuse, R30, R8 ;  /* 0x0000001ec410723c */ /* 0x040fe20000001808 */
[----:B------:R-:W3:Y:S07]  /*1e00*/  LDSM.16.M88.4 R28, [R229+0x10900] ;  /* 0x01090000e51c783b */ /* 0x000eee0000000200 */
[C---:B------:R-:W-:Y:S01]  /*1e10*/  HMMA.16816.F32 R76, R196.reuse, R90, R56 ;  /* 0x0000005ac44c723c */ /* 0x040fe20000001838 */
[----:B------:R-:W-:Y:S07]  /*1e20*/  LDSM.16.M88.4 R88, [R226+0x3800] ;  /* 0x00380000e258783b */ /* 0x000fee0000000200 */
[C---:B------:R-:W-:Y:S01]  /*1e30*/  HMMA.16816.F32 R56, R196.reuse, R102, R24 ;  /* 0x00000066c438723c */ /* 0x040fe20000001818 */
[----:B------:R-:W5:Y:S04]  /*1e40*/  LDSM.16.M88.4 R24, [R229+0x11100] ;  /* 0x01110000e518783b */ /* 0x000f680000000200 */
[----:B------:R-:W-:Y:S03]  /*1e50*/  LDSM.16.M88.4 R100, [R226+0x4000] ;  /* 0x00400000e264783b */ /* 0x000fe60000000200 */
[C---:B------:R-:W-:Y:S01]  /*1e60*/  HMMA.16816.F32 R48, R196.reuse, R104, R20 ;  /* 0x00000068c430723c */ /* 0x040fe20000001814 */
[----:B------:R-:W3:Y:S04]  /*1e70*/  LDSM.16.M88.4 R20, [R229+0x11900] ;  /* 0x01190000e514783b */ /* 0x000ee80000000200 */
[----:B------:R-:W-:Y:S03]  /*1e80*/  LDSM.16.M88.4 R104, [R226+0x4800] ;  /* 0x00480000e268783b */ /* 0x000fe60000000200 */
[C---:B------:R-:W-:Y:S08]  /*1e90*/  HMMA.16816.F32 R12, R196.reuse, R92, R72 ;  /* 0x0000005cc40c723c */ /* 0x040ff00000001848 */
[----:B------:R-:W-:Y:S01]  /*1ea0*/  HMMA.16816.F32 R8, R196, R94, R84 ;  /* 0x0000005ec408723c */ /* 0x000fe20000001854 */
[----:B------:R-:W3:Y:S07]  /*1eb0*/  LDSM.16.M88.4 R92, [R226+0x3000] ;  /* 0x00300000e25c783b */ /* 0x000eee0000000200 */
[C---:B-1----:R-:W-:Y:S08]  /*1ec0*/  HMMA.16816.F32 R84, R200.reuse, R52, R80 ;  /* 0x00000034c854723c */ /* 0x042ff00000001850 */
[C---:B------:R-:W-:Y:S08]  /*1ed0*/  HMMA.16816.F32 R80, R200.reuse, R54, R76 ;  /* 0x00000036c850723c */ /* 0x040ff0000000184c */
[C---:B--2---:R-:W-:Y:S08]  /*1ee0*/  HMMA.16816.F32 R76, R200.reuse, R44, R68 ;  /* 0x0000002cc84c723c */ /* 0x044ff00000001844 */
[C---:B------:R-:W-:Y:S08]  /*1ef0*/  HMMA.16816.F32 R72, R200.reuse, R46, R64 ;  /* 0x0000002ec848723c */ /* 0x040ff00000001840 */
[C---:B----4-:R-:W-:Y:S08]  /*1f00*/  HMMA.16816.F32 R44, R200.reuse, R32, R60 ;  /* 0x00000020c82c723c */ /* 0x050ff0000000183c */
[C---:B---3--:R-:W-:Y:S08]  /*1f10*/  HMMA.16816.F32 R64, R200.reuse, R28, R48 ;  /* 0x0000001cc840723c */ /* 0x048ff00000001830 */
[C---:B------:R-:W-:Y:S01]  /*1f20*/  HMMA.16816.F32 R68, R200.reuse, R34, R56 ;  /* 0x00000022c844723c */ /* 0x040fe20000001838 */
[----:B------:R-:W-:Y:S07]  /*1f30*/  LDSM.16.M88.4 R32, [R135+0x12900] ;  /* 0x012900008720783b */ /* 0x000fee0000000200 */
[C---:B------:R-:W-:Y:S01]  /*1f40*/  HMMA.16816.F32 R60, R200.reuse, R30, R40 ;  /* 0x0000001ec83c723c */ /* 0x040fe20000001828 */
[----:B------:R-:W1:Y:S07]  /*1f50*/  LDSM.16.M88.4 R28, [R226+0x5800] ;  /* 0x00580000e21c783b */ /* 0x000e6e0000000200 */
[C---:B-----5:R-:W-:Y:S08]  /*1f60*/  HMMA.16816.F32 R56, R200.reuse, R24, R36 ;  /* 0x00000018c838723c */ /* 0x060ff00000001824 */
[C---:B------:R-:W-:Y:S08]  /*1f70*/  HMMA.16816.F32 R52, R200.reuse, R26, R16 ;  /* 0x0000001ac834723c */ /* 0x040ff00000001810 */
[C---:B------:R-:W-:Y:S08]  /*1f80*/  HMMA.16816.F32 R40, R200.reuse, R20, R12 ;  /* 0x00000014c828723c */ /* 0x040ff0000000180c */
[----:B------:R-:W-:Y:S01]  /*1f90*/  HMMA.16816.F32 R24, R200, R22, R8 ;  /* 0x00000016c818723c */ /* 0x000fe20000001808 */
[----:B------:R-:W2:Y:S07]  /*1fa0*/  LDSM.16.M88.4 R20, [R135+0x12100] ;  /* 0x012100008714783b */ /* 0x000eae0000000200 */
[C---:B------:R-:W-:Y:S01]  /*1fb0*/  HMMA.16816.F32 R16, R204.reuse, R92, R84 ;  /* 0x0000005ccc10723c */ /* 0x040fe20000001854 */
[----:B------:R-:W3:Y:S07]  /*1fc0*/  LDSM.16.M88.4 R84, [R135+0x14100] ;  /* 0x014100008754783b */ /* 0x000eee0000000200 */
[C---:B------:R-:W-:Y:S01]  /*1fd0*/  HMMA.16816.F32 R12, R204.reuse, R94, R80 ;  /* 0x0000005ecc0c723c */ /* 0x040fe20000001850 */
[----:B------:R-:W-:Y:S07]  /*1fe0*/  LDSM.16.M88.4 R92, [R230+0x6000] ;  /* 0x00600000e65c783b */ /* 0x000fee0000000200 */
[C---:B------:R-:W-:Y:S08]  /*1ff0*/  HMMA.16816.F32 R8, R204.reuse, R88, R76 ;  /* 0x00000058cc08723c */ /* 0x040ff0000000184c */
[C---:B------:R-:W-:Y:S01]  /*2000*/  HMMA.16816.F32 R36, R204.reuse, R90, R72 ;  /* 0x0000005acc24723c */ /* 0x040fe20000001848 */
[----:B------:R-:W4:Y:S07]  /*2010*/  LDSM.16.M88.4 R88, [R135+0x14900] ;  /* 0x014900008758783b */ /* 0x000f2e0000000200 */
[C---:B------:R-:W-:Y:S08]  /*2020*/  HMMA.16816.F32 R44, R204.reuse, R100, R44 ;  /* 0x00000064cc2c723c */ /* 0x040ff0000000182c */
[C---:B------:R-:W-:Y:S08]  /*2030*/  HMMA.16816.F32 R64, R204.reuse, R104, R64 ;  /* 0x00000068cc40723c */ /* 0x040ff00000001840 */
[C---:B------:R-:W-:Y:S01]  /*2040*/  HMMA.16816.F32 R48, R204.reuse, R102, R68 ;  /* 0x00000066cc30723c */ /* 0x040fe20000001844 */
[----:B------:R-:W-:Y:S07]  /*2050*/  LDSM.16.M88.4 R100, [R230+0x6800] ;  /* 0x00680000e664783b */ /* 0x000fee0000000200 */
[C---:B------:R-:W-:Y:S01]  /*2060*/  HMMA.16816.F32 R80, R204.reuse, R106, R60 ;  /* 0x0000006acc50723c */ /* 0x040fe2000000183c */
[----:B------:R-:W5:Y:S07]  /*2070*/  LDSM.16.M88.4 R104, [R230+0x7000] ;  /* 0x00700000e668783b */ /* 0x000f6e0000000200 */
[C---:B------:R-:W-:Y:S08]  /*2080*/  HMMA.16816.F32 R76, R204.reuse, R112, R56 ;  /* 0x00000070cc4c723c */ /* 0x040ff00000001838 */
[C---:B------:R-:W-:Y:S01]  /*2090*/  HMMA.16816.F32 R72, R204.reuse, R114, R52 ;  /* 0x00000072cc48723c */ /* 0x040fe20000001834 */
[----:B------:R-:W-:Y:S07]  /*20a0*/  LDSM.16.M88.4 R112, [R229+0x12100] ;  /* 0x01210000e570783b */ /* 0x000fee0000000200 */
[C---:B-1----:R-:W-:Y:S08]  /*20b0*/  HMMA.16816.F32 R68, R204.reuse, R28, R40 ;  /* 0x0000001ccc44723c */ /* 0x042ff00000001828 */
[----:B------:R-:W-:Y:S08]  /*20c0*/  HMMA.16816.F32 R56, R204, R30, R24 ;  /* 0x0000001ecc38723c */ /* 0x000ff00000001818 */
[C---:B--2---:R-:W-:Y:S08]  /*20d0*/  HMMA.16816.F32 R60, R208.reuse, R20, R16 ;  /* 0x00000014d03c723c */ /* 0x044ff00000001810 */
[C---:B------:R-:W-:Y:S08]  /*20e0*/  HMMA.16816.F32 R52, R208.reuse, R22, R12 ;  /* 0x00000016d034723c */ /* 0x040ff0000000180c */
[C---:B------:R-:W-:Y:S08]  /*20f0*/  HMMA.16816.F32 R28, R208.reuse, R32, R8 ;  /* 0x00000020d01c723c */ /* 0x040ff00000001808 */
[C---:B------:R-:W-:Y:S01]  /*2100*/  HMMA.16816.F32 R24, R208.reuse, R34, R36 ;  /* 0x00000022d018723c */ /* 0x040fe20000001824 */
[----:B------:R-:W1:Y:S07]  /*2110*/  LDSM.16.M88.4 R32, [R230+0x7800] ;  /* 0x00780000e620783b */ /* 0x000e6e0000000200 */
[C---:B------:R-:W-:Y:S08]  /*2120*/  HMMA.16816.F32 R20, R208.reuse, R96, R44 ;  /* 0x00000060d014723c */ /* 0x040ff0000000182c */
[C---:B------:R-:W-:Y:S01]  /*2130*/  HMMA.16816.F32 R12, R208.reuse, R108, R64 ;  /* 0x0000006cd00c723c */ /* 0x040fe20000001840 */
[----:B------:R-:W2:Y:S07]  /*2140*/  LDSM.16.M88.4 R64, [R230+0x8000] ;  /* 0x00800000e640783b */ /* 0x000eae0000000200 */
[C---:B------:R-:W-:Y:S01]  /*2150*/  HMMA.16816.F32 R16, R208.reuse, R98, R48 ;  /* 0x00000062d010723c */ /* 0x040fe20000001830 */
[----:B------:R-:W1:Y:S07]  /*2160*/  LDSM.16.M88.4 R96, [R230+0x8800] ;  /* 0x00880000e660783b */ /* 0x000e6e0000000200 */
[C---:B------:R-:W-:Y:S01]  /*2170*/  HMMA.16816.F32 R8, R208.reuse, R110, R80 ;  /* 0x0000006ed008723c */ /* 0x040fe20000001850 */
[----:B------:R-:W-:Y:S07]  /*2180*/  LDSM.16.M88.4 R108, [R229+0x14900] ;  /* 0x01490000e56c783b */ /* 0x000fee0000000200 */
[C---:B---3--:R-:W-:Y:S08]  /*2190*/  HMMA.16816.F32 R36, R208.reuse, R84, R76 ;  /* 0x00000054d024723c */ /* 0x048ff0000000184c */
[C---:B------:R-:W-:Y:S01]  /*21a0*/  HMMA.16816.F32 R40, R208.reuse, R86, R72 ;  /* 0x00000056d028723c */ /* 0x040fe20000001848 */
[----:B------:R-:W-:Y:S07]  /*21b0*/  LDSM.16.M88.4 R84, [R229+0x13100] ;  /* 0x01310000e554783b */ /* 0x000fee0000000200 */
[C---:B----4-:R-:W-:Y:S01]  /*21c0*/  HMMA.16816.F32 R44, R208.reuse, R88, R68 ;  /* 0x00000058d02c723c */ /* 0x050fe20000001844 */
[----:B------:R-:W-:Y:S07]  /*21d0*/  LDSM.16.M88.4 R68, [R226+0x6000] ;  /* 0x00600000e244783b */ /* 0x000fee0000000200 */
[----:B------:R-:W-:Y:S01]  /*21e0*/  HMMA.16816.F32 R48, R208, R90, R56 ;  /* 0x0000005ad030723c */ /* 0x000fe20000001838 */
[----:B------:R-:W-:Y:S07]  /*21f0*/  LDSM.16.M88.4 R88, [R226+0x7000] ;  /* 0x00700000e258783b */ /* 0x000fee0000000200 */
[C---:B------:R-:W-:Y:S08]  /*2200*/  HMMA.16816.F32 R60, R212.reuse, R92, R60 ;  /* 0x0000005cd43c723c */ /* 0x040ff0000000183c */
[C---:B------:R-:W-:Y:S01]  /*2210*/  HMMA.16816.F32 R56, R212.reuse, R94, R52 ;  /* 0x0000005ed438723c */ /* 0x040fe20000001834 */
[----:B------:R-:W-:Y:S07]  /*2220*/  LDSM.16.M88.4 R92, [R229+0x13900] ;  /* 0x01390000e55c783b */ /* 0x000fee0000000200 */
[C---:B-----5:R-:W-:Y:S01]  /*2230*/  HMMA.16816.F32 R76, R212.reuse, R104, R20 ;  /* 0x00000068d44c723c */ /* 0x060fe20000001814 */
[----:B------:R-:W3:Y:S07]  /*2240*/  LDSM.16.M88.4 R20, [R229+0x12900] ;  /* 0x01290000e514783b */ /* 0x000eee0000000200 */
[C---:B------:R-:W-:Y:S08]  /*2250*/  HMMA.16816.F32 R52, R212.reuse, R100, R28 ;  /* 0x00000064d434723c */ /* 0x040ff0000000181c */
[C---:B------:R-:W-:Y:S01]  /*2260*/  HMMA.16816.F32 R80, R212.reuse, R102, R24 ;  /* 0x00000066d450723c */ /* 0x040fe20000001818 */
[----:B------:R-:W4:Y:S07]  /*2270*/  LDSM.16.M88.4 R100, [R229+0x14100] ;  /* 0x01410000e564783b */ /* 0x000f2e0000000200 */
[C---:B------:R-:W-:Y:S01]  /*2280*/  HMMA.16816.F32 R72, R212.reuse, R106, R16 ;  /* 0x0000006ad448723c */ /* 0x040fe20000001810 */
[----:B------:R-:W-:Y:S07]  /*2290*/  LDSM.16.M88.4 R104, [R226+0x8000] ;  /* 0x00800000e268783b */ /* 0x000fee0000000200 */
[C---:B-1----:R-:W-:Y:S08]  /*22a0*/  HMMA.16816.F32 R28, R212.reuse, R32, R12 ;  /* 0x00000020d41c723c */ /* 0x042ff0000000180c */
[C---:B------:R-:W-:Y:S08]  /*22b0*/  HMMA.16816.F32 R16, R212.reuse, R34, R8 ;  /* 0x00000022d410723c */ /* 0x040ff00000001808 */
[C---:B--2---:R-:W-:Y:S08]  /*22c0*/  HMMA.16816.F32 R12, R212.reuse, R64, R36 ;  /* 0x00000040d40c723c */ /* 0x044ff00000001824 */
[C---:B------:R-:W-:Y:S01]  /*22d0*/  HMMA.16816.F32 R8, R212.reuse, R66, R40 ;  /* 0x00000042d408723c */ /* 0x040fe20000001828 */
[----:B------:R-:W1:Y:S07]  /*22e0*/  LDSM.16.M88.4 R64, [R226+0x6800] ;  /* 0x00680000e240783b */ /* 0x000e6e0000000200 */
[C---:B------:R-:W-:Y:S08]  /*22f0*/  HMMA.16816.F32 R24, R212.reuse, R96, R44 ;  /* 0x00000060d418723c */ /* 0x040ff0000000182c */
[----:B------:R-:W-:Y:S01]  /*2300*/  HMMA.16816.F32 R48, R212, R98, R48 ;  /* 0x00000062d430723c */ /* 0x000fe20000001830 */
[----:B------:R-:W2:Y:S07]  /*2310*/  LDSM.16.M88.4 R96, [R226+0x7800] ;  /* 0x00780000e260783b */ /* 0x000eae0000000200 */
[C---:B------:R-:W-:Y:S08]  /*2320*/  HMMA.16816.F32 R60, R216.reuse, R112, R60 ;  /* 0x00000070d83c723c */ /* 0x040ff0000000183c */
[----:B------:R-:W-:Y:S01]  /*2330*/  HMMA.16816.F32 R56, R216, R114, R56 ;  /* 0x00000072d838723c */ /* 0x000fe20000001838 */
[----:B------:R-:W5:Y:S01]  /*2340*/  LDSM.16.M88.4 R112, [R226+0x8800] ;  /* 0x00880000e270783b */ /* 0x000f620000000200 */
[----:B------:R-:W-:-:S06]  /*2350*/  DEPBAR.LE SB0, 0x0 ;  /* 0x000080000000791a */ /* 0x000fcc0000000000 */
[C---:B---3--:R-:W-:Y:S08]  /*2360*/  HMMA.16816.F32 R52, R216.reuse, R20, R52 ;  /* 0x00000014d834723c */ /* 0x048ff00000001834 */
[C---:B------:R-:W-:Y:S08]  /*2370*/  HMMA.16816.F32 R32, R216.reuse, R92, R28 ;  /* 0x0000005cd820723c */ /* 0x040ff0000000181c */
[C---:B------:R-:W-:Y:S08]  /*2380*/  HMMA.16816.F32 R44, R216.reuse, R22, R80 ;  /* 0x00000016d82c723c */ /* 0x040ff00000001850 */
        /* <DEDUP_REMOVED lines=8> */
[C---:B-1----:R-:W-:Y:S08]  /*2410*/  HMMA.16816.F32 R52, R220.reuse, R64, R52 ;  /* 0x00000040dc34723c */ /* 0x042ff00000001834 */
        /* <DEDUP_REMOVED lines=8> */
[C---:B-----5:R-:W-:Y:S08]  /*24a0*/  HMMA.16816.F32 R60, R220.reuse, R112, R12 ;  /* 0x00000070dc3c723c */ /* 0x060ff0000000180c */
[----:B------:R-:W-:Y:S01]  /*24b0*/  HMMA.16816.F32 R72, R220, R114, R8 ;  /* 0x00000072dc48723c */ /* 0x000fe20000001808 */
[----:B------:R-:W-:Y:S06]  /*24c0*/  BAR.SYNC.DEFER_BLOCKING 0x0 ;  /* 0x0000000000007b1d */ /* 0x000fec0000010000 */
[----:B------:R-:W-:Y:S05]  /*24d0*/  @!P3 BRA `(.L_x_1284) ;  /* 0x000001f00000b947 */ /* 0x000fea0003800000 */
[----:B------:R-:W-:Y:S01]  /*24e0*/  IADD3 R6, R125, -0x2, RZ ;  /* 0xfffffffe7d067810 */ /* 0x000fe20007ffe0ff */
[C---:B------:R-:W-:Y:S01]  /*24f0*/  IMAD.SHL.U32 R8, R119.reuse, 0x40, RZ ;  /* 0x0000004077087824 */ /* 0x040fe200078e00ff */
        /* <DEDUP_REMOVED lines=29> */
.L_x_1284:
[----:B------:R-:W-:Y:S01]  /*26d0*/  STL [R1+0x88], R185 ;  /* 0x000088b901007387 */ /* 0x000fe20000100800 */
[----:B-1----:R-:W-:-:S02]  /*26e0*/  SHF.R.S32.HI R2, RZ, 0x1f, R116 ;  /* 0x0000001fff027819 */ /* 0x002fc40000011474 */
[----:B------:R-:W-:Y:S01]  /*26f0*/  SHF.L.U32 R224, R5, 0x1, RZ ;  /* 0x0000000105e07819 */ /* 0x000fe200000006ff */
[----:B------:R-:W-:Y:S01]  /*2700*/  STL [R1+0x84], R184 ;  /* 0x000084b801007387 */ /* 0x000fe20000100800 */
[----:B------:R-:W-:-:S03]  /*2710*/  LEA.HI R3, R2, R116, RZ, 0x2 ;  /* 0x0000007402037211 */ /* 0x000fc600078f10ff */
[----:B------:R-:W-:Y:S01]  /*2720*/  STL [R1+0x80], R159 ;  /* 0x0000809f01007387 */ /* 0x000fe20000100800 */
[----:B------:R-:W-:Y:S01]  /*2730*/  LOP3.LUT R2, R3, 0x7ffffffc, RZ, 0xc0, !PT ;  /* 0x7ffffffc03027812 */ /* 0x000fe200078ec0ff */
[--C-:B------:R-:W-:Y:S02]  /*2740*/  IMAD R225, R4, 0x2, R224.reuse ;  /* 0x0000000204e17824 */ /* 0x100fe400078e02e0 */
[----:B------:R-:W-:Y:S01]  /*2750*/  STL [R1+0x7c], R158 ;  /* 0x00007c9e01007387 */ /* 0x000fe20000100800 */
[----:B------:R-:W-:Y:S02]  /*2760*/  IMAD R228, R0, 0x2, R224 ;  /* 0x0000000200e47824 */ /* 0x000fe400078e02e0 */
[----:B------:R-:W-:Y:S01]  /*2770*/  IMAD.IADD R2, R116, 0x1, -R2 ;  /* 0x0000000174027824 */ /* 0x000fe200078e0a02 */
[----:B------:R-:W-:Y:S01]  /*2780*/  STL [R1+0x78], R157 ;  /* 0x0000789d01007387 */ /* 0x000fe20000100800 */
[----:B------:R-:W-:-:S03]  /*2790*/  LEA R227, R0, R225, 0x1 ;  /* 0x000000e100e37211 */ /* 0x000fc600078e08ff */
        /* <DEDUP_REMOVED lines=29> */
[C---:B------:R-:W-:Y:S01]  /*2970*/  ISETP.GT.AND P0, PT, R2.reuse, 0x18, PT ;  /* 0x000000180200780c */ /* 0x040fe20003f04270 */
        /* <DEDUP_REMOVED lines=8> */
[----:B------:R-:W-:Y:S01]  /*2a00*/  FSEL R15, R65, -INF , P1 ;  /* 0xff800000410f7808 */ /* 0x000fe20000800000 */
[----:B------:R-:W-:Y:S01]  /*2a10*/  LDSM.16.MT88.4 R52, [R225+0x900] ;  /* 0x00090000e134783b */ /* 0x000fe20000004200 */
[----:B------:R-:W-:Y:S02]  /*2a20*/  ISETP.GT.AND P2, PT, R2, 0x20, PT ;  /* 0x000000200200780c */ /* 0x000fe40003f44270 */
        /* <DEDUP_REMOVED lines=14> */
[----:B------:R-:W-:-:S02]  /*2b10*/  FSEL R90, R58, -INF , P2 ;  /* 0xff8000003a5a7808 */ /* 0x000fc40001000000 */
[----:B------:R-:W-:Y:S01]  /*2b20*/  FSEL R80, R49, -INF , P1 ;  /* 0xff80000031507808 */ /* 0x000fe20000800000 */
[----:B------:R-:W-:Y:S01]  /*2b30*/  LDSM.16.MT88.4 R56, [R225+0x3100] ;  /* 0x00310000e138783b */ /* 0x000fe20000004200 */
[C---:B------:R-:W-:Y:S02]  /*2b40*/  ISETP.GT.AND P2, PT, R2.reuse, 0x30, PT ;  /* 0x000000300200780c */ /* 0x040fe40003f44270 */
        /* <DEDUP_REMOVED lines=17> */
[----:B------:R-:W-:Y:S02]  /*2c60*/  FSEL R133, R33, -INF , P1 ;  /* 0xff80000021857808 */ /* 0x000fe40000800000 */
[----:B------:R-:W-:Y:S02]  /*2c70*/  ISETP.GT.AND P1, PT, R2, 0x40, PT ;  /* 0x000000400200780c */ /* 0x000fe40003f24270 */
        /* <DEDUP_REMOVED lines=9> */
[----:B------:R-:W-:Y:S02]  /*2d10*/  FSEL R96, R37, -INF , P0 ;  /* 0xff80000025607808 */ /* 0x000fe40000000000 */
[----:B------:R-:W-:Y:S02]  /*2d20*/  ISETP.GT.AND P1, PT, R2, 0x48, PT ;  /* 0x000000480200780c */ /* 0x000fe40003f24270 */
        /* <DEDUP_REMOVED lines=9> */
[----:B------:R-:W-:Y:S02]  /*2dc0*/  FSEL R97, R41, -INF , P0 ;  /* 0xff80000029617808 */ /* 0x000fe40000000000 */
[----:B------:R-:W-:Y:S02]  /*2dd0*/  ISETP.GT.AND P0, PT, R2, 0x50, PT ;  /* 0x000000500200780c */ /* 0x000fe40003f04270 */
        /* <DEDUP_REMOVED lines=20> */
[----:B------:R-:W-:Y:S02]  /*2f20*/  FMNMX.FTZ R2, R91, R2, !PT ;  /* 0x000000025b027209 */ /* 0x000fe40007810000 */
[----:B------:R-:W-:Y:S02]  /*2f30*/  FMNMX.FTZ R132, R155, R132, !PT ;  /* 0x000000849b847209 */ /* 0x000fe40007810000 */
[----:B------:R-:W-:Y:S02]  /*2f40*/  FMNMX.FTZ R2, R111, R2, !PT ;  /* 0x000000026f027209 */ /* 0x000fe40007810000 */
[----:B------:R-:W-:-:S02]  /*2f50*/  FMNMX.FTZ R132, R154, R132, !PT ;  /* 0x000000849a847209 */ /* 0x000fc40007810000 */
[----:B------:R-:W-:Y:S02]  /*2f60*/  FMNMX.FTZ R2, R87, R2, !PT ;  /* 0x0000000257027209 */ /* 0x000fe40007810000 */
[----:B------:R-:W-:Y:S01]  /*2f70*/  FSEL R152, R63, -INF , P2 ;  /* 0xff8000003f987808 */ /* 0x000fe20001000000 */
[----:B------:R-:W1:Y:S01]  /*2f80*/  SHFL.BFLY PT, R3, R132, 0x2, 0x1f ;  /* 0x0c401f0084037f89 */ /* 0x000e6200000e0000 */
[----:B------:R-:W-:Y:S02]  /*2f90*/  FMNMX.FTZ R2, R107, R2, !PT ;  /* 0x000000026b027209 */ /* 0x000fe40007810000 */
[----:B------:R-:W-:Y:S01]  /*2fa0*/  FSEL R135, R74, -INF , P1 ;  /* 0xff8000004a877808 */ /* 0x000fe20000800000 */
[----:B------:R-:W-:Y:S01]  /*2fb0*/  LDSM.16.MT88.4 R60, [R225+0x3900] ;  /* 0x00390000e13c783b */ /* 0x000fe20000004200 */
[----:B------:R-:W-:Y:S02]  /*2fc0*/  FMNMX.FTZ R2, R99, R2, !PT ;  /* 0x0000000263027209 */ /* 0x000fe40007810000 */
[----:B------:R-:W-:-:S02]  /*2fd0*/  FSEL R101, R75, -INF , P0 ;  /* 0xff8000004b657808 */ /* 0x000fc40000000000 */
[----:B------:R-:W-:Y:S01]  /*2fe0*/  FMNMX.FTZ R2, R159, R2, !PT ;  /* 0x000000029f027209 */ /* 0x000fe20007810000 */
[----:B------:R-:W-:Y:S03]  /*2ff0*/  LDSM.16.MT88.4 R72, [R228+0x3100] ;  /* 0x00310000e448783b */ /* 0x000fe60000004200 */
        /* <DEDUP_REMOVED lines=15> */
[----:B------:R-:W-:-:S04]  /*30f0*/  FFMA.FTZ R2, R7, c[0x0][0x2d0], -R12 ;  /* 0x0000b40007027a23 */ /* 0x000fc8000001080c */
[----:B------:R1:W-:Y:S01]  /*3100*/  MUFU.EX2 R112, R2 ;  /* 0x0000000200707308 */ /* 0x0003e20000000800 */
[----:B------:R-:W2:Y:S01]  /*3110*/  SHFL.BFLY PT, R6, R3, 0x1, 0x1f ;  /* 0x0c201f0003067f89 */ /* 0x000ea200000e0000 */
[----:B-1----:R-:W-:-:S06]  /*3120*/  FFMA.FTZ R2, R8, c[0x0][0x2d0], -R12 ;  /* 0x0000b40008027a23 */ /* 0x002fcc000001080c */
[----:B------:R1:W3:Y:S01]  /*3130*/  MUFU.EX2 R85, R2 ;  /* 0x0000000200557308 */ /* 0x0002e20000000800 */
[----:B--2---:R-:W-:Y:S01]  /*3140*/  FMNMX.FTZ R3, R3, R6, !PT ;  /* 0x0000000603037209 */ /* 0x004fe20007810000 */
[----:B------:R-:W-:-:S03]  /*3150*/  FFMA.FTZ R6, R14, c[0x0][0x2d0], -R12 ;  /* 0x0000b4000e067a23 */ /* 0x000fc6000001080c */
[----:B------:R-:W-:-:S03]  /*3160*/  FSETP.NEU.FTZ.AND P0, PT, R3, -INF , PT ;  /* 0xff8000000300780b */ /* 0x000fc60003f1d000 */
[----:B------:R2:W-:Y:S01]  /*3170*/  MUFU.EX2 R86, R6 ;  /* 0x0000000600567308 */ /* 0x0005e20000000800 */
[----:B-1----:R-:W-:Y:S01]  /*3180*/  FFMA.FTZ R2, R9, c[0x0][0x2d0], -R12 ;  /* 0x0000b40009027a23 */ /* 0x002fe2000001080c */
[----:B---3--:R-:W-:-:S06]  /*3190*/  F2FP.PACK_AB R8, R85, R112 ;  /* 0x000000705508723e */ /* 0x008fcc00000000ff */
[----:B------:R1:W-:Y:S01]  /*31a0*/  MUFU.EX2 R109, R2 ;  /* 0x00000002006d7308 */ /* 0x0003e20000000800 */
[----:B--2---:R-:W-:-:S07]  /*31b0*/  FFMA.FTZ R6, R15, c[0x0][0x2d0], -R12 ;  /* 0x0000b4000f067a23 */ /* 0x004fce000001080c */
[----:B------:R-:W2:Y:S01]  /*31c0*/  MUFU.EX2 R184, R6 ;  /* 0x0000000600b87308 */ /* 0x000ea20000000800 */
[----:B-1----:R-:W-:-:S07]  /*31d0*/  FFMA.FTZ R2, R10, c[0x0][0x2d0], -R12 ;  /* 0x0000b4000a027a23 */ /* 0x002fce000001080c */
[----:B------:R1:W3:Y:S01]  /*31e0*/  MUFU.EX2 R104, R2 ;  /* 0x0000000200687308 */ /* 0x0002e20000000800 */
[----:B--2---:R-:W-:Y:S01]  /*31f0*/  F2FP.PACK_AB R6, R184, R86 ;  /* 0x00000056b806723e */ /* 0x004fe200000000ff */
[----:B-1----:R-:W-:Y:S01]  /*3200*/  FFMA.FTZ R2, R11, c[0x0][0x2d0], -R12 ;  /* 0x0000b4000b027a23 */ /* 0x002fe2000001080c */
[----:B---3--:R-:W-:-:S05]  /*3210*/  F2FP.PACK_AB R10, R104, R109 ;  /* 0x0000006d680a723e */ /* 0x008fca00000000ff */
[----:B------:R1:W-:Y:S02]  /*3220*/  MUFU.EX2 R103, R2 ;  /* 0x0000000200677308 */ /* 0x0003e40000000800 */
[----:B-1----:R-:W-:-:S06]  /*3230*/  FFMA.FTZ R2, R13, c[0x0][0x2d0], -R12 ;  /* 0x0000b4000d027a23 */ /* 0x002fcc000001080c */
[----:B------:R1:W2:Y:S02]  /*3240*/  MUFU.EX2 R17, R2 ;  /* 0x0000000200117308 */ /* 0x0002a40000000800 */
[----:B-1----:R-:W-:Y:S02]  /*3250*/  FMUL.FTZ R2, R3, c[0x0][0x2d0] ;  /* 0x0000b40003027a20 */ /* 0x002fe40000410000 */
[----:B--2---:R-:W-:-:S03]  /*3260*/  IMAD.MOV.U32 R15, RZ, RZ, R17 ;  /* 0x000000ffff0f7224 */ /* 0x004fc600078e0011 */
        /* <DEDUP_REMOVED lines=12> */
[----:B------:R-:W-:Y:S01]  /*3330*/  F2FP.PACK_AB R9, R113, R105 ;  /* 0x000000697109723e */ /* 0x000fe200000000ff */
[----:B------:R-:W-:-:S05]  /*3340*/  IMAD.MOV.U32 R0, RZ, RZ, R113 ;  /* 0x000000ffff007224 */ /* 0x000fca00078e0071 */
        /* <DEDUP_REMOVED lines=17> */
[C---:B------:R-:W-:Y:S08]  /*3460*/  HMMA.16816.F32 R20, R8.reuse, R44, RZ ;  /* 0x0000002c0814723c */ /* 0x040ff000000018ff */
[----:B------:R-:W-:Y:S08]  /*3470*/  HMMA.16816.F32 R16, R8, R46, RZ ;  /* 0x0000002e0810723c */ /* 0x000ff000000018ff */
[C---:B------:R-:W-:Y:S08]  /*3480*/  HMMA.16816.F32 R176, R4.reuse, R54, R24 ;  /* 0x0000003604b0723c */ /* 0x040ff00000001818 */
[----:B------:R-:W-:Y:S01]  /*3490*/  HMMA.16816.F32 R164, R4, R52, R28 ;  /* 0x0000003404a4723c */ /* 0x000fe2000000181c */
[----:B------:R-:W1:Y:S07]  /*34a0*/  LDSM.16.MT88.4 R52, [R227+0x3100] ;  /* 0x00310000e334783b */ /* 0x000e6e0000004200 */
[----:B------:R-:W-:Y:S08]  /*34b0*/  HMMA.16816.F32 R24, R8, R56, RZ ;  /* 0x000000380818723c */ /* 0x000ff000000018ff */
[C---:B------:R-:W-:Y:S08]  /*34c0*/  HMMA.16816.F32 R172, R4.reuse, R32, R20 ;  /* 0x0000002004ac723c */ /* 0x040ff00000001814 */
[----:B------:R-:W-:Y:S08]  /*34d0*/  HMMA.16816.F32 R168, R4, R34, R16 ;  /* 0x0000002204a8723c */ /* 0x000ff00000001810 */
[C---:B------:R-:W-:Y:S08]  /*34e0*/  HMMA.16816.F32 R40, R8.reuse, R36, RZ ;  /* 0x000000240828723c */ /* 0x040ff000000018ff */
[C---:B------:R-:W-:Y:S08]  /*34f0*/  HMMA.16816.F32 R36, R8.reuse, R38, RZ ;  /* 0x000000260824723c */ /* 0x040ff000000018ff */
[C---:B------:R-:W-:Y:S08]  /*3500*/  HMMA.16816.F32 R32, R8.reuse, R48, RZ ;  /* 0x000000300820723c */ /* 0x040ff000000018ff */
[C---:B------:R-:W-:Y:S08]  /*3510*/  HMMA.16816.F32 R28, R8.reuse, R50, RZ ;  /* 0x00000032081c723c */ /* 0x040ff000000018ff */
[C---:B------:R-:W-:Y:S01]  /*3520*/  HMMA.16816.F32 R20, R8.reuse, R58, RZ ;  /* 0x0000003a0814723c */ /* 0x040fe200000018ff */
[----:B------:R-:W2:Y:S07]  /*3530*/  LDSM.16.MT88.4 R56, [R224+0x6100] ;  /* 0x00610000e038783b */ /* 0x000eae0000004200 */
[C---:B------:R-:W-:Y:S08]  /*3540*/  HMMA.16816.F32 R16, R8.reuse, R72, RZ ;  /* 0x000000480810723c */ /* 0x040ff000000018ff */
[----:B------:R-:W-:Y:S01]  /*3550*/  HMMA.16816.F32 R44, R8, R74, RZ ;  /* 0x0000004a082c723c */ /* 0x000fe200000018ff */
[----:B------:R-:W3:Y:S07]  /*3560*/  LDSM.16.MT88.4 R72, [R225+0x6100] ;  /* 0x00610000e148783b */ /* 0x000eee0000004200 */
[C---:B------:R-:W-:Y:S01]  /*3570*/  HMMA.16816.F32 R92, R4.reuse, R60, R24 ;  /* 0x0000003c045c723c */ /* 0x040fe20000001818 */
[----:B------:R-:W4:Y:S07]  /*3580*/  LDSM.16.MT88.4 R24, [R227+0x3900] ;  /* 0x00390000e318783b */ /* 0x000f2e0000004200 */
[C---:B------:R-:W-:Y:S08]  /*3590*/  HMMA.16816.F32 R124, R4.reuse, R68, R40 ;  /* 0x00000044047c723c */ /* 0x040ff00000001828 */
[C---:B------:R-:W-:Y:S01]  /*35a0*/  HMMA.16816.F32 R160, R4.reuse, R70, R36 ;  /* 0x0000004604a0723c */ /* 0x040fe20000001824 */
[----:B------:R-:W3:Y:S07]  /*35b0*/  LDSM.16.MT88.4 R68, [R224+0x6900] ;  /* 0x00690000e044783b */ /* 0x000eee0000004200 */
[C---:B------:R-:W-:Y:S08]  /*35c0*/  HMMA.16816.F32 R144, R4.reuse, R64, R32 ;  /* 0x000000400490723c */ /* 0x040ff00000001820 */
[C---:B------:R-:W-:Y:S01]  /*35d0*/  HMMA.16816.F32 R136, R4.reuse, R66, R28 ;  /* 0x000000420488723c */ /* 0x040fe2000000181c */
[----:B------:R-:W4:Y:S07]  /*35e0*/  LDSM.16.MT88.4 R64, [R225+0x6900] ;  /* 0x00690000e140783b */ /* 0x000f2e0000004200 */
[----:B------:R-:W-:Y:S07]  /*35f0*/  HMMA.16816.F32 R140, R4, R76, R16 ;  /* 0x0000004c048c723c */ /* 0x000fee0000001810 */
[----:B------:R-:W-:Y:S01]  /*3600*/  IMAD.MOV.U32 R77, RZ, RZ, R114 ;  /* 0x000000ffff4d7224 */ /* 0x000fe200078e0072 */
[----:B-1----:R-:W-:Y:S01]  /*3610*/  HMMA.16816.F32 R16, R8, R52, RZ ;  /* 0x000000340810723c */ /* 0x002fe200000018ff */
[----:B------:R-:W-:-:S07]  /*3620*/  MOV R76, R112 ;  /* 0x00000070004c7202 */ /* 0x000fce0000000f00 */
[C---:B--2---:R-:W-:Y:S08]  /*3630*/  HMMA.16816.F32 R48, R8.reuse, R56, RZ ;  /* 0x000000380830723c */ /* 0x044ff000000018ff */
[----:B---3--:R-:W-:Y:S07]  /*3640*/  HMMA.16816.F32 R40, R8, R72, RZ ;  /* 0x000000480828723c */ /* 0x008fee00000018ff */
[----:B------:R-:W-:Y:S01]  /*3650*/  MOV R73, R97 ;  /* 0x0000006100497202 */ /* 0x000fe20000000f00 */
[----:B------:R-:W-:Y:S01]  /*3660*/  HMMA.16816.F32 R148, R4, R62, R20 ;  /* 0x0000003e0494723c */ /* 0x000fe20000001814 */
[----:B------:R-:W1:Y:S01]  /*3670*/  LDSM.16.MT88.4 R20, [R228+0x6100] ;  /* 0x00610000e414783b */ /* 0x000e620000004200 */
[----:B------:R-:W-:-:S03]  /*3680*/  IMAD.MOV.U32 R72, RZ, RZ, R96 ;  /* 0x000000ffff487224 */ /* 0x000fc600078e0060 */
[----:B------:R-:W2:Y:S03]  /*3690*/  LDSM.16.MT88.4 R60, [R227+0x6100] ;  /* 0x00610000e33c783b */ /* 0x000ea60000004200 */
[----:B------:R-:W-:Y:S07]  /*36a0*/  HMMA.16816.F32 R128, R4, R78, R44 ;  /* 0x0000004e0480723c */ /* 0x000fee000000182c */
[----:B------:R-:W-:Y:S01]  /*36b0*/  IMAD.MOV.U32 R79, RZ, RZ, R99 ;  /* 0x000000ffff4f7224 */ /* 0x000fe200078e0063 */
[----:B------:R-:W-:Y:S01]  /*36c0*/  HMMA.16816.F32 R44, R8, R58, RZ ;  /* 0x0000003a082c723c */ /* 0x000fe200000018ff */
[----:B------:R-:W-:-:S07]  /*36d0*/  IMAD.MOV.U32 R78, RZ, RZ, R98 ;  /* 0x000000ffff4e7224 */ /* 0x000fce00078e0062 */
[----:B----4-:R-:W-:Y:S07]  /*36e0*/  HMMA.16816.F32 R96, R4, R24, R16 ;  /* 0x000000180460723c */ /* 0x010fee0000001810 */
[----:B------:R-:W-:Y:S01]  /*36f0*/  IMAD.MOV.U32 R16, RZ, RZ, R107 ;  /* 0x000000ffff107224 */ /* 0x000fe200078e006b */
[----:B------:R-:W-:Y:S01]  /*3700*/  MOV R17, R106 ;  /* 0x0000006a00117202 */ /* 0x000fe20000000f00 */
[----:B------:R-:W-:Y:S01]  /*3710*/  IMAD.MOV.U32 R18, RZ, RZ, R105 ;  /* 0x000000ffff127224 */ /* 0x000fe200078e0069 */
[----:B------:R-:W-:Y:S01]  /*3720*/  HMMA.16816.F32 R56, R8, R74, RZ ;  /* 0x0000004a0838723c */ /* 0x000fe200000018ff */
[----:B------:R-:W-:Y:S01]  /*3730*/  IMAD.MOV.U32 R19, RZ, RZ, R104 ;  /* 0x000000ffff137224 */ /* 0x000fe200078e0068 */
[----:B------:R-:W-:Y:S01]  /*3740*/  MOV R25, R159 ;  /* 0x0000009f00197202 */ /* 0x000fe20000000f00 */
[----:B------:R-:W-:-:S04]  /*3750*/  IMAD.MOV.U32 R24, RZ, RZ, R111 ;  /* 0x000000ffff187224 */ /* 0x000fc800078e006f */
[----:B------:R-:W-:Y:S01]  /*3760*/  IMAD.MOV.U32 R75, RZ, RZ, R17 ;  /* 0x000000ffff4b7224 */ /* 0x000fe200078e0011 */
[C---:B------:R-:W-:Y:S07]  /*3770*/  HMMA.16816.F32 R116, R4.reuse, R68, R48 ;  /* 0x000000440474723c */ /* 0x040fee0000001830 */
[----:B------:R-:W-:Y:S01]  /*3780*/  IMAD.MOV.U32 R51, RZ, RZ, R18 ;  /* 0x000000ffff337224 */ /* 0x000fe200078e0012 */
[----:B------:R-:W-:Y:S01]  /*3790*/  HMMA.16816.F32 R104, R4, R64, R40 ;  /* 0x000000400468723c */ /* 0x000fe20000001828 */
[----:B------:R-:W-:Y:S01]  /*37a0*/  MOV R50, R19 ;  /* 0x0000001300327202 */ /* 0x000fe20000000f00 */
[----:B------:R-:W-:Y:S01]  /*37b0*/  IMAD.MOV.U32 R49, RZ, RZ, R108 ;  /* 0x000000ffff317224 */ /* 0x000fe200078e006c */
[----:B------:R-:W-:-:S04]  /*37c0*/  MOV R48, R103 ;  /* 0x0000006700307202 */ /* 0x000fc80000000f00 */
[----:B------:R-:W-:Y:S01]  /*37d0*/  MOV R43, R16 ;  /* 0x00000010002b7202 */ /* 0x000fe20000000f00 */
[C---:B------:R-:W-:Y:S01]  /*37e0*/  HMMA.16816.F32 R52, R8.reuse, R54, RZ ;  /* 0x000000360834723c */ /* 0x040fe200000018ff */
[----:B------:R-:W3:Y:S07]  /*37f0*/  LDSM.16.MT88.4 R16, [R227+0x6900] ;  /* 0x00690000e310783b */ /* 0x000eee0000004200 */
[C---:B-1----:R-:W-:Y:S08]  /*3800*/  HMMA.16816.F32 R36, R8.reuse, R20, RZ ;  /* 0x000000140824723c */ /* 0x042ff000000018ff */
[C---:B------:R-:W-:Y:S01]  /*3810*/  HMMA.16816.F32 R32, R8.reuse, R22, RZ ;  /* 0x000000160820723c */ /* 0x040fe200000018ff */
[----:B------:R-:W1:Y:S07]  /*3820*/  LDSM.16.MT88.4 R20, [R228+0x6900] ;  /* 0x00690000e414783b */ /* 0x000e6e0000004200 */
[C---:B--2---:R-:W-:Y:S07]  /*3830*/  HMMA.16816.F32 R28, R8.reuse, R60, RZ ;  /* 0x0000003c081c723c */ /* 0x044fee00000018ff */
[----:B------:R-:W-:Y:S01]  /*3840*/  IMAD.MOV.U32 R61, RZ, RZ, R0 ;  /* 0x000000ffff3d7224 */ /* 0x000fe200078e0000 */
[----:B------:R-:W-:Y:S01]  /*3850*/  HMMA.16816.F32 R8, R8, R62, RZ ;  /* 0x0000003e0808723c */ /* 0x000fe200000018ff */
[----:B------:R-:W-:-:S02]  /*3860*/  FFMA.FTZ R0, R83, c[0x0][0x2d0], -R12 ;  /* 0x0000b40053007a23 */ /* 0x000fc4000001080c */
[----:B------:R-:W-:-:S04]  /*3870*/  IMAD.MOV.U32 R60, RZ, RZ, R184 ;  /* 0x000000ffff3c7224 */ /* 0x000fc800078e00b8 */
[----:B------:R-:W-:Y:S01]  /*3880*/  MOV R62, R13 ;  /* 0x0000000d003e7202 */ /* 0x000fe20000000f00 */
[----:B------:R-:W-:Y:S01]  /*3890*/  HMMA.16816.F32 R120, R4, R26, R52 ;  /* 0x0000001a0478723c */ /* 0x000fe20000001834 */
[----:B------:R2:W-:Y:S01]  /*38a0*/  MUFU.EX2 R13, R0 ;  /* 0x00000000000d7308 */ /* 0x0005e20000000800 */
[----:B------:R-:W-:-:S05]  /*38b0*/  IMAD.MOV.U32 R63, RZ, RZ, R110 ;  /* 0x000000ffff3f7224 */ /* 0x000fca00078e006e */
[----:B------:R-:W-:Y:S01]  /*38c0*/  IMAD.MOV.U32 R26, RZ, RZ, R109 ;  /* 0x000000ffff1a7224 */ /* 0x000fe200078e006d */
[----:B------:R-:W-:Y:S01]  /*38d0*/  HMMA.16816.F32 R112, R4, R70, R44 ;  /* 0x000000460470723c */ /* 0x000fe2000000182c */
[----:B------:R-:W-:-:S06]  /*38e0*/  IMAD.MOV.U32 R55, RZ, RZ, R86 ;  /* 0x000000ffff377224 */ /* 0x000fcc00078e0056 */
[----:B------:R-:W-:Y:S01]  /*38f0*/  IMAD.MOV.U32 R47, RZ, RZ, R102 ;  /* 0x000000ffff2f7224 */ /* 0x000fe200078e0066 */
[C---:B---3--:R-:W-:Y:S01]  /*3900*/  HMMA.16816.F32 R68, R4.reuse, R16, R28 ;  /* 0x000000100444723c */ /* 0x048fe2000000181c */
[--C-:B--2---:R-:W-:Y:S01]  /*3910*/  FFMA.FTZ R0, R82, c[0x0][0x2d0], -R12.reuse ;  /* 0x0000b40052007a23 */ /* 0x104fe2000001080c */
[----:B------:R-:W-:Y:S01]  /*3920*/  MOV R45, R100 ;  /* 0x00000064002d7202 */ /* 0x000fe20000000f00 */
[----:B------:R-:W-:Y:S02]  /*3930*/  IMAD.MOV.U32 R46, RZ, RZ, R101 ;  /* 0x000000ffff2e7224 */ /* 0x000fe400078e0065 */
[----:B------:R2:W3:Y:S01]  /*3940*/  MUFU.EX2 R40, R0 ;  /* 0x0000000000287308 */ /* 0x0004e20000000800 */
[----:B------:R-:W-:Y:S02]  /*3950*/  IMAD.MOV.U32 R44, RZ, RZ, R87 ;  /* 0x000000ffff2c7224 */ /* 0x000fe400078e0057 */
[C---:B------:R-:W-:Y:S01]  /*3960*/  HMMA.16816.F32 R28, R4.reuse, R18, R8 ;  /* 0x00000012041c723c */ /* 0x040fe20000001808 */
[----:B------:R-:W4:Y:S04]  /*3970*/  LDSM.16.MT88.4 R8, [R224+0x1100] ;  /* 0x00110000e008783b */ /* 0x000f280000004200 */
[----:B------:R-:W4:Y:S03]  /*3980*/  LDSM.16.MT88.4 R16, [R225+0x1100] ;  /* 0x00110000e110783b */ /* 0x000f260000004200 */
[----:B------:R-:W-:Y:S01]  /*3990*/  HMMA.16816.F32 R108, R4, R66, R56 ;  /* 0x00000042046c723c */ /* 0x000fe20000001838 */
[----:B--2---:R-:W-:-:S06]  /*39a0*/  FFMA.FTZ R0, R81, c[0x0][0x2d0], -R12 ;  /* 0x0000b40051007a23 */ /* 0x004fcc000001080c */
[----:B------:R-:W-:Y:S01]  /*39b0*/  MOV R58, R85 ;  /* 0x00000055003a7202 */ /* 0x000fe20000000f00 */
[----:B------:R-:W-:Y:S01]  /*39c0*/  IMAD.MOV.U32 R59, RZ, RZ, R84 ;  /* 0x000000ffff3b7224 */ /* 0x000fe200078e0054 */
[----:B------:R2:W-:Y:S01]  /*39d0*/  MUFU.EX2 R27, R0 ;  /* 0x00000000001b7308 */ /* 0x0005e20000000800 */
[----:B-1----:R-:W-:Y:S01]  /*39e0*/  HMMA.16816.F32 R100, R4, R20, R36 ;  /* 0x000000140464723c */ /* 0x002fe20000001824 */
[----:B------:R-:W-:Y:S02]  /*39f0*/  IMAD.MOV.U32 R57, RZ, RZ, R79 ;  /* 0x000000ffff397224 */ /* 0x000fe400078e004f */
[----:B------:R-:W-:-:S04]  /*3a00*/  IMAD.MOV.U32 R56, RZ, RZ, R76 ;  /* 0x000000ffff387224 */ /* 0x000fc800078e004c */
[----:B------:R-:W-:Y:S01]  /*3a10*/  IMAD.MOV.U32 R39, RZ, RZ, R59 ;  /* 0x000000ffff277224 */ /* 0x000fe200078e003b */
[----:B------:R-:W-:Y:S01]  /*3a20*/  HMMA.16816.F32 R84, R4, R22, R32 ;  /* 0x000000160454723c */ /* 0x000fe20000001820 */
[----:B------:R-:W1:Y:S01]  /*3a30*/  LDSM.16.MT88.4 R20, [R227+0x1100] ;  /* 0x00110000e314783b */ /* 0x000e620000004200 */
[----:B------:R-:W-:Y:S02]  /*3a40*/  IMAD.MOV.U32 R59, RZ, RZ, R43 ;  /* 0x000000ffff3b7224 */ /* 0x000fe400078e002b */
[----:B--2---:R-:W-:-:S03]  /*3a50*/  FFMA.FTZ R0, R80, c[0x0][0x2d0], -R12 ;  /* 0x0000b40050007a23 */ /* 0x004fc6000001080c */
[----:B---3--:R-:W-:Y:S01]  /*3a60*/  F2FP.PACK_AB R4, R40, R13 ;  /* 0x0000000d2804723e */ /* 0x008fe200000000ff */
[----:B------:R-:W-:Y:S01]  /*3a70*/  IMAD.MOV.U32 R33, RZ, RZ, R44 ;  /* 0x000000ffff217224 */ /* 0x000fe200078e002c */
[----:B------:R-:W-:Y:S01]  /*3a80*/  MOV R32, R77 ;  /* 0x0000004d00207202 */ /* 0x000fe20000000f00 */
[----:B------:R2:W3:Y:S01]  /*3a90*/  MUFU.EX2 R184, R0 ;  /* 0x0000000000b87308 */ /* 0x0004e20000000800 */
[----:B------:R-:W-:Y:S01]  /*3aa0*/  IMAD.MOV.U32 R44, RZ, RZ, R47 ;  /* 0x000000ffff2c7224 */ /* 0x000fe200078e002f */
[----:B------:R-:W-:Y:S01]  /*3ab0*/  MOV R34, R45 ;  /* 0x0000002d00227202 */ /* 0x000fe20000000f00 */
[----:B------:R-:W-:Y:S01]  /*3ac0*/  IMAD.MOV.U32 R47, RZ, RZ, R26 ;  /* 0x000000ffff2f7224 */ /* 0x000fe200078e001a */
[----:B------:R-:W-:Y:S01]  /*3ad0*/  MOV R26, R62 ;  /* 0x0000003e001a7202 */ /* 0x000fe20000000f00 */
[----:B------:R-:W-:Y:S01]  /*3ae0*/  IMAD.MOV.U32 R35, RZ, RZ, R46 ;  /* 0x000000ffff237224 */ /* 0x000fe200078e002e */
[----:B------:R-:W-:Y:S01]  /*3af0*/  MOV R45, R48 ;  /* 0x00000030002d7202 */ /* 0x000fe20000000f00 */
[----:B------:R-:W-:-:S02]  /*3b00*/  IMAD.MOV.U32 R46, RZ, RZ, R49 ;  /* 0x000000ffff2e7224 */ /* 0x000fc400078e0031 */
[----:B--2---:R-:W-:Y:S01]  /*3b10*/  FFMA.FTZ R0, R90, c[0x0][0x2d0], -R2 ;  /* 0x0000b4005a007a23 */ /* 0x004fe20000010802 */
[----:B---3--:R-:W-:-:S03]  /*3b20*/  F2FP.PACK_AB R6, R184, R27 ;  /* 0x0000001bb806723e */ /* 0x008fc600000000ff */
[----:B------:R2:W-:Y:S02]  /*3b30*/  MUFU.EX2 R41, R0 ;  /* 0x0000000000297308 */ /* 0x0005e40000000800 */
[----:B--2---:R-:W-:-:S06]  /*3b40*/  FFMA.FTZ R0, R89, c[0x0][0x2d0], -R2 ;  /* 0x0000b40059007a23 */ /* 0x004fcc0000010802 */
[----:B------:R2:W3:Y:S02]  /*3b50*/  MUFU.EX2 R42, R0 ;  /* 0x00000000002a7308 */ /* 0x0004e40000000800 */
[----:B--2---:R-:W-:Y:S01]  /*3b60*/  FFMA.FTZ R0, R88, c[0x0][0x2d0], -R2 ;  /* 0x0000b40058007a23 */ /* 0x004fe20000010802 */
[----:B---3--:R-:W-:-:S05]  /*3b70*/  F2FP.PACK_AB R5, R42, R41 ;  /* 0x000000292a05723e */ /* 0x008fca00000000ff */
[----:B------:R2:W-:Y:S02]  /*3b80*/  MUFU.EX2 R74, R0 ;  /* 0x00000000004a7308 */ /* 0x0005e40000000800 */
[----:B--2---:R-:W-:-:S06]  /*3b90*/  FFMA.FTZ R0, R91, c[0x0][0x2d0], -R2 ;  /* 0x0000b4005b007a23 */ /* 0x004fcc0000010802 */
[----:B------:R-:W2:Y:S02]  /*3ba0*/  MUFU.EX2 R159, R0 ;  /* 0x00000000009f7308 */ /* 0x000ea40000000800 */
[----:B--2---:R-:W-:Y:S01]  /*3bb0*/  F2FP.PACK_AB R7, R159, R74 ;  /* 0x0000004a9f07723e */ /* 0x004fe200000000ff */
[----:B------:R-:W-:-:S04]  /*3bc0*/  IMAD.MOV.U32 R0, RZ, RZ, R34 ;  /* 0x000000ffff007224 */ /* 0x000fc800078e0022 */
[----:B------:R-:W-:Y:S02]  /*3bd0*/  FFMA.FTZ R0, R0, c[0x0][0x2d0], -R12 ;  /* 0x0000b40000007a23 */ /* 0x000fe4000001080c */
[C---:B----4-:R-:W-:Y:S07]  /*3be0*/  HMMA.16816.F32 R64, R4.reuse, R8, R248 ;  /* 0x000000080440723c */ /* 0x050fee00000018f8 */
[----:B------:R-:W-:Y:S01]  /*3bf0*/  IMAD.MOV.U32 R248, RZ, RZ, R55 ;  /* 0x000000fffff87224 */ /* 0x000fe200078e0037 */
[----:B------:R-:W-:Y:S01]  /*3c00*/  MOV R251, R47 ;  /* 0x0000002f00fb7202 */ /* 0x000fe20000000f00 */
[----:B------:R-:W-:Y:S01]  /*3c10*/  HMMA.16816.F32 R52, R4, R10, R180 ;  /* 0x0000000a0434723c */ /* 0x000fe200000018b4 */
[----:B------:R-:W2:Y:S01]  /*3c20*/  LDSM.16.MT88.4 R8, [R228+0x1100] ;  /* 0x00110000e408783b */ /* 0x000ea20000004200 */
[----:B------:R-:W-:-:S02]  /*3c30*/  IMAD.MOV.U32 R250, RZ, RZ, R26 ;  /* 0x000000fffffa7224 */ /* 0x000fc400078e001a */
[----:B------:R-:W-:-:S03]  /*3c40*/  IMAD.MOV.U32 R249, RZ, RZ, R27 ;  /* 0x000000fffff97224 */ /* 0x000fc600078e001b */
[----:B------:R-:W-:Y:S01]  /*3c50*/  MOV R183, R58 ;  /* 0x0000003a00b77202 */ /* 0x000fe20000000f00 */
[----:B------:R-:W-:Y:S01]  /*3c60*/  IMAD.MOV.U32 R182, RZ, RZ, R42 ;  /* 0x000000ffffb67224 */ /* 0x000fe200078e002a */
[----:B------:R-:W-:Y:S01]  /*3c70*/  MOV R58, R78 ;  /* 0x0000004e003a7202 */ /* 0x000fe20000000f00 */
[----:B------:R-:W-:Y:S01]  /*3c80*/  IMAD.MOV.U32 R180, RZ, RZ, R40 ;  /* 0x000000ffffb47224 */ /* 0x000fe200078e0028 */
[----:B------:R-:W-:Y:S01]  /*3c90*/  HMMA.16816.F32 R76, R4, R18, R176 ;  /* 0x00000012044c723c */ /* 0x000fe200000018b0 */
[----:B------:R-:W-:-:S06]  /*3ca0*/  MOV R181, R41 ;  /* 0x0000002900b57202 */ /* 0x000fcc0000000f00 */
[----:B------:R-:W-:Y:S01]  /*3cb0*/  IMAD.MOV.U32 R178, RZ, RZ, R63 ;  /* 0x000000ffffb27224 */ /* 0x000fe200078e003f */
[----:B------:R-:W-:Y:S01]  /*3cc0*/  MOV R176, R61 ;  /* 0x0000003d00b07202 */ /* 0x000fe20000000f00 */
[----:B------:R-:W-:Y:S01]  /*3cd0*/  IMAD.MOV.U32 R177, RZ, RZ, R60 ;  /* 0x000000ffffb17224 */ /* 0x000fe200078e003c */
[----:B------:R-:W-:Y:S01]  /*3ce0*/  HMMA.16816.F32 R40, R4, R16, R164 ;  /* 0x000000100428723c */ /* 0x000fe200000018a4 */
[----:B------:R-:W3:Y:S01]  /*3cf0*/  LDSM.16.MT88.4 R16, [R225+0x4100] ;  /* 0x00410000e110783b */ /* 0x000ee20000004200 */
[----:B------:R-:W-:-:S05]  /*3d00*/  IMAD.MOV.U32 R179, RZ, RZ, R39 ;  /* 0x000000ffffb37224 */ /* 0x000fca00078e0027 */
[----:B------:R-:W-:Y:S01]  /*3d10*/  MOV R164, R74 ;  /* 0x0000004a00a47202 */ /* 0x000fe20000000f00 */
[----:B------:R-:W-:Y:S01]  /*3d20*/  IMAD.MOV.U32 R166, RZ, RZ, R35 ;  /* 0x000000ffffa67224 */ /* 0x000fe200078e0023 */
[----:B------:R-:W-:Y:S01]  /*3d30*/  MOV R165, R44 ;  /* 0x0000002c00a57202 */ /* 0x000fe20000000f00 */
[----:B------:R-:W-:Y:S01]  /*3d40*/  IMAD.MOV.U32 R167, RZ, RZ, R25 ;  /* 0x000000ffffa77224 */ /* 0x000fe200078e0019 */
[C---:B-1----:R-:W-:Y:S08]  /*3d50*/  HMMA.16816.F32 R36, R4.reuse, R20, R124 ;  /* 0x000000140424723c */ /* 0x042ff0000000187c */
[----:B--2---:R-:W-:Y:S07]  /*3d60*/  HMMA.16816.F32 R60, R4, R8, R172 ;  /* 0x00000008043c723c */ /* 0x004fee00000018ac */
[----:B------:R-:W-:-:S02]  /*3d70*/  IMAD.MOV.U32 R175, RZ, RZ, R50 ;  /* 0x000000ffffaf7224 */ /* 0x000fc400078e0032 */
[----:B------:R-:W-:Y:S02]  /*3d80*/  IMAD.MOV.U32 R174, RZ, RZ, R51 ;  /* 0x000000ffffae7224 */ /* 0x000fe400078e0033 */
[----:B------:R-:W-:Y:S01]  /*3d90*/  HMMA.16816.F32 R48, R4, R10, R168 ;  /* 0x0000000a0430723c */ /* 0x000fe200000018a8 */
[----:B------:R-:W1:Y:S01]  /*3da0*/  LDSM.16.MT88.4 R8, [R224+0x4100] ;  /* 0x00410000e008783b */ /* 0x000e620000004200 */
[----:B------:R-:W-:Y:S02]  /*3db0*/  IMAD.MOV.U32 R173, RZ, RZ, R75 ;  /* 0x000000ffffad7224 */ /* 0x000fe400078e004b */
[----:B------:R-:W-:-:S03]  /*3dc0*/  IMAD.MOV.U32 R172, RZ, RZ, R72 ;  /* 0x000000ffffac7224 */ /* 0x000fc600078e0048 */
[----:B------:R-:W-:Y:S01]  /*3dd0*/  MOV R171, R73 ;  /* 0x0000004900ab7202 */ /* 0x000fe20000000f00 */
[----:B------:R-:W-:Y:S01]  /*3de0*/  IMAD.MOV.U32 R170, RZ, RZ, R58 ;  /* 0x000000ffffaa7224 */ /* 0x000fe200078e003a */
[----:B------:R-:W-:Y:S01]  /*3df0*/  HMMA.16816.F32 R72, R4, R22, R160 ;  /* 0x000000160448723c */ /* 0x000fe200000018a0 */
[----:B------:R-:W-:Y:S01]  /*3e00*/  IMAD.MOV.U32 R169, RZ, RZ, R45 ;  /* 0x000000ffffa97224 */ /* 0x000fe200078e002d */
[----:B------:R-:W2:Y:S01]  /*3e10*/  LDSM.16.MT88.4 R20, [R225+0x7100] ;  /* 0x00710000e114783b */ /* 0x000ea20000004200 */
[----:B------:R-:W-:-:S04]  /*3e20*/  IMAD.MOV.U32 R168, RZ, RZ, R46 ;  /* 0x000000ffffa87224 */ /* 0x000fc800078e002e */
[----:B------:R-:W-:Y:S01]  /*3e30*/  IMAD.MOV.U32 R162, RZ, RZ, R56 ;  /* 0x000000ffffa27224 */ /* 0x000fe200078e0038 */
[----:B------:R-:W-:Y:S01]  /*3e40*/  MOV R161, R57 ;  /* 0x0000003900a17202 */ /* 0x000fe20000000f00 */
[----:B------:R-:W-:Y:S01]  /*3e50*/  IMAD.MOV.U32 R160, RZ, RZ, R59 ;  /* 0x000000ffffa07224 */ /* 0x000fe200078e003b */
[----:B---3--:R-:W-:Y:S01]  /*3e60*/  HMMA.16816.F32 R80, R4, R18, R148 ;  /* 0x000000120450723c */ /* 0x008fe20000001894 */
[----:B------:R-:W-:-:S07]  /*3e70*/  IMAD.MOV.U32 R163, RZ, RZ, R32 ;  /* 0x000000ffffa37224 */ /* 0x000fce00078e0020 */
[C---:B-1----:R-:W-:Y:S07]  /*3e80*/  HMMA.16816.F32 R56, R4.reuse, R8, R144 ;  /* 0x000000080438723c */ /* 0x042fee0000001890 */
[----:B------:R-:W-:Y:S01]  /*3e90*/  MOV R147, R33 ;  /* 0x0000002100937202 */ /* 0x000fe20000000f00 */
[----:B------:R-:W-:Y:S01]  /*3ea0*/  HMMA.16816.F32 R44, R4, R10, R136 ;  /* 0x0000000a042c723c */ /* 0x000fe20000001888 */
[----:B------:R-:W1:Y:S01]  /*3eb0*/  LDSM.16.MT88.4 R8, [R228+0x4100] ;  /* 0x00410000e408783b */ /* 0x000e620000004200 */
[----:B------:R-:W-:-:S02]  /*3ec0*/  MOV R146, R24 ;  /* 0x0000001800927202 */ /* 0x000fc40000000f00 */
[----:B------:R-:W-:Y:S01]  /*3ed0*/  MOV R145, R147 ;  /* 0x0000009300917202 */ /* 0x000fe20000000f00 */
[----:B------:R-:W3:Y:S01]  /*3ee0*/  LDSM.16.MT88.4 R24, [R227+0x4100] ;  /* 0x00410000e318783b */ /* 0x000ee20000004200 */
[----:B------:R-:W-:Y:S01]  /*3ef0*/  IMAD.MOV.U32 R147, RZ, RZ, R161 ;  /* 0x000000ffff937224 */ /* 0x000fe200078e00a1 */
[----:B------:R-:W-:Y:S01]  /*3f00*/  MOV R161, R162 ;  /* 0x000000a200a17202 */ /* 0x000fe20000000f00 */
[C---:B------:R-:W-:Y:S01]  /*3f10*/  HMMA.16816.F32 R32, R4.reuse, R16, R92 ;  /* 0x000000100420723c */ /* 0x040fe2000000185c */
[----:B------:R-:W-:Y:S01]  /*3f20*/  IMAD.MOV.U32 R162, RZ, RZ, R163 ;  /* 0x000000ffffa27224 */ /* 0x000fe200078e00a3 */
[----:B------:R-:W4:Y:S01]  /*3f30*/  LDSM.16.MT88.4 R16, [R228+0x7100] ;  /* 0x00710000e410783b */ /* 0x000f220000004200 */
[----:B------:R-:W-:Y:S01]  /*3f40*/  IMAD.MOV.U32 R163, RZ, RZ, R171 ;  /* 0x000000ffffa37224 */ /* 0x000fe200078e00ab */
[----:B------:R-:W-:Y:S01]  /*3f50*/  MOV R171, R172 ;  /* 0x000000ac00ab7202 */ /* 0x000fe20000000f00 */
[----:B------:R-:W-:Y:S02]  /*3f60*/  IMAD.MOV.U32 R172, RZ, RZ, R173 ;  /* 0x000000ffffac7224 */ /* 0x000fe400078e00ad */
        /* <DEDUP_REMOVED lines=14> */
[----:B------:R-:W-:Y:S01]  /*4050*/  MOV R148, R251 ;  /* 0x000000fb00947202 */ /* 0x000fe20000000f00 */
[----:B------:R2:W-:Y:S01]  /*4060*/  MUFU.EX2 R159, R0 ;  /* 0x00000000009f7308 */ /* 0x0005e20000000800 */
[----:B------:R-:W-:Y:S01]  /*4070*/  IMAD.MOV.U32 R144, RZ, RZ, R146 ;  /* 0x000000ffff907224 */ /* 0x000fe200078e0092 */
[----:B------:R-:W-:Y:S01]  /*4080*/  LDSM.16.MT88.4 R20, [R227+0x1900] ;  /* 0x00190000e314783b */ /* 0x000fe20000004200 */
[----:B------:R-:W-:-:S02]  /*4090*/  IMAD.MOV.U32 R146, RZ, RZ, R160 ;  /* 0x000000ffff927224 */ /* 0x000fc400078e00a0 */
[----:B------:R-:W-:Y:S02]  /*40a0*/  IMAD.MOV.U32 R139, RZ, RZ, R145 ;  /* 0x000000ffff8b7224 */ /* 0x000fe400078e0091 */
[----:B------:R-:W-:Y:S01]  /*40b0*/  IMAD.MOV.U32 R145, RZ, RZ, R147 ;  /* 0x000000ffff917224 */ /* 0x000fe200078e0093 */
[----:B------:R-:W-:Y:S01]  /*40c0*/  MOV R147, R162 ;  /* 0x000000a200937202 */ /* 0x000fe20000000f00 */
[----:B------:R-:W-:Y:S01]  /*40d0*/  IMAD.MOV.U32 R162, RZ, RZ, R168 ;  /* 0x000000ffffa27224 */ /* 0x000fe200078e00a8 */
[----:B-1----:R-:W-:Y:S01]  /*40e0*/  HMMA.16816.F32 R88, R4, R8, R140 ;  /* 0x000000080458723c */ /* 0x002fe2000000188c */
[----:B------:R-:W-:Y:S02]  /*40f0*/  IMAD.MOV.U32 R168, RZ, RZ, R165 ;  /* 0x000000ffffa87224 */ /* 0x000fe400078e00a5 */
[----:B--2---:R-:W-:-:S05]  /*4100*/  FFMA.FTZ R0, R252, c[0x0][0x2d0], -R12 ;  /* 0x0000b400fc007a23 */ /* 0x004fca000001080c */
[C---:B------:R-:W-:Y:S01]  /*4110*/  HMMA.16816.F32 R92, R4.reuse, R10, R128 ;  /* 0x0000000a045c723c */ /* 0x040fe20000001880 */
[----:B------:R-:W1:Y:S07]  /*4120*/  LDSM.16.MT88.4 R8, [R224+0x7100] ;  /* 0x00710000e008783b */ /* 0x000e6e0000004200 */
[C---:B---3--:R-:W-:Y:S08]  /*4130*/  HMMA.16816.F32 R128, R4.reuse, R26, R120 ;  /* 0x0000001a0480723c */ /* 0x048ff00000001878 */
[C---:B------:R-:W-:Y:S01]  /*4140*/  HMMA.16816.F32 R96, R4.reuse, R24, R96 ;  /* 0x000000180460723c */ /* 0x040fe20000001860 */
[----:B------:R2:W3:Y:S07]  /*4150*/  MUFU.EX2 R24, R0 ;  /* 0x0000000000187308 */ /* 0x0004ee0000000800 */
[----:B----4-:R-:W-:Y:S01]  /*4160*/  HMMA.16816.F32 R108, R4, R18, R84 ;  /* 0x00000012046c723c */ /* 0x010fe20000001854 */
[----:B--2---:R-:W-:-:S04]  /*4170*/  FFMA.FTZ R0, R134, c[0x0][0x2d0], -R12 ;  /* 0x0000b40086007a23 */ /* 0x004fc8000001080c */
[----:B------:R2:W-:Y:S03]  /*4180*/  MUFU.EX2 R160, R0 ;  /* 0x0000000000a07308 */ /* 0x0005e60000000800 */
[C---:B-1----:R-:W-:Y:S08]  /*4190*/  HMMA.16816.F32 R120, R4.reuse, R8, R116 ;  /* 0x000000080478723c */ /* 0x042ff00000001874 */
[----:B------:R-:W-:Y:S01]  /*41a0*/  HMMA.16816.F32 R112, R4, R10, R112 ;  /* 0x0000000a0470723c */ /* 0x000fe20000001870 */
[----:B------:R-:W1:Y:S01]  /*41b0*/  LDSM.16.MT88.4 R8, [R227+0x7100] ;  /* 0x00710000e308783b */ /* 0x000e620000004200 */
[----:B--2---:R-:W-:-:S04]  /*41c0*/  FFMA.FTZ R0, R133, c[0x0][0x2d0], -R12 ;  /* 0x0000b40085007a23 */ /* 0x004fc8000001080c */
[----:B------:R2:W4:Y:S02]  /*41d0*/  MUFU.EX2 R25, R0 ;  /* 0x0000000000197308 */ /* 0x0005240000000800 */
[----:B------:R-:W-:Y:S01]  /*41e0*/  HMMA.16816.F32 R116, R4, R16, R100 ;  /* 0x000000100474723c */ /* 0x000fe20000001864 */
[----:B------:R-:W-:Y:S01]  /*41f0*/  IMAD.MOV.U32 R150, RZ, RZ, R180 ;  /* 0x000000ffff967224 */ /* 0x000fe200078e00b4 */
[----:B------:R-:W-:Y:S01]  /*4200*/  MOV R143, R181 ;  /* 0x000000b5008f7202 */ /* 0x000fe20000000f00 */
[----:B------:R-:W-:Y:S01]  /*4210*/  IMAD.MOV.U32 R149, RZ, RZ, R249 ;  /* 0x000000ffff957224 */ /* 0x000fe200078e00f9 */
[----:B------:R-:W-:Y:S01]  /*4220*/  MOV R142, R172 ;  /* 0x000000ac008e7202 */ /* 0x000fe20000000f00 */
[----:B------:R-:W-:Y:S01]  /*4230*/  IMAD.MOV.U32 R151, RZ, RZ, R179 ;  /* 0x000000ffff977224 */ /* 0x000fe200078e00b3 */
[----:B------:R-:W-:Y:S01]  /*4240*/  LDSM.16.MT88.4 R16, [R225+0x1900] ;  /* 0x00190000e110783b */ /* 0x000fe20000004200 */
[----:B--2---:R-:W-:Y:S01]  /*4250*/  FFMA.FTZ R0, R144, c[0x0][0x2d0], -R2 ;  /* 0x0000b40090007a23 */ /* 0x004fe20000010802 */
[----:B------:R-:W-:Y:S01]  /*4260*/  MOV R144, R146 ;  /* 0x0000009200907202 */ /* 0x000fe20000000f00 */
[----:B------:R-:W-:-:S02]  /*4270*/  IMAD.MOV.U32 R146, RZ, RZ, R161 ;  /* 0x000000ffff927224 */ /* 0x000fc400078e00a1 */
[----:B------:R2:W-:Y:S01]  /*4280*/  MUFU.EX2 R165, R0 ;  /* 0x0000000000a57308 */ /* 0x0005e20000000800 */
[----:B------:R-:W-:Y:S01]  /*4290*/  IMAD.MOV.U32 R161, RZ, RZ, R163 ;  /* 0x000000ffffa17224 */ /* 0x000fe200078e00a3 */
[----:B------:R-:W-:Y:S01]  /*42a0*/  MOV R163, R169 ;  /* 0x000000a900a37202 */ /* 0x000fe20000000f00 */
[----:B------:R-:W-:Y:S01]  /*42b0*/  IMAD.MOV.U32 R169, RZ, RZ, R166 ;  /* 0x000000ffffa97224 */ /* 0x000fe200078e00a6 */
[----:B------:R-:W-:Y:S01]  /*42c0*/  MOV R166, R185 ;  /* 0x000000b900a67202 */ /* 0x000fe20000000f00 */
[C---:B-1----:R-:W-:Y:S08]  /*42d0*/  HMMA.16816.F32 R100, R4.reuse, R8, R68 ;  /* 0x000000080464723c */ /* 0x042ff00000001844 */
[----:B------:R-:W-:Y:S01]  /*42e0*/  HMMA.16816.F32 R28, R4, R10, R28 ;  /* 0x0000000a041c723c */ /* 0x000fe2000000181c */
[----:B--2---:R-:W-:Y:S01]  /*42f0*/  FFMA.FTZ R0, R139, c[0x0][0x2d0], -R2 ;  /* 0x0000b4008b007a23 */ /* 0x004fe20000010802 */
[----:B------:R-:W1:Y:S01]  /*4300*/  LDSM.16.MT88.4 R8, [R224+0x1900] ;  /* 0x00190000e008783b */ /* 0x000e620000004200 */
[----:B------:R-:W-:-:S02]  /*4310*/  IMAD.MOV.U32 R139, RZ, RZ, R144 ;  /* 0x000000ffff8b7224 */ /* 0x000fc400078e0090 */
[----:B------:R-:W-:Y:S01]  /*4320*/  IMAD.MOV.U32 R144, RZ, RZ, R145 ;  /* 0x000000ffff907224 */ /* 0x000fe200078e0091 */
[----:B------:R-:W-:Y:S01]  /*4330*/  MOV R145, R146 ;  /* 0x0000009200917202 */ /* 0x000fe20000000f00 */
[----:B------:R-:W-:Y:S01]  /*4340*/  IMAD.MOV.U32 R146, RZ, RZ, R147 ;  /* 0x000000ffff927224 */ /* 0x000fe200078e0093 */
[----:B------:R2:W5:Y:S01]  /*4350*/  LDL.LU R185, [R1+0x88] ;  /* 0x0000880001b97983 */ /* 0x0005620000300800 */
[----:B------:R-:W-:Y:S01]  /*4360*/  IMAD.MOV.U32 R147, RZ, RZ, R161 ;  /* 0x000000ffff937224 */ /* 0x000fe200078e00a1 */
[----:B------:R-:W-:Y:S01]  /*4370*/  MOV R161, R162 ;  /* 0x000000a200a17202 */ /* 0x000fe20000000f00 */
[----:B------:R-:W-:Y:S01]  /*4380*/  IMAD.MOV.U32 R162, RZ, RZ, R163 ;  /* 0x000000ffffa27224 */ /* 0x000fe200078e00a3 */
[----:B---3--:R-:W-:Y:S01]  /*4390*/  F2FP.PACK_AB R4, R24, R159 ;  /* 0x0000009f1804723e */ /* 0x008fe200000000ff */
[----:B------:R-:W-:Y:S01]  /*43a0*/  IMAD.MOV.U32 R163, RZ, RZ, R168 ;  /* 0x000000ffffa37224 */ /* 0x000fe200078e00a8 */
[----:B------:R-:W-:Y:S01]  /*43b0*/  MOV R168, R169 ;  /* 0x000000a900a87202 */ /* 0x000fe20000000f00 */
[----:B------:R-:W-:Y:S01]  /*43c0*/  IMAD.MOV.U32 R169, RZ, RZ, R166 ;  /* 0x000000ffffa97224 */ /* 0x000fe200078e00a6 */
[----:B----4-:R-:W-:Y:S01]  /*43d0*/  F2FP.PACK_AB R6, R25, R160 ;  /* 0x000000a01906723e */ /* 0x010fe200000000ff */
[----:B------:R-:W-:-:S02]  /*43e0*/  IMAD.MOV.U32 R166, RZ, RZ, R167 ;  /* 0x000000ffffa67224 */ /* 0x000fc400078e00a7 */
[----:B------:R3:W4:Y:S01]  /*43f0*/  MUFU.EX2 R167, R0 ;  /* 0x0000000000a77308 */ /* 0x0007220000000800 */
[----:B------:R-:W-:Y:S01]  /*4400*/  IMAD.MOV.U32 R180, RZ, RZ, R182 ;  /* 0x000000ffffb47224 */ /* 0x000fe200078e00b6 */
[----:B------:R-:W-:Y:S01]  /*4410*/  MOV R182, R248 ;  /* 0x000000f800b67202 */ /* 0x000fe20000000f00 */
[----:B------:R-:W-:Y:S02]  /*4420*/  IMAD.MOV.U32 R181, RZ, RZ, R183 ;  /* 0x000000ffffb57224 */ /* 0x000fe400078e00b7 */
[----:B------:R-:W-:Y:S02]  /*4430*/  IMAD.MOV.U32 R183, RZ, RZ, R250 ;  /* 0x000000ffffb77224 */ /* 0x000fe400078e00fa */
[----:B---3--:R-:W-:Y:S01]  /*4440*/  FFMA.FTZ R0, R139, c[0x0][0x2d0], -R2 ;  /* 0x0000b4008b007a23 */ /* 0x008fe20000010802 */
[----:B------:R-:W-:Y:S01]  /*4450*/  MOV R139, R144 ;  /* 0x00000090008b7202 */ /* 0x000fe20000000f00 */
[----:B------:R-:W-:Y:S01]  /*4460*/  IMAD.MOV.U32 R144, RZ, RZ, R145 ;  /* 0x000000ffff907224 */ /* 0x000fe200078e0091 */
[----:B----4-:R-:W-:Y:S01]  /*4470*/  F2FP.PACK_AB R5, R167, R165 ;  /* 0x000000a5a705723e */ /* 0x010fe200000000ff */
        /* <DEDUP_REMOVED lines=11> */
[----:B------:R-:W-:Y:S01]  /*4530*/  IMAD.MOV.U32 R71, RZ, RZ, R144 ;  /* 0x000000ffff477224 */ /* 0x000fe200078e0090 */
[----:B------:R-:W-:Y:S01]  /*4540*/  MOV R145, R169 ;  /* 0x000000a900917202 */ /* 0x000fe20000000f00 */
[----:B------:R-:W-:Y:S01]  /*4550*/  IMAD.MOV.U32 R68, RZ, RZ, R147 ;  /* 0x000000ffff447224 */ /* 0x000fe200078e0093 */
[----:B------:R-:W-:Y:S01]  /*4560*/  MOV R140, R162 ;  /* 0x000000a2008c7202 */ /* 0x000fe20000000f00 */
[----:B------:R-:W-:Y:S01]  /*4570*/  IMAD.MOV.U32 R146, RZ, RZ, R168 ;  /* 0x000000ffff927224 */ /* 0x000fe200078e00a8 */
[----:B------:R-:W-:Y:S01]  /*4580*/  MOV R162, R175 ;  /* 0x000000af00a27202 */ /* 0x000fe20000000f00 */
[----:B------:R-:W-:-:S02]  /*4590*/  IMAD.MOV.U32 R147, RZ, RZ, R163 ;  /* 0x000000ffff937224 */ /* 0x000fc400078e00a3 */
[----:B------:R-:W-:Y:S02]  /*45a0*/  IMAD.MOV.U32 R144, RZ, RZ, R170 ;  /* 0x000000ffff907224 */ /* 0x000fe400078e00aa */
[----:B------:R-:W-:Y:S02]  /*45b0*/  IMAD.MOV.U32 R141, RZ, RZ, R161 ;  /* 0x000000ffff8d7224 */ /* 0x000fe400078e00a1 */
[----:B------:R-:W-:Y:S02]  /*45c0*/  IMAD.MOV.U32 R161, RZ, RZ, R173 ;  /* 0x000000ffffa17224 */ /* 0x000fe400078e00ad */
[----:B------:R-:W-:Y:S02]  /*45d0*/  IMAD.MOV.U32 R163, RZ, RZ, R174 ;  /* 0x000000ffffa37224 */ /* 0x000fe400078e00ae */
[----:B---3--:R-:W-:Y:S01]  /*45e0*/  FFMA.FTZ R0, R139, c[0x0][0x2d0], -R2 ;  /* 0x0000b4008b007a23 */ /* 0x008fe20000010802 */
[----:B------:R-:W-:-:S03]  /*45f0*/  MOV R134, R161 ;  /* 0x000000a100867202 */ /* 0x000fc60000000f00 */
[----:B------:R-:W3:Y:S02]  /*4600*/  MUFU.EX2 R252, R0 ;  /* 0x0000000000fc7308 */ /* 0x000ee40000000800 */
[----:B---3--:R-:W-:Y:S01]  /*4610*/  F2FP.PACK_AB R7, R252, R166 ;  /* 0x000000a6fc07723e */ /* 0x008fe200000000ff */
[----:B------:R-:W-:-:S04]  /*4620*/  IMAD.MOV.U32 R0, RZ, RZ, R142 ;  /* 0x000000ffff007224 */ /* 0x000fc800078e008e */
[----:B------:R-:W-:Y:S02]  /*4630*/  FFMA.FTZ R0, R0, c[0x0][0x2d0], -R12 ;  /* 0x0000b40000007a23 */ /* 0x000fe4000001080c */
[C---:B-1----:R-:W-:Y:S07]  /*4640*/  HMMA.16816.F32 R136, R4.reuse, R8, R64 ;  /* 0x000000080488723c */ /* 0x042fee0000001840 */
[----:B------:R-:W-:Y:S01]  /*4650*/  IMAD.MOV.U32 R67, RZ, RZ, R171 ;  /* 0x000000ffff437224 */ /* 0x000fe200078e00ab */
[----:B------:R-:W-:Y:S01]  /*4660*/  HMMA.16816.F32 R248, R4, R10, R52 ;  /* 0x0000000a04f8723c */ /* 0x000fe20000001834 */
[----:B------:R-:W1:Y:S01]  /*4670*/  LDSM.16.MT88.4 R8, [R228+0x1900] ;  /* 0x00190000e408783b */ /* 0x000e620000004200 */
[----:B------:R-:W-:Y:S01]  /*4680*/  MOV R64, R178 ;  /* 0x000000b200407202 */ /* 0x000fe20000000f00 */
[----:B------:R-:W-:-:S02]  /*4690*/  IMAD.MOV.U32 R66, RZ, RZ, R176 ;  /* 0x000000ffff427224 */ /* 0x000fc400078e00b0 */
[----:B------:R-:W-:-:S03]  /*46a0*/  IMAD.MOV.U32 R65, RZ, RZ, R177 ;  /* 0x000000ffff417224 */ /* 0x000fc600078e00b1 */
[C---:B------:R-:W-:Y:S08]  /*46b0*/  HMMA.16816.F32 R172, R4.reuse, R18, R76 ;  /* 0x0000001204ac723c */ /* 0x040ff0000000184c */
[C---:B------:R-:W-:Y:S01]  /*46c0*/  HMMA.16816.F32 R176, R4.reuse, R16, R40 ;  /* 0x0000001004b0723c */ /* 0x040fe20000001828 */
[----:B------:R-:W3:Y:S07]  /*46d0*/  LDSM.16.MT88.4 R16, [R225+0x4900] ;  /* 0x00490000e110783b */ /* 0x000eee0000004200 */
[----:B-1----:R-:W-:Y:S07]  /*46e0*/  HMMA.16816.F32 R168, R4, R8, R60 ;  /* 0x0000000804a8723c */ /* 0x002fee000000183c */
[----:B------:R-:W-:Y:S01]  /*46f0*/  IMAD.MOV.U32 R63, RZ, RZ, R144 ;  /* 0x000000ffff3f7224 */ /* 0x000fe200078e0090 */
[----:B------:R-:W-:Y:S01]  /*4700*/  MOV R61, R146 ;  /* 0x00000092003d7202 */ /* 0x000fe20000000f00 */
[----:B------:R-:W-:-:S02]  /*4710*/  IMAD.MOV.U32 R62, RZ, RZ, R145 ;  /* 0x000000ffff3e7224 */ /* 0x000fc400078e0091 */
[----:B------:R-:W-:Y:S02]  /*4720*/  IMAD.MOV.U32 R60, RZ, RZ, R147 ;  /* 0x000000ffff3c7224 */ /* 0x000fe400078e0093 */
[C---:B------:R-:W-:Y:S07]  /*4730*/  HMMA.16816.F32 R144, R4.reuse, R10, R48 ;  /* 0x0000000a0490723c */ /* 0x040fee0000001830 */
[----:B------:R-:W-:Y:S01]  /*4740*/  MOV R49, R24 ;  /* 0x0000001800317202 */ /* 0x000fe20000000f00 */
[----:B------:R-:W-:Y:S01]  /*4750*/  HMMA.16816.F32 R8, R4, R20, R36 ;  /* 0x000000140408723c */ /* 0x000fe20000001824 */
[----:B------:R-:W-:Y:S01]  /*4760*/  IMAD.MOV.U32 R48, RZ, RZ, R162 ;  /* 0x000000ffff307224 */ /* 0x000fe200078e00a2 */
[----:B------:R-:W-:Y:S01]  /*4770*/  MOV R51, R140 ;  /* 0x0000008c00337202 */ /* 0x000fe20000000f00 */
[----:B------:R-:W-:-:S04]  /*4780*/  IMAD.MOV.U32 R50, RZ, RZ, R141 ;  /* 0x000000ffff327224 */ /* 0x000fc800078e008d */
[----:B------:R-:W-:Y:S01]  /*4790*/  IMAD.MOV.U32 R21, RZ, RZ, R180 ;  /* 0x000000ffff157224 */ /* 0x000fe200078e00b4 */
[----:B------:R-:W-:Y:S01]  /*47a0*/  MOV R36, R181 ;  /* 0x000000b500247202 */ /* 0x000fe20000000f00 */
[----:B------:R-:W-:Y:S01]  /*47b0*/  IMAD.MOV.U32 R37, RZ, RZ, R182 ;  /* 0x000000ffff257224 */ /* 0x000fe200078e00b6 */
[----:B------:R-:W-:Y:S01]  /*47c0*/  MOV R20, R143 ;  /* 0x0000008f00147202 */ /* 0x000fe20000000f00 */
[----:B------:R-:W-:Y:S01]  /*47d0*/  IMAD.MOV.U32 R39, RZ, RZ, R183 ;  /* 0x000000ffff277224 */ /* 0x000fe200078e00b7 */
[----:B------:R-:W-:Y:S01]  /*47e0*/  MOV R38, R25 ;  /* 0x0000001900267202 */ /* 0x000fe20000000f00 */
[C---:B------:R-:W-:Y:S07]  /*47f0*/  HMMA.16816.F32 R180, R4.reuse, R22, R72 ;  /* 0x0000001604b4723c */ /* 0x040fee0000001848 */
        /* <DEDUP_REMOVED lines=9> */
[----:B------:R-:W1:Y:S01]  /*4890*/  LDSM.16.MT88.4 R8, [R224+0x4900] ;  /* 0x00490000e008783b */ /* 0x000e620000004200 */
[----:B------:R-:W-:Y:S01]  /*48a0*/  MOV R23, R24 ;  /* 0x0000001800177202 */ /* 0x000fe20000000f00 */
[C---:B---3--:R-:W-:Y:S01]  /*48b0*/  HMMA.16816.F32 R40, R4.reuse, R18, R80 ;  /* 0x000000120428723c */ /* 0x048fe20000001850 */
[----:B------:R-:W-:Y:S01]  /*48c0*/  MOV R73, R20 ;  /* 0x0000001400497202 */ /* 0x000fe20000000f00 */
[----:B------:R-:W-:Y:S01]  /*48d0*/  LDSM.16.MT88.4 R24, [R227+0x4900] ;  /* 0x00490000e318783b */ /* 0x000fe20000004200 */
        /* <DEDUP_REMOVED lines=8> */
[C---:B------:R-:W-:Y:S01]  /*4960*/  HMMA.16816.F32 R52, R4.reuse, R16, R32 ;  /* 0x000000100434723c */ /* 0x040fe20000001820 */
[----:B------:R-:W-:Y:S07]  /*4970*/  LDSM.16.MT88.4 R16, [R228+0x7900] ;  /* 0x00790000e410783b */ /* 0x000fee0000004200 */
[C---:B-1----:R-:W-:Y:S07]  /*4980*/  HMMA.16816.F32 R148, R4.reuse, R8, R56 ;  /* 0x000000080494723c */ /* 0x042fee0000001838 */
[----:B------:R-:W-:Y:S01]  /*4990*/  MOV R59, R72 ;  /* 0x00000048003b7202 */ /* 0x000fe20000000f00 */
        /* <DEDUP_REMOVED lines=12> */
[----:B------:R-:W-:Y:S02]  /*4a60*/  MOV R36, R37 ;  /* 0x0000002500247202 */ /* 0x000fe40000000f00 */
[----:B------:R-:W-:Y:S02]  /*4a70*/  MOV R37, R39 ;  /* 0x0000002700257202 */ /* 0x000fe40000000f00 */
[----:B------:R-:W-:Y:S01]  /*4a80*/  MOV R58, R73 ;  /* 0x00000049003a7202 */ /* 0x000fe20000000f00 */
[----:B------:R-:W-:Y:S01]  /*4a90*/  IMAD.MOV.U32 R73, RZ, RZ, R20 ;  /* 0x000000ffff497224 */ /* 0x000fe200078e0014 */
[C---:B-1----:R-:W-:Y:S07]  /*4aa0*/  HMMA.16816.F32 R84, R4.reuse, R8, R88 ;  /* 0x000000080454723c */ /* 0x042fee0000001858 */
[----:B------:R-:W-:Y:S01]  /*4ab0*/  IMAD.MOV.U32 R88, RZ, RZ, R48 ;  /* 0x000000ffff587224 */ /* 0x000fe200078e0030 */
[----:B------:R-:W-:Y:S01]  /*4ac0*/  HMMA.16816.F32 R76, R4, R10, R92 ;  /* 0x0000000a044c723c */ /* 0x000fe2000000185c */
[----:B------:R-:W1:Y:S01]  /*4ad0*/  LDSM.16.MT88.4 R8, [R224+0x7900] ;  /* 0x00790000e008783b */ /* 0x000e620000004200 */
[----:B------:R-:W-:Y:S01]  /*4ae0*/  MOV R91, R49 ;  /* 0x00000031005b7202 */ /* 0x000fe20000000f00 */
[----:B------:R-:W-:Y:S01]  /*4af0*/  IMAD.MOV.U32 R90, RZ, RZ, R75 ;  /* 0x000000ffff5a7224 */ /* 0x000fe200078e004b */
[----:B------:R-:W-:-:S03]  /*4b00*/  MOV R89, R36 ;  /* 0x0000002400597202 */ /* 0x000fc60000000f00 */
        /* <DEDUP_REMOVED lines=12> */
[----:B------:R-:W-:Y:S01]  /*4bd0*/  HMMA.16816.F32 R68, R4, R24, R96 ;  /* 0x000000180444723c */ /* 0x000fe20000001860 */
[----:B------:R-:W-:-:S06]  /*4be0*/  IMAD.MOV.U32 R94, RZ, RZ, R73 ;  /* 0x000000ffff5e7224 */ /* 0x000fcc00078e0049 */
[----:B------:R-:W-:Y:S01]  /*4bf0*/  IMAD.MOV.U32 R96, RZ, RZ, R38 ;  /* 0x000000ffff607224 */ /* 0x000fe200078e0026 */
[----:B------:R-:W-:Y:S01]  /*4c00*/  MOV R24, R63 ;  /* 0x0000003f00187202 */ /* 0x000fe20000000f00 */
[----:B------:R-:W-:Y:S01]  /*4c10*/  IMAD.MOV.U32 R38, RZ, RZ, R60 ;  /* 0x000000ffff267224 */ /* 0x000fe200078e003c */
[----:B------:R-:W-:Y:S01]  /*4c20*/  MOV R97, R59 ;  /* 0x0000003b00617202 */ /* 0x000fe20000000f00 */
[----:B------:R-:W-:Y:S01]  /*4c30*/  IMAD.MOV.U32 R25, RZ, RZ, R62 ;  /* 0x000000ffff197224 */ /* 0x000fe200078e003e */
[----:B------:R-:W-:Y:S01]  /*4c40*/  MOV R98, R72 ;  /* 0x0000004800627202 */ /* 0x000fe20000000f00 */
[C---:B------:R-:W-:Y:S01]  /*4c50*/  HMMA.16816.F32 R60, R4.reuse, R26, R128 ;  /* 0x0000001a043c723c */ /* 0x040fe20000001880 */
[----:B------:R-:W-:Y:S01]  /*4c60*/  IMAD.MOV.U32 R59, RZ, RZ, R74 ;  /* 0x000000ffff3b7224 */ /* 0x000fe200078e004a */
[----:B------:R-:W-:Y:S02]  /*4c70*/  MOV R74, R21 ;  /* 0x00000015004a7202 */ /* 0x000fe40000000f00 */
[----:B------:R-:W3:Y:S01]  /*4c80*/  LDSM.16.MT88.4 R20, [R225+0x7900] ;  /* 0x00790000e114783b */ /* 0x000ee20000004200 */
[----:B------:R-:W-:Y:S01]  /*4c90*/  IMAD.MOV.U32 R99, RZ, RZ, R59 ;  /* 0x000000ffff637224 */ /* 0x000fe200078e003b */
[----:B------:R-:W-:Y:S01]  /*4ca0*/  MOV R95, R74 ;  /* 0x0000004a005f7202 */ /* 0x000fe20000000f00 */
[----:B------:R-:W-:Y:S01]  /*4cb0*/  IMAD.MOV.U32 R26, RZ, RZ, R50 ;  /* 0x000000ffff1a7224 */ /* 0x000fe200078e0032 */
[----:B------:R-:W-:Y:S01]  /*4cc0*/  MOV R27, R51 ;  /* 0x00000033001b7202 */ /* 0x000fe20000000f00 */
[----:B------:R-:W-:Y:S01]  /*4cd0*/  IMAD.MOV.U32 R129, RZ, RZ, R57 ;  /* 0x000000ffff817224 */ /* 0x000fe200078e0039 */
[----:B-1----:R-:W-:Y:S01]  /*4ce0*/  HMMA.16816.F32 R48, R4, R8, R120 ;  /* 0x000000080430723c */ /* 0x002fe20000001878 */
[----:B------:R-:W-:Y:S01]  /*4cf0*/  MOV R128, R58 ;  /* 0x0000003a00807202 */ /* 0x000fe20000000f00 */
[----:B------:R-:W-:Y:S01]  /*4d00*/  IMAD.MOV.U32 R131, RZ, RZ, R47 ;  /* 0x000000ffff837224 */ /* 0x000fe200078e002f */
[----:B------:R-:W-:-:S04]  /*4d10*/  MOV R130, R56 ;  /* 0x0000003800827202 */ /* 0x000fc80000000f00 */
[----:B------:R-:W-:Y:S01]  /*4d20*/  IMAD.MOV.U32 R120, RZ, RZ, R37 ;  /* 0x000000ffff787224 */ /* 0x000fe200078e0025 */
[----:B------:R-:W-:Y:S01]  /*4d30*/  MOV R121, R38 ;  /* 0x0000002600797202 */ /* 0x000fe20000000f00 */
[----:B------:R-:W-:Y:S01]  /*4d40*/  IMAD.MOV.U32 R122, RZ, RZ, R39 ;  /* 0x000000ffff7a7224 */ /* 0x000fe200078e0027 */
[----:B------:R-:W-:Y:S01]  /*4d50*/  MOV R123, R64 ;  /* 0x00000040007b7202 */ /* 0x000fe20000000f00 */
[C---:B------:R-:W-:Y:S01]  /*4d60*/  HMMA.16816.F32 R36, R4.reuse, R10, R112 ;  /* 0x0000000a0424723c */ /* 0x040fe20000001870 */
[----:B------:R-:W1:Y:S06]  /*4d70*/  LDSM.16.MT88.4 R8, [R227+0x7900] ;  /* 0x00790000e308783b */ /* 0x000e6c0000004200 */
[----:B------:R-:W-:Y:S01]  /*4d80*/  IMAD.MOV.U32 R113, RZ, RZ, R65 ;  /* 0x000000ffff717224 */ /* 0x000fe200078e0041 */
[----:B------:R-:W-:Y:S01]  /*4d90*/  MOV R114, R66 ;  /* 0x0000004200727202 */ /* 0x000fe20000000f00 */
[----:B------:R-:W-:Y:S01]  /*4da0*/  IMAD.MOV.U32 R115, RZ, RZ, R67 ;  /* 0x000000ffff737224 */ /* 0x000fe200078e0043 */
[C---:B------:R-:W-:Y:S02]  /*4db0*/  HMMA.16816.F32 R56, R4.reuse, R18, R108 ;  /* 0x000000120438723c */ /* 0x040fe4000000186c */
        /* <DEDUP_REMOVED lines=19> */
[C---:B---3--:R-:W-:Y:S01]  /*4ef0*/  HMMA.16816.F32 R80, R4.reuse, R20, R104 ;  /* 0x000000140450723c */ /* 0x048fe20000001868 */
[----:B------:R3:W-:Y:S07]  /*4f00*/  MUFU.EX2 R133, R0 ;  /* 0x0000000000857308 */ /* 0x0007ee0000000800 */
[C---:B------:R-:W-:Y:S01]  /*4f10*/  HMMA.16816.F32 R72, R4.reuse, R22, R124 ;  /* 0x000000160448723c */ /* 0x040fe2000000187c */
[----:B------:R-:W4:Y:S07]  /*4f20*/  LDSM.16.MT88.4 R20, [R224+0x2100] ;  /* 0x00210000e014783b */ /* 0x000f2e0000004200 */
[----:B-1----:R-:W-:Y:S01]  /*4f30*/  HMMA.16816.F32 R32, R4, R10, R28 ;  /* 0x0000000a0420723c */ /* 0x002fe2000000181c */
[----:B---3--:R-:W-:-:S02]  /*4f40*/  FFMA.FTZ R0, R112, c[0x0][0x2d0], -R12 ;  /* 0x0000b40070007a23 */ /* 0x008fc4000001080c */
        /* <DEDUP_REMOVED lines=21> */
[C---:B------:R-:W-:Y:S01]  /*50a0*/  HMMA.16816.F32 R64, R4.reuse, R16, R116 ;  /* 0x000000100440723c */ /* 0x040fe20000001874 */
[----:B------:R1:W3:Y:S01]  /*50b0*/  MUFU.EX2 R161, R0 ;  /* 0x0000000000a17308 */ /* 0x0002e20000000800 */
[----:B------:R-:W2:Y:S06]  /*50c0*/  LDSM.16.MT88.4 R16, [R225+0x2100] ;  /* 0x00210000e110783b */ /* 0x000eac0000004200 */
[----:B------:R-:W-:Y:S01]  /*50d0*/  HMMA.16816.F32 R44, R4, R8, R100 ;  /* 0x00000008042c723c */ /* 0x000fe20000001864 */
[----:B------:R-:W2:Y:S01]  /*50e0*/  LDSM.16.MT88.4 R8, [R228+0x2100] ;  /* 0x00210000e408783b */ /* 0x000ea20000004200 */
        /* <DEDUP_REMOVED lines=24> */
[----:B------:R1:W-:Y:S01]  /*5270*/  MUFU.EX2 R162, R0 ;  /* 0x0000000000a27308 */ /* 0x0003e20000000800 */
[----:B------:R-:W-:-:S02]  /*5280*/  MOV R113, R115 ;  /* 0x0000007300717202 */ /* 0x000fc40000000f00 */
[----:B------:R-:W-:Y:S01]  /*5290*/  MOV R115, R121 ;  /* 0x0000007900737202 */ /* 0x000fe20000000f00 */
[----:B------:R-:W-:Y:S02]  /*52a0*/  IMAD.MOV.U32 R121, RZ, RZ, R26 ;  /* 0x000000ffff797224 */ /* 0x000fe400078e001a */
[----:B------:R-:W-:Y:S01]  /*52b0*/  IMAD.MOV.U32 R26, RZ, RZ, R128 ;  /* 0x000000ffff1a7224 */ /* 0x000fe200078e0080 */
[----:B------:R-:W-:Y:S01]  /*52c0*/  MOV R128, R129 ;  /* 0x0000008100807202 */ /* 0x000fe20000000f00 */
[----:B------:R-:W-:Y:S01]  /*52d0*/  IMAD.MOV.U32 R129, RZ, RZ, R130 ;  /* 0x000000ffff817224 */ /* 0x000fe200078e0082 */
[----:B------:R-:W-:Y:S02]  /*52e0*/  MOV R130, R131 ;  /* 0x0000008300827202 */ /* 0x000fe40000000f00 */
[----:B------:R-:W-:Y:S02]  /*52f0*/  MOV R131, R25 ;  /* 0x0000001900837202 */ /* 0x000fe40000000f00 */
[----:B------:R-:W-:-:S02]  /*5300*/  MOV R25, R97 ;  /* 0x0000006100197202 */ /* 0x000fc40000000f00 */
[----:B------:R-:W-:Y:S01]  /*5310*/  MOV R97, R99 ;  /* 0x0000006300617202 */ /* 0x000fe20000000f00 */
[----:B-1----:R-:W-:Y:S01]  /*5320*/  FFMA.FTZ R0, R112, c[0x0][0x2d0], -R12 ;  /* 0x0000b40070007a23 */ /* 0x002fe2000001080c */
[----:B------:R-:W-:Y:S01]  /*5330*/  MOV R99, R93 ;  /* 0x0000005d00637202 */ /* 0x000fe20000000f00 */
[----:B------:R-:W-:Y:S01]  /*5340*/  IMAD.MOV.U32 R112, RZ, RZ, R114 ;  /* 0x000000ffff707224 */ /* 0x000fe200078e0072 */
[----:B------:R-:W-:Y:S01]  /*5350*/  MOV R93, R184 ;  /* 0x000000b8005d7202 */ /* 0x000fe20000000f00 */
[----:B------:R-:W-:Y:S01]  /*5360*/  IMAD.MOV.U32 R114, RZ, RZ, R120 ;  /* 0x000000ffff727224 */ /* 0x000fe200078e0078 */
[----:B---3--:R-:W-:Y:S01]  /*5370*/  F2FP.PACK_AB R4, R161, R133 ;  /* 0x00000085a104723e */ /* 0x008fe200000000ff */
[----:B------:R-:W-:Y:S01]  /*5380*/  IMAD.MOV.U32 R120, RZ, RZ, R122 ;  /* 0x000000ffff787224 */ /* 0x000fe200078e007a */
[----:B------:R-:W-:Y:S01]  /*5390*/  MOV R122, R123 ;  /* 0x0000007b007a7202 */ /* 0x000fe20000000f00 */
[----:B------:R-:W-:Y:S01]  /*53a0*/  FFMA.FTZ R29, R135, c[0x0][0x2d0], -R2 ;  /* 0x0000b400871d7a23 */ /* 0x000fe20000010802 */
[----:B------:R-:W-:Y:S01]  /*53b0*/  MOV R123, R27 ;  /* 0x0000001b007b7202 */ /* 0x000fe20000000f00 */
[----:B------:R-:W-:Y:S01]  /*53c0*/  IMAD.MOV.U32 R27, RZ, RZ, R24 ;  /* 0x000000ffff1b7224 */ /* 0x000fe200078e0018 */
[----:B------:R1:W5:Y:S01]  /*53d0*/  LDL.LU R184, [R1+0x84] ;  /* 0x0000840001b87983 */ /* 0x0003620000300800 */
[----:B------:R-:W-:-:S02]  /*53e0*/  IMAD.MOV.U32 R24, RZ, RZ, R96 ;  /* 0x000000ffff187224 */ /* 0x000fc400078e0060 */
[----:B------:R-:W-:Y:S02]  /*53f0*/  IMAD.MOV.U32 R96, RZ, RZ, R98 ;  /* 0x000000ffff607224 */ /* 0x000fe400078e0062 */
[----:B------:R-:W-:Y:S02]  /*5400*/  IMAD.MOV.U32 R98, RZ, RZ, R92 ;  /* 0x000000ffff627224 */ /* 0x000fe400078e005c */
[----:B------:R-:W-:Y:S02]  /*5410*/  IMAD.MOV.U32 R92, RZ, RZ, R164 ;  /* 0x000000ffff5c7224 */ /* 0x000fe400078e00a4 */
[----:B------:R3:W1:Y:S02]  /*5420*/  MUFU.EX2 R164, R0 ;  /* 0x0000000000a47308 */ /* 0x0006640000000800 */
[----:B---3--:R-:W-:Y:S02]  /*5430*/  FFMA.FTZ R0, R107, c[0x0][0x2d0], -R2 ;  /* 0x0000b4006b007a23 */ /* 0x008fe40000010802 */
        /* <DEDUP_REMOVED lines=21> */
[----:B------:R3:W-:Y:S01]  /*5590*/  MUFU.EX2 R31, R0 ;  /* 0x00000000001f7308 */ /* 0x0007e20000000800 */
[----:B------:R-:W-:Y:S02]  /*55a0*/  MOV R27, R25 ;  /* 0x00000019001b7202 */ /* 0x000fe40000000f00 */
[----:B------:R-:W-:Y:S02]  /*55b0*/  MOV R25, R97 ;  /* 0x0000006100197202 */ /* 0x000fe40000000f00 */
[----:B------:R-:W-:Y:S02]  /*55c0*/  MOV R97, R99 ;  /* 0x0000006300617202 */ /* 0x000fe40000000f00 */
[----:B------:R-:W-:-:S02]  /*55d0*/  MOV R99, R93 ;  /* 0x0000005d00637202 */ /* 0x000fc40000000f00 */
[----:B------:R-:W-:Y:S01]  /*55e0*/  MOV R93, R134 ;  /* 0x00000086005d7202 */ /* 0x000fe20000000f00 */
[----:B---3--:R-:W-:Y:S02]  /*55f0*/  FFMA.FTZ R0, R107, c[0x0][0x2d0], -R2 ;  /* 0x0000b4006b007a23 */ /* 0x008fe40000010802 */
[----:B------:R-:W-:Y:S02]  /*5600*/  IMAD.MOV.U32 R107, RZ, RZ, R113 ;  /* 0x000000ffff6b7224 */ /* 0x000fe400078e0071 */
[----:B------:R-:W-:Y:S01]  /*5610*/  IMAD.MOV.U32 R113, RZ, RZ, R115 ;  /* 0x000000ffff717224 */ /* 0x000fe200078e0073 */
[----:B------:R-:W-:Y:S01]  /*5620*/  MOV R115, R26 ;  /* 0x0000001a00737202 */ /* 0x000fe20000000f00 */
[----:B------:R3:W2:Y:S01]  /*5630*/  MUFU.EX2 R134, R0 ;  /* 0x0000000000867308 */ /* 0x0006a20000000800 */
[----:B------:R-:W-:Y:S01]  /*5640*/  MOV R26, R131 ;  /* 0x00000083001a7202 */ /* 0x000fe20000000f00 */
[----:B------:R-:W-:Y:S02]  /*5650*/  IMAD.MOV.U32 R131, RZ, RZ, R24 ;  /* 0x000000ffff837224 */ /* 0x000fe400078e0018 */
[----:B------:R-:W-:-:S02]  /*5660*/  IMAD.MOV.U32 R24, RZ, RZ, R96 ;  /* 0x000000ffff187224 */ /* 0x000fc400078e0060 */
[----:B------:R-:W-:Y:S02]  /*5670*/  IMAD.MOV.U32 R94, RZ, RZ, R159 ;  /* 0x000000ffff5e7224 */ /* 0x000fe400078e009f */
[----:B------:R-:W-:Y:S01]  /*5680*/  IMAD.MOV.U32 R96, RZ, RZ, R98 ;  /* 0x000000ffff607224 */ /* 0x000fe200078e0062 */
[----:B-1----:R-:W-:Y:S01]  /*5690*/  F2FP.PACK_AB R6, R164, R162 ;  /* 0x000000a2a406723e */ /* 0x002fe200000000ff */
[----:B------:R-:W-:Y:S01]  /*56a0*/  IMAD.MOV.U32 R98, RZ, RZ, R92 ;  /* 0x000000ffff627224 */ /* 0x000fe200078e005c */
[----:B------:R1:W5:Y:S01]  /*56b0*/  LDL.LU R159, [R1+0x80] ;  /* 0x00008000019f7983 */ /* 0x0003620000300800 */
[----:B---3--:R-:W-:Y:S01]  /*56c0*/  FFMA.FTZ R0, R106, c[0x0][0x2d0], -R2 ;  /* 0x0000b4006a007a23 */ /* 0x008fe20000010802 */
        /* <DEDUP_REMOVED lines=20> */
[----:B------:R-:W-:Y:S01]  /*5810*/  MOV R107, R26 ;  /* 0x0000001a006b7202 */ /* 0x000fe20000000f00 */
[----:B------:R1:W5:Y:S01]  /*5820*/  LDL.LU R158, [R1+0x7c] ;  /* 0x00007c00019e7983 */ /* 0x0003620000300800 */
[----:B------:R-:W-:Y:S01]  /*5830*/  MOV R26, R24 ;  /* 0x00000018001a7202 */ /* 0x000fe20000000f00 */
[----:B------:R-:W-:-:S02]  /*5840*/  FFMA.FTZ R28, R105, c[0x0][0x2d0], -R12 ;  /* 0x0000b400691c7a23 */ /* 0x000fc4000001080c */
[----:B---3--:R-:W-:Y:S02]  /*5850*/  FFMA.FTZ R0, R106, c[0x0][0x2d0], -R2 ;  /* 0x0000b4006a007a23 */ /* 0x008fe40000010802 */
[----:B------:R-:W-:Y:S02]  /*5860*/  IMAD.MOV.U32 R106, RZ, RZ, R112 ;  /* 0x000000ffff6a7224 */ /* 0x000fe400078e0070 */
[----:B------:R-:W-:Y:S02]  /*5870*/  IMAD.MOV.U32 R112, RZ, RZ, R27 ;  /* 0x000000ffff707224 */ /* 0x000fe400078e001b */
[----:B------:R-:W-:Y:S02]  /*5880*/  IMAD.MOV.U32 R27, RZ, RZ, R25 ;  /* 0x000000ffff1b7224 */ /* 0x000fe400078e0019 */
[----:B------:R-:W-:Y:S02]  /*5890*/  IMAD.MOV.U32 R25, RZ, RZ, R97 ;  /* 0x000000ffff197224 */ /* 0x000fe400078e0061 */
[----:B------:R-:W-:-:S02]  /*58a0*/  IMAD.MOV.U32 R97, RZ, RZ, R99 ;  /* 0x000000ffff617224 */ /* 0x000fc400078e0063 */
[----:B------:R-:W-:Y:S02]  /*58b0*/  IMAD.MOV.U32 R99, RZ, RZ, R93 ;  /* 0x000000ffff637224 */ /* 0x000fe400078e005d */
[----:B------:R-:W-:Y:S02]  /*58c0*/  IMAD.MOV.U32 R93, RZ, RZ, R95 ;  /* 0x000000ffff5d7224 */ /* 0x000fe400078e005f */
[----:B------:R-:W-:Y:S02]  /*58d0*/  IMAD.MOV.U32 R95, RZ, RZ, R89 ;  /* 0x000000ffff5f7224 */ /* 0x000fe400078e0059 */
[----:B------:R-:W-:Y:S02]  /*58e0*/  IMAD.MOV.U32 R89, RZ, RZ, R163 ;  /* 0x000000ffff597224 */ /* 0x000fe400078e00a3 */
[----:B------:R-:W-:Y:S01]  /*58f0*/  IMAD.MOV.U32 R105, RZ, RZ, R106 ;  /* 0x000000ffff697224 */ /* 0x000fe200078e006a */
[----:B------:R-:W3:Y:S01]  /*5900*/  MUFU.EX2 R163, R0 ;  /* 0x0000000000a37308 */ /* 0x000ee20000000800 */
        /* <DEDUP_REMOVED lines=17> */
[----:B------:R-:W-:Y:S02]  /*5a20*/  MOV R96, R98 ;  /* 0x0000006200607202 */ /* 0x000fe40000000f00 */
[----:B------:R-:W-:Y:S02]  /*5a30*/  MOV R98, R92 ;  /* 0x0000005c00627202 */ /* 0x000fe40000000f00 */
[----:B--2---:R-:W-:-:S02]  /*5a40*/  F2FP.PACK_AB R5, R134, R31 ;  /* 0x0000001f8605723e */ /* 0x004fc400000000ff */
[----:B---3--:R-:W-:Y:S02]  /*5a50*/  F2FP.PACK_AB R7, R163, R160 ;  /* 0x000000a0a307723e */ /* 0x008fe400000000ff */
[----:B------:R-:W-:Y:S02]  /*5a60*/  MOV R92, R94 ;  /* 0x0000005e005c7202 */ /* 0x000fe40000000f00 */
[----:B------:R-:W-:Y:S02]  /*5a70*/  MOV R94, R88 ;  /* 0x00000058005e7202 */ /* 0x000fe40000000f00 */
[----:B------:R-:W-:Y:S01]  /*5a80*/  MOV R126, R127 ;  /* 0x0000007f007e7202 */ /* 0x000fe20000000f00 */
[----:B------:R-:W-:Y:S01]  /*5a90*/  IMAD.MOV.U32 R127, RZ, RZ, R112 ;  /* 0x000000ffff7f7224 */ /* 0x000fe200078e0070 */
[----:B------:R-:W-:Y:S02]  /*5aa0*/  MOV R88, R90 ;  /* 0x0000005a00587202 */ /* 0x000fe40000000f00 */
[----:B------:R-:W-:-:S02]  /*5ab0*/  MOV R90, R157 ;  /* 0x0000009d005a7202 */ /* 0x000fc40000000f00 */
[----:B------:R-:W-:Y:S01]  /*5ac0*/  MOV R112, R24 ;  /* 0x0000001800707202 */ /* 0x000fe20000000f00 */
[C---:B----4-:R-:W-:Y:S01]  /*5ad0*/  HMMA.16816.F32 R136, R4.reuse, R20, R136 ;  /* 0x000000140488723c */ /* 0x050fe20000001888 */
[----:B------:R-:W-:Y:S01]  /*5ae0*/  FFMA.FTZ R30, R126, c[0x0][0x2d0], -R2 ;  /* 0x0000b4007e1e7a23 */ /* 0x000fe20000010802 */
[----:B------:R-:W-:Y:S01]  /*5af0*/  MOV R110, R93 ;  /* 0x0000005d006e7202 */ /* 0x000fe20000000f00 */
[----:B------:R-:W-:Y:S01]  /*5b00*/  IMAD.MOV.U32 R116, RZ, RZ, R127 ;  /* 0x000000ffff747224 */ /* 0x000fe200078e007f */
[----:B------:R-:W-:Y:S01]  /*5b10*/  MOV R117, R112 ;  /* 0x0000007000757202 */ /* 0x000fe20000000f00 */
[--C-:B------:R-:W-:Y:S01]  /*5b20*/  FFMA.FTZ R27, R156, c[0x0][0x2d0], -R12.reuse ;  /* 0x0000b4009c1b7a23 */ /* 0x100fe2000001080c */
[----:B------:R-:W-:Y:S01]  /*5b30*/  MOV R124, R95 ;  /* 0x0000005f007c7202 */ /* 0x000fe20000000f00 */
[--C-:B------:R-:W-:Y:S01]  /*5b40*/  FFMA.FTZ R26, R155, c[0x0][0x2d0], -R12.reuse ;  /* 0x0000b4009b1a7a23 */ /* 0x100fe2000001080c */
[C---:B------:R-:W-:Y:S01]  /*5b50*/  HMMA.16816.F32 R20, R4.reuse, R22, R248 ;  /* 0x000000160414723c */ /* 0x040fe200000018f8 */
        /* <DEDUP_REMOVED lines=9> */
[----:B------:R-:W-:Y:S01]  /*5bf0*/  HMMA.16816.F32 R92, R4, R18, R172 ;  /* 0x00000012045c723c */ /* 0x000fe200000018ac */
[----:B------:R-:W-:Y:S01]  /*5c00*/  IMAD.MOV.U32 R249, RZ, RZ, R15 ;  /* 0x000000fffff97224 */ /* 0x000fe200078e000f */
[----:B------:R-:W-:Y:S01]  /*5c10*/  MOV R108, R99 ;  /* 0x00000063006c7202 */ /* 0x000fe20000000f00 */
[----:B------:R-:W-:Y:S01]  /*5c20*/  IMAD.MOV.U32 R251, RZ, RZ, R13 ;  /* 0x000000fffffb7224 */ /* 0x000fe200078e000d */
[----:B------:R1:W5:Y:S01]  /*5c30*/  LDL.LU R157, [R1+0x78] ;  /* 0x00007800019d7983 */ /* 0x0003620000300800 */
[----:B------:R-:W-:-:S03]  /*5c40*/  FFMA.FTZ R24, R153, c[0x0][0x2d0], -R2 ;  /* 0x0000b40099187a23 */ /* 0x000fc60000010802 */
[----:B------:R-:W-:Y:S01]  /*5c50*/  HMMA.16816.F32 R88, R4, R16, R176 ;  /* 0x000000100458723c */ /* 0x000fe200000018b0 */
[----:B------:R-:W2:Y:S01]  /*5c60*/  LDSM.16.MT88.4 R12, [R224+0x5100] ;  /* 0x00510000e00c783b */ /* 0x000ea20000004200 */
[----:B------:R-:W-:-:S03]  /*5c70*/  FFMA.FTZ R0, R152, c[0x0][0x2d0], -R2 ;  /* 0x0000b40098007a23 */ /* 0x000fc60000010802 */
[----:B------:R-:W3:Y:S01]  /*5c80*/  LDSM.16.MT88.4 R16, [R227+0x2100] ;  /* 0x00210000e310783b */ /* 0x000ee20000004200 */
[----:B------:R-:W-:Y:S02]  /*5c90*/  IMAD.MOV.U32 R118, RZ, RZ, R96 ;  /* 0x000000ffff767224 */ /* 0x000fe400078e0060 */
[----:B------:R-:W-:Y:S01]  /*5ca0*/  IMAD.MOV.U32 R2, RZ, RZ, R98 ;  /* 0x000000ffff027224 */ /* 0x000fe200078e0062 */
[C---:B------:R-:W-:Y:S01]  /*5cb0*/  HMMA.16816.F32 R100, R4.reuse, R10, R144 ;  /* 0x0000000a0464723c */ /* 0x040fe20000001890 */
[----:B------:R-:W-:Y:S01]  /*5cc0*/  IMAD.MOV.U32 R248, RZ, RZ, R124 ;  /* 0x000000fffff87224 */ /* 0x000fe200078e007c */
[----:B------:R1:W5:Y:S06]  /*5cd0*/  LDL.LU R156, [R1+0x74] ;  /* 0x00007400019c7983 */ /* 0x00036c0000300800 */
[----:B------:R-:W-:Y:S01]  /*5ce0*/  HMMA.16816.F32 R96, R4, R8, R168 ;  /* 0x000000080460723c */ /* 0x000fe200000018a8 */
[----:B------:R-:W4:Y:S01]  /*5cf0*/  LDSM.16.MT88.4 R8, [R225+0x5100] ;  /* 0x00510000e108783b */ /* 0x000f220000004200 */
        /* <DEDUP_REMOVED lines=9> */
[----:B------:R1:W5:Y:S01]  /*5d90*/  LDL.LU R155, [R1+0x70] ;  /* 0x00007000019b7983 */ /* 0x0003620000300800 */
[----:B------:R-:W-:-:S03]  /*5da0*/  MOV R127, R115 ;  /* 0x00000073007f7202 */ /* 0x000fc60000000f00 */
[----:B------:R1:W5:Y:S04]  /*5db0*/  LDL.LU R154, [R1+0x6c] ;  /* 0x00006c00019a7983 */ /* 0x0003680000300800 */
[----:B------:R1:W5:Y:S04]  /*5dc0*/  LDL.LU R153, [R1+0x68] ;  /* 0x0000680001997983 */ /* 0x0003680000300800 */
[----:B------:R1:W5:Y:S01]  /*5dd0*/  LDL.LU R152, [R1+0x64] ;  /* 0x0000640001987983 */ /* 0x0003620000300800 */
[C---:B--2---:R-:W-:Y:S03]  /*5de0*/  HMMA.16816.F32 R172, R4.reuse, R12, R148 ;  /* 0x0000000c04ac723c */ /* 0x044fe60000001894 */
[----:B------:R1:W5:Y:S05]  /*5df0*/  LDL.LU R135, [R1+0x60] ;  /* 0x0000600001877983 */ /* 0x00036a0000300800 */
[C---:B---3--:R-:W-:Y:S08]  /*5e00*/  HMMA.16816.F32 R104, R4.reuse, R16, R104 ;  /* 0x000000100468723c */ /* 0x048ff00000001868 */
[C---:B------:R-:W-:Y:S01]  /*5e10*/  HMMA.16816.F32 R112, R4.reuse, R18, R180 ;  /* 0x000000120470723c */ /* 0x040fe200000018b4 */
[----:B------:R-:W2:Y:S07]  /*5e20*/  LDSM.16.MT88.4 R16, [R228+0x5100] ;  /* 0x00510000e410783b */ /* 0x000eae0000004200 */
[C---:B------:R-:W-:Y:S01]  /*5e30*/  HMMA.16816.F32 R148, R4.reuse, R14, R140 ;  /* 0x0000000e0494723c */ /* 0x040fe2000000188c */
[----:B------:R-:W3:Y:S06]  /*5e40*/  LDSM.16.MT88.4 R12, [R227+0x5100] ;  /* 0x00510000e30c783b */ /* 0x000eec0000004200 */
        /* <DEDUP_REMOVED lines=11> */
[C---:B----4-:R-:W-:Y:S08]  /*5f00*/  HMMA.16816.F32 R144, R4.reuse, R8, R52 ;  /* 0x000000080490723c */ /* 0x050ff00000001834 */
[----:B------:R-:W-:Y:S01]  /*5f10*/  HMMA.16816.F32 R124, R4, R10, R40 ;  /* 0x0000000a047c723c */ /* 0x000fe20000001828 */
[----:B------:R-:W4:Y:S01]  /*5f20*/  LDSM.16.MT88.4 R8, [R224+0x8100] ;  /* 0x00810000e008783b */ /* 0x000f220000004200 */
[----:B------:R-:W-:Y:S01]  /*5f30*/  MOV R55, R120 ;  /* 0x0000007800377202 */ /* 0x000fe20000000f00 */
[----:B------:R-:W-:Y:S01]  /*5f40*/  IMAD.MOV.U32 R54, RZ, RZ, R121 ;  /* 0x000000ffff367224 */ /* 0x000fe200078e0079 */
[----:B------:R-:W-:Y:S01]  /*5f50*/  MOV R53, R122 ;  /* 0x0000007a00357202 */ /* 0x000fe20000000f00 */
[----:B------:R-:W-:-:S03]  /*5f60*/  IMAD.MOV.U32 R52, RZ, RZ, R123 ;  /* 0x000000ffff347224 */ /* 0x000fc600078e007b */
[----:B--2---:R-:W-:Y:S07]  /*5f70*/  HMMA.16816.F32 R120, R4, R16, R84 ;  /* 0x000000100478723c */ /* 0x004fee0000001854 */
[----:B------:R-:W-:Y:S01]  /*5f80*/  MOV R87, R116 ;  /* 0x0000007400577202 */ /* 0x000fe20000000f00 */
[----:B------:R-:W-:Y:S01]  /*5f90*/  IMAD.MOV.U32 R86, RZ, RZ, R117 ;  /* 0x000000ffff567224 */ /* 0x000fe200078e0075 */
[----:B------:R-:W-:Y:S01]  /*5fa0*/  MOV R85, R118 ;  /* 0x0000007600557202 */ /* 0x000fe20000000f00 */
[----:B------:R-:W-:-:S02]  /*5fb0*/  IMAD.MOV.U32 R84, RZ, RZ, R119 ;  /* 0x000000ffff547224 */ /* 0x000fc400078e0077 */
[C---:B------:R-:W-:Y:S01]  /*5fc0*/  HMMA.16816.F32 R116, R4.reuse, R18, R76 ;  /* 0x000000120474723c */ /* 0x040fe2000000184c */
[----:B------:R-:W2:Y:S06]  /*5fd0*/  LDSM.16.MT88.4 R16, [R225+0x8100] ;  /* 0x00810000e110783b */ /* 0x000eac0000004200 */
[----:B------:R-:W-:Y:S01]  /*5fe0*/  MOV R76, R108 ;  /* 0x0000006c004c7202 */ /* 0x000fe20000000f00 */
[----:B------:R-:W-:Y:S01]  /*5ff0*/  IMAD.MOV.U32 R77, RZ, RZ, R109 ;  /* 0x000000ffff4d7224 */ /* 0x000fe200078e006d */
[----:B------:R-:W-:Y:S01]  /*6000*/  MOV R78, R110 ;  /* 0x0000006e004e7202 */ /* 0x000fe20000000f00 */
[----:B------:R-:W-:Y:S01]  /*6010*/  IMAD.MOV.U32 R79, RZ, RZ, R111 ;  /* 0x000000ffff4f7224 */ /* 0x000fe200078e006f */
[C---:B---3--:R-:W-:Y:S08]  /*6020*/  HMMA.16816.F32 R40, R4.reuse, R14, R60 ;  /* 0x0000000e0428723c */ /* 0x048ff0000000183c */
[C---:B------:R-:W-:Y:S01]  /*6030*/  HMMA.16816.F32 R108, R4.reuse, R12, R68 ;  /* 0x0000000c046c723c */ /* 0x040fe20000001844 */
[----:B------:R-:W3:Y:S07]  /*6040*/  LDSM.16.MT88.4 R12, [R228+0x8100] ;  /* 0x00810000e40c783b */ /* 0x000eee0000004200 */
[C---:B----4-:R-:W-:Y:S08]  /*6050*/  HMMA.16816.F32 R48, R4.reuse, R8, R48 ;  /* 0x000000080430723c */ /* 0x050ff00000001830 */
[C---:B------:R-:W-:Y:S01]  /*6060*/  HMMA.16816.F32 R36, R4.reuse, R10, R36 ;  /* 0x0000000a0424723c */ /* 0x040fe20000001824 */
        /* <DEDUP_REMOVED lines=8> */
[----:B--2---:R-:W-:Y:S01]  /*60f0*/  HMMA.16816.F32 R168, R4, R16, R80 ;  /* 0x0000001004a8723c */ /* 0x004fe20000001850 */
[----:B------:R-:W-:Y:S01]  /*6100*/  IMAD.MOV.U32 R60, RZ, RZ, R63 ;  /* 0x000000ffff3c7224 */ /* 0x000fe200078e003f */
[----:B------:R-:W-:Y:S01]  /*6110*/  LDSM.16.MT88.4 R80, [R224+0x5900] ;  /* 0x00590000e050783b */ /* 0x000fe20000004200 */
[----:B------:R-:W-:-:S05]  /*6120*/  MOV R63, R70 ;  /* 0x00000046003f7202 */ /* 0x000fca0000000f00 */
[----:B------:R-:W-:Y:S01]  /*6130*/  HMMA.16816.F32 R176, R4, R18, R72 ;  /* 0x0000001204b0723c */ /* 0x000fe20000001848 */
[----:B------:R-:W-:Y:S01]  /*6140*/  IMAD.MOV.U32 R70, RZ, RZ, R77 ;  /* 0x000000ffff467224 */ /* 0x000fe200078e004d */
[----:B------:R-:W-:-:S06]  /*6150*/  MOV R77, R84 ;  /* 0x00000054004d7202 */ /* 0x000fcc0000000f00 */
[----:B---3--:R-:W-:Y:S01]  /*6160*/  HMMA.16816.F32 R180, R4, R12, R64 ;  /* 0x0000000c04b4723c */ /* 0x008fe20000001840 */
[----:B------:R-:W-:-:S07]  /*6170*/  IMAD.MOV.U32 R84, RZ, RZ, R87 ;  /* 0x000000ffff547224 */ /* 0x000fce00078e0057 */
[C---:B------:R-:W-:Y:S08]  /*6180*/  HMMA.16816.F32 R248, R4.reuse, R14, R56 ;  /* 0x0000000e04f8723c */ /* 0x040ff00000001838 */
[C---:B----4-:R-:W-:Y:S08]  /*6190*/  HMMA.16816.F32 R44, R4.reuse, R8, R44 ;  /* 0x00000008042c723c */ /* 0x050ff0000000182c */
[----:B------:R-:W-:Y:S01]  /*61a0*/  HMMA.16816.F32 R32, R4, R10, R32 ;  /* 0x0000000a0420723c */ /* 0x000fe20000001820 */
[----:B------:R2:W-:Y:S01]  /*61b0*/  MUFU.EX2 R7, R0 ;  /* 0x0000000000077308 */ /* 0x0005e20000000800 */
[----:B------:R-:W-:Y:S01]  /*61c0*/  MOV R87, R54 ;  /* 0x0000003600577202 */ /* 0x000fe20000000f00 */
[----:B------:R-:W-:Y:S01]  /*61d0*/  FADD.FTZ R2, R2, R140 ;  /* 0x0000008c02027221 */ /* 0x000fe20000010000 */
[----:B------:R-:W-:Y:S01]  /*61e0*/  LDSM.16.MT88.4 R56, [R225+0x2900] ;  /* 0x00290000e138783b */ /* 0x000fe20000004200 */
[----:B------:R-:W-:-:S03]  /*61f0*/  IMAD.MOV.U32 R54, RZ, RZ, R142 ;  /* 0x000000ffff367224 */ /* 0x000fc600078e008e */
[----:B------:R-:W-:Y:S01]  /*6200*/  LDSM.16.MT88.4 R64, [R228+0x2900] ;  /* 0x00290000e440783b */ /* 0x000fe20000004200 */
[----:B------:R-:W-:Y:S01]  /*6210*/  MOV R17, R128 ;  /* 0x0000008000117202 */ /* 0x000fe20000000f00 */
[----:B------:R-:W-:Y:S01]  /*6220*/  IMAD.MOV.U32 R16, RZ, RZ, R129 ;  /* 0x000000ffff107224 */ /* 0x000fe200078e0081 */
[----:B------:R-:W-:Y:S01]  /*6230*/  MOV R19, R130 ;  /* 0x0000008200137202 */ /* 0x000fe20000000f00 */
[----:B------:R-:W-:Y:S01]  /*6240*/  IMAD.MOV.U32 R18, RZ, RZ, R131 ;  /* 0x000000ffff127224 */ /* 0x000fe200078e0083 */
[----:B------:R-:W-:Y:S01]  /*6250*/  LDSM.16.MT88.4 R72, [R227+0x2900] ;  /* 0x00290000e348783b */ /* 0x000fe20000004200 */
[----:B--2---:R-:W-:Y:S01]  /*6260*/  FADD.FTZ R0, R62, R61 ;  /* 0x0000003d3e007221 */ /* 0x004fe20000010000 */
        /* <DEDUP_REMOVED lines=13> */
[----:B------:R-:W2:Y:S01]  /*6340*/  LDSM.16.MT88.4 R140, [R224+0x2900] ;  /* 0x00290000e08c783b */ /* 0x000ea20000004200 */
[----:B------:R-:W-:Y:S08]  /*6350*/  MUFU.EX2 R12, R28 ;  /* 0x0000001c000c7308 */ /* 0x000ff00000000800 */
[----:B------:R-:W3:Y:S08]  /*6360*/  MUFU.EX2 R11, R27 ;  /* 0x0000001b000b7308 */ /* 0x000ef00000000800 */
[----:B------:R-:W-:Y:S08]  /*6370*/  MUFU.EX2 R10, R26 ;  /* 0x0000001a000a7308 */ /* 0x000ff00000000800 */
[----:B------:R-:W4:Y:S08]  /*6380*/  MUFU.EX2 R9, R25 ;  /* 0x0000001900097308 */ /* 0x000f300000000800 */
[----:B------:R-:W1:Y:S08]  /*6390*/  MUFU.EX2 R8, R24 ;  /* 0x0000001800087308 */ /* 0x000e700000000800 */
[----:B------:R-:W-:Y:S08]  /*63a0*/  MUFU.EX2 R5, R29 ;  /* 0x0000001d00057308 */ /* 0x000ff00000000800 */
[----:B------:R-:W2:Y:S01]  /*63b0*/  MUFU.EX2 R6, R30 ;  /* 0x0000001e00067308 */ /* 0x000ea20000000800 */
[----:B---3--:R-:W-:-:S02]  /*63c0*/  F2FP.PACK_AB R128, R11, R12 ;  /* 0x0000000c0b80723e */ /* 0x008fc400000000ff */
[----:B----4-:R-:W-:Y:S02]  /*63d0*/  F2FP.PACK_AB R130, R9, R10 ;  /* 0x0000000a0982723e */ /* 0x010fe400000000ff */
[----:B-1----:R-:W-:Y:S01]  /*63e0*/  F2FP.PACK_AB R129, R7, R8 ;  /* 0x000000080781723e */ /* 0x002fe200000000ff */
[----:B------:R-:W-:Y:S02]  /*63f0*/  FADD.FTZ R0, R60, R0 ;  /* 0x000000003c007221 */ /* 0x000fe40000010000 */
[----:B------:R-:W-:Y:S02]  /*6400*/  FADD.FTZ R4, R61, R2 ;  /* 0x000000023d047221 */ /* 0x000fe40000010000 */
[----:B------:R-:W-:Y:S01]  /*6410*/  FADD.FTZ R2, R62, R0 ;  /* 0x000000003e027221 */ /* 0x000fe20000010000 */
[----:B--2---:R-:W-:Y:S01]  /*6420*/  F2FP.PACK_AB R131, R6, R5 ;  /* 0x000000050683723e */ /* 0x004fe200000000ff */
[----:B------:R-:W-:Y:S02]  /*6430*/  FADD.FTZ R0, R63, R4 ;  /* 0x000000043f007221 */ /* 0x000fe40000010000 */
[----:B------:R-:W-:-:S04]  /*6440*/  FADD.FTZ R2, R68, R2 ;  /* 0x0000000244027221 */ /* 0x000fc80000010000 */
[----:B------:R-:W-:Y:S01]  /*6450*/  HMMA.16816.F32 R136, R128, R140, R136 ;  /* 0x0000008c8088723c */ /* 0x000fe20000001888 */
[----:B------:R-:W-:-:S07]  /*6460*/  FADD.FTZ R0, R69, R0 ;  /* 0x0000000045007221 */ /* 0x000fce0000010000 */
[----:B------:R-:W-:Y:S07]  /*6470*/  HMMA.16816.F32 R140, R128, R142, R20 ;  /* 0x0000008e808c723c */ /* 0x000fee0000001814 */
[----:B------:R-:W-:Y:S01]  /*6480*/  MOV R21, R53 ;  /* 0x0000003500157202 */ /* 0x000fe20000000f00 */
[----:B------:R-:W-:-:S04]  /*6490*/  IMAD.MOV.U32 R22, RZ, RZ, R54 ;  /* 0x000000ffff167224 */ /* 0x000fc800078e0036 */
[----:B------:R-:W-:Y:S02]  /*64a0*/  FADD.FTZ R2, R21, R2 ;  /* 0x0000000215027221 */ /* 0x000fe40000010000 */
[----:B------:R-:W-:Y:S02]  /*64b0*/  FADD.FTZ R0, R22, R0 ;  /* 0x0000000016007221 */ /* 0x000fe40000010000 */
[----:B------:R-:W-:Y:S02]  /*64c0*/  FADD.FTZ R2, R18, R2 ;  /* 0x0000000212027221 */ /* 0x000fe40000010000 */
[----:B------:R-:W-:Y:S01]  /*64d0*/  FADD.FTZ R0, R19, R0 ;  /* 0x0000000013007221 */ /* 0x000fe20000010000 */
[----:B------:R-:W-:Y:S01]  /*64e0*/  MOV R23, R55 ;  /* 0x0000003700177202 */ /* 0x000fe20000000f00 */
[----:B------:R-:W-:Y:S02]  /*64f0*/  FADD.FTZ R2, R16, R2 ;  /* 0x0000000210027221 */ /* 0x000fe40000010000 */
[----:B------:R-:W-:-:S02]  /*6500*/  IMAD.MOV.U32 R4, RZ, RZ, R52 ;  /* 0x000000ffff047224 */ /* 0x000fc400078e0034 */
[----:B------:R-:W-:Y:S01]  /*6510*/  FADD.FTZ R0, R17, R0 ;  /* 0x0000000011007221 */ /* 0x000fe20000010000 */
[----:B------:R-:W-:Y:S01]  /*6520*/  MOV R30, R87 ;  /* 0x00000057001e7202 */ /* 0x000fe20000000f00 */
[C---:B------:R-:W-:Y:S01]  /*6530*/  HMMA.16816.F32 R52, R128.reuse, R56, R88 ;  /* 0x000000388034723c */ /* 0x040fe20000001858 */
[----:B------:R-:W1:Y:S01]  /*6540*/  LDSM.16.MT88.4 R88, [R225+0x5900] ;  /* 0x00590000e158783b */ /* 0x000e620000004200 */
[----:B------:R-:W-:Y:S02]  /*6550*/  FADD.FTZ R2, R23, R2 ;  /* 0x0000000217027221 */ /* 0x000fe40000010000 */
[----:B------:R-:W-:Y:S01]  /*6560*/  IMAD.MOV.U32 R29, RZ, RZ, R86 ;  /* 0x000000ffff1d7224 */ /* 0x000fe200078e0056 */
[----:B------:R-:W-:Y:S01]  /*6570*/  MOV R24, R85 ;  /* 0x0000005500187202 */ /* 0x000fe20000000f00 */
[----:B------:R-:W-:Y:S01]  /*6580*/  FADD.FTZ R0, R4, R0 ;  /* 0x0000000004007221 */ /* 0x000fe20000010000 */
[----:B------:R-:W-:Y:S01]  /*6590*/  MOV R26, R79 ;  /* 0x0000004f001a7202 */ /* 0x000fe20000000f00 */
[----:B------:R-:W-:Y:S01]  /*65a0*/  HMMA.16816.F32 R60, R128, R64, R96 ;  /* 0x00000040803c723c */ /* 0x000fe20000001860 */
[----:B------:R-:W2:Y:S01]  /*65b0*/  LDSM.16.MT88.4 R96, [R228+0x5900] ;  /* 0x00590000e460783b */ /* 0x000ea20000004200 */
[----:B------:R-:W-:-:S02]  /*65c0*/  FADD.FTZ R2, R30, R2 ;  /* 0x000000021e027221 */ /* 0x000fc40000010000 */
[----:B------:R-:W-:Y:S01]  /*65d0*/  IMAD.MOV.U32 R25, RZ, RZ, R84 ;  /* 0x000000ffff197224 */ /* 0x000fe200078e0054 */
[----:B------:R-:W-:Y:S01]  /*65e0*/  MOV R28, R77 ;  /* 0x0000004d001c7202 */ /* 0x000fe20000000f00 */
[----:B------:R-:W-:Y:S01]  /*65f0*/  FADD.FTZ R0, R29, R0 ;  /* 0x000000001d007221 */ /* 0x000fe20000010000 */
[----:B------:R-:W-:Y:S01]  /*6600*/  MOV R15, R71 ;  /* 0x00000047000f7202 */ /* 0x000fe20000000f00 */
[----:B------:R-:W-:Y:S01]  /*6610*/  FADD.FTZ R2, R24, R2 ;  /* 0x0000000218027221 */ /* 0x000fe20000010000 */
[----:B------:R-:W-:Y:S01]  /*6620*/  LDSM.16.MT88.4 R16, [R227+0x8900] ;  /* 0x00890000e310783b */ /* 0x000fe20000004200 */
[----:B------:R-:W-:Y:S02]  /*6630*/  IMAD.MOV.U32 R27, RZ, RZ, R78 ;  /* 0x000000ffff1b7224 */ /* 0x000fe400078e004e */
[----:B------:R-:W-:Y:S02]  /*6640*/  FADD.FTZ R0, R25, R0 ;  /* 0x0000000019007221 */ /* 0x000fe40000010000 */
[----:B------:R-:W-:-:S02]  /*6650*/  FADD.FTZ R2, R26, R2 ;  /* 0x000000021a027221 */ /* 0x000fc40000010000 */
[----:B------:R-:W-:Y:S02]  /*6660*/  FADD.FTZ R0, R27, R0 ;  /* 0x000000001b007221 */ /* 0x000fe40000010000 */
[----:B------:R-:W-:Y:S02]  /*6670*/  IMAD.MOV.U32 R14, RZ, RZ, R76 ;  /* 0x000000ffff0e7224 */ /* 0x000fe400078e004c */
[----:B------:R-:W-:Y:S02]  /*6680*/  FADD.FTZ R2, R28, R2 ;  /* 0x000000021c027221 */ /* 0x000fe40000010000 */
[----:B------:R-:W-:Y:S02]  /*6690*/  FADD.FTZ R0, R165, R0 ;  /* 0x00000000a5007221 */ /* 0x000fe40000010000 */
[----:B------:R-:W-:Y:S02]  /*66a0*/  FADD.FTZ R2, R14, R2 ;  /* 0x000000020e027221 */ /* 0x000fe40000010000 */
[----:B------:R-:W-:-:S02]  /*66b0*/  FADD.FTZ R0, R167, R0 ;  /* 0x00000000a7007221 */ /* 0x000fc40000010000 */
[----:B------:R-:W-:Y:S02]  /*66c0*/  IMAD.MOV.U32 R13, RZ, RZ, R70 ;  /* 0x000000ffff0d7224 */ /* 0x000fe400078e0046 */
[----:B------:R-:W-:Y:S02]  /*66d0*/  FADD.FTZ R2, R15, R2 ;  /* 0x000000020f027221 */ /* 0x000fe40000010000 */
[----:B------:R-:W-:Y:S02]  /*66e0*/  FADD.FTZ R0, R166, R0 ;  /* 0x00000000a6007221 */ /* 0x000fe40000010000 */
[----:B------:R-:W-:Y:S02]  /*66f0*/  FADD.FTZ R2, R13, R2 ;  /* 0x000000020d027221 */ /* 0x000fe40000010000 */
[----:B------:R-:W-:Y:S02]  /*6700*/  FADD.FTZ R0, R252, R0 ;  /* 0x00000000fc007221 */ /* 0x000fe40000010000 */
[----:B------:R-:W-:-:S02]  /*6710*/  FADD.FTZ R2, R133, R2 ;  /* 0x0000000285027221 */ /* 0x000fc40000010000 */
[----:B------:R-:W-:Y:S02]  /*6720*/  FADD.FTZ R0, R31, R0 ;  /* 0x000000001f007221 */ /* 0x000fe40000010000 */
[----:B------:R-:W-:Y:S02]  /*6730*/  FADD.FTZ R2, R161, R2 ;  /* 0x00000002a1027221 */ /* 0x000fe40000010000 */
[----:B------:R-:W-:Y:S01]  /*6740*/  FADD.FTZ R0, R134, R0 ;  /* 0x0000000086007221 */ /* 0x000fe20000010000 */
[----:B------:R-:W-:Y:S01]  /*6750*/  HMMA.16816.F32 R56, R128, R58, R92 ;  /* 0x0000003a8038723c */ /* 0x000fe2000000185c */
[----:B------:R-:W-:Y:S02]  /*6760*/  FADD.FTZ R4, R162, R2 ;  /* 0x00000002a2047221 */ /* 0x000fe40000010000 */
[----:B------:R-:W-:-:S05]  /*6770*/  FADD.FTZ R2, R160, R0 ;  /* 0x00000000a0027221 */ /* 0x000fca0000010000 */
[----:B------:R-:W-:Y:S01]  /*6780*/  HMMA.16816.F32 R68, R128, R72, R104 ;  /* 0x000000488044723c */ /* 0x000fe20000001868 */
[----:B------:R-:W3:Y:S01]  /*6790*/  LDSM.16.MT88.4 R104, [R227+0x5900] ;  /* 0x00590000e368783b */ /* 0x000ee20000004200 */
[----:B------:R-:W-:-:S06]  /*67a0*/  FADD.FTZ R2, R163, R2 ;  /* 0x00000002a3027221 */ /* 0x000fcc0000010000 */
[----:B-1----:R-:W-:Y:S01]  /*67b0*/  HMMA.16816.F32 R84, R128, R88, R144 ;  /* 0x000000588054723c */ /* 0x002fe20000001890 */
[----:B------:R-:W-:-:S07]  /*67c0*/  FADD.FTZ R0, R164, R4 ;  /* 0x00000004a4007221 */ /* 0x000fce0000010000 */
[C---:B------:R-:W-:Y:S01]  /*67d0*/  HMMA.16816.F32 R72, R128.reuse, R74, R112 ;  /* 0x0000004a8048723c */ /* 0x040fe20000001870 */
[----:B------:R-:W1:Y:S07]  /*67e0*/  LDSM.16.MT88.4 R112, [R224+0x8900] ;  /* 0x00890000e070783b */ /* 0x000e6e0000004200 */
[C---:B------:R-:W-:Y:S01]  /*67f0*/  HMMA.16816.F32 R88, R128.reuse, R90, R124 ;  /* 0x0000005a8058723c */ /* 0x040fe2000000187c */
[----:B------:R-:W-:Y:S07]  /*6800*/  LDSM.16.MT88.4 R124, [R228+0x8900] ;  /* 0x00890000e47c783b */ /* 0x000fee0000004200 */
[----:B--2---:R-:W-:Y:S01]  /*6810*/  HMMA.16816.F32 R92, R128, R96, R120 ;  /* 0x00000060805c723c */ /* 0x004fe20000001878 */
[----:B------:R-:W2:Y:S01]  /*6820*/  LDSM.16.MT88.4 R120, [R225+0x8900] ;  /* 0x00890000e178783b */ /* 0x000ea20000004200 */
[----:B------:R-:W-:-:S02]  /*6830*/  FADD.FTZ R8, R8, R2 ;  /* 0x0000000208087221 */ /* 0x000fc40000010000 */
[----:B------:R-:W-:Y:S02]  /*6840*/  FADD.FTZ R12, R12, R0 ;  /* 0x000000000c0c7221 */ /* 0x000fe40000010000 */
[----:B------:R-:W-:Y:S02]  /*6850*/  FADD.FTZ R7, R7, R8 ;  /* 0x0000000807077221 */ /* 0x000fe40000010000 */
[----:B------:R-:W-:Y:S02]  /*6860*/  FADD.FTZ R11, R11, R12 ;  /* 0x0000000c0b0b7221 */ /* 0x000fe40000010000 */
[----:B------:R-:W-:Y:S02]  /*6870*/  FADD.FTZ R5, R5, R7 ;  /* 0x0000000705057221 */ /* 0x000fe40000010000 */
[----:B------:R-:W-:Y:S02]  /*6880*/  FADD.FTZ R10, R10, R11 ;  /* 0x0000000b0a0a7221 */ /* 0x000fe40000010000 */
[----:B------:R-:W-:-:S02]  /*6890*/  FADD.FTZ R0, R6, R5 ;  /* 0x0000000506007221 */ /* 0x000fc40000010000 */
[----:B------:R-:W-:-:S03]  /*68a0*/  FADD.FTZ R2, R9, R10 ;  /* 0x0000000a09027221 */ /* 0x000fc60000010000 */
[----:B------:R4:W-:Y:S04]  /*68b0*/  STL [R1+0x4], R0 ;  /* 0x0000040001007387 */ /* 0x0009e80000100800 */
[----:B------:R4:W-:Y:S01]  /*68c0*/  STL [R1], R2 ;  /* 0x0000000201007387 */ /* 0x0009e20000100800 */
[C---:B------:R-:W-:Y:S08]  /*68d0*/  HMMA.16816.F32 R64, R128.reuse, R66, R100 ;  /* 0x000000428040723c */ /* 0x040ff00000001864 */
[C---:B------:R-:W-:Y:S08]  /*68e0*/  HMMA.16816.F32 R76, R128.reuse, R80, R172 ;  /* 0x00000050804c723c */ /* 0x040ff000000018ac */
[C---:B------:R-:W-:Y:S08]  /*68f0*/  HMMA.16816.F32 R96, R128.reuse, R98, R116 ;  /* 0x000000628060723c */ /* 0x040ff00000001874 */
[C---:B---3--:R-:W-:Y:S08]  /*6900*/  HMMA.16816.F32 R100, R128.reuse, R104, R108 ;  /* 0x000000688064723c */ /* 0x048ff0000000186c */
[C---:B------:R-:W-:Y:S08]  /*6910*/  HMMA.16816.F32 R80, R128.reuse, R82, R148 ;  /* 0x000000528050723c */ /* 0x040ff00000001894 */
[C---:B-1----:R-:W-:Y:S08]  /*6920*/  HMMA.16816.F32 R108, R128.reuse, R112, R48 ;  /* 0x00000070806c723c */ /* 0x042ff00000001830 */
        /* <DEDUP_REMOVED lines=24> */
.L_x_1286:
[----:B------:R-:W2:Y:S01]  /*6ab0*/  LDL.64 R20, [R1+0x10] ;  /* 0x0000100001147983 */ /* 0x000ea20000100a00 */
[----:B------:R-:W-:Y:S04]  /*6ac0*/  DEPBAR.LE SB0, 0x0 ;  /* 0x000080000000791a */ /* 0x000fe80000000000 */
[----:B-1----:R-:W-:Y:S01]  /*6ad0*/  SHF.R.S32.HI R0, RZ, 0x1f, R249 ;  /* 0x0000001fff007819 */ /* 0x002fe200000114f9 */
[----:B------:R-:W-:Y:S01]  /*6ae0*/  BAR.SYNC.DEFER_BLOCKING 0x0 ;  /* 0x0000000000007b1d */ /* 0x000fe20000010000 */
[C---:B-1----:R-:W-:Y:S01]  /*6af0*/  IMAD.WIDE.U32 R2, R249.reuse, c[0x0][0x208], RZ ;  /* 0x00008200f9027a25 */ /* 0x042fe200078e00ff */
[----:B------:R-:W-:Y:S03]  /*6b00*/  MOV R252, c[0x0][0x1e4] ;  /* 0x0000790000fc7a02 */ /* 0x000fe60000000f00 */
[----:B------:R-:W-:Y:S04]  /*6b10*/  IMAD R0, R0, c[0x0][0x208], RZ ;  /* 0x0000820000007a24 */ /* 0x000fe800078e02ff */
[----:B------:R-:W-:Y:S05]  /*6b20*/  IMAD R0, R249, c[0x0][0x20c], R0 ;  /* 0x00008300f9007a24 */ /* 0x000fea00078e0200 */
[----:B------:R-:W-:Y:S05]  /*6b30*/  IADD3 R0, R3, R0, RZ ;  /* 0x0000000003007210 */ /* 0x000fea0007ffe0ff */
[----:B------:R-:W-:Y:S01]  /*6b40*/  IMAD R0, R0, 0x60, RZ ;  /* 0x0000006000007824 */ /* 0x000fe200078e02ff */
[----:B-----5:R-:W1:Y:S08]  /*6b50*/  LDSM.16.M88.4 R8, [R135+0xc100] ;  /* 0x00c100008708783b */ /* 0x020e700000000200 */
[----:B------:R-:W3:Y:S08]  /*6b60*/  LDSM.16.M88.4 R16, [R135+0xc900] ;  /* 0x00c900008710783b */ /* 0x000ef00000000200 */
[----:B------:R-:W4:Y:S08]  /*6b70*/  LDSM.16.M88.4 R24, [R135+0xd100] ;  /* 0x00d100008718783b */ /* 0x000f300000000200 */
[----:B------:R-:W2:Y:S08]  /*6b80*/  LDSM.16.M88.4 R32, [R135+0xd900] ;  /* 0x00d900008720783b */ /* 0x000eb00000000200 */
[----:B------:R-:W2:Y:S01]  /*6b90*/  LDSM.16.M88.4 R40, [R135+0xe100] ;  /* 0x00e100008728783b */ /* 0x000ea20000000200 */
[C---:B-1----:R-:W-:Y:S07]  /*6ba0*/  HMMA.16816.F32 R4, R152.reuse, R8, RZ ;  /* 0x000000089804723c */ /* 0x042fee00000018ff */
        /* <DEDUP_REMOVED lines=10> */
[----:B------:R-:W3:Y:S01]  /*6c50*/  LDL.64 R250, [R1+0x30] ;  /* 0x0000300001fa7983 */ /* 0x000ee20000100a00 */
        /* <DEDUP_REMOVED lines=51> */
[C---:B------:R-:W-:Y:S08]  /*6f90*/  HMMA.16816.F32 R36, R156.reuse, R176, R36 ;  /* 0x000000b09c24723c */ /* 0x040ff00000001824 */
[C---:B------:R-:W-:Y:S01]  /*6fa0*/  HMMA.16816.F32 R40, R156.reuse, R178, R40 ;  /* 0x000000b29c28723c */ /* 0x040fe20000001828 */
[----:B------:R-:W4:Y:S07]  /*6fb0*/  LDSM.16.M88.4 R176, [R229+0xe100] ;  /* 0x00e10000e5b0783b */ /* 0x000f2e0000000200 */
[C---:B------:R-:W-:Y:S01]  /*6fc0*/  HMMA.16816.F32 R44, R156.reuse, R180, R44 ;  /* 0x000000b49c2c723c */ /* 0x040fe2000000182c */
[----:B------:R-:W2:Y:S07]  /*6fd0*/  LDL.64 R180, [R1+0x20] ;  /* 0x0000200001b47983 */ /* 0x000eae0000100a00 */
        /* <DEDUP_REMOVED lines=73> */
[C---:B-1----:R-:W-:Y:S08]  /*7470*/  HMMA.16816.F32 R4, R200.reuse, R160, R4 ;  /* 0x000000a0c804723c */ /* 0x042ff00000001804 */
[C---:B------:R-:W-:Y:S01]  /*7480*/  HMMA.16816.F32 R8, R200.reuse, R162, R8 ;  /* 0x000000a2c808723c */ /* 0x040fe20000001808 */
[----:B------:R-:W1:Y:S07]  /*7490*/  LDSM.16.M88.4 R160, [R229+0x11900] ;  /* 0x01190000e5a0783b */ /* 0x000e6e0000000200 */
[C---:B------:R-:W-:Y:S08]  /*74a0*/  HMMA.16816.F32 R12, R200.reuse, R176, R12 ;  /* 0x000000b0c80c723c */ /* 0x040ff0000000180c */
        /* <DEDUP_REMOVED lines=11> */
[C---:B-1----:R-:W-:Y:S08]  /*7560*/  HMMA.16816.F32 R44, R200.reuse, R160, R44 ;  /* 0x000000a0c82c723c */ /* 0x042ff0000000182c */
[----:B------:R-:W-:Y:S01]  /*7570*/  HMMA.16816.F32 R48, R200, R162, R48 ;  /* 0x000000a2c830723c */ /* 0x000fe20000001830 */
[----:B------:R-:W1:Y:S07]  /*7580*/  LDSM.16.M88.4 R160, [R226+0x5000] ;  /* 0x00500000e2a0783b */ /* 0x000e6e0000000200 */
[C---:B------:R-:W-:Y:S08]  /*7590*/  HMMA.16816.F32 R4, R204.reuse, R176, R4 ;  /* 0x000000b0cc04723c */ /* 0x040ff00000001804 */
        /* <DEDUP_REMOVED lines=32> */
[C---:B------:R-:W-:Y:S08]  /*77a0*/  HMMA.16816.F32 R44, R208.reuse, R176, R44 ;  /* 0x000000b0d02c723c */ /* 0x040ff0000000182c */
[----:B------:R-:W-:Y:S01]  /*77b0*/  HMMA.16816.F32 R48, R208, R178, R48 ;  /* 0x000000b2d030723c */ /* 0x000fe20000001830 */
[----:B------:R-:W-:Y:S07]  /*77c0*/  LDSM.16.M88.4 R176, [R231] ;  /* 0x00000000e7b0783b */ /* 0x000fee0000000200 */
[C---:B----4-:R-:W-:Y:S08]  /*77d0*/  HMMA.16816.F32 R4, R212.reuse, R168, R4 ;  /* 0x000000a8d404723c */ /* 0x050ff00000001804 */
[C---:B------:R-:W-:Y:S01]  /*77e0*/  HMMA.16816.F32 R8, R212.reuse, R170, R8 ;  /* 0x000000aad408723c */ /* 0x040fe20000001808 */
[----:B------:R-:W4:Y:S07]  /*77f0*/  LDSM.16.M88.4 R168, [R232] ;  /* 0x00000000e8a8783b */ /* 0x000f2e0000000200 */
        /* <DEDUP_REMOVED lines=28> */
[C---:B------:R-:W-:Y:S08]  /*79c0*/  HMMA.16816.F32 R40, R216.reuse, R178, R40 ;  /* 0x000000b2d828723c */ /* 0x040ff00000001828 */
        /* <DEDUP_REMOVED lines=8> */
[----:B------:R-:W3:Y:S01]  /*7a50*/  LDSM.16.M88.4 R164, [R226+0x8800] ;  /* 0x00880000e2a4783b */ /* 0x000ee20000000200 */
[----:B------:R-:W-:Y:S04]  /*7a60*/  DEPBAR.LE SB0, 0x0 ;  /* 0x000080000000791a */ /* 0x000fe80000000000 */
[----:B------:R-:W-:Y:S02]  /*7a70*/  FMNMX.FTZ R0, R4, R133, !PT ;  /* 0x0000008504007209 */ /* 0x000fe40007810000 */
[C---:B----4-:R-:W-:Y:S01]  /*7a80*/  HMMA.16816.F32 R20, R220.reuse, R168, R20 ;  /* 0x000000a8dc14723c */ /* 0x050fe20000001814 */
[----:B------:R-:W-:Y:S04]  /*7a90*/  BAR.SYNC.DEFER_BLOCKING 0x0 ;  /* 0x0000000000007b1d */ /* 0x000fe80000010000 */
[----:B------:R-:W-:Y:S02]  /*7aa0*/  FMNMX.FTZ R0, R5, R0, !PT ;  /* 0x0000000005007209 */ /* 0x000fe40007810000 */
[----:B------:R-:W-:Y:S01]  /*7ab0*/  FMNMX.FTZ R2, R6, R134, !PT ;  /* 0x0000008606027209 */ /* 0x000fe20007810000 */
[C---:B------:R-:W-:Y:S04]  /*7ac0*/  HMMA.16816.F32 R24, R220.reuse, R170, R24 ;  /* 0x000000aadc18723c */ /* 0x040fe80000001818 */
[----:B------:R-:W-:Y:S02]  /*7ad0*/  FMNMX.FTZ R0, R8, R0, !PT ;  /* 0x0000000008007209 */ /* 0x000fe40007810000 */
[----:B------:R-:W-:Y:S02]  /*7ae0*/  FMNMX.FTZ R2, R7, R2, !PT ;  /* 0x0000000207027209 */ /* 0x000fe40007810000 */
[C---:B--2---:R-:W-:Y:S04]  /*7af0*/  HMMA.16816.F32 R28, R220.reuse, R172, R28 ;  /* 0x000000acdc1c723c */ /* 0x044fe8000000181c */
[----:B------:R-:W-:Y:S02]  /*7b00*/  FMNMX.FTZ R0, R9, R0, !PT ;  /* 0x0000000009007209 */ /* 0x000fe40007810000 */
[----:B------:R-:W-:Y:S02]  /*7b10*/  FMNMX.FTZ R2, R10, R2, !PT ;  /* 0x000000020a027209 */ /* 0x000fe40007810000 */
[C---:B------:R-:W-:Y:S04]  /*7b20*/  HMMA.16816.F32 R32, R220.reuse, R174, R32 ;  /* 0x000000aedc20723c */ /* 0x040fe80000001820 */
[----:B------:R-:W-:Y:S02]  /*7b30*/  FMNMX.FTZ R0, R12, R0, !PT ;  /* 0x000000000c007209 */ /* 0x000fe40007810000 */
[----:B------:R-:W-:Y:S02]  /*7b40*/  FMNMX.FTZ R2, R11, R2, !PT ;  /* 0x000000020b027209 */ /* 0x000fe40007810000 */
[C---:B-1----:R-:W-:Y:S04]  /*7b50*/  HMMA.16816.F32 R36, R220.reuse, R160, R36 ;  /* 0x000000a0dc24723c */ /* 0x042fe80000001824 */
[----:B------:R-:W-:Y:S02]  /*7b60*/  FMNMX.FTZ R0, R13, R0, !PT ;  /* 0x000000000d007209 */ /* 0x000fe40007810000 */
[----:B------:R-:W-:Y:S02]  /*7b70*/  FMNMX.FTZ R2, R14, R2, !PT ;  /* 0x000000020e027209 */ /* 0x000fe40007810000 */
[C---:B------:R-:W-:Y:S04]  /*7b80*/  HMMA.16816.F32 R40, R220.reuse, R162, R40 ;  /* 0x000000a2dc28723c */ /* 0x040fe80000001828 */
[----:B------:R-:W-:Y:S02]  /*7b90*/  FMNMX.FTZ R0, R16, R0, !PT ;  /* 0x0000000010007209 */ /* 0x000fe40007810000 */
[----:B------:R-:W-:Y:S01]  /*7ba0*/  FMNMX.FTZ R2, R15, R2, !PT ;  /* 0x000000020f027209 */ /* 0x000fe20007810000 */
[----:B------:R-:W-:Y:S01]  /*7bb0*/  @P0 IMAD.WIDE.U32 R162, R249, c[0x0][0x1e0], RZ ;  /* 0x00007800f9a20a25 */ /* 0x000fe200078e00ff */
[C---:B---3--:R-:W-:Y:S04]  /*7bc0*/  HMMA.16816.F32 R44, R220.reuse, R164, R44 ;  /* 0x000000a4dc2c723c */ /* 0x048fe8000000182c */
[----:B------:R-:W-:Y:S02]  /*7bd0*/  FMNMX.FTZ R0, R17, R0, !PT ;  /* 0x0000000011007209 */ /* 0x000fe40007810000 */
[----:B------:R-:W-:Y:S02]  /*7be0*/  FMNMX.FTZ R2, R18, R2, !PT ;  /* 0x0000000212027209 */ /* 0x000fe40007810000 */
[----:B------:R-:W-:Y:S04]  /*7bf0*/  HMMA.16816.F32 R48, R220, R166, R48 ;  /* 0x000000a6dc30723c */ /* 0x000fe80000001830 */
[----:B------:R-:W-:Y:S02]  /*7c00*/  FMNMX.FTZ R0, R20, R0, !PT ;  /* 0x0000000014007209 */ /* 0x000fe40007810000 */
[----:B------:R-:W-:Y:S02]  /*7c10*/  FMNMX.FTZ R2, R19, R2, !PT ;  /* 0x0000000213027209 */ /* 0x000fe40007810000 */
[----:B------:R-:W-:Y:S04]  /*7c20*/  FMNMX.FTZ R0, R21, R0, !PT ;  /* 0x0000000015007209 */ /* 0x000fe80007810000 */
[----:B------:R-:W-:Y:S02]  /*7c30*/  FMNMX.FTZ R0, R24, R0, !PT ;  /* 0x0000000018007209 */ /* 0x000fe40007810000 */
        /* <DEDUP_REMOVED lines=27> */
[----:B------:R-:W-:Y:S01]  /*7df0*/  @P0 MOV R161, R181 ;  /* 0x000000b500a10202 */ /* 0x000fe20000000f00 */
[----:B------:R-:W1:Y:S01]  /*7e00*/  SHFL.BFLY PT, R3, R132, 0x2, 0x1f ;  /* 0x0c401f0084037f89 */ /* 0x000e6200000e0000 */
[----:B------:R-:W-:Y:S04]  /*7e10*/  FMNMX.FTZ R0, R50, R0, !PT ;  /* 0x0000000032007209 */ /* 0x000fe80007810000 */
[----:B------:R-:W-:Y:S05]  /*7e20*/  FMNMX.FTZ R0, R51, R0, !PT ;  /* 0x0000000033007209 */ /* 0x000fea0007810000 */
[----:B------:R-:W2:Y:S01]  /*7e30*/  SHFL.BFLY PT, R2, R0, 0x2, 0x1f ;  /* 0x0c401f0000027f89 */ /* 0x000ea200000e0000 */
[----:B-1----:R-:W-:Y:S07]  /*7e40*/  FMNMX.FTZ R132, R132, R3, !PT ;  /* 0x0000000384847209 */ /* 0x002fee0007810000 */
[----:B------:R-:W1:Y:S01]  /*7e50*/  SHFL.BFLY PT, R160, R132, 0x1, 0x1f ;  /* 0x0c201f0084a07f89 */ /* 0x000e6200000e0000 */
[----:B--2---:R-:W-:Y:S07]  /*7e60*/  FMNMX.FTZ R0, R0, R2, !PT ;  /* 0x0000000200007209 */ /* 0x004fee0007810000 */
[----:B------:R-:W2:Y:S01]  /*7e70*/  SHFL.BFLY PT, R3, R0, 0x1, 0x1f ;  /* 0x0c201f0000037f89 */ /* 0x000ea200000e0000 */
[----:B-1----:R-:W-:Y:S02]  /*7e80*/  FMNMX.FTZ R132, R132, R160, !PT ;  /* 0x000000a084847209 */ /* 0x002fe40007810000 */
[----:B------:R-:W-:Y:S02]  /*7e90*/  @P0 MOV R160, R250 ;  /* 0x000000fa00a00202 */ /* 0x000fe40000000f00 */
[----:B------:R-:W-:Y:S01]  /*7ea0*/  MOV R250, c[0x0][0x1e0] ;  /* 0x0000780000fa7a02 */ /* 0x000fe20000000f00 */
[C---:B------:R-:W-:Y:S02]  /*7eb0*/  FMUL.FTZ R172, R132.reuse, c[0x0][0x2d0] ;  /* 0x0000b40084ac7a20 */ /* 0x040fe40000410000 */
[----:B------:R-:W-:Y:S01]  /*7ec0*/  FADD.FTZ R2, -R132, R133 ;  /* 0x0000008584027221 */ /* 0x000fe20000010100 */
[----:B------:R-:W-:Y:S01]  /*7ed0*/  @P0 SHF.R.S32.HI R133, RZ, 0x1f, R249 ;  /* 0x0000001fff850819 */ /* 0x000fe200000114f9 */
[--C-:B------:R-:W-:Y:S01]  /*7ee0*/  FFMA.FTZ R4, R4, c[0x0][0x2d0], -R172.reuse ;  /* 0x0000b40004047a23 */ /* 0x100fe200000108ac */
[----:B--2---:R-:W-:Y:S01]  /*7ef0*/  FMNMX.FTZ R3, R0, R3, !PT ;  /* 0x0000000300037209 */ /* 0x004fe20007810000 */
[----:B------:R-:W-:Y:S02]  /*7f00*/  FMUL.FTZ R0, R2, c[0x0][0x2d0] ;  /* 0x0000b40002007a20 */ /* 0x000fe40000410000 */
[----:B------:R1:W-:Y:S01]  /*7f10*/  MUFU.EX2 R251, R4 ;  /* 0x0000000400fb7308 */ /* 0x0003e20000000800 */
[----:B------:R-:W-:Y:S02]  /*7f20*/  FFMA.FTZ R5, R5, c[0x0][0x2d0], -R172 ;  /* 0x0000b40005057a23 */ /* 0x000fe400000108ac */
[----:B------:R-:W-:Y:S02]  /*7f30*/  @P0 IMAD R133, R133, c[0x0][0x1e0], RZ ;  /* 0x0000780085850a24 */ /* 0x000fe400078e02ff */
[----:B------:R-:W-:Y:S04]  /*7f40*/  @P0 IMAD.WIDE.U32 R160, R162, 0x60, R160 ;  /* 0x00000060a2a00825 */ /* 0x000fe800078e00a0 */
[----:B------:R-:W-:Y:S01]  /*7f50*/  @P0 IMAD R133, R249, c[0x0][0x1e4], R133 ;  /* 0x00007900f9850a24 */ /* 0x000fe200078e0285 */
[----:B------:R2:W3:Y:S01]  /*7f60*/  MUFU.EX2 R2, R0 ;  /* 0x0000000000027308 */ /* 0x0004e20000000800 */
[--C-:B------:R-:W-:Y:S02]  /*7f70*/  FFMA.FTZ R8, R8, c[0x0][0x2d0], -R172.reuse ;  /* 0x0000b40008087a23 */ /* 0x100fe400000108ac */
[--C-:B------:R-:W-:Y:S01]  /*7f80*/  FFMA.FTZ R9, R9, c[0x0][0x2d0], -R172.reuse ;  /* 0x0000b40009097a23 */ /* 0x100fe200000108ac */
[----:B------:R-:W-:Y:S01]  /*7f90*/  @P0 IADD3 R133, R163, R133, RZ ;  /* 0x00000085a3850210 */ /* 0x000fe20007ffe0ff */
[--C-:B------:R-:W-:Y:S02]  /*7fa0*/  FFMA.FTZ R24, R24, c[0x0][0x2d0], -R172.reuse ;  /* 0x0000b40018187a23 */ /* 0x100fe400000108ac */
[--C-:B------:R-:W-:Y:S02]  /*7fb0*/  FFMA.FTZ R25, R25, c[0x0][0x2d0], -R172.reuse ;  /* 0x0000b40019197a23 */ /* 0x100fe400000108ac */
[--C-:B------:R-:W-:Y:S01]  /*7fc0*/  FFMA.FTZ R28, R28, c[0x0][0x2d0], -R172.reuse ;  /* 0x0000b4001c1c7a23 */ /* 0x100fe200000108ac */
[----:B------:R4:W-:Y:S01]  /*7fd0*/  MUFU.EX2 R177, R5 ;  /* 0x0000000500b17308 */ /* 0x0009e20000000800 */
[--C-:B------:R-:W-:Y:S02]  /*7fe0*/  FFMA.FTZ R29, R29, c[0x0][0x2d0], -R172.reuse ;  /* 0x0000b4001d1d7a23 */ /* 0x100fe400000108ac */
[--C-:B------:R-:W-:Y:S02]  /*7ff0*/  FFMA.FTZ R32, R32, c[0x0][0x2d0], -R172.reuse ;  /* 0x0000b40020207a23 */ /* 0x100fe400000108ac */
[----:B-1----:R-:W-:Y:S02]  /*8000*/  @P0 IMAD R4, R133, 0x60, RZ ;  /* 0x0000006085040824 */ /* 0x002fe400078e02ff */
[----:B------:R-:W-:Y:S02]  /*8010*/  FMUL.FTZ R133, R3, c[0x0][0x2d0] ;  /* 0x0000b40003857a20 */ /* 0x000fe40000410000 */
[----:B------:R-:W-:Y:S01]  /*8020*/  FFMA.FTZ R33, R33, c[0x0][0x2d0], -R172 ;  /* 0x0000b40021217a23 */ /* 0x000fe200000108ac */
[----:B------:R-:W-:Y:S01]  /*8030*/  @P0 IADD3 R4, R161, R4, RZ ;  /* 0x00000004a1040210 */ /* 0x000fe20007ffe0ff */
[----:B------:R1:W-:Y:S01]  /*8040*/  MUFU.EX2 R178, R8 ;  /* 0x0000000800b27308 */ /* 0x0003e20000000800 */
[--C-:B------:R-:W-:Y:S01]  /*8050*/  FFMA.FTZ R6, R6, c[0x0][0x2d0], -R133.reuse ;  /* 0x0000b40006067a23 */ /* 0x100fe20000010885 */
[----:B------:R-:W-:Y:S01]  /*8060*/  @P0 SHF.L.U64.HI R161, R250, 0x6, R252 ;  /* 0x00000006faa10819 */ /* 0x000fe200000102fc */
[----:B--2---:R-:W-:Y:S01]  /*8070*/  FADD.FTZ R0, -R3, R134 ;  /* 0x0000008603007221 */ /* 0x004fe20000010100 */
[----:B------:R-:W-:Y:S01]  /*8080*/  @P0 SHF.L.U32 R134, R160, 0x1, RZ ;  /* 0x00000001a0860819 */ /* 0x000fe200000006ff */
[--C-:B------:R-:W-:Y:S01]  /*8090*/  FFMA.FTZ R10, R10, c[0x0][0x2d0], -R133.reuse ;  /* 0x0000b4000a0a7a23 */ /* 0x100fe20000010885 */
[----:B------:R-:W-:Y:S01]  /*80a0*/  @P0 SHF.L.U64.HI R160, R160, 0x1, R4 ;  /* 0x00000001a0a00819 */ /* 0x000fe20000010204 */
[----:B------:R-:W-:Y:S01]  /*80b0*/  FMUL.FTZ R0, R0, c[0x0][0x2d0] ;  /* 0x0000b40000007a20 */ /* 0x000fe20000410000 */
[C---:B------:R-:W-:Y:S01]  /*80c0*/  @P0 IADD3 R4, P1, R134.reuse, c[0x0][0x1c8], RZ ;  /* 0x0000720086040a10 */ /* 0x040fe20007f3e0ff */
[--C-:B------:R-:W-:Y:S01]  /*80d0*/  FFMA.FTZ R11, R11, c[0x0][0x2d0], -R133.reuse ;  /* 0x0000b4000b0b7a23 */ /* 0x100fe20000010885 */
[----:B------:R2:W-:Y:S01]  /*80e0*/  MUFU.EX2 R179, R9 ;  /* 0x0000000900b37308 */ /* 0x0005e20000000800 */
[----:B------:R-:W-:Y:S01]  /*80f0*/  @P0 IADD3 R162, P2, R134, 0x80, RZ ;  /* 0x0000008086a20810 */ /* 0x000fe20007f5e0ff */
[----:B---3--:R-:W-:Y:S01]  /*8100*/  FMUL.FTZ R52, R2, R52 ;  /* 0x0000003402347220 */ /* 0x008fe20000410000 */
[----:B----4-:R-:W-:Y:S01]  /*8110*/  @P0 IADD3.X R5, R160, c[0x0][0x1cc], RZ, P1, !PT ;  /* 0x00007300a0050a10 */ /* 0x010fe20000ffe4ff */
[----:B------:R-:W-:Y:S01]  /*8120*/  FMUL.FTZ R53, R2, R53 ;  /* 0x0000003502357220 */ /* 0x000fe20000410000 */
[----:B------:R-:W-:Y:S01]  /*8130*/  @P0 IADD3 R162, P1, R162, c[0x0][0x1c8], RZ ;  /* 0x00007200a2a20a10 */ /* 0x000fe20007f3e0ff */
[C---:B------:R-:W-:Y:S02]  /*8140*/  FMUL.FTZ R56, R2.reuse, R56 ;  /* 0x0000003802387220 */ /* 0x040fe40000410000 */
[----:B------:R3:W-:Y:S01]  /*8150*/  @P0 LDGSTS.E.BYPASS.LTC128B.128 [R248+0xc100], [R4.64], !P6 ;  /* 0x0c10000004f80fae */ /* 0x0007e2000f101d48 */
[--C-:B------:R-:W-:Y:S01]  /*8160*/  @P0 IADD3.X R163, RZ, c[0x0][0x1cc], R160.reuse, P1, P2 ;  /* 0x00007300ffa30a10 */ /* 0x100fe20000fe44a0 */
[----:B------:R4:W-:Y:S01]  /*8170*/  MUFU.EX2 R173, R6 ;  /* 0x0000000600ad7308 */ /* 0x0009e20000000800 */
[C---:B------:R-:W-:Y:S02]  /*8180*/  FMUL.FTZ R57, R2.reuse, R57 ;  /* 0x0000003902397220 */ /* 0x040fe40000410000 */
[----:B------:R-:W-:Y:S01]  /*8190*/  FMUL.FTZ R60, R2, R60 ;  /* 0x0000003c023c7220 */ /* 0x000fe20000410000 */
[----:B-1----:R-:W-:Y:S01]  /*81a0*/  @P0 IADD3 R8, P3, R134, 0x100, RZ ;  /* 0x0000010086080810 */ /* 0x002fe20007f7e0ff */
[----:B------:R-:W-:Y:S01]  /*81b0*/  FMUL.FTZ R61, R2, R61 ;  /* 0x0000003d023d7220 */ /* 0x000fe20000410000 */
[----:B------:R1:W-:Y:S01]  /*81c0*/  @P0 LDGSTS.E.BYPASS.LTC128B.128 [R248+0xf100], [R162.64], !P5 ;  /* 0x0f100000a2f80fae */ /* 0x0003e2000e901d48 */
[----:B------:R-:W-:Y:S01]  /*81d0*/  @P0 SHF.L.U32 R134, R250, 0x6, RZ ;  /* 0x00000006fa860819 */ /* 0x000fe200000006ff */
[----:B------:R-:W-:Y:S01]  /*81e0*/  FMUL.FTZ R64, R2, R64 ;  /* 0x0000004002407220 */ /* 0x000fe20000410000 */
[----:B------:R-:W-:Y:S01]  /*81f0*/  @P0 IADD3 R8, P2, R8, c[0x0][0x1c8], RZ ;  /* 0x0000720008080a10 */ /* 0x000fe20007f5e0ff */
[----:B------:R-:W1:Y:S01]  /*8200*/  MUFU.EX2 R0, R0 ;  /* 0x0000000000007308 */ /* 0x000e620000000800 */
[C---:B------:R-:W-:Y:S02]  /*8210*/  FMUL.FTZ R65, R2.reuse, R65 ;  /* 0x0000004102417220 */ /* 0x040fe40000410000 */
[C---:B------:R-:W-:Y:S01]  /*8220*/  FMUL.FTZ R68, R2.reuse, R68 ;  /* 0x0000004402447220 */ /* 0x040fe20000410000 */
[----:B--2---:R-:W-:Y:S01]  /*8230*/  @P0 IADD3.X R9, RZ, c[0x0][0x1cc], R160, P2, P3 ;  /* 0x00007300ff090a10 */ /* 0x004fe200017e64a0 */
[C---:B------:R-:W-:Y:S02]  /*8240*/  FMUL.FTZ R69, R2.reuse, R69 ;  /* 0x0000004502457220 */ /* 0x040fe40000410000 */
[C---:B------:R-:W-:Y:S02]  /*8250*/  FMUL.FTZ R72, R2.reuse, R72 ;  /* 0x0000004802487220 */ /* 0x040fe40000410000 */
[----:B------:R2:W-:Y:S01]  /*8260*/  @P0 LDGSTS.E.BYPASS.LTC128B.128 [R248+0x12100], [R8.64], !P4 ;  /* 0x1210000008f80fae */ /* 0x0005e2000e101d48 */
[----:B------:R2:W-:Y:S01]  /*8270*/  MUFU.EX2 R175, R10 ;  /* 0x0000000a00af7308 */ /* 0x0005e20000000800 */
[C---:B------:R-:W-:Y:S02]  /*8280*/  FMUL.FTZ R73, R2.reuse, R73 ;  /* 0x0000004902497220 */ /* 0x040fe40000410000 */
[----:B------:R-:W-:Y:S01]  /*8290*/  FMUL.FTZ R76, R2, R76 ;  /* 0x0000004c024c7220 */ /* 0x000fe20000410000 */
[----:B---3--:R-:W-:Y:S01]  /*82a0*/  @P0 IADD3 R4, P1, R4, R134, RZ ;  /* 0x0000008604040210 */ /* 0x008fe20007f3e0ff */
[C---:B------:R-:W-:Y:S02]  /*82b0*/  FMUL.FTZ R77, R2.reuse, R77 ;  /* 0x0000004d024d7220 */ /* 0x040fe40000410000 */
[----:B------:R-:W-:Y:S01]  /*82c0*/  FMUL.FTZ R80, R2, R80 ;  /* 0x0000005002507220 */ /* 0x000fe20000410000 */
[----:B------:R-:W-:Y:S02]  /*82d0*/  @P0 IADD3.X R5, R5, R161, RZ, P1, !PT ;  /* 0x000000a105050210 */ /* 0x000fe40000ffe4ff */
[----:B------:R3:W-:Y:S01]  /*82e0*/  MUFU.EX2 R174, R11 ;  /* 0x0000000b00ae7308 */ /* 0x0007e20000000800 */
[----:B----4-:R-:W-:Y:S01]  /*82f0*/  @P0 IADD3 R6, P2, R134, R4, RZ ;  /* 0x0000000486060210 */ /* 0x010fe20007f5e0ff */
[--C-:B------:R-:W-:Y:S01]  /*8300*/  FFMA.FTZ R134, R7, c[0x0][0x2d0], -R133.reuse ;  /* 0x0000b40007867a23 */ /* 0x100fe20000010885 */
[----:B------:R4:W-:Y:S02]  /*8310*/  @P0 LDGSTS.E.BYPASS.LTC128B.128 [R248+0xd100], [R4.64], !P6 ;  /* 0x0d10000004f80fae */ /* 0x0009e4000f101d48 */
[----:B------:R-:W-:Y:S01]  /*8320*/  @P0 IADD3.X R7, R161, R5, RZ, P2, !PT ;  /* 0x00000005a1070210 */ /* 0x000fe200017fe4ff */
[C---:B-1----:R-:W-:Y:S02]  /*8330*/  FMUL.FTZ R54, R0.reuse, R54 ;  /* 0x0000003600367220 */ /* 0x042fe40000410000 */
[C---:B------:R-:W-:Y:S02]  /*8340*/  FMUL.FTZ R55, R0.reuse, R55 ;  /* 0x0000003700377220 */ /* 0x040fe40000410000 */
[----:B------:R-:W1:Y:S01]  /*8350*/  MUFU.EX2 R176, R134 ;  /* 0x0000008600b07308 */ /* 0x000e620000000800 */
[C---:B------:R-:W-:Y:S01]  /*8360*/  FMUL.FTZ R58, R0.reuse, R58 ;  /* 0x0000003a003a7220 */ /* 0x040fe20000410000 */
[----:B------:R4:W-:Y:S01]  /*8370*/  @P0 LDGSTS.E.BYPASS.LTC128B.128 [R248+0x10100], [R4.64+0x80], !P5 ;  /* 0x1010008004f80fae */ /* 0x0009e2000e901d48 */
[C---:B------:R-:W-:Y:S02]  /*8380*/  FMUL.FTZ R59, R0.reuse, R59 ;  /* 0x0000003b003b7220 */ /* 0x040fe40000410000 */
[----:B--2---:R-:W-:Y:S02]  /*8390*/  FMUL.FTZ R10, R0, R142 ;  /* 0x0000008e000a7220 */ /* 0x004fe40000410000 */
[C---:B------:R-:W-:Y:S02]  /*83a0*/  FMUL.FTZ R8, R2.reuse, R140 ;  /* 0x0000008c02087220 */ /* 0x040fe40000410000 */
[----:B------:R-:W-:Y:S01]  /*83b0*/  FMUL.FTZ R9, R2, R141 ;  /* 0x0000008d02097220 */ /* 0x000fe20000410000 */
[----:B------:R4:W-:Y:S01]  /*83c0*/  @P0 LDGSTS.E.BYPASS.LTC128B.128 [R248+0x13100], [R4.64+0x100], !P4 ;  /* 0x1310010004f80fae */ /* 0x0009e2000e101d48 */
[C---:B------:R-:W-:Y:S01]  /*83d0*/  FMUL.FTZ R62, R0.reuse, R62 ;  /* 0x0000003e003e7220 */ /* 0x040fe20000410000 */
[----:B------:R-:W-:Y:S01]  /*83e0*/  MUFU.EX2 R183, R24 ;  /* 0x0000001800b77308 */ /* 0x000fe20000000800 */
[C---:B------:R-:W-:Y:S02]  /*83f0*/  FMUL.FTZ R63, R0.reuse, R63 ;  /* 0x0000003f003f7220 */ /* 0x040fe40000410000 */
[C---:B---3--:R-:W-:Y:S02]  /*8400*/  FMUL.FTZ R11, R0.reuse, R143 ;  /* 0x0000008f000b7220 */ /* 0x048fe40000410000 */
[C---:B------:R-:W-:Y:S01]  /*8410*/  FMUL.FTZ R66, R0.reuse, R66 ;  /* 0x0000004200427220 */ /* 0x040fe20000410000 */
[----:B------:R2:W-:Y:S01]  /*8420*/  @P0 LDGSTS.E.BYPASS.LTC128B.128 [R248+0xe100], [R6.64], !P6 ;  /* 0x0e10000006f80fae */ /* 0x0005e2000f101d48 */
[C---:B------:R-:W-:Y:S02]  /*8430*/  FMUL.FTZ R67, R0.reuse, R67 ;  /* 0x0000004300437220 */ /* 0x040fe40000410000 */
[C---:B------:R-:W-:Y:S02]  /*8440*/  FMUL.FTZ R70, R0.reuse, R70 ;  /* 0x0000004600467220 */ /* 0x040fe40000410000 */
[C---:B------:R-:W-:Y:S02]  /*8450*/  FMUL.FTZ R71, R0.reuse, R71 ;  /* 0x0000004700477220 */ /* 0x040fe40000410000 */
[C---:B------:R-:W-:Y:S01]  /*8460*/  FMUL.FTZ R74, R0.reuse, R74 ;  /* 0x0000004a004a7220 */ /* 0x040fe20000410000 */
[----:B------:R2:W-:Y:S01]  /*8470*/  @P0 LDGSTS.E.BYPASS.LTC128B.128 [R248+0x11100], [R6.64+0x80], !P5 ;  /* 0x1110008006f80fae */ /* 0x0005e2000e901d48 */
[C---:B------:R-:W-:Y:S02]  /*8480*/  FMUL.FTZ R75, R0.reuse, R75 ;  /* 0x0000004b004b7220 */ /* 0x040fe40000410000 */
[C---:B------:R-:W-:Y:S02]  /*8490*/  FMUL.FTZ R78, R0.reuse, R78 ;  /* 0x0000004e004e7220 */ /* 0x040fe40000410000 */
[----:B------:R-:W-:Y:S02]  /*84a0*/  FMUL.FTZ R79, R0, R79 ;  /* 0x0000004f004f7220 */ /* 0x000fe40000410000 */
[----:B------:R-:W-:Y:S01]  /*84b0*/  FMUL.FTZ R81, R2, R81 ;  /* 0x0000005102517220 */ /* 0x000fe20000410000 */
[----:B------:R2:W-:Y:S01]  /*84c0*/  @P0 LDGSTS.E.BYPASS.LTC128B.128 [R248+0x14100], [R6.64+0x100], !P4 ;  /* 0x1410010006f80fae */ /* 0x0005e2000e101d48 */
[----:B------:R-:W-:Y:S02]  /*84d0*/  FMUL.FTZ R82, R0, R82 ;  /* 0x0000005200527220 */ /* 0x000fe40000410000 */
[C---:B----4-:R-:W-:Y:S01]  /*84e0*/  FMUL.FTZ R4, R2.reuse, R136 ;  /* 0x0000008802047220 */ /* 0x050fe20000410000 */
[----:B------:R-:W-:Y:S01]  /*84f0*/  F2FP.PACK_AB R136, R177, R251 ;  /* 0x000000fbb188723e */ /* 0x000fe200000000ff */
[----:B------:R-:W-:Y:S01]  /*8500*/  FMUL.FTZ R5, R2, R137 ;  /* 0x0000008902057220 */ /* 0x000fe20000410000 */
[----:B-1----:R-:W-:Y:S01]  /*8510*/  F2FP.PACK_AB R137, R176, R173 ;  /* 0x000000adb089723e */ /* 0x002fe200000000ff */
[----:B------:R-:W-:Y:S01]  /*8520*/  FMUL.FTZ R83, R0, R83 ;  /* 0x0000005300537220 */ /* 0x000fe20000410000 */
[----:B------:R-:W1:Y:S01]  /*8530*/  LDSM.16.MT88.4 R160, [R224+0x100] ;  /* 0x00010000e0a0783b */ /* 0x000e620000004200 */
[--C-:B------:R-:W-:Y:S02]  /*8540*/  FFMA.FTZ R26, R26, c[0x0][0x2d0], -R133.reuse ;  /* 0x0000b4001a1a7a23 */ /* 0x100fe40000010885 */
[--C-:B------:R-:W-:Y:S02]  /*8550*/  FFMA.FTZ R27, R27, c[0x0][0x2d0], -R133.reuse ;  /* 0x0000b4001b1b7a23 */ /* 0x100fe40000010885 */
[--C-:B------:R-:W-:Y:S02]  /*8560*/  FFMA.FTZ R30, R30, c[0x0][0x2d0], -R133.reuse ;  /* 0x0000b4001e1e7a23 */ /* 0x100fe40000010885 */
[--C-:B------:R-:W-:Y:S01]  /*8570*/  FFMA.FTZ R31, R31, c[0x0][0x2d0], -R133.reuse ;  /* 0x0000b4001f1f7a23 */ /* 0x100fe20000010885 */
[----:B------:R-:W3:Y:S01]  /*8580*/  LDSM.16.MT88.4 R164, [R225+0x100] ;  /* 0x00010000e1a4783b */ /* 0x000ee20000004200 */
[--C-:B------:R-:W-:Y:S02]  /*8590*/  FFMA.FTZ R34, R34, c[0x0][0x2d0], -R133.reuse ;  /* 0x0000b40022227a23 */ /* 0x100fe40000010885 */
[--C-:B------:R-:W-:Y:S02]  /*85a0*/  FFMA.FTZ R35, R35, c[0x0][0x2d0], -R133.reuse ;  /* 0x0000b40023237a23 */ /* 0x100fe40000010885 */
[--C-:B------:R-:W-:Y:S02]  /*85b0*/  FFMA.FTZ R36, R36, c[0x0][0x2d0], -R172.reuse ;  /* 0x0000b40024247a23 */ /* 0x100fe400000108ac */
[--C-:B------:R-:W-:Y:S01]  /*85c0*/  FFMA.FTZ R37, R37, c[0x0][0x2d0], -R172.reuse ;  /* 0x0000b40025257a23 */ /* 0x100fe200000108ac */
[----:B------:R-:W4:Y:S01]  /*85d0*/  LDSM.16.MT88.4 R168, [R228+0x100] ;  /* 0x00010000e4a8783b */ /* 0x000f220000004200 */
[--C-:B------:R-:W-:Y:S02]  /*85e0*/  FFMA.FTZ R38, R38, c[0x0][0x2d0], -R133.reuse ;  /* 0x0000b40026267a23 */ /* 0x100fe40000010885 */
[C---:B--2---:R-:W-:Y:S01]  /*85f0*/  FMUL.FTZ R6, R0.reuse, R138 ;  /* 0x0000008a00067220 */ /* 0x044fe20000410000 */
[----:B------:R-:W-:Y:S01]  /*8600*/  F2FP.PACK_AB R138, R179, R178 ;  /* 0x000000b2b38a723e */ /* 0x000fe200000000ff */
[----:B------:R-:W-:Y:S01]  /*8610*/  FMUL.FTZ R7, R0, R139 ;  /* 0x0000008b00077220 */ /* 0x000fe20000410000 */
[----:B------:R-:W-:Y:S01]  /*8620*/  F2FP.PACK_AB R139, R174, R175 ;  /* 0x000000afae8b723e */ /* 0x000fe200000000ff */
[--C-:B------:R-:W-:Y:S01]  /*8630*/  FFMA.FTZ R39, R39, c[0x0][0x2d0], -R133.reuse ;  /* 0x0000b40027277a23 */ /* 0x100fe20000010885 */
[----:B------:R-:W2:Y:S01]  /*8640*/  LDSM.16.MT88.4 R140, [R227+0x100] ;  /* 0x00010000e38c783b */ /* 0x000ea20000004200 */
[--C-:B------:R-:W-:Y:S02]  /*8650*/  FFMA.FTZ R40, R40, c[0x0][0x2d0], -R172.reuse ;  /* 0x0000b40028287a23 */ /* 0x100fe400000108ac */
[--C-:B------:R-:W-:Y:S02]  /*8660*/  FFMA.FTZ R41, R41, c[0x0][0x2d0], -R172.reuse ;  /* 0x0000b40029297a23 */ /* 0x100fe400000108ac */
[--C-:B------:R-:W-:Y:S02]  /*8670*/  FFMA.FTZ R42, R42, c[0x0][0x2d0], -R133.reuse ;  /* 0x0000b4002a2a7a23 */ /* 0x100fe40000010885 */
[--C-:B------:R-:W-:Y:S01]  /*8680*/  FFMA.FTZ R43, R43, c[0x0][0x2d0], -R133.reuse ;  /* 0x0000b4002b2b7a23 */ /* 0x100fe20000010885 */
[----:B------:R-:W0:Y:S01]  /*8690*/  LDGDEPBAR ;  /* 0x00000000000079af */ /* 0x000e220000000000 */
[C---:B------:R-:W-:Y:S02]  /*86a0*/  FMUL.FTZ R84, R2.reuse, R84 ;  /* 0x0000005402547220 */ /* 0x040fe40000410000 */
[----:B------:R-:W-:Y:S02]  /*86b0*/  FMUL.FTZ R85, R2, R85 ;  /* 0x0000005502557220 */ /* 0x000fe40000410000 */
[C---:B------:R-:W-:Y:S02]  /*86c0*/  FMUL.FTZ R86, R0.reuse, R86 ;  /* 0x0000005600567220 */ /* 0x040fe40000410000 */
[----:B------:R-:W-:Y:S01]  /*86d0*/  FMUL.FTZ R87, R0, R87 ;  /* 0x0000005700577220 */ /* 0x000fe20000410000 */
[C---:B-1----:R-:W-:Y:S05]  /*86e0*/  HMMA.16816.F32 R4, R136.reuse, R160, R4 ;  /* 0x000000a08804723c */ /* 0x042fea0000001804 */
[C---:B------:R-:W-:Y:S02]  /*86f0*/  FMUL.FTZ R88, R2.reuse, R88 ;  /* 0x0000005802587220 */ /* 0x040fe40000410000 */
[----:B------:R-:W-:Y:S01]  /*8700*/  FMUL.FTZ R89, R2, R89 ;  /* 0x0000005902597220 */ /* 0x000fe20000410000 */
[C---:B------:R-:W-:Y:S01]  /*8710*/  HMMA.16816.F32 R8, R136.reuse, R162, R8 ;  /* 0x000000a28808723c */ /* 0x040fe20000001808 */
[----:B------:R-:W1:Y:S03]  /*8720*/  LDSM.16.MT88.4 R160, [R224+0x3100] ;  /* 0x00310000e0a0783b */ /* 0x000e660000004200 */
[C---:B------:R-:W-:Y:S02]  /*8730*/  FMUL.FTZ R90, R0.reuse, R90 ;  /* 0x0000005a005a7220 */ /* 0x040fe40000410000 */
[----:B------:R-:W-:Y:S02]  /*8740*/  FMUL.FTZ R91, R0, R91 ;  /* 0x0000005b005b7220 */ /* 0x000fe40000410000 */
[C---:B---3--:R-:W-:Y:S04]  /*8750*/  HMMA.16816.F32 R52, R136.reuse, R164, R52 ;  /* 0x000000a48834723c */ /* 0x048fe80000001834 */
[C---:B------:R-:W-:Y:S02]  /*8760*/  FMUL.FTZ R92, R2.reuse, R92 ;  /* 0x0000005c025c7220 */ /* 0x040fe40000410000 */
[----:B------:R-:W-:Y:S02]  /*8770*/  FMUL.FTZ R93, R2, R93 ;  /* 0x0000005d025d7220 */ /* 0x000fe40000410000 */
[C---:B------:R-:W-:Y:S01]  /*8780*/  HMMA.16816.F32 R56, R136.reuse, R166, R56 ;  /* 0x000000a68838723c */ /* 0x040fe20000001838 */
[----:B------:R-:W3:Y:S03]  /*8790*/  LDSM.16.MT88.4 R164, [R225+0x3100] ;  /* 0x00310000e1a4783b */ /* 0x000ee60000004200 */
[C---:B------:R-:W-:Y:S02]  /*87a0*/  FMUL.FTZ R94, R0.reuse, R94 ;  /* 0x0000005e005e7220 */ /* 0x040fe40000410000 */
[----:B------:R-:W-:Y:S02]  /*87b0*/  FMUL.FTZ R95, R0, R95 ;  /* 0x0000005f005f7220 */ /* 0x000fe40000410000 */
[C---:B----4-:R-:W-:Y:S04]  /*87c0*/  HMMA.16816.F32 R60, R136.reuse, R168, R60 ;  /* 0x000000a8883c723c */ /* 0x050fe8000000183c */
[C---:B------:R-:W-:Y:S02]  /*87d0*/  FMUL.FTZ R96, R2.reuse, R96 ;  /* 0x0000006002607220 */ /* 0x040fe40000410000 */
[----:B------:R-:W-:Y:S02]  /*87e0*/  FMUL.FTZ R97, R2, R97 ;  /* 0x0000006102617220 */ /* 0x000fe40000410000 */
[C---:B------:R-:W-:Y:S04]  /*87f0*/  HMMA.16816.F32 R64, R136.reuse, R170, R64 ;  /* 0x000000aa8840723c */ /* 0x040fe80000001840 */
[C---:B------:R-:W-:Y:S02]  /*8800*/  FMUL.FTZ R98, R0.reuse, R98 ;  /* 0x0000006200627220 */ /* 0x040fe40000410000 */
[----:B------:R-:W-:Y:S02]  /*8810*/  FMUL.FTZ R99, R0, R99 ;  /* 0x0000006300637220 */ /* 0x000fe40000410000 */
[C---:B--2---:R-:W-:Y:S04]  /*8820*/  HMMA.16816.F32 R68, R136.reuse, R140, R68 ;  /* 0x0000008c8844723c */ /* 0x044fe80000001844 */
[C---:B------:R-:W-:Y:S02]  /*8830*/  FMUL.FTZ R100, R2.reuse, R100 ;  /* 0x0000006402647220 */ /* 0x040fe40000410000 */
[----:B------:R-:W-:Y:S02]  /*8840*/  FMUL.FTZ R101, R2, R101 ;  /* 0x0000006502657220 */ /* 0x000fe40000410000 */
[C---:B------:R-:W-:Y:S01]  /*8850*/  HMMA.16816.F32 R72, R136.reuse, R142, R72 ;  /* 0x0000008e8848723c */ /* 0x040fe20000001848 */
[----:B------:R-:W2:Y:S03]  /*8860*/  LDSM.16.MT88.4 R140, [R228+0x3100] ;  /* 0x00310000e48c783b */ /* 0x000ea60000004200 */
[C---:B------:R-:W-:Y:S02]  /*8870*/  FMUL.FTZ R102, R0.reuse, R102 ;  /* 0x0000006600667220 */ /* 0x040fe40000410000 */
[----:B------:R-:W-:Y:S02]  /*8880*/  FMUL.FTZ R103, R0, R103 ;  /* 0x0000006700677220 */ /* 0x000fe40000410000 */
[C---:B-1----:R-:W-:Y:S04]  /*8890*/  HMMA.16816.F32 R76, R136.reuse, R160, R76 ;  /* 0x000000a0884c723c */ /* 0x042fe8000000184c */
[C---:B------:R-:W-:Y:S02]  /*88a0*/  FMUL.FTZ R104, R2.reuse, R104 ;  /* 0x0000006802687220 */ /* 0x040fe40000410000 */
[----:B------:R-:W-:Y:S02]  /*88b0*/  FMUL.FTZ R105, R2, R105 ;  /* 0x0000006902697220 */ /* 0x000fe40000410000 */
        /* <DEDUP_REMOVED lines=11> */
[--C-:B------:R-:W-:Y:S01]  /*8970*/  FFMA.FTZ R12, R12, c[0x0][0x2d0], -R172.reuse ;  /* 0x0000b4000c0c7a23 */ /* 0x100fe200000108ac */
[C---:B--2---:R-:W-:Y:S03]  /*8980*/  HMMA.16816.F32 R92, R136.reuse, R140, R92 ;  /* 0x0000008c885c723c */ /* 0x044fe6000000185c */
[--C-:B------:R-:W-:Y:S01]  /*8990*/  FFMA.FTZ R13, R13, c[0x0][0x2d0], -R172.reuse ;  /* 0x0000b4000d0d7a23 */ /* 0x100fe200000108ac */
[----:B------:R2:W-:Y:S01]  /*89a0*/  MUFU.EX2 R250, R12 ;  /* 0x0000000c00fa7308 */ /* 0x0005e20000000800 */
[--C-:B------:R-:W-:Y:S02]  /*89b0*/  FFMA.FTZ R14, R14, c[0x0][0x2d0], -R133.reuse ;  /* 0x0000b4000e0e7a23 */ /* 0x100fe40000010885 */
[--C-:B------:R-:W-:Y:S01]  /*89c0*/  FFMA.FTZ R15, R15, c[0x0][0x2d0], -R133.reuse ;  /* 0x0000b4000f0f7a23 */ /* 0x100fe20000010885 */
[C---:B------:R-:W-:Y:S01]  /*89d0*/  HMMA.16816.F32 R96, R136.reuse, R142, R96 ;  /* 0x0000008e8860723c */ /* 0x040fe20000001860 */
[----:B------:R-:W4:Y:S03]  /*89e0*/  LDSM.16.MT88.4 R140, [R225+0x6100] ;  /* 0x00610000e18c783b */ /* 0x000f260000004200 */
[C---:B------:R-:W-:Y:S02]  /*89f0*/  FMUL.FTZ R112, R2.reuse, R112 ;  /* 0x0000007002707220 */ /* 0x040fe40000410000 */
[----:B------:R3:W-:Y:S01]  /*8a00*/  MUFU.EX2 R134, R13 ;  /* 0x0000000d00867308 */ /* 0x0007e20000000800 */
[----:B------:R-:W-:Y:S01]  /*8a10*/  FMUL.FTZ R113, R2, R113 ;  /* 0x0000007102717220 */ /* 0x000fe20000410000 */
[C---:B-1----:R-:W-:Y:S04]  /*8a20*/  HMMA.16816.F32 R100, R136.reuse, R160, R100 ;  /* 0x000000a08864723c */ /* 0x042fe80000001864 */
[C---:B------:R-:W-:Y:S02]  /*8a30*/  FMUL.FTZ R114, R0.reuse, R114 ;  /* 0x0000007200727220 */ /* 0x040fe40000410000 */
[----:B------:R-:W-:Y:S02]  /*8a40*/  FMUL.FTZ R115, R0, R115 ;  /* 0x0000007300737220 */ /* 0x000fe40000410000 */
[C---:B------:R-:W-:Y:S01]  /*8a50*/  HMMA.16816.F32 R104, R136.reuse, R162, R104 ;  /* 0x000000a28868723c */ /* 0x040fe20000001868 */
[----:B------:R-:W1:Y:S01]  /*8a60*/  LDSM.16.MT88.4 R160, [R228+0x6100] ;  /* 0x00610000e4a0783b */ /* 0x000e620000004200 */
[----:B------:R1:W-:Y:S02]  /*8a70*/  MUFU.EX2 R171, R14 ;  /* 0x0000000e00ab7308 */ /* 0x0003e40000000800 */
[C---:B--2---:R-:W-:Y:S02]  /*8a80*/  FMUL.FTZ R12, R2.reuse, R144 ;  /* 0x00000090020c7220 */ /* 0x044fe40000410000 */
[C---:B------:R-:W-:Y:S02]  /*8a90*/  FMUL.FTZ R116, R2.reuse, R116 ;  /* 0x0000007402747220 */ /* 0x040fe40000410000 */
[C---:B---3--:R-:W-:Y:S04]  /*8aa0*/  HMMA.16816.F32 R108, R136.reuse, R164, R108 ;  /* 0x000000a4886c723c */ /* 0x048fe8000000186c */
[----:B------:R2:W-:Y:S01]  /*8ab0*/  MUFU.EX2 R170, R15 ;  /* 0x0000000f00aa7308 */ /* 0x0005e20000000800 */
[C---:B------:R-:W-:Y:S02]  /*8ac0*/  FMUL.FTZ R117, R2.reuse, R117 ;  /* 0x0000007502757220 */ /* 0x040fe40000410000 */
[----:B------:R-:W-:Y:S01]  /*8ad0*/  FMUL.FTZ R13, R2, R145 ;  /* 0x00000091020d7220 */ /* 0x000fe20000410000 */
[C---:B------:R-:W-:Y:S01]  /*8ae0*/  HMMA.16816.F32 R112, R136.reuse, R166, R112 ;  /* 0x000000a68870723c */ /* 0x040fe20000001870 */
[----:B------:R-:W3:Y:S03]  /*8af0*/  LDSM.16.MT88.4 R164, [R227+0x6100] ;  /* 0x00610000e3a4783b */ /* 0x000ee60000004200 */
[C---:B------:R-:W-:Y:S02]  /*8b00*/  FMUL.FTZ R118, R0.reuse, R118 ;  /* 0x0000007600767220 */ /* 0x040fe40000410000 */
[----:B------:R-:W-:Y:S02]  /*8b10*/  FMUL.FTZ R119, R0, R119 ;  /* 0x0000007700777220 */ /* 0x000fe40000410000 */
[--C-:B------:R-:W-:Y:S04]  /*8b20*/  FFMA.FTZ R16, R16, c[0x0][0x2d0], -R172.reuse ;  /* 0x0000b40010107a23 */ /* 0x100fe800000108ac */
[--C-:B------:R-:W-:Y:S01]  /*8b30*/  FFMA.FTZ R17, R17, c[0x0][0x2d0], -R172.reuse ;  /* 0x0000b40011117a23 */ /* 0x100fe200000108ac */
[C---:B----4-:R-:W-:Y:S01]  /*8b40*/  HMMA.16816.F32 R116, R136.reuse, R140, R116 ;  /* 0x0000008c8874723c */ /* 0x050fe20000001874 */
[----:B------:R4:W3:Y:S02]  /*8b50*/  MUFU.EX2 R180, R16 ;  /* 0x0000001000b47308 */ /* 0x0008e40000000800 */
[--C-:B------:R-:W-:Y:S02]  /*8b60*/  FFMA.FTZ R18, R18, c[0x0][0x2d0], -R133.reuse ;  /* 0x0000b40012127a23 */ /* 0x100fe40000010885 */
[--C-:B------:R-:W-:Y:S02]  /*8b70*/  FFMA.FTZ R19, R19, c[0x0][0x2d0], -R133.reuse ;  /* 0x0000b40013137a23 */ /* 0x100fe40000010885 */
[C---:B------:R-:W-:Y:S02]  /*8b80*/  FMUL.FTZ R120, R2.reuse, R120 ;  /* 0x0000007802787220 */ /* 0x040fe40000410000 */
[----:B------:R-:W-:Y:S02]  /*8b90*/  FMUL.FTZ R121, R2, R121 ;  /* 0x0000007902797220 */ /* 0x000fe40000410000 */
[----:B------:R3:W3:Y:S01]  /*8ba0*/  MUFU.EX2 R252, R17 ;  /* 0x0000001100fc7308 */ /* 0x0006e20000000800 */
[C---:B------:R-:W-:Y:S02]  /*8bb0*/  FMUL.FTZ R122, R0.reuse, R122 ;  /* 0x0000007a007a7220 */ /* 0x040fe40000410000 */
[C---:B------:R-:W-:Y:S02]  /*8bc0*/  FMUL.FTZ R123, R0.reuse, R123 ;  /* 0x0000007b007b7220 */ /* 0x040fe40000410000 */
[C---:B-1----:R-:W-:Y:S02]  /*8bd0*/  FMUL.FTZ R14, R0.reuse, R146 ;  /* 0x00000092000e7220 */ /* 0x042fe40000410000 */
[----:B--2---:R-:W-:Y:S02]  /*8be0*/  FMUL.FTZ R15, R0, R147 ;  /* 0x00000093000f7220 */ /* 0x004fe40000410000 */
[----:B------:R-:W-:Y:S01]  /*8bf0*/  LDSM.16.MT88.4 R144, [R225+0x900] ;  /* 0x00090000e190783b */ /* 0x000fe20000004200 */
[C---:B------:R-:W-:Y:S01]  /*8c00*/  HMMA.16816.F32 R120, R136.reuse, R142, R120 ;  /* 0x0000008e8878723c */ /* 0x040fe20000001878 */
[----:B------:R1:W-:Y:S02]  /*8c10*/  MUFU.EX2 R169, R18 ;  /* 0x0000001200a97308 */ /* 0x0003e40000000800 */
[C---:B------:R-:W-:Y:S02]  /*8c20*/  FMUL.FTZ R124, R2.reuse, R124 ;  /* 0x0000007c027c7220 */ /* 0x040fe40000410000 */
[C---:B----4-:R-:W-:Y:S02]  /*8c30*/  FMUL.FTZ R16, R2.reuse, R148 ;  /* 0x0000009402107220 */ /* 0x050fe40000410000 */
[----:B------:R-:W2:Y:S01]  /*8c40*/  LDSM.16.MT88.4 R140, [R224+0x900] ;  /* 0x00090000e08c783b */ /* 0x000ea20000004200 */
[C---:B------:R-:W-:Y:S03]  /*8c50*/  HMMA.16816.F32 R12, R136.reuse, R160, R12 ;  /* 0x000000a0880c723c */ /* 0x040fe6000000180c */
[----:B------:R4:W2:Y:S01]  /*8c60*/  MUFU.EX2 R168, R19 ;  /* 0x0000001300a87308 */ /* 0x0008a20000000800 */
[----:B------:R-:W-:Y:S02]  /*8c70*/  FMUL.FTZ R125, R2, R125 ;  /* 0x0000007d027d7220 */ /* 0x000fe40000410000 */
[C---:B------:R-:W-:Y:S01]  /*8c80*/  FMUL.FTZ R126, R0.reuse, R126 ;  /* 0x0000007e007e7220 */ /* 0x040fe20000410000 */
[----:B---3--:R-:W-:Y:S01]  /*8c90*/  MOV R160, R180 ;  /* 0x000000b400a07202 */ /* 0x008fe20000000f00 */
[----:B------:R-:W-:Y:S04]  /*8ca0*/  FMUL.FTZ R127, R0, R127 ;  /* 0x0000007f007f7220 */ /* 0x000fe80000410000 */
[C---:B------:R-:W-:Y:S01]  /*8cb0*/  FMUL.FTZ R17, R2.reuse, R149 ;  /* 0x0000009502117220 */ /* 0x040fe20000410000 */
[----:B------:R-:W-:Y:S01]  /*8cc0*/  MUFU.EX2 R180, R25 ;  /* 0x0000001900b47308 */ /* 0x000fe20000000800 */
[----:B------:R-:W-:Y:S01]  /*8cd0*/  FMUL.FTZ R128, R2, R128 ;  /* 0x0000008002807220 */ /* 0x000fe20000410000 */
[C---:B------:R-:W-:Y:S03]  /*8ce0*/  HMMA.16816.F32 R124, R136.reuse, R162, R124 ;  /* 0x000000a2887c723c */ /* 0x040fe6000000187c */
[----:B-1----:R-:W-:Y:S02]  /*8cf0*/  FMUL.FTZ R18, R0, R150 ;  /* 0x0000009600127220 */ /* 0x002fe40000410000 */
[----:B------:R-:W-:Y:S02]  /*8d00*/  FMUL.FTZ R129, R2, R129 ;  /* 0x0000008102817220 */ /* 0x000fe40000410000 */
[C---:B------:R-:W-:Y:S01]  /*8d10*/  FMUL.FTZ R130, R0.reuse, R130 ;  /* 0x0000008200827220 */ /* 0x040fe20000410000 */
[----:B------:R-:W-:Y:S01]  /*8d20*/  MUFU.EX2 R161, R26 ;  /* 0x0000001a00a17308 */ /* 0x000fe20000000800 */
[C---:B------:R-:W-:Y:S03]  /*8d30*/  FMUL.FTZ R131, R0.reuse, R131 ;  /* 0x0000008300837220 */ /* 0x040fe60000410000 */
[----:B----4-:R-:W-:Y:S02]  /*8d40*/  FMUL.FTZ R19, R0, R151 ;  /* 0x0000009700137220 */ /* 0x010fe40000410000 */
[----:B------:R-:W1:Y:S01]  /*8d50*/  LDSM.16.MT88.4 R148, [R228+0x900] ;  /* 0x00090000e494783b */ /* 0x000e620000004200 */
[--C-:B------:R-:W-:Y:S02]  /*8d60*/  FFMA.FTZ R20, R20, c[0x0][0x2d0], -R172.reuse ;  /* 0x0000b40014147a23 */ /* 0x100fe400000108ac */
[--C-:B------:R-:W-:Y:S02]  /*8d70*/  FFMA.FTZ R21, R21, c[0x0][0x2d0], -R172.reuse ;  /* 0x0000b40015157a23 */ /* 0x100fe400000108ac */
[C---:B------:R-:W-:Y:S01]  /*8d80*/  HMMA.16816.F32 R16, R136.reuse, R164, R16 ;  /* 0x000000a48810723c */ /* 0x040fe20000001810 */
[----:B------:R-:W-:Y:S02]  /*8d90*/  MUFU.EX2 R182, R20 ;  /* 0x0000001400b67308 */ /* 0x000fe40000000800 */
[--C-:B------:R-:W-:Y:S02]  /*8da0*/  FFMA.FTZ R22, R22, c[0x0][0x2d0], -R133.reuse ;  /* 0x0000b40016167a23 */ /* 0x100fe40000010885 */
[--C-:B------:R-:W-:Y:S02]  /*8db0*/  FFMA.FTZ R23, R23, c[0x0][0x2d0], -R133.reuse ;  /* 0x0000b40017177a23 */ /* 0x100fe40000010885 */
[----:B------:R-:W-:Y:S01]  /*8dc0*/  MOV R164, R178 ;  /* 0x000000b200a47202 */ /* 0x000fe20000000f00 */
[----:B------:R-:W-:Y:S03]  /*8dd0*/  HMMA.16816.F32 R128, R136, R166, R128 ;  /* 0x000000a68880723c */ /* 0x000fe60000001880 */
[----:B------:R-:W-:Y:S01]  /*8de0*/  MUFU.EX2 R178, R28 ;  /* 0x0000001c00b27308 */ /* 0x000fe20000000800 */
[----:B------:R-:W-:Y:S01]  /*8df0*/  MOV R165, R179 ;  /* 0x000000b300a57202 */ /* 0x000fe20000000f00 */
[--C-:B------:R-:W-:Y:S02]  /*8e00*/  FFMA.FTZ R45, R45, c[0x0][0x2d0], -R172.reuse ;  /* 0x0000b4002d2d7a23 */ /* 0x100fe400000108ac */
[----:B------:R-:W-:Y:S01]  /*8e10*/  F2FP.PACK_AB R136, R134, R250 ;  /* 0x000000fa8688723e */ /* 0x000fe200000000ff */
[--C-:B------:R-:W-:Y:S01]  /*8e20*/  FFMA.FTZ R48, R48, c[0x0][0x2d0], -R172.reuse ;  /* 0x0000b40030307a23 */ /* 0x100fe200000108ac */
[----:B------:R-:W-:Y:S03]  /*8e30*/  F2FP.PACK_AB R138, R252, R160 ;  /* 0x000000a0fc8a723e */ /* 0x000fe600000000ff */
[----:B------:R-:W-:Y:S01]  /*8e40*/  F2FP.PACK_AB R137, R170, R171 ;  /* 0x000000abaa89723e */ /* 0x000fe200000000ff */
[----:B------:R-:W-:Y:S01]  /*8e50*/  MUFU.EX2 R179, R32 ;  /* 0x0000002000b37308 */ /* 0x000fe20000000800 */
[----:B--2---:R-:W-:Y:S01]  /*8e60*/  F2FP.PACK_AB R139, R168, R169 ;  /* 0x000000a9a88b723e */ /* 0x004fe200000000ff */
[--C-:B------:R-:W-:Y:S01]  /*8e70*/  FFMA.FTZ R46, R46, c[0x0][0x2d0], -R133.reuse ;  /* 0x0000b4002e2e7a23 */ /* 0x100fe20000010885 */
[----:B------:R-:W-:Y:S01]  /*8e80*/  MOV R167, R177 ;  /* 0x000000b100a77202 */ /* 0x000fe20000000f00 */
[--C-:B------:R-:W-:Y:S02]  /*8e90*/  FFMA.FTZ R47, R47, c[0x0][0x2d0], -R133.reuse ;  /* 0x0000b4002f2f7a23 */ /* 0x100fe40000010885 */
[--C-:B------:R-:W-:Y:S02]  /*8ea0*/  FFMA.FTZ R50, R50, c[0x0][0x2d0], -R133.reuse ;  /* 0x0000b40032327a23 */ /* 0x100fe40000010885 */
[C---:B------:R-:W-:Y:S02]  /*8eb0*/  HMMA.16816.F32 R4, R136.reuse, R140, R4 ;  /* 0x0000008c8804723c */ /* 0x040fe40000001804 */
[----:B------:R-:W-:Y:S01]  /*8ec0*/  MUFU.EX2 R177, R33 ;  /* 0x0000002100b17308 */ /* 0x000fe20000000800 */
[----:B------:R-:W-:Y:S05]  /*8ed0*/  FFMA.FTZ R133, R51, c[0x0][0x2d0], -R133 ;  /* 0x0000b40033857a23 */ /* 0x000fea0000010885 */
[C---:B------:R-:W-:Y:S01]  /*8ee0*/  HMMA.16816.F32 R8, R136.reuse, R142, R8 ;  /* 0x0000008e8808723c */ /* 0x040fe20000001808 */
[----:B------:R-:W2:Y:S03]  /*8ef0*/  LDSM.16.MT88.4 R140, [R227+0x900] ;  /* 0x00090000e38c783b */ /* 0x000ea60000004200 */
[----:B------:R-:W-:Y:S04]  /*8f00*/  MUFU.EX2 R166, R37 ;  /* 0x0000002500a67308 */ /* 0x000fe80000000800 */
[C---:B------:R-:W-:Y:S06]  /*8f10*/  HMMA.16816.F32 R52, R136.reuse, R144, R52 ;  /* 0x000000908834723c */ /* 0x040fec0000001834 */
[----:B------:R-:W-:Y:S02]  /*8f20*/  MUFU.EX2 R133, R133 ;  /* 0x0000008500857308 */ /* 0x000fe40000000800 */
[C---:B------:R-:W-:Y:S01]  /*8f30*/  HMMA.16816.F32 R56, R136.reuse, R146, R56 ;  /* 0x000000928838723c */ /* 0x040fe20000001838 */
[----:B------:R-:W3:Y:S07]  /*8f40*/  LDSM.16.MT88.4 R144, [R224+0x3900] ;  /* 0x00390000e090783b */ /* 0x000eee0000004200 */
[C---:B-1----:R-:W-:Y:S01]  /*8f50*/  HMMA.16816.F32 R60, R136.reuse, R148, R60 ;  /* 0x00000094883c723c */ /* 0x042fe2000000183c */
[----:B------:R-:W1:Y:S07]  /*8f60*/  MUFU.EX2 R181, R21 ;  /* 0x0000001500b57308 */ /* 0x000e6e0000000800 */
[C---:B------:R-:W-:Y:S01]  /*8f70*/  HMMA.16816.F32 R64, R136.reuse, R150, R64 ;  /* 0x000000968840723c */ /* 0x040fe20000001840 */
[----:B------:R-:W4:Y:S02]  /*8f80*/  LDSM.16.MT88.4 R148, [R225+0x3900] ;  /* 0x00390000e194783b */ /* 0x000f240000004200 */
[----:B------:R3:W-:Y:S05]  /*8f90*/  MUFU.EX2 R163, R22 ;  /* 0x0000001600a37308 */ /* 0x0007ea0000000800 */
[C---:B--2---:R-:W-:Y:S05]  /*8fa0*/  HMMA.16816.F32 R68, R136.reuse, R140, R68 ;  /* 0x0000008c8844723c */ /* 0x044fea0000001844 */
[----:B------:R-:W2:Y:S03]  /*8fb0*/  MUFU.EX2 R162, R23 ;  /* 0x0000001700a27308 */ /* 0x000ea60000000800 */
[C---:B------:R-:W-:Y:S01]  /*8fc0*/  HMMA.16816.F32 R72, R136.reuse, R142, R72 ;  /* 0x0000008e8848723c */ /* 0x040fe20000001848 */
[----:B------:R-:W4:Y:S03]  /*8fd0*/  LDSM.16.MT88.4 R140, [R228+0x3900] ;  /* 0x00390000e48c783b */ /* 0x000f260000004200 */
[----:B-1----:R-:W-:Y:S03]  /*8fe0*/  F2FP.PACK_AB R20, R181, R182 ;  /* 0x000000b6b514723e */ /* 0x002fe600000000ff */
[----:B------:R-:W-:Y:S01]  /*8ff0*/  MUFU.EX2 R45, R45 ;  /* 0x0000002d002d7308 */ /* 0x000fe20000000800 */
[C---:B---3--:R-:W-:Y:S04]  /*9000*/  HMMA.16816.F32 R76, R136.reuse, R144, R76 ;  /* 0x00000090884c723c */ /* 0x048fe8000000184c */
[----:B------:R-:W-:Y:S04]  /*9010*/  F2FP.PACK_AB R22, R180, R183 ;  /* 0x000000b7b416723e */ /* 0x000fe800000000ff */
[C---:B------:R-:W-:Y:S01]  /*9020*/  HMMA.16816.F32 R80, R136.reuse, R146, R80 ;  /* 0x000000928850723c */ /* 0x040fe20000001850 */
[----:B------:R-:W1:Y:S01]  /*9030*/  LDSM.16.MT88.4 R144, [R227+0x3900] ;  /* 0x00390000e390783b */ /* 0x000e620000004200 */
[----:B------:R-:W-:Y:S02]  /*9040*/  MUFU.EX2 R46, R46 ;  /* 0x0000002e002e7308 */ /* 0x000fe40000000800 */
[----:B--2---:R-:W-:Y:S04]  /*9050*/  F2FP.PACK_AB R21, R162, R163 ;  /* 0x000000a3a215723e */ /* 0x004fe800000000ff */
[C---:B----4-:R-:W-:Y:S04]  /*9060*/  HMMA.16816.F32 R84, R136.reuse, R148, R84 ;  /* 0x000000948854723c */ /* 0x050fe80000001854 */
[----:B------:R-:W-:Y:S04]  /*9070*/  MUFU.EX2 R47, R47 ;  /* 0x0000002f002f7308 */ /* 0x000fe80000000800 */
[C---:B------:R-:W-:Y:S01]  /*9080*/  HMMA.16816.F32 R88, R136.reuse, R150, R88 ;  /* 0x000000968858723c */ /* 0x040fe20000001858 */
[----:B------:R-:W2:Y:S05]  /*9090*/  LDSM.16.MT88.4 R148, [R224+0x6900] ;  /* 0x00690000e094783b */ /* 0x000eaa0000004200 */
[----:B------:R-:W-:Y:S02]  /*90a0*/  MUFU.EX2 R48, R48 ;  /* 0x0000003000307308 */ /* 0x000fe40000000800 */
[C---:B------:R-:W-:Y:S08]  /*90b0*/  HMMA.16816.F32 R92, R136.reuse, R140, R92 ;  /* 0x0000008c885c723c */ /* 0x040ff0000000185c */
[----:B------:R-:W-:Y:S01]  /*90c0*/  MUFU.EX2 R50, R50 ;  /* 0x0000003200327308 */ /* 0x000fe20000000800 */
        /* <DEDUP_REMOVED lines=11> */
[C---:B-1----:R-:W-:Y:S01]  /*9180*/  HMMA.16816.F32 R12, R136.reuse, R144, R12 ;  /* 0x00000090880c723c */ /* 0x042fe2000000180c */
[----:B------:R-:W-:Y:S07]  /*9190*/  MUFU.EX2 R145, R30 ;  /* 0x0000001e00917308 */ /* 0x000fee0000000800 */
[C---:B------:R-:W-:Y:S03]  /*91a0*/  HMMA.16816.F32 R124, R136.reuse, R146, R124 ;  /* 0x00000092887c723c */ /* 0x040fe6000000187c */
[----:B------:R1:W4:Y:S05]  /*91b0*/  MUFU.EX2 R146, R27 ;  /* 0x0000001b00927308 */ /* 0x00032a0000000800 */
[C---:B--2---:R-:W-:Y:S05]  /*91c0*/  HMMA.16816.F32 R16, R136.reuse, R148, R16 ;  /* 0x000000948810723c */ /* 0x044fea0000001810 */
[----:B------:R-:W2:Y:S03]  /*91d0*/  MUFU.EX2 R147, R29 ;  /* 0x0000001d00937308 */ /* 0x000ea60000000800 */
[----:B------:R-:W-:Y:S01]  /*91e0*/  HMMA.16816.F32 R128, R136, R150, R128 ;  /* 0x000000968880723c */ /* 0x000fe20000001880 */
[----:B------:R-:W-:Y:S06]  /*91f0*/  LDSM.16.MT88.4 R136, [R228+0x1100] ;  /* 0x00110000e488783b */ /* 0x000fec0000004200 */
[----:B------:R2:W2:Y:S02]  /*9200*/  MUFU.EX2 R144, R31 ;  /* 0x0000001f00907308 */ /* 0x0004a40000000800 */
[----:B-1----:R-:W1:Y:S03]  /*9210*/  LDSM.16.MT88.4 R24, [R225+0x1100] ;  /* 0x00110000e118783b */ /* 0x002e660000004200 */
[----:B----4-:R-:W-:Y:S05]  /*9220*/  F2FP.PACK_AB R23, R146, R161 ;  /* 0x000000a19217723e */ /* 0x010fea00000000ff */
[----:B------:R-:W-:Y:S02]  /*9230*/  MUFU.EX2 R151, R34 ;  /* 0x0000002200977308 */ /* 0x000fe40000000800 */
[C---:B---3--:R-:W-:Y:S08]  /*9240*/  HMMA.16816.F32 R4, R20.reuse, R140, R4 ;  /* 0x0000008c1404723c */ /* 0x048ff00000001804 */
[C---:B------:R-:W-:Y:S01]  /*9250*/  HMMA.16816.F32 R8, R20.reuse, R142, R8 ;  /* 0x0000008e1408723c */ /* 0x040fe20000001808 */
[----:B------:R-:W3:Y:S01]  /*9260*/  LDSM.16.MT88.4 R140, [R227+0x1100] ;  /* 0x00110000e38c783b */ /* 0x000ee20000004200 */
[----:B------:R4:W3:Y:S07]  /*9270*/  MUFU.EX2 R150, R35 ;  /* 0x0000002300967308 */ /* 0x0008ee0000000800 */
[----:B--2---:R-:W-:Y:S03]  /*9280*/  LDSM.16.MT88.4 R28, [R224+0x1900] ;  /* 0x00190000e01c783b */ /* 0x004fe60000004200 */
[----:B------:R-:W-:Y:S10]  /*9290*/  MUFU.EX2 R149, R38 ;  /* 0x0000002600957308 */ /* 0x000ff40000000800 */
[----:B------:R-:W-:Y:S01]  /*92a0*/  MUFU.EX2 R148, R39 ;  /* 0x0000002700947308 */ /* 0x000fe20000000800 */
[C---:B-1----:R-:W-:Y:S01]  /*92b0*/  HMMA.16816.F32 R52, R20.reuse, R24, R52 ;  /* 0x000000181434723c */ /* 0x042fe20000001834 */
[----:B----4-:R-:W-:Y:S07]  /*92c0*/  LDSM.16.MT88.4 R32, [R228+0x1900] ;  /* 0x00190000e420783b */ /* 0x010fee0000004200 */
        /* <DEDUP_REMOVED lines=23> */
[C---:B---3--:R-:W-:Y:S07]  /*9440*/  HMMA.16816.F32 R116, R20.reuse, R140, R116 ;  /* 0x0000008c1474723c */ /* 0x048fee0000001874 */
[----:B------:R-:W-:Y:S01]  /*9450*/  MOV R141, R167 ;  /* 0x000000a7008d7202 */ /* 0x000fe20000000f00 */
[C---:B------:R-:W-:Y:S01]  /*9460*/  HMMA.16816.F32 R120, R20.reuse, R142, R120 ;  /* 0x0000008e1478723c */ /* 0x040fe20000001878 */
[----:B------:R3:W4:Y:S03]  /*9470*/  MUFU.EX2 R167, R36 ;  /* 0x0000002400a77308 */ /* 0x0007260000000800 */
[----:B------:R-:W-:Y:S03]  /*9480*/  MOV R140, R164 ;  /* 0x000000a4008c7202 */ /* 0x000fe60000000f00 */
[----:B------:R-:W-:Y:S01]  /*9490*/  MOV R143, R165 ;  /* 0x000000a5008f7202 */ /* 0x000fe20000000f00 */
[C---:B-1----:R-:W-:Y:S03]  /*94a0*/  HMMA.16816.F32 R12, R20.reuse, R24, R12 ;  /* 0x00000018140c723c */ /* 0x042fe6000000180c */
[----:B------:R-:W-:Y:S01]  /*94b0*/  MUFU.EX2 R165, R40 ;  /* 0x0000002800a57308 */ /* 0x000fe20000000800 */
[----:B------:R-:W-:Y:S04]  /*94c0*/  MOV R142, R160 ;  /* 0x000000a0008e7202 */ /* 0x000fe80000000f00 */
[C---:B------:R-:W-:Y:S01]  /*94d0*/  HMMA.16816.F32 R124, R20.reuse, R26, R124 ;  /* 0x0000001a147c723c */ /* 0x040fe2000000187c */
[----:B------:R-:W1:Y:S04]  /*94e0*/  LDSM.16.MT88.4 R24, [R225+0x1900] ;  /* 0x00190000e118783b */ /* 0x000e680000004200 */
[----:B------:R-:W1:Y:S03]  /*94f0*/  MUFU.EX2 R164, R41 ;  /* 0x0000002900a47308 */ /* 0x000e660000000800 */
[C---:B--2---:R-:W-:Y:S01]  /*9500*/  HMMA.16816.F32 R16, R20.reuse, R136, R16 ;  /* 0x000000881410723c */ /* 0x044fe20000001810 */
[----:B---3--:R-:W-:Y:S06]  /*9510*/  LDSM.16.MT88.4 R36, [R228+0x2100] ;  /* 0x00210000e424783b */ /* 0x008fec0000004200 */
[----:B------:R-:W-:Y:S01]  /*9520*/  MUFU.EX2 R160, R42 ;  /* 0x0000002a00a07308 */ /* 0x000fe20000000800 */
[----:B------:R-:W-:Y:S01]  /*9530*/  MOV R137, R134 ;  /* 0x0000008600897202 */ /* 0x000fe20000000f00 */
[----:B------:R-:W-:Y:S01]  /*9540*/  HMMA.16816.F32 R128, R20, R138, R128 ;  /* 0x0000008a1480723c */ /* 0x000fe20000001880 */
[----:B------:R-:W2:Y:S02]  /*9550*/  LDL.LU R138, [R1] ;  /* 0x00000000018a7983 */ /* 0x000ea40000300800 */
[--C-:B------:R-:W-:Y:S02]  /*9560*/  FFMA.FTZ R136, R44, c[0x0][0x2d0], -R172.reuse ;  /* 0x0000b4002c887a23 */ /* 0x100fe400000108ac */
[----:B------:R-:W3:Y:S01]  /*9570*/  LDL.LU R139, [R1+0x4] ;  /* 0x00000400018b7983 */ /* 0x000ee20000300800 */
[----:B------:R-:W-:Y:S01]  /*9580*/  FFMA.FTZ R172, R49, c[0x0][0x2d0], -R172 ;  /* 0x0000b40031ac7a23 */ /* 0x000fe200000108ac */
[----:B------:R-:W-:Y:S01]  /*9590*/  F2FP.PACK_AB R20, R147, R178 ;  /* 0x000000b29314723e */ /* 0x000fe200000000ff */
[----:B------:R1:W1:Y:S01]  /*95a0*/  MUFU.EX2 R134, R43 ;  /* 0x0000002b00867308 */ /* 0x0002620000000800 */
[----:B------:R-:W-:Y:S03]  /*95b0*/  F2FP.PACK_AB R22, R177, R179 ;  /* 0x000000b3b116723e */ /* 0x000fe600000000ff */
[----:B------:R-:W-:Y:S02]  /*95c0*/  F2FP.PACK_AB R21, R144, R145 ;  /* 0x000000919015723e */ /* 0x000fe400000000ff */
[----:B------:R-:W-:Y:S04]  /*95d0*/  F2FP.PACK_AB R23, R150, R151 ;  /* 0x000000979617723e */ /* 0x000fe800000000ff */
[----:B------:R-:W2:Y:S03]  /*95e0*/  MUFU.EX2 R49, R136 ;  /* 0x0000008800317308 */ /* 0x000ea60000000800 */
[C---:B------:R-:W-:Y:S07]  /*95f0*/  HMMA.16816.F32 R4, R20.reuse, R28, R4 ;  /* 0x0000001c1404723c */ /* 0x040fee0000001804 */
[----:B------:R-:W2:Y:S01]  /*9600*/  MUFU.EX2 R172, R172 ;  /* 0x000000ac00ac7308 */ /* 0x000ea20000000800 */
[C---:B------:R-:W-:Y:S01]  /*9610*/  HMMA.16816.F32 R8, R20.reuse, R30, R8 ;  /* 0x0000001e1408723c */ /* 0x040fe20000001808 */
[----:B------:R-:W4:Y:S07]  /*9620*/  LDSM.16.MT88.4 R28, [R227+0x1900] ;  /* 0x00190000e31c783b */ /* 0x000f2e0000004200 */
[C---:B-1----:R-:W-:Y:S01]  /*9630*/  HMMA.16816.F32 R52, R20.reuse, R24, R52 ;  /* 0x000000181434723c */ /* 0x042fe20000001834 */
[----:B------:R-:W-:Y:S07]  /*9640*/  LDSM.16.MT88.4 R40, [R225+0x5100] ;  /* 0x00510000e128783b */ /* 0x000fee0000004200 */
[C---:B------:R-:W-:Y:S01]  /*9650*/  HMMA.16816.F32 R56, R20.reuse, R26, R56 ;  /* 0x0000001a1438723c */ /* 0x040fe20000001838 */
[----:B------:R-:W1:Y:S07]  /*9660*/  LDSM.16.MT88.4 R24, [R224+0x4900] ;  /* 0x00490000e018783b */ /* 0x000e6e0000004200 */
[C---:B------:R-:W-:Y:S08]  /*9670*/  HMMA.16816.F32 R60, R20.reuse, R32, R60 ;  /* 0x00000020143c723c */ /* 0x040ff0000000183c */
[C---:B------:R-:W-:Y:S01]  /*9680*/  HMMA.16816.F32 R64, R20.reuse, R34, R64 ;  /* 0x000000221440723c */ /* 0x040fe20000001840 */
[----:B------:R-:W1:Y:S07]  /*9690*/  LDSM.16.MT88.4 R32, [R225+0x4900] ;  /* 0x00490000e120783b */ /* 0x000e6e0000004200 */
[C---:B----4-:R-:W-:Y:S08]  /*96a0*/  HMMA.16816.F32 R68, R20.reuse, R28, R68 ;  /* 0x0000001c1444723c */ /* 0x050ff00000001844 */
[C---:B------:R-:W-:Y:S01]  /*96b0*/  HMMA.16816.F32 R72, R20.reuse, R30, R72 ;  /* 0x0000001e1448723c */ /* 0x040fe20000001848 */
[----:B------:R-:W4:Y:S07]  /*96c0*/  LDSM.16.MT88.4 R28, [R228+0x4900] ;  /* 0x00490000e41c783b */ /* 0x000f2e0000004200 */
[C---:B-1----:R-:W-:Y:S08]  /*96d0*/  HMMA.16816.F32 R76, R20.reuse, R24, R76 ;  /* 0x00000018144c723c */ /* 0x042ff0000000184c */
        /* <DEDUP_REMOVED lines=21> */
[----:B------:R-:W-:Y:S01]  /*9830*/  HMMA.16816.F32 R128, R20, R34, R128 ;  /* 0x000000221480723c */ /* 0x000fe20000001880 */
[----:B------:R-:W1:Y:S06]  /*9840*/  LDSM.16.MT88.4 R32, [R227+0x2100] ;  /* 0x00210000e320783b */ /* 0x000e6c0000004200 */
[----:B------:R-:W-:Y:S02]  /*9850*/  F2FP.PACK_AB R20, R166, R167 ;  /* 0x000000a7a614723e */ /* 0x000fe400000000ff */
[----:B------:R-:W-:Y:S03]  /*9860*/  F2FP.PACK_AB R22, R164, R165 ;  /* 0x000000a5a416723e */ /* 0x000fe600000000ff */
[----:B------:R-:W-:Y:S02]  /*9870*/  F2FP.PACK_AB R21, R148, R149 ;  /* 0x000000959415723e */ /* 0x000fe400000000ff */
[----:B------:R-:W-:Y:S07]  /*9880*/  F2FP.PACK_AB R23, R134, R160 ;  /* 0x000000a08617723e */ /* 0x000fee00000000ff */
        /* <DEDUP_REMOVED lines=9> */
[C---:B------:R-:W-:Y:S08]  /*9920*/  HMMA.16816.F32 R68, R20.reuse, R32, R68 ;  /* 0x000000201444723c */ /* 0x040ff00000001844 */
[C---:B------:R-:W-:Y:S01]  /*9930*/  HMMA.16816.F32 R72, R20.reuse, R34, R72 ;  /* 0x000000221448723c */ /* 0x040fe20000001848 */
[----:B------:R-:W-:Y:S07]  /*9940*/  LDSM.16.MT88.4 R32, [R225+0x8100] ;  /* 0x00810000e120783b */ /* 0x000fee0000004200 */
[C---:B----4-:R-:W-:Y:S08]  /*9950*/  HMMA.16816.F32 R76, R20.reuse, R28, R76 ;  /* 0x0000001c144c723c */ /* 0x050ff0000000184c */
[C---:B------:R-:W-:Y:S01]  /*9960*/  HMMA.16816.F32 R80, R20.reuse, R30, R80 ;  /* 0x0000001e1450723c */ /* 0x040fe20000001850 */
[----:B------:R-:W4:Y:S03]  /*9970*/  LDSM.16.MT88.4 R28, [R224+0x8100] ;  /* 0x00810000e01c783b */ /* 0x000f260000004200 */
[----:B--2---:R-:W-:Y:S01]  /*9980*/  FFMA.FTZ R2, R2, R138, R251 ;  /* 0x0000008a02027223 */ /* 0x004fe200000100fb */
[----:B------:R-:W-:Y:S01]  /*9990*/  MOV R138, R143 ;  /* 0x0000008f008a7202 */ /* 0x000fe20000000f00 */
[----:B---3--:R-:W-:Y:S01]  /*99a0*/  FFMA.FTZ R44, R0, R139, R173 ;  /* 0x0000008b002c7223 */ /* 0x008fe200000100ad */
[----:B------:R-:W-:Y:S01]  /*99b0*/  MOV R139, R142 ;  /* 0x0000008e008b7202 */ /* 0x000fe20000000f00 */
[C---:B------:R-:W-:Y:S04]  /*99c0*/  HMMA.16816.F32 R84, R20.reuse, R40, R84 ;  /* 0x000000281454723c */ /* 0x040fe80000001854 */
[----:B------:R-:W-:Y:S02]  /*99d0*/  MOV R251, R140 ;  /* 0x0000008c00fb7202 */ /* 0x000fe40000000f00 */
[----:B------:R-:W-:Y:S02]  /*99e0*/  MOV R173, R141 ;  /* 0x0000008d00ad7202 */ /* 0x000fe40000000f00 */
[C---:B------:R-:W-:Y:S01]  /*99f0*/  HMMA.16816.F32 R88, R20.reuse, R42, R88 ;  /* 0x0000002a1458723c */ /* 0x040fe20000001858 */
[----:B------:R-:W2:Y:S03]  /*9a00*/  LDSM.16.MT88.4 R40, [R228+0x8100] ;  /* 0x00810000e428783b */ /* 0x000ea60000004200 */
[----:B------:R-:W-:Y:S01]  /*9a10*/  FADD.FTZ R0, R173, R2 ;  /* 0x00000002ad007221 */ /* 0x000fe20000010000 */
[----:B------:R-:W-:Y:S01]  /*9a20*/  MOV R173, R137 ;  /* 0x0000008900ad7202 */ /* 0x000fe20000000f00 */
[----:B------:R-:W-:Y:S02]  /*9a30*/  FADD.FTZ R2, R176, R44 ;  /* 0x0000002cb0027221 */ /* 0x000fe40000010000 */
[C---:B-1----:R-:W-:Y:S01]  /*9a40*/  HMMA.16816.F32 R92, R20.reuse, R24, R92 ;  /* 0x00000018145c723c */ /* 0x042fe2000000185c */
[----:B------:R-:W-:Y:S03]  /*9a50*/  LDSM.16.MT88.4 R140, [R224+0x2900] ;  /* 0x00290000e08c783b */ /* 0x000fe60000004200 */
[----:B------:R-:W-:Y:S01]  /*9a60*/  FADD.FTZ R0, R251, R0 ;  /* 0x00000000fb007221 */ /* 0x000fe20000010000 */
[----:B------:R-:W-:Y:S01]  /*9a70*/  MOV R251, R139 ;  /* 0x0000008b00fb7202 */ /* 0x000fe20000000f00 */
        /* <DEDUP_REMOVED lines=9> */
[----:B------:R-:W-:Y:S03]  /*9b10*/  LDSM.16.MT88.4 R36, [R228+0x5900] ;  /* 0x00590000e424783b */ /* 0x000fe60000004200 */
[----:B------:R-:W-:Y:S02]  /*9b20*/  FADD.FTZ R0, R170, R0 ;  /* 0x00000000aa007221 */ /* 0x000fe40000010000 */
[----:B------:R-:W-:Y:S02]  /*9b30*/  FADD.FTZ R2, R173, R2 ;  /* 0x00000002ad027221 */ /* 0x000fe40000010000 */
[C---:B----4-:R-:W-:Y:S04]  /*9b40*/  HMMA.16816.F32 R108, R20.reuse, R28, R108 ;  /* 0x0000001c146c723c */ /* 0x050fe8000000186c */
        /* <DEDUP_REMOVED lines=16> */
[C---:B------:R-:W-:Y:S01]  /*9c50*/  HMMA.16816.F32 R124, R20.reuse, R42, R124 ;  /* 0x0000002a147c723c */ /* 0x040fe2000000187c */
[----:B------:R-:W-:Y:S03]  /*9c60*/  LDSM.16.MT88.4 R40, [R227+0x5900] ;  /* 0x00590000e328783b */ /* 0x000fe60000004200 */
[----:B------:R-:W-:Y:S02]  /*9c70*/  FADD.FTZ R0, R146, R0 ;  /* 0x0000000092007221 */ /* 0x000fe40000010000 */
[----:B------:R-:W-:Y:S02]  /*9c80*/  FADD.FTZ R2, R180, R2 ;  /* 0x00000002b4027221 */ /* 0x000fe40000010000 */
[C---:B-1----:R-:W-:Y:S04]  /*9c90*/  HMMA.16816.F32 R16, R20.reuse, R24, R16 ;  /* 0x000000181410723c */ /* 0x042fe80000001810 */
[----:B------:R-:W-:Y:S02]  /*9ca0*/  FADD.FTZ R0, R145, R0 ;  /* 0x0000000091007221 */ /* 0x000fe40000010000 */
[----:B------:R-:W-:Y:S02]  /*9cb0*/  FADD.FTZ R2, R178, R2 ;  /* 0x00000002b2027221 */ /* 0x000fe40000010000 */
[----:B------:R-:W-:Y:S01]  /*9cc0*/  HMMA.16816.F32 R128, R20, R26, R128 ;  /* 0x0000001a1480723c */ /* 0x000fe20000001880 */
[----:B------:R-:W1:Y:S03]  /*9cd0*/  LDSM.16.MT88.4 R24, [R227+0x2900] ;  /* 0x00290000e318783b */ /* 0x000e660000004200 */
[----:B------:R-:W-:Y:S02]  /*9ce0*/  FADD.FTZ R2, R147, R2 ;  /* 0x0000000293027221 */ /* 0x000fe40000010000 */
[----:B------:R-:W-:Y:S01]  /*9cf0*/  FADD.FTZ R0, R144, R0 ;  /* 0x0000000090007221 */ /* 0x000fe20000010000 */
        /* <DEDUP_REMOVED lines=9> */
[C---:B------:R-:W-:Y:S01]  /*9d90*/  HMMA.16816.F32 R136, R20.reuse, R140, R4 ;  /* 0x0000008c1488723c */ /* 0x040fe20000001804 */
[----:B------:R-:W2:Y:S02]  /*9da0*/  LDSM.16.MT88.4 R4, [R224+0x5900] ;  /* 0x00590000e004783b */ /* 0x000ea40000004200 */
[----:B------:R-:W-:Y:S02]  /*9db0*/  FADD.FTZ R2, R166, R2 ;  /* 0x00000002a6027221 */ /* 0x000fe40000010000 */
[----:B------:R-:W-:Y:S02]  /*9dc0*/  FADD.FTZ R0, R149, R0 ;  /* 0x0000000095007221 */ /* 0x000fe40000010000 */
[----:B------:R-:W-:Y:S01]  /*9dd0*/  FADD.FTZ R2, R165, R2 ;  /* 0x00000002a5027221 */ /* 0x000fe20000010000 */
[C---:B------:R-:W-:Y:S01]  /*9de0*/  HMMA.16816.F32 R140, R20.reuse, R142, R8 ;  /* 0x0000008e148c723c */ /* 0x040fe20000001808 */
[----:B------:R-:W2:Y:S03]  /*9df0*/  LDSM.16.MT88.4 R8, [R225+0x5900] ;  /* 0x00590000e108783b */ /* 0x000ea60000004200 */
[----:B------:R-:W-:Y:S02]  /*9e00*/  FADD.FTZ R2, R164, R2 ;  /* 0x00000002a4027221 */ /* 0x000fe40000010000 */
[----:B------:R-:W-:Y:S02]  /*9e10*/  FADD.FTZ R0, R148, R0 ;  /* 0x0000000094007221 */ /* 0x000fe40000010000 */
[C---:B---3--:R-:W-:Y:S04]  /*9e20*/  HMMA.16816.F32 R52, R20.reuse, R28, R52 ;  /* 0x0000001c1434723c */ /* 0x048fe80000001834 */
[----:B------:R-:W-:Y:S04]  /*9e30*/  FADD.FTZ R0, R160, R0 ;  /* 0x00000000a0007221 */ /* 0x000fe80000010000 */
[C---:B------:R-:W-:Y:S01]  /*9e40*/  HMMA.16816.F32 R56, R20.reuse, R30, R56 ;  /* 0x0000001e1438723c */ /* 0x040fe20000001838 */
[----:B------:R-:W3:Y:S07]  /*9e50*/  LDSM.16.MT88.4 R28, [R224+0x8900] ;  /* 0x00890000e01c783b */ /* 0x000eee0000004200 */
[C---:B----4-:R-:W-:Y:S08]  /*9e60*/  HMMA.16816.F32 R60, R20.reuse, R32, R60 ;  /* 0x00000020143c723c */ /* 0x050ff0000000183c */
[C---:B------:R-:W-:Y:S08]  /*9e70*/  HMMA.16816.F32 R64, R20.reuse, R34, R64 ;  /* 0x000000221440723c */ /* 0x040ff00000001840 */
        /* <DEDUP_REMOVED lines=17> */
[C---:B--2---:R-:W-:Y:S07]  /*9f90*/  HMMA.16816.F32 R144, R20.reuse, R4, R12 ;  /* 0x000000041490723c */ /* 0x044fee000000180c */
[----:B------:R-:W-:Y:S01]  /*9fa0*/  FADD.FTZ R4, R134, R0 ;  /* 0x0000000086047221 */ /* 0x000fe20000010000 */
[C---:B------:R-:W-:Y:S04]  /*9fb0*/  HMMA.16816.F32 R124, R20.reuse, R6, R124 ;  /* 0x00000006147c723c */ /* 0x040fe8000000187c */
[----:B------:R-:W-:Y:S01]  /*9fc0*/  FADD.FTZ R0, R49, R2 ;  /* 0x0000000231007221 */ /* 0x000fe20000010000 */
[----:B------:R-:W-:Y:S01]  /*9fd0*/  MOV R134, R3 ;  /* 0x0000000300867202 */ /* 0x000fe20000000f00 */
[----:B------:R-:W-:Y:S02]  /*9fe0*/  FADD.FTZ R4, R46, R4 ;  /* 0x000000042e047221 */ /* 0x000fe40000010000 */
[C---:B----4-:R-:W-:Y:S04]  /*9ff0*/  HMMA.16816.F32 R148, R20.reuse, R8, R16 ;  /* 0x000000081494723c */ /* 0x050fe80000001810 */
[----:B------:R-:W-:Y:S02]  /*a000*/  FADD.FTZ R0, R45, R0 ;  /* 0x000000002d007221 */ /* 0x000fe40000010000 */
[----:B------:R-:W-:Y:S02]  /*a010*/  FADD.FTZ R4, R47, R4 ;  /* 0x000000042f047221 */ /* 0x000fe40000010000 */
[----:B------:R-:W-:Y:S04]  /*a020*/  HMMA.16816.F32 R128, R20, R10, R128 ;  /* 0x0000000a1480723c */ /* 0x000fe80000001880 */
[----:B------:R-:W-:Y:S02]  /*a030*/  FADD.FTZ R2, R48, R0 ;  /* 0x0000000030027221 */ /* 0x000fe40000010000 */
[----:B------:R-:W-:Y:S02]  /*a040*/  FADD.FTZ R0, R50, R4 ;  /* 0x0000000432007221 */ /* 0x000fe40000010000 */
[----:B------:R-:W-:Y:S04]  /*a050*/  FADD.FTZ R2, R172, R2 ;  /* 0x00000002ac027221 */ /* 0x000fe80000010000 */
[----:B------:R-:W-:Y:S01]  /*a060*/  FADD.FTZ R0, R133, R0 ;  /* 0x0000000085007221 */ /* 0x000fe20000010000 */
[----:B------:R1:W-:Y:S01]  /*a070*/  STL [R1], R2 ;  /* 0x0000000201007387 */ /* 0x0003e20000100800 */
[----:B------:R-:W-:Y:S03]  /*a080*/  MOV R133, R132 ;  /* 0x0000008400857202 */ /* 0x000fe60000000f00 */
[----:B------:R1:W-:Y:S01]  /*a090*/  STL [R1+0x4], R0 ;  /* 0x0000040001007387 */ /* 0x0003e20000100800 */
[----:B------:R-:W-:-:S05]  /*a0a0*/  @P0 BRA `(.L_x_1286) ;  /* 0xffffca0000000947 */ /* 0x000fca000383ffff */
.L_x_1285:
[----:B-1--4-:R-:W2:Y:S04]  /*a0b0*/  LDL.LU R0, [R1] ;  /* 0x0000000001007983 */ /* 0x012ea80000300800 */
[----:B------:R-:W1:Y:S01]  /*a0c0*/  S2R R8, SR_TID.X ;  /* 0x0000000000087919 */ /* 0x000e620000002100 */
[----:B------:R-:W-:Y:S01]  /*a0d0*/  MOV R134, c[0x0][0x4e8] ;  /* 0x00013a0000867a02 */ /* 0x000fe20000000f00 */
[----:B------:R-:W3:Y:S01]  /*a0e0*/  S2UR UR7, SR_CTAID.Y ;  /* 0x00000000000779c3 */ /* 0x000ee20000002600 */
[----:B------:R-:W-:Y:S01]  /*a0f0*/  ULDC.64 UR4, c[0x0][0x490] ;  /* 0x0001240000047ab9 */ /* 0x000fe20000000a00 */
[----:B------:R-:W4:Y:S04]  /*a100*/  LDL.LU R2, [R1+0x4] ;  /* 0x0000040001027983 */ /* 0x000f280000300800 */
[----:B------:R-:W4:Y:S01]  /*a110*/  LDL.LU R9, [R1+0x40] ;  /* 0x0000400001097983 */ /* 0x000f220000300800 */
[----:B------:R-:W-:-:S03]  /*a120*/  ISETP.NE.AND P0, PT, R134, 0x1, PT ;  /* 0x000000018600780c */ /* 0x000fc60003f05270 */
[----:B-----5:R-:W4:Y:S01]  /*a130*/  LDL.LU R135, [R1+0x5c] ;  /* 0x00005c0001877983 */ /* 0x020f220000300800 */
        /* <DEDUP_REMOVED lines=23> */
[----:B------:R-:W-:-:S03]  /*a2b0*/  IADD3 R2, -R4, R8, RZ ;  /* 0x0000000804027210 */ /* 0x000fc60007ffe1ff */
[----:B------:R-:W1:Y:S01]  /*a2c0*/  @P2 MUFU.RCP R0, R11 ;  /* 0x0000000b00002308 */ /* 0x000e620000001000 */
[----:B------:R-:W-:Y:S01]  /*a2d0*/  IMAD.MOV.U32 R4, RZ, RZ, RZ ;  /* 0x000000ffff047224 */ /* 0x000fe200078e00ff */
[----:B------:R-:W-:Y:S01]  /*a2e0*/  UIMAD.WIDE.U32 UR12, UR7, UR4, URZ ;  /* 0x00000004070c72a5 */ /* 0x000fe2000f8e003f */
[----:B------:R-:W-:Y:S01]  /*a2f0*/  LOP3.LUT P4, RZ, R2, 0x3, RZ, 0xc0, !PT ;  /* 0x0000000302ff7812 */ /* 0x000fe2000788c0ff */
[----:B------:R-:W-:Y:S01]  /*a300*/  UIMAD UR10, UR7, UR5, UR10 ;  /* 0x00000005070a72a4 */ /* 0x000fe2000f8e020a */
[----:B------:R-:W-:-:S03]  /*a310*/  IADD3 R7, -R26, RZ, RZ ;  /* 0x000000ff1a077210 */ /* 0x000fc60007ffe1ff */
[----:B------:R-:W2:Y:S01]  /*a320*/  @P1 MUFU.RCP R4, R6 ;  /* 0x0000000600041308 */ /* 0x000ea20000001000 */
[C---:B-1----:R-:W-:Y:S02]  /*a330*/  FMUL.FTZ R43, R0.reuse, R68 ;  /* 0x00000044002b7220 */ /* 0x042fe40000410000 */
[C---:B------:R-:W-:Y:S01]  /*a340*/  FMUL.FTZ R65, R0.reuse, R65 ;  /* 0x0000004100417220 */ /* 0x040fe20000410000 */
[----:B------:R-:W3:Y:S01]  /*a350*/  LDL.LU R68, [R1+0x38] ;  /* 0x0000380001447983 */ /* 0x000ee20000300800 */
[C---:B------:R-:W-:Y:S02]  /*a360*/  FMUL.FTZ R25, R0.reuse, R64 ;  /* 0x0000004000197220 */ /* 0x040fe40000410000 */
[C---:B------:R-:W-:Y:S02]  /*a370*/  FMUL.FTZ R15, R0.reuse, R53 ;  /* 0x00000035000f7220 */ /* 0x040fe40000410000 */
[C---:B------:R-:W-:Y:S02]  /*a380*/  FMUL.FTZ R19, R0.reuse, R52 ;  /* 0x0000003400137220 */ /* 0x040fe40000410000 */
[----:B------:R-:W-:Y:S01]  /*a390*/  FMUL.FTZ R21, R0, R56 ;  /* 0x0000003800157220 */ /* 0x000fe20000410000 */
[----:B------:R-:W-:Y:S01]  /*a3a0*/  SHF.R.S32.HI R2, RZ, 0x2, R5 ;  /* 0x00000002ff027819 */ /* 0x000fe20000011405 */
[C---:B--2---:R-:W-:Y:S01]  /*a3b0*/  FMUL.FTZ R67, R4.reuse, R67 ;  /* 0x0000004304437220 */ /* 0x044fe20000410000 */
[----:B------:R-:W-:Y:S01]  /*a3c0*/  ULDC.64 UR4, c[0x0][0x3e8] ;  /* 0x0000fa0000047ab9 */ /* 0x000fe20000000a00 */
[----:B------:R-:W-:-:S02]  /*a3d0*/  FMUL.FTZ R27, R4, R66 ;  /* 0x00000042041b7220 */ /* 0x000fc40000410000 */
[C---:B------:R-:W-:Y:S02]  /*a3e0*/  FMUL.FTZ R63, R4.reuse, R63 ;  /* 0x0000003f043f7220 */ /* 0x040fe40000410000 */
[----:B------:R-:W-:Y:S01]  /*a3f0*/  FMUL.FTZ R24, R4, R62 ;  /* 0x0000003e04187220 */ /* 0x000fe20000410000 */
[----:B------:R-:W-:Y:S01]  /*a400*/  F2FP.PACK_AB R27, R67, R27 ;  /* 0x0000001b431b723e */ /* 0x000fe200000000ff */
[----:B------:R1:W5:Y:S01]  /*a410*/  LDL R66, [R1+0x28] ;  /* 0x0000280001427983 */ /* 0x0003620000100800 */
[C---:B------:R-:W-:Y:S02]  /*a420*/  FMUL.FTZ R137, R0.reuse, R137 ;  /* 0x0000008900897220 */ /* 0x040fe40000410000 */
[C---:B------:R-:W-:Y:S01]  /*a430*/  FMUL.FTZ R13, R0.reuse, R136 ;  /* 0x00000088000d7220 */ /* 0x040fe20000410000 */
[----:B------:R-:W2:Y:S01]  /*a440*/  LDL R67, [R1+0x58] ;  /* 0x0000580001437983 */ /* 0x000ea20000100800 */
[----:B------:R-:W-:Y:S01]  /*a450*/  F2FP.PACK_AB R24, R63, R24 ;  /* 0x000000183f18723e */ /* 0x000fe200000000ff */
[C---:B------:R-:W-:Y:S01]  /*a460*/  FMUL.FTZ R141, R0.reuse, R141 ;  /* 0x0000008d008d7220 */ /* 0x040fe20000410000 */
[----:B------:R-:W-:Y:S01]  /*a470*/  F2FP.PACK_AB R25, R65, R25 ;  /* 0x000000194119723e */ /* 0x000fe200000000ff */
[----:B------:R1:W5:Y:S01]  /*a480*/  LDL R63, [R1+0x8] ;  /* 0x00000800013f7983 */ /* 0x0003620000100800 */
[----:B------:R-:W-:-:S02]  /*a490*/  FMUL.FTZ R17, R0, R140 ;  /* 0x0000008c00117220 */ /* 0x000fc40000410000 */
[C---:B------:R-:W-:Y:S01]  /*a4a0*/  FMUL.FTZ R57, R0.reuse, R57 ;  /* 0x0000003900397220 */ /* 0x040fe20000410000 */
[----:B------:R1:W5:Y:S01]  /*a4b0*/  LDL.64 R64, [R1+0x18] ;  /* 0x0000180001407983 */ /* 0x0003620000100a00 */
        /* <DEDUP_REMOVED lines=37> */
[----:B------:R-:W-:Y:S01]  /*a710*/  SHF.R.S32.HI R0, RZ, 0x1f, R5 ;  /* 0x0000001fff007819 */ /* 0x000fe20000011405 */
[C---:B------:R-:W-:Y:S01]  /*a720*/  FMUL.FTZ R59, R4.reuse, R59 ;  /* 0x0000003b043b7220 */ /* 0x040fe20000410000 */
[----:B------:R-:W4:Y:S01]  /*a730*/  @P1 MUFU.LG2 R6, R6 ;  /* 0x0000000600061308 */ /* 0x000f220000000c00 */
[----:B------:R-:W-:Y:S01]  /*a740*/  FMUL.FTZ R20, R4, R58 ;  /* 0x0000003a04147220 */ /* 0x000fe20000410000 */
[----:B------:R-:W-:Y:S01]  /*a750*/  LEA.HI R0, R0, R2, RZ, 0x3 ;  /* 0x0000000200007211 */ /* 0x000fe200078f18ff */
[----:B------:R-:W-:-:S03]  /*a760*/  IMAD R133, R7, c[0x0][0x4e8], R9 ;  /* 0x00013a0007857a24 */ /* 0x000fc600078e0209 */
[----:B------:R-:W-:Y:S02]  /*a770*/  F2FP.PACK_AB R20, R59, R20 ;  /* 0x000000143b14723e */ /* 0x000fe400000000ff */
[----:B------:R-:W-:Y:S01]  /*a780*/  LOP3.LUT R0, R0, 0xfffffff8, RZ, 0xc0, !PT ;  /* 0xfffffff800007812 */ /* 0x000fe200078ec0ff */
[----:B------:R-:W1:Y:S01]  /*a790*/  S2R R59, SR_CTAID.Z ;  /* 0x00000000003b7919 */ /* 0x000e620000002700 */
[----:B------:R-:W-:Y:S02]  /*a7a0*/  UIMAD.WIDE.U32 UR14, UR7, UR4, URZ ;  /* 0x00000004070e72a5 */ /* 0x000fe4000f8e003f */
[----:B------:R-:W-:Y:S02]  /*a7b0*/  IADD3 R10, R2, -R0, RZ ;  /* 0x80000000020a7210 */ /* 0x000fe40007ffe0ff */
[----:B------:R-:W-:Y:S01]  /*a7c0*/  @P2 MOV R2, 0x3f317218 ;  /* 0x3f31721800022802 */ /* 0x000fe20000000f00 */
[----:B------:R-:W-:Y:S01]  /*a7d0*/  @P1 IMAD.MOV.U32 R0, RZ, RZ, 0x3f317218 ;  /* 0x3f317218ff001424 */ /* 0x000fe200078e00ff */
[----:B------:R-:W-:Y:S01]  /*a7e0*/  MOV R9, UR15 ;  /* 0x0000000f00097c02 */ /* 0x000fe20008000f00 */
[----:B------:R-:W1:Y:S02]  /*a7f0*/  @P2 MUFU.LG2 R11, R11 ;  /* 0x0000000b000b2308 */ /* 0x000e640000000c00 */
[----:B------:R-:W-:-:S02]  /*a800*/  @P2 FMUL.FTZ R9, R2, c[0x0][0x2d0] ;  /* 0x0000b40002092a20 */ /* 0x000fc40000410000 */
[----:B----4-:R-:W-:Y:S02]  /*a810*/  @P1 FMUL.FTZ R2, R6, 0.69314718246459960938 ;  /* 0x3f31721806021820 */ /* 0x010fe40000410000 */
[----:B------:R-:W-:Y:S01]  /*a820*/  @P1 FMUL.FTZ R0, R0, c[0x0][0x2d0] ;  /* 0x0000b40000001a20 */ /* 0x000fe20000410000 */
[----:B------:R-:W-:Y:S01]  /*a830*/  UIMAD UR6, UR6, UR4, URZ ;  /* 0x00000004060672a4 */ /* 0x000fe2000f8e023f */
[----:B------:R-:W-:Y:S01]  /*a840*/  MOV R58, 0xff800000 ;  /* 0xff800000003a7802 */ /* 0x000fe20000000f00 */
[----:B------:R-:W-:Y:S02]  /*a850*/  FMUL.FTZ R139, R4, R139 ;  /* 0x0000008b048b7220 */ /* 0x000fe40000410000 */
[----:B------:R-:W-:Y:S01]  /*a860*/  @P1 FFMA.FTZ R58, R0, R3, R2 ;  /* 0x00000003003a1223 */ /* 0x000fe20000010002 */
[----:B------:R-:W-:Y:S01]  /*a870*/  SHF.R.S32.HI R0, RZ, 0x5, R16 ;  /* 0x00000005ff007819 */ /* 0x000fe20000011410 */
        /* <DEDUP_REMOVED lines=46> */
[----:B------:R-:W-:Y:S01]  /*ab60*/  MOV R6, R4 ;  /* 0x0000000400067202 */ /* 0x000fe20000000f00 */
[----:B------:R-:W4:Y:S01]  /*ab70*/  S2R R62, SR_CTAID.X ;  /* 0x00000000003e7919 */ /* 0x000f220000002500 */
[----:B------:R-:W-:-:S02]  /*ab80*/  MOV R4, R8 ;  /* 0x0000000800047202 */ /* 0x000fc40000000f00 */
[----:B------:R-:W-:Y:S02]  /*ab90*/  LEA.HI R3, R3, R0, RZ, 0x3 ;  /* 0x0000000003037211 */ /* 0x000fe400078f18ff */
[----:B-1----:R-:W-:Y:S02]  /*aba0*/  SHF.R.S32.HI R8, RZ, 0x1f, R59 ;  /* 0x0000001fff087819 */ /* 0x002fe4000001143b */
[----:B------:R-:W-:Y:S01]  /*abb0*/  LEA.HI R2, R14, R14, RZ, 0x1 ;  /* 0x0000000e0e027211 */ /* 0x000fe200078f08ff */
[----:B------:R-:W-:Y:S01]  /*abc0*/  @P2 FMUL.FTZ R11, R11, 0.69314718246459960938 ;  /* 0x3f3172180b0b2820 */ /* 0x000fe20000410000 */
[----:B------:R-:W-:Y:S02]  /*abd0*/  MOV R5, UR13 ;  /* 0x0000000d00057c02 */ /* 0x000fe40008000f00 */
[----:B------:R-:W-:Y:S02]  /*abe0*/  MOV R5, UR5 ;  /* 0x0000000500057c02 */ /* 0x000fe40008000f00 */
[----:B------:R-:W-:Y:S01]  /*abf0*/  F2FP.PACK_AB R19, R15, R19 ;  /* 0x000000130f13723e */ /* 0x000fe200000000ff */
[----:B------:R-:W-:Y:S01]  /*ac00*/  IMAD R15, R8, c[0x0][0x3f0], RZ ;  /* 0x0000fc00080f7a24 */ /* 0x000fe200078e02ff */
[----:B------:R-:W-:-:S02]  /*ac10*/  LOP3.LUT R3, R3, 0xffffff8, RZ, 0xc0, !PT ;  /* 0x0ffffff803037812 */ /* 0x000fc400078ec0ff */
[----:B------:R-:W-:Y:S01]  /*ac20*/  LOP3.LUT R2, R2, 0x1ffffffe, RZ, 0xc0, !PT ;  /* 0x1ffffffe02027812 */ /* 0x000fe200078ec0ff */
[----:B------:R-:W-:Y:S01]  /*ac30*/  UIADD3 UR10, UR13, UR10, URZ ;  /* 0x0000000a0d0a7290 */ /* 0x000fe2000fffe03f */
[----:B------:R-:W-:Y:S01]  /*ac40*/  MOV R60, 0xff800000 ;  /* 0xff800000003c7802 */ /* 0x000fe20000000f00 */
[----:B------:R-:W-:Y:S01]  /*ac50*/  @P2 FFMA.FTZ R60, R9, R132, R11 ;  /* 0x00000084093c2223 */ /* 0x000fe2000001000b */
[C---:B------:R-:W-:Y:S01]  /*ac60*/  IADD3 R9, R0.reuse, -R3, RZ ;  /* 0x8000000300097210 */ /* 0x040fe20007ffe0ff */
[----:B------:R-:W-:Y:S01]  /*ac70*/  IMAD R16, R0, 0x200, R14 ;  /* 0x0000020000107824 */ /* 0x000fe200078e020e */
[----:B------:R-:W-:Y:S01]  /*ac80*/  IADD3 R11, R14, -R2, RZ ;  /* 0x800000020e0b7210 */ /* 0x000fe20007ffe0ff */
[----:B------:R-:W-:Y:S01]  /*ac90*/  IMAD R0, R59, c[0x0][0x3f4], R15 ;  /* 0x0000fd003b007a24 */ /* 0x000fe200078e020f */
[----:B------:R-:W-:Y:S01]  /*aca0*/  F2FP.PACK_AB R21, R57, R21 ;  /* 0x000000153915723e */ /* 0x000fe200000000ff */
[----:B------:R-:W-:Y:S01]  /*acb0*/  IMAD.WIDE.U32 R2, R59, c[0x0][0x3f0], R4 ;  /* 0x0000fc003b027a25 */ /* 0x000fe200078e0004 */
[----:B------:R-:W-:-:S03]  /*acc0*/  MOV R7, UR10 ;  /* 0x0000000a00077c02 */ /* 0x000fc60008000f00 */
[----:B------:R-:W-:Y:S01]  /*acd0*/  IMAD R57, R8, c[0x0][0x498], RZ ;  /* 0x0001260008397a24 */ /* 0x000fe200078e02ff */
[----:B------:R-:W-:Y:S02]  /*ace0*/  SHF.R.S32.HI R8, RZ, 0x2, R135 ;  /* 0x00000002ff087819 */ /* 0x000fe40000011487 */
[C---:B------:R-:W-:Y:S02]  /*acf0*/  LOP3.LUT R4, R10.reuse, 0x1, RZ, 0xc0, !PT ;  /* 0x000000010a047812 */ /* 0x040fe400078ec0ff */
[----:B------:R-:W-:Y:S02]  /*ad00*/  IADD3 R3, R3, R0, RZ ;  /* 0x0000000003037210 */ /* 0x000fe40007ffe0ff */
[----:B------:R-:W-:Y:S02]  /*ad10*/  LEA R0, R9, R8, 0x4 ;  /* 0x0000000809007211 */ /* 0x000fe400078e20ff */
[C---:B------:R-:W-:Y:S01]  /*ad20*/  SHF.L.U32 R5, R10.reuse, 0x6, RZ ;  /* 0x000000060a057819 */ /* 0x040fe200000006ff */
[----:B------:R-:W-:Y:S01]  /*ad30*/  IMAD.WIDE.U32 R14, R59, c[0x0][0x498], R6 ;  /* 0x000126003b0e7a25 */ /* 0x000fe200078e0006 */
[----:B------:R-:W-:-:S02]  /*ad40*/  R2P PR, R10, 0x6 ;  /* 0x000000060a007804 */ /* 0x000fc40000000000 */
[----:B------:R-:W-:Y:S02]  /*ad50*/  ISETP.NE.U32.AND P3, PT, R4, 0x1, PT ;  /* 0x000000010400780c */ /* 0x000fe40003f65070 */
[----:B------:R-:W-:Y:S02]  /*ad60*/  SHF.R.S32.HI R6, RZ, 0x1f, R26 ;  /* 0x0000001fff067819 */ /* 0x000fe4000001141a */
[----:B------:R-:W-:Y:S02]  /*ad70*/  LEA R4, R11, R0, 0x3 ;  /* 0x000000000b047211 */ /* 0x000fe400078e18ff */
[----:B------:R-:W-:Y:S01]  /*ad80*/  LOP3.LUT R5, R5, 0x1c0, RZ, 0xc0, !PT ;  /* 0x000001c005057812 */ /* 0x000fe200078ec0ff */
[----:B----4-:R-:W-:Y:S01]  /*ad90*/  IMAD R0, R62, 0x80, R0 ;  /* 0x000000803e007824 */ /* 0x010fe200078e0200 */
[----:B------:R-:W-:Y:S01]  /*ada0*/  F2FP.PACK_AB R23, R61, R23 ;  /* 0x000000173d17723e */ /* 0x000fe200000000ff */
[----:B------:R-:W-:Y:S01]  /*adb0*/  IMAD R61, R134, c[0x0][0x388], RZ ;  /* 0x0000e200863d7a24 */ /* 0x000fe200078e02ff */
[----:B------:R-:W-:Y:S01]  /*adc0*/  LEA R10, R62, R4, 0x7 ;  /* 0x000000043e0a7211 */ /* 0x000fe200078e38ff */
[----:B------:R-:W-:Y:S01]  /*add0*/  IMAD R4, R6, c[0x0][0x3e0], RZ ;  /* 0x0000f80006047a24 */ /* 0x000fe200078e02ff */
[----:B------:R-:W-:Y:S01]  /*ade0*/  LEA.HI R5, R5, R5, RZ, 0x1d ;  /* 0x0000000505057211 */ /* 0x000fe200078fe8ff */
[----:B------:R-:W-:Y:S01]  /*adf0*/  IMAD.WIDE.U32 R2, R26, c[0x0][0x3e0], R2 ;  /* 0x0000f8001a027a25 */ /* 0x000fe200078e0002 */
[----:B------:R-:W-:-:S02]  /*ae00*/  ISETP.GE.OR P5, PT, R0, R61, P4 ;  /* 0x0000003d0000720c */ /* 0x000fc400027a6670 */
[----:B------:R-:W-:Y:S01]  /*ae10*/  LEA R5, R16, R5, 0x1 ;  /* 0x0000000510057211 */ /* 0x000fe200078e08ff */
[----:B------:R-:W-:Y:S01]  /*ae20*/  IMAD R4, R26, c[0x0][0x3e4], R4 ;  /* 0x0000f9001a047a24 */ /* 0x000fe200078e0204 */
[----:B------:R-:W-:Y:S01]  /*ae30*/  IADD3 R0, R0, 0x8, RZ ;  /* 0x0000000800007810 */ /* 0x000fe20007ffe0ff */
[----:B------:R-:W-:Y:S01]  /*ae40*/  @P0 IMAD.HI.U32 R7, R10, c[0x0][0x4ec], RZ ;  /* 0x00013b000a070a27 */ /* 0x000fe200078e00ff */
[----:B------:R-:W-:Y:S02]  /*ae50*/  F2FP.PACK_AB R13, R137, R13 ;  /* 0x0000000d890d723e */ /* 0x000fe400000000ff */
[----:B------:R-:W-:Y:S02]  /*ae60*/  F2FP.PACK_AB R12, R139, R12 ;  /* 0x0000000c8b0c723e */ /* 0x000fe400000000ff */
[----:B------:R-:W-:Y:S02]  /*ae70*/  SHF.L.U32 R5, R5, 0x1, RZ ;  /* 0x0000000105057819 */ /* 0x000fe400000006ff */
[----:B------:R-:W-:-:S02]  /*ae80*/  ISETP.GE.OR P4, PT, R0, R61, P4 ;  /* 0x0000003d0000720c */ /* 0x000fc40002786670 */
        /* <DEDUP_REMOVED lines=27> */
[----:B------:R-:W-:Y:S01]  /*b040*/  IADD3 R0, R5, R3, RZ ;  /* 0x0000000305007210 */ /* 0x000fe20007ffe0ff */
[C---:B------:R-:W-:Y:S01]  /*b050*/  IMAD R10, R2.reuse, c[0x0][0x48c], R7 ;  /* 0x00012300020a7a24 */ /* 0x040fe200078e0207 */
[----:B------:R-:W-:Y:S01]  /*b060*/  IADD3 R15, R3, R4, RZ ;  /* 0x00000004030f7210 */ /* 0x000fe20007ffe0ff */
[----:B------:R-:W-:Y:S01]  /*b070*/  IMAD.WIDE.U32 R8, R2, c[0x0][0x488], R8 ;  /* 0x0001220002087a25 */ /* 0x000fe200078e0008 */
[----:B------:R-:W-:Y:S01]  /*b080*/  IADD3 R3, R5, R6, RZ ;  /* 0x0000000605037210 */ /* 0x000fe20007ffe0ff */
[----:B------:R-:W-:Y:S01]  /*b090*/  STS [R4], R17 ;  /* 0x0000001104007388 */ /* 0x000fe20000000800 */
[----:B------:R-:W-:Y:S01]  /*b0a0*/  F2FP.PACK_AB R43, R69, R43 ;  /* 0x0000002b452b723e */ /* 0x000fe200000000ff */
[C---:B------:R-:W-:Y:S01]  /*b0b0*/  IMAD.IADD R7, R6.reuse, 0x1, R4 ;  /* 0x0000000106077824 */ /* 0x040fe200078e0204 */
[----:B------:R-:W-:Y:S01]  /*b0c0*/  F2FP.PACK_AB R42, R71, R42 ;  /* 0x0000002a472a723e */ /* 0x000fe200000000ff */
[----:B------:R-:W-:Y:S01]  /*b0d0*/  STS [R4+0x400], R18 ;  /* 0x0004001204007388 */ /* 0x000fe20000000800 */
[----:B------:R-:W-:-:S02]  /*b0e0*/  IADD3 R2, R6, R0, RZ ;  /* 0x0000000006027210 */ /* 0x000fc40007ffe0ff */
[----:B------:R-:W-:Y:S01]  /*b0f0*/  F2FP.PACK_AB R41, R73, R41 ;  /* 0x000000294929723e */ /* 0x000fe200000000ff */
[----:B------:R-:W-:Y:S01]  /*b100*/  STS [R0+0x80], R19 ;  /* 0x0000801300007388 */ /* 0x000fe20000000800 */
[----:B------:R-:W-:Y:S02]  /*b110*/  F2FP.PACK_AB R40, R75, R40 ;  /* 0x000000284b28723e */ /* 0x000fe400000000ff */
[----:B------:R-:W-:Y:S01]  /*b120*/  IADD3 R6, R15, R6, RZ ;  /* 0x000000060f067210 */ /* 0x000fe20007ffe0ff */
        /* <DEDUP_REMOVED lines=10> */
[----:B------:R-:W-:-:S03]  /*b1d0*/  F2FP.PACK_AB R33, R89, R33 ;  /* 0x000000215921723e */ /* 0x000fc600000000ff */
[----:B------:R-:W-:Y:S01]  /*b1e0*/  STS [R3+0x480], R24 ;  /* 0x0004801803007388 */ /* 0x000fe20000000800 */
[----:B------:R-:W-:-:S03]  /*b1f0*/  F2FP.PACK_AB R32, R91, R32 ;  /* 0x000000205b20723e */ /* 0x000fc600000000ff */
[----:B------:R-:W-:Y:S01]  /*b200*/  STS [R7], R25 ;  /* 0x0000001907007388 */ /* 0x000fe20000000800 */
[----:B------:R-:W-:-:S03]  /*b210*/  F2FP.PACK_AB R31, R93, R31 ;  /* 0x0000001f5d1f723e */ /* 0x000fc600000000ff */
[----:B------:R-:W-:Y:S01]  /*b220*/  STS [R7+0x400], R27 ;  /* 0x0004001b07007388 */ /* 0x000fe20000000800 */
[----:B------:R-:W-:-:S03]  /*b230*/  F2FP.PACK_AB R30, R95, R30 ;  /* 0x0000001e5f1e723e */ /* 0x000fc600000000ff */
        /* <DEDUP_REMOVED lines=31> */
[----:B------:R-:W-:Y:S02]  /*b430*/  F2FP.PACK_AB R49, R147, R49 ;  /* 0x000000319331723e */ /* 0x000fe400000000ff */
[----:B------:R-:W-:Y:S01]  /*b440*/  LEA R14, P0, R8, c[0x0][0x450], 0x2 ;  /* 0x00011400080e7a11 */ /* 0x000fe200078010ff */
[----:B------:R-:W-:Y:S01]  /*b450*/  STS [R2+0x4080], R55 ;  /* 0x0040803702007388 */ /* 0x000fe20000000800 */
[----:B------:R-:W-:-:S03]  /*b460*/  IADD3 R9, R9, R10, RZ ;  /* 0x0000000a09097210 */ /* 0x000fc60007ffe0ff */
[----:B------:R-:W-:Y:S01]  /*b470*/  STS [R2+0x4480], R102 ;  /* 0x0044806602007388 */ /* 0x000fe20000000800 */
[----:B------:R-:W-:Y:S02]  /*b480*/  F2FP.PACK_AB R48, R125, R48 ;  /* 0x000000307d30723e */ /* 0x000fe400000000ff */
[----:B------:R-:W-:Y:S01]  /*b490*/  F2FP.PACK_AB R47, R127, R47 ;  /* 0x0000002f7f2f723e */ /* 0x000fe200000000ff */
        /* <DEDUP_REMOVED lines=28> */
[----:B---3--:R-:W-:-:S03]  /*b660*/  SHF.L.U32 R4, R68, 0x1, RZ ;  /* 0x0000000144047819 */ /* 0x008fc600000006ff */
[----:B-1----:R1:W-:Y:S04]  /*b670*/  @!P5 ST.E [R10.64], R60 ;  /* 0x0000003c0a00d985 */ /* 0x0023e8000c101908 */
[----:B----4-:R1:W-:Y:S04]  /*b680*/  @!P4 ST.E [R8.64], R58 ;  /* 0x0000003a0800c985 */ /* 0x0103e8000c101908 */
        /* <DEDUP_REMOVED lines=12> */
[----:B--2---:R-:W-:Y:S01]  /*b750*/  ISETP.GE.AND P0, PT, R67, R61, PT ;  /* 0x0000003d4300720c */ /* 0x004fe20003f06270 */
[----:B------:R2:W1:Y:S01]  /*b760*/  SHFL.IDX PT, R2, R21, RZ, 0x181f ;  /* 0x00181fff15027589 */ /* 0x00046200000e0000 */
[----:B------:R-:W-:Y:S03]  /*b770*/  BSSY B0, `(.L_x_1287) ;  /* 0x0000015000007945 */ /* 0x000fe60003800000 */
[----:B------:R2:W1:Y:S08]  /*b780*/  SHFL.IDX PT, R3, R20, RZ, 0x181f ;  /* 0x00181fff14037589 */ /* 0x00047000000e0000 */
[----:B------:R-:W-:Y:S05]  /*b790*/  @P0 BRA `(.L_x_1288) ;  /* 0x0000012000000947 */ /* 0x000fea0003800000 */
[----:B---34-:R-:W3:Y:S01]  /*b7a0*/  LDS.128 R16, [R4+0x80] ;  /* 0x0000800004107984 */ /* 0x018ee20000000c00 */
[----:B-----5:R-:W-:-:S02]  /*b7b0*/  ISETP.GE.AND P1, PT, R66, c[0x0][0x3c8], PT ;  /* 0x0000f20042007a0c */ /* 0x020fc40003f26270 */
[----:B------:R-:W-:Y:S01]  /*b7c0*/  ISETP.GE.AND P0, PT, R63, c[0x0][0x3c8], PT ;  /* 0x0000f2003f007a0c */ /* 0x000fe20003f06270 */
[----:B------:R-:W4:Y:S01]  /*b7d0*/  LDS.128 R12, [R4+0x4080] ;  /* 0x00408000040c7984 */ /* 0x000f220000000c00 */
[----:B------:R-:W-:-:S03]  /*b7e0*/  ISETP.GE.AND P2, PT, R64, c[0x0][0x3c8], PT ;  /* 0x0000f20040007a0c */ /* 0x000fc60003f46270 */
[----:B-1----:R1:W2:Y:S08]  /*b7f0*/  LDS.128 R8, [R4+0x8080] ;  /* 0x0080800004087984 */ /* 0x0022b00000000c00 */
[----:B------:R-:W-:Y:S02]  /*b800*/  @!P0 SHF.R.S32.HI R0, RZ, 0x1f, R63 ;  /* 0x0000001fff008819 */ /* 0x000fe4000001143f */
[----:B------:R-:W-:-:S02]  /*b810*/  @!P2 IMAD.WIDE R6, R64, 0x2, R2 ;  /* 0x000000024006a825 */ /* 0x000fc400078e0202 */
[----:B------:R-:W-:-:S04]  /*b820*/  @!P0 LEA.HI R0, R0, R63, RZ, 0x3 ;  /* 0x0000003f00008211 */ /* 0x000fc800078f18ff */
[----:B------:R-:W-:Y:S02]  /*b830*/  @!P0 LOP3.LUT R0, R0, 0xfffffff8, RZ, 0xc0, !PT ;  /* 0xfffffff800008812 */ /* 0x000fe400078ec0ff */
[----:B-1----:R-:W-:-:S04]  /*b840*/  @!P1 SHF.R.S32.HI R4, RZ, 0x1f, R66 ;  /* 0x0000001fff049819 */ /* 0x002fc80000011442 */
[----:B------:R-:W-:-:S04]  /*b850*/  @!P1 LEA.HI R4, R4, R66, RZ, 0x3 ;  /* 0x0000004204049211 */ /* 0x000fc800078f18ff */
[----:B------:R-:W-:Y:S01]  /*b860*/  @!P1 LOP3.LUT R4, R4, 0xfffffff8, RZ, 0xc0, !PT ;  /* 0xfffffff804049812 */ /* 0x000fe200078ec0ff */
[----:B---3--:R1:W-:Y:S04]  /*b870*/  @!P2 ST.E.128 [R6.64], R16 ;  /* 0x000000100600a985 */ /* 0x0083e8000c101d08 */
[----:B------:R-:W-:-:S04]  /*b880*/  @!P1 IMAD.WIDE R4, R4, 0x2, R2 ;  /* 0x0000000204049825 */ /* 0x000fc800078e0202 */
[----:B------:R-:W-:Y:S01]  /*b890*/  @!P0 IMAD.WIDE R2, R0, 0x2, R2 ;  /* 0x0000000200028825 */ /* 0x000fe200078e0202 */
[----:B----4-:R1:W-:Y:S04]  /*b8a0*/  @!P1 ST.E.128 [R4.64], R12 ;  /* 0x0000000c04009985 */ /* 0x0103e8000c101d08 */
[----:B--2---:R1:W-:Y:S02]  /*b8b0*/  @!P0 ST.E.128 [R2.64], R8 ;  /* 0x0000000802008985 */ /* 0x0043e4000c101d08 */
.L_x_1288:
[----:B---34-:R-:W-:Y:S05]  /*b8c0*/  BSYNC B0 ;  /* 0x0000000000007941 */ /* 0x018fea0003800000 */
.L_x_1287:
[----:B------:R-:W-:Y:S01]  /*b8d0*/  IADD3 R0, R67, 0x20, RZ ;  /* 0x0000002043007810 */ /* 0x000fe20007ffe0ff */
[----:B-1----:R1:W3:Y:S01]  /*b8e0*/  SHFL.IDX PT, R3, R20, 0x1, 0x181f ;  /* 0x00381f0014037f89 */ /* 0x0022e200000e0000 */
        /* <DEDUP_REMOVED lines=19> */
.L_x_1290:
[----:B------:R-:W-:Y:S05]  /*ba20*/  BSYNC B0 ;  /* 0x0000000000007941 */ /* 0x000fea0003800000 */
.L_x_1289:
[----:B------:R-:W-:Y:S01]  /*ba30*/  IADD3 R0, R67, 0x40, RZ ;  /* 0x0000004043007810 */ /* 0x000fe20007ffe0ff */
[----:B---3--:R3:W1:Y:S01]  /*ba40*/  SHFL.IDX PT, R3, R20, 0x2, 0x181f ;  /* 0x00581f0014037f89 */ /* 0x00866200000e0000 */
        /* <DEDUP_REMOVED lines=19> */
.L_x_1292:
[----:B------:R-:W-:Y:S05]  /*bb80*/  BSYNC B0 ;  /* 0x0000000000007941 */ /* 0x000fea0003800000 */
.L_x_1291:
        /* <DEDUP_REMOVED lines=22> */
.L_x_1293:
        /* <DEDUP_REMOVED lines=9> */
.L_x_2588:


//--------------------- .text._ZN7cutlass13device_kernelIN5flash19enable_sm80_to_sm89INS1_16FlashAttnFwdSm80INS1_25CollectiveMainloopFwdSm80ILi8ELi1ELb1EN4cute5tupleIJNS5_1CILi128EEENS7_ILi96EEENS7_ILi192EEEEEELi192ENS_6half_tEfNS_4arch4Sm80ELb0ELb0ELb0ELb1ELb0ELb0ELb1ELb0EEENS1_21CollectiveEpilogueFwdINS6_IJS8_SA_S9_EEENS6_IJNS7_ILi1EEESI_SI_EEESC_SE_Li256ELb1ELb1ELb0ELb0EEENS1_19SingleTileSchedulerILb1ELb0ELb1ELi128EEEEEEEEEvNT_6ParamsE --------------------------
	.section	.text._ZN7cutlass13device_kernelIN5flash19enable_sm80_to_sm89INS1_16FlashAttnFwdSm80INS1_25CollectiveMainloopFwdSm80ILi8ELi1ELb1EN4cute5tupleIJNS5_1CILi128EEENS7_ILi96EEENS7_ILi192EEEEEELi192ENS_6half_tEfNS_4arch4Sm80ELb0ELb0ELb0ELb1ELb0ELb0ELb1ELb0EEENS1_21CollectiveEpilogueFwdINS6_IJS8_SA_S9_EEENS6_IJNS7_ILi1EEESI_SI_EEESC_SE_Li256ELb1ELb1ELb0ELb0EEENS1_19SingleTileSchedulerILb1ELb0ELb1ELi128EEEEEEEEEvNT_6ParamsE,"ax",@progbits
	.sectioninfo	@"SHI_REGISTERS=255"
	.align	128
.text._ZN7cutlass13device_kernelIN5flash19enable_sm80_to_sm89INS1_16FlashAttnFwdSm80INS1_25CollectiveMainloopFwdSm80ILi8ELi1ELb1EN4cute5tupleIJNS5_1CILi128EEENS7_ILi96EEENS7_ILi192EEEEEELi192ENS_6half_tEfNS_4arch4Sm80ELb0ELb0ELb0ELb1ELb0ELb0ELb1ELb0EEENS1_21CollectiveEpilogueFwdINS6_IJS8_SA_S9_EEENS6_IJNS7_ILi1EEESI_SI_EEESC_SE_Li256ELb1ELb1ELb0ELb0EEENS1_19SingleTileSchedulerILb1ELb0ELb1ELi128EEEEEEEEEvNT_6ParamsE:
        .type           _ZN7cutlass13device_kernelIN5flash19enable_sm80_to_sm89INS1_16FlashAttnFwdSm80INS1_25CollectiveMainloopFwdSm80ILi8ELi1ELb1EN4cute5tupleIJNS5_1CILi128EEENS7_ILi96EEENS7_ILi192EEEEEELi192ENS_6half_tEfNS_4arch4Sm80ELb0ELb0ELb0ELb1ELb0ELb0ELb1ELb0EEENS1_21CollectiveEpilogueFwdINS6_IJS8_SA_S9_EEENS6_IJNS7_ILi1EEESI_SI_EEESC_SE_Li256ELb1ELb1ELb0ELb0EEENS1_19SingleTileSchedulerILb1ELb0ELb1ELi128EEEEEEEEEvNT_6ParamsE,@function
        .size           _ZN7cutlass13device_kernelIN5flash19enable_sm80_to_sm89INS1_16FlashAttnFwdSm80INS1_25CollectiveMainloopFwdSm80ILi8ELi1ELb1EN4cute5tupleIJNS5_1CILi128EEENS7_ILi96EEENS7_ILi192EEEEEELi192ENS_6half_tEfNS_4arch4Sm80ELb0ELb0ELb0ELb1ELb0ELb0ELb1ELb0EEENS1_21CollectiveEpilogueFwdINS6_IJS8_SA_S9_EEENS6_IJNS7_ILi1EEESI_SI_EEESC_SE_Li256ELb1ELb1ELb0ELb0EEENS1_19SingleTileSchedulerILb1ELb0ELb1ELi128EEEEEEEEEvNT_6ParamsE,(.L_x_2589 - _ZN7cutlass13device_kernelIN5flash19enable_sm80_to_sm89INS1_16FlashAttnFwdSm80INS1_25CollectiveMainloopFwdSm80ILi8ELi1ELb1EN4cute5tupleIJNS5_1CILi128EEENS7_ILi96EEENS7_ILi192EEEEEELi192ENS_6half_tEfNS_4arch4Sm80ELb0ELb0ELb0ELb1ELb0ELb0ELb1ELb0EEENS1_21CollectiveEpilogueFwdINS6_IJS8_SA_S9_EEENS6_IJNS7_ILi1EEESI_SI_EEESC_SE_Li256ELb1ELb1ELb0ELb0EEENS1_19SingleTileSchedulerILb1ELb0ELb1ELi128EEEEEEEEEvNT_6ParamsE)
        .other          _ZN7cutlass13device_kernelIN5flash19enable_sm80_to_sm89INS1_16FlashAttnFwdSm80INS1_25CollectiveMainloopFwdSm80ILi8ELi1ELb1EN4cute5tupleIJNS5_1CILi128EEENS7_ILi96EEENS7_ILi192EEEEEELi192ENS_6half_tEfNS_4arch4Sm80ELb0ELb0ELb0ELb1ELb0ELb0ELb1ELb0EEENS1_21CollectiveEpilogueFwdINS6_IJS8_SA_S9_EEENS6_IJNS7_ILi1EEESI_SI_EEESC_SE_Li256ELb1ELb1ELb0ELb0EEENS1_19SingleTileSchedulerILb1ELb0ELb1ELi128EEEEEEEEEvNT_6ParamsE,@"STO_CUDA_ENTRY STV_DEFAULT"
_ZN7cutlass13device_kernelIN5flash19enable_sm80_to_sm89INS1_16FlashAttnFwdSm80INS1_25CollectiveMainloopFwdSm80ILi8ELi1ELb1EN4cute5tupleIJNS5_1CILi128EEENS7_ILi96EEENS7_ILi192EEEEEELi192ENS_6half_tEfNS_4arch4Sm80ELb0ELb0ELb0ELb1ELb0ELb0ELb1ELb0EEENS1_21CollectiveEpilogueFwdINS6_IJS8_SA_S9_EEENS6_IJNS7_ILi1EEESI_SI_EEESC_SE_Li256ELb1ELb1ELb0ELb0EEENS1_19SingleTileSchedulerILb1ELb0ELb1ELi128EEEEEEEEEvNT_6ParamsE:
        /* <DEDUP_REMOVED lines=17> */
.L_x_1295:
        /* <DEDUP_REMOVED lines=8> */
.L_x_1297:
[----:B------:R-:W-:-:S05]  /*0190*/  MOV R0, c[0x0][0x54c] ;  /* 0x0001530000007a02 */ /* 0x000fca0000000f00 */
.L_x_1296:
[----:B-----5:R-:W-:Y:S01]  /*01a0*/  IMAD R0, R0, c[0x0][0x548], RZ ;  /* 0x0001520000007a24 */ /* 0x020fe200078e02ff */
[----:B-1----:R-:W-:-:S04]  /*01b0*/  SHF.L.U32 R2, R39, 0x7, RZ ;  /* 0x0000000727027819 */ /* 0x002fc800000006ff */
[----:B------:R-:W-:-:S04]  /*01c0*/  ISETP.GE.AND P0, PT, R2, R0, PT ;  /* 0x000000000200720c */ /* 0x000fc80003f06270 */
[----:B------:R-:W-:-:S05]  /*01d0*/  SEL R0, R5, 0xffffffff, !P0 ;  /* 0xffffffff05007807 */ /* 0x000fca0004000000 */
[----:B------:R1:W-:Y:S01]  /*01e0*/  STL [R1+0x8], R0 ;  /* 0x0000080001007387 */ /* 0x0003e20000100800 */
[----:B------:R-:W-:Y:S05]  /*01f0*/  BRA `(.L_x_1298) ;  /* 0x0000013000007947 */ /* 0x000fea0003800000 */
.L_x_1294:
[----:B---3--:R-:W-:-:S04]  /*0200*/  ISETP.NE.U32.AND P0, PT, RZ, c[0x0][0x568], PT ;  /* 0x00015a00ff007a0c */ /* 0x008fc80003f05070 */
[----:B------:R-:W-:-:S13]  /*0210*/  ISETP.NE.AND.EX P0, PT, RZ, c[0x0][0x56c], PT, P0 ;  /* 0x00015b00ff007a0c */ /* 0x000fda0003f05300 */
[----:B------:R-:W-:Y:S05]  /*0220*/  @!P0 BRA `(.L_x_1299) ;  /* 0x0000002000008947 */ /* 0x000fea0003800000 */
[----:B------:R1:W5:Y:S01]  /*0230*/  LDG.E R0, [R2.64] ;  /* 0x0000000402007981 */ /* 0x000362000c1e1900 */
[----:B------:R-:W-:Y:S05]  /*0240*/  BRA `(.L_x_1300) ;  /* 0x0000009000007947 */ /* 0x000fea0003800000 */
.L_x_1299:
        /* <DEDUP_REMOVED lines=8> */
.L_x_1301:
[----:B------:R-:W-:-:S05]  /*02d0*/  MOV R0, c[0x0][0x54c] ;  /* 0x0001530000007a02 */ /* 0x000fca0000000f00 */
.L_x_1300:
[----:B-----5:R-:W-:Y:S01]  /*02e0*/  IMAD R0, R0, c[0x0][0x548], RZ ;  /* 0x0001520000007a24 */ /* 0x020fe200078e02ff */
[----:B-1----:R-:W-:-:S04]  /*02f0*/  SHF.L.U32 R2, R39, 0x7, RZ ;  /* 0x0000000727027819 */ /* 0x002fc800000006ff */
[----:B------:R-:W-:-:S04]  /*0300*/  ISETP.GE.AND P0, PT, R2, R0, PT ;  /* 0x000000000200720c */ /* 0x000fc80003f06270 */
[----:B------:R-:W-:-:S05]  /*0310*/  SEL R0, R5, 0xffffffff, !P0 ;  /* 0xffffffff05007807 */ /* 0x000fca0004000000 */
[----:B------:R1:W-:Y:S04]  /*0320*/  STL [R1+0x8], R0 ;  /* 0x0000080001007387 */ /* 0x0003e80000100800 */
.L_x_1298:
        /* <DEDUP_REMOVED lines=28> */
.L_x_1302:
[----:B------:R-:W-:-:S04]  /*04f0*/  ISETP.NE.U32.AND P1, PT, RZ, c[0x0][0x368], PT ;  /* 0x0000da00ff007a0c */ /* 0x000fc80003f25070 */
[----:B------:R-:W-:-:S13]  /*0500*/  ISETP.NE.AND.EX P1, PT, RZ, c[0x0][0x36c], PT, P1 ;  /* 0x0000db00ff007a0c */ /* 0x000fda0003f25310 */
[----:B------:R-:W-:Y:S05]  /*0510*/  @!P1 BRA `(.L_x_1303) ;  /* 0x0000003000009947 */ /* 0x000fea0003800000 */
[----:B--2---:R-:W-:-:S05]  /*0520*/  IMAD.WIDE R2, R40, R26, c[0x0][0x368] ;  /* 0x0000da0028027625 */ /* 0x004fca00078e021a */
[----:B------:R1:W5:Y:S01]  /*0530*/  LDG.E R0, [R2.64] ;  /* 0x0000000402007981 */ /* 0x000362000c1e1900 */
[----:B------:R-:W-:Y:S05]  /*0540*/  BRA `(.L_x_1304) ;  /* 0x0000004000007947 */ /* 0x000fea0003800000 */
.L_x_1303:
[----:B------:R-:W-:Y:S05]  /*0550*/  @!P2 BRA `(.L_x_1304) ;  /* 0x000000300000a947 */ /* 0x000fea0003800000 */
[----:B------:R1:W3:Y:S04]  /*0560*/  LDG.E R0, [R2.64] ;  /* 0x0000000402007981 */ /* 0x0002e8000c1e1900 */
[----:B-12---:R-:W3:Y:S02]  /*0570*/  LDG.E R2, [R2.64+0x4] ;  /* 0x0000040402027981 */ /* 0x006ee4000c1e1900 */
[----:B---3--:R-:W-:-:S05]  /*0580*/  IADD3 R0, -R0, R2, RZ ;  /* 0x0000000200007210 */ /* 0x008fca0007ffe1ff */
.L_x_1304:
        /* <DEDUP_REMOVED lines=85> */
[----:B------:R-:W-:Y:S01]  /*0ae0*/  IMAD.MOV.U32 R148, RZ, RZ, c[0x0][0x1e0] ;  /* 0x00007800ff947624 */ /* 0x000fe200078e00ff */
[----:B------:R-:W-:Y:S01]  /*0af0*/  ISETP.NE.AND P3, PT, R4, 0x1, PT ;  /* 0x000000010400780c */ /* 0x000fe20003f65270 */
[----:B------:R-:W-:Y:S01]  /*0b00*/  IMAD R0, R0, c[0x0][0x178], RZ ;  /* 0x00005e0000007a24 */ /* 0x000fe200078e02ff */
[----:B------:R-:W-:Y:S01]  /*0b10*/  LOP3.LUT R4, R29, 0xfffffff8, RZ, 0xc0, !PT ;  /* 0xfffffff81d047812 */ /* 0x000fe200078ec0ff */
[----:B------:R-:W-:Y:S01]  /*0b20*/  IMAD.MOV.U32 R149, RZ, RZ, c[0x0][0x1e4] ;  /* 0x00007900ff957624 */ /* 0x000fe200078e00ff */
[----:B------:R-:W-:Y:S01]  /*0b30*/  SHF.R.S32.HI R28, RZ, 0x3, R29 ;  /* 0x00000003ff1c7819 */ /* 0x000fe2000001141d */
[----:B------:R-:W-:Y:S01]  /*0b40*/  IMAD R0, R10, c[0x0][0x17c], R0 ;  /* 0x00005f000a007a24 */ /* 0x000fe200078e0200 */
[----:B------:R-:W-:Y:S01]  /*0b50*/  SHF.R.S32.HI R11, RZ, 0x1f, R40 ;  /* 0x0000001fff0b7819 */ /* 0x000fe20000011428 */
[----:B------:R-:W-:Y:S01]  /*0b60*/  IMAD.IADD R36, R145, 0x1, -R4 ;  /* 0x0000000191247824 */ /* 0x000fe200078e0a04 */
[----:B------:R-:W-:Y:S01]  /*0b70*/  SEL R4, R40, RZ, !P0 ;  /* 0x000000ff28047207 */ /* 0x000fe20004000000 */
[----:B------:R-:W-:Y:S01]  /*0b80*/  IMAD.WIDE.U32 R32, R148, 0x40, RZ ;  /* 0x0000004094207825 */ /* 0x000fe200078e00ff */
[----:B------:R-:W-:-:S02]  /*0b90*/  SEL R5, R11, RZ, !P0 ;  /* 0x000000ff0b057207 */ /* 0x000fc40004000000 */
[-C--:B------:R-:W-:Y:S01]  /*0ba0*/  LEA.HI R27, R30, R145.reuse, RZ, 0x4 ;  /* 0x000000911e1b7211 */ /* 0x080fe200078f20ff */
[----:B------:R-:W-:Y:S01]  /*0bb0*/  IMAD R7, R36, 0x20, R28 ;  /* 0x0000002024077824 */ /* 0x000fe200078e021c */
[----:B------:R-:W-:Y:S01]  /*0bc0*/  LEA.HI R134, R30, R145, RZ, 0x5 ;  /* 0x000000911e867211 */ /* 0x000fe200078f28ff */
[----:B------:R-:W-:Y:S02]  /*0bd0*/  IMAD R5, R5, c[0x0][0x1c0], RZ ;  /* 0x0000700005057a24 */ /* 0x000fe400078e02ff */
[----:B------:R-:W-:Y:S02]  /*0be0*/  IMAD R7, R39, 0x80, R7 ;  /* 0x0000008027077824 */ /* 0x000fe400078e0207 */
[----:B-1----:R-:W-:Y:S01]  /*0bf0*/  IMAD.WIDE.U32 R2, R10, c[0x0][0x178], RZ ;  /* 0x00005e000a027a25 */ /* 0x002fe200078e00ff */
[----:B---3--:R-:W-:-:S03]  /*0c00*/  SHF.R.S32.HI R34, RZ, 0x1f, R31 ;  /* 0x0000001fff227819 */ /* 0x008fc6000001141f */
[----:B------:R-:W-:Y:S02]  /*0c10*/  IMAD.IADD R3, R3, 0x1, R0 ;  /* 0x0000000103037824 */ /* 0x000fe400078e0200 */
        /* <DEDUP_REMOVED lines=9> */
[--C-:B------:R-:W-:Y:S01]  /*0cb0*/  SHF.R.S32.HI R4, RZ, 0x1f, R0.reuse ;  /* 0x0000001fff047819 */ /* 0x100fe20000011400 */
[----:B------:R-:W-:Y:S02]  /*0cc0*/  IMAD.IADD R3, R3, 0x1, R5 ;  /* 0x0000000103037824 */ /* 0x000fe400078e0205 */
[----:B------:R-:W-:Y:S02]  /*0cd0*/  IMAD.MOV R5, RZ, RZ, -R0 ;  /* 0x000000ffff057224 */ /* 0x000fe400078e0a00 */
[----:B------:R-:W-:Y:S02]  /*0ce0*/  IMAD R4, R4, c[0x0][0x1b0], RZ ;  /* 0x00006c0004047a24 */ /* 0x000fe400078e02ff */
[----:B------:R-:W-:-:S04]  /*0cf0*/  IMAD.WIDE.U32 R2, R0, c[0x0][0x1b0], R2 ;  /* 0x00006c0000027a25 */ /* 0x000fc800078e0002 */
[----:B------:R-:W-:Y:S02]  /*0d00*/  IMAD R4, R0, c[0x0][0x1b4], R4 ;  /* 0x00006d0000047a24 */ /* 0x000fe400078e0204 */
[----:B------:R-:W-:Y:S02]  /*0d10*/  IMAD R0, R5, c[0x0][0x2c4], R7 ;  /* 0x0000b10005007a24 */ /* 0x000fe400078e0207 */
[----:B------:R-:W-:Y:S02]  /*0d20*/  IMAD.IADD R5, R3, 0x1, R4 ;  /* 0x0000000103057824 */ /* 0x000fe400078e0204 */
[----:B------:R-:W-:Y:S01]  /*0d30*/  IMAD.SHL.U32 R7, R28, 0x40, RZ ;  /* 0x000000401c077824 */ /* 0x000fe200078e00ff */
[----:B------:R-:W-:Y:S01]  /*0d40*/  SHF.R.S32.HI R3, RZ, 0x1f, R0 ;  /* 0x0000001fff037819 */ /* 0x000fe20000011400 */
[----:B------:R-:W-:Y:S02]  /*0d50*/  IMAD.MOV.U32 R4, RZ, RZ, R2 ;  /* 0x000000ffff047224 */ /* 0x000fe400078e0002 */
[----:B------:R-:W-:-:S02]  /*0d60*/  IMAD.SHL.U32 R2, R36, 0x8, RZ ;  /* 0x0000000824027824 */ /* 0x000fc400078e00ff */
[----:B------:R-:W-:Y:S01]  /*0d70*/  IMAD R6, R3, c[0x0][0x1a8], RZ ;  /* 0x00006a0003067a24 */ /* 0x000fe200078e02ff */
[----:B------:R-:W-:Y:S01]  /*0d80*/  LOP3.LUT R3, R7, 0x1c0, RZ, 0xc0, !PT ;  /* 0x000001c007037812 */ /* 0x000fe200078ec0ff */
[----:B------:R-:W-:Y:S02]  /*0d90*/  IMAD R10, R39, 0x80, R28 ;  /* 0x00000080270a7824 */ /* 0x000fe400078e021c */
[C---:B------:R-:W-:Y:S01]  /*0da0*/  IMAD R8, R0.reuse, c[0x0][0x1ac], R6 ;  /* 0x00006b0000087a24 */ /* 0x040fe200078e0206 */
[----:B------:R-:W-:Y:S01]  /*0db0*/  LOP3.LUT R7, R3, 0x38, R2, 0xf8, !PT ;  /* 0x0000003803077812 */ /* 0x000fe200078ef802 */
[----:B------:R-:W-:Y:S01]  /*0dc0*/  IMAD.WIDE.U32 R4, R0, c[0x0][0x1a8], R4 ;  /* 0x00006a0000047a25 */ /* 0x000fe200078e0004 */
[----:B------:R-:W-:Y:S02]  /*0dd0*/  SHF.R.U32.HI R6, RZ, 0x3, R3 ;  /* 0x00000003ff067819 */ /* 0x000fe40000011603 */
[----:B------:R-:W-:Y:S01]  /*0de0*/  IADD3 R9, R10, 0x20, RZ ;  /* 0x000000200a097810 */ /* 0x000fe20007ffe0ff */
[----:B------:R-:W-:Y:S01]  /*0df0*/  IMAD R0, R13, c[0x0][0x2c4], RZ ;  /* 0x0000b1000d007a24 */ /* 0x000fe200078e02ff */
[----:B------:R-:W-:Y:S01]  /*0e00*/  BAR.SYNC.DEFER_BLOCKING 0x0 ;  /* 0x0000000000007b1d */ /* 0x000fe20000010000 */
[----:B------:R-:W-:Y:S01]  /*0e10*/  IMAD.IADD R3, R5, 0x1, R8 ;  /* 0x0000000105037824 */ /* 0x000fe200078e0208 */
[----:B------:R-:W-:-:S02]  /*0e20*/  LEA R19, P0, R4, c[0x0][0x160], 0x1 ;  /* 0x0000580004137a11 */ /* 0x000fc400078008ff */
[----:B------:R-:W-:Y:S02]  /*0e30*/  ISETP.GE.AND P4, PT, R9, R0, PT ;  /* 0x000000000900720c */ /* 0x000fe40003f86270 */
[----:B------:R-:W-:Y:S02]  /*0e40*/  LOP3.LUT R9, R7, R6, RZ, 0x3c, !PT ;  /* 0x0000000607097212 */ /* 0x000fe400078e3cff */
[----:B------:R-:W-:Y:S01]  /*0e50*/  LEA.HI.X R18, R4, c[0x0][0x164], R3, 0x1, P0 ;  /* 0x0000590004127a11 */ /* 0x000fe200000f0c03 */
[----:B------:R-:W1:Y:S01]  /*0e60*/  SHFL.IDX PT, R6, R19, RZ, 0x181f ;  /* 0x00181fff13067589 */ /* 0x000e6200000e0000 */
[C---:B------:R-:W-:Y:S02]  /*0e70*/  IADD3 R4, R10.reuse, 0x40, RZ ;  /* 0x000000400a047810 */ /* 0x040fe40007ffe0ff */
[C---:B------:R-:W-:Y:S01]  /*0e80*/  IADD3 R3, R10.reuse, 0x60, RZ ;  /* 0x000000600a037810 */ /* 0x040fe20007ffe0ff */
[----:B------:R-:W3:Y:S01]  /*0e90*/  SHFL.IDX PT, R7, R18, RZ, 0x181f ;  /* 0x00181fff12077589 */ /* 0x000ee200000e0000 */
[----:B------:R-:W-:-:S02]  /*0ea0*/  ISETP.GE.AND P5, PT, R10, R0, PT ;  /* 0x000000000a00720c */ /* 0x000fc40003fa6270 */
[-C--:B------:R-:W-:Y:S02]  /*0eb0*/  ISETP.GE.AND P6, PT, R4, R0.reuse, PT ;  /* 0x000000000400720c */ /* 0x080fe40003fc6270 */
[----:B------:R-:W-:Y:S02]  /*0ec0*/  LEA.HI R8, R30, R145, RZ, 0x6 ;  /* 0x000000911e087211 */ /* 0x000fe400078f30ff */
[----:B------:R-:W-:Y:S02]  /*0ed0*/  ISETP.GE.AND P0, PT, R3, R0, PT ;  /* 0x000000000300720c */ /* 0x000fe40003f06270 */
[----:B------:R-:W-:Y:S01]  /*0ee0*/  SHF.R.S32.HI R0, RZ, 0x1f, R14 ;  /* 0x0000001fff007819 */ /* 0x000fe2000001140e */
[----:B------:R-:W-:Y:S01]  /*0ef0*/  IMAD.SHL.U32 R8, R8, 0x8, RZ ;  /* 0x0000000808087824 */ /* 0x000fe200078e00ff */
[----:B------:R-:W-:Y:S02]  /*0f00*/  IADD3 R10, R2, 0x80, RZ ;  /* 0x00000080020a7810 */ /* 0x000fe40007ffe0ff */
[----:B------:R-:W-:-:S02]  /*0f10*/  SHF.R.S32.HI R3, RZ, 0x1f, R2 ;  /* 0x0000001fff037819 */ /* 0x000fc40000011402 */
[----:B------:R-:W-:Y:S02]  /*0f20*/  LOP3.LUT R248, R9, 0xfffffe00, R8, 0xf8, !PT ;  /* 0xfffffe0009f87812 */ /* 0x000fe400078ef808 */
[----:B-1----:R-:W-:-:S03]  /*0f30*/  @!P5 LEA R8, P3, R2, R6, 0x1 ;  /* 0x000000060208d211 */ /* 0x002fc600078608ff */
[----:B------:R-:W-:Y:S01]  /*0f40*/  IMAD.SHL.U32 R248, R248, 0x2, RZ ;  /* 0x00000002f8f87824 */ /* 0x000fe200078e00ff */
[--C-:B--2---:R-:W-:Y:S01]  /*0f50*/  @P1 SHF.R.S32.HI R5, RZ, 0x1f, R12.reuse ;  /* 0x0000001fff051819 */ /* 0x104fe2000001140c */
[----:B------:R-:W-:Y:S02]  /*0f60*/  @P1 IMAD.MOV.U32 R4, RZ, RZ, R12 ;  /* 0x000000ffff041224 */ /* 0x000fe400078e000c */
[----:B------:R-:W-:Y:S02]  /*0f70*/  @!P1 IMAD.MOV.U32 R4, RZ, RZ, R40 ;  /* 0x000000ffff049224 */ /* 0x000fe400078e0028 */
[----:B------:R-:W-:Y:S01]  /*0f80*/  @!P1 IMAD.MOV.U32 R5, RZ, RZ, R11 ;  /* 0x000000ffff059224 */ /* 0x000fe200078e000b */
[----:B------:R-:W-:Y:S02]  /*0f90*/  IADD3 R21, P1, R14, R28, RZ ;  /* 0x0000001c0e157210 */ /* 0x000fe40007f3e0ff */
[----:B------:R-:W-:Y:S02]  /*0fa0*/  @!P5 SHF.R.S32.HI R11, RZ, 0x1f, R10 ;  /* 0x0000001fff0bd819 */ /* 0x000fe4000001140a */
[----:B------:R-:W-:-:S02]  /*0fb0*/  LEA.HI.X.SX32 R24, R28, R0, 0x1, P1 ;  /* 0x000000001c187211 */ /* 0x000fc400008f0eff */
[----:B------:R-:W-:Y:S02]  /*0fc0*/  IADD3 R0, R2, 0x40, RZ ;  /* 0x0000004002007810 */ /* 0x000fe40007ffe0ff */
[----:B------:R-:W-:Y:S02]  /*0fd0*/  SEL R26, R4, RZ, !P2 ;  /* 0x000000ff041a7207 */ /* 0x000fe40005000000 */
[----:B------:R-:W-:Y:S01]  /*0fe0*/  @!P5 SHF.R.S32.HI R9, RZ, 0x1f, R0 ;  /* 0x0000001fff09d819 */ /* 0x000fe20000011400 */
[----:B------:R-:W1:Y:S01]  /*0ff0*/  SHFL.IDX PT, R4, R19, 0x1, 0x181f ;  /* 0x00381f0013047f89 */ /* 0x000e6200000e0000 */
[----:B------:R-:W-:Y:S02]  /*1000*/  SEL R25, R5, RZ, !P2 ;  /* 0x000000ff05197207 */ /* 0x000fe40005000000 */
[----:B------:R-:W-:Y:S01]  /*1010*/  ISETP.GE.AND P1, PT, R2, c[0x0][0x198], PT ;  /* 0x0000660002007a0c */ /* 0x000fe20003f26270 */
[----:B------:R-:W2:Y:S01]  /*1020*/  SHFL.IDX PT, R5, R18, 0x1, 0x181f ;  /* 0x00381f0012057f89 */ /* 0x000ea200000e0000 */
[----:B------:R-:W-:-:S02]  /*1030*/  @!P5 LEA.HI R12, R9, R0, RZ, 0x3 ;  /* 0x00000000090cd211 */ /* 0x000fc400078f18ff */
[----:B------:R-:W-:Y:S02]  /*1040*/  ISETP.GE.AND P2, PT, R0, c[0x0][0x198], PT ;  /* 0x0000660000007a0c */ /* 0x000fe40003f46270 */
[----:B------:R-:W-:Y:S02]  /*1050*/  @!P5 LEA.HI R11, R11, R10, RZ, 0x3 ;  /* 0x0000000a0b0bd211 */ /* 0x000fe400078f18ff */
[----:B---3--:R-:W-:Y:S02]  /*1060*/  @!P5 LEA.HI.X R9, R2, R7, R3, 0x1, P3 ;  /* 0x000000070209d211 */ /* 0x008fe400018f0c03 */
[----:B------:R-:W-:Y:S02]  /*1070*/  ISETP.GE.AND P3, PT, R10, c[0x0][0x198], PT ;  /* 0x000066000a007a0c */ /* 0x000fe40003f66270 */
[----:B------:R-:W-:Y:S01]  /*1080*/  @!P5 LOP3.LUT R12, R12, 0xfffffff8, RZ, 0xc0, !PT ;  /* 0xfffffff80c0cd812 */ /* 0x000fe200078ec0ff */
[----:B------:R3:W-:Y:S01]  /*1090*/  @!P5 LDGSTS.E.BYPASS.LTC128B.128 [R248+0x100], [R8.64], !P1 ;  /* 0x0010000008f8dfae */ /* 0x0007e2000c901d44 */
[----:B------:R-:W-:-:S02]  /*10a0*/  @!P5 LOP3.LUT R11, R11, 0xfffffff8, RZ, 0xc0, !PT ;  /* 0xfffffff80b0bd812 */ /* 0x000fc400078ec0ff */
[----:B------:R-:W-:Y:S01]  /*10b0*/  SHF.R.S32.HI R14, RZ, 0x4, R27 ;  /* 0x00000004ff0e7819 */ /* 0x000fe2000001141b */
[----:B------:R-:W-:-:S04]  /*10c0*/  @!P5 IMAD.WIDE R12, R12, 0x2, R6 ;  /* 0x000000020c0cd825 */ /* 0x000fc800078e0206 */
[----:B------:R-:W-:Y:S01]  /*10d0*/  @!P5 IMAD.WIDE R6, R11, 0x2, R6 ;  /* 0x000000020b06d825 */ /* 0x000fe200078e0206 */
[----:B------:R-:W-:Y:S01]  /*10e0*/  LEA.HI R11, R27, R14, RZ, 0x1 ;  /* 0x0000000e1b0b7211 */ /* 0x000fe200078f08ff */
[----:B------:R1:W-:Y:S04]  /*10f0*/  @!P5 LDGSTS.E.BYPASS.LTC128B.128 [R248+0x4100], [R12.64], !P2 ;  /* 0x041000000cf8dfae */ /* 0x0003e8000d101d44 */
[----:B------:R4:W-:Y:S01]  /*1100*/  @!P5 LDGSTS.E.BYPASS.LTC128B.128 [R248+0x8100], [R6.64], !P3 ;  /* 0x0810000006f8dfae */ /* 0x0009e2000d901d44 */
[----:B---3--:R-:W-:Y:S02]  /*1110*/  @!P4 SHF.R.S32.HI R8, RZ, 0x1f, R10 ;  /* 0x0000001fff08c819 */ /* 0x008fe4000001140a */
[----:B------:R-:W-:Y:S02]  /*1120*/  @!P6 SHF.R.S32.HI R9, RZ, 0x1f, R0 ;  /* 0x0000001fff09e819 */ /* 0x000fe40000011400 */
[----:B------:R-:W-:-:S02]  /*1130*/  @!P4 LEA.HI R8, R8, R10, RZ, 0x3 ;  /* 0x0000000a0808c211 */ /* 0x000fc400078f18ff */
[----:B------:R-:W-:Y:S02]  /*1140*/  @!P6 LEA.HI R20, R9, R0, RZ, 0x3 ;  /* 0x000000000914e211 */ /* 0x000fe400078f18ff */
[----:B------:R-:W-:Y:S02]  /*1150*/  @!P4 LOP3.LUT R8, R8, 0xfffffff8, RZ, 0xc0, !PT ;  /* 0xfffffff80808c812 */ /* 0x000fe400078ec0ff */
[----:B-1----:R-:W-:Y:S02]  /*1160*/  @!P4 LEA R12, P5, R2, R4, 0x1 ;  /* 0x00000004020cc211 */ /* 0x002fe400078a08ff */
[----:B----4-:R-:W-:Y:S02]  /*1170*/  LOP3.LUT R6, R11, 0xfffffffe, RZ, 0xc0, !PT ;  /* 0xfffffffe0b067812 */ /* 0x010fe400078ec0ff */
[--C-:B------:R-:W-:Y:S02]  /*1180*/  @!P4 SHF.R.S32.HI R7, RZ, 0x1f, R0.reuse ;  /* 0x0000001fff07c819 */ /* 0x100fe40000011400 */
[----:B------:R-:W-:Y:S01]  /*1190*/  @!P0 SHF.R.S32.HI R11, RZ, 0x1f, R0 ;  /* 0x0000001fff0b8819 */ /* 0x000fe20000011400 */
[----:B------:R-:W-:Y:S01]  /*11a0*/  IMAD.IADD R23, R14, 0x1, -R6 ;  /* 0x000000010e177824 */ /* 0x000fe200078e0a06 */
[-C--:B------:R-:W-:Y:S01]  /*11b0*/  @!P4 LEA.HI R16, R7, R0.reuse, RZ, 0x3 ;  /* 0x000000000710c211 */ /* 0x080fe200078f18ff */
[----:B------:R-:W1:Y:S01]  /*11c0*/  SHFL.IDX PT, R6, R19, 0x2, 0x181f ;  /* 0x00581f0013067f89 */ /* 0x000e6200000e0000 */
[----:B--2---:R-:W-:Y:S01]  /*11d0*/  @!P4 LEA.HI.X R13, R2, R5, R3, 0x1, P5 ;  /* 0x00000005020dc211 */ /* 0x004fe200028f0c03 */
[----:B------:R-:W-:Y:S01]  /*11e0*/  @!P4 IMAD.WIDE R14, R8, 0x2, R4 ;  /* 0x00000002080ec825 */ /* 0x000fe200078e0204 */
[----:B------:R-:W-:Y:S01]  /*11f0*/  @!P4 LOP3.LUT R16, R16, 0xfffffff8, RZ, 0xc0, !PT ;  /* 0xfffffff81010c812 */ /* 0x000fe200078ec0ff */
[----:B------:R-:W2:Y:S01]  /*1200*/  SHFL.IDX PT, R7, R18, 0x2, 0x181f ;  /* 0x00581f0012077f89 */ /* 0x000ea200000e0000 */
[----:B------:R-:W-:Y:S01]  /*1210*/  ISETP.GE.AND P5, PT, R0, c[0x0][0x1d4], PT ;  /* 0x0000750000007a0c */ /* 0x000fe20003fa6270 */
[----:B------:R-:W-:Y:S01]  /*1220*/  IMAD.WIDE.U32 R8, R21, c[0x0][0x1e0], R2 ;  /* 0x0000780015087a25 */ /* 0x000fe200078e0002 */
[----:B------:R-:W-:Y:S01]  /*1230*/  @!P0 LEA.HI R22, R11, R0, RZ, 0x3 ;  /* 0x000000000b168211 */ /* 0x000fe200078f18ff */
[----:B------:R1:W-:Y:S02]  /*1240*/  @!P4 LDGSTS.E.BYPASS.LTC128B.128 [R248+0x1100], [R12.64], !P1 ;  /* 0x011000000cf8cfae */ /* 0x0003e4000c901d44 */
[----:B------:R-:W-:-:S02]  /*1250*/  @!P4 IMAD.WIDE R16, R16, 0x2, R4 ;  /* 0x000000021010c825 */ /* 0x000fc400078e0204 */
[----:B------:R-:W3:Y:S02]  /*1260*/  SHFL.IDX PT, R4, R19, 0x3, 0x181f ;  /* 0x00781f0013047f89 */ /* 0x000ee400000e0000 */
[----:B------:R-:W-:Y:S02]  /*1270*/  IMAD R0, R24, c[0x0][0x1e0], RZ ;  /* 0x0000780018007a24 */ /* 0x000fe400078e02ff */
[----:B------:R4:W5:Y:S02]  /*1280*/  SHFL.IDX PT, R5, R18, 0x3, 0x181f ;  /* 0x00781f0012057f89 */ /* 0x00096400000e0000 */
[----:B------:R-:W-:Y:S01]  /*1290*/  IMAD R11, R21, c[0x0][0x1e4], R0 ;  /* 0x00007900150b7a24 */ /* 0x000fe200078e0200 */
[----:B------:R-:W-:Y:S01]  /*12a0*/  @!P6 SHF.R.S32.HI R0, RZ, 0x1f, R10 ;  /* 0x0000001fff00e819 */ /* 0x000fe2000001140a */
[----:B------:R3:W-:Y:S02]  /*12b0*/  @!P4 LDGSTS.E.BYPASS.LTC128B.128 [R248+0x5100], [R16.64], !P2 ;  /* 0x0510000010f8cfae */ /* 0x0007e4000d101d44 */
[----:B------:R-:W-:Y:S01]  /*12c0*/  IMAD.IADD R9, R9, 0x1, R11 ;  /* 0x0000000109097824 */ /* 0x000fe200078e020b */
[----:B------:R-:W-:Y:S01]  /*12d0*/  @!P6 LEA.HI R0, R0, R10, RZ, 0x3 ;  /* 0x0000000a0000e211 */ /* 0x000fe200078f18ff */
[----:B------:R5:W-:Y:S01]  /*12e0*/  @!P4 LDGSTS.E.BYPASS.LTC128B.128 [R248+0x9100], [R14.64], !P3 ;  /* 0x091000000ef8cfae */ /* 0x000be2000d901d44 */
[----:B------:R-:W-:-:S04]  /*12f0*/  IMAD R11, R34, c[0x0][0x1e8], RZ ;  /* 0x00007a00220b7a24 */ /* 0x000fc800078e02ff */
[----:B------:R-:W-:Y:S01]  /*1300*/  IMAD R11, R31, c[0x0][0x1ec], R11 ;  /* 0x00007b001f0b7a24 */ /* 0x000fe200078e020b */
[----:B-1----:R-:W-:-:S04]  /*1310*/  @!P6 LEA R12, P4, R2, R6, 0x1 ;  /* 0x00000006020ce211 */ /* 0x002fc800078808ff */
[----:B--2---:R-:W-:Y:S02]  /*1320*/  @!P6 LEA.HI.X R13, R2, R7, R3, 0x1, P4 ;  /* 0x00000007020de211 */ /* 0x004fe400020f0c03 */
[----:B----4-:R-:W-:-:S03]  /*1330*/  IADD3 R18, R160, -0x1, RZ ;  /* 0xffffffffa0127810 */ /* 0x010fc60007ffe0ff */
[----:B------:R1:W-:Y:S01]  /*1340*/  @!P6 LDGSTS.E.BYPASS.LTC128B.128 [R248+0x2100], [R12.64], !P1 ;  /* 0x021000000cf8efae */ /* 0x0003e2000c901d44 */
[----:B------:R-:W-:Y:S02]  /*1350*/  SHF.R.S32.HI R19, RZ, 0x1f, R18 ;  /* 0x0000001fff137819 */ /* 0x000fe40000011412 */
[----:B---3--:R-:W-:Y:S01]  /*1360*/  @!P6 LOP3.LUT R16, R20, 0xfffffff8, RZ, 0xc0, !PT ;  /* 0xfffffff81410e812 */ /* 0x008fe200078ec0ff */
[----:B------:R-:W-:Y:S01]  /*1370*/  IMAD.MOV.U32 R20, RZ, RZ, 0x60 ;  /* 0x00000060ff147424 */ /* 0x000fe200078e00ff */
[----:B-----5:R-:W-:-:S03]  /*1380*/  @!P6 LOP3.LUT R14, R0, 0xfffffff8, RZ, 0xc0, !PT ;  /* 0xfffffff8000ee812 */ /* 0x020fc600078ec0ff */
[----:B------:R-:W-:Y:S01]  /*1390*/  @!P6 IMAD.WIDE R16, R16, 0x2, R6 ;  /* 0x000000021010e825 */ /* 0x000fe200078e0206 */
[----:B------:R-:W-:-:S03]  /*13a0*/  @!P0 SHF.R.S32.HI R0, RZ, 0x1f, R10 ;  /* 0x0000001fff008819 */ /* 0x000fc6000001140a */
[----:B------:R-:W-:Y:S01]  /*13b0*/  @!P6 IMAD.WIDE R14, R14, 0x2, R6 ;  /* 0x000000020e0ee825 */ /* 0x000fe200078e0206 */
[----:B------:R-:W-:Y:S01]  /*13c0*/  @!P0 LEA.HI R0, R0, R10, RZ, 0x3 ;  /* 0x0000000a00008211 */ /* 0x000fe200078f18ff */
[----:B------:R2:W-:Y:S02]  /*13d0*/  @!P6 LDGSTS.E.BYPASS.LTC128B.128 [R248+0x6100], [R16.64], !P2 ;  /* 0x0610000010f8efae */ /* 0x0005e4000d101d44 */
[----:B------:R-:W-:Y:S01]  /*13e0*/  IMAD.WIDE.U32 R6, R31, c[0x0][0x1e8], R8 ;  /* 0x00007a001f067a25 */ /* 0x000fe200078e0008 */
[----:B------:R-:W-:Y:S01]  /*13f0*/  @!P0 LEA R8, P4, R2, R4, 0x1 ;  /* 0x0000000402088211 */ /* 0x000fe200078808ff */
[----:B------:R3:W-:Y:S01]  /*1400*/  @!P6 LDGSTS.E.BYPASS.LTC128B.128 [R248+0xa100], [R14.64], !P3 ;  /* 0x0a1000000ef8efae */ /* 0x0007e2000d901d44 */
[----:B------:R-:W-:Y:S01]  /*1410*/  @!P0 LOP3.LUT R0, R0, 0xfffffff8, RZ, 0xc0, !PT ;  /* 0xfffffff800008812 */ /* 0x000fe200078ec0ff */
[----:B------:R-:W-:Y:S01]  /*1420*/  IMAD.IADD R7, R7, 0x1, R11 ;  /* 0x0000000107077824 */ /* 0x000fe200078e020b */
[----:B------:R-:W-:Y:S01]  /*1430*/  @!P0 LOP3.LUT R11, R22, 0xfffffff8, RZ, 0xc0, !PT ;  /* 0xfffffff8160b8812 */ /* 0x000fe200078ec0ff */
[----:B------:R-:W-:Y:S01]  /*1440*/  IMAD R133, R160, -0x60, R20 ;  /* 0xffffffa0a0857824 */ /* 0x000fe200078e0214 */
[----:B------:R-:W-:Y:S01]  /*1450*/  @!P0 LEA.HI.X R9, R2, R5, R3, 0x1, P4 ;  /* 0x0000000502098211 */ /* 0x000fe200020f0c03 */
[----:B------:R-:W-:Y:S01]  /*1460*/  IMAD.WIDE.U32 R146, R20, c[0x0][0x1e0], RZ ;  /* 0x0000780014927a25 */ /* 0x000fe200078e00ff */
[----:B------:R-:W-:-:S02]  /*1470*/  ISETP.GE.AND P4, PT, R10, c[0x0][0x1d4], PT ;  /* 0x000075000a007a0c */ /* 0x000fc40003f86270 */
[----:B------:R-:W-:Y:S01]  /*1480*/  ISETP.GE.AND P6, PT, R2, c[0x0][0x1d4], PT ;  /* 0x0000750002007a0c */ /* 0x000fe20003fc6270 */
[--C-:B------:R-:W-:Y:S01]  /*1490*/  @!P0 IMAD.WIDE R10, R11, 0x2, R4.reuse ;  /* 0x000000020b0a8825 */ /* 0x100fe200078e0204 */
[----:B------:R4:W-:Y:S03]  /*14a0*/  @!P0 LDGSTS.E.BYPASS.LTC128B.128 [R248+0x3100], [R8.64], !P1 ;  /* 0x0310000008f88fae */ /* 0x0009e6000c901d44 */
[----:B------:R-:W-:Y:S01]  /*14b0*/  @!P0 IMAD.WIDE R4, R0, 0x2, R4 ;  /* 0x0000000200048825 */ /* 0x000fe200078e0204 */
[----:B------:R5:W-:Y:S03]  /*14c0*/  @!P0 LDGSTS.E.BYPASS.LTC128B.128 [R248+0x7100], [R10.64], !P2 ;  /* 0x071000000af88fae */ /* 0x000be6000d101d44 */
[----:B------:R-:W-:Y:S01]  /*14d0*/  IMAD R0, R25, c[0x0][0x1f0], RZ ;  /* 0x00007c0019007a24 */ /* 0x000fe200078e02ff */
[----:B------:R3:W-:Y:S01]  /*14e0*/  @!P0 LDGSTS.E.BYPASS.LTC128B.128 [R248+0xb100], [R4.64], !P3 ;  /* 0x0b10000004f88fae */ /* 0x0007e2000d901d44 */
[----:B------:R-:W-:Y:S01]  /*14f0*/  IMAD.WIDE.U32 R40, R26, c[0x0][0x1f0], R6 ;  /* 0x00007c001a287a25 */ /* 0x000fe200078e0006 */
[----:B--2---:R-:W-:-:S03]  /*1500*/  IADD3 R17, R133, R132, -R28 ;  /* 0x0000008485117210 */ /* 0x004fc60007ffe81c */
[----:B------:R-:W-:Y:S01]  /*1510*/  IMAD.MOV.U32 R150, RZ, RZ, R40 ;  /* 0x000000ffff967224 */ /* 0x000fe200078e0028 */
[----:B------:R-:W0:Y:S01]  /*1520*/  LDGDEPBAR ;  /* 0x00000000000079af */ /* 0x000e220000000000 */
[----:B------:R-:W-:Y:S01]  /*1530*/  IMAD.SHL.U32 R7, R36, 0x40, RZ ;  /* 0x0000004024077824 */ /* 0x000fe200078e00ff */
[----:B------:R-:W-:Y:S01]  /*1540*/  ISETP.GE.AND P3, PT, R17, 0x1, PT ;  /* 0x000000011100780c */ /* 0x000fe20003f66270 */
[----:B------:R-:W-:Y:S01]  /*1550*/  IMAD.WIDE.U32 R2, R21, c[0x0][0x208], R2 ;  /* 0x0000820015027a25 */ /* 0x000fe200078e0002 */
[C---:B------:R-:W-:Y:S01]  /*1560*/  ISETP.GE.AND P2, PT, R17.reuse, 0x21, PT ;  /* 0x000000211100780c */ /* 0x040fe20003f46270 */
[----:B------:R2:W-:Y:S01]  /*1570*/  STL.64 [R1+0x20], R40 ;  /* 0x0000202801007387 */ /* 0x0005e20000100a00 */
[----:B------:R-:W-:Y:S01]  /*1580*/  ISETP.GE.AND P1, PT, R17, 0x41, PT ;  /* 0x000000411100780c */ /* 0x000fe20003f26270 */
[----:B------:R-:W-:Y:S01]  /*1590*/  IMAD.SHL.U32 R16, R149, 0x40, RZ ;  /* 0x0000004095107824 */ /* 0x000fe200078e00ff */
[----:B------:R-:W-:Y:S02]  /*15a0*/  LOP3.LUT R7, R7, 0x1c0, RZ, 0xc0, !PT ;  /* 0x000001c007077812 */ /* 0x000fe400078ec0ff */
[----:B----4-:R-:W-:Y:S01]  /*15b0*/  LOP3.LUT R8, R27, 0xfffffff0, RZ, 0xc0, !PT ;  /* 0xfffffff01b087812 */ /* 0x010fe200078ec0ff */
[----:B------:R-:W-:-:S04]  /*15c0*/  IMAD R9, R24, c[0x0][0x208], RZ ;  /* 0x0000820018097a24 */ /* 0x000fc800078e02ff */
[----:B------:R-:W-:Y:S02]  /*15d0*/  IMAD.IADD R8, R145, 0x1, -R8 ;  /* 0x0000000191087824 */ /* 0x000fe400078e0a08 */
[----:B-1----:R-:W-:Y:S01]  /*15e0*/  IMAD R13, R21, c[0x0][0x20c], R9 ;  /* 0x00008300150d7a24 */ /* 0x002fe200078e0209 */
[----:B------:R-:W-:Y:S01]  /*15f0*/  LOP3.LUT R9, R7, 0x8, R29, 0xf8, !PT ;  /* 0x0000000807097812 */ /* 0x000fe200078ef81d */
[----:B---3--:R-:W-:Y:S01]  /*1600*/  IMAD R4, R20, c[0x0][0x1e4], RZ ;  /* 0x0000790014047a24 */ /* 0x008fe200078e02ff */
[----:B------:R-:W-:Y:S01]  /*1610*/  SHF.R.S32.HI R6, RZ, 0x1f, R8 ;  /* 0x0000001fff067819 */ /* 0x000fe20000011408 */
[----:B------:R-:W-:Y:S02]  /*1620*/  IMAD.IADD R3, R3, 0x1, R13 ;  /* 0x0000000103037824 */ /* 0x000fe400078e020d */
[----:B------:R-:W-:Y:S01]  /*1630*/  IMAD.IADD R144, R147, 0x1, R4 ;  /* 0x0000000193907824 */ /* 0x000fe200078e0204 */
[----:B------:R-:W-:Y:S01]  /*1640*/  LEA.HI R15, R6, R8, RZ, 0x3 ;  /* 0x00000008060f7211 */ /* 0x000fe200078f18ff */
[----:B------:R-:W-:-:S02]  /*1650*/  IMAD R4, R26, c[0x0][0x1f4], R0 ;  /* 0x00007d001a047a24 */ /* 0x000fc400078e0200 */
[----:B------:R-:W-:Y:S01]  /*1660*/  IMAD R0, R144, R18, RZ ;  /* 0x0000001290007224 */ /* 0x000fe200078e02ff */
[----:B-----5:R-:W-:Y:S01]  /*1670*/  LOP3.LUT R10, R15, 0xfffffff8, RZ, 0xc0, !PT ;  /* 0xfffffff80f0a7812 */ /* 0x020fe200078ec0ff */
[----:B------:R-:W-:Y:S02]  /*1680*/  IMAD.IADD R151, R41, 0x1, R4 ;  /* 0x0000000129977824 */ /* 0x000fe400078e0204 */
[-C--:B------:R-:W-:Y:S02]  /*1690*/  IMAD R0, R19, R146.reuse, R0 ;  /* 0x0000009213007224 */ /* 0x080fe400078e0200 */
[----:B------:R-:W-:Y:S01]  /*16a0*/  IMAD.WIDE.U32 R4, R18, R146, R150 ;  /* 0x0000009212047225 */ /* 0x000fe200078e0096 */
[----:B------:R-:W-:Y:S03]  /*16b0*/  STL.64 [R1+0x18], R150 ;  /* 0x0000189601007387 */ /* 0x000fe60000100a00 */
[----:B------:R-:W-:Y:S01]  /*16c0*/  IMAD.IADD R0, R5, 0x1, R0 ;  /* 0x0000000105007824 */ /* 0x000fe200078e0200 */
[----:B------:R-:W-:Y:S01]  /*16d0*/  @P3 LEA R6, P0, R4, c[0x0][0x1c8], 0x1 ;  /* 0x0000720004063a11 */ /* 0x000fe200078008ff */
[----:B------:R-:W-:Y:S01]  /*16e0*/  IMAD.IADD R10, R8, 0x1, -R10 ;  /* 0x00000001080a7824 */ /* 0x000fe200078e0a0a */
[----:B------:R-:W-:Y:S01]  /*16f0*/  SHF.R.U32.HI R5, RZ, 0x3, R7 ;  /* 0x00000003ff057819 */ /* 0x000fe20000011607 */
[----:B------:R-:W-:Y:S01]  /*1700*/  IMAD R13, R34, c[0x0][0x210], RZ ;  /* 0x00008400220d7a24 */ /* 0x000fe200078e02ff */
[----:B------:R-:W-:-:S02]  /*1710*/  @P3 LEA.HI.X R7, R4, c[0x0][0x1cc], R0, 0x1, P0 ;  /* 0x0000730004073a11 */ /* 0x000fc400000f0c00 */
[C---:B------:R-:W-:Y:S01]  /*1720*/  @P2 LEA R11, P0, R148.reuse, R4, 0x5 ;  /* 0x00000004940b2211 */ /* 0x040fe200078028ff */
[----:B------:R-:W-:Y:S01]  /*1730*/  IMAD R13, R31, c[0x0][0x214], R13 ;  /* 0x000085001f0d7a24 */ /* 0x000fe200078e020d */
[----:B------:R-:W-:Y:S01]  /*1740*/  LOP3.LUT R14, R9, R5, RZ, 0x3c, !PT ;  /* 0x00000005090e7212 */ /* 0x000fe200078e3cff */
[----:B------:R-:W-:Y:S01]  /*1750*/  IMAD.WIDE.U32 R8, R31, c[0x0][0x210], R2 ;  /* 0x000084001f087a25 */ /* 0x000fe200078e0002 */
[----:B------:R-:W-:Y:S01]  /*1760*/  @P2 LEA.HI.X R5, R148, R0, R149, 0x5, P0 ;  /* 0x0000000094052211 */ /* 0x000fe200000f2c95 */
[----:B------:R1:W-:Y:S01]  /*1770*/  @P3 LDGSTS.E.BYPASS.LTC128B.128 [R248+0xc100], [R6.64], !P6 ;  /* 0x0c10000006f83fae */ /* 0x0003e2000f101d44 */
[----:B------:R-:W-:Y:S01]  /*1780*/  @P1 IADD3 R12, P0, R4, R32, RZ ;  /* 0x00000020040c1210 */ /* 0x000fe20007f1e0ff */
[----:B------:R-:W-:Y:S02]  /*1790*/  IMAD.SHL.U32 R2, R10, 0x40, RZ ;  /* 0x000000400a027824 */ /* 0x000fe400078e00ff */
[----:B------:R1:W-:Y:S01]  /*17a0*/  @P3 LDGSTS.E.BYPASS.LTC128B.128 [R248+0xf100], [R6.64+0x80], !P5 ;  /* 0x0f10008006f83fae */ /* 0x0003e2000e901d44 */
[----:B------:R-:W-:Y:S01]  /*17b0*/  @P1 IADD3.X R16, R0, R33, R16, P0, !PT ;  /* 0x0000002100101210 */ /* 0x000fe200007fe410 */
[----:B------:R-:W-:Y:S01]  /*17c0*/  IMAD.SHL.U32 R3, R23, 0x8, RZ ;  /* 0x0000000817037824 */ /* 0x000fe200078e00ff */
[----:B------:R-:W-:Y:S01]  /*17d0*/  @P2 LEA R4, P0, R11, c[0x0][0x1c8], 0x1 ;  /* 0x000072000b042a11 */ /* 0x000fe200078008ff */
[----:B------:R1:W-:Y:S01]  /*17e0*/  @P3 LDGSTS.E.BYPASS.LTC128B.128 [R248+0x12100], [R6.64+0x100], !P4 ;  /* 0x1210010006f83fae */ /* 0x0003e2000e101d44 */
[----:B------:R-:W-:Y:S01]  /*17f0*/  LOP3.LUT R2, R2, 0x1c0, RZ, 0xc0, !PT ;  /* 0x000001c002027812 */ /* 0x000fe200078ec0ff */
[----:B------:R-:W-:Y:S01]  /*1800*/  IMAD R0, R23, 0x200, R14 ;  /* 0x0000020017007824 */ /* 0x000fe200078e020e */
[----:B------:R-:W-:Y:S01]  /*1810*/  @P2 LEA.HI.X R5, R11, c[0x0][0x1cc], R5, 0x1, P0 ;  /* 0x000073000b052a11 */ /* 0x000fe200000f0c05 */
[----:B------:R-:W-:Y:S01]  /*1820*/  IMAD.MOV.U32 R11, RZ, RZ, 0x6 ;  /* 0x00000006ff0b7424 */ /* 0x000fe200078e00ff */
[----:B------:R-:W-:Y:S01]  /*1830*/  LOP3.LUT P3, RZ, R10, 0x4, RZ, 0xc0, !PT ;  /* 0x000000040aff7812 */ /* 0x000fe2000786c0ff */
[----:B------:R-:W-:Y:S01]  /*1840*/  IMAD.SHL.U32 R135, R0, 0x2, RZ ;  /* 0x0000000200877824 */ /* 0x000fe200078e00ff */
[----:B------:R-:W-:Y:S01]  /*1850*/  SEL R0, RZ, 0xffffffff, P5 ;  /* 0xffffffffff007807 */ /* 0x000fe20002800000 */
[----:B------:R3:W-:Y:S03]  /*1860*/  @P2 LDGSTS.E.BYPASS.LTC128B.128 [R248+0xd100], [R4.64], !P6 ;  /* 0x0d10000004f82fae */ /* 0x0007e6000f101d44 */
[----:B------:R-:W-:Y:S01]  /*1870*/  IADD3 R230, R135, 0xc120, RZ ;  /* 0x0000c12087e67810 */ /* 0x000fe20007ffe0ff */
[----:B------:R3:W-:Y:S01]  /*1880*/  @P2 LDGSTS.E.BYPASS.LTC128B.128 [R248+0x10100], [R4.64+0x80], !P5 ;  /* 0x1010008004f82fae */ /* 0x0007e2000e901d44 */
[----:B------:R-:W-:-:S03]  /*1890*/  IMAD.SHL.U32 R0, R0, 0x2, RZ ;  /* 0x0000000200007824 */ /* 0x000fc600078e00ff */
[----:B------:R3:W-:Y:S01]  /*18a0*/  @P2 LDGSTS.E.BYPASS.LTC128B.128 [R248+0x13100], [R4.64+0x100], !P4 ;  /* 0x1310010004f82fae */ /* 0x0007e2000e101d44 */
[----:B------:R-:W-:Y:S01]  /*18b0*/  LOP3.LUT P2, RZ, R10, 0x2, RZ, 0xc0, !PT ;  /* 0x000000020aff7812 */ /* 0x000fe2000784c0ff */
[----:B-1----:R-:W-:Y:S02]  /*18c0*/  IMAD.IADD R7, R9, 0x1, R13 ;  /* 0x0000000109077824 */ /* 0x002fe400078e020d */
[----:B------:R-:W-:Y:S02]  /*18d0*/  IMAD.MOV.U32 R6, RZ, RZ, R8 ;  /* 0x000000ffff067224 */ /* 0x000fe400078e0008 */
[----:B------:R-:W-:Y:S02]  /*18e0*/  IMAD R9, R20, c[0x0][0x20c], RZ ;  /* 0x0000830014097a24 */ /* 0x000fe400078e02ff */
[----:B--2---:R-:W-:Y:S01]  /*18f0*/  IMAD.WIDE.U32 R40, R26, c[0x0][0x218], R6 ;  /* 0x000086001a287a25 */ /* 0x004fe200078e0006 */
[----:B------:R-:W-:-:S03]  /*1900*/  IADD3 R7, R135, 0xc100, RZ ;  /* 0x0000c10087077810 */ /* 0x000fc60007ffe0ff */
[----:B------:R-:W-:Y:S01]  /*1910*/  IMAD.MOV.U32 R38, RZ, RZ, R40 ;  /* 0x000000ffff267224 */ /* 0x000fe200078e0028 */
[----:B------:R-:W-:Y:S01]  /*1920*/  STL.64 [R1+0x38], R40 ;  /* 0x0000382801007387 */ /* 0x000fe20000100a00 */
[----:B---3--:R-:W-:Y:S02]  /*1930*/  LOP3.LUT R5, R2, 0x8, R3, 0xf8, !PT ;  /* 0x0000000802057812 */ /* 0x008fe400078ef803 */
[----:B------:R-:W-:Y:S02]  /*1940*/  SHF.R.U32.HI R4, RZ, 0x3, R2 ;  /* 0x00000003ff047819 */ /* 0x000fe40000011602 */
[C---:B------:R-:W-:Y:S02]  /*1950*/  @P1 LEA R2, P0, R12.reuse, c[0x0][0x1c8], 0x1 ;  /* 0x000072000c021a11 */ /* 0x040fe400078008ff */
[----:B------:R-:W-:Y:S01]  /*1960*/  LOP3.LUT R5, R5, R4, RZ, 0x3c, !PT ;  /* 0x0000000405057212 */ /* 0x000fe200078e3cff */
[----:B------:R-:W-:Y:S01]  /*1970*/  IMAD.SHL.U32 R4, R15, 0x40, RZ ;  /* 0x000000400f047824 */ /* 0x000fe200078e00ff */
[----:B------:R-:W-:Y:S01]  /*1980*/  @P1 LEA.HI.X R3, R12, c[0x0][0x1cc], R16, 0x1, P0 ;  /* 0x000073000c031a11 */ /* 0x000fe200000f0c10 */
[----:B------:R-:W-:Y:S01]  /*1990*/  IMAD.WIDE.U32 R12, R20, c[0x0][0x208], RZ ;  /* 0x00008200140c7a25 */ /* 0x000fe200078e00ff */
[----:B------:R-:W-:-:S02]  /*19a0*/  LOP3.LUT P0, RZ, R36, 0x2, RZ, 0xc0, !PT ;  /* 0x0000000224ff7812 */ /* 0x000fc4000780c0ff */
[----:B------:R-:W-:Y:S01]  /*19b0*/  LOP3.LUT R4, R5, 0xfffffe00, R4, 0xf8, !PT ;  /* 0xfffffe0005047812 */ /* 0x000fe200078ef804 */
[----:B------:R1:W-:Y:S01]  /*19c0*/  @P1 LDGSTS.E.BYPASS.LTC128B.128 [R248+0xe100], [R2.64], !P6 ;  /* 0x0e10000002f81fae */ /* 0x0003e2000f101d44 */
[----:B------:R-:W-:Y:S02]  /*19d0*/  IMAD.MOV.U32 R5, RZ, RZ, 0x10 ;  /* 0x00000010ff057424 */ /* 0x000fe400078e00ff */
[----:B------:R-:W-:Y:S01]  /*19e0*/  IMAD.IADD R6, R13, 0x1, R9 ;  /* 0x000000010d067824 */ /* 0x000fe200078e0209 */
[----:B------:R1:W-:Y:S02]  /*19f0*/  @P1 LDGSTS.E.BYPASS.LTC128B.128 [R248+0x11100], [R2.64+0x80], !P5 ;  /* 0x1110008002f81fae */ /* 0x0003e4000e901d44 */
[----:B------:R-:W-:Y:S01]  /*1a00*/  SEL R5, R5, 0xfffffff0, !P2 ;  /* 0xfffffff005057807 */ /* 0x000fe20005000000 */
[----:B------:R-:W-:Y:S01]  /*1a10*/  IMAD R6, R6, R18, RZ ;  /* 0x0000001206067224 */ /* 0x000fe200078e02ff */
[----:B------:R1:W-:Y:S02]  /*1a20*/  @P1 LDGSTS.E.BYPASS.LTC128B.128 [R248+0x14100], [R2.64+0x100], !P4 ;  /* 0x1410010002f81fae */ /* 0x0003e4000e101d44 */
[----:B------:R-:W-:Y:S01]  /*1a30*/  @P0 IADD3 R230, R7, -0x20, RZ ;  /* 0xffffffe007e60810 */ /* 0x000fe20007ffe0ff */
[----:B------:R-:W-:Y:S01]  /*1a40*/  IMAD R6, R19, R12, R6 ;  /* 0x0000000c13067224 */ /* 0x000fe200078e0206 */
[----:B------:R-:W0:Y:S01]  /*1a50*/  LDGDEPBAR ;  /* 0x00000000000079af */ /* 0x000e220000000000 */
[----:B------:R-:W-:Y:S01]  /*1a60*/  IMAD.MOV.U32 R7, RZ, RZ, c[0x0][0x208] ;  /* 0x00008200ff077624 */ /* 0x000fe200078e00ff */
[----:B------:R-:W-:-:S02]  /*1a70*/  IADD3 R247, R230, 0x800, RZ ;  /* 0x00000800e6f77810 */ /* 0x000fc40007ffe0ff */
[C---:B------:R-:W-:Y:S01]  /*1a80*/  IADD3 R246, R230.reuse, 0x1000, RZ ;  /* 0x00001000e6f67810 */ /* 0x040fe20007ffe0ff */
[C---:B------:R-:W-:Y:S01]  /*1a90*/  IMAD.SHL.U32 R19, R7.reuse, 0x40, RZ ;  /* 0x0000004007137824 */ /* 0x040fe200078e00ff */
[----:B------:R-:W-:Y:S02]  /*1aa0*/  SHF.L.U64.HI R16, R7, R11, c[0x0][0x20c] ;  /* 0x0000830007107619 */ /* 0x000fe4000001020b */
[C---:B------:R-:W-:Y:S02]  /*1ab0*/  IADD3 R245, R230.reuse, 0x1800, RZ ;  /* 0x00001800e6f57810 */ /* 0x040fe40007ffe0ff */
[C---:B------:R-:W-:Y:S02]  /*1ac0*/  IADD3 R244, R230.reuse, 0x2000, RZ ;  /* 0x00002000e6f47810 */ /* 0x040fe40007ffe0ff */
[C---:B------:R-:W-:Y:S02]  /*1ad0*/  IADD3 R243, R230.reuse, 0x2800, RZ ;  /* 0x00002800e6f37810 */ /* 0x040fe40007ffe0ff */
[----:B------:R-:W-:-:S02]  /*1ae0*/  IADD3 R242, R230, 0x3000, RZ ;  /* 0x00003000e6f27810 */ /* 0x000fc40007ffe0ff */
[C---:B------:R-:W-:Y:S02]  /*1af0*/  IADD3 R241, R230.reuse, 0x3800, RZ ;  /* 0x00003800e6f17810 */ /* 0x040fe40007ffe0ff */
[C---:B------:R-:W-:Y:S02]  /*1b00*/  IADD3 R240, R230.reuse, 0x4000, RZ ;  /* 0x00004000e6f07810 */ /* 0x040fe40007ffe0ff */
[C---:B------:R-:W-:Y:S02]  /*1b10*/  IADD3 R239, R230.reuse, 0x4800, RZ ;  /* 0x00004800e6ef7810 */ /* 0x040fe40007ffe0ff */
[----:B------:R-:W-:Y:S01]  /*1b20*/  IADD3 R238, R230, 0x5000, RZ ;  /* 0x00005000e6ee7810 */ /* 0x000fe20007ffe0ff */
[----:B-1----:R-:W-:Y:S01]  /*1b30*/  IMAD.SHL.U32 R2, R134, 0x20, RZ ;  /* 0x0000002086027824 */ /* 0x002fe200078e00ff */
[----:B------:R-:W-:-:S04]  /*1b40*/  DEPBAR.LE SB0, 0x1 ;  /* 0x000080400000791a */ /* 0x000fc80000000000 */
[----:B------:R-:W-:Y:S01]  /*1b50*/  LOP3.LUT R2, R2, 0x7ffffc00, RZ, 0xc0, !PT ;  /* 0x7ffffc0002027812 */ /* 0x000fe200078ec0ff */
[----:B------:R-:W-:Y:S01]  /*1b60*/  IMAD R3, R25, c[0x0][0x218], RZ ;  /* 0x0000860019037a24 */ /* 0x000fe200078e02ff */
[C---:B------:R-:W-:Y:S02]  /*1b70*/  IADD3 R237, R230.reuse, 0x5800, RZ ;  /* 0x00005800e6ed7810 */ /* 0x040fe40007ffe0ff */
[----:B------:R-:W-:Y:S01]  /*1b80*/  IADD3 R236, R230, 0x6000, RZ ;  /* 0x00006000e6ec7810 */ /* 0x000fe20007ffe0ff */
[----:B------:R-:W-:Y:S01]  /*1b90*/  IMAD.IADD R208, R4, 0x1, R2 ;  /* 0x0000000104d07824 */ /* 0x000fe200078e0202 */
[C---:B------:R-:W-:Y:S01]  /*1ba0*/  IADD3 R235, R230.reuse, 0x6800, RZ ;  /* 0x00006800e6eb7810 */ /* 0x040fe20007ffe0ff */
[----:B------:R-:W-:Y:S01]  /*1bb0*/  IMAD.MOV.U32 R2, RZ, RZ, 0x20 ;  /* 0x00000020ff027424 */ /* 0x000fe200078e00ff */
[----:B------:R-:W-:Y:S01]  /*1bc0*/  IADD3 R234, R230, 0x7000, RZ ;  /* 0x00007000e6ea7810 */ /* 0x000fe20007ffe0ff */
[----:B------:R-:W-:Y:S01]  /*1bd0*/  IMAD R8, R26, c[0x0][0x21c], R3 ;  /* 0x000087001a087a24 */ /* 0x000fe200078e0203 */
[----:B------:R-:W-:Y:S01]  /*1be0*/  BAR.SYNC.DEFER_BLOCKING 0x0 ;  /* 0x0000000000007b1d */ /* 0x000fe20000010000 */
[C---:B------:R-:W-:Y:S01]  /*1bf0*/  LEA R216, R208.reuse, 0x100, 0x1 ;  /* 0x00000100d0d87811 */ /* 0x040fe200078e08ff */
[----:B------:R-:W-:Y:S01]  /*1c00*/  IMAD.SHL.U32 R208, R208, 0x2, RZ ;  /* 0x00000002d0d07824 */ /* 0x000fe200078e00ff */
[----:B------:R-:W-:Y:S01]  /*1c10*/  SEL R2, R2, 0xffffffe0, !P3 ;  /* 0xffffffe002027807 */ /* 0x000fe20005800000 */
[----:B------:R-:W-:Y:S01]  /*1c20*/  IMAD.IADD R39, R41, 0x1, R8 ;  /* 0x0000000129277824 */ /* 0x000fe200078e0208 */
[----:B------:R-:W-:Y:S01]  /*1c30*/  SEL R3, RZ, 0x1, P6 ;  /* 0x00000001ff037807 */ /* 0x000fe20003000000 */
[--C-:B------:R-:W-:Y:S01]  /*1c40*/  IMAD R212, R5, 0x2, R216.reuse ;  /* 0x0000000205d47824 */ /* 0x100fe200078e02d8 */
[----:B------:R-:W-:Y:S01]  /*1c50*/  IADD3 R233, R230, 0x7800, RZ ;  /* 0x00007800e6e97810 */ /* 0x000fe20007ffe0ff */
[----:B------:R-:W-:Y:S01]  /*1c60*/  IMAD R216, R2, 0x2, R216 ;  /* 0x0000000202d87824 */ /* 0x000fe200078e02d8 */
[----:B------:R-:W-:Y:S01]  /*1c70*/  LOP3.LUT R10, R0, 0x2, R3, 0xe2, !PT ;  /* 0x00000002000a7812 */ /* 0x000fe200078ee203 */
[----:B------:R-:W-:Y:S01]  /*1c80*/  IMAD R220, R2, 0x2, R212 ;  /* 0x0000000202dc7824 */ /* 0x000fe200078e02d4 */
[----:B------:R-:W-:Y:S01]  /*1c90*/  SEL R0, RZ, 0x4, P4 ;  /* 0x00000004ff007807 */ /* 0x000fe20002000000 */
[----:B------:R-:W-:Y:S01]  /*1ca0*/  IMAD.WIDE.U32 R8, R18, R12, R38 ;  /* 0x0000000c12087225 */ /* 0x000fe200078e0026 */
[----:B------:R-:W-:Y:S01]  /*1cb0*/  STL.64 [R1+0x30], R38 ;  /* 0x0000302601007387 */ /* 0x000fe20000100a00 */
[----:B------:R-:W-:-:S02]  /*1cc0*/  IADD3 R232, R230, 0x8000, RZ ;  /* 0x00008000e6e87810 */ /* 0x000fc40007ffe0ff */
[----:B------:R-:W-:Y:S01]  /*1cd0*/  IMAD.IADD R3, R9, 0x1, R6 ;  /* 0x0000000109037824 */ /* 0x000fe200078e0206 */
[----:B------:R-:W-:Y:S02]  /*1ce0*/  LEA R6, P0, R8, c[0x0][0x1f8], 0x1 ;  /* 0x00007e0008067a11 */ /* 0x000fe400078008ff */
[----:B------:R-:W-:Y:S02]  /*1cf0*/  LOP3.LUT R0, R10, R0, RZ, 0xfc, !PT ;  /* 0x000000000a007212 */ /* 0x000fe400078efcff */
[----:B------:R-:W-:Y:S02]  /*1d00*/  LEA.HI.X R7, R8, c[0x0][0x1fc], R3, 0x1, P0 ;  /* 0x00007f0008077a11 */ /* 0x000fe400000f0c03 */
[C---:B------:R-:W-:Y:S01]  /*1d10*/  IADD3 R14, P2, P1, R19.reuse, 0x80, R6 ;  /* 0x00000080130e7810 */ /* 0x040fe2000795e006 */
[----:B------:R-:W-:Y:S01]  /*1d20*/  LDSM.16.M88.4 R152, [R208+0x100] ;  /* 0x00010000d098783b */ /* 0x000fe20000000200 */
[----:B------:R-:W-:Y:S02]  /*1d30*/  LOP3.LUT R3, R0, 0x1, RZ, 0xc0, !PT ;  /* 0x0000000100037812 */ /* 0x000fe400078ec0ff */
[----:B------:R-:W-:Y:S01]  /*1d40*/  IADD3 R8, P0, R19, R6, RZ ;  /* 0x0000000613087210 */ /* 0x000fe20007f1e0ff */
[----:B------:R-:W-:Y:S01]  /*1d50*/  LDSM.16.M88.4 R192, [R208+0x4100] ;  /* 0x00410000d0c0783b */ /* 0x000fe20000000200 */
[----:B------:R-:W-:-:S02]  /*1d60*/  IADD3.X R15, R16, RZ, R7, P2, P1 ;  /* 0x000000ff100f7210 */ /* 0x000fc400017e2407 */
[----:B------:R-:W-:Y:S01]  /*1d70*/  IADD3 R12, P2, P1, R19, 0x100, R6 ;  /* 0x00000100130c7810 */ /* 0x000fe2000795e006 */
[----:B------:R-:W-:Y:S01]  /*1d80*/  LDSM.16.M88.4 R156, [R212] ;  /* 0x00000000d49c783b */ /* 0x000fe20000000200 */
[----:B------:R-:W-:Y:S01]  /*1d90*/  ISETP.NE.U32.AND P3, PT, R3, 0x1, PT ;  /* 0x000000010300780c */ /* 0x000fe20003f65070 */
[--C-:B------:R-:W-:Y:S01]  /*1da0*/  IMAD.X R9, R16, 0x1, R7.reuse, P0 ;  /* 0x0000000110097824 */ /* 0x100fe200000e0607 */
[----:B------:R-:W-:Y:S01]  /*1db0*/  IADD3 R10, P0, R8, R19, RZ ;  /* 0x00000013080a7210 */ /* 0x000fe20007f1e0ff */
[----:B------:R-:W-:Y:S01]  /*1dc0*/  LDSM.16.M88.4 R196, [R212+0x4000] ;  /* 0x00400000d4c4783b */ /* 0x000fe20000000200 */
[----:B------:R-:W-:Y:S02]  /*1dd0*/  IADD3.X R13, R16, RZ, R7, P2, P1 ;  /* 0x000000ff100d7210 */ /* 0x000fe400017e2407 */
[----:B------:R-:W-:Y:S01]  /*1de0*/  LOP3.LUT P1, RZ, R0, 0x2, RZ, 0xc0, !PT ;  /* 0x0000000200ff7812 */ /* 0x000fe2000782c0ff */
[----:B------:R-:W-:Y:S01]  /*1df0*/  LDSM.16.M88.4 R184, [R216] ;  /* 0x00000000d8b8783b */ /* 0x000fe20000000200 */
[----:B------:R-:W-:Y:S01]  /*1e00*/  ISETP.LT.OR P2, PT, R17, 0x1, P3 ;  /* 0x000000011100780c */ /* 0x000fe20001f41670 */
[----:B------:R-:W-:Y:S01]  /*1e10*/  IMAD.X R11, R9, 0x1, R16, P0 ;  /* 0x00000001090b7824 */ /* 0x000fe200000e0610 */
[----:B------:R-:W-:Y:S01]  /*1e20*/  ISETP.LT.OR P0, PT, R17, 0x1, !P1 ;  /* 0x000000011100780c */ /* 0x000fe20004f01670 */
[----:B------:R-:W-:Y:S01]  /*1e30*/  LDSM.16.M88.4 R200, [R216+0x4000] ;  /* 0x00400000d8c8783b */ /* 0x000fe20000000200 */
[----:B------:R-:W-:-:S03]  /*1e40*/  IADD3 R231, R230, 0x8800, RZ ;  /* 0x00008800e6e77810 */ /* 0x000fc60007ffe0ff */
[----:B------:R-:W-:Y:S04]  /*1e50*/  LDSM.16.M88.4 R188, [R220] ;  /* 0x00000000dcbc783b */ /* 0x000fe80000000200 */
        /* <DEDUP_REMOVED lines=9> */
[----:B------:R-:W-:Y:S04]  /*1ef0*/  LDSM.16.M88.4 R48, [R230] ;  /* 0x00000000e630783b */ /* 0x000fe80000000200 */
[----:B------:R-:W2:Y:S04]  /*1f00*/  LDSM.16.M88.4 R28, [R135+0xc900] ;  /* 0x00c90000871c783b */ /* 0x000ea80000000200 */
[----:B------:R-:W3:Y:S04]  /*1f10*/  LDSM.16.M88.4 R24, [R135+0xd100] ;  /* 0x00d100008718783b */ /* 0x000ee80000000200 */
[----:B------:R-:W4:Y:S04]  /*1f20*/  LDSM.16.M88.4 R56, [R135+0xd900] ;  /* 0x00d900008738783b */ /* 0x000f280000000200 */
[----:B------:R-:W-:Y:S04]  /*1f30*/  LDSM.16.M88.4 R72, [R135+0xe100] ;  /* 0x00e100008748783b */ /* 0x000fe80000000200 */
[----:B------:R-:W-:Y:S04]  /*1f40*/  LDSM.16.M88.4 R76, [R135+0xe900] ;  /* 0x00e90000874c783b */ /* 0x000fe80000000200 */
[----:B------:R-:W5:Y:S04]  /*1f50*/  LDSM.16.M88.4 R68, [R230+0x800] ;  /* 0x00080000e644783b */ /* 0x000f680000000200 */
[----:B------:R-:W4:Y:S04]  /*1f60*/  LDSM.16.M88.4 R64, [R230+0x1000] ;  /* 0x00100000e640783b */ /* 0x000f280000000200 */
[----:B------:R-:W4:Y:S04]  /*1f70*/  LDSM.16.M88.4 R60, [R230+0x1800] ;  /* 0x00180000e63c783b */ /* 0x000f280000000200 */
        /* <DEDUP_REMOVED lines=8> */
[----:B------:R-:W-:Y:S01]  /*2000*/  HMMA.16816.F32 R52, R152, R34, RZ ;  /* 0x000000229834723c */ /* 0x000fe200000018ff */
[----:B------:R-:W-:Y:S01]  /*2010*/  IMAD.MOV.U32 R0, RZ, RZ, 0x40 ;  /* 0x00000040ff007424 */ /* 0x000fe200078e00ff */
[----:B------:R1:W-:Y:S01]  /*2020*/  LDGSTS.E.BYPASS.LTC128B.128 [R248+0x3100], [R6.64+0x80], !P0 ;  /* 0x0310008006f87fae */ /* 0x0003e2000c101d44 */
[----:B------:R-:W-:-:S05]  /*2030*/  ISETP.LT.OR P0, PT, R17, 0x1, !P2 ;  /* 0x000000011100780c */ /* 0x000fca0005701670 */
[C---:B--2---:R-:W-:Y:S08]  /*2040*/  HMMA.16816.F32 R44, R152.reuse, R28, RZ ;  /* 0x0000001c982c723c */ /* 0x044ff000000018ff */
[----:B------:R2:W-:Y:S01]  /*2050*/  LDGSTS.E.BYPASS.LTC128B.128 [R248+0x6100], [R6.64+0x100], !P0 ;  /* 0x0610010006f87fae */ /* 0x0005e2000c101d44 */
[C---:B------:R-:W-:Y:S01]  /*2060*/  ISETP.LT.OR P0, PT, R17.reuse, 0x21, P3 ;  /* 0x000000211100780c */ /* 0x040fe20001f01670 */
[----:B---3--:R-:W-:Y:S01]  /*2070*/  HMMA.16816.F32 R32, R152, R24, RZ ;  /* 0x000000189820723c */ /* 0x008fe200000018ff */
[----:B------:R-:W-:-:S07]  /*2080*/  ISETP.LT.OR P3, PT, R17, 0x41, P3 ;  /* 0x000000411100780c */ /* 0x000fce0001f61670 */
[----:B------:R-:W-:Y:S04]  /*2090*/  HMMA.16816.F32 R112, R156, R48, R20 ;  /* 0x000000309c70723c */ /* 0x000fe80000001814 */
[----:B------:R3:W-:Y:S01]  /*20a0*/  LDGSTS.E.BYPASS.LTC128B.128 [R248+0x1100], [R8.64], !P0 ;  /* 0x0110000008f87fae */ /* 0x0007e2000c101d44 */
[C---:B------:R-:W-:Y:S02]  /*20b0*/  ISETP.LT.OR P0, PT, R17.reuse, 0x21, !P1 ;  /* 0x000000211100780c */ /* 0x040fe40004f01670 */
[C---:B------:R-:W-:Y:S01]  /*20c0*/  ISETP.LT.OR P1, PT, R17.reuse, 0x41, !P1 ;  /* 0x000000411100780c */ /* 0x040fe20004f21670 */
[C---:B----4-:R-:W-:Y:S08]  /*20d0*/  HMMA.16816.F32 R20, R152.reuse, R58, RZ ;  /* 0x0000003a9814723c */ /* 0x050ff000000018ff */
[----:B------:R-:W-:Y:S02]  /*20e0*/  HMMA.16816.F32 R40, R152, R30, RZ ;  /* 0x0000001e9828723c */ /* 0x000fe400000018ff */
[----:B------:R4:W-:Y:S01]  /*20f0*/  LDGSTS.E.BYPASS.LTC128B.128 [R248+0x4100], [R14.64], !P0 ;  /* 0x041000000ef87fae */ /* 0x0009e2000c101d44 */
[----:B------:R-:W-:-:S02]  /*2100*/  ISETP.LT.OR P0, PT, R17, 0x21, !P2 ;  /* 0x000000211100780c */ /* 0x000fc40005701670 */
[----:B------:R-:W-:-:S03]  /*2110*/  ISETP.LT.OR P2, PT, R17, 0x41, !P2 ;  /* 0x000000411100780c */ /* 0x000fc60005741670 */
[----:B------:R-:W-:Y:S08]  /*2120*/  HMMA.16816.F32 R28, R152, R26, RZ ;  /* 0x0000001a981c723c */ /* 0x000ff000000018ff */
[----:B------:R4:W-:Y:S01]  /*2130*/  LDGSTS.E.BYPASS.LTC128B.128 [R248+0x7100], [R12.64], !P0 ;  /* 0x071000000cf87fae */ /* 0x0009e2000c101d44 */
[----:B------:R-:W-:Y:S01]  /*2140*/  LOP3.LUT P0, RZ, R36, 0x4, RZ, 0xc0, !PT ;  /* 0x0000000424ff7812 */ /* 0x000fe2000780c0ff */
[----:B-----5:R-:W-:Y:S02]  /*2150*/  HMMA.16816.F32 R100, R156, R68, R44 ;  /* 0x000000449c64723c */ /* 0x020fe4000000182c */
[----:B------:R3:W-:Y:S01]  /*2160*/  LDGSTS.E.BYPASS.LTC128B.128 [R248+0x2100], [R10.64], !P3 ;  /* 0x021000000af87fae */ /* 0x0007e2000d901d44 */
[----:B------:R-:W-:-:S02]  /*2170*/  SEL R0, R0, 0xffffffc0, !P0 ;  /* 0xffffffc000007807 */ /* 0x000fc40004000000 */
[----:B------:R-:W-:Y:S01]  /*2180*/  ISETP.GE.AND P0, PT, R132, 0x61, PT ;  /* 0x000000618400780c */ /* 0x000fe20003f06270 */
[----:B------:R3:W-:Y:S02]  /*2190*/  LDGSTS.E.BYPASS.LTC128B.128 [R248+0x5100], [R10.64+0x80], !P1 ;  /* 0x051000800af87fae */ /* 0x0007e4000c901d44 */
[----:B------:R-:W-:Y:S01]  /*21a0*/  IMAD.IADD R229, R135, 0x1, R0 ;  /* 0x0000000187e57824 */ /* 0x000fe200078e0200 */
[----:B------:R-:W-:Y:S01]  /*21b0*/  HMMA.16816.F32 R92, R156, R64, R32 ;  /* 0x000000409c5c723c */ /* 0x000fe20000001820 */
[----:B------:R3:W-:Y:S01]  /*21c0*/  LDGSTS.E.BYPASS.LTC128B.128 [R248+0x8100], [R10.64+0x100], !P2 ;  /* 0x081001000af87fae */ /* 0x0007e2000d101d44 */
[----:B------:R-:W-:-:S03]  /*21d0*/  IMAD.IADD R226, R0, 0x1, R230 ;  /* 0x0000000100e27824 */ /* 0x000fc600078e02e6 */
[----:B------:R-:W5:Y:S03]  /*21e0*/  LDSM.16.M88.4 R32, [R229+0xc100] ;  /* 0x00c10000e520783b */ /* 0x000f660000000200 */
[----:B------:R-:W-:Y:S01]  /*21f0*/  HMMA.16816.F32 R24, R152, R56, RZ ;  /* 0x000000389818723c */ /* 0x000fe200000018ff */
[----:B------:R-:W1:Y:S04]  /*2200*/  LDSM.16.M88.4 R44, [R229+0xc900] ;  /* 0x00c90000e52c783b */ /* 0x000e680000000200 */
[----:B------:R-:W1:Y:S03]  /*2210*/  LDSM.16.M88.4 R56, [R229+0xd100] ;  /* 0x00d10000e538783b */ /* 0x000e660000000200 */
[----:B------:R-:W-:Y:S01]  /*2220*/  HMMA.16816.F32 R80, R156, R62, R20 ;  /* 0x0000003e9c50723c */ /* 0x000fe20000001814 */
[----:B------:R-:W-:Y:S04]  /*2230*/  LDSM.16.M88.4 R36, [R229+0xe900] ;  /* 0x00e90000e524783b */ /* 0x000fe80000000200 */
[----:B------:R-:W-:Y:S03]  /*2240*/  LDSM.16.M88.4 R116, [R226+0x5000] ;  /* 0x00500000e274783b */ /* 0x000fe60000000200 */
[C---:B------:R-:W-:Y:S01]  /*2250*/  HMMA.16816.F32 R20, R152.reuse, R72, RZ ;  /* 0x000000489814723c */ /* 0x040fe200000018ff */
[----:B------:R-:W-:Y:S04]  /*2260*/  LDSM.16.M88.4 R128, [R230+0x7000] ;  /* 0x00700000e680783b */ /* 0x000fe80000000200 */
[----:B------:R-:W-:Y:S03]  /*2270*/  LDSM.16.M88.4 R120, [R230+0x8800] ;  /* 0x00880000e678783b */ /* 0x000fe60000000200 */
[C---:B------:R-:W-:Y:S01]  /*2280*/  HMMA.16816.F32 R16, R152.reuse, R74, RZ ;  /* 0x0000004a9810723c */ /* 0x040fe200000018ff */
[----:B------:R-:W-:Y:S04]  /*2290*/  LDSM.16.M88.4 R140, [R229+0x12100] ;  /* 0x01210000e58c783b */ /* 0x000fe80000000200 */
[----:B------:R-:W-:Y:S03]  /*22a0*/  LDSM.16.M88.4 R124, [R229+0x14100] ;  /* 0x01410000e57c783b */ /* 0x000fe60000000200 */
[C---:B----4-:R-:W-:Y:S01]  /*22b0*/  HMMA.16816.F32 R12, R152.reuse, R76, RZ ;  /* 0x0000004c980c723c */ /* 0x050fe200000018ff */
[----:B------:R-:W-:Y:S04]  /*22c0*/  LDSM.16.M88.4 R136, [R229+0x14900] ;  /* 0x01490000e588783b */ /* 0x000fe80000000200 */
[----:B------:R-:W0:Y:S03]  /*22d0*/  LDGDEPBAR ;  /* 0x00000000000079af */ /* 0x000e260000000000 */
[----:B---3--:R-:W-:Y:S08]  /*22e0*/  HMMA.16816.F32 R8, R152, R78, RZ ;  /* 0x0000004e9808723c */ /* 0x008ff000000018ff */
[C---:B------:R-:W-:Y:S01]  /*22f0*/  HMMA.16816.F32 R104, R156.reuse, R50, R52 ;  /* 0x000000329c68723c */ /* 0x040fe20000001834 */
[----:B------:R-:W-:Y:S07]  /*2300*/  LDSM.16.M88.4 R52, [R229+0xe100] ;  /* 0x00e10000e534783b */ /* 0x000fee0000000200 */
[C---:B------:R-:W-:Y:S01]  /*2310*/  HMMA.16816.F32 R96, R156.reuse, R70, R40 ;  /* 0x000000469c60723c */ /* 0x040fe20000001828 */
[----:B------:R-:W3:Y:S07]  /*2320*/  LDSM.16.M88.4 R68, [R229+0xd900] ;  /* 0x00d90000e544783b */ /* 0x000eee0000000200 */
[C---:B------:R-:W-:Y:S01]  /*2330*/  HMMA.16816.F32 R84, R156.reuse, R66, R28 ;  /* 0x000000429c54723c */ /* 0x040fe2000000181c */
[----:B------:R-:W4:Y:S07]  /*2340*/  LDSM.16.M88.4 R28, [R226] ;  /* 0x00000000e21c783b */ /* 0x000f2e0000000200 */
[C---:B------:R-:W-:Y:S01]  /*2350*/  HMMA.16816.F32 R64, R156.reuse, R60, R24 ;  /* 0x0000003c9c40723c */ /* 0x040fe20000001818 */
[----:B------:R-:W2:Y:S07]  /*2360*/  LDSM.16.M88.4 R24, [R226+0x800] ;  /* 0x00080000e218783b */ /* 0x000eae0000000200 */
[C---:B------:R-:W-:Y:S08]  /*2370*/  HMMA.16816.F32 R72, R156.reuse, R88, R20 ;  /* 0x000000589c48723c */ /* 0x040ff00000001814 */
[C---:B------:R-:W-:Y:S01]  /*2380*/  HMMA.16816.F32 R60, R156.reuse, R90, R16 ;  /* 0x0000005a9c3c723c */ /* 0x040fe20000001810 */
[----:B------:R-:W-:Y:S07]  /*2390*/  LDSM.16.M88.4 R88, [R226+0x1000] ;  /* 0x00100000e258783b */ /* 0x000fee0000000200 */
[C---:B-1----:R-:W-:Y:S08]  /*23a0*/  HMMA.16816.F32 R48, R156.reuse, R108, R12 ;  /* 0x0000006c9c30723c */ /* 0x042ff0000000180c */
[----:B------:R-:W-:Y:S01]  /*23b0*/  HMMA.16816.F32 R40, R156, R110, R8 ;  /* 0x0000006e9c28723c */ /* 0x000fe20000001808 */
[----:B------:R-:W-:Y:S07]  /*23c0*/  LDSM.16.M88.4 R108, [R226+0x4800] ;  /* 0x00480000e26c783b */ /* 0x000fee0000000200 */
[C---:B-----5:R-:W-:Y:S01]  /*23d0*/  HMMA.16816.F32 R16, R184.reuse, R34, R104 ;  /* 0x00000022b810723c */ /* 0x060fe20000001868 */
[----:B------:R-:W1:Y:S07]  /*23e0*/  LDSM.16.M88.4 R104, [R226+0x1800] ;  /* 0x00180000e268783b */ /* 0x000e6e0000000200 */
[C---:B------:R-:W-:Y:S01]  /*23f0*/  HMMA.16816.F32 R12, R184.reuse, R44, R100 ;  /* 0x0000002cb80c723c */ /* 0x040fe20000001864 */
[----:B------:R-:W-:Y:S07]  /*2400*/  LDSM.16.M88.4 R100, [R230+0x3800] ;  /* 0x00380000e664783b */ /* 0x000fee0000000200 */
[C---:B------:R-:W-:Y:S01]  /*2410*/  HMMA.16816.F32 R8, R184.reuse, R46, R96 ;  /* 0x0000002eb808723c */ /* 0x040fe20000001860 */
[----:B------:R-:W-:Y:S07]  /*2420*/  LDSM.16.M88.4 R96, [R226+0x2800] ;  /* 0x00280000e260783b */ /* 0x000fee0000000200 */
[C---:B------:R-:W-:Y:S01]  /*2430*/  HMMA.16816.F32 R20, R184.reuse, R32, R112 ;  /* 0x00000020b814723c */ /* 0x040fe20000001870 */
[----:B------:R-:W-:Y:S07]  /*2440*/  LDSM.16.M88.4 R112, [R135+0x13900] ;  /* 0x013900008770783b */ /* 0x000fee0000000200 */
[C---:B------:R-:W-:Y:S01]  /*2450*/  HMMA.16816.F32 R44, R184.reuse, R56, R92 ;  /* 0x00000038b82c723c */ /* 0x040fe2000000185c */
[----:B------:R-:W5:Y:S07]  /*2460*/  LDSM.16.M88.4 R92, [R226+0x2000] ;  /* 0x00200000e25c783b */ /* 0x000f6e0000000200 */
[C---:B---3--:R-:W-:Y:S08]  /*2470*/  HMMA.16816.F32 R64, R184.reuse, R68, R64 ;  /* 0x00000044b840723c */ /* 0x048ff00000001840 */
[C---:B------:R-:W-:Y:S08]  /*2480*/  HMMA.16816.F32 R72, R184.reuse, R52, R72 ;  /* 0x00000034b848723c */ /* 0x040ff00000001848 */
[C---:B------:R-:W-:Y:S08]  /*2490*/  HMMA.16816.F32 R56, R184.reuse, R58, R84 ;  /* 0x0000003ab838723c */ /* 0x040ff00000001854 */
[----:B------:R-:W-:Y:S08]  /*24a0*/  HMMA.16816.F32 R84, R184, R54, R60 ;  /* 0x00000036b854723c */ /* 0x000ff0000000183c */
[C---:B----4-:R-:W-:Y:S01]  /*24b0*/  HMMA.16816.F32 R60, R188.reuse, R28, R20 ;  /* 0x0000001cbc3c723c */ /* 0x050fe20000001814 */
[----:B------:R-:W-:Y:S07]  /*24c0*/  LDSM.16.M88.4 R20, [R135+0x10100] ;  /* 0x010100008714783b */ /* 0x000fee0000000200 */
[----:B------:R-:W-:Y:S01]  /*24d0*/  HMMA.16816.F32 R52, R188, R30, R16 ;  /* 0x0000001ebc34723c */ /* 0x000fe20000001810 */
[----:B------:R-:W3:Y:S07]  /*24e0*/  LDSM.16.M88.4 R28, [R135+0xf100] ;  /* 0x00f10000871c783b */ /* 0x000eee0000000200 */
[----:B------:R-:W-:Y:S08]  /*24f0*/  HMMA.16816.F32 R80, R184, R70, R80 ;  /* 0x00000046b850723c */ /* 0x000ff00000001850 */
[C---:B--2---:R-:W-:Y:S08]  /*2500*/  HMMA.16816.F32 R32, R188.reuse, R24, R12 ;  /* 0x00000018bc20723c */ /* 0x044ff0000000180c */
[----:B------:R-:W-:Y:S01]  /*2510*/  HMMA.16816.F32 R16, R188, R26, R8 ;  /* 0x0000001abc10723c */ /* 0x000fe20000001808 */
[----:B------:R-:W2:Y:S07]  /*2520*/  LDSM.16.M88.4 R24, [R135+0xf900] ;  /* 0x00f900008718783b */ /* 0x000eae0000000200 */
[C---:B------:R-:W-:Y:S08]  /*2530*/  HMMA.16816.F32 R76, R184.reuse, R36, R48 ;  /* 0x00000024b84c723c */ /* 0x040ff00000001830 */
[----:B------:R-:W-:Y:S01]  /*2540*/  HMMA.16816.F32 R68, R184, R38, R40 ;  /* 0x00000026b844723c */ /* 0x000fe20000001828 */
[----:B------:R-:W4:Y:S07]  /*2550*/  LDSM.16.M88.4 R40, [R135+0x10900] ;  /* 0x010900008728783b */ /* 0x000f2e0000000200 */
[C---:B-1----:R-:W-:Y:S08]  /*2560*/  HMMA.16816.F32 R36, R188.reuse, R104, R64 ;  /* 0x00000068bc24723c */ /* 0x042ff00000001840 */
[C---:B-----5:R-:W-:Y:S01]  /*2570*/  HMMA.16816.F32 R64, R188.reuse, R92, R72 ;  /* 0x0000005cbc40723c */ /* 0x060fe20000001848 */
[----:B------:R-:W1:Y:S07]  /*2580*/  LDSM.16.M88.4 R72, [R135+0x11100] ;  /* 0x011100008748783b */ /* 0x000e6e0000000200 */
[C---:B------:R-:W-:Y:S08]  /*2590*/  HMMA.16816.F32 R12, R188.reuse, R88, R44 ;  /* 0x00000058bc0c723c */ /* 0x040ff0000000182c */
[C---:B------:R-:W-:Y:S01]  /*25a0*/  HMMA.16816.F32 R48, R188.reuse, R106, R80 ;  /* 0x0000006abc30723c */ /* 0x040fe20000001850 */
[----:B------:R-:W-:Y:S07]  /*25b0*/  LDSM.16.M88.4 R104, [R230+0x4000] ;  /* 0x00400000e668783b */ /* 0x000fee0000000200 */
[C---:B------:R-:W-:Y:S01]  /*25c0*/  HMMA.16816.F32 R8, R188.reuse, R90, R56 ;  /* 0x0000005abc08723c */ /* 0x040fe20000001838 */
[----:B------:R-:W-:Y:S07]  /*25d0*/  LDSM.16.M88.4 R88, [R230+0x3000] ;  /* 0x00300000e658783b */ /* 0x000fee0000000200 */
[C---:B------:R-:W-:Y:S01]  /*25e0*/  HMMA.16816.F32 R80, R188.reuse, R94, R84 ;  /* 0x0000005ebc50723c */ /* 0x040fe20000001854 */
[----:B------:R-:W5:Y:S04]  /*25f0*/  LDSM.16.M88.4 R84, [R135+0x11900] ;  /* 0x011900008754783b */ /* 0x000f680000000200 */
[----:B------:R-:W-:Y:S03]  /*2600*/  LDSM.16.M88.4 R92, [R230+0x5800] ;  /* 0x00580000e65c783b */ /* 0x000fe60000000200 */
[C---:B------:R-:W-:Y:S08]  /*2610*/  HMMA.16816.F32 R76, R188.reuse, R96, R76 ;  /* 0x00000060bc4c723c */ /* 0x040ff0000000184c */
[----:B------:R-:W-:Y:S01]  /*2620*/  HMMA.16816.F32 R68, R188, R98, R68 ;  /* 0x00000062bc44723c */ /* 0x000fe20000001844 */
[----:B------:R-:W1:Y:S07]  /*2630*/  LDSM.16.M88.4 R96, [R230+0x4800] ;  /* 0x00480000e660783b */ /* 0x000e6e0000000200 */
[C---:B---3--:R-:W-:Y:S08]  /*2640*/  HMMA.16816.F32 R60, R192.reuse, R28, R60 ;  /* 0x0000001cc03c723c */ /* 0x048ff0000000183c */
[C---:B------:R-:W-:Y:S01]  /*2650*/  HMMA.16816.F32 R56, R192.reuse, R30, R52 ;  /* 0x0000001ec038723c */ /* 0x040fe20000001834 */
[----:B------:R-:W3:Y:S07]  /*2660*/  LDSM.16.M88.4 R28, [R230+0x5000] ;  /* 0x00500000e61c783b */ /* 0x000eee0000000200 */
[C---:B--2---:R-:W-:Y:S08]  /*2670*/  HMMA.16816.F32 R52, R192.reuse, R24, R32 ;  /* 0x00000018c034723c */ /* 0x044ff00000001820 */
[C---:B------:R-:W-:Y:S08]  /*2680*/  HMMA.16816.F32 R44, R192.reuse, R26, R16 ;  /* 0x0000001ac02c723c */ /* 0x040ff00000001810 */
[C---:B------:R-:W-:Y:S08]  /*2690*/  HMMA.16816.F32 R32, R192.reuse, R20, R12 ;  /* 0x00000014c020723c */ /* 0x040ff0000000180c */
[C---:B------:R-:W-:Y:S08]  /*26a0*/  HMMA.16816.F32 R24, R192.reuse, R22, R8 ;  /* 0x00000016c018723c */ /* 0x040ff00000001808 */
[C---:B----4-:R-:W-:Y:S08]  /*26b0*/  HMMA.16816.F32 R16, R192.reuse, R42, R48 ;  /* 0x0000002ac010723c */ /* 0x050ff00000001830 */
[C---:B-1----:R-:W-:Y:S08]  /*26c0*/  HMMA.16816.F32 R12, R192.reuse, R72, R64 ;  /* 0x00000048c00c723c */ /* 0x042ff00000001840 */
[C---:B------:R-:W-:Y:S08]  /*26d0*/  HMMA.16816.F32 R8, R192.reuse, R74, R80 ;  /* 0x0000004ac008723c */ /* 0x040ff00000001850 */
[C---:B-----5:R-:W-:Y:S08]  /*26e0*/  HMMA.16816.F32 R72, R192.reuse, R84, R76 ;  /* 0x00000054c048723c */ /* 0x060ff0000000184c */
[C---:B------:R-:W-:Y:S08]  /*26f0*/  HMMA.16816.F32 R20, R192.reuse, R40, R36 ;  /* 0x00000028c014723c */ /* 0x040ff00000001824 */
        /* <DEDUP_REMOVED lines=13> */
[C---:B------:R-:W-:Y:S08]  /*27d0*/  HMMA.16816.F32 R76, R196.reuse, R90, R56 ;  /* 0x0000005ac44c723c */ /* 0x040ff00000001838 */
        /* <DEDUP_REMOVED lines=14> */
[C---:B------:R-:W-:Y:S01]  /*28c0*/  HMMA.16816.F32 R64, R200.reuse, R34, R56 ;  /* 0x00000022c840723c */ /* 0x040fe20000001838 */
[----:B------:R-:W-:Y:S07]  /*28d0*/  LDSM.16.M88.4 R32, [R135+0x12100] ;  /* 0x012100008720783b */ /* 0x000fee0000000200 */
[C---:B---3--:R-:W-:Y:S08]  /*28e0*/  HMMA.16816.F32 R68, R200.reuse, R28, R48 ;  /* 0x0000001cc844723c */ /* 0x048ff00000001830 */
[C---:B------:R-:W-:Y:S01]  /*28f0*/  HMMA.16816.F32 R60, R200.reuse, R30, R40 ;  /* 0x0000001ec83c723c */ /* 0x040fe20000001828 */
[----:B------:R-:W1:Y:S04]  /*2900*/  LDSM.16.M88.4 R40, [R226+0x5800] ;  /* 0x00580000e228783b */ /* 0x000e680000000200 */
[----:B------:R-:W2:Y:S03]  /*2910*/  LDSM.16.M88.4 R28, [R135+0x12900] ;  /* 0x01290000871c783b */ /* 0x000ea60000000200 */
[C---:B-----5:R-:W-:Y:S08]  /*2920*/  HMMA.16816.F32 R56, R200.reuse, R24, R36 ;  /* 0x00000018c838723c */ /* 0x060ff00000001824 */
[C---:B------:R-:W-:Y:S08]  /*2930*/  HMMA.16816.F32 R52, R200.reuse, R26, R16 ;  /* 0x0000001ac834723c */ /* 0x040ff00000001810 */
[C---:B------:R-:W-:Y:S08]  /*2940*/  HMMA.16816.F32 R44, R200.reuse, R20, R12 ;  /* 0x00000014c82c723c */ /* 0x040ff0000000180c */
[----:B------:R-:W-:Y:S08]  /*2950*/  HMMA.16816.F32 R36, R200, R22, R8 ;  /* 0x00000016c824723c */ /* 0x000ff00000001808 */
[C---:B------:R-:W-:Y:S08]  /*2960*/  HMMA.16816.F32 R16, R204.reuse, R92, R80 ;  /* 0x0000005ccc10723c */ /* 0x040ff00000001850 */
        /* <DEDUP_REMOVED lines=8> */
[----:B------:R-:W4:Y:S07]  /*29f0*/  LDSM.16.M88.4 R96, [R230+0x6800] ;  /* 0x00680000e660783b */ /* 0x000f2e0000000200 */
        /* <DEDUP_REMOVED lines=10> */
[C---:B------:R-:W-:Y:S08]  /*2aa0*/  HMMA.16816.F32 R60, R208.reuse, R32, R24 ;  /* 0x00000020d03c723c */ /* 0x040ff00000001818 */
[C---:B------:R-:W-:Y:S01]  /*2ab0*/  HMMA.16816.F32 R40, R208.reuse, R102, R48 ;  /* 0x00000066d028723c */ /* 0x040fe20000001830 */
[----:B------:R-:W1:Y:S07]  /*2ac0*/  LDSM.16.M88.4 R48, [R230+0x7800] ;  /* 0x00780000e630783b */ /* 0x000e6e0000000200 */
[C---:B------:R-:W-:Y:S01]  /*2ad0*/  HMMA.16816.F32 R36, R208.reuse, R112, R68 ;  /* 0x00000070d024723c */ /* 0x040fe20000001844 */
[----:B------:R-:W2:Y:S07]  /*2ae0*/  LDSM.16.M88.4 R68, [R230+0x8000] ;  /* 0x00800000e644783b */ /* 0x000eae0000000200 */
[C---:B------:R-:W-:Y:S08]  /*2af0*/  HMMA.16816.F32 R56, R208.reuse, R34, R20 ;  /* 0x00000022d038723c */ /* 0x040ff00000001814 */
[C---:B---3--:R-:W-:Y:S08]  /*2b00*/  HMMA.16816.F32 R28, R208.reuse, R88, R80 ;  /* 0x00000058d01c723c */ /* 0x048ff00000001850 */
[C---:B------:R-:W-:Y:S01]  /*2b10*/  HMMA.16816.F32 R24, R208.reuse, R90, R76 ;  /* 0x0000005ad018723c */ /* 0x040fe2000000184c */
[----:B------:R-:W-:Y:S07]  /*2b20*/  LDSM.16.M88.4 R88, [R226+0x6000] ;  /* 0x00600000e258783b */ /* 0x000fee0000000200 */
[C---:B------:R-:W-:Y:S01]  /*2b30*/  HMMA.16816.F32 R32, R208.reuse, R114, R84 ;  /* 0x00000072d020723c */ /* 0x040fe20000001854 */
[----:B------:R-:W-:Y:S07]  /*2b40*/  LDSM.16.M88.4 R112, [R229+0x13100] ;  /* 0x01310000e570783b */ /* 0x000fee0000000200 */
[C---:B------:R-:W-:Y:S08]  /*2b50*/  HMMA.16816.F32 R20, R208.reuse, R92, R72 ;  /* 0x0000005cd014723c */ /* 0x040ff00000001848 */
[----:B------:R-:W-:Y:S08]  /*2b60*/  HMMA.16816.F32 R16, R208, R94, R64 ;  /* 0x0000005ed010723c */ /* 0x000ff00000001840 */
[C---:B----4-:R-:W-:Y:S08]  /*2b70*/  HMMA.16816.F32 R104, R212.reuse, R96, R52 ;  /* 0x00000060d468723c */ /* 0x050ff00000001834 */
[C---:B------:R-:W-:Y:S08]  /*2b80*/  HMMA.16816.F32 R100, R212.reuse, R98, R44 ;  /* 0x00000062d464723c */ /* 0x040ff0000000182c */
[C---:B------:R-:W-:Y:S01]  /*2b90*/  HMMA.16816.F32 R96, R212.reuse, R128, R8 ;  /* 0x00000080d460723c */ /* 0x040fe20000001808 */
[----:B------:R-:W3:Y:S07]  /*2ba0*/  LDSM.16.M88.4 R8, [R229+0x12900] ;  /* 0x01290000e508783b */ /* 0x000eee0000000200 */
[C---:B-----5:R-:W-:Y:S01]  /*2bb0*/  HMMA.16816.F32 R12, R212.reuse, R108, R60 ;  /* 0x0000006cd40c723c */ /* 0x060fe2000000183c */
[----:B------:R-:W4:Y:S07]  /*2bc0*/  LDSM.16.M88.4 R60, [R226+0x6800] ;  /* 0x00680000e23c783b */ /* 0x000f2e0000000200 */
[C---:B------:R-:W-:Y:S01]  /*2bd0*/  HMMA.16816.F32 R108, R212.reuse, R110, R56 ;  /* 0x0000006ed46c723c */ /* 0x040fe20000001838 */
[----:B------:R-:W5:Y:S07]  /*2be0*/  LDSM.16.M88.4 R56, [R226+0x7000] ;  /* 0x00700000e238783b */ /* 0x000f6e0000000200 */
[C---:B------:R-:W-:Y:S01]  /*2bf0*/  HMMA.16816.F32 R92, R212.reuse, R130, R40 ;  /* 0x00000082d45c723c */ /* 0x040fe20000001828 */
[----:B------:R-:W-:Y:S07]  /*2c00*/  LDSM.16.M88.4 R128, [R226+0x8000] ;  /* 0x00800000e280783b */ /* 0x000fee0000000200 */
[C---:B-1----:R-:W-:Y:S08]  /*2c10*/  HMMA.16816.F32 R84, R212.reuse, R48, R36 ;  /* 0x00000030d454723c */ /* 0x042ff00000001824 */
[C---:B--2---:R-:W-:Y:S08]  /*2c20*/  HMMA.16816.F32 R76, R212.reuse, R68, R28 ;  /* 0x00000044d44c723c */ /* 0x044ff0000000181c */
[C---:B------:R-:W-:Y:S08]  /*2c30*/  HMMA.16816.F32 R72, R212.reuse, R70, R24 ;  /* 0x00000046d448723c */ /* 0x040ff00000001818 */
[C---:B------:R-:W-:Y:S08]  /*2c40*/  HMMA.16816.F32 R80, R212.reuse, R50, R32 ;  /* 0x00000032d450723c */ /* 0x040ff00000001820 */
[C---:B------:R-:W-:Y:S08]  /*2c50*/  HMMA.16816.F32 R68, R212.reuse, R120, R20 ;  /* 0x00000078d444723c */ /* 0x040ff00000001814 */
[----:B------:R-:W-:Y:S01]  /*2c60*/  HMMA.16816.F32 R64, R212, R122, R16 ;  /* 0x0000007ad440723c */ /* 0x000fe20000001810 */
[----:B------:R-:W1:Y:S07]  /*2c70*/  LDSM.16.M88.4 R120, [R226+0x7800] ;  /* 0x00780000e278783b */ /* 0x000e6e0000000200 */
[----:B------:R-:W-:Y:S01]  /*2c80*/  HMMA.16816.F32 R48, R216, R142, R108 ;  /* 0x0000008ed830723c */ /* 0x000fe2000000186c */
[----:B------:R-:W2:Y:S01]  /*2c90*/  LDSM.16.M88.4 R108, [R226+0x8800] ;  /* 0x00880000e26c783b */ /* 0x000ea20000000200 */
[----:B------:R-:W-:-:S06]  /*2ca0*/  DEPBAR.LE SB0, 0x0 ;  /* 0x000080000000791a */ /* 0x000fcc0000000000 */
        /* <DEDUP_REMOVED lines=13> */
[C---:B----4-:R-:W-:Y:S08]  /*2d80*/  HMMA.16816.F32 R48, R220.reuse, R60, R44 ;  /* 0x0000003cdc30723c */ /* 0x050ff0000000182c */
[C---:B------:R-:W-:Y:S08]  /*2d90*/  HMMA.16816.F32 R60, R220.reuse, R62, R40 ;  /* 0x0000003edc3c723c */ /* 0x040ff00000001828 */
[C---:B-----5:R-:W-:Y:S08]  /*2da0*/  HMMA.16816.F32 R40, R220.reuse, R56, R36 ;  /* 0x00000038dc28723c */ /* 0x060ff00000001824 */
[C---:B------:R-:W-:Y:S08]  /*2db0*/  HMMA.16816.F32 R56, R220.reuse, R58, R32 ;  /* 0x0000003adc38723c */ /* 0x040ff00000001820 */
[C---:B-1----:R-:W-:Y:S08]  /*2dc0*/  HMMA.16816.F32 R32, R220.reuse, R120, R28 ;  /* 0x00000078dc20723c */ /* 0x042ff0000000181c */
[C---:B------:R-:W-:Y:S08]  /*2dd0*/  HMMA.16816.F32 R28, R220.reuse, R122, R24 ;  /* 0x0000007adc1c723c */ /* 0x040ff00000001818 */
[C---:B------:R-:W-:Y:S08]  /*2de0*/  HMMA.16816.F32 R20, R220.reuse, R128, R20 ;  /* 0x00000080dc14723c */ /* 0x040ff00000001814 */
[C---:B------:R-:W-:Y:S08]  /*2df0*/  HMMA.16816.F32 R36, R220.reuse, R130, R16 ;  /* 0x00000082dc24723c */ /* 0x040ff00000001810 */
[C---:B--2---:R-:W-:Y:S08]  /*2e00*/  HMMA.16816.F32 R44, R220.reuse, R108, R12 ;  /* 0x0000006cdc2c723c */ /* 0x044ff0000000180c */
[----:B------:R-:W-:Y:S01]  /*2e10*/  HMMA.16816.F32 R52, R220, R110, R8 ;  /* 0x0000006edc34723c */ /* 0x000fe20000001808 */
[----:B------:R-:W-:Y:S06]  /*2e20*/  BAR.SYNC.DEFER_BLOCKING 0x0 ;  /* 0x0000000000007b1d */ /* 0x000fec0000010000 */
[----:B------:R-:W-:Y:S05]  /*2e30*/  @!P0 BRA `(.L_x_1306) ;  /* 0x000001e000008947 */ /* 0x000fea0003800000 */
[----:B------:R-:W-:Y:S01]  /*2e40*/  IADD3 R0, R160, -0x2, RZ ;  /* 0xfffffffea0007810 */ /* 0x000fe20007ffe0ff */
[----:B------:R-:W-:-:S03]  /*2e50*/  IMAD.SHL.U32 R10, R148, 0x40, RZ ;  /* 0x00000040940a7824 */ /* 0x000fc600078e00ff */
[----:B------:R-:W-:Y:S01]  /*2e60*/  SHF.R.S32.HI R6, RZ, 0x1f, R0 ;  /* 0x0000001fff067819 */ /* 0x000fe20000011400 */
[----:B------:R-:W-:Y:S02]  /*2e70*/  IMAD R3, R144, R0, RZ ;  /* 0x0000000090037224 */ /* 0x000fe400078e02ff */
[----:B------:R-:W-:-:S04]  /*2e80*/  IMAD.WIDE.U32 R8, R0, R146, R150 ;  /* 0x0000009200087225 */ /* 0x000fc800078e0096 */
[----:B------:R-:W-:Y:S01]  /*2e90*/  IMAD R0, R6, R146, R3 ;  /* 0x0000009206007224 */ /* 0x000fe200078e0203 */
[----:B------:R-:W-:Y:S02]  /*2ea0*/  LEA R6, P1, R8, c[0x0][0x1c8], 0x1 ;  /* 0x0000720008067a11 */ /* 0x000fe400078208ff */
[----:B------:R-:W-:Y:S01]  /*2eb0*/  SHF.L.U64.HI R3, R148, 0x6, R149 ;  /* 0x0000000694037819 */ /* 0x000fe20000010295 */
        /* <DEDUP_REMOVED lines=22> */
.L_x_1306:
[----:B------:R-:W-:Y:S01]  /*3020*/  LOP3.LUT R0, R134, 0xffffffe0, RZ, 0xc0, !PT ;  /* 0xffffffe086007812 */ /* 0x000fe200078ec0ff */
[----:B-1----:R-:W-:Y:S01]  /*3030*/  IMAD.IADD R6, R132, 0x1, R133 ;  /* 0x0000000184067824 */ /* 0x002fe200078e0285 */
[----:B------:R-:W-:Y:S01]  /*3040*/  STL [R1+0x6c], R186 ;  /* 0x00006cba01007387 */ /* 0x000fe20000100800 */
[----:B------:R-:W-:-:S02]  /*3050*/  IMAD.SHL.U32 R224, R4, 0x2, RZ ;  /* 0x0000000204e07824 */ /* 0x000fc400078e00ff */
[----:B------:R-:W-:Y:S01]  /*3060*/  IMAD.IADD R0, R145, 0x1, -R0 ;  /* 0x0000000191007824 */ /* 0x000fe200078e0a00 */
[----:B------:R-:W-:Y:S01]  /*3070*/  STL [R1+0x68], R185 ;  /* 0x000068b901007387 */ /* 0x000fe20000100800 */
[----:B------:R-:W-:Y:S01]  /*3080*/  IMAD R225, R5, 0x2, R224 ;  /* 0x0000000205e17824 */ /* 0x000fe200078e02e0 */
[C---:B------:R-:W-:Y:S02]  /*3090*/  LEA R228, R2.reuse, R224, 0x1 ;  /* 0x000000e002e47211 */ /* 0x040fe400078e08ff */
[----:B------:R-:W-:Y:S01]  /*30a0*/  SHF.R.S32.HI R3, RZ, 0x1f, R0 ;  /* 0x0000001fff037819 */ /* 0x000fe20000011400 */
[----:B------:R-:W-:Y:S01]  /*30b0*/  STL [R1+0x64], R184 ;  /* 0x000064b801007387 */ /* 0x000fe20000100800 */
        /* <DEDUP_REMOVED lines=10> */
[----:B------:R1:W-:Y:S01]  /*3160*/  STL [R1+0x50], R155 ;  /* 0x0000509b01007387 */ /* 0x0003e20000100800 */
[----:B------:R-:W-:-:S02]  /*3170*/  ISETP.GT.AND P1, PT, R0, 0x1, PT ;  /* 0x000000010000780c */ /* 0x000fc40003f24270 */
[----:B------:R-:W-:Y:S01]  /*3180*/  ISETP.GT.AND P2, PT, R0, 0x8, PT ;  /* 0x000000080000780c */ /* 0x000fe20003f44270 */
[----:B------:R2:W-:Y:S01]  /*3190*/  STL [R1+0x4c], R154 ;  /* 0x00004c9a01007387 */ /* 0x0005e20000100800 */
[----:B------:R-:W-:Y:S02]  /*31a0*/  FSEL R7, R64, -INF , P3 ;  /* 0xff80000040077808 */ /* 0x000fe40001800000 */
[----:B------:R-:W-:Y:S01]  /*31b0*/  FSEL R8, R65, -INF , P1 ;  /* 0xff80000041087808 */ /* 0x000fe20000800000 */
[----:B------:R3:W-:Y:S01]  /*31c0*/  STL [R1+0x48], R153 ;  /* 0x0000489901007387 */ /* 0x0007e20000100800 */
[----:B------:R-:W-:Y:S02]  /*31d0*/  FSEL R17, R67, -INF , P1 ;  /* 0xff80000043117808 */ /* 0x000fe40000800000 */
[----:B------:R-:W-:Y:S01]  /*31e0*/  ISETP.GT.AND P1, PT, R0, 0x9, PT ;  /* 0x000000090000780c */ /* 0x000fe20003f24270 */
[----:B------:R-:W-:Y:S01]  /*31f0*/  STL [R1+0x44], R152 ;  /* 0x0000449801007387 */ /* 0x000fe20000100800 */
[----:B------:R-:W-:-:S02]  /*3200*/  FSEL R9, R88, -INF , P2 ;  /* 0xff80000058097808 */ /* 0x000fc40001000000 */
[----:B------:R-:W-:Y:S01]  /*3210*/  FMNMX.FTZ R3, R7, R8, !PT ;  /* 0x0000000807037209 */ /* 0x000fe20007810000 */
[----:B------:R-:W-:Y:S01]  /*3220*/  STL [R1+0x40], R135 ;  /* 0x0000408701007387 */ /* 0x000fe20000100800 */
[----:B------:R-:W-:Y:S02]  /*3230*/  FSEL R16, R66, -INF , P3 ;  /* 0xff80000042107808 */ /* 0x000fe40001800000 */
[----:B------:R-:W-:Y:S01]  /*3240*/  ISETP.GT.AND P3, PT, R0, 0x10, PT ;  /* 0x000000100000780c */ /* 0x000fe20003f64270 */
[----:B------:R-:W-:Y:S01]  /*3250*/  LDSM.16.MT88.4 R64, [R225+0x3100] ;  /* 0x00310000e140783b */ /* 0x000fe20000004200 */
[----:B------:R-:W-:Y:S02]  /*3260*/  FSEL R10, R89, -INF , P1 ;  /* 0xff800000590a7808 */ /* 0x000fe40000800000 */
[----:B------:R-:W-:Y:S01]  /*3270*/  FMNMX.FTZ R3, R9, R3, !PT ;  /* 0x0000000309037209 */ /* 0x000fe20007810000 */
[----:B------:R-:W-:Y:S01]  /*3280*/  LDSM.16.MT88.4 R68, [R227+0x900] ;  /* 0x00090000e344783b */ /* 0x000fe20000004200 */
[----:B------:R-:W-:-:S02]  /*3290*/  FSEL R18, R90, -INF , P2 ;  /* 0xff8000005a127808 */ /* 0x000fc40001000000 */
[----:B------:R-:W-:Y:S01]  /*32a0*/  ISETP.GT.AND P2, PT, R0, 0x11, PT ;  /* 0x000000110000780c */ /* 0x000fe20003f44270 */
[----:B------:R-:W-:Y:S01]  /*32b0*/  LDSM.16.MT88.4 R80, [R228+0x3900] ;  /* 0x00390000e450783b */ /* 0x000fe20000004200 */
[----:B------:R-:W-:Y:S02]  /*32c0*/  FSEL R11, R48, -INF , P3 ;  /* 0xff800000300b7808 */ /* 0x000fe40001800000 */
[----:B------:R-:W-:Y:S01]  /*32d0*/  FMNMX.FTZ R3, R10, R3, !PT ;  /* 0x000000030a037209 */ /* 0x000fe20007810000 */
[----:B------:R-:W-:Y:S01]  /*32e0*/  LDSM.16.MT88.4 R76, [R227+0x3900] ;  /* 0x00390000e34c783b */ /* 0x000fe20000004200 */
[----:B------:R-:W-:Y:S02]  /*32f0*/  FSEL R19, R91, -INF , P1 ;  /* 0xff8000005b137808 */ /* 0x000fe40000800000 */
[----:B------:R-:W-:Y:S01]  /*3300*/  ISETP.GT.AND P1, PT, R0, 0x18, PT ;  /* 0x000000180000780c */ /* 0x000fe20003f24270 */
[----:B------:R-:W0:Y:S01]  /*3310*/  LDGDEPBAR ;  /* 0x00000000000079af */ /* 0x000e220000000000 */
        /* <DEDUP_REMOVED lines=9> */
[----:B------:R-:W-:Y:S02]  /*33b0*/  ISETP.GT.AND P3, PT, R0, 0x20, PT ;  /* 0x000000200000780c */ /* 0x000fe40003f64270 */
        /* <DEDUP_REMOVED lines=15> */
[----:B------:R-:W-:Y:S02]  /*34b0*/  FSEL R116, R57, -INF , P2 ;  /* 0xff80000039747808 */ /* 0x000fe40001000000 */
[----:B------:R-:W-:-:S02]  /*34c0*/  ISETP.GT.AND P3, PT, R0, 0x30, PT ;  /* 0x000000300000780c */ /* 0x000fc40003f64270 */
        /* <DEDUP_REMOVED lines=19> */
[----:B------:R-:W-:Y:S02]  /*3600*/  ISETP.GT.AND P2, PT, R0, 0x40, PT ;  /* 0x000000400000780c */ /* 0x000fe40003f44270 */
        /* <DEDUP_REMOVED lines=30> */
[----:B------:R-:W-:-:S02]  /*37f0*/  ISETP.GT.AND P2, PT, R0, 0x58, PT ;  /* 0x000000580000780c */ /* 0x000fc40003f44270 */
[----:B-1----:R-:W-:Y:S02]  /*3800*/  FSEL R155, R45, -INF , P3 ;  /* 0xff8000002d9b7808 */ /* 0x002fe40001800000 */
[----:B------:R-:W-:Y:S02]  /*3810*/  FMNMX.FTZ R6, R124, R6, !PT ;  /* 0x000000067c067209 */ /* 0x000fe40007810000 */
[----:B------:R-:W-:Y:S02]  /*3820*/  FMNMX.FTZ R3, R99, R3, !PT ;  /* 0x0000000363037209 */ /* 0x000fe40007810000 */
[----:B------:R-:W-:Y:S02]  /*3830*/  FSEL R87, R46, -INF , P1 ;  /* 0xff8000002e577808 */ /* 0x000fe40000800000 */
[----:B------:R-:W-:Y:S02]  /*3840*/  ISETP.GT.AND P1, PT, R0, 0x59, PT ;  /* 0x000000590000780c */ /* 0x000fe40003f24270 */
[----:B--2---:R-:W-:-:S02]  /*3850*/  FSEL R154, R52, -INF , P2 ;  /* 0xff800000349a7808 */ /* 0x004fc40001000000 */
[----:B------:R-:W-:Y:S02]  /*3860*/  FMNMX.FTZ R0, R127, R6, !PT ;  /* 0x000000067f007209 */ /* 0x000fe40007810000 */
[----:B------:R-:W-:Y:S02]  /*3870*/  FMNMX.FTZ R132, R155, R3, !PT ;  /* 0x000000039b847209 */ /* 0x000fe40007810000 */
[----:B------:R-:W-:Y:S02]  /*3880*/  FSEL R156, R53, -INF , P1 ;  /* 0xff800000359c7808 */ /* 0x000fe40000800000 */
[----:B------:R-:W-:Y:S02]  /*3890*/  FMNMX.FTZ R0, R110, R0, !PT ;  /* 0x000000006e007209 */ /* 0x000fe40007810000 */
[----:B------:R-:W-:Y:S02]  /*38a0*/  FMNMX.FTZ R132, R154, R132, !PT ;  /* 0x000000849a847209 */ /* 0x000fe40007810000 */
[----:B------:R-:W-:-:S02]  /*38b0*/  FMNMX.FTZ R0, R252, R0, !PT ;  /* 0x00000000fc007209 */ /* 0x000fc40007810000 */
[----:B------:R-:W-:Y:S02]  /*38c0*/  FMNMX.FTZ R132, R156, R132, !PT ;  /* 0x000000849c847209 */ /* 0x000fe40007810000 */
[----:B------:R-:W-:Y:S02]  /*38d0*/  FMNMX.FTZ R0, R251, R0, !PT ;  /* 0x00000000fb007209 */ /* 0x000fe40007810000 */
[----:B------:R-:W-:Y:S01]  /*38e0*/  FSEL R105, R47, -INF , P3 ;  /* 0xff8000002f697808 */ /* 0x000fe20001800000 */
[----:B------:R-:W1:Y:S01]  /*38f0*/  SHFL.BFLY PT, R3, R132, 0x2, 0x1f ;  /* 0x0c401f0084037f89 */ /* 0x000e6200000e0000 */
[----:B------:R-:W-:Y:S02]  /*3900*/  FMNMX.FTZ R0, R108, R0, !PT ;  /* 0x000000006c007209 */ /* 0x000fe40007810000 */
[----:B------:R-:W-:Y:S01]  /*3910*/  FSEL R185, R54, -INF , P2 ;  /* 0xff80000036b97808 */ /* 0x000fe20001000000 */
[----:B------:R-:W-:Y:S01]  /*3920*/  LDSM.16.MT88.4 R44, [R228+0x900] ;  /* 0x00090000e42c783b */ /* 0x000fe20000004200 */
[----:B------:R-:W-:-:S02]  /*3930*/  FMNMX.FTZ R0, R97, R0, !PT ;  /* 0x0000000061007209 */ /* 0x000fc40007810000 */
[----:B---3--:R-:W-:Y:S02]  /*3940*/  FSEL R153, R55, -INF , P1 ;  /* 0xff80000037997808 */ /* 0x008fe40000800000 */
        /* <DEDUP_REMOVED lines=70> */
[----:B------:R-:W-:Y:S07]  /*3db0*/  LDSM.16.MT88.4 R40, [R224+0x3900] ;  /* 0x00390000e028783b */ /* 0x000fee0000004200 */
[----:B------:R-:W-:Y:S08]  /*3dc0*/  HMMA.16816.F32 R160, R4, R46, R16 ;  /* 0x0000002e04a0723c */ /* 0x000ff00000001810 */
[----:B------:R-:W-:Y:S01]  /*3dd0*/  HMMA.16816.F32 R16, R8, R56, RZ ;  /* 0x000000380810723c */ /* 0x000fe200000018ff */
[----:B------:R-:W-:Y:S07]  /*3de0*/  LDSM.16.MT88.4 R56, [R225+0x6100] ;  /* 0x00610000e138783b */ /* 0x000fee0000004200 */
[----:B------:R-:W-:Y:S01]  /*3df0*/  HMMA.16816.F32 R180, R4, R54, R36 ;  /* 0x0000003604b4723c */ /* 0x000fe20000001824 */
[----:B------:R-:W1:Y:S01]  /*3e00*/  LDSM.16.MT88.4 R36, [R225+0x3900] ;  /* 0x00390000e124783b */ /* 0x000e620000004200 */
[----:B------:R-:W-:Y:S01]  /*3e10*/  IMAD.MOV.U32 R86, RZ, RZ, R72 ;  /* 0x000000ffff567224 */ /* 0x000fe200078e0048 */
[----:B------:R-:W-:Y:S01]  /*3e20*/  MOV R85, R73 ;  /* 0x0000004900557202 */ /* 0x000fe20000000f00 */
[----:B------:R-:W-:Y:S01]  /*3e30*/  IMAD.MOV.U32 R84, RZ, RZ, R74 ;  /* 0x000000ffff547224 */ /* 0x000fe200078e004a */
[----:B------:R-:W2:Y:S01]  /*3e40*/  LDSM.16.MT88.4 R52, [R224+0x6100] ;  /* 0x00610000e034783b */ /* 0x000ea20000004200 */
[----:B------:R-:W-:-:S02]  /*3e50*/  IMAD.MOV.U32 R2, RZ, RZ, R75 ;  /* 0x000000ffff027224 */ /* 0x000fc400078e004b */
[----:B------:R-:W-:Y:S01]  /*3e60*/  HMMA.16816.F32 R164, R4, R44, R20 ;  /* 0x0000002c04a4723c */ /* 0x000fe20000001814 */
[----:B------:R-:W3:Y:S04]  /*3e70*/  LDSM.16.MT88.4 R44, [R228+0x3100] ;  /* 0x00310000e42c783b */ /* 0x000ee80000004200 */
[----:B------:R-:W-:Y:S03]  /*3e80*/  LDSM.16.MT88.4 R72, [R227+0x6100] ;  /* 0x00610000e348783b */ /* 0x000fe60000004200 */
[----:B------:R-:W-:Y:S08]  /*3e90*/  HMMA.16816.F32 R20, R8, R64, RZ ;  /* 0x000000400814723c */ /* 0x000ff000000018ff */
[C---:B------:R-:W-:Y:S08]  /*3ea0*/  HMMA.16816.F32 R176, R4.reuse, R48, R28 ;  /* 0x0000003004b0723c */ /* 0x040ff0000000181c */
[C---:B------:R-:W-:Y:S01]  /*3eb0*/  HMMA.16816.F32 R172, R4.reuse, R50, R24 ;  /* 0x0000003204ac723c */ /* 0x040fe20000001818 */
[----:B------:R-:W4:Y:S07]  /*3ec0*/  LDSM.16.MT88.4 R48, [R227+0x3100] ;  /* 0x00310000e330783b */ /* 0x000f2e0000004200 */
[----:B------:R-:W-:Y:S08]  /*3ed0*/  HMMA.16816.F32 R168, R4, R68, R16 ;  /* 0x0000004404a8723c */ /* 0x000ff00000001810 */
[----:B------:R-:W-:Y:S01]  /*3ee0*/  HMMA.16816.F32 R16, R8, R66, RZ ;  /* 0x000000420810723c */ /* 0x000fe200000018ff */
[----:B------:R-:W3:Y:S07]  /*3ef0*/  LDSM.16.MT88.4 R64, [R228+0x6100] ;  /* 0x00610000e440783b */ /* 0x000eee0000004200 */
[----:B------:R-:W-:Y:S01]  /*3f00*/  HMMA.16816.F32 R148, R4, R70, R32 ;  /* 0x000000460494723c */ /* 0x000fe20000001820 */
[----:B------:R-:W4:Y:S07]  /*3f10*/  LDSM.16.MT88.4 R68, [R224+0x6900] ;  /* 0x00690000e044783b */ /* 0x000f2e0000004200 */
[C---:B------:R-:W-:Y:S08]  /*3f20*/  HMMA.16816.F32 R24, R8.reuse, R62, RZ ;  /* 0x0000003e0818723c */ /* 0x040ff000000018ff */
[----:B------:R-:W-:Y:S08]  /*3f30*/  HMMA.16816.F32 R28, R8, R60, RZ ;  /* 0x0000003c081c723c */ /* 0x000ff000000018ff */
[----:B-1----:R-:W-:Y:S08]  /*3f40*/  HMMA.16816.F32 R136, R4, R36, R20 ;  /* 0x000000240488723c */ /* 0x002ff00000001814 */
[C---:B--2---:R-:W-:Y:S08]  /*3f50*/  HMMA.16816.F32 R20, R8.reuse, R52, RZ ;  /* 0x000000340814723c */ /* 0x044ff000000018ff */
[----:B---3--:R-:W-:Y:S08]  /*3f60*/  HMMA.16816.F32 R32, R8, R46, RZ ;  /* 0x0000002e0820723c */ /* 0x008ff000000018ff */
[----:B------:R-:W-:Y:S08]  /*3f70*/  HMMA.16816.F32 R140, R4, R42, R24 ;  /* 0x0000002a048c723c */ /* 0x000ff00000001818 */
[----:B----4-:R-:W-:Y:S08]  /*3f80*/  HMMA.16816.F32 R24, R8, R50, RZ ;  /* 0x000000320818723c */ /* 0x010ff000000018ff */
[C---:B------:R-:W-:Y:S08]  /*3f90*/  HMMA.16816.F32 R128, R4.reuse, R38, R16 ;  /* 0x000000260480723c */ /* 0x040ff00000001810 */
[----:B------:R-:W-:Y:S08]  /*3fa0*/  HMMA.16816.F32 R144, R4, R40, R28 ;  /* 0x000000280490723c */ /* 0x000ff0000000181c */
[C---:B------:R-:W-:Y:S08]  /*3fb0*/  HMMA.16816.F32 R36, R8.reuse, R44, RZ ;  /* 0x0000002c0824723c */ /* 0x040ff000000018ff */
[C---:B------:R-:W-:Y:S08]  /*3fc0*/  HMMA.16816.F32 R16, R8.reuse, R54, RZ ;  /* 0x000000360810723c */ /* 0x040ff000000018ff */
[C---:B------:R-:W-:Y:S07]  /*3fd0*/  HMMA.16816.F32 R52, R8.reuse, R64, RZ ;  /* 0x000000400834723c */ /* 0x040fee00000018ff */
[----:B------:R-:W-:Y:S01]  /*3fe0*/  IMAD.MOV.U32 R65, RZ, RZ, R99 ;  /* 0x000000ffff417224 */ /* 0x000fe200078e0063 */
[----:B------:R-:W-:Y:S01]  /*3ff0*/  HMMA.16816.F32 R44, R8, R72, RZ ;  /* 0x00000048082c723c */ /* 0x000fe200000018ff */
[----:B------:R-:W-:-:S06]  /*4000*/  MOV R64, R103 ;  /* 0x0000006700407202 */ /* 0x000fcc0000000f00 */
[----:B------:R-:W-:Y:S01]  /*4010*/  MOV R73, R98 ;  /* 0x0000006200497202 */ /* 0x000fe20000000f00 */
[----:B------:R-:W-:Y:S01]  /*4020*/  HMMA.16816.F32 R40, R8, R74, RZ ;  /* 0x0000004a0828723c */ /* 0x000fe200000018ff */
[----:B------:R-:W-:-:S06]  /*4030*/  IMAD.MOV.U32 R72, RZ, RZ, R97 ;  /* 0x000000ffff487224 */ /* 0x000fcc00078e0061 */
[----:B------:R-:W-:Y:S01]  /*4040*/  IMAD.MOV.U32 R75, RZ, RZ, R96 ;  /* 0x000000ffff4b7224 */ /* 0x000fe200078e0060 */
[----:B------:R-:W-:Y:S01]  /*4050*/  HMMA.16816.F32 R28, R8, R48, RZ ;  /* 0x00000030081c723c */ /* 0x000fe200000018ff */
[----:B------:R-:W-:-:S07]  /*4060*/  MOV R74, R95 ;  /* 0x0000005f004a7202 */ /* 0x000fce0000000f00 */
[----:B------:R-:W-:Y:S01]  /*4070*/  HMMA.16816.F32 R96, R4, R68, R20 ;  /* 0x000000440460723c */ /* 0x000fe20000001814 */
[----:B------:R-:W1:Y:S07]  /*4080*/  LDSM.16.MT88.4 R20, [R225+0x6900] ;  /* 0x00690000e114783b */ /* 0x000e6e0000004200 */
[C---:B------:R-:W-:Y:S08]  /*4090*/  HMMA.16816.F32 R60, R8.reuse, R56, RZ ;  /* 0x00000038083c723c */ /* 0x040ff000000018ff */
[----:B------:R-:W-:Y:S07]  /*40a0*/  HMMA.16816.F32 R48, R8, R66, RZ ;  /* 0x000000420830723c */ /* 0x000fee00000018ff */
[----:B------:R-:W-:Y:S01]  /*40b0*/  IMAD.MOV.U32 R67, RZ, RZ, R102 ;  /* 0x000000ffff437224 */ /* 0x000fe200078e0066 */
[----:B------:R-:W-:Y:S01]  /*40c0*/  HMMA.16816.F32 R112, R4, R82, R32 ;  /* 0x000000520470723c */ /* 0x000fe20000001820 */
[----:B------:R-:W-:-:S06]  /*40d0*/  IMAD.MOV.U32 R66, RZ, RZ, R101 ;  /* 0x000000ffff427224 */ /* 0x000fcc00078e0065 */
[----:B------:R-:W-:Y:S01]  /*40e0*/  MOV R32, R100 ;  /* 0x0000006400207202 */ /* 0x000fe20000000f00 */
[----:B------:R-:W-:Y:S01]  /*40f0*/  HMMA.16816.F32 R56, R8, R58, RZ ;  /* 0x0000003a0838723c */ /* 0x000fe200000018ff */
[----:B------:R-:W-:Y:S01]  /*4100*/  MOV R35, R110 ;  /* 0x0000006e00237202 */ /* 0x000fe20000000f00 */
[----:B------:R-:W-:Y:S01]  /*4110*/  IMAD.MOV.U32 R34, RZ, RZ, R109 ;  /* 0x000000ffff227224 */ /* 0x000fe200078e006d */
[----:B------:R-:W2:Y:S01]  /*4120*/  LDSM.16.MT88.4 R8, [R227+0x6900] ;  /* 0x00690000e308783b */ /* 0x000ea20000004200 */
[----:B------:R-:W-:-:S04]  /*4130*/  IMAD.MOV.U32 R33, RZ, RZ, R108 ;  /* 0x000000ffff217224 */ /* 0x000fc800078e006c */
[C---:B------:R-:W-:Y:S07]  /*4140*/  HMMA.16816.F32 R100, R4.reuse, R78, R24 ;  /* 0x0000004e0464723c */ /* 0x040fee0000001818 */
[----:B------:R-:W-:Y:S01]  /*4150*/  IMAD.MOV.U32 R26, RZ, RZ, R2 ;  /* 0x000000ffff1a7224 */ /* 0x000fe200078e0002 */
[----:B------:R-:W-:Y:S01]  /*4160*/  HMMA.16816.F32 R120, R4, R80, R36 ;  /* 0x000000500478723c */ /* 0x000fe20000001824 */
[----:B------:R-:W-:Y:S02]  /*4170*/  FFMA.FTZ R2, R119, c[0x0][0x2d0], -R12 ;  /* 0x0000b40077027a23 */ /* 0x000fe4000001080c */
[----:B------:R-:W-:-:S02]  /*4180*/  IMAD.MOV.U32 R79, RZ, RZ, R26 ;  /* 0x000000ffff4f7224 */ /* 0x000fc400078e001a */
[----:B------:R3:W-:Y:S01]  /*4190*/  MUFU.EX2 R37, R2 ;  /* 0x0000000200257308 */ /* 0x0007e20000000800 */
[----:B------:R-:W-:Y:S02]  /*41a0*/  IMAD.MOV.U32 R26, RZ, RZ, R135 ;  /* 0x000000ffff1a7224 */ /* 0x000fe400078e0087 */
[C---:B------:R-:W-:Y:S01]  /*41b0*/  HMMA.16816.F32 R108, R4.reuse, R76, R28 ;  /* 0x0000004c046c723c */ /* 0x040fe2000000181c */
[----:B------:R-:W-:Y:S02]  /*41c0*/  IMAD.MOV.U32 R36, RZ, RZ, R106 ;  /* 0x000000ffff247224 */ /* 0x000fe400078e006a */
[----:B------:R-:W-:Y:S02]  /*41d0*/  IMAD.MOV.U32 R38, RZ, RZ, R105 ;  /* 0x000000ffff267224 */ /* 0x000fe400078e0069 */
[----:B------:R-:W-:Y:S02]  /*41e0*/  IMAD.MOV.U32 R27, RZ, RZ, R104 ;  /* 0x000000ffff1b7224 */ /* 0x000fe400078e0068 */
[----:B------:R-:W-:Y:S01]  /*41f0*/  IMAD.MOV.U32 R31, RZ, RZ, R94 ;  /* 0x000000ffff1f7224 */ /* 0x000fe200078e005e */
[----:B------:R-:W-:Y:S01]  /*4200*/  MOV R29, R92 ;  /* 0x0000005c001d7202 */ /* 0x000fe20000000f00 */
[----:B------:R-:W-:Y:S01]  /*4210*/  IMAD.MOV.U32 R30, RZ, RZ, R93 ;  /* 0x000000ffff1e7224 */ /* 0x000fe200078e005d */
[----:B------:R-:W-:Y:S01]  /*4220*/  MOV R28, R107 ;  /* 0x0000006b001c7202 */ /* 0x000fe20000000f00 */
[----:B------:R-:W-:Y:S01]  /*4230*/  HMMA.16816.F32 R92, R4, R70, R16 ;  /* 0x00000046045c723c */ /* 0x000fe20000001810 */
[----:B------:R-:W4:Y:S01]  /*4240*/  LDSM.16.MT88.4 R16, [R228+0x6900] ;  /* 0x00690000e410783b */ /* 0x000f220000004200 */
[----:B---3--:R-:W-:Y:S01]  /*4250*/  FFMA.FTZ R2, R118, c[0x0][0x2d0], -R12 ;  /* 0x0000b40076027a23 */ /* 0x008fe2000001080c */
[----:B------:R-:W-:Y:S01]  /*4260*/  MOV R77, R85 ;  /* 0x00000055004d7202 */ /* 0x000fe20000000f00 */
[----:B------:R-:W-:-:S02]  /*4270*/  IMAD.MOV.U32 R25, RZ, RZ, R84 ;  /* 0x000000ffff197224 */ /* 0x000fc400078e0054 */
[----:B------:R3:W2:Y:S01]  /*4280*/  MUFU.EX2 R24, R2 ;  /* 0x0000000200187308 */ /* 0x0006a20000000800 */
[----:B------:R-:W-:Y:S01]  /*4290*/  IMAD.MOV.U32 R39, RZ, RZ, R87 ;  /* 0x000000ffff277224 */ /* 0x000fe200078e0057 */
[----:B-1----:R-:W-:Y:S01]  /*42a0*/  HMMA.16816.F32 R104, R4, R20, R60 ;  /* 0x000000140468723c */ /* 0x002fe2000000183c */
[----:B------:R-:W-:Y:S01]  /*42b0*/  IMAD.MOV.U32 R78, RZ, RZ, R25 ;  /* 0x000000ffff4e7224 */ /* 0x000fe200078e0019 */
[----:B------:R-:W-:Y:S01]  /*42c0*/  MOV R25, R28 ;  /* 0x0000001c00197202 */ /* 0x000fe20000000f00 */
[----:B------:R-:W-:Y:S02]  /*42d0*/  IMAD.MOV.U32 R28, RZ, RZ, R153 ;  /* 0x000000ffff1c7224 */ /* 0x000fe400078e0099 */
[----:B------:R-:W-:-:S03]  /*42e0*/  IMAD.MOV.U32 R76, RZ, RZ, R86 ;  /* 0x000000ffff4c7224 */ /* 0x000fc600078e0056 */
[----:B------:R-:W-:Y:S01]  /*42f0*/  HMMA.16816.F32 R88, R4, R22, R56 ;  /* 0x000000160458723c */ /* 0x000fe20000001838 */
[----:B------:R-:W1:Y:S01]  /*4300*/  LDSM.16.MT88.4 R20, [R224+0x1100] ;  /* 0x00110000e014783b */ /* 0x000e620000004200 */
[----:B---3--:R-:W-:-:S06]  /*4310*/  FFMA.FTZ R2, R117, c[0x0][0x2d0], -R12 ;  /* 0x0000b40075027a23 */ /* 0x008fcc000001080c */
[C---:B--2---:R-:W-:Y:S01]  /*4320*/  HMMA.16816.F32 R60, R4.reuse, R8, R44 ;  /* 0x00000008043c723c */ /* 0x044fe2000000182c */
[----:B------:R-:W-:Y:S01]  /*4330*/  IMAD.MOV.U32 R117, RZ, RZ, R65 ;  /* 0x000000ffff757224 */ /* 0x000fe200078e0041 */
[----:B------:R2:W-:Y:S06]  /*4340*/  MUFU.EX2 R152, R2 ;  /* 0x0000000200987308 */ /* 0x0005ec0000000800 */
[C---:B------:R-:W-:Y:S01]  /*4350*/  HMMA.16816.F32 R40, R4.reuse, R10, R40 ;  /* 0x0000000a0428723c */ /* 0x040fe20000001828 */
[----:B------:R-:W-:Y:S07]  /*4360*/  LDSM.16.MT88.4 R8, [R228+0x1100] ;  /* 0x00110000e408783b */ /* 0x000fee0000004200 */
[----:B----4-:R-:W-:Y:S01]  /*4370*/  HMMA.16816.F32 R84, R4, R16, R52 ;  /* 0x000000100454723c */ /* 0x010fe20000001834 */
[----:B--2---:R-:W-:Y:S01]  /*4380*/  FFMA.FTZ R2, R116, c[0x0][0x2d0], -R12 ;  /* 0x0000b40074027a23 */ /* 0x004fe2000001080c */
[----:B------:R-:W-:-:S03]  /*4390*/  MOV R116, R24 ;  /* 0x0000001800747202 */ /* 0x000fc60000000f00 */
[----:B------:R2:W3:Y:S03]  /*43a0*/  MUFU.EX2 R135, R2 ;  /* 0x0000000200877308 */ /* 0x0004e60000000800 */
[----:B------:R-:W-:Y:S01]  /*43b0*/  HMMA.16816.F32 R80, R4, R18, R48 ;  /* 0x000000120450723c */ /* 0x000fe20000001830 */
[----:B------:R-:W4:Y:S06]  /*43c0*/  LDSM.16.MT88.4 R16, [R225+0x1100] ;  /* 0x00110000e110783b */ /* 0x000f2c0000004200 */
[----:B------:R-:W-:Y:S01]  /*43d0*/  F2FP.PACK_AB R4, R116, R37 ;  /* 0x000000257404723e */ /* 0x000fe200000000ff */
        /* <DEDUP_REMOVED lines=11> */
[----:B------:R-:W-:-:S05]  /*4490*/  FFMA.FTZ R2, R250, c[0x0][0x2d0], -R12 ;  /* 0x0000b400fa027a23 */ /* 0x000fca000001080c */
[----:B------:R2:W-:Y:S01]  /*44a0*/  MUFU.EX2 R250, R2 ;  /* 0x0000000200fa7308 */ /* 0x0005e20000000800 */
[C---:B-1----:R-:W-:Y:S08]  /*44b0*/  HMMA.16816.F32 R76, R4.reuse, R20, R76 ;  /* 0x00000014044c723c */ /* 0x042ff0000000184c */
[----:B------:R-:W-:Y:S01]  /*44c0*/  HMMA.16816.F32 R68, R4, R22, R180 ;  /* 0x000000160444723c */ /* 0x000fe200000018b4 */
[----:B------:R-:W1:Y:S01]  /*44d0*/  LDSM.16.MT88.4 R20, [R227+0x1100] ;  /* 0x00110000e314783b */ /* 0x000e620000004200 */
[----:B--2---:R-:W-:-:S05]  /*44e0*/  FFMA.FTZ R2, R249, c[0x0][0x2d0], -R12 ;  /* 0x0000b400f9027a23 */ /* 0x004fca000001080c */
[----:B------:R-:W-:Y:S01]  /*44f0*/  MOV R181, R64 ;  /* 0x0000004000b57202 */ /* 0x000fe20000000f00 */
[C---:B----4-:R-:W-:Y:S01]  /*4500*/  HMMA.16816.F32 R48, R4.reuse, R18, R172 ;  /* 0x000000120430723c */ /* 0x050fe200000018ac */
[----:B------:R-:W-:Y:S01]  /*4510*/  MOV R180, R32 ;  /* 0x0000002000b47202 */ /* 0x000fe20000000f00 */
[----:B------:R2:W-:Y:S05]  /*4520*/  MUFU.EX2 R182, R2 ;  /* 0x0000000200b67308 */ /* 0x0005ea0000000800 */
[----:B------:R-:W-:Y:S01]  /*4530*/  MOV R175, R36 ;  /* 0x0000002400af7202 */ /* 0x000fe20000000f00 */
[----:B------:R-:W-:Y:S01]  /*4540*/  IMAD.MOV.U32 R174, RZ, RZ, R37 ;  /* 0x000000ffffae7224 */ /* 0x000fe200078e0025 */
[----:B------:R-:W-:Y:S01]  /*4550*/  MOV R172, R39 ;  /* 0x0000002700ac7202 */ /* 0x000fe20000000f00 */
[----:B------:R-:W-:Y:S01]  /*4560*/  IMAD.MOV.U32 R173, RZ, RZ, R38 ;  /* 0x000000ffffad7224 */ /* 0x000fe200078e0026 */
[C---:B------:R-:W-:Y:S01]  /*4570*/  HMMA.16816.F32 R56, R4.reuse, R16, R176 ;  /* 0x000000100438723c */ /* 0x040fe200000018b0 */
[----:B------:R-:W3:Y:S06]  /*4580*/  LDSM.16.MT88.4 R16, [R224+0x4100] ;  /* 0x00410000e010783b */ /* 0x000eec0000004200 */
[----:B------:R-:W-:Y:S01]  /*4590*/  IMAD.MOV.U32 R176, RZ, RZ, R28 ;  /* 0x000000ffffb07224 */ /* 0x000fe200078e001c */
[----:B------:R-:W-:Y:S01]  /*45a0*/  HMMA.16816.F32 R36, R4, R8, R164 ;  /* 0x000000080424723c */ /* 0x000fe200000018a4 */
[----:B------:R-:W-:Y:S01]  /*45b0*/  MOV R178, R25 ;  /* 0x0000001900b27202 */ /* 0x000fe20000000f00 */
[----:B------:R-:W-:-:S02]  /*45c0*/  IMAD.MOV.U32 R177, RZ, RZ, R26 ;  /* 0x000000ffffb17224 */ /* 0x000fc400078e001a */
[----:B------:R-:W-:Y:S02]  /*45d0*/  IMAD.MOV.U32 R179, RZ, RZ, R34 ;  /* 0x000000ffffb37224 */ /* 0x000fe400078e0022 */
[----:B--2---:R-:W-:Y:S01]  /*45e0*/  FFMA.FTZ R2, R134, c[0x0][0x2d0], -R12 ;  /* 0x0000b40086027a23 */ /* 0x004fe2000001080c */
[----:B------:R-:W-:Y:S01]  /*45f0*/  MOV R164, R31 ;  /* 0x0000001f00a47202 */ /* 0x000fe20000000f00 */
[----:B------:R-:W-:Y:S02]  /*4600*/  IMAD.MOV.U32 R166, RZ, RZ, R29 ;  /* 0x000000ffffa67224 */ /* 0x000fe400078e001d */
[----:B------:R-:W-:Y:S01]  /*4610*/  IMAD.MOV.U32 R165, RZ, RZ, R30 ;  /* 0x000000ffffa57224 */ /* 0x000fe200078e001e */
[----:B------:R2:W-:Y:S01]  /*4620*/  MUFU.EX2 R183, R2 ;  /* 0x0000000200b77308 */ /* 0x0005e20000000800 */
[----:B------:R-:W-:Y:S01]  /*4630*/  HMMA.16816.F32 R28, R4, R10, R160 ;  /* 0x0000000a041c723c */ /* 0x000fe200000018a0 */
[----:B------:R-:W4:Y:S06]  /*4640*/  LDSM.16.MT88.4 R8, [R225+0x4100] ;  /* 0x00410000e108783b */ /* 0x000f2c0000004200 */
[----:B------:R-:W-:Y:S01]  /*4650*/  IMAD.MOV.U32 R163, RZ, RZ, R74 ;  /* 0x000000ffffa37224 */ /* 0x000fe200078e004a */
[----:B------:R-:W-:Y:S01]  /*4660*/  MOV R161, R72 ;  /* 0x0000004800a17202 */ /* 0x000fe20000000f00 */
[----:B------:R-:W-:-:S02]  /*4670*/  IMAD.MOV.U32 R162, RZ, RZ, R75 ;  /* 0x000000ffffa27224 */ /* 0x000fc400078e004b */
[----:B------:R-:W-:Y:S02]  /*4680*/  IMAD.MOV.U32 R160, RZ, RZ, R73 ;  /* 0x000000ffffa07224 */ /* 0x000fe400078e0049 */
[----:B-1----:R-:W-:Y:S01]  /*4690*/  HMMA.16816.F32 R72, R4, R20, R168 ;  /* 0x000000140448723c */ /* 0x002fe200000018a8 */
[----:B--2---:R-:W-:-:S04]  /*46a0*/  FFMA.FTZ R2, R133, c[0x0][0x2d0], -R12 ;  /* 0x0000b40085027a23 */ /* 0x004fc8000001080c */
[----:B------:R1:W2:Y:S02]  /*46b0*/  MUFU.EX2 R167, R2 ;  /* 0x0000000200a77308 */ /* 0x0002a40000000800 */
[----:B------:R-:W-:Y:S01]  /*46c0*/  IMAD.MOV.U32 R170, RZ, RZ, R66 ;  /* 0x000000ffffaa7224 */ /* 0x000fe200078e0042 */
[----:B---3--:R-:W-:Y:S01]  /*46d0*/  HMMA.16816.F32 R52, R4, R16, R144 ;  /* 0x000000100434723c */ /* 0x008fe20000001890 */
[----:B------:R-:W-:Y:S02]  /*46e0*/  IMAD.MOV.U32 R169, RZ, RZ, R67 ;  /* 0x000000ffffa97224 */ /* 0x000fe400078e0043 */
[----:B------:R-:W-:Y:S02]  /*46f0*/  IMAD.MOV.U32 R171, RZ, RZ, R27 ;  /* 0x000000ffffab7224 */ /* 0x000fe400078e001b */
[----:B------:R-:W-:-:S03]  /*4700*/  IMAD.MOV.U32 R168, RZ, RZ, R24 ;  /* 0x000000ffffa87224 */ /* 0x000fc600078e0018 */
[C---:B------:R-:W-:Y:S01]  /*4710*/  HMMA.16816.F32 R64, R4.reuse, R22, R148 ;  /* 0x000000160440723c */ /* 0x040fe20000001894 */
[----:B------:R-:W3:Y:S06]  /*4720*/  LDSM.16.MT88.4 R20, [R228+0x4100] ;  /* 0x00410000e414783b */ /* 0x000eec0000004200 */
[----:B------:R-:W-:Y:S01]  /*4730*/  MOV R151, R33 ;  /* 0x0000002100977202 */ /* 0x000fe20000000f00 */
[C---:B------:R-:W-:Y:S01]  /*4740*/  HMMA.16816.F32 R44, R4.reuse, R18, R140 ;  /* 0x00000012042c723c */ /* 0x040fe2000000188c */
[----:B------:R-:W-:Y:S01]  /*4750*/  IMAD.MOV.U32 R150, RZ, RZ, R35 ;  /* 0x000000ffff967224 */ /* 0x000fe200078e0023 */
[----:B------:R-:W2:Y:S03]  /*4760*/  LDSM.16.MT88.4 R16, [R227+0x4100] ;  /* 0x00410000e310783b */ /* 0x000ea60000004200 */
[----:B-1----:R-:W-:Y:S01]  /*4770*/  FFMA.FTZ R2, R150, c[0x0][0x2d0], -R0 ;  /* 0x0000b40096027a23 */ /* 0x002fe20000010800 */
[----:B------:R-:W-:Y:S01]  /*4780*/  MOV R150, R151 ;  /* 0x0000009700967202 */ /* 0x000fe20000000f00 */
[----:B------:R-:W-:Y:S01]  /*4790*/  IMAD.MOV.U32 R151, RZ, RZ, R168 ;  /* 0x000000ffff977224 */ /* 0x000fe200078e00a8 */
[----:B----4-:R-:W-:Y:S01]  /*47a0*/  HMMA.16816.F32 R32, R4, R8, R136 ;  /* 0x000000080420723c */ /* 0x010fe20000001888 */
[----:B------:R-:W-:Y:S01]  /*47b0*/  IMAD.MOV.U32 R168, RZ, RZ, R169 ;  /* 0x000000ffffa87224 */ /* 0x000fe200078e00a9 */
[----:B------:R-:W-:Y:S01]  /*47c0*/  MOV R169, R170 ;  /* 0x000000aa00a97202 */ /* 0x000fe20000000f00 */
[----:B------:R-:W-:-:S02]  /*47d0*/  IMAD.MOV.U32 R170, RZ, RZ, R171 ;  /* 0x000000ffffaa7224 */ /* 0x000fc400078e00ab */
[----:B------:R-:W-:Y:S01]  /*47e0*/  IMAD.MOV.U32 R171, RZ, RZ, R160 ;  /* 0x000000ffffab7224 */ /* 0x000fe200078e00a0 */
[----:B------:R-:W-:Y:S01]  /*47f0*/  MOV R160, R161 ;  /* 0x000000a100a07202 */ /* 0x000fe20000000f00 */
        /* <DEDUP_REMOVED lines=16> */
[----:B---3--:R-:W-:Y:S01]  /*4900*/  HMMA.16816.F32 R144, R4, R20, R120 ;  /* 0x000000140490723c */ /* 0x008fe20000001878 */
[----:B------:R-:W-:Y:S02]  /*4910*/  IMAD.MOV.U32 R163, RZ, RZ, R173 ;  /* 0x000000ffffa37224 */ /* 0x000fe400078e00ad */
[----:B------:R-:W-:Y:S01]  /*4920*/  IMAD.MOV.U32 R164, RZ, RZ, R174 ;  /* 0x000000ffffa47224 */ /* 0x000fe200078e00ae */
[----:B------:R-:W-:Y:S01]  /*4930*/  MOV R174, R178 ;  /* 0x000000b200ae7202 */ /* 0x000fe20000000f00 */
[----:B------:R-:W-:-:S02]  /*4940*/  IMAD.MOV.U32 R172, RZ, RZ, R176 ;  /* 0x000000ffffac7224 */ /* 0x000fc400078e00b0 */
[----:B----4-:R-:W-:Y:S01]  /*4950*/  FFMA.FTZ R2, R252, c[0x0][0x2d0], -R0 ;  /* 0x0000b400fc027a23 */ /* 0x010fe20000010800 */
[C---:B------:R-:W-:Y:S01]  /*4960*/  HMMA.16816.F32 R124, R4.reuse, R22, R112 ;  /* 0x00000016047c723c */ /* 0x040fe20000001870 */
[----:B------:R-:W3:Y:S01]  /*4970*/  LDSM.16.MT88.4 R20, [R225+0x7100] ;  /* 0x00710000e114783b */ /* 0x000ee20000004200 */
[----:B--2---:R-:W-:Y:S01]  /*4980*/  MOV R252, R167 ;  /* 0x000000a700fc7202 */ /* 0x004fe20000000f00 */
[----:B------:R2:W4:Y:S01]  /*4990*/  MUFU.EX2 R249, R2 ;  /* 0x0000000200f97308 */ /* 0x0005220000000800 */
[----:B------:R-:W-:Y:S02]  /*49a0*/  IMAD.MOV.U32 R173, RZ, RZ, R177 ;  /* 0x000000ffffad7224 */ /* 0x000fe400078e00b1 */
[----:B------:R-:W-:Y:S02]  /*49b0*/  IMAD.MOV.U32 R175, RZ, RZ, R179 ;  /* 0x000000ffffaf7224 */ /* 0x000fe400078e00b3 */
[----:B------:R-:W-:Y:S01]  /*49c0*/  HMMA.16816.F32 R112, R4, R16, R108 ;  /* 0x000000100470723c */ /* 0x000fe2000000186c */
[----:B------:R-:W-:Y:S01]  /*49d0*/  IMAD.MOV.U32 R134, RZ, RZ, R151 ;  /* 0x000000ffff867224 */ /* 0x000fe200078e0097 */
[----:B------:R-:W-:Y:S01]  /*49e0*/  MOV R151, R169 ;  /* 0x000000a900977202 */ /* 0x000fe20000000f00 */
[----:B------:R-:W-:-:S02]  /*49f0*/  IMAD.MOV.U32 R130, RZ, RZ, R170 ;  /* 0x000000ffff827224 */ /* 0x000fc400078e00aa */
[----:B------:R-:W-:Y:S02]  /*4a00*/  IMAD.MOV.U32 R131, RZ, RZ, R171 ;  /* 0x000000ffff837224 */ /* 0x000fe400078e00ab */
[----:B------:R-:W-:Y:S01]  /*4a10*/  IMAD.MOV.U32 R133, RZ, RZ, R175 ;  /* 0x000000ffff857224 */ /* 0x000fe200078e00af */
[----:B------:R-:W-:Y:S01]  /*4a20*/  HMMA.16816.F32 R108, R4, R18, R100 ;  /* 0x00000012046c723c */ /* 0x000fe20000001864 */
[----:B------:R-:W4:Y:S01]  /*4a30*/  LDSM.16.MT88.4 R16, [R228+0x7100] ;  /* 0x00710000e410783b */ /* 0x000f220000004200 */
[----:B--2---:R-:W-:-:S04]  /*4a40*/  FFMA.FTZ R2, R251, c[0x0][0x2d0], -R0 ;  /* 0x0000b400fb027a23 */ /* 0x004fc80000010800 */
[----:B------:R2:W-:Y:S02]  /*4a50*/  MUFU.EX2 R167, R2 ;  /* 0x0000000200a77308 */ /* 0x0005e40000000800 */
[C---:B-1----:R-:W-:Y:S08]  /*4a60*/  HMMA.16816.F32 R96, R4.reuse, R8, R96 ;  /* 0x000000080460723c */ /* 0x042ff00000001860 */
[----:B------:R-:W-:Y:S01]  /*4a70*/  HMMA.16816.F32 R92, R4, R10, R92 ;  /* 0x0000000a045c723c */ /* 0x000fe2000000185c */
[----:B------:R-:W1:Y:S01]  /*4a80*/  LDSM.16.MT88.4 R8, [R227+0x7100] ;  /* 0x00710000e308783b */ /* 0x000e620000004200 */
[----:B--2---:R-:W-:-:S06]  /*4a90*/  FFMA.FTZ R2, R150, c[0x0][0x2d0], -R0 ;  /* 0x0000b40096027a23 */ /* 0x004fcc0000010800 */
[C---:B---3--:R-:W-:Y:S01]  /*4aa0*/  HMMA.16816.F32 R136, R4.reuse, R20, R104 ;  /* 0x000000140488723c */ /* 0x048fe20000001868 */
[----:B------:R-:W-:Y:S01]  /*4ab0*/  IMAD.MOV.U32 R150, RZ, RZ, R168 ;  /* 0x000000ffff967224 */ /* 0x000fe200078e00a8 */
[----:B------:R-:W2:Y:S06]  /*4ac0*/  MUFU.EX2 R251, R2 ;  /* 0x0000000200fb7308 */ /* 0x000eac0000000800 */
[C---:B------:R-:W-:Y:S01]  /*4ad0*/  HMMA.16816.F32 R120, R4.reuse, R22, R88 ;  /* 0x000000160478723c */ /* 0x040fe20000001858 */
[----:B------:R-:W3:Y:S07]  /*4ae0*/  LDSM.16.MT88.4 R20, [R224+0x1900] ;  /* 0x00190000e014783b */ /* 0x000eee0000004200 */
[C---:B----4-:R-:W-:Y:S08]  /*4af0*/  HMMA.16816.F32 R104, R4.reuse, R16, R84 ;  /* 0x000000100468723c */ /* 0x050ff00000001854 */
[C---:B------:R-:W-:Y:S01]  /*4b00*/  HMMA.16816.F32 R100, R4.reuse, R18, R80 ;  /* 0x000000120464723c */ /* 0x040fe20000001850 */
[----:B------:R-:W4:Y:S07]  /*4b10*/  LDSM.16.MT88.4 R16, [R225+0x1900] ;  /* 0x00190000e110783b */ /* 0x000f2e0000004200 */
[C---:B-1----:R-:W-:Y:S08]  /*4b20*/  HMMA.16816.F32 R88, R4.reuse, R8, R60 ;  /* 0x000000080458723c */ /* 0x042ff0000000183c */
[----:B------:R-:W-:Y:S01]  /*4b30*/  HMMA.16816.F32 R84, R4, R10, R40 ;  /* 0x0000000a0454723c */ /* 0x000fe20000001828 */
[----:B------:R-:W1:Y:S06]  /*4b40*/  LDSM.16.MT88.4 R8, [R228+0x1900] ;  /* 0x00190000e408783b */ /* 0x000e6c0000004200 */
[----:B------:R-:W-:Y:S01]  /*4b50*/  F2FP.PACK_AB R4, R182, R250 ;  /* 0x000000fab604723e */ /* 0x000fe200000000ff */
[----:B------:R-:W-:Y:S01]  /*4b60*/  IMAD.MOV.U32 R42, RZ, RZ, R160 ;  /* 0x000000ffff2a7224 */ /* 0x000fe200078e00a0 */
[----:B------:R-:W-:Y:S01]  /*4b70*/  F2FP.PACK_AB R6, R252, R183 ;  /* 0x000000b7fc06723e */ /* 0x000fe200000000ff */
[----:B------:R-:W-:Y:S01]  /*4b80*/  IMAD.MOV.U32 R41, RZ, RZ, R161 ;  /* 0x000000ffff297224 */ /* 0x000fe200078e00a1 */
[----:B------:R-:W-:Y:S01]  /*4b90*/  F2FP.PACK_AB R5, R249, R166 ;  /* 0x000000a6f905723e */ /* 0x000fe200000000ff */
[----:B------:R-:W-:Y:S01]  /*4ba0*/  IMAD.MOV.U32 R160, RZ, RZ, R180 ;  /* 0x000000ffffa07224 */ /* 0x000fe200078e00b4 */
[----:B--2---:R-:W-:-:S02]  /*4bb0*/  F2FP.PACK_AB R7, R251, R167 ;  /* 0x000000a7fb07723e */ /* 0x004fc400000000ff */
[----:B------:R-:W-:Y:S02]  /*4bc0*/  MOV R43, R143 ;  /* 0x0000008f002b7202 */ /* 0x000fe40000000f00 */
[----:B------:R-:W-:-:S03]  /*4bd0*/  MOV R161, R181 ;  /* 0x000000b500a17202 */ /* 0x000fc60000000f00 */
[C---:B---3--:R-:W-:Y:S08]  /*4be0*/  HMMA.16816.F32 R60, R4.reuse, R20, R76 ;  /* 0x00000014043c723c */ /* 0x048ff0000000184c */
[C---:B------:R-:W-:Y:S07]  /*4bf0*/  HMMA.16816.F32 R176, R4.reuse, R22, R68 ;  /* 0x0000001604b0723c */ /* 0x040fee0000001844 */
[----:B------:R-:W-:Y:S01]  /*4c00*/  MOV R70, R140 ;  /* 0x0000008c00467202 */ /* 0x000fe20000000f00 */
[----:B------:R-:W-:Y:S01]  /*4c10*/  IMAD.MOV.U32 R69, RZ, RZ, R141 ;  /* 0x000000ffff457224 */ /* 0x000fe200078e008d */
[----:B----4-:R-:W-:Y:S01]  /*4c20*/  HMMA.16816.F32 R168, R4, R16, R56 ;  /* 0x0000001004a8723c */ /* 0x010fe20000001838 */
[----:B------:R-:W-:-:S02]  /*4c30*/  IMAD.MOV.U32 R68, RZ, RZ, R142 ;  /* 0x000000ffff447224 */ /* 0x000fc400078e008e */
[----:B------:R-:W-:-:S04]  /*4c40*/  IMAD.MOV.U32 R71, RZ, RZ, R131 ;  /* 0x000000ffff477224 */ /* 0x000fc800078e0083 */
[----:B------:R-:W-:Y:S01]  /*4c50*/  IMAD.MOV.U32 R21, RZ, RZ, R61 ;  /* 0x000000ffff157224 */ /* 0x000fe200078e003d */
[C---:B-1----:R-:W-:Y:S01]  /*4c60*/  HMMA.16816.F32 R140, R4.reuse, R8, R36 ;  /* 0x00000008048c723c */ /* 0x042fe20000001824 */
[----:B------:R-:W-:Y:S01]  /*4c70*/  IMAD.MOV.U32 R20, RZ, RZ, R60 ;  /* 0x000000ffff147224 */ /* 0x000fe200078e003c */
[----:B------:R-:W-:Y:S01]  /*4c80*/  MOV R57, R150 ;  /* 0x0000009600397202 */ /* 0x000fe20000000f00 */
[----:B------:R-:W-:Y:S01]  /*4c90*/  IMAD.MOV.U32 R56, RZ, RZ, R151 ;  /* 0x000000ffff387224 */ /* 0x000fe200078e0097 */
[----:B------:R-:W-:Y:S01]  /*4ca0*/  MOV R2, R63 ;  /* 0x0000003f00027202 */ /* 0x000fe20000000f00 */
[----:B------:R-:W-:Y:S02]  /*4cb0*/  IMAD.MOV.U32 R40, RZ, RZ, R62 ;  /* 0x000000ffff287224 */ /* 0x000fe400078e003e */
[----:B------:R-:W-:Y:S01]  /*4cc0*/  MOV R36, R21 ;  /* 0x0000001500247202 */ /* 0x000fe20000000f00 */
[----:B------:R-:W-:Y:S01]  /*4cd0*/  IMAD.MOV.U32 R37, RZ, RZ, R20 ;  /* 0x000000ffff257224 */ /* 0x000fe200078e0014 */
[C---:B------:R-:W-:Y:S01]  /*4ce0*/  HMMA.16816.F32 R148, R4.reuse, R18, R48 ;  /* 0x000000120494723c */ /* 0x040fe20000001830 */
[----:B------:R-:W1:Y:S01]  /*4cf0*/  LDSM.16.MT88.4 R20, [R227+0x1900] ;  /* 0x00190000e314783b */ /* 0x000e620000004200 */
[----:B------:R-:W-:Y:S01]  /*4d00*/  IMAD.MOV.U32 R38, RZ, RZ, R118 ;  /* 0x000000ffff267224 */ /* 0x000fe200078e0076 */
[----:B------:R-:W-:Y:S01]  /*4d10*/  MOV R39, R119 ;  /* 0x0000007700277202 */ /* 0x000fe20000000f00 */
[----:B------:R-:W-:Y:S01]  /*4d20*/  IMAD.MOV.U32 R58, RZ, RZ, R40 ;  /* 0x000000ffff3a7224 */ /* 0x000fe200078e0028 */
[----:B------:R-:W2:Y:S01]  /*4d30*/  LDSM.16.MT88.4 R16, [R224+0x4900] ;  /* 0x00490000e010783b */ /* 0x000ea20000004200 */
        /* <DEDUP_REMOVED lines=8> */
[----:B------:R-:W3:Y:S01]  /*4dc0*/  LDSM.16.MT88.4 R8, [R225+0x4900] ;  /* 0x00490000e108783b */ /* 0x000ee20000004200 */
[----:B------:R-:W-:-:S02]  /*4dd0*/  IMAD.MOV.U32 R50, RZ, RZ, R163 ;  /* 0x000000ffff327224 */ /* 0x000fc400078e00a3 */
[----:B------:R-:W-:Y:S02]  /*4de0*/  IMAD.MOV.U32 R162, RZ, RZ, R172 ;  /* 0x000000ffffa27224 */ /* 0x000fe400078e00ac */
[----:B------:R-:W-:Y:S02]  /*4df0*/  IMAD.MOV.U32 R163, RZ, RZ, R173 ;  /* 0x000000ffffa37224 */ /* 0x000fe400078e00ad */
[----:B------:R-:W-:Y:S02]  /*4e00*/  IMAD.MOV.U32 R30, RZ, RZ, R182 ;  /* 0x000000ffff1e7224 */ /* 0x000fe400078e00b6 */
[----:B------:R-:W-:Y:S02]  /*4e10*/  IMAD.MOV.U32 R31, RZ, RZ, R183 ;  /* 0x000000ffff1f7224 */ /* 0x000fe400078e00b7 */
[----:B------:R-:W-:Y:S02]  /*4e20*/  IMAD.MOV.U32 R51, RZ, RZ, R130 ;  /* 0x000000ffff337224 */ /* 0x000fe400078e0082 */
[----:B------:R-:W-:-:S02]  /*4e30*/  IMAD.MOV.U32 R29, RZ, RZ, R50 ;  /* 0x000000ffff1d7224 */ /* 0x000fc400078e0032 */
[----:B------:R-:W-:Y:S02]  /*4e40*/  IMAD.MOV.U32 R28, RZ, RZ, R49 ;  /* 0x000000ffff1c7224 */ /* 0x000fe400078e0031 */
[----:B------:R-:W-:Y:S01]  /*4e50*/  FFMA.FTZ R2, R2, c[0x0][0x2d0], -R12 ;  /* 0x0000b40002027a23 */ /* 0x000fe2000001080c */
[C---:B-1----:R-:W-:Y:S07]  /*4e60*/  HMMA.16816.F32 R180, R4.reuse, R20, R72 ;  /* 0x0000001404b4723c */ /* 0x042fee0000001848 */
[----:B------:R-:W-:Y:S01]  /*4e70*/  MOV R72, R37 ;  /* 0x0000002500487202 */ /* 0x000fe20000000f00 */
[C---:B------:R-:W-:Y:S01]  /*4e80*/  HMMA.16816.F32 R172, R4.reuse, R22, R64 ;  /* 0x0000001604ac723c */ /* 0x040fe20000001840 */
[----:B------:R-:W1:Y:S01]  /*4e90*/  LDSM.16.MT88.4 R20, [R228+0x4900] ;  /* 0x00490000e414783b */ /* 0x000e620000004200 */
[----:B------:R-:W-:Y:S01]  /*4ea0*/  MOV R37, R68 ;  /* 0x0000004400257202 */ /* 0x000fe20000000f00 */
[----:B------:R-:W-:Y:S01]  /*4eb0*/  IMAD.MOV.U32 R73, RZ, RZ, R38 ;  /* 0x000000ffff497224 */ /* 0x000fe200078e0026 */
[----:B------:R-:W-:Y:S01]  /*4ec0*/  MOV R75, R48 ;  /* 0x00000030004b7202 */ /* 0x000fe20000000f00 */
[----:B------:R-:W-:Y:S01]  /*4ed0*/  IMAD.MOV.U32 R74, RZ, RZ, R39 ;  /* 0x000000ffff4a7224 */ /* 0x000fe200078e0027 */
[----:B------:R-:W-:Y:S01]  /*4ee0*/  MOV R39, R57 ;  /* 0x0000003900277202 */ /* 0x000fe20000000f00 */
[----:B------:R-:W-:Y:S01]  /*4ef0*/  IMAD.MOV.U32 R67, RZ, RZ, R36 ;  /* 0x000000ffff437224 */ /* 0x000fe200078e0024 */
[----:B--2---:R-:W-:Y:S01]  /*4f00*/  HMMA.16816.F32 R128, R4, R16, R52 ;  /* 0x000000100480723c */ /* 0x004fe20000001834 */
[----:B------:R-:W-:Y:S01]  /*4f10*/  MOV R36, R71 ;  /* 0x0000004700247202 */ /* 0x000fe20000000f00 */
[----:B------:R-:W-:-:S06]  /*4f20*/  IMAD.MOV.U32 R38, RZ, RZ, R56 ;  /* 0x000000ffff267224 */ /* 0x000fcc00078e0038 */
[C---:B------:R-:W-:Y:S01]  /*4f30*/  HMMA.16816.F32 R80, R4.reuse, R18, R44 ;  /* 0x000000120450723c */ /* 0x040fe2000000182c */
[----:B------:R-:W2:Y:S07]  /*4f40*/  LDSM.16.MT88.4 R16, [R227+0x4900] ;  /* 0x00490000e310783b */ /* 0x000eae0000004200 */
[C---:B---3--:R-:W-:Y:S08]  /*4f50*/  HMMA.16816.F32 R60, R4.reuse, R8, R32 ;  /* 0x00000008043c723c */ /* 0x048ff00000001820 */
[C---:B------:R-:W-:Y:S01]  /*4f60*/  HMMA.16816.F32 R32, R4.reuse, R10, R24 ;  /* 0x0000000a0420723c */ /* 0x040fe20000001818 */
[----:B------:R-:W3:Y:S07]  /*4f70*/  LDSM.16.MT88.4 R8, [R224+0x7900] ;  /* 0x00790000e008783b */ /* 0x000eee0000004200 */
[----:B-1----:R-:W-:Y:S07]  /*4f80*/  HMMA.16816.F32 R76, R4, R20, R144 ;  /* 0x00000014044c723c */ /* 0x002fee0000001890 */
[----:B------:R-:W-:Y:S01]  /*4f90*/  MOV R145, R30 ;  /* 0x0000001e00917202 */ /* 0x000fe20000000f00 */
[----:B------:R-:W-:Y:S01]  /*4fa0*/  IMAD.MOV.U32 R144, RZ, RZ, R31 ;  /* 0x000000ffff907224 */ /* 0x000fe200078e001f */
[----:B------:R-:W-:Y:S01]  /*4fb0*/  MOV R147, R29 ;  /* 0x0000001d00937202 */ /* 0x000fe20000000f00 */
[----:B------:R-:W-:-:S02]  /*4fc0*/  IMAD.MOV.U32 R30, RZ, RZ, R69 ;  /* 0x000000ffff1e7224 */ /* 0x000fc400078e0045 */
[----:B------:R-:W-:Y:S02]  /*4fd0*/  IMAD.MOV.U32 R31, RZ, RZ, R70 ;  /* 0x000000ffff1f7224 */ /* 0x000fe400078e0046 */
[----:B------:R-:W-:Y:S01]  /*4fe0*/  HMMA.16816.F32 R68, R4, R22, R124 ;  /* 0x000000160444723c */ /* 0x000fe2000000187c */
[----:B------:R-:W1:Y:S01]  /*4ff0*/  LDSM.16.MT88.4 R20, [R225+0x7900] ;  /* 0x00790000e114783b */ /* 0x000e620000004200 */
[----:B------:R-:W-:-:S05]  /*5000*/  IMAD.MOV.U32 R146, RZ, RZ, R40 ;  /* 0x000000ffff927224 */ /* 0x000fca00078e0028 */
[----:B------:R-:W-:Y:S01]  /*5010*/  IMAD.MOV.U32 R127, RZ, RZ, R51 ;  /* 0x000000ffff7f7224 */ /* 0x000fe200078e0033 */
[----:B------:R-:W-:Y:S01]  /*5020*/  MOV R124, R42 ;  /* 0x0000002a007c7202 */ /* 0x000fe20000000f00 */
[----:B------:R-:W-:Y:S01]  /*5030*/  IMAD.MOV.U32 R125, RZ, RZ, R58 ;  /* 0x000000ffff7d7224 */ /* 0x000fe200078e003a */
[----:B--2---:R-:W-:Y:S01]  /*5040*/  HMMA.16816.F32 R48, R4, R18, R108 ;  /* 0x000000120430723c */ /* 0x004fe2000000186c */
[----:B------:R-:W-:-:S06]  /*5050*/  IMAD.MOV.U32 R126, RZ, RZ, R59 ;  /* 0x000000ffff7e7224 */ /* 0x000fcc00078e003b */
[----:B------:R-:W-:Y:S01]  /*5060*/  IMAD.MOV.U32 R109, RZ, RZ, R41 ;  /* 0x000000ffff6d7224 */ /* 0x000fe200078e0029 */
[----:B------:R-:W-:Y:S01]  /*5070*/  HMMA.16816.F32 R56, R4, R16, R112 ;  /* 0x000000100438723c */ /* 0x000fe20000001870 */
[----:B------:R-:W-:Y:S01]  /*5080*/  IMAD.MOV.U32 R108, RZ, RZ, R28 ;  /* 0x000000ffff6c7224 */ /* 0x000fe200078e001c */
[----:B------:R-:W2:Y:S01]  /*5090*/  LDSM.16.MT88.4 R16, [R228+0x7900] ;  /* 0x00790000e410783b */ /* 0x000ea20000004200 */
[----:B------:R-:W-:Y:S01]  /*50a0*/  IMAD.MOV.U32 R110, RZ, RZ, R72 ;  /* 0x000000ffff6e7224 */ /* 0x000fe200078e0048 */
[----:B------:R-:W-:-:S03]  /*50b0*/  MOV R111, R67 ;  /* 0x00000043006f7202 */ /* 0x000fc60000000f00 */
[----:B------:R-:W-:Y:S01]  /*50c0*/  IMAD.MOV.U32 R113, RZ, RZ, R43 ;  /* 0x000000ffff717224 */ /* 0x000fe200078e002b */
[----:B------:R-:W-:Y:S01]  /*50d0*/  MOV R115, R74 ;  /* 0x0000004a00737202 */ /* 0x000fe20000000f00 */
[----:B---3--:R-:W-:Y:S01]  /*50e0*/  HMMA.16816.F32 R40, R4, R8, R96 ;  /* 0x000000080428723c */ /* 0x008fe20000001860 */
[----:B------:R-:W-:Y:S02]  /*50f0*/  IMAD.MOV.U32 R112, RZ, RZ, R73 ;  /* 0x000000ffff707224 */ /* 0x000fe400078e0049 */
[----:B------:R-:W-:-:S04]  /*5100*/  IMAD.MOV.U32 R114, RZ, RZ, R75 ;  /* 0x000000ffff727224 */ /* 0x000fc800078e004b */
[----:B------:R-:W-:Y:S01]  /*5110*/  IMAD.MOV.U32 R96, RZ, RZ, R30 ;  /* 0x000000ffff607224 */ /* 0x000fe200078e001e */
[----:B------:R-:W-:Y:S01]  /*5120*/  MOV R97, R31 ;  /* 0x0000001f00617202 */ /* 0x000fe20000000f00 */
[----:B------:R-:W-:Y:S01]  /*5130*/  IMAD.MOV.U32 R98, RZ, RZ, R36 ;  /* 0x000000ffff627224 */ /* 0x000fe200078e0024 */
[C---:B------:R-:W-:Y:S01]  /*5140*/  HMMA.16816.F32 R28, R4.reuse, R10, R92 ;  /* 0x0000000a041c723c */ /* 0x040fe2000000185c */
[----:B------:R-:W-:Y:S01]  /*5150*/  MOV R99, R37 ;  /* 0x0000002500637202 */ /* 0x000fe20000000f00 */
[----:B------:R-:W3:Y:S05]  /*5160*/  LDSM.16.MT88.4 R8, [R227+0x7900] ;  /* 0x00790000e308783b */ /* 0x000eea0000004200 */
[----:B------:R-:W-:Y:S01]  /*5170*/  MOV R95, R39 ;  /* 0x00000027005f7202 */ /* 0x000fe20000000f00 */
[----:B------:R-:W-:Y:S01]  /*5180*/  IMAD.MOV.U32 R94, RZ, RZ, R38 ;  /* 0x000000ffff5e7224 */ /* 0x000fe200078e0026 */
[C---:B-1----:R-:W-:Y:S02]  /*5190*/  HMMA.16816.F32 R72, R4.reuse, R20, R136 ;  /* 0x000000140448723c */ /* 0x042fe40000001888 */
[----:B------:R-:W-:Y:S01]  /*51a0*/  MOV R93, R95 ;  /* 0x0000005f005d7202 */ /* 0x000fe20000000f00 */
[----:B------:R-:W-:Y:S01]  /*51b0*/  IMAD.MOV.U32 R92, RZ, RZ, R94 ;  /* 0x000000ffff5c7224 */ /* 0x000fe200078e005e */
[----:B------:R-:W-:Y:S01]  /*51c0*/  MOV R95, R97 ;  /* 0x00000061005f7202 */ /* 0x000fe20000000f00 */
[----:B------:R-:W-:Y:S01]  /*51d0*/  IMAD.MOV.U32 R94, RZ, RZ, R96 ;  /* 0x000000ffff5e7224 */ /* 0x000fe200078e0060 */
[----:B------:R-:W-:Y:S01]  /*51e0*/  MOV R97, R99 ;  /* 0x0000006300617202 */ /* 0x000fe20000000f00 */
[----:B------:R-:W-:Y:S01]  /*51f0*/  IMAD.MOV.U32 R99, RZ, RZ, R108 ;  /* 0x000000ffff637224 */ /* 0x000fe200078e006c */
[----:B------:R-:W-:Y:S01]  /*5200*/  HMMA.16816.F32 R64, R4, R22, R120 ;  /* 0x000000160440723c */ /* 0x000fe20000001878 */
[----:B------:R-:W-:-:S02]  /*5210*/  IMAD.MOV.U32 R108, RZ, RZ, R110 ;  /* 0x000000ffff6c7224 */ /* 0x000fc400078e006e */
[----:B------:R-:W-:Y:S01]  /*5220*/  IMAD.MOV.U32 R110, RZ, RZ, R125 ;  /* 0x000000ffff6e7224 */ /* 0x000fe200078e007d */
[----:B------:R-:W-:Y:S01]  /*5230*/  MOV R139, R93 ;  /* 0x0000005d008b7202 */ /* 0x000fe20000000f00 */
[----:B------:R-:W-:Y:S01]  /*5240*/  IMAD.MOV.U32 R125, RZ, RZ, R127 ;  /* 0x000000ffff7d7224 */ /* 0x000fe200078e007f */
[----:B------:R-:W-:Y:S01]  /*5250*/  MOV R127, R144 ;  /* 0x00000090007f7202 */ /* 0x000fe20000000f00 */
[----:B------:R-:W-:Y:S01]  /*5260*/  IMAD.MOV.U32 R96, RZ, RZ, R98 ;  /* 0x000000ffff607224 */ /* 0x000fe200078e0062 */
[----:B------:R-:W-:Y:S01]  /*5270*/  MOV R144, R134 ;  /* 0x0000008600907202 */ /* 0x000fe20000000f00 */
[----:B--2---:R-:W-:Y:S01]  /*5280*/  HMMA.16816.F32 R52, R4, R16, R104 ;  /* 0x000000100434723c */ /* 0x004fe20000001868 */
[----:B------:R-:W-:Y:S01]  /*5290*/  MOV R93, R95 ;  /* 0x0000005f005d7202 */ /* 0x000fe20000000f00 */
[----:B------:R1:W-:Y:S01]  /*52a0*/  MUFU.EX2 R134, R2 ;  /* 0x0000000200867308 */ /* 0x0003e20000000800 */
[----:B------:R-:W-:Y:S02]  /*52b0*/  MOV R95, R97 ;  /* 0x00000061005f7202 */ /* 0x000fe40000000f00 */
[----:B------:R-:W-:-:S02]  /*52c0*/  MOV R97, R108 ;  /* 0x0000006c00617202 */ /* 0x000fc40000000f00 */
[----:B------:R-:W-:Y:S01]  /*52d0*/  MOV R108, R110 ;  /* 0x0000006e006c7202 */ /* 0x000fe20000000f00 */
[C---:B------:R-:W-:Y:S01]  /*52e0*/  HMMA.16816.F32 R44, R4.reuse, R18, R100 ;  /* 0x00000012042c723c */ /* 0x040fe20000001864 */
[----:B------:R-:W-:Y:S01]  /*52f0*/  MOV R110, R125 ;  /* 0x0000007d006e7202 */ /* 0x000fe20000000f00 */
[----:B------:R-:W-:Y:S01]  /*5300*/  IMAD.MOV.U32 R125, RZ, RZ, R144 ;  /* 0x000000ffff7d7224 */ /* 0x000fe200078e0090 */
[----:B------:R-:W-:Y:S01]  /*5310*/  MOV R98, R109 ;  /* 0x0000006d00627202 */ /* 0x000fe20000000f00 */
[----:B------:R-:W-:Y:S01]  /*5320*/  IMAD.MOV.U32 R144, RZ, RZ, R162 ;  /* 0x000000ffff907224 */ /* 0x000fe200078e00a2 */
[----:B------:R-:W-:Y:S01]  /*5330*/  MOV R109, R111 ;  /* 0x0000006f006d7202 */ /* 0x000fe20000000f00 */
[----:B------:R-:W-:Y:S01]  /*5340*/  LDSM.16.MT88.4 R16, [R225+0x2100] ;  /* 0x00210000e110783b */ /* 0x000fe20000004200 */
[----:B------:R-:W-:Y:S01]  /*5350*/  MOV R111, R126 ;  /* 0x0000007e006f7202 */ /* 0x000fe20000000f00 */
[----:B------:R-:W-:Y:S01]  /*5360*/  IMAD.MOV.U32 R126, RZ, RZ, R145 ;  /* 0x000000ffff7e7224 */ /* 0x000fe200078e0091 */
[----:B---3--:R-:W-:Y:S01]  /*5370*/  HMMA.16816.F32 R36, R4, R8, R88 ;  /* 0x000000080424723c */ /* 0x008fe20000001858 */
[----:B-1----:R-:W-:-:S02]  /*5380*/  FFMA.FTZ R2, R92, c[0x0][0x2d0], -R12 ;  /* 0x0000b4005c027a23 */ /* 0x002fc4000001080c */
[----:B------:R-:W-:Y:S02]  /*5390*/  IMAD.MOV.U32 R92, RZ, RZ, R94 ;  /* 0x000000ffff5c7224 */ /* 0x000fe400078e005e */
[----:B------:R1:W2:Y:S01]  /*53a0*/  MUFU.EX2 R162, R2 ;  /* 0x0000000200a27308 */ /* 0x0002a20000000800 */
[----:B------:R-:W-:Y:S02]  /*53b0*/  IMAD.MOV.U32 R94, RZ, RZ, R96 ;  /* 0x000000ffff5e7224 */ /* 0x000fe400078e0060 */
[----:B------:R-:W-:Y:S01]  /*53c0*/  IMAD.MOV.U32 R138, RZ, RZ, R92 ;  /* 0x000000ffff8a7224 */ /* 0x000fe200078e005c */
[----:B------:R-:W-:Y:S01]  /*53d0*/  HMMA.16816.F32 R24, R4, R10, R84 ;  /* 0x0000000a0418723c */ /* 0x000fe20000001854 */
[----:B------:R-:W-:Y:S01]  /*53e0*/  IMAD.MOV.U32 R92, RZ, RZ, R94 ;  /* 0x000000ffff5c7224 */ /* 0x000fe200078e005e */
[----:B------:R-:W-:Y:S01]  /*53f0*/  LDSM.16.MT88.4 R8, [R228+0x2100] ;  /* 0x00210000e408783b */ /* 0x000fe20000004200 */
[----:B------:R-:W-:Y:S02]  /*5400*/  IMAD.MOV.U32 R145, RZ, RZ, R186 ;  /* 0x000000ffff917224 */ /* 0x000fe400078e00ba */
[----:B-1----:R-:W-:Y:S01]  /*5410*/  FFMA.FTZ R2, R139, c[0x0][0x2d0], -R12 ;  /* 0x0000b4008b027a23 */ /* 0x002fe2000001080c */
        /* <DEDUP_REMOVED lines=9> */
[----:B------:R-:W-:Y:S01]  /*54b0*/  MOV R108, R110 ;  /* 0x0000006e006c7202 */ /* 0x000fe20000000f00 */
[----:B------:R-:W-:Y:S01]  /*54c0*/  IMAD.MOV.U32 R109, RZ, RZ, R111 ;  /* 0x000000ffff6d7224 */ /* 0x000fe200078e006f */
[----:B------:R-:W-:Y:S02]  /*54d0*/  MOV R110, R144 ;  /* 0x00000090006e7202 */ /* 0x000fe40000000f00 */
[----:B------:R-:W-:Y:S02]  /*54e0*/  MOV R139, R93 ;  /* 0x0000005d008b7202 */ /* 0x000fe40000000f00 */
[----:B------:R-:W-:Y:S02]  /*54f0*/  MOV R144, R163 ;  /* 0x000000a300907202 */ /* 0x000fe40000000f00 */
[----:B------:R-:W-:Y:S01]  /*5500*/  MOV R93, R95 ;  /* 0x0000005f005d7202 */ /* 0x000fe20000000f00 */
[----:B------:R3:W-:Y:S01]  /*5510*/  MUFU.EX2 R163, R2 ;  /* 0x0000000200a37308 */ /* 0x0007e20000000800 */
[----:B------:R-:W-:-:S02]  /*5520*/  MOV R95, R97 ;  /* 0x00000061005f7202 */ /* 0x000fc40000000f00 */
[----:B------:R-:W-:Y:S02]  /*5530*/  MOV R97, R108 ;  /* 0x0000006c00617202 */ /* 0x000fe40000000f00 */
[----:B------:R-:W-:Y:S02]  /*5540*/  MOV R108, R110 ;  /* 0x0000006e006c7202 */ /* 0x000fe40000000f00 */
[----:B------:R-:W-:Y:S02]  /*5550*/  MOV R110, R144 ;  /* 0x00000090006e7202 */ /* 0x000fe40000000f00 */
[----:B------:R-:W-:Y:S02]  /*5560*/  MOV R144, R165 ;  /* 0x000000a500907202 */ /* 0x000fe40000000f00 */
[----:B------:R-:W-:Y:S01]  /*5570*/  MOV R111, R145 ;  /* 0x00000091006f7202 */ /* 0x000fe20000000f00 */
[----:B------:R-:W-:Y:S01]  /*5580*/  IMAD.MOV.U32 R96, RZ, RZ, R98 ;  /* 0x000000ffff607224 */ /* 0x000fe200078e0062 */
[----:B------:R-:W-:Y:S01]  /*5590*/  MOV R145, R185 ;  /* 0x000000b900917202 */ /* 0x000fe20000000f00 */
[----:B---3--:R-:W-:Y:S01]  /*55a0*/  FFMA.FTZ R2, R138, c[0x0][0x2d0], -R12 ;  /* 0x0000b4008a027a23 */ /* 0x008fe2000001080c */
[----:B--2---:R-:W-:Y:S01]  /*55b0*/  F2FP.PACK_AB R4, R162, R134 ;  /* 0x00000086a204723e */ /* 0x004fe200000000ff */
[----:B------:R-:W-:Y:S01]  /*55c0*/  IMAD.MOV.U32 R138, RZ, RZ, R92 ;  /* 0x000000ffff8a7224 */ /* 0x000fe200078e005c */
[----:B------:R1:W5:Y:S01]  /*55d0*/  LDL.LU R185, [R1+0x68] ;  /* 0x0000680001b97983 */ /* 0x0003620000300800 */
[----:B------:R2:W3:Y:S01]  /*55e0*/  MUFU.EX2 R165, R2 ;  /* 0x0000000200a57308 */ /* 0x0004e20000000800 */
[----:B------:R-:W-:-:S02]  /*55f0*/  IMAD.MOV.U32 R98, RZ, RZ, R109 ;  /* 0x000000ffff627224 */ /* 0x000fc400078e006d */
[----:B------:R-:W-:Y:S01]  /*5600*/  MOV R136, R138 ;  /* 0x0000008a00887202 */ /* 0x000fe20000000f00 */
[----:B------:R-:W-:Y:S02]  /*5610*/  IMAD.MOV.U32 R92, RZ, RZ, R94 ;  /* 0x000000ffff5c7224 */ /* 0x000fe400078e005e */
[----:B------:R-:W-:Y:S02]  /*5620*/  IMAD.MOV.U32 R109, RZ, RZ, R111 ;  /* 0x000000ffff6d7224 */ /* 0x000fe400078e006f */
[----:B------:R-:W-:Y:S02]  /*5630*/  IMAD.MOV.U32 R111, RZ, RZ, R145 ;  /* 0x000000ffff6f7224 */ /* 0x000fe400078e0091 */
[----:B--2---:R-:W-:Y:S02]  /*5640*/  FFMA.FTZ R2, R137, c[0x0][0x2d0], -R0 ;  /* 0x0000b40089027a23 */ /* 0x004fe40000010800 */
[----:B------:R-:W-:Y:S02]  /*5650*/  IMAD.MOV.U32 R137, RZ, RZ, R139 ;  /* 0x000000ffff897224 */ /* 0x000fe400078e008b */
        /* <DEDUP_REMOVED lines=10> */
[----:B------:R-:W-:Y:S01]  /*5700*/  IMAD.MOV.U32 R93, RZ, RZ, R95 ;  /* 0x000000ffff5d7224 */ /* 0x000fe200078e005f */
[----:B------:R2:W-:Y:S01]  /*5710*/  MUFU.EX2 R133, R2 ;  /* 0x0000000200857308 */ /* 0x0005e20000000800 */
[----:B------:R-:W-:Y:S02]  /*5720*/  IMAD.MOV.U32 R95, RZ, RZ, R97 ;  /* 0x000000ffff5f7224 */ /* 0x000fe400078e0061 */
[----:B------:R-:W-:-:S02]  /*5730*/  IMAD.MOV.U32 R97, RZ, RZ, R108 ;  /* 0x000000ffff617224 */ /* 0x000fc400078e006c */
[----:B------:R-:W-:Y:S02]  /*5740*/  IMAD.MOV.U32 R108, RZ, RZ, R110 ;  /* 0x000000ffff6c7224 */ /* 0x000fe400078e006e */
[----:B------:R-:W-:Y:S02]  /*5750*/  IMAD.MOV.U32 R110, RZ, RZ, R144 ;  /* 0x000000ffff6e7224 */ /* 0x000fe400078e0090 */
[----:B------:R-:W-:Y:S01]  /*5760*/  IMAD.MOV.U32 R144, RZ, RZ, R160 ;  /* 0x000000ffff907224 */ /* 0x000fe200078e00a0 */
[----:B------:R-:W-:Y:S01]  /*5770*/  MOV R138, R92 ;  /* 0x0000005c008a7202 */ /* 0x000fe20000000f00 */
[----:B------:R-:W-:Y:S02]  /*5780*/  IMAD.MOV.U32 R94, RZ, RZ, R96 ;  /* 0x000000ffff5e7224 */ /* 0x000fe400078e0060 */
[----:B------:R-:W-:Y:S02]  /*5790*/  IMAD.MOV.U32 R145, RZ, RZ, R184 ;  /* 0x000000ffff917224 */ /* 0x000fe400078e00b8 */
[----:B--2---:R-:W-:Y:S01]  /*57a0*/  FFMA.FTZ R2, R136, c[0x0][0x2d0], -R0 ;  /* 0x0000b40088027a23 */ /* 0x004fe20000010800 */
[----:B------:R-:W-:Y:S01]  /*57b0*/  MOV R123, R93 ;  /* 0x0000005d007b7202 */ /* 0x000fe20000000f00 */
[----:B------:R-:W-:Y:S01]  /*57c0*/  IMAD.MOV.U32 R96, RZ, RZ, R98 ;  /* 0x000000ffff607224 */ /* 0x000fe200078e0062 */
[----:B------:R-:W-:Y:S01]  /*57d0*/  MOV R92, R94 ;  /* 0x0000005e005c7202 */ /* 0x000fe20000000f00 */
[----:B------:R2:W4:Y:S01]  /*57e0*/  MUFU.EX2 R160, R2 ;  /* 0x0000000200a07308 */ /* 0x0005220000000800 */
[----:B------:R-:W-:Y:S01]  /*57f0*/  MOV R136, R138 ;  /* 0x0000008a00887202 */ /* 0x000fe20000000f00 */
[----:B------:R1:W5:Y:S01]  /*5800*/  LDL.LU R184, [R1+0x64] ;  /* 0x0000640001b87983 */ /* 0x0003620000300800 */
[----:B------:R-:W-:Y:S01]  /*5810*/  MOV R93, R95 ;  /* 0x0000005f005d7202 */ /* 0x000fe20000000f00 */
[----:B------:R-:W-:Y:S01]  /*5820*/  IMAD.MOV.U32 R98, RZ, RZ, R109 ;  /* 0x000000ffff627224 */ /* 0x000fe200078e006d */
[----:B------:R-:W-:Y:S01]  /*5830*/  MOV R95, R97 ;  /* 0x00000061005f7202 */ /* 0x000fe20000000f00 */
[----:B------:R-:W-:Y:S01]  /*5840*/  IMAD.MOV.U32 R122, RZ, RZ, R136 ;  /* 0x000000ffff7a7224 */ /* 0x000fe200078e0088 */
[----:B------:R-:W-:Y:S01]  /*5850*/  MOV R97, R108 ;  /* 0x0000006c00617202 */ /* 0x000fe20000000f00 */
[----:B------:R-:W-:-:S02]  /*5860*/  IMAD.MOV.U32 R109, RZ, RZ, R111 ;  /* 0x000000ffff6d7224 */ /* 0x000fc400078e006f */
[----:B--2---:R-:W-:Y:S02]  /*5870*/  FFMA.FTZ R2, R21, c[0x0][0x2d0], -R0 ;  /* 0x0000b40015027a23 */ /* 0x004fe40000010800 */
[----:B------:R-:W2:Y:S01]  /*5880*/  LDSM.16.MT88.4 R20, [R224+0x2100] ;  /* 0x00210000e014783b */ /* 0x000ea20000004200 */
[----:B------:R-:W-:Y:S01]  /*5890*/  MOV R108, R110 ;  /* 0x0000006e006c7202 */ /* 0x000fe20000000f00 */
[----:B------:R-:W-:Y:S01]  /*58a0*/  IMAD.MOV.U32 R111, RZ, RZ, R145 ;  /* 0x000000ffff6f7224 */ /* 0x000fe200078e0091 */
[----:B------:R-:W-:Y:S01]  /*58b0*/  MOV R110, R144 ;  /* 0x00000090006e7202 */ /* 0x000fe20000000f00 */
[----:B------:R-:W-:Y:S01]  /*58c0*/  IMAD.MOV.U32 R145, RZ, RZ, R159 ;  /* 0x000000ffff917224 */ /* 0x000fe200078e009f */
[----:B------:R-:W-:Y:S01]  /*58d0*/  MOV R144, R161 ;  /* 0x000000a100907202 */ /* 0x000fe20000000f00 */
[----:B------:R1:W5:Y:S01]  /*58e0*/  LDL.LU R159, [R1+0x60] ;  /* 0x00006000019f7983 */ /* 0x0003620000300800 */
[----:B------:R3:W-:Y:S01]  /*58f0*/  MUFU.EX2 R161, R2 ;  /* 0x0000000200a17308 */ /* 0x0007e20000000800 */
[----:B------:R-:W-:-:S02]  /*5900*/  MOV R94, R96 ;  /* 0x00000060005e7202 */ /* 0x000fc40000000f00 */
[----:B------:R-:W-:Y:S02]  /*5910*/  MOV R96, R98 ;  /* 0x0000006200607202 */ /* 0x000fe40000000f00 */
[----:B------:R-:W-:Y:S02]  /*5920*/  MOV R98, R109 ;  /* 0x0000006d00627202 */ /* 0x000fe40000000f00 */
[----:B------:R-:W-:Y:S02]  /*5930*/  MOV R138, R92 ;  /* 0x0000005c008a7202 */ /* 0x000fe40000000f00 */
[----:B------:R-:W-:Y:S02]  /*5940*/  MOV R109, R111 ;  /* 0x0000006f006d7202 */ /* 0x000fe40000000f00 */
[----:B------:R-:W-:Y:S01]  /*5950*/  MOV R111, R145 ;  /* 0x00000091006f7202 */ /* 0x000fe20000000f00 */
[----:B---3--:R-:W-:Y:S01]  /*5960*/  FFMA.FTZ R2, R122, c[0x0][0x2d0], -R0 ;  /* 0x0000b4007a027a23 */ /* 0x008fe20000010800 */
[----:B------:R-:W-:Y:S01]  /*5970*/  MOV R122, R95 ;  /* 0x0000005f007a7202 */ /* 0x000fe20000000f00 */
[----:B------:R-:W-:Y:S01]  /*5980*/  IMAD.MOV.U32 R95, RZ, RZ, R164 ;  /* 0x000000ffff5f7224 */ /* 0x000fe200078e00a4 */
[----:B------:R-:W-:Y:S01]  /*5990*/  MOV R92, R94 ;  /* 0x0000005e005c7202 */ /* 0x000fe20000000f00 */
[----:B------:R-:W3:Y:S01]  /*59a0*/  MUFU.EX2 R164, R2 ;  /* 0x0000000200a47308 */ /* 0x000ee20000000800 */
[----:B------:R-:W-:-:S02]  /*59b0*/  MOV R94, R96 ;  /* 0x00000060005e7202 */ /* 0x000fc40000000f00 */
[----:B------:R-:W-:Y:S02]  /*59c0*/  MOV R96, R98 ;  /* 0x0000006200607202 */ /* 0x000fe40000000f00 */
[----:B------:R-:W-:Y:S01]  /*59d0*/  MOV R136, R137 ;  /* 0x0000008900887202 */ /* 0x000fe20000000f00 */
[----:B------:R-:W-:Y:S01]  /*59e0*/  IMAD.MOV.U32 R137, RZ, RZ, R138 ;  /* 0x000000ffff897224 */ /* 0x000fe200078e008a */
[----:B------:R-:W-:Y:S02]  /*59f0*/  MOV R98, R109 ;  /* 0x0000006d00627202 */ /* 0x000fe40000000f00 */
[----:B------:R-:W-:Y:S02]  /*5a00*/  MOV R109, R111 ;  /* 0x0000006f006d7202 */ /* 0x000fe40000000f00 */
[----:B------:R-:W-:Y:S01]  /*5a10*/  MOV R138, R139 ;  /* 0x0000008b008a7202 */ /* 0x000fe20000000f00 */
[----:B------:R-:W-:Y:S01]  /*5a20*/  IMAD.MOV.U32 R139, RZ, RZ, R92 ;  /* 0x000000ffff8b7224 */ /* 0x000fe200078e005c */
[----:B------:R-:W-:Y:S01]  /*5a30*/  F2FP.PACK_AB R6, R165, R163 ;  /* 0x000000a3a506723e */ /* 0x000fe200000000ff */
[----:B------:R-:W-:Y:S01]  /*5a40*/  IMAD.MOV.U32 R92, RZ, RZ, R94 ;  /* 0x000000ffff5c7224 */ /* 0x000fe200078e005e */
[----:B----4-:R-:W-:Y:S01]  /*5a50*/  F2FP.PACK_AB R5, R160, R133 ;  /* 0x00000085a005723e */ /* 0x010fe200000000ff */
[----:B------:R-:W-:Y:S01]  /*5a60*/  IMAD.MOV.U32 R94, RZ, RZ, R96 ;  /* 0x000000ffff5e7224 */ /* 0x000fe200078e0060 */
[----:B---3--:R-:W-:Y:S01]  /*5a70*/  F2FP.PACK_AB R7, R164, R161 ;  /* 0x000000a1a407723e */ /* 0x008fe200000000ff */
        /* <DEDUP_REMOVED lines=13> */
[C---:B--2---:R-:W-:Y:S01]  /*5b50*/  HMMA.16816.F32 R136, R4.reuse, R20, R136 ;  /* 0x000000140488723c */ /* 0x044fe20000001888 */
        /* <DEDUP_REMOVED lines=12> */
[----:B------:R1:W5:Y:S01]  /*5c20*/  LDL.LU R158, [R1+0x5c] ;  /* 0x00005c00019e7983 */ /* 0x0003620000300800 */
[----:B------:R-:W-:-:S06]  /*5c30*/  MOV R111, R145 ;  /* 0x00000091006f7202 */ /* 0x000fcc0000000f00 */
[----:B------:R-:W-:Y:S01]  /*5c40*/  HMMA.16816.F32 R88, R4, R16, R168 ;  /* 0x000000100458723c */ /* 0x000fe200000018a8 */
[----:B------:R-:W-:Y:S01]  /*5c50*/  IMAD.MOV.U32 R177, RZ, RZ, R2 ;  /* 0x000000ffffb17224 */ /* 0x000fe200078e0002 */
[----:B------:R-:W-:Y:S01]  /*5c60*/  MOV R2, R100 ;  /* 0x0000006400027202 */ /* 0x000fe20000000f00 */
[----:B------:R-:W-:Y:S01]  /*5c70*/  IMAD.MOV.U32 R179, RZ, RZ, R103 ;  /* 0x000000ffffb37224 */ /* 0x000fe200078e0067 */
[----:B------:R-:W-:-:S04]  /*5c80*/  MOV R178, R102 ;  /* 0x0000006600b27202 */ /* 0x000fc80000000f00 */
[C---:B------:R-:W-:Y:S01]  /*5c90*/  HMMA.16816.F32 R96, R4.reuse, R8, R140 ;  /* 0x000000080460723c */ /* 0x040fe2000000188c */
[----:B------:R-:W-:Y:S01]  /*5ca0*/  IMAD.MOV.U32 R168, RZ, RZ, R101 ;  /* 0x000000ffffa87224 */ /* 0x000fe200078e0065 */
[----:B------:R-:W-:Y:S02]  /*5cb0*/  MOV R120, R92 ;  /* 0x0000005c00787202 */ /* 0x000fe40000000f00 */
[----:B------:R-:W-:Y:S01]  /*5cc0*/  MOV R106, R112 ;  /* 0x00000070006a7202 */ /* 0x000fe20000000f00 */
[----:B------:R-:W-:Y:S01]  /*5cd0*/  IMAD.MOV.U32 R176, RZ, RZ, R107 ;  /* 0x000000ffffb07224 */ /* 0x000fe200078e006b */
[----:B------:R-:W-:Y:S01]  /*5ce0*/  MOV R145, R157 ;  /* 0x0000009d00917202 */ /* 0x000fe20000000f00 */
[----:B------:R-:W-:Y:S01]  /*5cf0*/  IMAD.MOV.U32 R141, RZ, RZ, R20 ;  /* 0x000000ffff8d7224 */ /* 0x000fe200078e0014 */
[----:B------:R-:W-:Y:S01]  /*5d00*/  MOV R140, R21 ;  /* 0x00000015008c7202 */ /* 0x000fe20000000f00 */
[C---:B------:R-:W-:Y:S01]  /*5d10*/  HMMA.16816.F32 R100, R4.reuse, R10, R116 ;  /* 0x0000000a0464723c */ /* 0x040fe20000001874 */
[----:B------:R-:W2:Y:S04]  /*5d20*/  LDSM.16.MT88.4 R20, [R227+0x2100] ;  /* 0x00210000e314783b */ /* 0x000ea80000004200 */
[----:B------:R-:W3:Y:S03]  /*5d30*/  LDSM.16.MT88.4 R8, [R225+0x5100] ;  /* 0x00510000e108783b */ /* 0x000ee60000004200 */
[----:B------:R-:W-:Y:S01]  /*5d40*/  HMMA.16816.F32 R92, R4, R18, R148 ;  /* 0x00000012045c723c */ /* 0x000fe20000001894 */
[----:B------:R-:W4:Y:S01]  /*5d50*/  LDSM.16.MT88.4 R16, [R224+0x5100] ;  /* 0x00510000e010783b */ /* 0x000f220000004200 */
        /* <DEDUP_REMOVED lines=8> */
[----:B------:R1:W5:Y:S01]  /*5de0*/  LDL.LU R157, [R1+0x58] ;  /* 0x00005800019d7983 */ /* 0x0003620000300800 */
[----:B------:R-:W-:Y:S02]  /*5df0*/  IMAD.MOV.U32 R145, RZ, RZ, R156 ;  /* 0x000000ffff917224 */ /* 0x000fe400078e009c */
[----:B------:R-:W-:Y:S01]  /*5e00*/  FFMA.FTZ R2, R2, c[0x0][0x2d0], -R12 ;  /* 0x0000b40002027a23 */ /* 0x000fe2000001080c */
[----:B------:R1:W5:Y:S01]  /*5e10*/  LDL.LU R156, [R1+0x54] ;  /* 0x00005400019c7983 */ /* 0x0003620000300800 */
[----:B------:R-:W-:-:S03]  /*5e20*/  IMAD.MOV.U32 R142, RZ, RZ, R177 ;  /* 0x000000ffff8e7224 */ /* 0x000fc600078e00b1 */
[----:B------:R1:W5:Y:S04]  /*5e30*/  LDL.LU R155, [R1+0x50] ;  /* 0x00005000019b7983 */ /* 0x0003680000300800 */
[----:B------:R1:W5:Y:S04]  /*5e40*/  LDL.LU R154, [R1+0x4c] ;  /* 0x00004c00019a7983 */ /* 0x0003680000300800 */
[----:B------:R1:W5:Y:S04]  /*5e50*/  LDL.LU R153, [R1+0x48] ;  /* 0x0000480001997983 */ /* 0x0003680000300800 */
[----:B------:R1:W5:Y:S01]  /*5e60*/  LDL.LU R152, [R1+0x44] ;  /* 0x0000440001987983 */ /* 0x0003620000300800 */
[C---:B--2---:R-:W-:Y:S03]  /*5e70*/  HMMA.16816.F32 R104, R4.reuse, R20, R180 ;  /* 0x000000140468723c */ /* 0x044fe600000018b4 */
[----:B------:R1:W5:Y:S04]  /*5e80*/  LDL.LU R135, [R1+0x40] ;  /* 0x0000400001877983 */ /* 0x0003680000300800 */
[----:B------:R-:W-:Y:S01]  /*5e90*/  MOV R180, R124 ;  /* 0x0000007c00b47202 */ /* 0x000fe20000000f00 */
[----:B------:R-:W-:Y:S01]  /*5ea0*/  IMAD.MOV.U32 R181, RZ, RZ, R125 ;  /* 0x000000ffffb57224 */ /* 0x000fe200078e007d */
[----:B------:R-:W-:Y:S01]  /*5eb0*/  MOV R182, R126 ;  /* 0x0000007e00b67202 */ /* 0x000fe20000000f00 */
[----:B------:R-:W-:Y:S01]  /*5ec0*/  IMAD.MOV.U32 R183, RZ, RZ, R127 ;  /* 0x000000ffffb77224 */ /* 0x000fe200078e007f */
[C---:B------:R-:W-:Y:S01]  /*5ed0*/  HMMA.16816.F32 R172, R4.reuse, R22, R172 ;  /* 0x0000001604ac723c */ /* 0x040fe200000018ac */
[----:B------:R-:W2:Y:S07]  /*5ee0*/  LDSM.16.MT88.4 R20, [R228+0x5100] ;  /* 0x00510000e414783b */ /* 0x000eae0000004200 */
[C---:B---3--:R-:W-:Y:S07]  /*5ef0*/  HMMA.16816.F32 R124, R4.reuse, R8, R60 ;  /* 0x00000008047c723c */ /* 0x048fee000000183c */
[----:B------:R-:W-:Y:S01]  /*5f00*/  MOV R60, R120 ;  /* 0x00000078003c7202 */ /* 0x000fe20000000f00 */
[----:B------:R-:W-:Y:S01]  /*5f10*/  IMAD.MOV.U32 R61, RZ, RZ, R121 ;  /* 0x000000ffff3d7224 */ /* 0x000fe200078e0079 */
[----:B----4-:R-:W-:Y:S01]  /*5f20*/  HMMA.16816.F32 R148, R4, R16, R128 ;  /* 0x000000100494723c */ /* 0x010fe20000001880 */
[----:B------:R-:W-:Y:S01]  /*5f30*/  IMAD.MOV.U32 R62, RZ, RZ, R123 ;  /* 0x000000ffff3e7224 */ /* 0x000fe200078e007b */
[----:B------:R-:W-:-:S05]  /*5f40*/  MOV R63, R176 ;  /* 0x000000b0003f7202 */ /* 0x000fca0000000f00 */
[----:B------:R-:W-:Y:S01]  /*5f50*/  MOV R131, R108 ;  /* 0x0000006c00837202 */ /* 0x000fe20000000f00 */
[C---:B------:R-:W-:Y:S01]  /*5f60*/  HMMA.16816.F32 R120, R4.reuse, R10, R32 ;  /* 0x0000000a0478723c */ /* 0x040fe20000001820 */
[----:B------:R-:W3:Y:S01]  /*5f70*/  LDSM.16.MT88.4 R8, [R224+0x8100] ;  /* 0x00810000e008783b */ /* 0x000ee20000004200 */
[----:B------:R-:W-:Y:S01]  /*5f80*/  IMAD.MOV.U32 R130, RZ, RZ, R109 ;  /* 0x000000ffff827224 */ /* 0x000fe200078e006d */
[----:B------:R-:W-:Y:S01]  /*5f90*/  MOV R129, R110 ;  /* 0x0000006e00817202 */ /* 0x000fe20000000f00 */
[----:B------:R-:W-:Y:S01]  /*5fa0*/  IMAD.MOV.U32 R128, RZ, RZ, R111 ;  /* 0x000000ffff807224 */ /* 0x000fe200078e006f */
[----:B------:R-:W-:Y:S01]  /*5fb0*/  MOV R111, R144 ;  /* 0x00000090006f7202 */ /* 0x000fe20000000f00 */
[----:B------:R-:W-:Y:S01]  /*5fc0*/  IMAD.MOV.U32 R108, RZ, RZ, R145 ;  /* 0x000000ffff6c7224 */ /* 0x000fe200078e0091 */
[----:B------:R-:W-:Y:S01]  /*5fd0*/  MOV R109, R146 ;  /* 0x00000092006d7202 */ /* 0x000fe20000000f00 */
[----:B------:R-:W-:Y:S02]  /*5fe0*/  IMAD.MOV.U32 R110, RZ, RZ, R147 ;  /* 0x000000ffff6e7224 */ /* 0x000fe400078e0093 */
[C---:B------:R-:W-:Y:S01]  /*5ff0*/  HMMA.16816.F32 R144, R4.reuse, R18, R80 ;  /* 0x000000120490723c */ /* 0x040fe20000001850 */
[----:B------:R-:W4:Y:S06]  /*6000*/  LDSM.16.MT88.4 R16, [R227+0x5100] ;  /* 0x00510000e310783b */ /* 0x000f2c0000004200 */
[----:B------:R-:W-:Y:S01]  /*6010*/  MOV R83, R168 ;  /* 0x000000a800537202 */ /* 0x000fe20000000f00 */
[----:B--2---:R-:W-:Y:S01]  /*6020*/  HMMA.16816.F32 R116, R4, R20, R76 ;  /* 0x000000140474723c */ /* 0x004fe2000000184c */
[----:B------:R-:W-:Y:S01]  /*6030*/  IMAD.MOV.U32 R82, RZ, RZ, R169 ;  /* 0x000000ffff527224 */ /* 0x000fe200078e00a9 */
[----:B------:R-:W-:Y:S01]  /*6040*/  MOV R81, R170 ;  /* 0x000000aa00517202 */ /* 0x000fe20000000f00 */
[----:B------:R-:W-:-:S04]  /*6050*/  IMAD.MOV.U32 R80, RZ, RZ, R171 ;  /* 0x000000ffff507224 */ /* 0x000fc800078e00ab */
[----:B------:R-:W-:Y:S01]  /*6060*/  MOV R76, R108 ;  /* 0x0000006c004c7202 */ /* 0x000fe20000000f00 */
[----:B------:R-:W-:Y:S01]  /*6070*/  IMAD.MOV.U32 R77, RZ, RZ, R109 ;  /* 0x000000ffff4d7224 */ /* 0x000fe200078e006d */
[----:B------:R-:W-:Y:S01]  /*6080*/  MOV R78, R110 ;  /* 0x0000006e004e7202 */ /* 0x000fe20000000f00 */
[----:B------:R-:W-:Y:S02]  /*6090*/  IMAD.MOV.U32 R79, RZ, RZ, R111 ;  /* 0x000000ffff4f7224 */ /* 0x000fe400078e006f */
[C---:B------:R-:W-:Y:S01]  /*60a0*/  HMMA.16816.F32 R108, R4.reuse, R22, R68 ;  /* 0x00000016046c723c */ /* 0x040fe20000001844 */
[----:B------:R-:W2:Y:S06]  /*60b0*/  LDSM.16.MT88.4 R20, [R225+0x8100] ;  /* 0x00810000e114783b */ /* 0x000eac0000004200 */
[----:B------:R-:W-:Y:S01]  /*60c0*/  MOV R70, R178 ;  /* 0x000000b200467202 */ /* 0x000fe20000000f00 */
[----:B------:R-:W-:Y:S01]  /*60d0*/  IMAD.MOV.U32 R71, RZ, RZ, R179 ;  /* 0x000000ffff477224 */ /* 0x000fe200078e00b3 */
[C---:B---3--:R-:W-:Y:S08]  /*60e0*/  HMMA.16816.F32 R40, R4.reuse, R8, R40 ;  /* 0x000000080428723c */ /* 0x048ff00000001828 */
[C---:B------:R-:W-:Y:S01]  /*60f0*/  HMMA.16816.F32 R28, R4.reuse, R10, R28 ;  /* 0x0000000a041c723c */ /* 0x040fe2000000181c */
[----:B------:R-:W3:Y:S07]  /*6100*/  LDSM.16.MT88.4 R8, [R227+0x8100] ;  /* 0x00810000e308783b */ /* 0x000eee0000004200 */
[C---:B----4-:R-:W-:Y:S01]  /*6110*/  HMMA.16816.F32 R32, R4.reuse, R16, R56 ;  /* 0x000000100420723c */ /* 0x050fe20000001838 */
[----:B------:R-:W-:Y:S07]  /*6120*/  LDSM.16.MT88.4 R56, [R225+0x2900] ;  /* 0x00290000e138783b */ /* 0x000fee0000004200 */
[C---:B------:R-:W-:Y:S01]  /*6130*/  HMMA.16816.F32 R48, R4.reuse, R18, R48 ;  /* 0x000000120430723c */ /* 0x040fe20000001830 */
[----:B------:R-:W4:Y:S07]  /*6140*/  LDSM.16.MT88.4 R16, [R228+0x8100] ;  /* 0x00810000e410783b */ /* 0x000f2e0000004200 */
[C---:B--2---:R-:W-:Y:S01]  /*6150*/  HMMA.16816.F32 R168, R4.reuse, R20, R72 ;  /* 0x0000001404a8723c */ /* 0x044fe20000001848 */
[----:B------:R-:W-:Y:S07]  /*6160*/  LDSM.16.MT88.4 R72, [R227+0x2900] ;  /* 0x00290000e348783b */ /* 0x000fee0000004200 */
[C---:B------:R-:W-:Y:S01]  /*6170*/  HMMA.16816.F32 R20, R4.reuse, R22, R64 ;  /* 0x000000160414723c */ /* 0x040fe20000001840 */
[----:B------:R-:W-:Y:S07]  /*6180*/  LDSM.16.MT88.4 R64, [R228+0x2900] ;  /* 0x00290000e440783b */ /* 0x000fee0000004200 */
[C---:B---3--:R-:W-:Y:S01]  /*6190*/  HMMA.16816.F32 R24, R4.reuse, R10, R24 ;  /* 0x0000000a0418723c */ /* 0x048fe20000001818 */
[----:B------:R2:W-:Y:S07]  /*61a0*/  MUFU.EX2 R11, R2 ;  /* 0x00000002000b7308 */ /* 0x0005ee0000000800 */
[C---:B------:R-:W-:Y:S08]  /*61b0*/  HMMA.16816.F32 R36, R4.reuse, R8, R36 ;  /* 0x000000080424723c */ /* 0x040ff00000001824 */
[----:B----4-:R-:W-:Y:S01]  /*61c0*/  HMMA.16816.F32 R176, R4, R16, R52 ;  /* 0x0000001004b0723c */ /* 0x010fe20000001834 */
[----:B--2---:R-:W-:-:S04]  /*61d0*/  FFMA.FTZ R2, R70, c[0x0][0x2d0], -R12 ;  /* 0x0000b40046027a23 */ /* 0x004fc8000001080c */
[----:B------:R2:W3:Y:S03]  /*61e0*/  MUFU.EX2 R10, R2 ;  /* 0x00000002000a7308 */ /* 0x0004e60000000800 */
[----:B------:R-:W-:Y:S01]  /*61f0*/  HMMA.16816.F32 R44, R4, R18, R44 ;  /* 0x00000012042c723c */ /* 0x000fe2000000182c */
[----:B--2---:R-:W-:-:S04]  /*6200*/  FFMA.FTZ R2, R71, c[0x0][0x2d0], -R12 ;  /* 0x0000b40047027a23 */ /* 0x004fc8000001080c */
[----:B------:R2:W-:Y:S02]  /*6210*/  MUFU.EX2 R9, R2 ;  /* 0x0000000200097308 */ /* 0x0005e40000000800 */
[----:B--2---:R-:W-:-:S06]  /*6220*/  FFMA.FTZ R2, R76, c[0x0][0x2d0], -R12 ;  /* 0x0000b4004c027a23 */ /* 0x004fcc000001080c */
[----:B------:R2:W-:Y:S02]  /*6230*/  MUFU.EX2 R8, R2 ;  /* 0x0000000200087308 */ /* 0x0005e40000000800 */
[----:B--2---:R-:W-:Y:S02]  /*6240*/  FFMA.FTZ R2, R77, c[0x0][0x2d0], -R0 ;  /* 0x0000b4004d027a23 */ /* 0x004fe40000010800 */
[----:B------:R-:W-:-:S04]  /*6250*/  IMAD.MOV.U32 R77, RZ, RZ, R60 ;  /* 0x000000ffff4d7224 */ /* 0x000fc800078e003c */
[----:B------:R2:W-:Y:S01]  /*6260*/  MUFU.EX2 R7, R2 ;  /* 0x0000000200077308 */ /* 0x0005e20000000800 */
[----:B------:R-:W-:Y:S01]  /*6270*/  IMAD.MOV.U32 R60, RZ, RZ, R63 ;  /* 0x000000ffff3c7224 */ /* 0x000fe200078e003f */
[----:B------:R-:W-:Y:S01]  /*6280*/  MOV R63, R82 ;  /* 0x00000052003f7202 */ /* 0x000fe20000000f00 */
[----:B------:R-:W-:-:S04]  /*6290*/  IMAD.MOV.U32 R82, RZ, RZ, R142 ;  /* 0x000000ffff527224 */ /* 0x000fc800078e008e */
[----:B------:R-:W-:Y:S02]  /*62a0*/  IMAD.MOV.U32 R19, RZ, RZ, R63 ;  /* 0x000000ffff137224 */ /* 0x000fe400078e003f */
[----:B--2---:R-:W-:Y:S01]  /*62b0*/  FFMA.FTZ R2, R78, c[0x0][0x2d0], -R0 ;  /* 0x0000b4004e027a23 */ /* 0x004fe20000010800 */
[----:B------:R-:W-:Y:S02]  /*62c0*/  MOV R78, R79 ;  /* 0x0000004f004e7202 */ /* 0x000fe40000000f00 */
[----:B------:R-:W-:Y:S01]  /*62d0*/  MOV R79, R61 ;  /* 0x0000003d004f7202 */ /* 0x000fe20000000f00 */
[----:B------:R2:W4:Y:S01]  /*62e0*/  MUFU.EX2 R6, R2 ;  /* 0x0000000200067308 */ /* 0x0005220000000800 */
[----:B------:R-:W-:Y:S01]  /*62f0*/  MOV R61, R80 ;  /* 0x00000050003d7202 */ /* 0x000fe20000000f00 */
[----:B------:R-:W-:Y:S01]  /*6300*/  IMAD.MOV.U32 R80, RZ, RZ, R83 ;  /* 0x000000ffff507224 */ /* 0x000fe200078e0053 */
[----:B------:R-:W-:-:S03]  /*6310*/  MOV R83, R141 ;  /* 0x0000008d00537202 */ /* 0x000fc60000000f00 */
[----:B------:R-:W-:Y:S01]  /*6320*/  IMAD.MOV.U32 R17, RZ, RZ, R61 ;  /* 0x000000ffff117224 */ /* 0x000fe200078e003d */
[----:B------:R-:W-:Y:S01]  /*6330*/  MOV R18, R80 ;  /* 0x0000005000127202 */ /* 0x000fe20000000f00 */
[--C-:B--2---:R-:W-:Y:S02]  /*6340*/  FFMA.FTZ R2, R62, c[0x0][0x2d0], -R0.reuse ;  /* 0x0000b4003e027a23 */ /* 0x104fe40000010800 */
[----:B------:R-:W-:Y:S01]  /*6350*/  IMAD.MOV.U32 R62, RZ, RZ, R81 ;  /* 0x000000ffff3e7224 */ /* 0x000fe200078e0051 */
[----:B------:R-:W-:Y:S01]  /*6360*/  MOV R81, R143 ;  /* 0x0000008f00517202 */ /* 0x000fe20000000f00 */
[----:B------:R-:W-:Y:S01]  /*6370*/  FFMA.FTZ R0, R140, c[0x0][0x2d0], -R0 ;  /* 0x0000b4008c007a23 */ /* 0x000fe20000010800 */
[----:B------:R2:W-:Y:S01]  /*6380*/  MUFU.EX2 R5, R2 ;  /* 0x0000000200057308 */ /* 0x0005e20000000800 */
[----:B------:R-:W1:Y:S01]  /*6390*/  LDSM.16.MT88.4 R140, [R224+0x2900] ;  /* 0x00290000e08c783b */ /* 0x000e620000004200 */
[----:B------:R-:W-:-:S06]  /*63a0*/  MOV R16, R62 ;  /* 0x0000003e00107202 */ /* 0x000fcc0000000f00 */
[----:B------:R4:W4:Y:S01]  /*63b0*/  MUFU.EX2 R4, R0 ;  /* 0x0000000000047308 */ /* 0x0009220000000800 */
[----:B--2---:R-:W-:Y:S01]  /*63c0*/  FADD.FTZ R2, R15, R14 ;  /* 0x0000000e0f027221 */ /* 0x004fe20000010000 */
[----:B------:R-:W-:Y:S01]  /*63d0*/  MOV R15, R129 ;  /* 0x00000081000f7202 */ /* 0x000fe20000000f00 */
[----:B------:R-:W-:Y:S01]  /*63e0*/  IMAD.MOV.U32 R14, RZ, RZ, R128 ;  /* 0x000000ffff0e7224 */ /* 0x000fe200078e0080 */
[----:B---3--:R-:W-:Y:S01]  /*63f0*/  F2FP.PACK_AB R128, R10, R11 ;  /* 0x0000000b0a80723e */ /* 0x008fe200000000ff */
[----:B------:R-:W-:Y:S01]  /*6400*/  FADD.FTZ R2, R13, R2 ;  /* 0x000000020d027221 */ /* 0x000fe20000010000 */
[----:B----4-:R-:W-:Y:S01]  /*6410*/  F2FP.PACK_AB R129, R6, R7 ;  /* 0x000000070681723e */ /* 0x010fe200000000ff */
[----:B------:R-:W-:Y:S01]  /*6420*/  IMAD.MOV.U32 R13, RZ, RZ, R130 ;  /* 0x000000ffff0d7224 */ /* 0x000fe200078e0082 */
[----:B------:R-:W-:Y:S01]  /*6430*/  F2FP.PACK_AB R130, R8, R9 ;  /* 0x000000090882723e */ /* 0x000fe200000000ff */
[----:B------:R-:W-:-:S04]  /*6440*/  FADD.FTZ R0, R78, R77 ;  /* 0x0000004d4e007221 */ /* 0x000fc80000010000 */
[----:B------:R-:W-:-:S04]  /*6450*/  FADD.FTZ R0, R79, R0 ;  /* 0x000000004f007221 */ /* 0x000fc80000010000 */
[----:B------:R-:W-:Y:S01]  /*6460*/  FADD.FTZ R12, R60, R0 ;  /* 0x000000003c0c7221 */ /* 0x000fe20000010000 */
[----:B------:R-:W-:Y:S02]  /*6470*/  MOV R0, R131 ;  /* 0x0000008300007202 */ /* 0x000fe40000000f00 */
[----:B------:R-:W-:-:S03]  /*6480*/  F2FP.PACK_AB R131, R4, R5 ;  /* 0x000000050483723e */ /* 0x000fc600000000ff */
[----:B------:R-:W-:-:S04]  /*6490*/  FADD.FTZ R0, R0, R2 ;  /* 0x0000000200007221 */ /* 0x000fc80000010000 */
[C---:B-1----:R-:W-:Y:S08]  /*64a0*/  HMMA.16816.F32 R136, R128.reuse, R140, R136 ;  /* 0x0000008c8088723c */ /* 0x042ff00000001888 */
[C---:B------:R-:W-:Y:S07]  /*64b0*/  HMMA.16816.F32 R140, R128.reuse, R142, R84 ;  /* 0x0000008e808c723c */ /* 0x040fee0000001854 */
[----:B------:R-:W-:Y:S01]  /*64c0*/  IMAD.MOV.U32 R85, RZ, RZ, R81 ;  /* 0x000000ffff557224 */ /* 0x000fe200078e0051 */
[----:B------:R-:W-:Y:S01]  /*64d0*/  MOV R86, R82 ;  /* 0x0000005200567202 */ /* 0x000fe20000000f00 */
[----:B------:R-:W-:Y:S01]  /*64e0*/  IMAD.MOV.U32 R87, RZ, RZ, R83 ;  /* 0x000000ffff577224 */ /* 0x000fe200078e0053 */
[C---:B------:R-:W-:Y:S01]  /*64f0*/  HMMA.16816.F32 R68, R128.reuse, R72, R104 ;  /* 0x000000488044723c */ /* 0x040fe20000001868 */
[----:B------:R-:W1:Y:S04]  /*6500*/  LDSM.16.MT88.4 R80, [R224+0x5900] ;  /* 0x00590000e050783b */ /* 0x000e680000004200 */
[----:B------:R-:W-:Y:S03]  /*6510*/  LDSM.16.MT88.4 R104, [R227+0x5900] ;  /* 0x00590000e368783b */ /* 0x000fe60000004200 */
[C---:B------:R-:W-:Y:S07]  /*6520*/  HMMA.16816.F32 R72, R128.reuse, R74, R172 ;  /* 0x0000004a8048723c */ /* 0x040fee00000018ac */
[----:B------:R-:W-:Y:S01]  /*6530*/  MOV R172, R112 ;  /* 0x0000007000ac7202 */ /* 0x000fe20000000f00 */
[----:B------:R-:W-:Y:S01]  /*6540*/  IMAD.MOV.U32 R173, RZ, RZ, R113 ;  /* 0x000000ffffad7224 */ /* 0x000fe200078e0071 */
[----:B------:R-:W-:Y:S01]  /*6550*/  MOV R174, R114 ;  /* 0x0000007200ae7202 */ /* 0x000fe20000000f00 */
[----:B------:R-:W-:Y:S01]  /*6560*/  IMAD.MOV.U32 R175, RZ, RZ, R115 ;  /* 0x000000ffffaf7224 */ /* 0x000fe200078e0073 */
[C---:B------:R-:W-:Y:S01]  /*6570*/  HMMA.16816.F32 R52, R128.reuse, R56, R88 ;  /* 0x000000388034723c */ /* 0x040fe20000001858 */
[----:B------:R-:W2:Y:S04]  /*6580*/  LDSM.16.MT88.4 R88, [R225+0x5900] ;  /* 0x00590000e158783b */ /* 0x000ea80000004200 */
[----:B------:R-:W-:Y:S03]  /*6590*/  LDSM.16.MT88.4 R112, [R224+0x8900] ;  /* 0x00890000e070783b */ /* 0x000fe60000004200 */
[C---:B------:R-:W-:Y:S01]  /*65a0*/  HMMA.16816.F32 R60, R128.reuse, R64, R96 ;  /* 0x00000040803c723c */ /* 0x040fe20000001860 */
[----:B------:R-:W3:Y:S07]  /*65b0*/  LDSM.16.MT88.4 R96, [R228+0x5900] ;  /* 0x00590000e460783b */ /* 0x000eee0000004200 */
[C---:B------:R-:W-:Y:S08]  /*65c0*/  HMMA.16816.F32 R56, R128.reuse, R58, R92 ;  /* 0x0000003a8038723c */ /* 0x040ff0000000185c */
[C---:B-1----:R-:W-:Y:S07]  /*65d0*/  HMMA.16816.F32 R76, R128.reuse, R80, R148 ;  /* 0x00000050804c723c */ /* 0x042fee0000001894 */
[----:B------:R-:W-:Y:S01]  /*65e0*/  MOV R149, R85 ;  /* 0x0000005500957202 */ /* 0x000fe20000000f00 */
[----:B------:R-:W-:Y:S01]  /*65f0*/  IMAD.MOV.U32 R150, RZ, RZ, R86 ;  /* 0x000000ffff967224 */ /* 0x000fe200078e0056 */
[----:B------:R-:W-:Y:S01]  /*6600*/  MOV R151, R87 ;  /* 0x0000005700977202 */ /* 0x000fe20000000f00 */
[----:B------:R-:W-:Y:S02]  /*6610*/  HMMA.16816.F32 R64, R128, R66, R100 ;  /* 0x000000428040723c */ /* 0x000fe40000001864 */
[----:B------:R-:W-:-:S02]  /*6620*/  FADD.FTZ R2, R149, R12 ;  /* 0x0000000c95027221 */ /* 0x000fc40000010000 */
[----:B------:R-:W-:Y:S02]  /*6630*/  FADD.FTZ R0, R150, R0 ;  /* 0x0000000096007221 */ /* 0x000fe40000010000 */
[----:B------:R-:W-:Y:S02]  /*6640*/  FADD.FTZ R2, R151, R2 ;  /* 0x0000000297027221 */ /* 0x000fe40000010000 */
[----:B------:R-:W-:Y:S01]  /*6650*/  FADD.FTZ R0, R172, R0 ;  /* 0x00000000ac007221 */ /* 0x000fe20000010000 */
[----:B--2---:R-:W-:Y:S01]  /*6660*/  HMMA.16816.F32 R84, R128, R88, R124 ;  /* 0x000000588054723c */ /* 0x004fe2000000187c */
[----:B------:R-:W-:Y:S01]  /*6670*/  FADD.FTZ R2, R13, R2 ;  /* 0x000000020d027221 */ /* 0x000fe20000010000 */
[----:B------:R-:W-:Y:S01]  /*6680*/  LDSM.16.MT88.4 R124, [R228+0x8900] ;  /* 0x00890000e47c783b */ /* 0x000fe20000004200 */
[----:B------:R-:W-:Y:S02]  /*6690*/  FADD.FTZ R0, R15, R0 ;  /* 0x000000000f007221 */ /* 0x000fe40000010000 */
[----:B------:R-:W-:-:S02]  /*66a0*/  FADD.FTZ R2, R14, R2 ;  /* 0x000000020e027221 */ /* 0x000fc40000010000 */
[----:B------:R-:W-:Y:S01]  /*66b0*/  FADD.FTZ R0, R173, R0 ;  /* 0x00000000ad007221 */ /* 0x000fe20000010000 */
[----:B------:R-:W1:Y:S01]  /*66c0*/  LDSM.16.MT88.4 R12, [R227+0x8900] ;  /* 0x00890000e30c783b */ /* 0x000e620000004200 */
[----:B------:R-:W-:Y:S01]  /*66d0*/  FADD.FTZ R2, R174, R2 ;  /* 0x00000002ae027221 */ /* 0x000fe20000010000 */
[C---:B------:R-:W-:Y:S01]  /*66e0*/  HMMA.16816.F32 R88, R128.reuse, R90, R120 ;  /* 0x0000005a8058723c */ /* 0x040fe20000001878 */
[----:B------:R-:W-:Y:S01]  /*66f0*/  FADD.FTZ R0, R175, R0 ;  /* 0x00000000af007221 */ /* 0x000fe20000010000 */
[----:B------:R-:W2:Y:S01]  /*6700*/  LDSM.16.MT88.4 R120, [R225+0x8900] ;  /* 0x00890000e178783b */ /* 0x000ea20000004200 */
        /* <DEDUP_REMOVED lines=22> */
[C---:B-1----:R-:W-:Y:S07]  /*6870*/  HMMA.16816.F32 R148, R128.reuse, R12, R36 ;  /* 0x0000000c8094723c */ /* 0x042fee0000001824 */
[----:B------:R-:W-:Y:S01]  /*6880*/  FADD.FTZ R12, R163, R2 ;  /* 0x00000002a30c7221 */ /* 0x000fe20000010000 */
[----:B------:R-:W-:Y:S01]  /*6890*/  HMMA.16816.F32 R108, R128, R112, R40 ;  /* 0x00000070806c723c */ /* 0x000fe20000001828 */
[----:B------:R-:W-:Y:S02]  /*68a0*/  FADD.FTZ R2, R161, R0 ;  /* 0x00000000a1027221 */ /* 0x000fe40000010000 */
[----:B------:R-:W-:-:S02]  /*68b0*/  FADD.FTZ R0, R165, R12 ;  /* 0x0000000ca5007221 */ /* 0x000fc40000010000 */
[----:B------:R-:W-:Y:S02]  /*68c0*/  FADD.FTZ R2, R164, R2 ;  /* 0x00000002a4027221 */ /* 0x000fe40000010000 */
[----:B------:R-:W-:Y:S01]  /*68d0*/  FADD.FTZ R11, R11, R0 ;  /* 0x000000000b0b7221 */ /* 0x000fe20000010000 */
[C---:B--2---:R-:W-:Y:S01]  /*68e0*/  HMMA.16816.F32 R116, R128.reuse, R120, R168 ;  /* 0x000000788074723c */ /* 0x044fe200000018a8 */
        /* <DEDUP_REMOVED lines=8> */
[C---:B------:R-:W-:Y:S02]  /*6970*/  HMMA.16816.F32 R104, R128.reuse, R106, R48 ;  /* 0x0000006a8068723c */ /* 0x040fe40000001830 */
[----:B------:R1:W-:Y:S04]  /*6980*/  STL [R1+0x4], R0 ;  /* 0x0000040001007387 */ /* 0x0003e80000100800 */
[----:B------:R1:W-:Y:S02]  /*6990*/  STL [R1], R2 ;  /* 0x0000000201007387 */ /* 0x0003e40000100800 */
[C---:B------:R-:W-:Y:S08]  /*69a0*/  HMMA.16816.F32 R112, R128.reuse, R114, R28 ;  /* 0x000000728070723c */ /* 0x040ff0000000181c */
[C---:B------:R-:W-:Y:S08]  /*69b0*/  HMMA.16816.F32 R120, R128.reuse, R122, R20 ;  /* 0x0000007a8078723c */ /* 0x040ff00000001814 */
[C---:B------:R-:W-:Y:S08]  /*69c0*/  HMMA.16816.F32 R124, R128.reuse, R126, R44 ;  /* 0x0000007e807c723c */ /* 0x040ff0000000182c */
[----:B------:R-:W-:Y:S01]  /*69d0*/  HMMA.16816.F32 R128, R128, R14, R24 ;  /* 0x0000000e8080723c */ /* 0x000fe20000001818 */
[----:B------:R-:W-:Y:S07]  /*69e0*/  @!P0 BRA `(.L_x_1307) ;  /* 0x000036e000008947 */ /* 0x000fee0003800000 */
[----:B-1----:R-:W2:Y:S01]  /*69f0*/  LDL.LU R252, [R1+0x28] ;  /* 0x0000280001fc7983 */ /* 0x002ea20000300800 */
[----:B------:R-:W-:-:S02]  /*6a00*/  IMAD.MOV.U32 R134, RZ, RZ, R3 ;  /* 0x000000ffff867224 */ /* 0x000fc400078e0003 */
[----:B------:R-:W-:Y:S01]  /*6a10*/  IMAD.MOV.U32 R133, RZ, RZ, R132 ;  /* 0x000000ffff857224 */ /* 0x000fe200078e0084 */
[----:B------:R-:W3:Y:S04]  /*6a20*/  LDL.LU.64 R180, [R1+0x30] ;  /* 0x0000300001b47983 */ /* 0x000ee80000300a00 */
[----:B------:R-:W4:Y:S01]  /*6a30*/  LDL.LU.64 R182, [R1+0x38] ;  /* 0x0000380001b67983 */ /* 0x000f220000300a00 */
[----:B--2---:R-:W-:Y:S02]  /*6a40*/  IADD3 R249, R252, -0x2, RZ ;  /* 0xfffffffefcf97810 */ /* 0x004fe40007ffe0ff */
[----:B---3--:R-:W-:Y:S02]  /*6a50*/  MOV R3, R181 ;  /* 0x000000b500037202 */ /* 0x008fe40000000f00 */
[----:B----4-:R-:W-:-:S05]  /*6a60*/  MOV R2, R182 ;  /* 0x000000b600027202 */ /* 0x010fca0000000f00 */
[----:B------:R1:W-:Y:S02]  /*6a70*/  STL.64 [R1+0x10], R2 ;  /* 0x0000100201007387 */ /* 0x0003e40000100a00 */
.L_x_1308:
[----:B------:R-:W2:Y:S01]  /*6a80*/  LDL.64 R20, [R1+0x10] ;  /* 0x0000100001147983 */ /* 0x000ea20000100a00 */
[----:B------:R-:W-:Y:S04]  /*6a90*/  DEPBAR.LE SB0, 0x0 ;  /* 0x000080000000791a */ /* 0x000fe80000000000 */
[----:B-1----:R-:W-:Y:S01]  /*6aa0*/  SHF.R.S32.HI R0, RZ, 0x1f, R249 ;  /* 0x0000001fff007819 */ /* 0x002fe200000114f9 */
[----:B------:R-:W-:Y:S01]  /*6ab0*/  BAR.SYNC.DEFER_BLOCKING 0x0 ;  /* 0x0000000000007b1d */ /* 0x000fe20000010000 */
[C---:B-1----:R-:W-:Y:S01]  /*6ac0*/  IMAD.WIDE.U32 R2, R249.reuse, c[0x0][0x208], RZ ;  /* 0x00008200f9027a25 */ /* 0x042fe200078e00ff */
[----:B------:R-:W-:Y:S02]  /*6ad0*/  MOV R44, c[0x0][0x208] ;  /* 0x00008200002c7a02 */ /* 0x000fe40000000f00 */
[----:B------:R-:W-:Y:S01]  /*6ae0*/  MOV R132, 0x6 ;  /* 0x0000000600847802 */ /* 0x000fe20000000f00 */
[----:B------:R-:W-:Y:S01]  /*6af0*/  IMAD R0, R0, c[0x0][0x208], RZ ;  /* 0x0000820000007a24 */ /* 0x000fe200078e02ff */
[----:B------:R-:W-:Y:S02]  /*6b00*/  SHF.L.U32 R44, R44, 0x6, RZ ;  /* 0x000000062c2c7819 */ /* 0x000fe400000006ff */
[----:B------:R-:W-:Y:S01]  /*6b10*/  MOV R37, c[0x0][0x208] ;  /* 0x0000820000257a02 */ /* 0x000fe20000000f00 */
[----:B------:R-:W-:Y:S01]  /*6b20*/  IMAD R0, R249, c[0x0][0x20c], R0 ;  /* 0x00008300f9007a24 */ /* 0x000fe200078e0200 */
[----:B------:R-:W-:Y:S02]  /*6b30*/  MOV R252, c[0x0][0x1e4] ;  /* 0x0000790000fc7a02 */ /* 0x000fe40000000f00 */
[----:B------:R-:W-:Y:S02]  /*6b40*/  SHF.L.U64.HI R37, R37, R132, c[0x0][0x20c] ;  /* 0x0000830025257619 */ /* 0x000fe40000010284 */
        /* <DEDUP_REMOVED lines=856> */
.L_x_1307:
[----:B-1----:R-:W2:Y:S04]  /*a0d0*/  LDL.LU R2, [R1] ;  /* 0x0000000001027983 */ /* 0x002ea80000300800 */
        /* <DEDUP_REMOVED lines=124> */
.L_x_1305:
        /* <DEDUP_REMOVED lines=152> */
.L_x_1310:
        /* <DEDUP_REMOVED lines=139> */
.L_x_1312:
[----:B---3--:R-:W-:Y:S05]  /*bad0*/  BSYNC B0 ;  /* 0x0000000000007941 */ /* 0x008fea0003800000 */
.L_x_1311:
        /* <DEDUP_REMOVED lines=23> */
.L_x_1314:
[----:B------:R-:W-:Y:S05]  /*bc50*/  BSYNC B0 ;  /* 0x0000000000007941 */ /* 0x000fea0003800000 */
.L_x_1313:
        /* <DEDUP_REMOVED lines=23> */
.L_x_1316:
[----:B------:R-:W-:Y:S05]  /*bdd0*/  BSYNC B0 ;  /* 0x0000000000007941 */ /* 0x000fea0003800000 */
.L_x_1315:
        /* <DEDUP_REMOVED lines=24> */
.L_x_1309:
        /* <DEDUP_REMOVED lines=19> */
.L_x_1317:
        /* <DEDUP_REMOVED lines=42> */
.L_x_1319:
[----:B------:R-:W-:Y:S05]  /*c330*/  BSYNC B0 ;  /* 0x0000000000007941 */ /* 0x000fea0003800000 */
.L_x_1318:
        /* <DEDUP_REMOVED lines=66> */
.L_x_1321:
[----:B------:R-:W-:Y:S05]  /*c760*/  BSYNC B0 ;  /* 0x0000000000007941 */ /* 0x000fea0003800000 */
.L_x_1320:
        /* <DEDUP_REMOVED lines=21> */
.L_x_1323:
[----:B------:R-:W-:Y:S05]  /*c8c0*/  BSYNC B0 ;  /* 0x0000000000007941 */ /* 0x000fea0003800000 */
.L_x_1322:
        /* <DEDUP_REMOVED lines=21> */
.L_x_1325:
[----:B------:R-:W-:Y:S05]  /*ca20*/  BSYNC B0 ;  /* 0x0000000000007941 */ /* 0x000fea0003800000 */
.L_x_1324:
        /* <DEDUP_REMOVED lines=22> */
.L_x_1326:
        /* <DEDUP_REMOVED lines=15> */
.L_x_2589:


//--------------------- .text._ZN7cutlass13device_kernelIN5flash19enable_sm80_to_sm89INS1_16FlashAttnFwdSm80INS1_25CollectiveMainloopFwdSm80ILi8ELi1ELb0EN4cute5tupleIJNS5_1CILi128EEENS7_ILi64EEENS7_ILi192EEEEEELi192ENS_6half_tEfNS_4arch4Sm80ELb0ELb0ELb0ELb1ELb0ELb1ELb1ELb0EEENS1_21CollectiveEpilogueFwdINS6_IJS8_SA_S9_EEENS6_IJNS7_ILi1EEESI_SI_EEESC_SE_Li256ELb1ELb1ELb0ELb0EEENS1_19SingleTileSchedulerILb1ELb0ELb1ELi128EEEEEEEEEvNT_6ParamsE --------------------------
	.section	.text._ZN7cutlass13device_kernelIN5flash19enable_sm80_to_sm89INS1_16FlashAttnFwdSm80INS1_25CollectiveMainloopFwdSm80ILi8ELi1ELb0EN4cute5tupleIJNS5_1CILi128EEENS7_ILi64EEENS7_ILi192EEEEEELi192ENS_6half_tEfNS_4arch4Sm80ELb0ELb0ELb0ELb1ELb0ELb1ELb1ELb0EEENS1_21CollectiveEpilogueFwdINS6_IJS8_SA_S9_EEENS6_IJNS7_ILi1EEESI_SI_EEESC_SE_Li256ELb1ELb1ELb0ELb0EEENS1_19SingleTileSchedulerILb1ELb0ELb1ELi128EEEEEEEEEvNT_6ParamsE,"ax",@progbits
	.sectioninfo	@"SHI_REGISTERS=242"
	.align	128
.text._ZN7cutlass13device_kernelIN5flash19enable_sm80_to_sm89INS1_16FlashAttnFwdSm80INS1_25CollectiveMainloopFwdSm80ILi8ELi1ELb0EN4cute5tupleIJNS5_1CILi128EEENS7_ILi64EEENS7_ILi192EEEEEELi192ENS_6half_tEfNS_4arch4Sm80ELb0ELb0ELb0ELb1ELb0ELb1ELb1ELb0EEENS1_21CollectiveEpilogueFwdINS6_IJS8_SA_S9_EEENS6_IJNS7_ILi1EEESI_SI_EEESC_SE_Li256ELb1ELb1ELb0ELb0EEENS1_19SingleTileSchedulerILb1ELb0ELb1ELi128EEEEEEEEEvNT_6ParamsE:
        .type           _ZN7cutlass13device_kernelIN5flash19enable_sm80_to_sm89INS1_16FlashAttnFwdSm80INS1_25CollectiveMainloopFwdSm80ILi8ELi1ELb0EN4cute5tupleIJNS5_1CILi128EEENS7_ILi64EEENS7_ILi192EEEEEELi192ENS_6half_tEfNS_4arch4Sm80ELb0ELb0ELb0ELb1ELb0ELb1ELb1ELb0EEENS1_21CollectiveEpilogueFwdINS6_IJS8_SA_S9_EEENS6_IJNS7_ILi1EEESI_SI_EEESC_SE_Li256ELb1ELb1ELb0ELb0EEENS1_19SingleTileSchedulerILb1ELb0ELb1ELi128EEEEEEEEEvNT_6ParamsE,@function
        .size           _ZN7cutlass13device_kernelIN5flash19enable_sm80_to_sm89INS1_16FlashAttnFwdSm80INS1_25CollectiveMainloopFwdSm80ILi8ELi1ELb0EN4cute5tupleIJNS5_1CILi128EEENS7_ILi64EEENS7_ILi192EEEEEELi192ENS_6half_tEfNS_4arch4Sm80ELb0ELb0ELb0ELb1ELb0ELb1ELb1ELb0EEENS1_21CollectiveEpilogueFwdINS6_IJS8_SA_S9_EEENS6_IJNS7_ILi1EEESI_SI_EEESC_SE_Li256ELb1ELb1ELb0ELb0EEENS1_19SingleTileSchedulerILb1ELb0ELb1ELi128EEEEEEEEEvNT_6ParamsE,(.L_x_2590 - _ZN7cutlass13device_kernelIN5flash19enable_sm80_to_sm89INS1_16FlashAttnFwdSm80INS1_25CollectiveMainloopFwdSm80ILi8ELi1ELb0EN4cute5tupleIJNS5_1CILi128EEENS7_ILi64EEENS7_ILi192EEEEEELi192ENS_6half_tEfNS_4arch4Sm80ELb0ELb0ELb0ELb1ELb0ELb1ELb1ELb0EEENS1_21CollectiveEpilogueFwdINS6_IJS8_SA_S9_EEENS6_IJNS7_ILi1EEESI_SI_EEESC_SE_Li256ELb1ELb1ELb0ELb0EEENS1_19SingleTileSchedulerILb1ELb0ELb1ELi128EEEEEEEEEvNT_6ParamsE)
        .other          _ZN7cutlass13device_kernelIN5flash19enable_sm80_to_sm89INS1_16FlashAttnFwdSm80INS1_25CollectiveMainloopFwdSm80ILi8ELi1ELb0EN4cute5tupleIJNS5_1CILi128EEENS7_ILi64EEENS7_ILi192EEEEEELi192ENS_6half_tEfNS_4arch4Sm80ELb0ELb0ELb0ELb1ELb0ELb1ELb1ELb0EEENS1_21CollectiveEpilogueFwdINS6_IJS8_SA_S9_EEENS6_IJNS7_ILi1EEESI_SI_EEESC_SE_Li256ELb1ELb1ELb0ELb0EEENS1_19SingleTileSchedulerILb1ELb0ELb1ELi128EEEEEEEEEvNT_6ParamsE,@"STO_CUDA_ENTRY STV_DEFAULT"
_ZN7cutlass13device_kernelIN5flash19enable_sm80_to_sm89INS1_16FlashAttnFwdSm80INS1_25CollectiveMainloopFwdSm80ILi8ELi1ELb0EN4cute5tupleIJNS5_1CILi128EEENS7_ILi64EEENS7_ILi192EEEEEELi192ENS_6half_tEfNS_4arch4Sm80ELb0ELb0ELb0ELb1ELb0ELb1ELb1ELb0EEENS1_21CollectiveEpilogueFwdINS6_IJS8_SA_S9_EEENS6_IJNS7_ILi1EEESI_SI_EEESC_SE_Li256ELb1ELb1ELb0ELb0EEENS1_19SingleTileSchedulerILb1ELb0ELb1ELi128EEEEEEEEEvNT_6ParamsE:
        /* <DEDUP_REMOVED lines=16> */
.L_x_1328:
        /* <DEDUP_REMOVED lines=8> */
.L_x_1330:
[----:B------:R-:W-:-:S05]  /*0180*/  MOV R3, c[0x0][0x54c] ;  /* 0x0001530000037a02 */ /* 0x000fca0000000f00 */
.L_x_1329:
[----:B-----5:R-:W-:Y:S01]  /*0190*/  IMAD R3, R3, c[0x0][0x548], RZ ;  /* 0x0001520003037a24 */ /* 0x020fe200078e02ff */
[----:B------:R-:W-:-:S04]  /*01a0*/  SHF.L.U32 R0, R80, 0x7, RZ ;  /* 0x0000000750007819 */ /* 0x000fc800000006ff */
[----:B------:R-:W-:-:S04]  /*01b0*/  ISETP.GE.AND P0, PT, R0, R3, PT ;  /* 0x000000030000720c */ /* 0x000fc80003f06270 */
[----:B------:R-:W-:Y:S01]  /*01c0*/  SEL R200, R200, 0xffffffff, !P0 ;  /* 0xffffffffc8c87807 */ /* 0x000fe20004000000 */
[----:B------:R-:W-:Y:S05]  /*01d0*/  BRA `(.L_x_1331) ;  /* 0x0000012000007947 */ /* 0x000fea0003800000 */
.L_x_1327:
[----:B---3--:R-:W-:-:S04]  /*01e0*/  ISETP.NE.U32.AND P0, PT, RZ, c[0x0][0x568], PT ;  /* 0x00015a00ff007a0c */ /* 0x008fc80003f05070 */
[----:B------:R-:W-:-:S13]  /*01f0*/  ISETP.NE.AND.EX P0, PT, RZ, c[0x0][0x56c], PT, P0 ;  /* 0x00015b00ff007a0c */ /* 0x000fda0003f05300 */
[----:B------:R-:W-:Y:S05]  /*0200*/  @!P0 BRA `(.L_x_1332) ;  /* 0x0000002000008947 */ /* 0x000fea0003800000 */
[----:B------:R1:W5:Y:S01]  /*0210*/  LDG.E R3, [R2.64] ;  /* 0x0000000602037981 */ /* 0x000362000c1e1900 */
[----:B------:R-:W-:Y:S05]  /*0220*/  BRA `(.L_x_1333) ;  /* 0x0000009000007947 */ /* 0x000fea0003800000 */
.L_x_1332:
        /* <DEDUP_REMOVED lines=8> */
.L_x_1334:
[----:B------:R-:W-:-:S05]  /*02b0*/  MOV R3, c[0x0][0x54c] ;  /* 0x0001530000037a02 */ /* 0x000fca0000000f00 */
.L_x_1333:
[----:B-----5:R-:W-:Y:S01]  /*02c0*/  IMAD R3, R3, c[0x0][0x548], RZ ;  /* 0x0001520003037a24 */ /* 0x020fe200078e02ff */
[----:B------:R-:W-:-:S04]  /*02d0*/  SHF.L.U32 R0, R80, 0x7, RZ ;  /* 0x0000000750007819 */ /* 0x000fc800000006ff */
[----:B------:R-:W-:-:S04]  /*02e0*/  ISETP.GE.AND P0, PT, R0, R3, PT ;  /* 0x000000030000720c */ /* 0x000fc80003f06270 */
[----:B------:R-:W-:-:S04]  /*02f0*/  SEL R200, R200, 0xffffffff, !P0 ;  /* 0xffffffffc8c87807 */ /* 0x000fc80004000000 */
.L_x_1331:
        /* <DEDUP_REMOVED lines=35> */
.L_x_1335:
[----:B-1----:R-:W-:-:S04]  /*0530*/  ISETP.NE.U32.AND P0, PT, RZ, c[0x0][0x368], PT ;  /* 0x0000da00ff007a0c */ /* 0x002fc80003f05070 */
[----:B------:R-:W-:-:S13]  /*0540*/  ISETP.NE.AND.EX P0, PT, RZ, c[0x0][0x36c], PT, P0 ;  /* 0x0000db00ff007a0c */ /* 0x000fda0003f05300 */
[----:B------:R-:W-:Y:S05]  /*0550*/  @!P0 BRA `(.L_x_1336) ;  /* 0x0000003000008947 */ /* 0x000fea0003800000 */
[----:B------:R-:W-:-:S05]  /*0560*/  IMAD.WIDE R2, R200, R5, c[0x0][0x368] ;  /* 0x0000da00c8027625 */ /* 0x000fca00078e0205 */
[----:B------:R1:W5:Y:S01]  /*0570*/  LDG.E R0, [R2.64] ;  /* 0x0000000602007981 */ /* 0x000362000c1e1900 */
[----:B------:R-:W-:Y:S05]  /*0580*/  BRA `(.L_x_1337) ;  /* 0x0000004000007947 */ /* 0x000fea0003800000 */
.L_x_1336:
[----:B------:R-:W-:Y:S05]  /*0590*/  @!P6 BRA `(.L_x_1337) ;  /* 0x000000300000e947 */ /* 0x000fea0003800000 */
[----:B------:R-:W2:Y:S04]  /*05a0*/  LDG.E R0, [R8.64] ;  /* 0x0000000608007981 */ /* 0x000ea8000c1e1900 */
[----:B------:R-:W2:Y:S02]  /*05b0*/  LDG.E R3, [R8.64+0x4] ;  /* 0x0000040608037981 */ /* 0x000ea4000c1e1900 */
[----:B--2---:R-:W-:Y:S02]  /*05c0*/  IADD3 R0, -R0, R3, RZ ;  /* 0x0000000300007210 */ /* 0x004fe40007ffe1ff */
.L_x_1337:
        /* <DEDUP_REMOVED lines=319> */
.L_x_1363:
        /* <DEDUP_REMOVED lines=84> */
.L_x_1343:
[----:B------:R-:W-:Y:S05]  /*1f00*/  BSYNC B0 ;  /* 0x0000000000007941 */ /* 0x000fea0003800000 */
.L_x_1342:
        /* <DEDUP_REMOVED lines=89> */
.L_x_1346:
[----:B------:R-:W-:Y:S05]  /*24a0*/  BSYNC B0 ;  /* 0x0000000000007941 */ /* 0x000fea0003800000 */
.L_x_1345:
        /* <DEDUP_REMOVED lines=56> */
.L_x_1348:
[----:B------:R-:W-:Y:S05]  /*2830*/  BSYNC B0 ;  /* 0x0000000000007941 */ /* 0x000fea0003800000 */
.L_x_1347:
        /* <DEDUP_REMOVED lines=56> */
.L_x_1350:
[----:B------:R-:W-:Y:S05]  /*2bc0*/  BSYNC B0 ;  /* 0x0000000000007941 */ /* 0x000fea0003800000 */
.L_x_1349:
        /* <DEDUP_REMOVED lines=56> */
.L_x_1352:
[----:B------:R-:W-:Y:S05]  /*2f50*/  BSYNC B0 ;  /* 0x0000000000007941 */ /* 0x000fea0003800000 */
.L_x_1351:
        /* <DEDUP_REMOVED lines=56> */
.L_x_1354:
[----:B------:R-:W-:Y:S05]  /*32e0*/  BSYNC B0 ;  /* 0x0000000000007941 */ /* 0x000fea0003800000 */
.L_x_1353:
        /* <DEDUP_REMOVED lines=56> */
.L_x_1341:
        /* <DEDUP_REMOVED lines=47> */
.L_x_1356:
[----:B------:R-:W-:Y:S05]  /*3960*/  BSYNC B0 ;  /* 0x0000000000007941 */ /* 0x000fea0003800000 */
.L_x_1355:
        /* <DEDUP_REMOVED lines=149> */
.L_x_1358:
[----:B------:R-:W-:Y:S05]  /*42c0*/  BSYNC B0 ;  /* 0x0000000000007941 */ /* 0x000fea0003800000 */
.L_x_1357:
        /* <DEDUP_REMOVED lines=115> */
.L_x_1360:
[----:B------:R-:W-:Y:S05]  /*4a00*/  BSYNC B0 ;  /* 0x0000000000007941 */ /* 0x000fea0003800000 */
.L_x_1359:
        /* <DEDUP_REMOVED lines=115> */
.L_x_1340:
        /* <DEDUP_REMOVED lines=23> */
.L_x_1344:
[----:B------:R-:W-:Y:S05]  /*52b0*/  BSYNC B1 ;  /* 0x0000000000017941 */ /* 0x000fea0003800000 */
.L_x_1339:
        /* <DEDUP_REMOVED lines=74> */
.L_x_1362:
[----:B-1----:R-:W-:Y:S05]  /*5760*/  BSYNC B0 ;  /* 0x0000000000007941 */ /* 0x002fea0003800000 */
.L_x_1361:
        /* <DEDUP_REMOVED lines=25> */
.L_x_1338:
        /* <DEDUP_REMOVED lines=84> */
[----:B-1----:R-:W-:Y:S02]  /*5e40*/  LOP3.LUT R7, R9, 0x38, R22, 0xf8, !PT ;  /* 0x0000003809077812 */ /* 0x002fe400078ef816 */
[----:B------:R-:W-:Y:S01]  /*5e50*/  IADD3 R20, R5, -R20, RZ ;  /* 0x8000001405147210 */ /* 0x000fe20007ffe0ff */
[----:B------:R-:W-:Y:S01]  /*5e60*/  IMAD R5, R199, c[0x0][0x1bc], R2 ;  /* 0x00006f00c7057a24 */ /* 0x000fe200078e0202 */
[----:B------:R-:W-:Y:S01]  /*5e70*/  LOP3.LUT R16, R7, R16, RZ, 0x3c, !PT ;  /* 0x0000001007107212 */ /* 0x000fe200078e3cff */
[----:B------:R-:W-:Y:S01]  /*5e80*/  IMAD R7, R3, 0x20, R17 ;  /* 0x0000002003077824 */ /* 0x000fe200078e0211 */
[----:B------:R-:W-:Y:S01]  /*5e90*/  ISETP.NE.AND.EX P0, PT, RZ, c[0x0][0x34c], PT, P0 ;  /* 0x0000d300ff007a0c */ /* 0x000fe20003f05300 */
[----:B------:R-:W-:Y:S01]  /*5ea0*/  IMAD.IADD R13, R13, 0x1, R5 ;  /* 0x000000010d0d7824 */ /* 0x000fe200078e0205 */
[----:B------:R-:W-:Y:S01]  /*5eb0*/  SHF.R.S32.HI R5, RZ, 0x1f, R200 ;  /* 0x0000001fff057819 */ /* 0x000fe200000114c8 */
[----:B------:R-:W-:Y:S01]  /*5ec0*/  IMAD R4, R80, 0x80, R7 ;  /* 0x0000008050047824 */ /* 0x000fe200078e0207 */
[----:B------:R-:W-:-:S02]  /*5ed0*/  LOP3.LUT R10, R10, 0xfffffff0, RZ, 0xc0, !PT ;  /* 0xfffffff00a0a7812 */ /* 0x000fc400078ec0ff */
[----:B------:R-:W-:Y:S01]  /*5ee0*/  SEL R7, R5, RZ, !P0 ;  /* 0x000000ff05077207 */ /* 0x000fe20004000000 */
[----:B------:R-:W-:Y:S01]  /*5ef0*/  @P2 IMAD.HI.U32 R9, R4, c[0x0][0x2c8], RZ ;  /* 0x0000b20004092a27 */ /* 0x000fe200078e00ff */
[----:B------:R-:W-:Y:S02]  /*5f00*/  SEL R24, R200, RZ, !P0 ;  /* 0x000000ffc8187207 */ /* 0x000fe40004000000 */
[----:B------:R-:W-:Y:S01]  /*5f10*/  SHF.R.S32.HI R6, RZ, 0x1f, R140 ;  /* 0x0000001fff067819 */ /* 0x000fe2000001148c */
[----:B------:R-:W-:Y:S01]  /*5f20*/  IMAD.IADD R19, R79, 0x1, -R10 ;  /* 0x000000014f137824 */ /* 0x000fe200078e0a0a */
[----:B------:R-:W-:Y:S01]  /*5f30*/  IADD3 R15, P0, R17, R140, RZ ;  /* 0x0000008c110f7210 */ /* 0x000fe20007f1e0ff */
[----:B------:R-:W-:Y:S01]  /*5f40*/  IMAD R7, R7, c[0x0][0x1c0], RZ ;  /* 0x0000700007077a24 */ /* 0x000fe200078e02ff */
[----:B------:R-:W-:Y:S02]  /*5f50*/  IADD3 R2, R22, 0x80, RZ ;  /* 0x0000008016027810 */ /* 0x000fe40007ffe0ff */
[----:B------:R-:W-:Y:S01]  /*5f60*/  LEA.HI.X.SX32 R6, R17, R6, 0x1, P0 ;  /* 0x0000000611067211 */ /* 0x000fe200000f0eff */
[----:B------:R-:W-:Y:S01]  /*5f70*/  IMAD R10, R24, c[0x0][0x1c4], R7 ;  /* 0x00007100180a7a24 */ /* 0x000fe200078e0207 */
[----:B------:R-:W-:Y:S01]  /*5f80*/  ISETP.GE.AND P3, PT, R2, c[0x0][0x1d4], PT ;  /* 0x0000750002007a0c */ /* 0x000fe20003f66270 */
[----:B------:R-:W-:Y:S01]  /*5f90*/  IMAD.MOV.U32 R2, RZ, RZ, R4 ;  /* 0x000000ffff027224 */ /* 0x000fe200078e0004 */
[----:B------:R-:W-:Y:S01]  /*5fa0*/  SHF.R.S32.HI R14, RZ, 0x1f, R19 ;  /* 0x0000001fff0e7819 */ /* 0x000fe20000011413 */
[----:B------:R-:W-:Y:S01]  /*5fb0*/  IMAD.WIDE.U32 R24, R24, c[0x0][0x1c0], R12 ;  /* 0x0000700018187a25 */ /* 0x000fe200078e000c */
[----:B------:R-:W-:-:S02]  /*5fc0*/  @P2 SHF.R.U32.HI R2, RZ, c[0x0][0x2cc], R9 ;  /* 0x0000b300ff022a19 */ /* 0x000fc40000011609 */
[----:B------:R-:W-:Y:S01]  /*5fd0*/  LEA.HI R13, R14, R19, RZ, 0x3 ;  /* 0x000000130e0d7211 */ /* 0x000fe200078f18ff */
[----:B------:R-:W-:Y:S01]  /*5fe0*/  IMAD R12, R6, c[0x0][0x1e0], RZ ;  /* 0x00007800060c7a24 */ /* 0x000fe200078e02ff */
[----:B------:R-:W-:Y:S01]  /*5ff0*/  LEA.HI R11, R8, R79, RZ, 0x6 ;  /* 0x0000004f080b7211 */ /* 0x000fe200078f30ff */
[----:B------:R-:W-:Y:S01]  /*6000*/  IMAD.MOV R7, RZ, RZ, -R2 ;  /* 0x000000ffff077224 */ /* 0x000fe200078e0a02 */
[----:B------:R-:W-:Y:S01]  /*6010*/  SHF.R.S32.HI R23, RZ, 0x1f, R22 ;  /* 0x0000001fff177819 */ /* 0x000fe20000011416 */
[----:B------:R-:W-:Y:S01]  /*6020*/  IMAD R9, R15, c[0x0][0x1e4], R12 ;  /* 0x000079000f097a24 */ /* 0x000fe200078e020c */
[----:B------:R-:W-:Y:S01]  /*6030*/  LOP3.LUT R12, R13, 0xfffffff8, RZ, 0xc0, !PT ;  /* 0xfffffff80d0c7812 */ /* 0x000fe200078ec0ff */
[----:B------:R-:W-:Y:S01]  /*6040*/  IMAD R6, R6, c[0x0][0x208], RZ ;  /* 0x0000820006067a24 */ /* 0x000fe200078e02ff */
[----:B------:R-:W-:Y:S01]  /*6050*/  SHF.L.U32 R11, R11, 0x3, RZ ;  /* 0x000000030b0b7819 */ /* 0x000fe200000006ff */
[----:B------:R-:W-:Y:S01]  /*6060*/  IMAD R7, R7, c[0x0][0x2c4], R4 ;  /* 0x0000b10007077a24 */ /* 0x000fe200078e0204 */
[----:B------:R-:W-:Y:S01]  /*6070*/  SHF.R.S32.HI R4, RZ, 0x1f, R2 ;  /* 0x0000001fff047819 */ /* 0x000fe20000011402 */
[----:B------:R-:W-:Y:S01]  /*6080*/  IMAD.IADD R12, R19, 0x1, -R12 ;  /* 0x00000001130c7824 */ /* 0x000fe200078e0a0c */
[----:B------:R-:W-:Y:S01]  /*6090*/  LOP3.LUT R16, R16, 0xfffffe00, R11, 0xf8, !PT ;  /* 0xfffffe0010107812 */ /* 0x000fe200078ef80b */
[C---:B------:R-:W-:Y:S01]  /*60a0*/  IMAD R6, R15.reuse, c[0x0][0x20c], R6 ;  /* 0x000083000f067a24 */ /* 0x040fe200078e0206 */
[----:B------:R-:W-:Y:S01]  /*60b0*/  P2R R203, PR, RZ, 0x8 ;  /* 0x00000008ffcb7803 */ /* 0x000fe20000000000 */
[----:B------:R-:W-:Y:S01]  /*60c0*/  IMAD.WIDE.U32 R26, R15, c[0x0][0x1e0], R22 ;  /* 0x000078000f1a7a25 */ /* 0x000fe200078e0016 */
[----:B------:R-:W-:-:S02]  /*60d0*/  LOP3.LUT P5, RZ, R12, 0x4, RZ, 0xc0, !PT ;  /* 0x000000040cff7812 */ /* 0x000fc400078ac0ff */
[----:B------:R-:W-:Y:S01]  /*60e0*/  LOP3.LUT P3, RZ, R12, 0x2, RZ, 0xc0, !PT ;  /* 0x000000020cff7812 */ /* 0x000fe2000786c0ff */
[----:B------:R-:W-:Y:S01]  /*60f0*/  IMAD.WIDE.U32 R14, R15, c[0x0][0x208], R22 ;  /* 0x000082000f0e7a25 */ /* 0x000fe200078e0016 */
[----:B------:R-:W-:Y:S02]  /*6100*/  IADD3 R27, R27, R9, RZ ;  /* 0x000000091b1b7210 */ /* 0x000fe40007ffe0ff */
[----:B------:R-:W-:Y:S01]  /*6110*/  ISETP.NE.U32.AND P2, PT, RZ, c[0x0][0x350], PT ;  /* 0x0000d400ff007a0c */ /* 0x000fe20003f45070 */
[----:B------:R-:W-:Y:S01]  /*6120*/  IMAD.IADD R25, R25, 0x1, R10 ;  /* 0x0000000119197824 */ /* 0x000fe200078e020a */
[----:B------:R-:W-:Y:S01]  /*6130*/  ISETP.GE.AND P6, PT, R22, c[0x0][0x1d4], PT ;  /* 0x0000750016007a0c */ /* 0x000fe20003fc6270 */
[----:B------:R-:W-:Y:S01]  /*6140*/  IMAD R11, R4, c[0x0][0x1b0], RZ ;  /* 0x00006c00040b7a24 */ /* 0x000fe200078e02ff */
[----:B------:R-:W-:Y:S01]  /*6150*/  ISETP.NE.AND.EX P2, PT, RZ, c[0x0][0x354], PT, P2 ;  /* 0x0000d500ff007a0c */ /* 0x000fe20003f45320 */
[----:B------:R-:W-:Y:S02]  /*6160*/  IMAD.SHL.U32 R12, R12, 0x40, RZ ;  /* 0x000000400c0c7824 */ /* 0x000fe400078e00ff */
[----:B------:R-:W-:Y:S01]  /*6170*/  IMAD.IADD R15, R15, 0x1, R6 ;  /* 0x000000010f0f7824 */ /* 0x000fe200078e0206 */
[----:B------:R-:W-:Y:S01]  /*6180*/  SHF.R.S32.HI R6, RZ, 0x1f, R7 ;  /* 0x0000001fff067819 */ /* 0x000fe20000011407 */
[----:B------:R-:W-:Y:S01]  /*6190*/  IMAD R11, R2, c[0x0][0x1b4], R11 ;  /* 0x00006d00020b7a24 */ /* 0x000fe200078e020b */
[----:B------:R-:W-:Y:S01]  /*61a0*/  LOP3.LUT R9, R12, 0x1c0, RZ, 0xc0, !PT ;  /* 0x000001c00c097812 */ /* 0x000fe200078ec0ff */
[----:B------:R-:W-:-:S04]  /*61b0*/  IMAD.WIDE.U32 R24, R2, c[0x0][0x1b0], R24 ;  /* 0x00006c0002187a25 */ /* 0x000fc800078e0018 */
[----:B------:R-:W-:Y:S02]  /*61c0*/  IMAD.SHL.U32 R10, R20, 0x8, RZ ;  /* 0x00000008140a7824 */ /* 0x000fe400078e00ff */
[----:B------:R-:W-:Y:S02]  /*61d0*/  IMAD R4, R82, c[0x0][0x1e8], RZ ;  /* 0x00007a0052047a24 */ /* 0x000fe400078e02ff */
[----:B------:R-:W-:Y:S01]  /*61e0*/  IMAD.IADD R25, R25, 0x1, R11 ;  /* 0x0000000119197824 */ /* 0x000fe200078e020b */
[----:B------:R-:W-:Y:S01]  /*61f0*/  LOP3.LUT R2, R9, 0x8, R10, 0xf8, !PT ;  /* 0x0000000809027812 */ /* 0x000fe200078ef80a */
[----:B------:R-:W-:Y:S01]  /*6200*/  IMAD R6, R6, c[0x0][0x1a8], RZ ;  /* 0x00006a0006067a24 */ /* 0x000fe200078e02ff */
[----:B------:R-:W-:Y:S01]  /*6210*/  SHF.R.U32.HI R9, RZ, 0x3, R9 ;  /* 0x00000003ff097819 */ /* 0x000fe20000011609 */
[----:B------:R-:W-:Y:S01]  /*6220*/  IMAD R4, R199, c[0x0][0x1ec], R4 ;  /* 0x00007b00c7047a24 */ /* 0x000fe200078e0204 */
[----:B------:R-:W-:Y:S01]  /*6230*/  SHF.L.U32 R11, R3, 0x3, RZ ;  /* 0x00000003030b7819 */ /* 0x000fe200000006ff */
[----:B------:R-:W-:Y:S01]  /*6240*/  IMAD.WIDE.U32 R208, R199, c[0x0][0x1e8], R26 ;  /* 0x00007a00c7d07a25 */ /* 0x000fe200078e001a */
[----:B------:R-:W-:-:S03]  /*6250*/  LOP3.LUT R2, R2, R9, RZ, 0x3c, !PT ;  /* 0x0000000902027212 */ /* 0x000fc600078e3cff */
[C---:B------:R-:W-:Y:S02]  /*6260*/  IMAD R6, R7.reuse, c[0x0][0x1ac], R6 ;  /* 0x00006b0007067a24 */ /* 0x040fe400078e0206 */
[----:B------:R-:W-:-:S04]  /*6270*/  IMAD.WIDE.U32 R24, R7, c[0x0][0x1a8], R24 ;  /* 0x00006a0007187a25 */ /* 0x000fc800078e0018 */
[----:B------:R-:W-:Y:S01]  /*6280*/  IMAD.IADD R209, R4, 0x1, R209 ;  /* 0x0000000104d17824 */ /* 0x000fe200078e02d1 */
[----:B------:R-:W-:Y:S01]  /*6290*/  LEA R9, P0, R24, c[0x0][0x160], 0x1 ;  /* 0x0000580018097a11 */ /* 0x000fe200078008ff */
[----:B------:R-:W-:Y:S02]  /*62a0*/  IMAD.IADD R4, R25, 0x1, R6 ;  /* 0x0000000119047824 */ /* 0x000fe400078e0206 */
[----:B------:R-:W-:Y:S02]  /*62b0*/  IMAD R10, R80, 0x80, R17 ;  /* 0x00000080500a7824 */ /* 0x000fe400078e0211 */
[----:B------:R-:W-:Y:S01]  /*62c0*/  IMAD R82, R82, c[0x0][0x210], RZ ;  /* 0x0000840052527a24 */ /* 0x000fe200078e02ff */
[----:B------:R-:W-:Y:S01]  /*62d0*/  LEA.HI.X R4, R24, c[0x0][0x164], R4, 0x1, P0 ;  /* 0x0000590018047a11 */ /* 0x000fe200000f0c04 */
[C---:B------:R-:W-:Y:S01]  /*62e0*/  IMAD.WIDE.U32 R18, R199.reuse, c[0x0][0x210], R14 ;  /* 0x00008400c7127a25 */ /* 0x040fe200078e000e */
[----:B------:R-:W-:Y:S01]  /*62f0*/  ISETP.GE.AND P0, PT, R10, R71, PT ;  /* 0x000000470a00720c */ /* 0x000fe20003f06270 */
[----:B------:R1:W3:Y:S01]  /*6300*/  SHFL.IDX PT, R24, R9, RZ, 0x181f ;  /* 0x00181fff09187589 */ /* 0x0002e200000e0000 */
[----:B------:R-:W-:Y:S01]  /*6310*/  IADD3 R14, R22, 0x40, RZ ;  /* 0x00000040160e7810 */ /* 0x000fe20007ffe0ff */
[----:B------:R-:W-:-:S02]  /*6320*/  IMAD R82, R199, c[0x0][0x214], R82 ;  /* 0x00008500c7527a24 */ /* 0x000fc400078e0252 */
[----:B------:R-:W-:Y:S01]  /*6330*/  IMAD.SHL.U32 R13, R13, 0x40, RZ ;  /* 0x000000400d0d7824 */ /* 0x000fe200078e00ff */
[----:B------:R1:W4:Y:S01]  /*6340*/  SHFL.IDX PT, R25, R4, RZ, 0x181f ;  /* 0x00181fff04197589 */ /* 0x00032200000e0000 */
[----:B------:R-:W-:-:S03]  /*6350*/  IMAD.IADD R19, R82, 0x1, R19 ;  /* 0x0000000152137824 */ /* 0x000fc600078e0213 */
        /* <DEDUP_REMOVED lines=43> */
.L_x_1366:
[----:B-1-34-:R-:W-:Y:S05]  /*6610*/  BSYNC B0 ;  /* 0x0000000000007941 */ /* 0x01afea0003800000 */
.L_x_1365:
        /* <DEDUP_REMOVED lines=22> */
.L_x_1368:
[----:B------:R-:W-:Y:S05]  /*6780*/  BSYNC B0 ;  /* 0x0000000000007941 */ /* 0x000fea0003800000 */
.L_x_1367:
        /* <DEDUP_REMOVED lines=22> */
.L_x_1370:
[----:B------:R-:W-:Y:S05]  /*68f0*/  BSYNC B0 ;  /* 0x0000000000007941 */ /* 0x000fea0003800000 */
.L_x_1369:
[----:B---3--:R-:W3:Y:S01]  /*6900*/  SHFL.IDX PT, R24, R9, 0x3, 0x181f ;  /* 0x00781f0009187f89 */ /* 0x008ee200000e0000 */
[----:B------:R-:W-:Y:S01]  /*6910*/  IADD3 R10, R10, 0x60, RZ ;  /* 0x000000600a0a7810 */ /* 0x000fe20007ffe0ff */
[----:B------:R-:W-:Y:S01]  /*6920*/  IMAD.IADD R12, R78, 0x1, -R17 ;  /* 0x000000014e0c7824 */ /* 0x000fe200078e0a11 */
[----:B------:R-:W-:Y:S01]  /*6930*/  LEA.HI.SX32 R19, R133, 0xffffffff, 0x1a ;  /* 0xffffffff85137811 */ /* 0x000fe200078fd2ff */
[----:B----4-:R4:W1:Y:S01]  /*6940*/  SHFL.IDX PT, R25, R4, 0x3, 0x181f ;  /* 0x00781f0004197f89 */ /* 0x01086200000e0000 */
[----:B------:R-:W-:Y:S01]  /*6950*/  ISETP.GE.AND P0, PT, R10, R71, PT ;  /* 0x000000470a00720c */ /* 0x000fe20003f06270 */
[----:B------:R-:W-:Y:S01]  /*6960*/  IMAD.MOV.U32 R7, RZ, RZ, c[0x0][0x1e0] ;  /* 0x00007800ff077624 */ /* 0x000fe200078e00ff */
[----:B------:R-:W-:Y:S01]  /*6970*/  SHF.R.S32.HI R21, RZ, 0x5, R6 ;  /* 0x00000005ff157819 */ /* 0x000fe20000011406 */
[----:B------:R-:W-:-:S02]  /*6980*/  IMAD.MOV.U32 R22, RZ, RZ, 0x6 ;  /* 0x00000006ff167424 */ /* 0x000fc400078e00ff */
[----:B------:R-:W-:Y:S02]  /*6990*/  IMAD R12, R19, -0x40, R12 ;  /* 0xffffffc0130c7824 */ /* 0x000fe400078e020c */
[----:B------:R-:W-:Y:S02]  /*69a0*/  IMAD.SHL.U32 R77, R7, 0x40, RZ ;  /* 0x00000040074d7824 */ /* 0x000fe400078e00ff */
[----:B------:R-:W-:Y:S02]  /*69b0*/  IMAD.MOV.U32 R210, RZ, RZ, R208 ;  /* 0x000000ffffd27224 */ /* 0x000fe400078e00d0 */
[----:B------:R-:W-:Y:S02]  /*69c0*/  IMAD.MOV.U32 R202, RZ, RZ, 0x5 ;  /* 0x00000005ffca7424 */ /* 0x000fe400078e00ff */
[----:B------:R-:W-:Y:S02]  /*69d0*/  @!P0 IMAD.SHL.U32 R10, R16, 0x2, RZ ;  /* 0x00000002100a8824 */ /* 0x000fe400078e00ff */
[----:B------:R-:W-:Y:S01]  /*69e0*/  IMAD.WIDE.U32 R28, R19, R77, R210 ;  /* 0x0000004d131c7225 */ /* 0x000fe200078e00d2 */
[----:B------:R-:W-:-:S02]  /*69f0*/  SHF.L.U64.HI R202, R7, R202, c[0x0][0x1e4] ;  /* 0x0000790007ca7619 */ /* 0x000fc400000102ca */
        /* <DEDUP_REMOVED lines=8> */
[----:B------:R1:W-:Y:S04]  /*6a80*/  @!P0 LDGSTS.E.BYPASS.LTC128B.128 [R10+0xf100], [R30.64], !P1 ;  /* 0x0f1000001e0a8fae */ /* 0x0003e8000c901d46 */
        /* <DEDUP_REMOVED lines=40> */
.L_x_1371:
        /* <DEDUP_REMOVED lines=101> */
.L_x_1375:
[----:B------:R-:W-:Y:S05]  /*7360*/  BSYNC B0 ;  /* 0x0000000000007941 */ /* 0x000fea0003800000 */
.L_x_1374:
        /* <DEDUP_REMOVED lines=136> */
.L_x_1379:
[----:B------:R-:W-:Y:S05]  /*7bf0*/  BSYNC B0 ;  /* 0x0000000000007941 */ /* 0x000fea0003800000 */
.L_x_1378:
        /* <DEDUP_REMOVED lines=42> */
.L_x_1381:
[----:B------:R-:W-:Y:S05]  /*7ea0*/  BSYNC B0 ;  /* 0x0000000000007941 */ /* 0x000fea0003800000 */
.L_x_1380:
        /* <DEDUP_REMOVED lines=42> */
.L_x_1383:
[----:B------:R-:W-:Y:S05]  /*8150*/  BSYNC B0 ;  /* 0x0000000000007941 */ /* 0x000fea0003800000 */
.L_x_1382:
        /* <DEDUP_REMOVED lines=42> */
.L_x_1385:
[----:B------:R-:W-:Y:S05]  /*8400*/  BSYNC B0 ;  /* 0x0000000000007941 */ /* 0x000fea0003800000 */
.L_x_1384:
        /* <DEDUP_REMOVED lines=42> */
.L_x_1387:
[----:B------:R-:W-:Y:S05]  /*86b0*/  BSYNC B0 ;  /* 0x0000000000007941 */ /* 0x000fea0003800000 */
.L_x_1386:
        /* <DEDUP_REMOVED lines=41> */
.L_x_1377:
[----:B------:R-:W-:Y:S05]  /*8950*/  BSYNC B1 ;  /* 0x0000000000017941 */ /* 0x000fea0003800000 */
.L_x_1376:
        /* <DEDUP_REMOVED lines=44> */
.L_x_1390:
[----:B------:R-:W-:Y:S05]  /*8c20*/  BSYNC B0 ;  /* 0x0000000000007941 */ /* 0x000fea0003800000 */
.L_x_1389:
        /* <DEDUP_REMOVED lines=42> */
.L_x_1392:
[----:B------:R-:W-:Y:S05]  /*8ed0*/  BSYNC B0 ;  /* 0x0000000000007941 */ /* 0x000fea0003800000 */
.L_x_1391:
        /* <DEDUP_REMOVED lines=42> */
.L_x_1394:
[----:B------:R-:W-:Y:S05]  /*9180*/  BSYNC B0 ;  /* 0x0000000000007941 */ /* 0x000fea0003800000 */
.L_x_1393:
        /* <DEDUP_REMOVED lines=42> */
.L_x_1396:
[----:B------:R-:W-:Y:S05]  /*9430*/  BSYNC B0 ;  /* 0x0000000000007941 */ /* 0x000fea0003800000 */
.L_x_1395:
        /* <DEDUP_REMOVED lines=42> */
.L_x_1398:
[----:B------:R-:W-:Y:S05]  /*96e0*/  BSYNC B0 ;  /* 0x0000000000007941 */ /* 0x000fea0003800000 */
.L_x_1397:
        /* <DEDUP_REMOVED lines=42> */
.L_x_1373:
        /* <DEDUP_REMOVED lines=50> */
.L_x_1400:
[----:B------:R-:W-:Y:S05]  /*9cb0*/  BSYNC B0 ;  /* 0x0000000000007941 */ /* 0x000fea0003800000 */
.L_x_1399:
        /* <DEDUP_REMOVED lines=176> */
.L_x_1404:
[----:B------:R-:W-:Y:S05]  /*a7c0*/  BSYNC B0 ;  /* 0x0000000000007941 */ /* 0x000fea0003800000 */
.L_x_1403:
        /* <DEDUP_REMOVED lines=106> */
.L_x_1406:
[----:B------:R-:W-:Y:S05]  /*ae70*/  BSYNC B0 ;  /* 0x0000000000007941 */ /* 0x000fea0003800000 */
.L_x_1405:
        /* <DEDUP_REMOVED lines=105> */
.L_x_1402:
[----:B------:R-:W-:Y:S05]  /*b510*/  BSYNC B1 ;  /* 0x0000000000017941 */ /* 0x000fea0003800000 */
.L_x_1401:
        /* <DEDUP_REMOVED lines=103> */
.L_x_1408:
[----:B------:R-:W-:Y:S05]  /*bb90*/  BSYNC B0 ;  /* 0x0000000000007941 */ /* 0x000fea0003800000 */
.L_x_1407:
        /* <DEDUP_REMOVED lines=108> */
.L_x_1410:
[----:B------:R-:W-:Y:S05]  /*c260*/  BSYNC B0 ;  /* 0x0000000000007941 */ /* 0x000fea0003800000 */
.L_x_1409:
        /* <DEDUP_REMOVED lines=107> */
.L_x_1388:
[----:B------:R-:W-:Y:S05]  /*c920*/  BSYNC B2 ;  /* 0x0000000000027941 */ /* 0x000fea0003800000 */
.L_x_1372:
[----:B------:R-:W-:Y:S01]  /*c930*/  IMAD.SHL.U32 R197, R3, 0x40, RZ ;  /* 0x0000004003c57824 */ /* 0x000fe200078e00ff */
[----:B------:R-:W-:-:S04]  /*c940*/  DEPBAR.LE SB0, 0x0 ;  /* 0x000080000000791a */ /* 0x000fc80000000000 */
[----:B-1----:R-:W-:Y:S01]  /*c950*/  IMAD.SHL.U32 R8, R17, 0x8, RZ ;  /* 0x0000000811087824 */ /* 0x002fe200078e00ff */
[----:B------:R-:W-:Y:S01]  /*c960*/  LOP3.LUT R197, R197, 0x1c0, RZ, 0xc0, !PT ;  /* 0x000001c0c5c57812 */ /* 0x000fe200078ec0ff */
[----:B------:R-:W-:Y:S01]  /*c970*/  IMAD R10, R22, c[0x0][0x208], RZ ;  /* 0x00008200160a7a24 */ /* 0x000fe200078e02ff */
[----:B------:R-:W-:Y:S01]  /*c980*/  LOP3.LUT P1, RZ, R3, 0x2, RZ, 0xc0, !PT ;  /* 0x0000000203ff7812 */ /* 0x000fe2000782c0ff */
[----:B------:R-:W-:Y:S01]  /*c990*/  IMAD R198, R21, 0x400, R2 ;  /* 0x0000040015c67824 */ /* 0x000fe200078e0202 */
[----:B------:R-:W-:Y:S01]  /*c9a0*/  LOP3.LUT R8, R197, 0x8, R8, 0xf8, !PT ;  /* 0x00000008c5087812 */ /* 0x000fe200078ef808 */
[C---:B------:R-:W-:Y:S01]  /*c9b0*/  IMAD.WIDE.U32 R12, R19.reuse, c[0x0][0x208], RZ ;  /* 0x00008200130c7a25 */ /* 0x040fe200078e00ff */
[----:B------:R-:W-:Y:S02]  /*c9c0*/  SHF.R.U32.HI R197, RZ, 0x3, R197 ;  /* 0x00000003ffc57819 */ /* 0x000fe400000116c5 */
[----:B------:R-:W-:Y:S01]  /*c9d0*/  LOP3.LUT R6, R6, 0xffffffe0, RZ, 0xc0, !PT ;  /* 0xffffffe006067812 */ /* 0x000fe200078ec0ff */
[----:B------:R-:W-:Y:S01]  /*c9e0*/  IMAD R10, R19, c[0x0][0x20c], R10 ;  /* 0x00008300130a7a24 */ /* 0x000fe200078e020a */
[----:B------:R-:W-:Y:S01]  /*c9f0*/  LOP3.LUT R197, R8, R197, RZ, 0x3c, !PT ;  /* 0x000000c508c57212 */ /* 0x000fe200078e3cff */
[----:B------:R-:W-:Y:S01]  /*ca00*/  IMAD.SHL.U32 R198, R198, 0x2, RZ ;  /* 0x00000002c6c67824 */ /* 0x000fe200078e00ff */
[----:B------:R-:W-:Y:S01]  /*ca10*/  BAR.SYNC.DEFER_BLOCKING 0x0 ;  /* 0x0000000000007b1d */ /* 0x000fe20000010000 */
[----:B------:R-:W-:Y:S01]  /*ca20*/  IMAD.IADD R10, R13, 0x1, R10 ;  /* 0x000000010d0a7824 */ /* 0x000fe200078e020a */
[----:B------:R-:W-:Y:S01]  /*ca30*/  LEA R9, P0, R12, R206, 0x6 ;  /* 0x000000ce0c097211 */ /* 0x000fe200078030ff */
[----:B------:R-:W-:Y:S01]  /*ca40*/  IMAD R197, R20, 0x200, R197 ;  /* 0x0000020014c57824 */ /* 0x000fe200078e02c5 */
[----:B------:R-:W-:Y:S01]  /*ca50*/  SEL R13, RZ, 0x4, P5 ;  /* 0x00000004ff0d7807 */ /* 0x000fe20002800000 */
[----:B------:R-:W-:Y:S01]  /*ca60*/  IMAD R76, R19, -0x40, R78 ;  /* 0xffffffc0134c7824 */ /* 0x000fe200078e024e */
[----:B------:R-:W-:Y:S01]  /*ca70*/  LEA.HI.X R10, R12, R201, R10, 0x6, P0 ;  /* 0x000000c90c0a7211 */ /* 0x000fe200000f340a */
[----:B------:R-:W-:Y:S01]  /*ca80*/  IMAD.SHL.U32 R197, R197, 0x2, RZ ;  /* 0x00000002c5c57824 */ /* 0x000fe200078e00ff */
[----:B------:R-:W-:Y:S01]  /*ca90*/  SEL R12, RZ, 0x2, P4 ;  /* 0x00000002ff0c7807 */ /* 0x000fe20002000000 */
[----:B------:R-:W-:Y:S01]  /*caa0*/  IMAD.SHL.U32 R205, R16, 0x2, RZ ;  /* 0x0000000210cd7824 */ /* 0x000fe200078e00ff */
[----:B------:R-:W-:Y:S01]  /*cab0*/  LEA R8, P0, R9, c[0x0][0x1f8], 0x1 ;  /* 0x00007e0009087a11 */ /* 0x000fe200078008ff */
[--C-:B------:R-:W-:Y:S01]  /*cac0*/  IMAD R194, R0, 0x2, R198.reuse ;  /* 0x0000000200c27824 */ /* 0x100fe200078e02c6 */
[----:B------:R-:W-:Y:S01]  /*cad0*/  IADD3 R11, R197, 0x6100, RZ ;  /* 0x00006100c50b7810 */ /* 0x000fe20007ffe0ff */
[----:B------:R-:W-:Y:S01]  /*cae0*/  IMAD R193, R5, 0x2, R198 ;  /* 0x0000000205c17824 */ /* 0x000fe200078e02c6 */
[----:B------:R-:W-:Y:S01]  /*caf0*/  IADD3 R18, R13, R12, R18 ;  /* 0x0000000c0d127210 */ /* 0x000fe20007ffe012 */
[----:B------:R-:W-:Y:S01]  /*cb00*/  IMAD.MOV.U32 R13, RZ, RZ, c[0x0][0x208] ;  /* 0x00008200ff0d7624 */ /* 0x000fe200078e00ff */
[----:B------:R-:W-:Y:S01]  /*cb10*/  IADD3 R196, R197, 0x6120, RZ ;  /* 0x00006120c5c47810 */ /* 0x000fe20007ffe0ff */
[----:B------:R-:W-:Y:S01]  /*cb20*/  IMAD R191, R5, 0x2, R194 ;  /* 0x0000000205bf7824 */ /* 0x000fe200078e02c2 */
[----:B------:R-:W-:Y:S01]  /*cb30*/  LEA.HI.X R9, R9, c[0x0][0x1fc], R10, 0x1, P0 ;  /* 0x00007f0009097a11 */ /* 0x000fe200000f0c0a */
[----:B------:R-:W-:Y:S01]  /*cb40*/  IMAD.IADD R10, R76, 0x1, -R17 ;  /* 0x000000014c0a7824 */ /* 0x000fe200078e0a11 */
[----:B------:R-:W-:Y:S01]  /*cb50*/  @P1 IADD3 R196, R11, -0x20, RZ ;  /* 0xffffffe00bc41810 */ /* 0x000fe20007ffe0ff */
[----:B------:R-:W-:Y:S01]  /*cb60*/  IMAD.MOV.U32 R11, RZ, RZ, c[0x0][0x20c] ;  /* 0x00008300ff0b7624 */ /* 0x000fe200078e00ff */
[----:B------:R-:W-:Y:S01]  /*cb70*/  LEA R72, P2, R13, R8, 0x6 ;  /* 0x000000080d487211 */ /* 0x000fe200078430ff */
[----:B------:R-:W-:Y:S01]  /*cb80*/  IMAD.IADD R79, R79, 0x1, -R6 ;  /* 0x000000014f4f7824 */ /* 0x000fe200078e0a06 */
[----:B------:R-:W-:Y:S01]  /*cb90*/  LDSM.16.M88.4 R52, [R198+0xc100] ;  /* 0x00c10000c634783b */ /* 0x000fe20000000200 */
[----:B------:R-:W-:Y:S01]  /*cba0*/  LOP3.LUT P1, RZ, R18, 0x2, RZ, 0xc0, !PT ;  /* 0x0000000212ff7812 */ /* 0x000fe2000782c0ff */
[----:B------:R-:W-:Y:S01]  /*cbb0*/  IMAD.SHL.U32 R195, R2, 0x2, RZ ;  /* 0x0000000202c37824 */ /* 0x000fe200078e00ff */
[C---:B------:R-:W-:Y:S01]  /*cbc0*/  ISETP.LT.OR P3, PT, R10.reuse, 0x1, P6 ;  /* 0x000000010a00780c */ /* 0x040fe20003761670 */
[----:B------:R-:W1:Y:S01]  /*cbd0*/  LDSM.16.M88.4 R24, [R197+0x6100] ;  /* 0x00610000c518783b */ /* 0x000e620000000200 */
[----:B------:R-:W-:Y:S01]  /*cbe0*/  LEA.HI.X R73, R13, R9, R11, 0x6, P2 ;  /* 0x000000090d497211 */ /* 0x000fe200010f340b */
[C-C-:B------:R-:W-:Y:S01]  /*cbf0*/  IMAD R189, R5.reuse, 0x2, R195.reuse ;  /* 0x0000000205bd7824 */ /* 0x140fe200078e02c3 */
[----:B------:R-:W-:Y:S01]  /*cc00*/  ISETP.LT.OR P2, PT, R10, 0x1, !P1 ;  /* 0x000000010a00780c */ /* 0x000fe20004f41670 */
[----:B------:R-:W-:Y:S01]  /*cc10*/  LDSM.16.M88.4 R60, [R197+0x7100] ;  /* 0x00710000c53c783b */ /* 0x000fe20000000200 */
[----:B------:R-:W-:Y:S01]  /*cc20*/  LOP3.LUT P0, RZ, R18, 0x4, RZ, 0xc0, !PT ;  /* 0x0000000412ff7812 */ /* 0x000fe2000780c0ff */
[----:B------:R-:W-:Y:S01]  /*cc30*/  IMAD R190, R0, 0x2, R195 ;  /* 0x0000000200be7824 */ /* 0x000fe200078e02c3 */
[----:B------:R-:W-:Y:S01]  /*cc40*/  SHF.R.S32.HI R6, RZ, 0x1f, R79 ;  /* 0x0000001fff067819 */ /* 0x000fe2000001144f */
[----:B------:R-:W2:Y:S01]  /*cc50*/  LDSM.16.M88.4 R16, [R197+0x6900] ;  /* 0x00690000c510783b */ /* 0x000ea20000000200 */
[----:B------:R-:W-:Y:S01]  /*cc60*/  ISETP.LT.OR P4, PT, R10, 0x1, !P0 ;  /* 0x000000010a00780c */ /* 0x000fe20004781670 */
[----:B------:R-:W-:-:S02]  /*cc70*/  IMAD R188, R5, 0x2, R190 ;  /* 0x0000000205bc7824 */ /* 0x000fc400078e02be */
[----:B------:R-:W-:Y:S04]  /*cc80*/  LDSM.16.M88.4 R40, [R194+0xc100] ;  /* 0x00c10000c228783b */ /* 0x000fe80000000200 */
[----:B------:R-:W3:Y:S04]  /*cc90*/  LDSM.16.M88.4 R12, [R196] ;  /* 0x00000000c40c783b */ /* 0x000ee80000000200 */
[----:B------:R-:W4:Y:S04]  /*cca0*/  LDSM.16.M88.4 R36, [R197+0x7900] ;  /* 0x00790000c524783b */ /* 0x000f280000000200 */
[----:B------:R-:W3:Y:S04]  /*ccb0*/  LDSM.16.M88.4 R68, [R196+0x800] ;  /* 0x00080000c444783b */ /* 0x000ee80000000200 */
[----:B------:R-:W3:Y:S04]  /*ccc0*/  LDSM.16.M88.4 R48, [R196+0x1000] ;  /* 0x00100000c430783b */ /* 0x000ee80000000200 */
[----:B------:R-:W-:Y:S04]  /*ccd0*/  LDSM.16.M88.4 R44, [R196+0x1800] ;  /* 0x00180000c42c783b */ /* 0x000fe80000000200 */
[----:B------:R-:W-:Y:S01]  /*cce0*/  @!PT LDS RZ, [RZ] ;  /* 0x00000000fffff984 */ /* 0x000fe20000000800 */
[----:B------:R-:W-:Y:S01]  /*ccf0*/  @!PT LDS RZ, [RZ] ;  /* 0x00000000fffff984 */ /* 0x000fe20000000800 */
[----:B------:R-:W-:Y:S01]  /*cd00*/  @!PT LDS RZ, [RZ] ;  /* 0x00000000fffff984 */ /* 0x000fe20000000800 */
[----:B------:R3:W-:Y:S01]  /*cd10*/  LDGSTS.E.BYPASS.LTC128B.128 [R205+0x100], [R8.64], !P3 ;  /* 0x0010000008cd7fae */ /* 0x0007e2000d901d46 */
[----:B------:R-:W-:-:S03]  /*cd20*/  ISETP.LT.OR P3, PT, R10, 0x21, P6 ;  /* 0x000000210a00780c */ /* 0x000fc60003761670 */
[----:B------:R3:W-:Y:S01]  /*cd30*/  LDGSTS.E.BYPASS.LTC128B.128 [R205+0x2100], [R8.64+0x80], !P2 ;  /* 0x0210008008cd7fae */ /* 0x0007e2000d101d46 */
[C---:B------:R-:W-:Y:S01]  /*cd40*/  ISETP.LT.OR P2, PT, R10.reuse, 0x21, !P1 ;  /* 0x000000210a00780c */ /* 0x040fe20004f41670 */
[----:B-1----:R-:W-:Y:S01]  /*cd50*/  HMMA.16816.F32 R28, R52, R24, RZ ;  /* 0x00000018341c723c */ /* 0x002fe200000018ff */
[----:B------:R-:W-:Y:S01]  /*cd60*/  ISETP.LT.OR P1, PT, R10, 0x21, !P0 ;  /* 0x000000210a00780c */ /* 0x000fe20004721670 */
[----:B------:R3:W-:Y:S01]  /*cd70*/  LDGSTS.E.BYPASS.LTC128B.128 [R205+0x4100], [R8.64+0x100], !P4 ;  /* 0x0410010008cd7fae */ /* 0x0007e2000e101d46 */
[----:B------:R-:W-:Y:S01]  /*cd80*/  LOP3.LUT P0, RZ, R3, 0x4, RZ, 0xc0, !PT ;  /* 0x0000000403ff7812 */ /* 0x000fe2000780c0ff */
[----:B------:R-:W-:Y:S01]  /*cd90*/  IMAD.MOV.U32 R3, RZ, RZ, 0x40 ;  /* 0x00000040ff037424 */ /* 0x000fe200078e00ff */
[----:B------:R-:W-:-:S03]  /*cda0*/  ISETP.NE.AND P4, PT, R204, RZ, PT ;  /* 0x000000ffcc00720c */ /* 0x000fc60003f85270 */
[C---:B------:R-:W-:Y:S01]  /*cdb0*/  HMMA.16816.F32 R24, R52.reuse, R26, RZ ;  /* 0x0000001a3418723c */ /* 0x040fe200000018ff */
[----:B------:R-:W-:Y:S01]  /*cdc0*/  SEL R3, R3, 0xffffffc0, !P0 ;  /* 0xffffffc003037807 */ /* 0x000fe20004000000 */
[----:B------:R1:W-:Y:S04]  /*cdd0*/  LDGSTS.E.BYPASS.LTC128B.128 [R205+0x1100], [R72.64], !P3 ;  /* 0x0110000048cd7fae */ /* 0x0003e8000d901d46 */
[----:B------:R-:W-:Y:S01]  /*cde0*/  IMAD.IADD R192, R197, 0x1, R3 ;  /* 0x00000001c5c07824 */ /* 0x000fe200078e0203 */
[----:B------:R1:W-:Y:S01]  /*cdf0*/  LDGSTS.E.BYPASS.LTC128B.128 [R205+0x3100], [R72.64+0x80], !P2 ;  /* 0x0310008048cd7fae */ /* 0x0003e2000d101d46 */
[C---:B--2---:R-:W-:Y:S01]  /*ce00*/  HMMA.16816.F32 R20, R52.reuse, R16, RZ ;  /* 0x000000103414723c */ /* 0x044fe200000018ff */
[----:B------:R-:W-:Y:S01]  /*ce10*/  IMAD.IADD R184, R3, 0x1, R196 ;  /* 0x0000000103b87824 */ /* 0x000fe200078e02c4 */
[----:B------:R-:W-:Y:S01]  /*ce20*/  LEA.HI R3, R6, R79, RZ, 0x2 ;  /* 0x0000004f06037211 */ /* 0x000fe200078f10ff */
[----:B------:R1:W-:Y:S03]  /*ce30*/  LDGSTS.E.BYPASS.LTC128B.128 [R205+0x5100], [R72.64+0x100], !P1 ;  /* 0x0510010048cd7fae */ /* 0x0003e6000c901d46 */
[----:B------:R-:W-:Y:S01]  /*ce40*/  LOP3.LUT R6, R3, 0x7ffffffc, RZ, 0xc0, !PT ;  /* 0x7ffffffc03067812 */ /* 0x000fe200078ec0ff */
[----:B------:R-:W-:Y:S01]  /*ce50*/  LDSM.16.M88.4 R32, [R192+0x6100] ;  /* 0x00610000c020783b */ /* 0x000fe20000000200 */
[----:B------:R-:W-:Y:S03]  /*ce60*/  HMMA.16816.F32 R16, R52, R18, RZ ;  /* 0x000000123410723c */ /* 0x000fe600000018ff */
[----:B------:R-:W-:Y:S01]  /*ce70*/  LDSM.16.M88.4 R84, [R197+0x9100] ;  /* 0x00910000c554783b */ /* 0x000fe20000000200 */
[----:B------:R-:W-:-:S03]  /*ce80*/  IMAD.IADD R79, R79, 0x1, -R6 ;  /* 0x000000014f4f7824 */ /* 0x000fc600078e0a06 */
[----:B---3--:R-:W2:Y:S01]  /*ce90*/  LDSM.16.M88.4 R8, [R193+0xc100] ;  /* 0x00c10000c108783b */ /* 0x008ea20000000200 */
[C---:B------:R-:W-:Y:S01]  /*cea0*/  HMMA.16816.F32 R64, R52.reuse, R60, RZ ;  /* 0x0000003c3440723c */ /* 0x040fe200000018ff */
[----:B------:R-:W-:Y:S02]  /*ceb0*/  IMAD R76, R79, -0x2, R76 ;  /* 0xfffffffe4f4c7824 */ /* 0x000fe400078e024c */
[----:B-----5:R-:W-:Y:S03]  /*cec0*/  LDSM.16.M88.4 R80, [R197+0x9900] ;  /* 0x00990000c550783b */ /* 0x020fe60000000200 */
[C---:B------:R-:W-:Y:S01]  /*ced0*/  ISETP.GT.AND P3, PT, R76.reuse, RZ, PT ;  /* 0x000000ff4c00720c */ /* 0x040fe20003f64270 */
[----:B------:R-:W0:Y:S01]  /*cee0*/  LDGDEPBAR ;  /* 0x00000000000079af */ /* 0x000e220000000000 */
[----:B------:R-:W-:Y:S01]  /*cef0*/  HMMA.16816.F32 R60, R52, R62, RZ ;  /* 0x0000003e343c723c */ /* 0x000fe200000018ff */
[----:B------:R-:W-:-:S02]  /*cf00*/  ISETP.GT.AND P2, PT, R76, 0x1, PT ;  /* 0x000000014c00780c */ /* 0x000fc40003f44270 */
[C---:B------:R-:W-:Y:S02]  /*cf10*/  ISETP.GT.AND P1, PT, R76.reuse, 0x8, PT ;  /* 0x000000084c00780c */ /* 0x040fe40003f24270 */
[----:B------:R-:W-:Y:S01]  /*cf20*/  ISETP.GT.AND P0, PT, R76, 0x9, PT ;  /* 0x000000094c00780c */ /* 0x000fe20003f04270 */
[----:B-1----:R-:W-:Y:S02]  /*cf30*/  LDSM.16.M88.4 R72, [R198+0x10100] ;  /* 0x01010000c648783b */ /* 0x002fe40000000200 */
[C---:B------:R-:W-:Y:S08]  /*cf40*/  HMMA.16816.F32 R28, R40.reuse, R12, R28 ;  /* 0x0000000c281c723c */ /* 0x040ff0000000181c */
[----:B------:R-:W-:Y:S01]  /*cf50*/  HMMA.16816.F32 R24, R40, R14, R24 ;  /* 0x0000000e2818723c */ /* 0x000fe20000001818 */
[----:B------:R-:W-:Y:S07]  /*cf60*/  LDSM.16.M88.4 R12, [R192+0x7100] ;  /* 0x00710000c00c783b */ /* 0x000fee0000000200 */
[C---:B----4-:R-:W-:Y:S08]  /*cf70*/  HMMA.16816.F32 R56, R52.reuse, R36, RZ ;  /* 0x000000243438723c */ /* 0x050ff000000018ff */
[----:B------:R-:W-:Y:S01]  /*cf80*/  HMMA.16816.F32 R52, R52, R38, RZ ;  /* 0x000000263434723c */ /* 0x000fe200000018ff */
[----:B------:R-:W1:Y:S07]  /*cf90*/  LDSM.16.M88.4 R36, [R192+0x6900] ;  /* 0x00690000c024783b */ /* 0x000e6e0000000200 */
[C---:B------:R-:W-:Y:S08]  /*cfa0*/  HMMA.16816.F32 R20, R40.reuse, R68, R20 ;  /* 0x000000442814723c */ /* 0x040ff00000001814 */
[C---:B------:R-:W-:Y:S01]  /*cfb0*/  HMMA.16816.F32 R16, R40.reuse, R70, R16 ;  /* 0x000000462810723c */ /* 0x040fe20000001810 */
[----:B------:R-:W3:Y:S07]  /*cfc0*/  LDSM.16.M88.4 R68, [R192+0x7900] ;  /* 0x00790000c044783b */ /* 0x000eee0000000200 */
[C---:B------:R-:W-:Y:S08]  /*cfd0*/  HMMA.16816.F32 R64, R40.reuse, R48, R64 ;  /* 0x000000302840723c */ /* 0x040ff00000001840 */
[----:B------:R-:W-:Y:S01]  /*cfe0*/  HMMA.16816.F32 R60, R40, R50, R60 ;  /* 0x00000032283c723c */ /* 0x000fe2000000183c */
[----:B------:R-:W-:Y:S07]  /*cff0*/  LDSM.16.M88.4 R48, [R184] ;  /* 0x00000000b830783b */ /* 0x000fee0000000200 */
[C---:B--2---:R-:W-:Y:S08]  /*d000*/  HMMA.16816.F32 R28, R8.reuse, R32, R28 ;  /* 0x00000020081c723c */ /* 0x044ff0000000181c */
[----:B------:R-:W-:Y:S01]  /*d010*/  HMMA.16816.F32 R24, R8, R34, R24 ;  /* 0x000000220818723c */ /* 0x000fe20000001818 */
[----:B------:R-:W2:Y:S07]  /*d020*/  LDSM.16.M88.4 R32, [R191+0xc100] ;  /* 0x00c10000bf20783b */ /* 0x000eae0000000200 */
[C---:B------:R-:W-:Y:S08]  /*d030*/  HMMA.16816.F32 R56, R40.reuse, R44, R56 ;  /* 0x0000002c2838723c */ /* 0x040ff00000001838 */
[----:B------:R-:W-:Y:S01]  /*d040*/  HMMA.16816.F32 R52, R40, R46, R52 ;  /* 0x0000002e2834723c */ /* 0x000fe20000001834 */
[----:B------:R-:W4:Y:S04]  /*d050*/  LDSM.16.M88.4 R44, [R184+0x800] ;  /* 0x00080000b82c783b */ /* 0x000f280000000200 */
[----:B------:R-:W2:Y:S03]  /*d060*/  LDSM.16.M88.4 R40, [R184+0x1000] ;  /* 0x00100000b828783b */ /* 0x000ea60000000200 */
[C---:B-1----:R-:W-:Y:S08]  /*d070*/  HMMA.16816.F32 R20, R8.reuse, R36, R20 ;  /* 0x000000240814723c */ /* 0x042ff00000001814 */
[C---:B------:R-:W-:Y:S01]  /*d080*/  HMMA.16816.F32 R16, R8.reuse, R38, R16 ;  /* 0x000000260810723c */ /* 0x040fe20000001810 */
[----:B------:R-:W1:Y:S07]  /*d090*/  LDSM.16.M88.4 R36, [R184+0x1800] ;  /* 0x00180000b824783b */ /* 0x000e6e0000000200 */
[C---:B------:R-:W-:Y:S08]  /*d0a0*/  HMMA.16816.F32 R64, R8.reuse, R12, R64 ;  /* 0x0000000c0840723c */ /* 0x040ff00000001840 */
        /* <DEDUP_REMOVED lines=9> */
[C---:B----4-:R-:W-:Y:S08]  /*d140*/  HMMA.16816.F32 R20, R32.reuse, R44, R20 ;  /* 0x0000002c2014723c */ /* 0x050ff00000001814 */
[C---:B------:R-:W-:Y:S01]  /*d150*/  HMMA.16816.F32 R16, R32.reuse, R46, R16 ;  /* 0x0000002e2010723c */ /* 0x040fe20000001810 */
[----:B------:R-:W2:Y:S07]  /*d160*/  LDSM.16.M88.4 R44, [R194+0x10100] ;  /* 0x01010000c22c783b */ /* 0x000eae0000000200 */
[C---:B------:R-:W-:Y:S08]  /*d170*/  HMMA.16816.F32 R64, R32.reuse, R40, R64 ;  /* 0x000000282040723c */ /* 0x040ff00000001840 */
[C---:B------:R-:W-:Y:S01]  /*d180*/  HMMA.16816.F32 R60, R32.reuse, R42, R60 ;  /* 0x0000002a203c723c */ /* 0x040fe2000000183c */
[----:B------:R-:W4:Y:S07]  /*d190*/  LDSM.16.M88.4 R40, [R196+0x2800] ;  /* 0x00280000c428783b */ /* 0x000f2e0000000200 */
[C---:B-1----:R-:W-:Y:S08]  /*d1a0*/  HMMA.16816.F32 R56, R32.reuse, R36, R56 ;  /* 0x000000242038723c */ /* 0x042ff00000001838 */
[----:B------:R-:W-:Y:S01]  /*d1b0*/  HMMA.16816.F32 R52, R32, R38, R52 ;  /* 0x000000262034723c */ /* 0x000fe20000001834 */
[----:B------:R-:W1:Y:S04]  /*d1c0*/  LDSM.16.M88.4 R36, [R196+0x3000] ;  /* 0x00300000c424783b */ /* 0x000e680000000200 */
[----:B------:R-:W-:Y:S03]  /*d1d0*/  LDSM.16.M88.4 R32, [R193+0x10100] ;  /* 0x01010000c120783b */ /* 0x000fe60000000200 */
[C---:B------:R-:W-:Y:S08]  /*d1e0*/  HMMA.16816.F32 R28, R72.reuse, R12, R28 ;  /* 0x0000000c481c723c */ /* 0x040ff0000000181c */
[C---:B------:R-:W-:Y:S01]  /*d1f0*/  HMMA.16816.F32 R24, R72.reuse, R14, R24 ;  /* 0x0000000e4818723c */ /* 0x040fe20000001818 */
[----:B------:R-:W1:Y:S07]  /*d200*/  LDSM.16.M88.4 R12, [R192+0x8100] ;  /* 0x00810000c00c783b */ /* 0x000e6e0000000200 */
[C---:B---3--:R-:W-:Y:S08]  /*d210*/  HMMA.16816.F32 R20, R72.reuse, R8, R20 ;  /* 0x000000084814723c */ /* 0x048ff00000001814 */
[C---:B------:R-:W-:Y:S01]  /*d220*/  HMMA.16816.F32 R16, R72.reuse, R10, R16 ;  /* 0x0000000a4810723c */ /* 0x040fe20000001810 */
[----:B------:R-:W3:Y:S07]  /*d230*/  LDSM.16.M88.4 R8, [R192+0x8900] ;  /* 0x00890000c008783b */ /* 0x000eee0000000200 */
[C---:B------:R-:W-:Y:S08]  /*d240*/  HMMA.16816.F32 R64, R72.reuse, R84, R64 ;  /* 0x000000544840723c */ /* 0x040ff00000001840 */
[----:B------:R-:W-:Y:S08]  /*d250*/  HMMA.16816.F32 R60, R72, R86, R60 ;  /* 0x00000056483c723c */ /* 0x000ff0000000183c */
[C---:B--2---:R-:W-:Y:S08]  /*d260*/  HMMA.16816.F32 R28, R44.reuse, R68, R28 ;  /* 0x000000442c1c723c */ /* 0x044ff0000000181c */
[----:B------:R-:W-:Y:S01]  /*d270*/  HMMA.16816.F32 R24, R44, R70, R24 ;  /* 0x000000462c18723c */ /* 0x000fe20000001818 */
[----:B------:R-:W-:Y:S07]  /*d280*/  LDSM.16.M88.4 R68, [R184+0x3800] ;  /* 0x00380000b844783b */ /* 0x000fee0000000200 */
[C---:B------:R-:W-:Y:S08]  /*d290*/  HMMA.16816.F32 R56, R72.reuse, R80, R56 ;  /* 0x000000504838723c */ /* 0x040ff00000001838 */
[----:B------:R-:W-:Y:S01]  /*d2a0*/  HMMA.16816.F32 R52, R72, R82, R52 ;  /* 0x000000524834723c */ /* 0x000fe20000001834 */
[----:B------:R-:W-:Y:S04]  /*d2b0*/  LDSM.16.M88.4 R80, [R191+0x10100] ;  /* 0x01010000bf50783b */ /* 0x000fe80000000200 */
[----:B------:R-:W-:Y:S03]  /*d2c0*/  LDSM.16.M88.4 R72, [R184+0x3000] ;  /* 0x00300000b848783b */ /* 0x000fe60000000200 */
[C---:B----4-:R-:W-:Y:S08]  /*d2d0*/  HMMA.16816.F32 R20, R44.reuse, R40, R20 ;  /* 0x000000282c14723c */ /* 0x050ff00000001814 */
[C---:B------:R-:W-:Y:S01]  /*d2e0*/  HMMA.16816.F32 R16, R44.reuse, R42, R16 ;  /* 0x0000002a2c10723c */ /* 0x040fe20000001810 */
[----:B------:R-:W2:Y:S07]  /*d2f0*/  LDSM.16.M88.4 R40, [R192+0x9100] ;  /* 0x00910000c028783b */ /* 0x000eae0000000200 */
[C---:B-1----:R-:W-:Y:S08]  /*d300*/  HMMA.16816.F32 R64, R44.reuse, R36, R64 ;  /* 0x000000242c40723c */ /* 0x042ff00000001840 */
[----:B------:R-:W-:Y:S01]  /*d310*/  HMMA.16816.F32 R60, R44, R38, R60 ;  /* 0x000000262c3c723c */ /* 0x000fe2000000183c */
[----:B------:R-:W1:Y:S07]  /*d320*/  LDSM.16.M88.4 R36, [R192+0x9900] ;  /* 0x00990000c024783b */ /* 0x000e6e0000000200 */
[C---:B------:R-:W-:Y:S08]  /*d330*/  HMMA.16816.F32 R28, R32.reuse, R12, R28 ;  /* 0x0000000c201c723c */ /* 0x040ff0000000181c */
[----:B------:R-:W-:Y:S01]  /*d340*/  HMMA.16816.F32 R24, R32, R14, R24 ;  /* 0x0000000e2018723c */ /* 0x000fe20000001818 */
[----:B------:R-:W4:Y:S07]  /*d350*/  LDSM.16.M88.4 R12, [R184+0x2000] ;  /* 0x00200000b80c783b */ /* 0x000f2e0000000200 */
[C---:B------:R-:W-:Y:S08]  /*d360*/  HMMA.16816.F32 R56, R44.reuse, R48, R56 ;  /* 0x000000302c38723c */ /* 0x040ff00000001838 */
[----:B------:R-:W-:Y:S01]  /*d370*/  HMMA.16816.F32 R52, R44, R50, R52 ;  /* 0x000000322c34723c */ /* 0x000fe20000001834 */
[----:B------:R-:W-:Y:S04]  /*d380*/  LDSM.16.M88.4 R48, [R198+0x14100] ;  /* 0x01410000c630783b */ /* 0x000fe80000000200 */
        /* <DEDUP_REMOVED lines=8> */
[----:B------:R-:W-:Y:S01]  /*d410*/  HMMA.16816.F32 R52, R32, R38, R52 ;  /* 0x000000262034723c */ /* 0x000fe20000001834 */
[----:B------:R-:W1:Y:S04]  /*d420*/  LDSM.16.M88.4 R36, [R197+0xb100] ;  /* 0x00b10000c524783b */ /* 0x000e680000000200 */
[----:B------:R-:W1:Y:S03]  /*d430*/  LDSM.16.M88.4 R32, [R197+0xb900] ;  /* 0x00b90000c520783b */ /* 0x000e660000000200 */
[C---:B----4-:R-:W-:Y:S08]  /*d440*/  HMMA.16816.F32 R28, R80.reuse, R12, R28 ;  /* 0x0000000c501c723c */ /* 0x050ff0000000181c */
[C---:B------:R-:W-:Y:S01]  /*d450*/  HMMA.16816.F32 R24, R80.reuse, R14, R24 ;  /* 0x0000000e5018723c */ /* 0x040fe20000001818 */
[----:B------:R-:W-:Y:S07]  /*d460*/  LDSM.16.M88.4 R12, [R194+0x14100] ;  /* 0x01410000c20c783b */ /* 0x000fee0000000200 */
[C---:B---3--:R-:W-:Y:S08]  /*d470*/  HMMA.16816.F32 R20, R80.reuse, R8, R20 ;  /* 0x000000085014723c */ /* 0x048ff00000001814 */
[C---:B------:R-:W-:Y:S01]  /*d480*/  HMMA.16816.F32 R16, R80.reuse, R10, R16 ;  /* 0x0000000a5010723c */ /* 0x040fe20000001810 */
[----:B------:R-:W3:Y:S07]  /*d490*/  LDSM.16.M88.4 R8, [R196+0x4000] ;  /* 0x00400000c408783b */ /* 0x000eee0000000200 */
[C---:B------:R-:W-:Y:S08]  /*d4a0*/  HMMA.16816.F32 R64, R80.reuse, R72, R64 ;  /* 0x000000485040723c */ /* 0x040ff00000001840 */
[C---:B------:R-:W-:Y:S08]  /*d4b0*/  HMMA.16816.F32 R60, R80.reuse, R74, R60 ;  /* 0x0000004a503c723c */ /* 0x040ff0000000183c */
[C---:B------:R-:W-:Y:S08]  /*d4c0*/  HMMA.16816.F32 R56, R80.reuse, R68, R56 ;  /* 0x000000445038723c */ /* 0x040ff00000001838 */
[----:B------:R-:W-:Y:S01]  /*d4d0*/  HMMA.16816.F32 R52, R80, R70, R52 ;  /* 0x000000465034723c */ /* 0x000fe20000001834 */
[----:B------:R-:W-:Y:S04]  /*d4e0*/  LDSM.16.M88.4 R68, [R196+0x5000] ;  /* 0x00500000c444783b */ /* 0x000fe80000000200 */
[----:B------:R-:W-:Y:S03]  /*d4f0*/  LDSM.16.M88.4 R80, [R196+0x5800] ;  /* 0x00580000c450783b */ /* 0x000fe60000000200 */
[C---:B------:R-:W-:Y:S08]  /*d500*/  HMMA.16816.F32 R28, R48.reuse, R44, R28 ;  /* 0x0000002c301c723c */ /* 0x040ff0000000181c */
[C---:B------:R-:W-:Y:S01]  /*d510*/  HMMA.16816.F32 R24, R48.reuse, R46, R24 ;  /* 0x0000002e3018723c */ /* 0x040fe20000001818 */
[----:B------:R-:W4:Y:S07]  /*d520*/  LDSM.16.M88.4 R44, [R196+0x4800] ;  /* 0x00480000c42c783b */ /* 0x000f2e0000000200 */
[C---:B--2---:R-:W-:Y:S08]  /*d530*/  HMMA.16816.F32 R20, R48.reuse, R40, R20 ;  /* 0x000000283014723c */ /* 0x044ff00000001814 */
[C---:B------:R-:W-:Y:S01]  /*d540*/  HMMA.16816.F32 R16, R48.reuse, R42, R16 ;  /* 0x0000002a3010723c */ /* 0x040fe20000001810 */
[----:B------:R-:W-:Y:S07]  /*d550*/  LDSM.16.M88.4 R40, [R192+0xa100] ;  /* 0x00a10000c028783b */ /* 0x000fee0000000200 */
[C---:B-1----:R-:W-:Y:S01]  /*d560*/  HMMA.16816.F32 R72, R48.reuse, R36, R64 ;  /* 0x000000243048723c */ /* 0x042fe20000001840 */
[----:B------:R-:W1:Y:S07]  /*d570*/  LDSM.16.M88.4 R64, [R193+0x14100] ;  /* 0x01410000c140783b */ /* 0x000e6e0000000200 */
[C---:B------:R-:W-:Y:S01]  /*d580*/  HMMA.16816.F32 R60, R48.reuse, R38, R60 ;  /* 0x00000026303c723c */ /* 0x040fe2000000183c */
[----:B------:R-:W-:Y:S07]  /*d590*/  LDSM.16.M88.4 R36, [R191+0x14100] ;  /* 0x01410000bf24783b */ /* 0x000fee0000000200 */
[C---:B------:R-:W-:Y:S08]  /*d5a0*/  HMMA.16816.F32 R56, R48.reuse, R32, R56 ;  /* 0x000000203038723c */ /* 0x040ff00000001838 */
[----:B------:R-:W-:Y:S01]  /*d5b0*/  HMMA.16816.F32 R52, R48, R34, R52 ;  /* 0x000000223034723c */ /* 0x000fe20000001834 */
[----:B------:R-:W2:Y:S04]  /*d5c0*/  LDSM.16.M88.4 R32, [R192+0xa900] ;  /* 0x00a90000c020783b */ /* 0x000ea80000000200 */
[----:B------:R-:W-:Y:S03]  /*d5d0*/  LDSM.16.M88.4 R48, [R184+0x5000] ;  /* 0x00500000b830783b */ /* 0x000fe60000000200 */
[C---:B---3--:R-:W-:Y:S08]  /*d5e0*/  HMMA.16816.F32 R28, R12.reuse, R8, R28 ;  /* 0x000000080c1c723c */ /* 0x048ff0000000181c */
[C---:B------:R-:W-:Y:S01]  /*d5f0*/  HMMA.16816.F32 R24, R12.reuse, R10, R24 ;  /* 0x0000000a0c18723c */ /* 0x040fe20000001818 */
[----:B------:R-:W3:Y:S07]  /*d600*/  LDSM.16.M88.4 R8, [R192+0xb100] ;  /* 0x00b10000c008783b */ /* 0x000eee0000000200 */
[C---:B----4-:R-:W-:Y:S08]  /*d610*/  HMMA.16816.F32 R20, R12.reuse, R44, R20 ;  /* 0x0000002c0c14723c */ /* 0x050ff00000001814 */
[C---:B------:R-:W-:Y:S01]  /*d620*/  HMMA.16816.F32 R16, R12.reuse, R46, R16 ;  /* 0x0000002e0c10723c */ /* 0x040fe20000001810 */
[----:B------:R-:W-:Y:S07]  /*d630*/  LDSM.16.M88.4 R44, [R192+0xb900] ;  /* 0x00b90000c02c783b */ /* 0x000fee0000000200 */
[C---:B------:R-:W-:Y:S08]  /*d640*/  HMMA.16816.F32 R72, R12.reuse, R68, R72 ;  /* 0x000000440c48723c */ /* 0x040ff00000001848 */
[C---:B------:R-:W-:Y:S08]  /*d650*/  HMMA.16816.F32 R60, R12.reuse, R70, R60 ;  /* 0x000000460c3c723c */ /* 0x040ff0000000183c */
[C---:B------:R-:W-:Y:S08]  /*d660*/  HMMA.16816.F32 R56, R12.reuse, R80, R56 ;  /* 0x000000500c38723c */ /* 0x040ff00000001838 */
[----:B------:R-:W-:Y:S01]  /*d670*/  HMMA.16816.F32 R52, R12, R82, R52 ;  /* 0x000000520c34723c */ /* 0x000fe20000001834 */
[----:B------:R-:W4:Y:S07]  /*d680*/  LDSM.16.M88.4 R12, [R184+0x4000] ;  /* 0x00400000b80c783b */ /* 0x000f2e0000000200 */
[C---:B-1----:R-:W-:Y:S08]  /*d690*/  HMMA.16816.F32 R28, R64.reuse, R40, R28 ;  /* 0x00000028401c723c */ /* 0x042ff0000000181c */
[C---:B------:R-:W-:Y:S01]  /*d6a0*/  HMMA.16816.F32 R24, R64.reuse, R42, R24 ;  /* 0x0000002a4018723c */ /* 0x040fe20000001818 */
[----:B------:R-:W1:Y:S07]  /*d6b0*/  LDSM.16.M88.4 R40, [R184+0x4800] ;  /* 0x00480000b828783b */ /* 0x000e6e0000000200 */
[C---:B--2---:R-:W-:Y:S08]  /*d6c0*/  HMMA.16816.F32 R20, R64.reuse, R32, R20 ;  /* 0x000000204014723c */ /* 0x044ff00000001814 */
[----:B------:R-:W-:Y:S01]  /*d6d0*/  HMMA.16816.F32 R16, R64, R34, R16 ;  /* 0x000000224010723c */ /* 0x000fe20000001810 */
[----:B------:R-:W2:Y:S01]  /*d6e0*/  LDSM.16.M88.4 R32, [R184+0x5800] ;  /* 0x00580000b820783b */ /* 0x000ea20000000200 */
[----:B------:R-:W-:-:S06]  /*d6f0*/  DEPBAR.LE SB0, 0x0 ;  /* 0x000080000000791a */ /* 0x000fcc0000000000 */
[----:B---3--:R-:W-:Y:S08]  /*d700*/  HMMA.16816.F32 R72, R64, R8, R72 ;  /* 0x000000084048723c */ /* 0x008ff00000001848 */
[C---:B----4-:R-:W-:Y:S08]  /*d710*/  HMMA.16816.F32 R28, R36.reuse, R12, R28 ;  /* 0x0000000c241c723c */ /* 0x050ff0000000181c */
[----:B------:R-:W-:Y:S08]  /*d720*/  HMMA.16816.F32 R24, R36, R14, R24 ;  /* 0x0000000e2418723c */ /* 0x000ff00000001818 */
[----:B------:R-:W-:Y:S08]  /*d730*/  HMMA.16816.F32 R60, R64, R10, R60 ;  /* 0x0000000a403c723c */ /* 0x000ff0000000183c */
[----:B-1----:R-:W-:Y:S01]  /*d740*/  HMMA.16816.F32 R20, R36, R40, R20 ;  /* 0x000000282414723c */ /* 0x002fe20000001814 */
[----:B------:R-:W-:-:S02]  /*d750*/  FSEL R3, R28, -INF , P3 ;  /* 0xff8000001c037808 */ /* 0x000fc40001800000 */
[----:B------:R-:W-:Y:S02]  /*d760*/  FSEL R29, R29, -INF , P2 ;  /* 0xff8000001d1d7808 */ /* 0x000fe40001000000 */
[----:B------:R-:W-:Y:S02]  /*d770*/  FSEL R12, R31, -INF , P2 ;  /* 0xff8000001f0c7808 */ /* 0x000fe40001000000 */
[----:B------:R-:W-:Y:S01]  /*d780*/  FMNMX.FTZ R8, R3, R29, !PT ;  /* 0x0000001d03087209 */ /* 0x000fe20007810000 */
[----:B------:R-:W-:Y:S01]  /*d790*/  HMMA.16816.F32 R56, R64, R44, R56 ;  /* 0x0000002c4038723c */ /* 0x000fe20000001838 */
[----:B------:R-:W-:Y:S02]  /*d7a0*/  FSEL R13, R24, -INF , P1 ;  /* 0xff800000180d7808 */ /* 0x000fe40000800000 */
[----:B------:R-:W-:Y:S02]  /*d7b0*/  FSEL R26, R26, -INF , P1 ;  /* 0xff8000001a1a7808 */ /* 0x000fe40000800000 */
[----:B------:R-:W-:-:S02]  /*d7c0*/  FSEL R25, R25, -INF , P0 ;  /* 0xff80000019197808 */ /* 0x000fc40000000000 */
[C---:B------:R-:W-:Y:S01]  /*d7d0*/  ISETP.GT.AND P1, PT, R76.reuse, 0x10, PT ;  /* 0x000000104c00780c */ /* 0x040fe20003f24270 */
[----:B------:R-:W-:Y:S01]  /*d7e0*/  HMMA.16816.F32 R16, R36, R42, R16 ;  /* 0x0000002a2410723c */ /* 0x000fe20000001810 */
[----:B------:R-:W-:Y:S02]  /*d7f0*/  FMNMX.FTZ R8, R13, R8, !PT ;  /* 0x000000080d087209 */ /* 0x000fe40007810000 */
[----:B------:R-:W-:Y:S02]  /*d800*/  FSEL R6, R27, -INF , P0 ;  /* 0xff8000001b067808 */ /* 0x000fe40000000000 */
[----:B------:R-:W-:Y:S02]  /*d810*/  ISETP.GT.AND P0, PT, R76, 0x11, PT ;  /* 0x000000114c00780c */ /* 0x000fe40003f04270 */
[----:B------:R-:W-:Y:S01]  /*d820*/  FMNMX.FTZ R8, R25, R8, !PT ;  /* 0x0000000819087209 */ /* 0x000fe20007810000 */
[----:B------:R-:W-:Y:S01]  /*d830*/  HMMA.16816.F32 R52, R64, R46, R52 ;  /* 0x0000002e4034723c */ /* 0x000fe20000001834 */
[----:B------:R-:W-:-:S02]  /*d840*/  FSEL R11, R20, -INF , P1 ;  /* 0xff800000140b7808 */ /* 0x000fc40000800000 */
[C---:B------:R-:W-:Y:S02]  /*d850*/  ISETP.GT.AND P2, PT, R76.reuse, 0x18, PT ;  /* 0x000000184c00780c */ /* 0x040fe40003f44270 */
[----:B------:R-:W-:Y:S02]  /*d860*/  FSEL R21, R21, -INF , P0 ;  /* 0xff80000015157808 */ /* 0x000fe40000000000 */
[----:B------:R-:W-:Y:S01]  /*d870*/  FMNMX.FTZ R14, R11, R8, !PT ;  /* 0x000000080b0e7209 */ /* 0x000fe20007810000 */
[----:B------:R-:W-:Y:S01]  /*d880*/  HMMA.16816.F32 R72, R36, R48, R72 ;  /* 0x000000302448723c */ /* 0x000fe20000001848 */
[----:B------:R-:W-:Y:S02]  /*d890*/  FSEL R10, R23, -INF , P0 ;  /* 0xff800000170a7808 */ /* 0x000fe40000000000 */
[----:B------:R-:W-:Y:S02]  /*d8a0*/  ISETP.GT.AND P0, PT, R76, 0x19, PT ;  /* 0x000000194c00780c */ /* 0x000fe40003f04270 */
[----:B------:R-:W-:-:S02]  /*d8b0*/  FMNMX.FTZ R14, R21, R14, !PT ;  /* 0x0000000e150e7209 */ /* 0x000fc40007810000 */
[----:B------:R-:W-:Y:S01]  /*d8c0*/  FSEL R22, R22, -INF , P1 ;  /* 0xff80000016167808 */ /* 0x000fe20000800000 */
[C---:B------:R-:W-:Y:S01]  /*d8d0*/  HMMA.16816.F32 R60, R36.reuse, R50, R60 ;  /* 0x00000032243c723c */ /* 0x040fe2000000183c */
[----:B------:R-:W-:Y:S02]  /*d8e0*/  FSEL R9, R16, -INF , P2 ;  /* 0xff80000010097808 */ /* 0x000fe40001000000 */
[----:B------:R-:W-:Y:S01]  /*d8f0*/  FSEL R17, R17, -INF , P0 ;  /* 0xff80000011117808 */ /* 0x000fe20000000000 */
[----:B------:R-:W-:Y:S01]  /*d900*/  BAR.SYNC.DEFER_BLOCKING 0x0 ;  /* 0x0000000000007b1d */ /* 0x000fe20000010000 */
[----:B------:R-:W-:Y:S02]  /*d910*/  ISETP.GT.AND P1, PT, R76, 0x20, PT ;  /* 0x000000204c00780c */ /* 0x000fe40003f24270 */
[----:B------:R-:W-:Y:S01]  /*d920*/  FMNMX.FTZ R14, R9, R14, !PT ;  /* 0x0000000e090e7209 */ /* 0x000fe20007810000 */
[----:B--2---:R-:W-:Y:S01]  /*d930*/  HMMA.16816.F32 R56, R36, R32, R56 ;  /* 0x000000202438723c */ /* 0x004fe20000001838 */
[----:B------:R-:W-:-:S02]  /*d940*/  FSEL R30, R30, -INF , P3 ;  /* 0xff8000001e1e7808 */ /* 0x000fc40001800000 */
[----:B------:R-:W-:Y:S02]  /*d950*/  FSEL R8, R19, -INF , P0 ;  /* 0xff80000013087808 */ /* 0x000fe40000000000 */
[----:B------:R-:W-:Y:S02]  /*d960*/  ISETP.GT.AND P0, PT, R76, 0x21, PT ;  /* 0x000000214c00780c */ /* 0x000fe40003f04270 */
[----:B------:R-:W-:Y:S01]  /*d970*/  FMNMX.FTZ R14, R17, R14, !PT ;  /* 0x0000000e110e7209 */ /* 0x000fe20007810000 */
[----:B------:R-:W-:Y:S01]  /*d980*/  HMMA.16816.F32 R52, R36, R34, R52 ;  /* 0x000000222434723c */ /* 0x000fe20000001834 */
[----:B------:R-:W-:Y:S02]  /*d990*/  FSEL R167, R72, -INF , P1 ;  /* 0xff80000048a77808 */ /* 0x000fe40000800000 */
        /* <DEDUP_REMOVED lines=31> */
[----:B------:R-:W-:-:S02]  /*db90*/  FMNMX.FTZ R14, R143, R14, !PT ;  /* 0x0000000e8f0e7209 */ /* 0x000fc40007810000 */
[----:B------:R-:W-:Y:S02]  /*dba0*/  FMNMX.FTZ R19, R160, R15, !PT ;  /* 0x0000000fa0137209 */ /* 0x000fe40007810000 */
[----:B------:R-:W-:Y:S02]  /*dbb0*/  FMNMX.FTZ R15, R141, R14, !PT ;  /* 0x0000000e8d0f7209 */ /* 0x000fe40007810000 */
[----:B------:R-:W-:Y:S02]  /*dbc0*/  FMNMX.FTZ R19, R170, R19, !PT ;  /* 0x00000013aa137209 */ /* 0x000fe40007810000 */
[----:B------:R-:W-:Y:S01]  /*dbd0*/  FSEL R164, R58, -INF , P3 ;  /* 0xff8000003aa47808 */ /* 0x000fe20001800000 */
[----:B------:R-:W1:Y:S01]  /*dbe0*/  SHFL.BFLY PT, R14, R15, 0x2, 0x1f ;  /* 0x0c401f000f0e7f89 */ /* 0x000e6200000e0000 */
[----:B------:R-:W-:Y:S02]  /*dbf0*/  FMNMX.FTZ R19, R162, R19, !PT ;  /* 0x00000013a2137209 */ /* 0x000fe40007810000 */
[----:B------:R-:W-:-:S02]  /*dc00*/  FSEL R142, R59, -INF , P2 ;  /* 0xff8000003b8e7808 */ /* 0x000fc40001000000 */
[----:B------:R-:W-:Y:S02]  /*dc10*/  FMNMX.FTZ R19, R168, R19, !PT ;  /* 0x00000013a8137209 */ /* 0x000fe40007810000 */
[----:B------:R-:W-:Y:S02]  /*dc20*/  FSEL R140, R54, -INF , P1 ;  /* 0xff800000368c7808 */ /* 0x000fe40000800000 */
[----:B------:R-:W-:Y:S02]  /*dc30*/  FMNMX.FTZ R19, R164, R19, !PT ;  /* 0x00000013a4137209 */ /* 0x000fe40007810000 */
[----:B------:R-:W-:Y:S02]  /*dc40*/  FSEL R158, R55, -INF , P0 ;  /* 0xff800000379e7808 */ /* 0x000fe40000000000 */
[----:B------:R-:W-:Y:S02]  /*dc50*/  FMNMX.FTZ R19, R142, R19, !PT ;  /* 0x000000138e137209 */ /* 0x000fe40007810000 */
[----:B------:R-:W-:-:S02]  /*dc60*/  ISETP.GE.AND P0, PT, R78, 0x41, PT ;  /* 0x000000414e00780c */ /* 0x000fc40003f06270 */
[----:B------:R-:W-:-:S04]  /*dc70*/  FMNMX.FTZ R19, R140, R19, !PT ;  /* 0x000000138c137209 */ /* 0x000fc80007810000 */
[----:B------:R-:W-:Y:S02]  /*dc80*/  FMNMX.FTZ R16, R158, R19, !PT ;  /* 0x000000139e107209 */ /* 0x000fe40007810000 */
[----:B-1----:R-:W-:-:S03]  /*dc90*/  FMNMX.FTZ R19, R15, R14, !PT ;  /* 0x0000000e0f137209 */ /* 0x002fc60007810000 */
[----:B------:R-:W1:Y:S02]  /*dca0*/  SHFL.BFLY PT, R15, R16, 0x2, 0x1f ;  /* 0x0c401f00100f7f89 */ /* 0x000e6400000e0000 */
[----:B------:R-:W-:Y:S02]  /*dcb0*/  @P0 LEA.HI.SX32 R33, R133, 0xfffffffe, 0x1a ;  /* 0xfffffffe85210811 */ /* 0x000fe400078fd2ff */
[----:B------:R-:W2:Y:S03]  /*dcc0*/  SHFL.BFLY PT, R132, R19, 0x1, 0x1f ;  /* 0x0c201f0013847f89 */ /* 0x000ea600000e0000 */
        /* <DEDUP_REMOVED lines=15> */
[----:B------:R-:W-:Y:S01]  /*ddc0*/  @P0 LEA R32, P1, R7, R28, 0x1 ;  /* 0x0000001c07200211 */ /* 0x000fe200078208ff */
        /* <DEDUP_REMOVED lines=270> */
[--C-:B------:R-:W-:Y:S01]  /*eeb0*/  IMAD.X R222, RZ, RZ, R201.reuse, P3 ;  /* 0x000000ffffde7224 */ /* 0x100fe200018e06c9 */
[----:B------:R-:W-:Y:S01]  /*eec0*/  IADD3 RZ, P0, R208, 0x80, RZ ;  /* 0x00000080d0ff7810 */ /* 0x000fe20007f1e0ff */
[----:B------:R-:W-:Y:S01]  /*eed0*/  IMAD.X R221, RZ, RZ, R201, P2 ;  /* 0x000000ffffdd7224 */ /* 0x000fe200010e06c9 */
[----:B------:R-:W-:Y:S01]  /*eee0*/  LEA.HI.SX32 R223, R133, 0xfffffffe, 0x1a ;  /* 0xfffffffe85df7811 */ /* 0x000fe200078fd2ff */
[----:B------:R-:W-:Y:S01]  /*eef0*/  IMAD.MOV.U32 R133, RZ, RZ, R132 ;  /* 0x000000ffff857224 */ /* 0x000fe200078e0084 */
        /* <DEDUP_REMOVED lines=21> */
.L_x_1412:
[----:B------:R-:W-:Y:S04]  /*f050*/  DEPBAR.LE SB0, 0x0 ;  /* 0x000080000000791a */ /* 0x000fe80000000000 */
[----:B------:R-:W-:Y:S01]  /*f060*/  BAR.SYNC.DEFER_BLOCKING 0x0 ;  /* 0x0000000000007b1d */ /* 0x000fe20000010000 */
[----:B------:R-:W-:Y:S01]  /*f070*/  SHF.R.S32.HI R13, RZ, 0x1f, R223 ;  /* 0x0000001fff0d7819 */ /* 0x000fe200000114df */
[----:B------:R-:W-:Y:S04]  /*f080*/  IMAD.WIDE.U32 R2, R223, c[0x0][0x208], RZ ;  /* 0x00008200df027a25 */ /* 0x000fe800078e00ff */
[----:B------:R-:W-:Y:S04]  /*f090*/  IMAD R13, R13, c[0x0][0x208], RZ ;  /* 0x000082000d0d7a24 */ /* 0x000fe800078e02ff */
[----:B------:R-:W-:Y:S05]  /*f0a0*/  IMAD R13, R223, c[0x0][0x20c], R13 ;  /* 0x00008300df0d7a24 */ /* 0x000fea00078e020d */
[----:B------:R-:W-:Y:S02]  /*f0b0*/  IADD3 R34, R3, R13, RZ ;  /* 0x0000000d03227210 */ /* 0x000fe40007ffe0ff */
[C---:B------:R-:W-:Y:S02]  /*f0c0*/  SHF.L.U32 R3, R2.reuse, 0x6, RZ ;  /* 0x0000000602037819 */ /* 0x040fe400000006ff */
[----:B------:R-:W-:Y:S02]  /*f0d0*/  SHF.L.U64.HI R34, R2, 0x6, R34 ;  /* 0x0000000602227819 */ /* 0x000fe40000010222 */
[C---:B------:R-:W-:Y:S02]  /*f0e0*/  IADD3 R20, P0, R3.reuse, R206, RZ ;  /* 0x000000ce03147210 */ /* 0x040fe40007f1e0ff */
[----:B------:R-:W-:Y:S01]  /*f0f0*/  IADD3 R2, P1, R3, R215, RZ ;  /* 0x000000d703027210 */ /* 0x000fe20007f3e0ff */
[----:B------:R-:W-:Y:S01]  /*f100*/  LDSM.16.M88.4 R140, [R198+0xc100] ;  /* 0x00c10000c68c783b */ /* 0x000fe20000000200 */
[----:B------:R-:W-:Y:S02]  /*f110*/  LEA R164, P2, R20, c[0x0][0x1f8], 0x1 ;  /* 0x00007e0014a47a11 */ /* 0x000fe400078408ff */
[----:B------:R-:W-:Y:S02]  /*f120*/  IADD3.X R21, R34, R201, RZ, P0, !PT ;  /* 0x000000c922157210 */ /* 0x000fe400007fe4ff */
[----:B------:R-:W-:Y:S02]  /*f130*/  LEA R134, P0, R2, c[0x0][0x1f8], 0x1 ;  /* 0x00007e0002867a11 */ /* 0x000fe400078008ff */
[----:B------:R-:W-:Y:S01]  /*f140*/  LEA.HI.X R165, R20, c[0x0][0x1fc], R21, 0x1, P2 ;  /* 0x00007f0014a57a11 */ /* 0x000fe200010f0c15 */
[----:B------:R-:W1:Y:S01]  /*f150*/  LDSM.16.M88.4 R144, [R197+0x6100] ;  /* 0x00610000c590783b */ /* 0x000e620000000200 */
[----:B------:R-:W-:Y:S02]  /*f160*/  IADD3.X R25, R34, R222, RZ, P1, !PT ;  /* 0x000000de22197210 */ /* 0x000fe40000ffe4ff */
[----:B------:R-:W-:Y:S02]  /*f170*/  LEA R29, P1, R218, R3, 0x5 ;  /* 0x00000003da1d7211 */ /* 0x000fe400078228ff */
[----:B------:R-:W-:Y:S02]  /*f180*/  LEA.HI.X R135, R2, c[0x0][0x1fc], R25, 0x1, P0 ;  /* 0x00007f0002877a11 */ /* 0x000fe400000f0c19 */
[-C--:B------:R-:W-:Y:S01]  /*f190*/  IADD3 R166, P3, R29, R214.reuse, RZ ;  /* 0x000000d61da67210 */ /* 0x080fe20007f7e0ff */
[----:B------:R-:W2:Y:S01]  /*f1a0*/  LDSM.16.M88.4 R148, [R197+0x6900] ;  /* 0x00690000c594783b */ /* 0x000ea20000000200 */
[----:B------:R-:W-:Y:S02]  /*f1b0*/  IADD3 R3, P2, R3, R214, RZ ;  /* 0x000000d603037210 */ /* 0x000fe40007f5e0ff */
[----:B------:R-:W-:Y:S02]  /*f1c0*/  IADD3 R32, P0, R29, R206, RZ ;  /* 0x000000ce1d207210 */ /* 0x000fe40007f1e0ff */
[----:B------:R-:W-:Y:S02]  /*f1d0*/  LEA R172, P5, R3, c[0x0][0x1f8], 0x1 ;  /* 0x00007e0003ac7a11 */ /* 0x000fe400078a08ff */
[----:B------:R-:W-:Y:S01]  /*f1e0*/  IADD3 R33, P4, R29, R215, RZ ;  /* 0x000000d71d217210 */ /* 0x000fe20007f9e0ff */
[----:B------:R-:W3:Y:S01]  /*f1f0*/  LDSM.16.M88.4 R152, [R197+0x7100] ;  /* 0x00710000c598783b */ /* 0x000ee20000000200 */
[----:B------:R-:W-:Y:S02]  /*f200*/  LEA.HI.X R168, R218, R34, R217, 0x5, P1 ;  /* 0x00000022daa87211 */ /* 0x000fe400008f2cd9 */
[----:B------:R-:W-:Y:S02]  /*f210*/  LEA R170, P1, R33, c[0x0][0x1f8], 0x1 ;  /* 0x00007e0021aa7a11 */ /* 0x000fe400078208ff */
[-C--:B------:R-:W-:Y:S02]  /*f220*/  IADD3.X R167, R168, R221.reuse, RZ, P3, !PT ;  /* 0x000000dda8a77210 */ /* 0x080fe40001ffe4ff */
[----:B------:R-:W-:Y:S01]  /*f230*/  IADD3.X R34, R34, R221, RZ, P2, !PT ;  /* 0x000000dd22227210 */ /* 0x000fe200017fe4ff */
[----:B------:R-:W4:Y:S01]  /*f240*/  LDSM.16.M88.4 R156, [R197+0x7900] ;  /* 0x00790000c59c783b */ /* 0x000f220000000200 */
[----:B------:R-:W-:Y:S02]  /*f250*/  LEA R2, P2, R32, c[0x0][0x1f8], 0x1 ;  /* 0x00007e0020027a11 */ /* 0x000fe400078408ff */
[----:B------:R-:W-:Y:S02]  /*f260*/  LEA.HI.X R173, R3, c[0x0][0x1fc], R34, 0x1, P5 ;  /* 0x00007f0003ad7a11 */ /* 0x000fe400028f0c22 */
[----:B------:R-:W-:Y:S02]  /*f270*/  ISETP.NE.AND P5, PT, R203, RZ, PT ;  /* 0x000000ffcb00720c */ /* 0x000fe40003fa5270 */
[C---:B------:R-:W-:Y:S01]  /*f280*/  IADD3.X R35, R168.reuse, R201, RZ, P0, !PT ;  /* 0x000000c9a8237210 */ /* 0x040fe200007fe4ff */
[----:B------:R-:W-:Y:S01]  /*f290*/  LDSM.16.M88.4 R136, [R194+0xc100] ;  /* 0x00c10000c288783b */ /* 0x000fe20000000200 */
[----:B------:R-:W-:Y:S02]  /*f2a0*/  IADD3.X R132, R168, R222, RZ, P4, !PT ;  /* 0x000000dea8847210 */ /* 0x000fe400027fe4ff */
[----:B------:R-:W-:Y:S02]  /*f2b0*/  LEA.HI.X R3, R32, c[0x0][0x1fc], R35, 0x1, P2 ;  /* 0x00007f0020037a11 */ /* 0x000fe400010f0c23 */
[----:B------:R-:W-:Y:S02]  /*f2c0*/  LEA.HI.X R171, R33, c[0x0][0x1fc], R132, 0x1, P1 ;  /* 0x00007f0021ab7a11 */ /* 0x000fe400008f0c84 */
[----:B------:R-:W-:Y:S01]  /*f2d0*/  ISETP.NE.AND P4, PT, R204, RZ, PT ;  /* 0x000000ffcc00720c */ /* 0x000fe20003f85270 */
[C---:B-1----:R-:W-:Y:S01]  /*f2e0*/  HMMA.16816.F32 R4, R140.reuse, R144, RZ ;  /* 0x000000908c04723c */ /* 0x042fe200000018ff */
[----:B------:R-:W-:Y:S02]  /*f2f0*/  LDSM.16.M88.4 R160, [R186] ;  /* 0x00000000baa0783b */ /* 0x000fe40000000200 */
[C---:B------:R-:W-:Y:S04]  /*f300*/  LEA R168, P0, R166.reuse, c[0x0][0x1f8], 0x1 ;  /* 0x00007e00a6a87a11 */ /* 0x040fe800078008ff */
[----:B------:R-:W-:Y:S01]  /*f310*/  LEA.HI.X R169, R166, c[0x0][0x1fc], R167, 0x1, P0 ;  /* 0x00007f00a6a97a11 */ /* 0x000fe200000f0ca7 */
[C---:B------:R-:W-:Y:S01]  /*f320*/  HMMA.16816.F32 R8, R140.reuse, R146, RZ ;  /* 0x000000928c08723c */ /* 0x040fe200000018ff */
[----:B------:R-:W1:Y:S01]  /*f330*/  LDSM.16.M88.4 R144, [R196] ;  /* 0x00000000c490783b */ /* 0x000e620000000200 */
[C---:B------:R-:W-:Y:S02]  /*f340*/  ISETP.GT.AND P0, PT, R223.reuse, RZ, PT ;  /* 0x000000ffdf00720c */ /* 0x040fe40003f04270 */
[----:B------:R-:W-:Y:S04]  /*f350*/  IADD3 R223, R223, -0x1, RZ ;  /* 0xffffffffdfdf7810 */ /* 0x000fe80007ffe0ff */
[C---:B--2---:R-:W-:Y:S08]  /*f360*/  HMMA.16816.F32 R12, R140.reuse, R148, RZ ;  /* 0x000000948c0c723c */ /* 0x044ff000000018ff */
[C---:B------:R-:W-:Y:S01]  /*f370*/  HMMA.16816.F32 R16, R140.reuse, R150, RZ ;  /* 0x000000968c10723c */ /* 0x040fe200000018ff */
[----:B------:R-:W2:Y:S07]  /*f380*/  LDSM.16.M88.4 R148, [R187] ;  /* 0x00000000bb94783b */ /* 0x000eae0000000200 */
[C---:B---3--:R-:W-:Y:S08]  /*f390*/  HMMA.16816.F32 R20, R140.reuse, R152, RZ ;  /* 0x000000988c14723c */ /* 0x048ff000000018ff */
[C---:B------:R-:W-:Y:S08]  /*f3a0*/  HMMA.16816.F32 R24, R140.reuse, R154, RZ ;  /* 0x0000009a8c18723c */ /* 0x040ff000000018ff */
[C---:B----4-:R-:W-:Y:S08]  /*f3b0*/  HMMA.16816.F32 R28, R140.reuse, R156, RZ ;  /* 0x0000009c8c1c723c */ /* 0x050ff000000018ff */
[----:B------:R-:W-:Y:S01]  /*f3c0*/  HMMA.16816.F32 R32, R140, R158, RZ ;  /* 0x0000009e8c20723c */ /* 0x000fe200000018ff */
[----:B------:R-:W3:Y:S07]  /*f3d0*/  LDSM.16.M88.4 R140, [R185] ;  /* 0x00000000b98c783b */ /* 0x000eee0000000200 */
[C---:B-1----:R-:W-:Y:S01]  /*f3e0*/  HMMA.16816.F32 R4, R136.reuse, R144, R4 ;  /* 0x000000908804723c */ /* 0x042fe20000001804 */
[----:B------:R-:W-:Y:S01]  /*f3f0*/  @!PT LDS RZ, [RZ] ;  /* 0x00000000fffff984 */ /* 0x000fe20000000800 */
[----:B------:R-:W-:Y:S01]  /*f400*/  @!PT LDS RZ, [RZ] ;  /* 0x00000000fffff984 */ /* 0x000fe20000000800 */
[----:B------:R-:W-:Y:S01]  /*f410*/  @!PT LDS RZ, [RZ] ;  /* 0x00000000fffff984 */ /* 0x000fe20000000800 */
[----:B------:R1:W-:Y:S07]  /*f420*/  LDGSTS.E.BYPASS.LTC128B.128 [R205+0x100], [R164.64], !P6 ;  /* 0x00100000a4cd7fae */ /* 0x0003ee000f101d44 */
[C---:B------:R-:W-:Y:S01]  /*f430*/  HMMA.16816.F32 R8, R136.reuse, R146, R8 ;  /* 0x000000928808723c */ /* 0x040fe20000001808 */
[----:B------:R4:W-:Y:S07]  /*f440*/  LDGSTS.E.BYPASS.LTC128B.128 [R205+0x2100], [R134.64], !P4 ;  /* 0x0210000086cd7fae */ /* 0x0009ee000e101d44 */
[C---:B--2---:R-:W-:Y:S01]  /*f450*/  HMMA.16816.F32 R12, R136.reuse, R148, R12 ;  /* 0x00000094880c723c */ /* 0x044fe2000000180c */
[----:B------:R2:W-:Y:S07]  /*f460*/  LDGSTS.E.BYPASS.LTC128B.128 [R205+0x4100], [R172.64], !P5 ;  /* 0x04100000accd7fae */ /* 0x0005ee000e901d44 */
[C---:B------:R-:W-:Y:S01]  /*f470*/  HMMA.16816.F32 R16, R136.reuse, R150, R16 ;  /* 0x000000968810723c */ /* 0x040fe20000001810 */
[----:B------:R5:W-:Y:S07]  /*f480*/  LDGSTS.E.BYPASS.LTC128B.128 [R205+0x1100], [R2.64], !P6 ;  /* 0x0110000002cd7fae */ /* 0x000bee000f101d44 */
[C---:B------:R-:W-:Y:S01]  /*f490*/  HMMA.16816.F32 R20, R136.reuse, R160, R20 ;  /* 0x000000a08814723c */ /* 0x040fe20000001814 */
[----:B------:R1:W-:Y:S07]  /*f4a0*/  LDGSTS.E.BYPASS.LTC128B.128 [R205+0x3100], [R170.64], !P4 ;  /* 0x03100000aacd7fae */ /* 0x0003ee000e101d44 */
[C---:B------:R-:W-:Y:S01]  /*f4b0*/  HMMA.16816.F32 R24, R136.reuse, R162, R24 ;  /* 0x000000a28818723c */ /* 0x040fe20000001818 */
[----:B------:R1:W-:Y:S07]  /*f4c0*/  LDGSTS.E.BYPASS.LTC128B.128 [R205+0x5100], [R168.64], !P5 ;  /* 0x05100000a8cd7fae */ /* 0x0003ee000e901d44 */
[C---:B---3--:R-:W-:Y:S01]  /*f4d0*/  HMMA.16816.F32 R28, R136.reuse, R140, R28 ;  /* 0x0000008c881c723c */ /* 0x048fe2000000181c */
[----:B------:R-:W-:Y:S07]  /*f4e0*/  LDSM.16.M88.4 R152, [R193+0xc100] ;  /* 0x00c10000c198783b */ /* 0x000fee0000000200 */
[----:B------:R-:W-:Y:S01]  /*f4f0*/  HMMA.16816.F32 R32, R136, R142, R32 ;  /* 0x0000008e8820723c */ /* 0x000fe20000001820 */
[----:B------:R-:W3:Y:S08]  /*f500*/  LDSM.16.M88.4 R156, [R192+0x6100] ;  /* 0x00610000c09c783b */ /* 0x000ef00000000200 */
[----:B------:R-:W2:Y:S08]  /*f510*/  LDSM.16.M88.4 R144, [R192+0x6900] ;  /* 0x00690000c090783b */ /* 0x000eb00000000200 */
[----:B-1----:R-:W1:Y:S08]  /*f520*/  LDSM.16.M88.4 R164, [R192+0x7100] ;  /* 0x00710000c0a4783b */ /* 0x002e700000000200 */
[----:B------:R-:W0:Y:S08]  /*f530*/  LDGDEPBAR ;  /* 0x00000000000079af */ /* 0x000e300000000000 */
[----:B------:R-:W1:Y:S01]  /*f540*/  LDSM.16.M88.4 R148, [R192+0x7900] ;  /* 0x00790000c094783b */ /* 0x000e620000000200 */
[C---:B---3--:R-:W-:Y:S07]  /*f550*/  HMMA.16816.F32 R4, R152.reuse, R156, R4 ;  /* 0x0000009c9804723c */ /* 0x048fee0000001804 */
[----:B------:R-:W-:Y:S01]  /*f560*/  LDSM.16.M88.4 R160, [R191+0xc100] ;  /* 0x00c10000bfa0783b */ /* 0x000fe20000000200 */
[C---:B------:R-:W-:Y:S07]  /*f570*/  HMMA.16816.F32 R8, R152.reuse, R158, R8 ;  /* 0x0000009e9808723c */ /* 0x040fee0000001808 */
[----:B------:R-:W3:Y:S01]  /*f580*/  LDSM.16.M88.4 R168, [R184] ;  /* 0x00000000b8a8783b */ /* 0x000ee20000000200 */
[C---:B--2---:R-:W-:Y:S07]  /*f590*/  HMMA.16816.F32 R12, R152.reuse, R144, R12 ;  /* 0x00000090980c723c */ /* 0x044fee000000180c */
[----:B------:R-:W2:Y:S01]  /*f5a0*/  LDSM.16.M88.4 R136, [R184+0x800] ;  /* 0x00080000b888783b */ /* 0x000ea20000000200 */
[C---:B------:R-:W-:Y:S07]  /*f5b0*/  HMMA.16816.F32 R16, R152.reuse, R146, R16 ;  /* 0x000000929810723c */ /* 0x040fee0000001810 */
[----:B------:R-:W2:Y:S01]  /*f5c0*/  LDSM.16.M88.4 R140, [R184+0x1000] ;  /* 0x00100000b88c783b */ /* 0x000ea20000000200 */
[C---:B-1----:R-:W-:Y:S07]  /*f5d0*/  HMMA.16816.F32 R20, R152.reuse, R164, R20 ;  /* 0x000000a49814723c */ /* 0x042fee0000001814 */
[----:B------:R-:W1:Y:S01]  /*f5e0*/  LDSM.16.M88.4 R144, [R184+0x1800] ;  /* 0x00180000b890783b */ /* 0x000e620000000200 */
[C---:B------:R-:W-:Y:S07]  /*f5f0*/  HMMA.16816.F32 R24, R152.reuse, R166, R24 ;  /* 0x000000a69818723c */ /* 0x040fee0000001818 */
[----:B------:R-:W-:Y:S01]  /*f600*/  LDSM.16.M88.4 R156, [R197+0x8900] ;  /* 0x00890000c59c783b */ /* 0x000fe20000000200 */
[C---:B------:R-:W-:Y:S07]  /*f610*/  HMMA.16816.F32 R28, R152.reuse, R148, R28 ;  /* 0x00000094981c723c */ /* 0x040fee000000181c */
[----:B------:R-:W-:Y:S01]  /*f620*/  LDSM.16.M88.4 R164, [R194+0x10100] ;  /* 0x01010000c2a4783b */ /* 0x000fe20000000200 */
[----:B------:R-:W-:Y:S07]  /*f630*/  HMMA.16816.F32 R32, R152, R150, R32 ;  /* 0x000000969820723c */ /* 0x000fee0000001820 */
[----:B------:R-:W-:Y:S01]  /*f640*/  LDSM.16.M88.4 R148, [R198+0x10100] ;  /* 0x01010000c694783b */ /* 0x000fe20000000200 */
[C---:B---3--:R-:W-:Y:S07]  /*f650*/  HMMA.16816.F32 R4, R160.reuse, R168, R4 ;  /* 0x000000a8a004723c */ /* 0x048fee0000001804 */
[----:B------:R-:W3:Y:S01]  /*f660*/  LDSM.16.M88.4 R152, [R197+0x8100] ;  /* 0x00810000c598783b */ /* 0x000ee20000000200 */
[C---:B------:R-:W-:Y:S07]  /*f670*/  HMMA.16816.F32 R8, R160.reuse, R170, R8 ;  /* 0x000000aaa008723c */ /* 0x040fee0000001808 */
[----:B------:R-:W-:Y:S01]  /*f680*/  LDSM.16.M88.4 R168, [R183] ;  /* 0x00000000b7a8783b */ /* 0x000fe20000000200 */
[C---:B--2---:R-:W-:Y:S07]  /*f690*/  HMMA.16816.F32 R12, R160.reuse, R136, R12 ;  /* 0x00000088a00c723c */ /* 0x044fee000000180c */
[----:B------:R-:W-:Y:S01]  /*f6a0*/  LDSM.16.M88.4 R172, [R184+0x4000] ;  /* 0x00400000b8ac783b */ /* 0x000fe20000000200 */
[C---:B------:R-:W-:Y:S07]  /*f6b0*/  HMMA.16816.F32 R16, R160.reuse, R138, R16 ;  /* 0x0000008aa010723c */ /* 0x040fee0000001810 */
[----:B------:R-:W2:Y:S01]  /*f6c0*/  LDSM.16.M88.4 R136, [R197+0x9100] ;  /* 0x00910000c588783b */ /* 0x000ea20000000200 */
[C---:B------:R-:W-:Y:S08]  /*f6d0*/  HMMA.16816.F32 R20, R160.reuse, R140, R20 ;  /* 0x0000008ca014723c */ /* 0x040ff00000001814 */
[C---:B------:R-:W-:Y:S01]  /*f6e0*/  HMMA.16816.F32 R24, R160.reuse, R142, R24 ;  /* 0x0000008ea018723c */ /* 0x040fe20000001818 */
[----:B------:R-:W2:Y:S07]  /*f6f0*/  LDSM.16.M88.4 R140, [R197+0x9900] ;  /* 0x00990000c58c783b */ /* 0x000eae0000000200 */
[C---:B-1----:R-:W-:Y:S08]  /*f700*/  HMMA.16816.F32 R28, R160.reuse, R144, R28 ;  /* 0x00000090a01c723c */ /* 0x042ff0000000181c */
[----:B------:R-:W-:Y:S01]  /*f710*/  HMMA.16816.F32 R32, R160, R146, R32 ;  /* 0x00000092a020723c */ /* 0x000fe20000001820 */
[----:B------:R-:W1:Y:S07]  /*f720*/  LDSM.16.M88.4 R144, [R182] ;  /* 0x00000000b690783b */ /* 0x000e6e0000000200 */
[C---:B---3--:R-:W-:Y:S01]  /*f730*/  HMMA.16816.F32 R4, R148.reuse, R152, R4 ;  /* 0x000000989404723c */ /* 0x048fe20000001804 */
[----:B------:R-:W-:Y:S07]  /*f740*/  LDSM.16.M88.4 R160, [R180] ;  /* 0x00000000b4a0783b */ /* 0x000fee0000000200 */
[C---:B------:R-:W-:Y:S01]  /*f750*/  HMMA.16816.F32 R8, R148.reuse, R154, R8 ;  /* 0x0000009a9408723c */ /* 0x040fe20000001808 */
[----:B------:R-:W3:Y:S07]  /*f760*/  LDSM.16.M88.4 R152, [R181] ;  /* 0x00000000b598783b */ /* 0x000eee0000000200 */
[C---:B------:R-:W-:Y:S08]  /*f770*/  HMMA.16816.F32 R12, R148.reuse, R156, R12 ;  /* 0x0000009c940c723c */ /* 0x040ff0000000180c */
[C---:B------:R-:W-:Y:S01]  /*f780*/  HMMA.16816.F32 R16, R148.reuse, R158, R16 ;  /* 0x0000009e9410723c */ /* 0x040fe20000001810 */
[----:B------:R-:W-:Y:S07]  /*f790*/  LDSM.16.M88.4 R156, [R192+0x8100] ;  /* 0x00810000c09c783b */ /* 0x000fee0000000200 */
[C---:B--2---:R-:W-:Y:S08]  /*f7a0*/  HMMA.16816.F32 R20, R148.reuse, R136, R20 ;  /* 0x000000889414723c */ /* 0x044ff00000001814 */
[C---:B------:R-:W-:Y:S01]  /*f7b0*/  HMMA.16816.F32 R24, R148.reuse, R138, R24 ;  /* 0x0000008a9418723c */ /* 0x040fe20000001818 */
[----:B------:R-:W2:Y:S07]  /*f7c0*/  LDSM.16.M88.4 R136, [R193+0x10100] ;  /* 0x01010000c188783b */ /* 0x000eae0000000200 */
[C---:B------:R-:W-:Y:S08]  /*f7d0*/  HMMA.16816.F32 R28, R148.reuse, R140, R28 ;  /* 0x0000008c941c723c */ /* 0x040ff0000000181c */
[----:B------:R-:W-:Y:S01]  /*f7e0*/  HMMA.16816.F32 R32, R148, R142, R32 ;  /* 0x0000008e9420723c */ /* 0x000fe20000001820 */
[----:B------:R-:W2:Y:S07]  /*f7f0*/  LDSM.16.M88.4 R140, [R192+0x8900] ;  /* 0x00890000c08c783b */ /* 0x000eae0000000200 */
[C---:B------:R-:W-:Y:S01]  /*f800*/  HMMA.16816.F32 R4, R164.reuse, R168, R4 ;  /* 0x000000a8a404723c */ /* 0x040fe20000001804 */
[----:B------:R-:W-:Y:S07]  /*f810*/  LDSM.16.M88.4 R148, [R192+0x9900] ;  /* 0x00990000c094783b */ /* 0x000fee0000000200 */
        /* <DEDUP_REMOVED lines=10> */
[----:B------:R-:W3:Y:S07]  /*f8c0*/  LDSM.16.M88.4 R160, [R184+0x2800] ;  /* 0x00280000b8a0783b */ /* 0x000eee0000000200 */
[C---:B--2---:R-:W-:Y:S01]  /*f8d0*/  HMMA.16816.F32 R4, R136.reuse, R156, R4 ;  /* 0x0000009c8804723c */ /* 0x044fe20000001804 */
[----:B------:R-:W-:Y:S07]  /*f8e0*/  LDSM.16.M88.4 R164, [R197+0xb100] ;  /* 0x00b10000c5a4783b */ /* 0x000fee0000000200 */
[C---:B------:R-:W-:Y:S01]  /*f8f0*/  HMMA.16816.F32 R8, R136.reuse, R158, R8 ;  /* 0x0000009e8808723c */ /* 0x040fe20000001808 */
[----:B------:R-:W-:Y:S07]  /*f900*/  LDSM.16.M88.4 R156, [R197+0xa900] ;  /* 0x00a90000c59c783b */ /* 0x000fee0000000200 */
[C---:B------:R-:W-:Y:S08]  /*f910*/  HMMA.16816.F32 R12, R136.reuse, R140, R12 ;  /* 0x0000008c880c723c */ /* 0x040ff0000000180c */
[C---:B------:R-:W-:Y:S01]  /*f920*/  HMMA.16816.F32 R16, R136.reuse, R142, R16 ;  /* 0x0000008e8810723c */ /* 0x040fe20000001810 */
[----:B------:R-:W2:Y:S07]  /*f930*/  LDSM.16.M88.4 R140, [R184+0x3000] ;  /* 0x00300000b88c783b */ /* 0x000eae0000000200 */
[C---:B-1----:R-:W-:Y:S08]  /*f940*/  HMMA.16816.F32 R20, R136.reuse, R144, R20 ;  /* 0x000000908814723c */ /* 0x042ff00000001814 */
[C---:B------:R-:W-:Y:S01]  /*f950*/  HMMA.16816.F32 R24, R136.reuse, R146, R24 ;  /* 0x000000928818723c */ /* 0x040fe20000001818 */
[----:B------:R-:W1:Y:S07]  /*f960*/  LDSM.16.M88.4 R144, [R184+0x3800] ;  /* 0x00380000b890783b */ /* 0x000e6e0000000200 */
[C---:B------:R-:W-:Y:S08]  /*f970*/  HMMA.16816.F32 R28, R136.reuse, R148, R28 ;  /* 0x00000094881c723c */ /* 0x040ff0000000181c */
[----:B------:R-:W-:Y:S01]  /*f980*/  HMMA.16816.F32 R32, R136, R150, R32 ;  /* 0x000000968820723c */ /* 0x000fe20000001820 */
[----:B------:R-:W-:Y:S07]  /*f990*/  LDSM.16.M88.4 R136, [R198+0x14100] ;  /* 0x01410000c688783b */ /* 0x000fee0000000200 */
[C---:B---3--:R-:W-:Y:S01]  /*f9a0*/  HMMA.16816.F32 R4, R152.reuse, R168, R4 ;  /* 0x000000a89804723c */ /* 0x048fe20000001804 */
[----:B------:R-:W3:Y:S07]  /*f9b0*/  LDSM.16.M88.4 R148, [R197+0xa100] ;  /* 0x00a10000c594783b */ /* 0x000eee0000000200 */
[C---:B------:R-:W-:Y:S01]  /*f9c0*/  HMMA.16816.F32 R8, R152.reuse, R170, R8 ;  /* 0x000000aa9808723c */ /* 0x040fe20000001808 */
[----:B------:R-:W-:Y:S07]  /*f9d0*/  LDSM.16.M88.4 R168, [R179] ;  /* 0x00000000b3a8783b */ /* 0x000fee0000000200 */
[C---:B------:R-:W-:Y:S08]  /*f9e0*/  HMMA.16816.F32 R12, R152.reuse, R160, R12 ;  /* 0x000000a0980c723c */ /* 0x040ff0000000180c */
[C---:B------:R-:W-:Y:S01]  /*f9f0*/  HMMA.16816.F32 R16, R152.reuse, R162, R16 ;  /* 0x000000a29810723c */ /* 0x040fe20000001810 */
[----:B------:R-:W4:Y:S07]  /*fa00*/  LDSM.16.M88.4 R160, [R197+0xb900] ;  /* 0x00b90000c5a0783b */ /* 0x000f2e0000000200 */
[C---:B--2---:R-:W-:Y:S08]  /*fa10*/  HMMA.16816.F32 R20, R152.reuse, R140, R20 ;  /* 0x0000008c9814723c */ /* 0x044ff00000001814 */
        /* <DEDUP_REMOVED lines=12> */
[C---:B------:R-:W-:Y:S08]  /*fae0*/  HMMA.16816.F32 R20, R136.reuse, R164, R20 ;  /* 0x000000a48814723c */ /* 0x040ff00000001814 */
[C---:B------:R-:W-:Y:S01]  /*faf0*/  HMMA.16816.F32 R24, R136.reuse, R166, R24 ;  /* 0x000000a68818723c */ /* 0x040fe20000001818 */
[----:B------:R-:W3:Y:S07]  /*fb00*/  LDSM.16.M88.4 R164, [R192+0xa100] ;  /* 0x00a10000c0a4783b */ /* 0x000eee0000000200 */
[C---:B----4-:R-:W-:Y:S08]  /*fb10*/  HMMA.16816.F32 R28, R136.reuse, R160, R28 ;  /* 0x000000a0881c723c */ /* 0x050ff0000000181c */
[----:B------:R-:W-:Y:S01]  /*fb20*/  HMMA.16816.F32 R32, R136, R162, R32 ;  /* 0x000000a28820723c */ /* 0x000fe20000001820 */
[----:B------:R-:W4:Y:S07]  /*fb30*/  LDSM.16.M88.4 R136, [R192+0xa900] ;  /* 0x00a90000c088783b */ /* 0x000f2e0000000200 */
        /* <DEDUP_REMOVED lines=8> */
[C---:B------:R-:W-:Y:S08]  /*fbc0*/  HMMA.16816.F32 R24, R140.reuse, R150, R24 ;  /* 0x000000968c18723c */ /* 0x040ff00000001818 */
[C---:B------:R-:W-:Y:S08]  /*fbd0*/  HMMA.16816.F32 R28, R140.reuse, R152, R28 ;  /* 0x000000988c1c723c */ /* 0x040ff0000000181c */
[----:B------:R-:W-:Y:S01]  /*fbe0*/  HMMA.16816.F32 R32, R140, R154, R32 ;  /* 0x0000009a8c20723c */ /* 0x000fe20000001820 */
[----:B------:R-:W3:Y:S07]  /*fbf0*/  LDSM.16.M88.4 R140, [R184+0x4800] ;  /* 0x00480000b88c783b */ /* 0x000eee0000000200 */
[C---:B------:R-:W-:Y:S08]  /*fc00*/  HMMA.16816.F32 R4, R156.reuse, R164, R4 ;  /* 0x000000a49c04723c */ /* 0x040ff00000001804 */
[C---:B------:R-:W-:Y:S08]  /*fc10*/  HMMA.16816.F32 R8, R156.reuse, R166, R8 ;  /* 0x000000a69c08723c */ /* 0x040ff00000001808 */
[C---:B----4-:R-:W-:Y:S08]  /*fc20*/  HMMA.16816.F32 R12, R156.reuse, R136, R12 ;  /* 0x000000889c0c723c */ /* 0x050ff0000000180c */
[C---:B------:R-:W-:Y:S01]  /*fc30*/  HMMA.16816.F32 R16, R156.reuse, R138, R16 ;  /* 0x0000008a9c10723c */ /* 0x040fe20000001810 */
[----:B------:R-:W4:Y:S07]  /*fc40*/  LDSM.16.M88.4 R136, [R184+0x5000] ;  /* 0x00500000b888783b */ /* 0x000f2e0000000200 */
[C---:B--2---:R-:W-:Y:S07]  /*fc50*/  HMMA.16816.F32 R20, R156.reuse, R160, R20 ;  /* 0x000000a09c14723c */ /* 0x044fee0000001814 */
[----:B------:R-:W-:Y:S01]  /*fc60*/  @P0 IMAD.WIDE.U32 R160, R223, c[0x0][0x1e0], RZ ;  /* 0x00007800dfa00a25 */ /* 0x000fe200078e00ff */
[C---:B------:R-:W-:Y:S08]  /*fc70*/  HMMA.16816.F32 R24, R156.reuse, R162, R24 ;  /* 0x000000a29c18723c */ /* 0x040ff00000001818 */
[C---:B-1----:R-:W-:Y:S08]  /*fc80*/  HMMA.16816.F32 R28, R156.reuse, R144, R28 ;  /* 0x000000909c1c723c */ /* 0x042ff0000000181c */
[----:B------:R-:W-:Y:S01]  /*fc90*/  HMMA.16816.F32 R32, R156, R146, R32 ;  /* 0x000000929c20723c */ /* 0x000fe20000001820 */
[----:B------:R-:W1:Y:S01]  /*fca0*/  LDSM.16.M88.4 R144, [R184+0x5800] ;  /* 0x00580000b890783b */ /* 0x000e620000000200 */
[----:B------:R-:W-:Y:S06]  /*fcb0*/  DEPBAR.LE SB0, 0x0 ;  /* 0x000080000000791a */ /* 0x000fec0000000000 */
[C---:B------:R-:W-:Y:S01]  /*fcc0*/  HMMA.16816.F32 R4, R168.reuse, R172, R4 ;  /* 0x000000aca804723c */ /* 0x040fe20000001804 */
[----:B------:R-:W-:Y:S07]  /*fcd0*/  BAR.SYNC.DEFER_BLOCKING 0x0 ;  /* 0x0000000000007b1d */ /* 0x000fee0000010000 */
[C---:B------:R-:W-:Y:S08]  /*fce0*/  HMMA.16816.F32 R8, R168.reuse, R174, R8 ;  /* 0x000000aea808723c */ /* 0x040ff00000001808 */
[C---:B---3--:R-:W-:Y:S08]  /*fcf0*/  HMMA.16816.F32 R12, R168.reuse, R140, R12 ;  /* 0x0000008ca80c723c */ /* 0x048ff0000000180c */
[C---:B------:R-:W-:Y:S04]  /*fd00*/  HMMA.16816.F32 R16, R168.reuse, R142, R16 ;  /* 0x0000008ea810723c */ /* 0x040fe80000001810 */
[----:B-----5:R-:W-:Y:S02]  /*fd10*/  FMNMX.FTZ R2, R4, R133, !PT ;  /* 0x0000008504027209 */ /* 0x020fe40007810000 */
[----:B------:R-:W-:Y:S02]  /*fd20*/  FMNMX.FTZ R132, R6, R0, !PT ;  /* 0x0000000006847209 */ /* 0x000fe40007810000 */
[C---:B----4-:R-:W-:Y:S04]  /*fd30*/  HMMA.16816.F32 R20, R168.reuse, R136, R20 ;  /* 0x00000088a814723c */ /* 0x050fe80000001814 */
        /* <DEDUP_REMOVED lines=31> */
[----:B------:R-:W-:Y:S03]  /*ff30*/  FMNMX.FTZ R2, R34, R3, !PT ;  /* 0x0000000322027209 */ /* 0x000fe60007810000 */
[----:B------:R-:W1:Y:S01]  /*ff40*/  SHFL.BFLY PT, R132, R135, 0x2, 0x1f ;  /* 0x0c401f0087847f89 */ /* 0x000e6200000e0000 */
[----:B------:R-:W-:Y:S07]  /*ff50*/  FMNMX.FTZ R137, R35, R2, !PT ;  /* 0x0000000223897209 */ /* 0x000fee0007810000 */
[----:B------:R-:W2:Y:S01]  /*ff60*/  SHFL.BFLY PT, R2, R137, 0x2, 0x1f ;  /* 0x0c401f0089027f89 */ /* 0x000ea200000e0000 */
[----:B-1----:R-:W-:Y:S07]  /*ff70*/  FMNMX.FTZ R139, R135, R132, !PT ;  /* 0x00000084878b7209 */ /* 0x002fee0007810000 */
[----:B------:R-:W1:Y:S01]  /*ff80*/  SHFL.BFLY PT, R132, R139, 0x1, 0x1f ;  /* 0x0c201f008b847f89 */ /* 0x000e6200000e0000 */
[----:B--2---:R-:W-:Y:S02]  /*ff90*/  FMNMX.FTZ R134, R137, R2, !PT ;  /* 0x0000000289867209 */ /* 0x004fe40007810000 */
[----:B------:R-:W-:Y:S05]  /*ffa0*/  @P0 SHF.R.S32.HI R137, RZ, 0x1f, R223 ;  /* 0x0000001fff890819 */ /* 0x000fea00000114df */
[----:B------:R-:W2:Y:S01]  /*ffb0*/  SHFL.BFLY PT, R3, R134, 0x1, 0x1f ;  /* 0x0c201f0086037f89 */ /* 0x000ea200000e0000 */
[----:B------:R-:W-:Y:S04]  /*ffc0*/  @P0 IMAD R137, R137, c[0x0][0x1e0], RZ ;  /* 0x0000780089890a24 */ /* 0x000fe800078e02ff */
[----:B------:R-:W-:Y:S05]  /*ffd0*/  @P0 IMAD R137, R223, c[0x0][0x1e4], R137 ;  /* 0x00007900df890a24 */ /* 0x000fea00078e0289 */
[----:B------:R-:W-:Y:S04]  /*ffe0*/  @P0 IADD3 R137, R161, R137, RZ ;  /* 0x00000089a1890210 */ /* 0x000fe80007ffe0ff */
[C---:B------:R-:W-:Y:S02]  /*fff0*/  @P0 SHF.L.U64.HI R137, R160.reuse, 0x6, R137 ;  /* 0x00000006a0890819 */ /* 0x040fe40000010289 */
[----:B-1----:R-:W-:Y:S02]  /*10000*/  FMNMX.FTZ R132, R139, R132, !PT ;  /* 0x000000848b847209 */ /* 0x002fe40007810000 */
[----:B------:R-:W-:Y:S03]  /*10010*/  @P0 SHF.L.U32 R139, R160, 0x6, RZ ;  /* 0x00000006a08b0819 */ /* 0x000fe600000006ff */
[C---:B------:R-:W-:Y:S01]  /*10020*/  FADD.FTZ R2, -R132.reuse, R133 ;  /* 0x0000008584027221 */ /* 0x040fe20000010100 */
[----:B------:R-:W-:Y:S01]  /*10030*/  @P0 IADD3 R136, P4, R139, R212, RZ ;  /* 0x000000d48b880210 */ /* 0x000fe20007f9e0ff */
[----:B------:R-:W-:Y:S01]  /*10040*/  FMUL.FTZ R166, R132, c[0x0][0x2d0] ;  /* 0x0000b40084a67a20 */ /* 0x000fe20000410000 */
[----:B--2---:R-:W-:Y:S01]  /*10050*/  FMNMX.FTZ R3, R134, R3, !PT ;  /* 0x0000000386037209 */ /* 0x004fe20007810000 */
[----:B------:R-:W-:Y:S02]  /*10060*/  FMUL.FTZ R135, R2, c[0x0][0x2d0] ;  /* 0x0000b40002877a20 */ /* 0x000fe40000410000 */
[----:B------:R-:W-:Y:S02]  /*10070*/  FFMA.FTZ R162, R8, c[0x0][0x2d0], -R166 ;  /* 0x0000b40008a27a23 */ /* 0x000fe400000108a6 */
[----:B------:R1:W2:Y:S01]  /*10080*/  MUFU.EX2 R2, R135 ;  /* 0x0000008700027308 */ /* 0x0002a20000000800 */
[C---:B------:R-:W-:Y:S02]  /*10090*/  FMUL.FTZ R165, R3.reuse, c[0x0][0x2d0] ;  /* 0x0000b40003a57a20 */ /* 0x040fe40000410000 */
[----:B------:R-:W-:Y:S02]  /*100a0*/  FADD.FTZ R133, -R3, R0 ;  /* 0x0000000003857221 */ /* 0x000fe40000010100 */
[--C-:B------:R-:W-:Y:S02]  /*100b0*/  FFMA.FTZ R134, R5, c[0x0][0x2d0], -R166.reuse ;  /* 0x0000b40005867a23 */ /* 0x100fe400000108a6 */
[--C-:B------:R-:W-:Y:S02]  /*100c0*/  FFMA.FTZ R160, R9, c[0x0][0x2d0], -R166.reuse ;  /* 0x0000b40009a07a23 */ /* 0x100fe400000108a6 */
[--C-:B------:R-:W-:Y:S02]  /*100d0*/  FFMA.FTZ R164, R11, c[0x0][0x2d0], -R165.reuse ;  /* 0x0000b4000ba47a23 */ /* 0x100fe400000108a5 */
[----:B------:R-:W-:Y:S01]  /*100e0*/  FMUL.FTZ R0, R133, c[0x0][0x2d0] ;  /* 0x0000b40085007a20 */ /* 0x000fe20000410000 */
[----:B------:R-:W-:Y:S01]  /*100f0*/  MUFU.EX2 R134, R134 ;  /* 0x0000008600867308 */ /* 0x000fe20000000800 */
[--C-:B------:R-:W-:Y:S02]  /*10100*/  FFMA.FTZ R133, R4, c[0x0][0x2d0], -R166.reuse ;  /* 0x0000b40004857a23 */ /* 0x100fe400000108a6 */
[--C-:B------:R-:W-:Y:S02]  /*10110*/  FFMA.FTZ R226, R24, c[0x0][0x2d0], -R166.reuse ;  /* 0x0000b40018e27a23 */ /* 0x100fe400000108a6 */
[----:B------:R-:W-:Y:S02]  /*10120*/  FFMA.FTZ R233, R27, c[0x0][0x2d0], -R165 ;  /* 0x0000b4001be97a23 */ /* 0x000fe400000108a5 */
[--C-:B------:R-:W-:Y:S02]  /*10130*/  FFMA.FTZ R232, R28, c[0x0][0x2d0], -R166.reuse ;  /* 0x0000b4001ce87a23 */ /* 0x100fe400000108a6 */
[--C-:B------:R-:W-:Y:S01]  /*10140*/  FFMA.FTZ R235, R29, c[0x0][0x2d0], -R166.reuse ;  /* 0x0000b4001deb7a23 */ /* 0x100fe200000108a6 */
[----:B------:R-:W3:Y:S01]  /*10150*/  MUFU.EX2 R0, R0 ;  /* 0x0000000000007308 */ /* 0x000ee20000000800 */
[----:B------:R-:W-:Y:S01]  /*10160*/  FFMA.FTZ R234, R32, c[0x0][0x2d0], -R166 ;  /* 0x0000b40020ea7a23 */ /* 0x000fe200000108a6 */
[----:B-1----:R-:W-:Y:S01]  /*10170*/  @P0 IADD3 R135, P1, R139, R208, RZ ;  /* 0x000000d08b870210 */ /* 0x002fe20007f3e0ff */
[C---:B--2---:R-:W-:Y:S02]  /*10180*/  FMUL.FTZ R4, R2.reuse, R128 ;  /* 0x0000008002047220 */ /* 0x044fe40000410000 */
[C---:B------:R-:W-:Y:S01]  /*10190*/  FMUL.FTZ R5, R2.reuse, R129 ;  /* 0x0000008102057220 */ /* 0x040fe20000410000 */
[----:B------:R-:W-:Y:S01]  /*101a0*/  @P0 LEA R170, P2, R135, c[0x0][0x1c8], 0x1 ;  /* 0x0000720087aa0a11 */ /* 0x000fe200078408ff */
[C---:B------:R-:W-:Y:S01]  /*101b0*/  FMUL.FTZ R8, R2.reuse, R124 ;  /* 0x0000007c02087220 */ /* 0x040fe20000410000 */
[----:B------:R-:W-:Y:S01]  /*101c0*/  @P0 IADD3.X R138, R137, R211, RZ, P1, !PT ;  /* 0x000000d3898a0210 */ /* 0x000fe20000ffe4ff */
[C---:B------:R-:W-:Y:S01]  /*101d0*/  FMUL.FTZ R9, R2.reuse, R125 ;  /* 0x0000007d02097220 */ /* 0x040fe20000410000 */
[----:B------:R-:W-:Y:S01]  /*101e0*/  @P0 IADD3 R161, P1, R139, R213, RZ ;  /* 0x000000d58ba10210 */ /* 0x000fe20007f3e0ff */
[----:B------:R-:W1:Y:S01]  /*101f0*/  MUFU.EX2 R133, R133 ;  /* 0x0000008500857308 */ /* 0x000e620000000800 */
[----:B------:R-:W-:Y:S01]  /*10200*/  @P0 LEA.HI.X R171, R135, c[0x0][0x1cc], R138, 0x1, P2 ;  /* 0x0000730087ab0a11 */ /* 0x000fe200010f0c8a */
[----:B------:R-:W-:Y:S01]  /*10210*/  FMUL.FTZ R36, R2, R36 ;  /* 0x0000002402247220 */ /* 0x000fe20000410000 */
[----:B------:R-:W-:Y:S01]  /*10220*/  @P0 LEA R168, P2, R136, c[0x0][0x1c8], 0x1 ;  /* 0x0000720088a80a11 */ /* 0x000fe200078408ff */
[----:B------:R-:W-:Y:S01]  /*10230*/  FMUL.FTZ R37, R2, R37 ;  /* 0x0000002502257220 */ /* 0x000fe20000410000 */
[----:B------:R-:W-:Y:S01]  /*10240*/  @P0 IADD3.X R135, R137, R219, RZ, P4, !PT ;  /* 0x000000db89870210 */ /* 0x000fe200027fe4ff */
[----:B------:R2:W-:Y:S01]  /*10250*/  @P0 LDGSTS.E.BYPASS.LTC128B.128 [R205+0x6100], [R170.64], !P6 ;  /* 0x06100000aacd0fae */ /* 0x0005e2000f101d44 */
[----:B------:R-:W-:Y:S01]  /*10260*/  ISETP.NE.AND P4, PT, R204, RZ, PT ;  /* 0x000000ffcc00720c */ /* 0x000fe20003f85270 */
[----:B------:R-:W-:Y:S01]  /*10270*/  FMUL.FTZ R40, R2, R40 ;  /* 0x0000002802287220 */ /* 0x000fe20000410000 */
[----:B------:R-:W-:Y:S01]  /*10280*/  @P0 LEA.HI.X R169, R136, c[0x0][0x1cc], R135, 0x1, P2 ;  /* 0x0000730088a90a11 */ /* 0x000fe200010f0c87 */
[----:B------:R-:W-:Y:S01]  /*10290*/  MUFU.EX2 R160, R160 ;  /* 0x000000a000a07308 */ /* 0x000fe20000000800 */
[----:B------:R-:W-:Y:S01]  /*102a0*/  @P0 LEA R172, P3, R161, c[0x0][0x1c8], 0x1 ;  /* 0x00007200a1ac0a11 */ /* 0x000fe200078608ff */
[----:B------:R-:W-:Y:S01]  /*102b0*/  FMUL.FTZ R41, R2, R41 ;  /* 0x0000002902297220 */ /* 0x000fe20000410000 */
[----:B------:R-:W-:Y:S01]  /*102c0*/  @P0 IADD3.X R138, R137, R220, RZ, P1, !PT ;  /* 0x000000dc898a0210 */ /* 0x000fe20000ffe4ff */
[----:B---3--:R-:W-:Y:S01]  /*102d0*/  FMUL.FTZ R11, R0, R127 ;  /* 0x0000007f000b7220 */ /* 0x008fe20000410000 */
[----:B------:R-:W-:Y:S01]  /*102e0*/  @P0 IADD3 R139, P1, R216, R139, RZ ;  /* 0x0000008bd88b0210 */ /* 0x000fe20007f3e0ff */
[C---:B------:R-:W-:Y:S01]  /*102f0*/  FMUL.FTZ R38, R0.reuse, R38 ;  /* 0x0000002600267220 */ /* 0x040fe20000410000 */
[----:B------:R-:W-:Y:S01]  /*10300*/  @P0 LEA.HI.X R173, R161, c[0x0][0x1cc], R138, 0x1, P3 ;  /* 0x00007300a1ad0a11 */ /* 0x000fe200018f0c8a */
[----:B------:R-:W-:Y:S01]  /*10310*/  FMUL.FTZ R39, R0, R39 ;  /* 0x0000002700277220 */ /* 0x000fe20000410000 */
[----:B------:R-:W-:Y:S01]  /*10320*/  @P0 IADD3.X R137, R202, R137, RZ, P1, !PT ;  /* 0x00000089ca890210 */ /* 0x000fe20000ffe4ff */
[----:B------:R3:W4:Y:S01]  /*10330*/  MUFU.EX2 R135, R162 ;  /* 0x000000a200877308 */ /* 0x0007220000000800 */
[C---:B------:R-:W-:Y:S01]  /*10340*/  @P0 IADD3 R136, P3, R139.reuse, R208, RZ ;  /* 0x000000d08b880210 */ /* 0x040fe20007f7e0ff */
[----:B------:R5:W-:Y:S01]  /*10350*/  @P0 LDGSTS.E.BYPASS.LTC128B.128 [R205+0x8100], [R172.64], !P4 ;  /* 0x08100000accd0fae */ /* 0x000be2000e101d44 */
[C---:B------:R-:W-:Y:S01]  /*10360*/  @P0 IADD3 R138, P2, R139.reuse, R213, RZ ;  /* 0x000000d58b8a0210 */ /* 0x040fe20007f5e0ff */
[C---:B------:R-:W-:Y:S01]  /*10370*/  FMUL.FTZ R42, R0.reuse, R42 ;  /* 0x0000002a002a7220 */ /* 0x040fe20000410000 */
[----:B------:R-:W-:Y:S01]  /*10380*/  @P0 IADD3 R139, P1, R139, R212, RZ ;  /* 0x000000d48b8b0210 */ /* 0x000fe20007f3e0ff */
[----:B------:R-:W-:Y:S01]  /*10390*/  FMUL.FTZ R43, R0, R43 ;  /* 0x0000002b002b7220 */ /* 0x000fe20000410000 */
[C---:B------:R-:W-:Y:S01]  /*103a0*/  @P0 IADD3.X R161, R137.reuse, R211, RZ, P3, !PT ;  /* 0x000000d389a10210 */ /* 0x040fe20001ffe4ff */
[----:B------:R-:W-:Y:S01]  /*103b0*/  FFMA.FTZ R236, R30, c[0x0][0x2d0], -R165 ;  /* 0x0000b4001eec7a23 */ /* 0x000fe200000108a5 */
[C---:B------:R-:W-:Y:S01]  /*103c0*/  @P0 LEA R228, P3, R136.reuse, c[0x0][0x1c8], 0x1 ;  /* 0x0000720088e40a11 */ /* 0x040fe200078608ff */
[----:B------:R2:W-:Y:S01]  /*103d0*/  @P0 LDGSTS.E.BYPASS.LTC128B.128 [R205+0xa100], [R168.64], !P5 ;  /* 0x0a100000a8cd0fae */ /* 0x0005e2000e901d44 */
[----:B------:R-:W-:Y:S01]  /*103e0*/  @P0 IADD3.X R163, R137, R220, RZ, P2, !PT ;  /* 0x000000dc89a30210 */ /* 0x000fe200017fe4ff */
[----:B------:R-:W-:Y:S01]  /*103f0*/  MUFU.EX2 R164, R164 ;  /* 0x000000a400a47308 */ /* 0x000fe20000000800 */
[----:B------:R-:W-:Y:S01]  /*10400*/  @P0 LEA.HI.X R229, R136, c[0x0][0x1cc], R161, 0x1, P3 ;  /* 0x0000730088e50a11 */ /* 0x000fe200018f0ca1 */
[--C-:B------:R-:W-:Y:S01]  /*10410*/  FFMA.FTZ R136, R6, c[0x0][0x2d0], -R165.reuse ;  /* 0x0000b40006887a23 */ /* 0x100fe200000108a5 */
[----:B------:R-:W-:Y:S01]  /*10420*/  @P0 LEA R174, P2, R138, c[0x0][0x1c8], 0x1 ;  /* 0x000072008aae0a11 */ /* 0x000fe200078408ff */
[----:B------:R-:W-:Y:S01]  /*10430*/  FFMA.FTZ R161, R7, c[0x0][0x2d0], -R165 ;  /* 0x0000b40007a17a23 */ /* 0x000fe200000108a5 */
[----:B-1----:R-:W-:Y:S01]  /*10440*/  F2FP.PACK_AB R128, R134, R133 ;  /* 0x000000858680723e */ /* 0x002fe200000000ff */
[----:B------:R1:W-:Y:S01]  /*10450*/  @P0 LDGSTS.E.BYPASS.LTC128B.128 [R205+0x7100], [R228.64], !P6 ;  /* 0x07100000e4cd0fae */ /* 0x0003e2000f101d44 */
[----:B------:R-:W-:Y:S01]  /*10460*/  @P0 LEA.HI.X R175, R138, c[0x0][0x1cc], R163, 0x1, P2 ;  /* 0x000073008aaf0a11 */ /* 0x000fe200010f0ca3 */
[--C-:B------:R-:W-:Y:S02]  /*10470*/  FFMA.FTZ R163, R10, c[0x0][0x2d0], -R165.reuse ;  /* 0x0000b4000aa37a23 */ /* 0x100fe400000108a5 */
[----:B------:R-:W-:Y:S01]  /*10480*/  MUFU.EX2 R161, R161 ;  /* 0x000000a100a17308 */ /* 0x000fe20000000800 */
[C---:B------:R-:W-:Y:S01]  /*10490*/  FMUL.FTZ R6, R0.reuse, R130 ;  /* 0x0000008200067220 */ /* 0x040fe20000410000 */
[----:B---3--:R-:W-:Y:S01]  /*104a0*/  @P0 IADD3.X R162, R137, R219, RZ, P1, !PT ;  /* 0x000000db89a20210 */ /* 0x008fe20000ffe4ff */
[----:B------:R-:W-:Y:S01]  /*104b0*/  FMUL.FTZ R7, R0, R131 ;  /* 0x0000008300077220 */ /* 0x000fe20000410000 */
[C---:B------:R-:W-:Y:S01]  /*104c0*/  @P0 LEA R230, P1, R139.reuse, c[0x0][0x1c8], 0x1 ;  /* 0x000072008be60a11 */ /* 0x040fe200078208ff */
[----:B------:R3:W-:Y:S01]  /*104d0*/  @P0 LDGSTS.E.BYPASS.LTC128B.128 [R205+0x9100], [R174.64], !P4 ;  /* 0x09100000aecd0fae */ /* 0x0007e2000e101d44 */
[----:B----4-:R-:W-:Y:S01]  /*104e0*/  F2FP.PACK_AB R130, R160, R135 ;  /* 0x00000087a082723e */ /* 0x010fe200000000ff */
[----:B------:R-:W-:Y:S01]  /*104f0*/  FMUL.FTZ R10, R0, R126 ;  /* 0x0000007e000a7220 */ /* 0x000fe20000410000 */
[----:B------:R-:W-:Y:S01]  /*10500*/  @P0 LEA.HI.X R231, R139, c[0x0][0x1cc], R162, 0x1, P1 ;  /* 0x000073008be70a11 */ /* 0x000fe200008f0ca2 */
[--C-:B------:R-:W-:Y:S01]  /*10510*/  FFMA.FTZ R239, R31, c[0x0][0x2d0], -R165.reuse ;  /* 0x0000b4001fef7a23 */ /* 0x100fe200000108a5 */
[----:B------:R-:W4:Y:S01]  /*10520*/  MUFU.EX2 R162, R136 ;  /* 0x0000008800a27308 */ /* 0x000f220000000800 */
[C---:B------:R-:W-:Y:S02]  /*10530*/  FMUL.FTZ R44, R2.reuse, R44 ;  /* 0x0000002c022c7220 */ /* 0x040fe40000410000 */
[----:B------:R2:W-:Y:S01]  /*10540*/  @P0 LDGSTS.E.BYPASS.LTC128B.128 [R205+0xb100], [R230.64], !P5 ;  /* 0x0b100000e6cd0fae */ /* 0x0005e2000e901d44 */
[----:B------:R-:W-:Y:S02]  /*10550*/  FMUL.FTZ R45, R2, R45 ;  /* 0x0000002d022d7220 */ /* 0x000fe40000410000 */
[C---:B------:R-:W-:Y:S02]  /*10560*/  FMUL.FTZ R46, R0.reuse, R46 ;  /* 0x0000002e002e7220 */ /* 0x040fe40000410000 */
[----:B------:R-:W-:Y:S02]  /*10570*/  FMUL.FTZ R47, R0, R47 ;  /* 0x0000002f002f7220 */ /* 0x000fe40000410000 */
[----:B------:R-:W3:Y:S01]  /*10580*/  MUFU.EX2 R163, R163 ;  /* 0x000000a300a37308 */ /* 0x000ee20000000800 */
[----:B------:R-:W-:Y:S01]  /*10590*/  LDSM.16.MT88.4 R140, [R190+0x100] ;  /* 0x00010000be8c783b */ /* 0x000fe20000004200 */
[C---:B------:R-:W-:Y:S02]  /*105a0*/  FMUL.FTZ R48, R2.reuse, R48 ;  /* 0x0000003002307220 */ /* 0x040fe40000410000 */
[--C-:B-1----:R-:W-:Y:S02]  /*105b0*/  FFMA.FTZ R229, R25, c[0x0][0x2d0], -R166.reuse ;  /* 0x0000b40019e57a23 */ /* 0x102fe400000108a6 */
[----:B------:R-:W-:Y:S02]  /*105c0*/  FMUL.FTZ R49, R2, R49 ;  /* 0x0000003102317220 */ /* 0x000fe40000410000 */
[C---:B------:R-:W-:Y:S01]  /*105d0*/  FMUL.FTZ R50, R0.reuse, R50 ;  /* 0x0000003200327220 */ /* 0x040fe20000410000 */
[----:B------:R-:W-:Y:S01]  /*105e0*/  LDSM.16.MT88.4 R144, [R189+0x100] ;  /* 0x00010000bd90783b */ /* 0x000fe20000004200 */
[----:B------:R-:W-:Y:S01]  /*105f0*/  FMUL.FTZ R51, R0, R51 ;  /* 0x0000003300337220 */ /* 0x000fe20000410000 */
[----:B------:R-:W-:Y:S01]  /*10600*/  MUFU.EX2 R226, R226 ;  /* 0x000000e200e27308 */ /* 0x000fe20000000800 */
[C---:B------:R-:W-:Y:S01]  /*10610*/  FMUL.FTZ R52, R2.reuse, R52 ;  /* 0x0000003402347220 */ /* 0x040fe20000410000 */
[----:B----4-:R-:W-:Y:S01]  /*10620*/  F2FP.PACK_AB R129, R161, R162 ;  /* 0x000000a2a181723e */ /* 0x010fe200000000ff */
[----:B------:R-:W-:Y:S03]  /*10630*/  FMUL.FTZ R53, R2, R53 ;  /* 0x0000003502357220 */ /* 0x000fe60000410000 */
[----:B------:R-:W1:Y:S01]  /*10640*/  LDSM.16.MT88.4 R136, [R195+0x100] ;  /* 0x00010000c388783b */ /* 0x000e620000004200 */
[----:B------:R-:W-:Y:S02]  /*10650*/  FMUL.FTZ R54, R0, R54 ;  /* 0x0000003600367220 */ /* 0x000fe40000410000 */
[--C-:B--2---:R-:W-:Y:S01]  /*10660*/  FFMA.FTZ R230, R26, c[0x0][0x2d0], -R165.reuse ;  /* 0x0000b4001ae67a23 */ /* 0x104fe200000108a5 */
[----:B------:R-:W-:Y:S01]  /*10670*/  MUFU.EX2 R229, R229 ;  /* 0x000000e500e57308 */ /* 0x000fe20000000800 */
[----:B------:R-:W-:Y:S01]  /*10680*/  FMUL.FTZ R55, R0, R55 ;  /* 0x0000003700377220 */ /* 0x000fe20000410000 */
[----:B---3--:R-:W-:Y:S02]  /*10690*/  F2FP.PACK_AB R131, R164, R163 ;  /* 0x000000a3a483723e */ /* 0x008fe400000000ff */
[----:B------:R-:W2:Y:S01]  /*106a0*/  LDSM.16.MT88.4 R124, [R188+0x100] ;  /* 0x00010000bc7c783b */ /* 0x000ea20000004200 */
[C---:B------:R-:W-:Y:S02]  /*106b0*/  FMUL.FTZ R56, R2.reuse, R56 ;  /* 0x0000003802387220 */ /* 0x040fe40000410000 */
[----:B------:R-:W-:Y:S02]  /*106c0*/  FMUL.FTZ R57, R2, R57 ;  /* 0x0000003902397220 */ /* 0x000fe40000410000 */
[C---:B------:R-:W-:Y:S01]  /*106d0*/  FMUL.FTZ R58, R0.reuse, R58 ;  /* 0x0000003a003a7220 */ /* 0x040fe20000410000 */
[----:B------:R-:W-:Y:S01]  /*106e0*/  MUFU.EX2 R230, R230 ;  /* 0x000000e600e67308 */ /* 0x000fe20000000800 */
[----:B------:R-:W-:Y:S01]  /*106f0*/  FMUL.FTZ R59, R0, R59 ;  /* 0x0000003b003b7220 */ /* 0x000fe20000410000 */
[----:B------:R-:W-:Y:S01]  /*10700*/  LDSM.16.MT88.4 R148, [R195+0x2900] ;  /* 0x00290000c394783b */ /* 0x000fe20000004200 */
[C---:B------:R-:W-:Y:S02]  /*10710*/  FMUL.FTZ R60, R2.reuse, R60 ;  /* 0x0000003c023c7220 */ /* 0x040fe40000410000 */
[----:B------:R-:W-:Y:S02]  /*10720*/  FMUL.FTZ R61, R2, R61 ;  /* 0x0000003d023d7220 */ /* 0x000fe40000410000 */
[C---:B------:R-:W-:Y:S02]  /*10730*/  FMUL.FTZ R62, R0.reuse, R62 ;  /* 0x0000003e003e7220 */ /* 0x040fe40000410000 */
[----:B------:R-:W-:Y:S01]  /*10740*/  FMUL.FTZ R63, R0, R63 ;  /* 0x0000003f003f7220 */ /* 0x000fe20000410000 */
[----:B------:R-:W-:Y:S01]  /*10750*/  LDSM.16.MT88.4 R152, [R190+0x2900] ;  /* 0x00290000be98783b */ /* 0x000fe20000004200 */
[C---:B------:R-:W-:Y:S01]  /*10760*/  FMUL.FTZ R64, R2.reuse, R64 ;  /* 0x0000004002407220 */ /* 0x040fe20000410000 */
[----:B------:R-:W-:Y:S01]  /*10770*/  MUFU.EX2 R233, R233 ;  /* 0x000000e900e97308 */ /* 0x000fe20000000800 */
[----:B------:R-:W-:Y:S02]  /*10780*/  FMUL.FTZ R65, R2, R65 ;  /* 0x0000004102417220 */ /* 0x000fe40000410000 */
[C---:B------:R-:W-:Y:S02]  /*10790*/  FMUL.FTZ R66, R0.reuse, R66 ;  /* 0x0000004200427220 */ /* 0x040fe40000410000 */
[----:B------:R-:W-:Y:S01]  /*107a0*/  FMUL.FTZ R67, R0, R67 ;  /* 0x0000004300437220 */ /* 0x000fe20000410000 */
[----:B------:R-:W-:Y:S01]  /*107b0*/  LDSM.16.MT88.4 R156, [R189+0x2900] ;  /* 0x00290000bd9c783b */ /* 0x000fe20000004200 */
[C---:B------:R-:W-:Y:S02]  /*107c0*/  FMUL.FTZ R68, R2.reuse, R68 ;  /* 0x0000004402447220 */ /* 0x040fe40000410000 */
[----:B------:R-:W-:Y:S01]  /*107d0*/  FMUL.FTZ R69, R2, R69 ;  /* 0x0000004502457220 */ /* 0x000fe20000410000 */
[----:B------:R-:W-:Y:S01]  /*107e0*/  MUFU.EX2 R232, R232 ;  /* 0x000000e800e87308 */ /* 0x000fe20000000800 */
[C---:B------:R-:W-:Y:S02]  /*107f0*/  FMUL.FTZ R70, R0.reuse, R70 ;  /* 0x0000004600467220 */ /* 0x040fe40000410000 */
[----:B------:R-:W-:Y:S01]  /*10800*/  FMUL.FTZ R71, R0, R71 ;  /* 0x0000004700477220 */ /* 0x000fe20000410000 */
[C---:B-1----:R-:W-:Y:S01]  /*10810*/  HMMA.16816.F32 R4, R128.reuse, R136, R4 ;  /* 0x000000888004723c */ /* 0x042fe20000001804 */
[----:B------:R-:W-:Y:S04]  /*10820*/  LDSM.16.MT88.4 R24, [R188+0x1100] ;  /* 0x00110000bc18783b */ /* 0x000fe80000004200 */
[C---:B------:R-:W-:Y:S01]  /*10830*/  FMUL.FTZ R72, R2.reuse, R72 ;  /* 0x0000004802487220 */ /* 0x040fe20000410000 */
[----:B------:R-:W-:Y:S01]  /*10840*/  MUFU.EX2 R235, R235 ;  /* 0x000000eb00eb7308 */ /* 0x000fe20000000800 */
[----:B------:R-:W-:Y:S01]  /*10850*/  FMUL.FTZ R73, R2, R73 ;  /* 0x0000004902497220 */ /* 0x000fe20000410000 */
[C---:B------:R-:W-:Y:S01]  /*10860*/  HMMA.16816.F32 R8, R128.reuse, R138, R8 ;  /* 0x0000008a8008723c */ /* 0x040fe20000001808 */
[----:B------:R-:W1:Y:S03]  /*10870*/  LDSM.16.MT88.4 R136, [R195+0x2100] ;  /* 0x00210000c388783b */ /* 0x000e660000004200 */
[C---:B------:R-:W-:Y:S02]  /*10880*/  FMUL.FTZ R74, R0.reuse, R74 ;  /* 0x0000004a004a7220 */ /* 0x040fe40000410000 */
[----:B------:R-:W-:Y:S02]  /*10890*/  FMUL.FTZ R75, R0, R75 ;  /* 0x0000004b004b7220 */ /* 0x000fe40000410000 */
[C---:B------:R-:W-:Y:S01]  /*108a0*/  HMMA.16816.F32 R36, R128.reuse, R140, R36 ;  /* 0x0000008c8024723c */ /* 0x040fe20000001824 */
[----:B------:R-:W-:Y:S01]  /*108b0*/  LDSM.16.MT88.4 R28, [R190+0x1900] ;  /* 0x00190000be1c783b */ /* 0x000fe20000004200 */
[----:B------:R-:W-:Y:S02]  /*108c0*/  MUFU.EX2 R234, R234 ;  /* 0x000000ea00ea7308 */ /* 0x000fe40000000800 */
[C---:B------:R-:W-:Y:S02]  /*108d0*/  FMUL.FTZ R76, R2.reuse, R76 ;  /* 0x0000004c024c7220 */ /* 0x040fe40000410000 */
[----:B------:R-:W-:Y:S02]  /*108e0*/  FMUL.FTZ R77, R2, R77 ;  /* 0x0000004d024d7220 */ /* 0x000fe40000410000 */
[C---:B------:R-:W-:Y:S01]  /*108f0*/  HMMA.16816.F32 R40, R128.reuse, R142, R40 ;  /* 0x0000008e8028723c */ /* 0x040fe20000001828 */
[----:B------:R-:W3:Y:S03]  /*10900*/  LDSM.16.MT88.4 R140, [R190+0x2100] ;  /* 0x00210000be8c783b */ /* 0x000ee60000004200 */
[C---:B------:R-:W-:Y:S01]  /*10910*/  FMUL.FTZ R78, R0.reuse, R78 ;  /* 0x0000004e004e7220 */ /* 0x040fe20000410000 */
[----:B------:R-:W-:Y:S01]  /*10920*/  MUFU.EX2 R236, R236 ;  /* 0x000000ec00ec7308 */ /* 0x000fe20000000800 */
[----:B------:R-:W-:Y:S02]  /*10930*/  FMUL.FTZ R79, R0, R79 ;  /* 0x0000004f004f7220 */ /* 0x000fe40000410000 */
[C---:B------:R-:W-:Y:S01]  /*10940*/  HMMA.16816.F32 R44, R128.reuse, R144, R44 ;  /* 0x00000090802c723c */ /* 0x040fe2000000182c */
[----:B------:R-:W0:Y:S03]  /*10950*/  LDGDEPBAR ;  /* 0x00000000000079af */ /* 0x000e260000000000 */
[C---:B------:R-:W-:Y:S02]  /*10960*/  FMUL.FTZ R80, R2.reuse, R80 ;  /* 0x0000005002507220 */ /* 0x040fe40000410000 */
[----:B------:R-:W-:Y:S01]  /*10970*/  FMUL.FTZ R81, R2, R81 ;  /* 0x0000005102517220 */ /* 0x000fe20000410000 */
[----:B------:R-:W-:Y:S01]  /*10980*/  MUFU.EX2 R239, R239 ;  /* 0x000000ef00ef7308 */ /* 0x000fe20000000800 */
[C---:B------:R-:W-:Y:S01]  /*10990*/  HMMA.16816.F32 R48, R128.reuse, R146, R48 ;  /* 0x000000928030723c */ /* 0x040fe20000001830 */
[----:B------:R-:W-:Y:S03]  /*109a0*/  LDSM.16.MT88.4 R144, [R188+0x900] ;  /* 0x00090000bc90783b */ /* 0x000fe60000004200 */
        /* <DEDUP_REMOVED lines=23> */
[C---:B------:R-:W-:Y:S01]  /*10b20*/  FMUL.FTZ R96, R2.reuse, R96 ;  /* 0x0000006002607220 */ /* 0x040fe20000410000 */
[C---:B--2---:R-:W-:Y:S03]  /*10b30*/  HMMA.16816.F32 R76, R128.reuse, R124, R76 ;  /* 0x0000007c804c723c */ /* 0x044fe6000000184c */
[----:B------:R-:W-:Y:S02]  /*10b40*/  FMUL.FTZ R97, R2, R97 ;  /* 0x0000006102617220 */ /* 0x000fe40000410000 */
[C---:B------:R-:W-:Y:S02]  /*10b50*/  FMUL.FTZ R98, R0.reuse, R98 ;  /* 0x0000006200627220 */ /* 0x040fe40000410000 */
[----:B------:R-:W-:Y:S01]  /*10b60*/  FMUL.FTZ R99, R0, R99 ;  /* 0x0000006300637220 */ /* 0x000fe20000410000 */
        /* <DEDUP_REMOVED lines=16> */
[--C-:B------:R-:W-:Y:S02]  /*10c70*/  FFMA.FTZ R167, R12, c[0x0][0x2d0], -R166.reuse ;  /* 0x0000b4000ca77a23 */ /* 0x100fe400000108a6 */
[C---:B------:R-:W-:Y:S02]  /*10c80*/  FMUL.FTZ R12, R2.reuse, R120 ;  /* 0x00000078020c7220 */ /* 0x040fe40000410000 */
[--C-:B------:R-:W-:Y:S01]  /*10c90*/  FFMA.FTZ R168, R13, c[0x0][0x2d0], -R166.reuse ;  /* 0x0000b4000da87a23 */ /* 0x100fe200000108a6 */
[C---:B--2---:R-:W-:Y:S01]  /*10ca0*/  HMMA.16816.F32 R100, R128.reuse, R124, R100 ;  /* 0x0000007c8064723c */ /* 0x044fe20000001864 */
[----:B------:R-:W-:Y:S02]  /*10cb0*/  MUFU.EX2 R167, R167 ;  /* 0x000000a700a77308 */ /* 0x000fe40000000800 */
[----:B------:R-:W-:Y:S02]  /*10cc0*/  FMUL.FTZ R13, R2, R121 ;  /* 0x00000079020d7220 */ /* 0x000fe40000410000 */
[--C-:B------:R-:W-:Y:S02]  /*10cd0*/  FFMA.FTZ R171, R14, c[0x0][0x2d0], -R165.reuse ;  /* 0x0000b4000eab7a23 */ /* 0x100fe400000108a5 */
[C---:B------:R-:W-:Y:S01]  /*10ce0*/  FMUL.FTZ R14, R0.reuse, R122 ;  /* 0x0000007a000e7220 */ /* 0x040fe20000410000 */
[C---:B------:R-:W-:Y:S01]  /*10cf0*/  HMMA.16816.F32 R104, R128.reuse, R126, R104 ;  /* 0x0000007e8068723c */ /* 0x040fe20000001868 */
[----:B------:R-:W-:Y:S02]  /*10d00*/  LDSM.16.MT88.4 R124, [R190+0x900] ;  /* 0x00090000be7c783b */ /* 0x000fe40000004200 */
[----:B------:R-:W2:Y:S01]  /*10d10*/  MUFU.EX2 R168, R168 ;  /* 0x000000a800a87308 */ /* 0x000ea20000000800 */
[--C-:B-----5:R-:W-:Y:S02]  /*10d20*/  FFMA.FTZ R172, R15, c[0x0][0x2d0], -R165.reuse ;  /* 0x0000b4000fac7a23 */ /* 0x120fe400000108a5 */
[----:B------:R-:W-:Y:S02]  /*10d30*/  FMUL.FTZ R15, R0, R123 ;  /* 0x0000007b000f7220 */ /* 0x000fe40000410000 */
[--C-:B------:R-:W-:Y:S01]  /*10d40*/  FFMA.FTZ R169, R16, c[0x0][0x2d0], -R166.reuse ;  /* 0x0000b40010a97a23 */ /* 0x100fe200000108a6 */
[----:B------:R-:W4:Y:S03]  /*10d50*/  LDSM.16.MT88.4 R120, [R195+0x900] ;  /* 0x00090000c378783b */ /* 0x000f260000004200 */
[--C-:B------:R-:W-:Y:S01]  /*10d60*/  FFMA.FTZ R170, R17, c[0x0][0x2d0], -R166.reuse ;  /* 0x0000b40011aa7a23 */ /* 0x100fe200000108a6 */
[C---:B-1----:R-:W-:Y:S01]  /*10d70*/  HMMA.16816.F32 R12, R128.reuse, R136, R12 ;  /* 0x00000088800c723c */ /* 0x042fe2000000180c */
[----:B------:R-:W-:Y:S02]  /*10d80*/  MUFU.EX2 R169, R169 ;  /* 0x000000a900a97308 */ /* 0x000fe40000000800 */
[--C-:B------:R-:W-:Y:S02]  /*10d90*/  FFMA.FTZ R173, R18, c[0x0][0x2d0], -R165.reuse ;  /* 0x0000b40012ad7a23 */ /* 0x100fe400000108a5 */
[--C-:B------:R-:W-:Y:S02]  /*10da0*/  FFMA.FTZ R174, R19, c[0x0][0x2d0], -R165.reuse ;  /* 0x0000b40013ae7a23 */ /* 0x100fe400000108a5 */
[C---:B------:R-:W-:Y:S02]  /*10db0*/  FMUL.FTZ R108, R2.reuse, R108 ;  /* 0x0000006c026c7220 */ /* 0x040fe40000410000 */
[----:B------:R-:W-:Y:S02]  /*10dc0*/  FMUL.FTZ R109, R2, R109 ;  /* 0x0000006d026d7220 */ /* 0x000fe40000410000 */
[----:B------:R-:W1:Y:S01]  /*10dd0*/  MUFU.EX2 R170, R170 ;  /* 0x000000aa00aa7308 */ /* 0x000e620000000800 */
[C---:B------:R-:W-:Y:S02]  /*10de0*/  FMUL.FTZ R110, R0.reuse, R110 ;  /* 0x0000006e006e7220 */ /* 0x040fe40000410000 */
[----:B------:R-:W-:Y:S02]  /*10df0*/  FMUL.FTZ R111, R0, R111 ;  /* 0x0000006f006f7220 */ /* 0x000fe40000410000 */
[----:B------:R-:W-:Y:S01]  /*10e00*/  FMUL.FTZ R16, R2, R116 ;  /* 0x0000007402107220 */ /* 0x000fe20000410000 */
[----:B--2---:R-:W-:Y:S01]  /*10e10*/  F2FP.PACK_AB R116, R168, R167 ;  /* 0x000000a7a874723e */ /* 0x004fe200000000ff */
[----:B------:R-:W-:Y:S02]  /*10e20*/  FMUL.FTZ R17, R2, R117 ;  /* 0x0000007502117220 */ /* 0x000fe40000410000 */
[C---:B------:R-:W-:Y:S01]  /*10e30*/  FMUL.FTZ R18, R0.reuse, R118 ;  /* 0x0000007600127220 */ /* 0x040fe20000410000 */
[C---:B------:R-:W-:Y:S01]  /*10e40*/  HMMA.16816.F32 R108, R128.reuse, R138, R108 ;  /* 0x0000008a806c723c */ /* 0x040fe2000000186c */
[----:B------:R-:W-:Y:S01]  /*10e50*/  MUFU.EX2 R171, R171 ;  /* 0x000000ab00ab7308 */ /* 0x000fe20000000800 */
[----:B------:R-:W2:Y:S01]  /*10e60*/  LDSM.16.MT88.4 R136, [R189+0x900] ;  /* 0x00090000bd88783b */ /* 0x000ea20000004200 */
[----:B------:R-:W-:Y:S02]  /*10e70*/  FMUL.FTZ R19, R0, R119 ;  /* 0x0000007700137220 */ /* 0x000fe40000410000 */
[C---:B------:R-:W-:Y:S02]  /*10e80*/  FMUL.FTZ R112, R2.reuse, R112 ;  /* 0x0000007002707220 */ /* 0x040fe40000410000 */
[----:B------:R-:W-:Y:S02]  /*10e90*/  FMUL.FTZ R113, R2, R113 ;  /* 0x0000007102717220 */ /* 0x000fe40000410000 */
[C---:B------:R-:W-:Y:S01]  /*10ea0*/  FMUL.FTZ R114, R0.reuse, R114 ;  /* 0x0000007200727220 */ /* 0x040fe20000410000 */
[C---:B---3--:R-:W-:Y:S01]  /*10eb0*/  HMMA.16816.F32 R16, R128.reuse, R140, R16 ;  /* 0x0000008c8010723c */ /* 0x048fe20000001810 */
[----:B------:R-:W3:Y:S02]  /*10ec0*/  MUFU.EX2 R172, R172 ;  /* 0x000000ac00ac7308 */ /* 0x000ee40000000800 */
[----:B------:R-:W-:Y:S01]  /*10ed0*/  FMUL.FTZ R115, R0, R115 ;  /* 0x0000007300737220 */ /* 0x000fe20000410000 */
[----:B-1----:R-:W-:Y:S01]  /*10ee0*/  F2FP.PACK_AB R118, R170, R169 ;  /* 0x000000a9aa76723e */ /* 0x002fe200000000ff */
[--C-:B------:R-:W-:Y:S02]  /*10ef0*/  FFMA.FTZ R175, R20, c[0x0][0x2d0], -R166.reuse ;  /* 0x0000b40014af7a23 */ /* 0x100fe400000108a6 */
[--C-:B------:R-:W-:Y:S02]  /*10f00*/  FFMA.FTZ R224, R21, c[0x0][0x2d0], -R166.reuse ;  /* 0x0000b40015e07a23 */ /* 0x100fe400000108a6 */
[----:B------:R-:W-:Y:S01]  /*10f10*/  FFMA.FTZ R166, R33, c[0x0][0x2d0], -R166 ;  /* 0x0000b40021a67a23 */ /* 0x000fe200000108a6 */
[----:B------:R-:W-:Y:S01]  /*10f20*/  HMMA.16816.F32 R112, R128, R142, R112 ;  /* 0x0000008e8070723c */ /* 0x000fe20000001870 */
[----:B------:R-:W-:Y:S01]  /*10f30*/  MUFU.EX2 R173, R173 ;  /* 0x000000ad00ad7308 */ /* 0x000fe20000000800 */
[----:B------:R-:W-:Y:S01]  /*10f40*/  LDSM.16.MT88.4 R128, [R190+0x4900] ;  /* 0x00490000be80783b */ /* 0x000fe20000004200 */
[--C-:B------:R-:W-:Y:S01]  /*10f50*/  FFMA.FTZ R228, R22, c[0x0][0x2d0], -R165.reuse ;  /* 0x0000b40016e47a23 */ /* 0x100fe200000108a5 */
[----:B------:R-:W-:Y:S01]  /*10f60*/  F2FP.PACK_AB R22, R229, R226 ;  /* 0x000000e2e516723e */ /* 0x000fe200000000ff */
[----:B------:R-:W-:Y:S01]  /*10f70*/  FFMA.FTZ R231, R23, c[0x0][0x2d0], -R165 ;  /* 0x0000b40017e77a23 */ /* 0x000fe200000108a5 */
[----:B------:R-:W-:Y:S01]  /*10f80*/  F2FP.PACK_AB R23, R233, R230 ;  /* 0x000000e6e917723e */ /* 0x000fe200000000ff */
[----:B------:R-:W-:Y:S02]  /*10f90*/  FFMA.FTZ R133, R2, R227, R133 ;  /* 0x000000e302857223 */ /* 0x000fe40000010085 */
[----:B------:R-:W-:Y:S01]  /*10fa0*/  FFMA.FTZ R162, R0, R225, R162 ;  /* 0x000000e100a27223 */ /* 0x000fe200000100a2 */
[----:B------:R-:W-:Y:S01]  /*10fb0*/  LDSM.16.MT88.4 R140, [R190+0x1100] ;  /* 0x00110000be8c783b */ /* 0x000fe20000004200 */
[----:B------:R-:W1:Y:S01]  /*10fc0*/  MUFU.EX2 R174, R174 ;  /* 0x000000ae00ae7308 */ /* 0x000e620000000800 */
[----:B------:R-:W-:Y:S01]  /*10fd0*/  MOV R0, R3 ;  /* 0x0000000300007202 */ /* 0x000fe20000000f00 */
[----:B------:R-:W-:Y:S01]  /*10fe0*/  FADD.FTZ R134, R134, R133 ;  /* 0x0000008586867221 */ /* 0x000fe20000010000 */
[----:B------:R-:W-:Y:S01]  /*10ff0*/  MOV R133, R132 ;  /* 0x0000008400857202 */ /* 0x000fe20000000f00 */
[----:B------:R-:W-:Y:S01]  /*11000*/  FADD.FTZ R162, R161, R162 ;  /* 0x000000a2a1a27221 */ /* 0x000fe20000010000 */
[----:B---3--:R-:W-:Y:S01]  /*11010*/  F2FP.PACK_AB R117, R172, R171 ;  /* 0x000000abac75723e */ /* 0x008fe200000000ff */
[----:B------:R-:W-:Y:S02]  /*11020*/  FADD.FTZ R135, R135, R134 ;  /* 0x0000008687877221 */ /* 0x000fe40000010000 */
[----:B------:R-:W-:Y:S02]  /*11030*/  FADD.FTZ R163, R163, R162 ;  /* 0x000000a2a3a37221 */ /* 0x000fe40000010000 */
[----:B------:R-:W-:Y:S01]  /*11040*/  MUFU.EX2 R175, R175 ;  /* 0x000000af00af7308 */ /* 0x000fe20000000800 */
[----:B------:R-:W-:Y:S02]  /*11050*/  FADD.FTZ R160, R160, R135 ;  /* 0x00000087a0a07221 */ /* 0x000fe40000010000 */
[----:B------:R-:W-:Y:S02]  /*11060*/  FADD.FTZ R164, R164, R163 ;  /* 0x000000a3a4a47221 */ /* 0x000fe40000010000 */
[----:B------:R-:W-:Y:S02]  /*11070*/  FADD.FTZ R167, R167, R160 ;  /* 0x000000a0a7a77221 */ /* 0x000fe40000010000 */
[----:B------:R-:W-:Y:S02]  /*11080*/  FADD.FTZ R171, R171, R164 ;  /* 0x000000a4abab7221 */ /* 0x000fe40000010000 */
[----:B------:R-:W-:Y:S01]  /*11090*/  FADD.FTZ R168, R168, R167 ;  /* 0x000000a7a8a87221 */ /* 0x000fe20000010000 */
[----:B------:R-:W3:Y:S01]  /*110a0*/  MUFU.EX2 R224, R224 ;  /* 0x000000e000e07308 */ /* 0x000ee20000000800 */
[----:B------:R-:W-:Y:S02]  /*110b0*/  FADD.FTZ R172, R172, R171 ;  /* 0x000000abacac7221 */ /* 0x000fe40000010000 */
[----:B------:R-:W-:Y:S01]  /*110c0*/  FADD.FTZ R169, R169, R168 ;  /* 0x000000a8a9a97221 */ /* 0x000fe20000010000 */
[----:B-1----:R-:W-:Y:S03]  /*110d0*/  F2FP.PACK_AB R119, R174, R173 ;  /* 0x000000adae77723e */ /* 0x002fe600000000ff */
[----:B------:R-:W-:Y:S03]  /*110e0*/  FADD.FTZ R170, R170, R169 ;  /* 0x000000a9aaaa7221 */ /* 0x000fe60000010000 */
[----:B------:R-:W-:Y:S01]  /*110f0*/  MUFU.EX2 R228, R228 ;  /* 0x000000e400e47308 */ /* 0x000fe20000000800 */
[C---:B----4-:R-:W-:Y:S08]  /*11100*/  HMMA.16816.F32 R4, R116.reuse, R120, R4 ;  /* 0x000000787404723c */ /* 0x050ff00000001804 */
[C---:B------:R-:W-:Y:S01]  /*11110*/  HMMA.16816.F32 R8, R116.reuse, R122, R8 ;  /* 0x0000007a7408723c */ /* 0x040fe20000001808 */
[----:B------:R-:W1:Y:S01]  /*11120*/  LDSM.16.MT88.4 R120, [R188+0x2900] ;  /* 0x00290000bc78783b */ /* 0x000e620000004200 */
[----:B------:R-:W4:Y:S02]  /*11130*/  MUFU.EX2 R231, R231 ;  /* 0x000000e700e77308 */ /* 0x000f240000000800 */
[----:B---3--:R-:W-:Y:S01]  /*11140*/  F2FP.PACK_AB R20, R224, R175 ;  /* 0x000000afe014723e */ /* 0x008fe200000000ff */
[----:B------:R-:W-:Y:S03]  /*11150*/  FADD.FTZ R175, R175, R170 ;  /* 0x000000aaafaf7221 */ /* 0x000fe60000010000 */
[C---:B------:R-:W-:Y:S04]  /*11160*/  HMMA.16816.F32 R36, R116.reuse, R124, R36 ;  /* 0x0000007c7424723c */ /* 0x040fe80000001824 */
[----:B------:R-:W3:Y:S04]  /*11170*/  MUFU.EX2 R237, R166 ;  /* 0x000000a600ed7308 */ /* 0x000ee80000000800 */
[C---:B------:R-:W-:Y:S01]  /*11180*/  HMMA.16816.F32 R40, R116.reuse, R126, R40 ;  /* 0x0000007e7428723c */ /* 0x040fe20000001828 */
[----:B------:R-:W5:Y:S07]  /*11190*/  LDSM.16.MT88.4 R124, [R195+0x4900] ;  /* 0x00490000c37c783b */ /* 0x000f6e0000004200 */
[C---:B--2---:R-:W-:Y:S04]  /*111a0*/  HMMA.16816.F32 R44, R116.reuse, R136, R44 ;  /* 0x00000088742c723c */ /* 0x044fe8000000182c */
[----:B----4-:R-:W-:Y:S04]  /*111b0*/  F2FP.PACK_AB R21, R231, R228 ;  /* 0x000000e4e715723e */ /* 0x010fe800000000ff */
        /* <DEDUP_REMOVED lines=11> */
[C---:B------:R-:W-:Y:S08]  /*11270*/  HMMA.16816.F32 R80, R116.reuse, R158, R80 ;  /* 0x0000009e7450723c */ /* 0x040ff00000001850 */
[C---:B-1----:R-:W-:Y:S08]  /*11280*/  HMMA.16816.F32 R84, R116.reuse, R120, R84 ;  /* 0x000000787454723c */ /* 0x042ff00000001854 */
[C---:B------:R-:W-:Y:S01]  /*11290*/  HMMA.16816.F32 R88, R116.reuse, R122, R88 ;  /* 0x0000007a7458723c */ /* 0x040fe20000001858 */
[----:B------:R-:W1:Y:S07]  /*112a0*/  LDSM.16.MT88.4 R120, [R188+0x4900] ;  /* 0x00490000bc78783b */ /* 0x000e6e0000004200 */
[C---:B-----5:R-:W-:Y:S08]  /*112b0*/  HMMA.16816.F32 R92, R116.reuse, R124, R92 ;  /* 0x0000007c745c723c */ /* 0x060ff0000000185c */
[C---:B------:R-:W-:Y:S01]  /*112c0*/  HMMA.16816.F32 R96, R116.reuse, R126, R96 ;  /* 0x0000007e7460723c */ /* 0x040fe20000001860 */
[----:B------:R-:W4:Y:S07]  /*112d0*/  LDSM.16.MT88.4 R124, [R195+0x1100] ;  /* 0x00110000c37c783b */ /* 0x000f2e0000004200 */
[C---:B------:R-:W-:Y:S08]  /*112e0*/  HMMA.16816.F32 R100, R116.reuse, R128, R100 ;  /* 0x000000807464723c */ /* 0x040ff00000001864 */
[C---:B------:R-:W-:Y:S01]  /*112f0*/  HMMA.16816.F32 R104, R116.reuse, R130, R104 ;  /* 0x000000827468723c */ /* 0x040fe20000001868 */
[----:B------:R-:W5:Y:S07]  /*11300*/  LDSM.16.MT88.4 R128, [R195+0x3100] ;  /* 0x00310000c380783b */ /* 0x000f6e0000004200 */
[C---:B--2---:R-:W-:Y:S08]  /*11310*/  HMMA.16816.F32 R12, R116.reuse, R136, R12 ;  /* 0x00000088740c723c */ /* 0x044ff0000000180c */
[C---:B------:R-:W-:Y:S01]  /*11320*/  HMMA.16816.F32 R108, R116.reuse, R138, R108 ;  /* 0x0000008a746c723c */ /* 0x040fe2000000186c */
[----:B------:R-:W-:Y:S07]  /*11330*/  LDSM.16.MT88.4 R136, [R189+0x3900] ;  /* 0x00390000bd88783b */ /* 0x000fee0000004200 */
[C---:B-1----:R-:W-:Y:S08]  /*11340*/  HMMA.16816.F32 R16, R116.reuse, R120, R16 ;  /* 0x000000787410723c */ /* 0x042ff00000001810 */
[----:B------:R-:W-:Y:S01]  /*11350*/  HMMA.16816.F32 R112, R116, R122, R112 ;  /* 0x0000007a7470723c */ /* 0x000fe20000001870 */
[----:B------:R-:W1:Y:S07]  /*11360*/  LDSM.16.MT88.4 R116, [R190+0x3100] ;  /* 0x00310000be74783b */ /* 0x000e6e0000004200 */
[C---:B----4-:R-:W-:Y:S01]  /*11370*/  HMMA.16816.F32 R4, R20.reuse, R124, R4 ;  /* 0x0000007c1404723c */ /* 0x050fe20000001804 */
        /* <DEDUP_REMOVED lines=12> */
[C---:B-----5:R-:W-:Y:S07]  /*11440*/  HMMA.16816.F32 R60, R20.reuse, R128, R60 ;  /* 0x00000080143c723c */ /* 0x060fee000000183c */
[--C-:B------:R-:W-:Y:S01]  /*11450*/  FFMA.FTZ R128, R34, c[0x0][0x2d0], -R165.reuse ;  /* 0x0000b40022807a23 */ /* 0x100fe200000108a5 */
[C---:B------:R-:W-:Y:S03]  /*11460*/  HMMA.16816.F32 R64, R20.reuse, R130, R64 ;  /* 0x000000821440723c */ /* 0x040fe60000001840 */
[----:B------:R-:W-:Y:S01]  /*11470*/  MUFU.EX2 R166, R128 ;  /* 0x0000008000a67308 */ /* 0x000fe20000000800 */
[----:B------:R-:W-:Y:S02]  /*11480*/  FFMA.FTZ R165, R35, c[0x0][0x2d0], -R165 ;  /* 0x0000b40023a57a23 */ /* 0x000fe400000108a5 */
[----:B------:R-:W-:Y:S02]  /*11490*/  LDSM.16.MT88.4 R32, [R189+0x1900] ;  /* 0x00190000bd20783b */ /* 0x000fe40000004200 */
[C---:B-1----:R-:W-:Y:S05]  /*114a0*/  HMMA.16816.F32 R68, R20.reuse, R116, R68 ;  /* 0x000000741444723c */ /* 0x042fea0000001844 */
[----:B------:R-:W1:Y:S03]  /*114b0*/  MUFU.EX2 R165, R165 ;  /* 0x000000a500a57308 */ /* 0x000e660000000800 */
        /* <DEDUP_REMOVED lines=8> */
[C---:B------:R-:W-:Y:S08]  /*11540*/  HMMA.16816.F32 R92, R20.reuse, R124, R92 ;  /* 0x0000007c145c723c */ /* 0x040ff0000000185c */
        /* <DEDUP_REMOVED lines=9> */
[----:B------:R-:W-:Y:S01]  /*115e0*/  HMMA.16816.F32 R112, R20, R26, R112 ;  /* 0x0000001a1470723c */ /* 0x000fe20000001870 */
[----:B------:R-:W4:Y:S06]  /*115f0*/  LDSM.16.MT88.4 R24, [R190+0x3900] ;  /* 0x00390000be18783b */ /* 0x000f2c0000004200 */
[----:B------:R-:W-:Y:S02]  /*11600*/  F2FP.PACK_AB R20, R235, R232 ;  /* 0x000000e8eb14723e */ /* 0x000fe400000000ff */
[----:B---3--:R-:W-:Y:S03]  /*11610*/  F2FP.PACK_AB R22, R237, R234 ;  /* 0x000000eaed16723e */ /* 0x008fe600000000ff */
[----:B------:R-:W-:Y:S02]  /*11620*/  F2FP.PACK_AB R21, R239, R236 ;  /* 0x000000ecef15723e */ /* 0x000fe400000000ff */
[----:B-1----:R-:W-:Y:S07]  /*11630*/  F2FP.PACK_AB R23, R165, R166 ;  /* 0x000000a6a517723e */ /* 0x002fee00000000ff */
[C---:B------:R-:W-:Y:S08]  /*11640*/  HMMA.16816.F32 R128, R20.reuse, R124, R4 ;  /* 0x0000007c1480723c */ /* 0x040ff00000001804 */
[C---:B------:R-:W-:Y:S08]  /*11650*/  HMMA.16816.F32 R124, R20.reuse, R126, R8 ;  /* 0x0000007e147c723c */ /* 0x040ff00000001808 */
[C---:B------:R-:W-:Y:S08]  /*11660*/  HMMA.16816.F32 R36, R20.reuse, R28, R36 ;  /* 0x0000001c1424723c */ /* 0x040ff00000001824 */
[C---:B------:R-:W-:Y:S01]  /*11670*/  HMMA.16816.F32 R40, R20.reuse, R30, R40 ;  /* 0x0000001e1428723c */ /* 0x040fe20000001828 */
[----:B------:R-:W1:Y:S07]  /*11680*/  LDSM.16.MT88.4 R28, [R189+0x5900] ;  /* 0x00590000bd1c783b */ /* 0x000e6e0000004200 */
[C---:B------:R-:W-:Y:S08]  /*11690*/  HMMA.16816.F32 R44, R20.reuse, R32, R44 ;  /* 0x00000020142c723c */ /* 0x040ff0000000182c */
[C---:B------:R-:W-:Y:S08]  /*116a0*/  HMMA.16816.F32 R48, R20.reuse, R34, R48 ;  /* 0x000000221430723c */ /* 0x040ff00000001830 */
[C---:B-----5:R-:W-:Y:S08]  /*116b0*/  HMMA.16816.F32 R52, R20.reuse, R116, R52 ;  /* 0x000000741434723c */ /* 0x060ff00000001834 */
[C---:B------:R-:W-:Y:S08]  /*116c0*/  HMMA.16816.F32 R56, R20.reuse, R118, R56 ;  /* 0x000000761438723c */ /* 0x040ff00000001838 */
[C---:B--2---:R-:W-:Y:S08]  /*116d0*/  HMMA.16816.F32 R60, R20.reuse, R120, R60 ;  /* 0x00000078143c723c */ /* 0x044ff0000000183c */
[C---:B------:R-:W-:Y:S08]  /*116e0*/  HMMA.16816.F32 R64, R20.reuse, R122, R64 ;  /* 0x0000007a1440723c */ /* 0x040ff00000001840 */
[C---:B----4-:R-:W-:Y:S08]  /*116f0*/  HMMA.16816.F32 R68, R20.reuse, R24, R68 ;  /* 0x000000181444723c */ /* 0x050ff00000001844 */
[C---:B------:R-:W-:Y:S01]  /*11700*/  HMMA.16816.F32 R72, R20.reuse, R26, R72 ;  /* 0x0000001a1448723c */ /* 0x040fe20000001848 */
        /* <DEDUP_REMOVED lines=13> */
[----:B------:R-:W-:Y:S01]  /*117e0*/  FADD.FTZ R228, R228, R13 ;  /* 0x0000000de4e47221 */ /* 0x000fe20000010000 */
[C---:B--2---:R-:W-:Y:S03]  /*117f0*/  HMMA.16816.F32 R116, R20.reuse, R24, R16 ;  /* 0x000000181474723c */ /* 0x044fe60000001810 */
[----:B------:R-:W-:Y:S02]  /*11800*/  FADD.FTZ R13, R224, R175 ;  /* 0x000000afe00d7221 */ /* 0x000fe40000010000 */
[----:B------:R-:W-:Y:S02]  /*11810*/  FADD.FTZ R231, R231, R228 ;  /* 0x000000e4e7e77221 */ /* 0x000fe40000010000 */
[----:B------:R-:W-:Y:S01]  /*11820*/  FADD.FTZ R226, R226, R13 ;  /* 0x0000000de2e27221 */ /* 0x000fe20000010000 */
[----:B------:R-:W-:Y:S04]  /*11830*/  HMMA.16816.F32 R112, R20, R26, R112 ;  /* 0x0000001a1470723c */ /* 0x000fe80000001870 */
[----:B------:R-:W-:Y:S02]  /*11840*/  FADD.FTZ R230, R230, R231 ;  /* 0x000000e7e6e67221 */ /* 0x000fe40000010000 */
[----:B------:R-:W-:Y:S02]  /*11850*/  FADD.FTZ R229, R229, R226 ;  /* 0x000000e2e5e57221 */ /* 0x000fe40000010000 */
[----:B------:R-:W-:Y:S04]  /*11860*/  FADD.FTZ R233, R233, R230 ;  /* 0x000000e6e9e97221 */ /* 0x000fe80000010000 */
[----:B------:R-:W-:Y:S02]  /*11870*/  FADD.FTZ R232, R232, R229 ;  /* 0x000000e5e8e87221 */ /* 0x000fe40000010000 */
[----:B------:R-:W-:Y:S02]  /*11880*/  FADD.FTZ R236, R236, R233 ;  /* 0x000000e9ecec7221 */ /* 0x000fe40000010000 */
[----:B------:R-:W-:Y:S02]  /*11890*/  FADD.FTZ R235, R235, R232 ;  /* 0x000000e8ebeb7221 */ /* 0x000fe40000010000 */
[----:B------:R-:W-:Y:S02]  /*118a0*/  FADD.FTZ R239, R239, R236 ;  /* 0x000000ecefef7221 */ /* 0x000fe40000010000 */
[----:B------:R-:W-:Y:S02]  /*118b0*/  FADD.FTZ R234, R234, R235 ;  /* 0x000000ebeaea7221 */ /* 0x000fe40000010000 */
[----:B------:R-:W-:Y:S02]  /*118c0*/  FADD.FTZ R166, R166, R239 ;  /* 0x000000efa6a67221 */ /* 0x000fe40000010000 */
[----:B------:R-:W-:Y:S02]  /*118d0*/  FADD.FTZ R227, R237, R234 ;  /* 0x000000eaede37221 */ /* 0x000fe40000010000 */
[----:B------:R-:W-:Y:S01]  /*118e0*/  FADD.FTZ R225, R165, R166 ;  /* 0x000000a6a5e17221 */ /* 0x000fe20000010000 */
[----:B------:R-:W-:-:S05]  /*118f0*/  @P0 BRA `(.L_x_1412) ;  /* 0xffffd75000000947 */ /* 0x000fca000383ffff */
.L_x_1411:
        /* <DEDUP_REMOVED lines=123> */
.L_x_1364:
[----:B------:R-:W-:Y:S01]  /*120b0*/  ULDC.64 UR4, c[0x0][0x118] ;  /* 0x0000460000047ab9 */ /* 0x000fe20000000a00 */
[----:B------:R-:W-:Y:S01]  /*120c0*/  SHF.R.S32.HI R0, RZ, 0x1f, R199 ;  /* 0x0000001fff007819 */ /* 0x000fe200000114c7 */
[----:B------:R-:W-:Y:S05]  /*120d0*/  @P2 BRA `(.L_x_1413) ;  /* 0x0000168000002947 */ /* 0x000fea0003800000 */
[----:B------:R-:W1:Y:S01]  /*120e0*/  S2R R2, SR_TID.X ;  /* 0x0000000000027919 */ /* 0x000e620000002100 */
[----:B------:R-:W-:-:S02]  /*120f0*/  F2FP.PACK_AB R4, R9, R4 ;  /* 0x000000040904723e */ /* 0x000fc400000000ff */
[----:B------:R-:W-:Y:S01]  /*12100*/  F2FP.PACK_AB R9, R7, R6 ;  /* 0x000000060709723e */ /* 0x000fe200000000ff */
[----:B------:R-:W-:Y:S01]  /*12110*/  BAR.SYNC.DEFER_BLOCKING 0x1, 0x100 ;  /* 0x0044000000007b1d */ /* 0x000fe20000010000 */
        /* <DEDUP_REMOVED lines=12> */
[----:B------:R-:W-:Y:S02]  /*121e0*/  LEA.HI R5, R3, R2, RZ, 0x2 ;  /* 0x0000000203057211 */ /* 0x000fe400078f10ff */
[----:B------:R-:W-:Y:S02]  /*121f0*/  F2FP.PACK_AB R48, R49, R48 ;  /* 0x000000303130723e */ /* 0x000fe400000000ff */
[--C-:B------:R-:W-:Y:S02]  /*12200*/  SHF.R.S32.HI R7, RZ, 0x2, R5.reuse ;  /* 0x00000002ff077819 */ /* 0x100fe40000011405 */
[----:B------:R-:W-:Y:S02]  /*12210*/  SHF.R.S32.HI R6, RZ, 0x1f, R5 ;  /* 0x0000001fff067819 */ /* 0x000fe40000011405 */
[----:B------:R-:W-:-:S02]  /*12220*/  LOP3.LUT R5, R5, 0xfffffffc, RZ, 0xc0, !PT ;  /* 0xfffffffc05057812 */ /* 0x000fc400078ec0ff */
[----:B------:R-:W-:Y:S02]  /*12230*/  LEA.HI R6, R6, R7, RZ, 0x3 ;  /* 0x0000000706067211 */ /* 0x000fe400078f18ff */
[----:B------:R-:W-:Y:S01]  /*12240*/  F2FP.PACK_AB R50, R51, R50 ;  /* 0x000000323332723e */ /* 0x000fe200000000ff */
[----:B------:R-:W-:Y:S01]  /*12250*/  IMAD.IADD R14, R2, 0x1, -R5 ;  /* 0x00000001020e7824 */ /* 0x000fe200078e0a05 */
[----:B------:R-:W-:Y:S02]  /*12260*/  LOP3.LUT R6, R6, 0xfffffff8, RZ, 0xc0, !PT ;  /* 0xfffffff806067812 */ /* 0x000fe400078ec0ff */
[----:B------:R-:W-:Y:S02]  /*12270*/  F2FP.PACK_AB R52, R53, R52 ;  /* 0x000000343534723e */ /* 0x000fe400000000ff */
[----:B------:R-:W-:Y:S01]  /*12280*/  F2FP.PACK_AB R54, R55, R54 ;  /* 0x000000363736723e */ /* 0x000fe200000000ff */
[----:B------:R-:W-:Y:S01]  /*12290*/  IMAD.IADD R7, R7, 0x1, -R6 ;  /* 0x0000000107077824 */ /* 0x000fe200078e0a06 */
[----:B------:R-:W-:-:S02]  /*122a0*/  LEA.HI R6, R3, R2, RZ, 0x5 ;  /* 0x0000000203067211 */ /* 0x000fc400078f28ff */
[----:B------:R-:W-:Y:S01]  /*122b0*/  F2FP.PACK_AB R56, R57, R56 ;  /* 0x000000383938723e */ /* 0x000fe200000000ff */
[C---:B------:R-:W-:Y:S01]  /*122c0*/  IMAD.SHL.U32 R13, R7.reuse, 0x40, RZ ;  /* 0x00000040070d7824 */ /* 0x040fe200078e00ff */
[----:B------:R-:W-:Y:S02]  /*122d0*/  SHF.R.S32.HI R11, RZ, 0x5, R6 ;  /* 0x00000005ff0b7819 */ /* 0x000fe40000011406 */
[----:B------:R-:W-:Y:S02]  /*122e0*/  LOP3.LUT R15, R7, 0x1, RZ, 0xc0, !PT ;  /* 0x00000001070f7812 */ /* 0x000fe400078ec0ff */
        /* <DEDUP_REMOVED lines=11> */
[----:B------:R-:W-:Y:S01]  /*123a0*/  F2FP.PACK_AB R62, R63, R62 ;  /* 0x0000003e3f3e723e */ /* 0x000fe200000000ff */
[----:B------:R-:W-:Y:S01]  /*123b0*/  IMAD.MOV.U32 R7, RZ, RZ, 0x40 ;  /* 0x00000040ff077424 */ /* 0x000fe200078e00ff */
[----:B------:R-:W-:-:S02]  /*123c0*/  F2FP.PACK_AB R64, R65, R64 ;  /* 0x000000404140723e */ /* 0x000fc400000000ff */
[C---:B------:R-:W-:Y:S01]  /*123d0*/  IADD3 R15, R5.reuse, 0x80, RZ ;  /* 0x00000080050f7810 */ /* 0x040fe20007ffe0ff */
[----:B------:R-:W-:Y:S01]  /*123e0*/  STS [R5+0x80], R128 ;  /* 0x0000808005007388 */ /* 0x000fe20000000800 */
[----:B------:R-:W-:Y:S02]  /*123f0*/  IADD3 R13, R5, 0x70, RZ ;  /* 0x00000070050d7810 */ /* 0x000fe40007ffe0ff */
[----:B------:R-:W-:Y:S01]  /*12400*/  @P0 IADD3 R13, R15, 0x10, RZ ;  /* 0x000000100f0d0810 */ /* 0x000fe20007ffe0ff */
[----:B------:R-:W-:Y:S01]  /*12410*/  IMAD.IADD R15, R5, 0x1, R16 ;  /* 0x00000001050f7824 */ /* 0x000fe200078e0210 */
[----:B------:R-:W-:Y:S01]  /*12420*/  SEL R18, R7, 0xffffffc0, !P2 ;  /* 0xffffffc007127807 */ /* 0x000fe20005000000 */
[----:B------:R-:W-:Y:S01]  /*12430*/  STS [R5+0x480], R130 ;  /* 0x0004808205007388 */ /* 0x000fe20000000800 */
[----:B------:R-:W-:Y:S01]  /*12440*/  F2FP.PACK_AB R66, R67, R66 ;  /* 0x000000424342723e */ /* 0x000fe200000000ff */
[--C-:B------:R-:W-:Y:S01]  /*12450*/  IMAD.IADD R7, R16, 0x1, R13.reuse ;  /* 0x0000000110077824 */ /* 0x100fe200078e020d */
[----:B------:R-:W-:Y:S01]  /*12460*/  F2FP.PACK_AB R68, R69, R68 ;  /* 0x000000444544723e */ /* 0x000fe200000000ff */
[--C-:B------:R-:W-:Y:S01]  /*12470*/  IMAD.IADD R17, R5, 0x1, R18.reuse ;  /* 0x0000000105117824 */ /* 0x100fe200078e0212 */
[----:B------:R-:W-:Y:S01]  /*12480*/  STS [R13], R124 ;  /* 0x0000007c0d007388 */ /* 0x000fe20000000800 */
        /* <DEDUP_REMOVED lines=40> */
[----:B------:R-:W-:Y:S02]  /*12710*/  ISETP.NE.U32.AND P1, PT, RZ, c[0x0][0x508], PT ;  /* 0x00014200ff007a0c */ /* 0x000fe40003f25070 */
[----:B------:R-:W-:Y:S01]  /*12720*/  ISETP.NE.U32.AND P0, PT, RZ, c[0x0][0x500], PT ;  /* 0x00014000ff007a0c */ /* 0x000fe20003f05070 */
[----:B------:R-:W-:Y:S01]  /*12730*/  STS [R5+0x4080], R60 ;  /* 0x0040803c05007388 */ /* 0x000fe20000000800 */
[----:B------:R-:W-:-:S02]  /*12740*/  ISETP.NE.AND.EX P1, PT, RZ, c[0x0][0x50c], PT, P1 ;  /* 0x00014300ff007a0c */ /* 0x000fc40003f25310 */
        /* <DEDUP_REMOVED lines=36> */
[----:B-1----:R-:W-:-:S03]  /*12990*/  @P1 IMAD.WIDE R16, R200, R5, c[0x0][0x508] ;  /* 0x00014200c8101625 */ /* 0x002fc600078e0205 */
        /* <DEDUP_REMOVED lines=10> */
.L_x_1414:
        /* <DEDUP_REMOVED lines=13> */
[----:B------:R-:W-:Y:S02]  /*12b10*/  IADD3 R11, -R16, R11, RZ ;  /* 0x0000000b100b7210 */ /* 0x000fe40007ffe1ff */
[----:B------:R-:W-:Y:S01]  /*12b20*/  SHF.R.S32.HI R8, RZ, 0x2, R5 ;  /* 0x00000002ff087819 */ /* 0x000fe20000011405 */
[----:B------:R-:W-:Y:S01]  /*12b30*/  IMAD.IADD R5, R14, 0x1, -R9 ;  /* 0x000000010e057824 */ /* 0x000fe200078e0a09 */
[----:B------:R-:W-:Y:S01]  /*12b40*/  LOP3.LUT P2, RZ, R6, 0x3, RZ, 0xc0, !PT ;  /* 0x0000000306ff7812 */ /* 0x000fe2000784c0ff */
[----:B------:R-:W-:Y:S01]  /*12b50*/  IMAD R14, R0, c[0x0][0x490], RZ ;  /* 0x00012400000e7a24 */ /* 0x000fe200078e02ff */
        /* <DEDUP_REMOVED lines=10> */
[----:B------:R-:W-:Y:S01]  /*12c00*/  IMAD R11, R199, c[0x0][0x494], R14 ;  /* 0x00012500c70b7a24 */ /* 0x000fe200078e020e */
[----:B------:R-:W-:Y:S01]  /*12c10*/  SHF.R.S32.HI R8, RZ, 0x3, R8 ;  /* 0x00000003ff087819 */ /* 0x000fe20000011408 */
[C---:B------:R-:W-:Y:S02]  /*12c20*/  IMAD R7, R24.reuse, c[0x0][0x3a4], R7 ;  /* 0x0000e90018077a24 */ /* 0x040fe400078e0207 */
        /* <DEDUP_REMOVED lines=106> */
.L_x_1416:
[----:B--2---:R-:W-:Y:S05]  /*132d0*/  BSYNC B0 ;  /* 0x0000000000007941 */ /* 0x004fea0003800000 */
.L_x_1415:
        /* <DEDUP_REMOVED lines=23> */
.L_x_1418:
[----:B------:R-:W-:Y:S05]  /*13450*/  BSYNC B0 ;  /* 0x0000000000007941 */ /* 0x000fea0003800000 */
.L_x_1417:
        /* <DEDUP_REMOVED lines=23> */
.L_x_1420:
[----:B------:R-:W-:Y:S05]  /*135d0*/  BSYNC B0 ;  /* 0x0000000000007941 */ /* 0x000fea0003800000 */
.L_x_1419:
        /* <DEDUP_REMOVED lines=24> */
.L_x_1413:
        /* <DEDUP_REMOVED lines=18> */
.L_x_1421:
        /* <DEDUP_REMOVED lines=41> */
.L_x_1423:
[----:B------:R-:W-:Y:S05]  /*13b10*/  BSYNC B0 ;  /* 0x0000000000007941 */ /* 0x000fea0003800000 */
.L_x_1422:
        /* <DEDUP_REMOVED lines=64> */
.L_x_1425:
[----:B------:R-:W-:Y:S05]  /*13f20*/  BSYNC B0 ;  /* 0x0000000000007941 */ /* 0x000fea0003800000 */
.L_x_1424:
        /* <DEDUP_REMOVED lines=21> */
.L_x_1427:
[----:B------:R-:W-:Y:S05]  /*14080*/  BSYNC B0 ;  /* 0x0000000000007941 */ /* 0x000fea0003800000 */
.L_x_1426:
        /* <DEDUP_REMOVED lines=21> */
.L_x_1429:
[----:B------:R-:W-:Y:S05]  /*141e0*/  BSYNC B0 ;  /* 0x0000000000007941 */ /* 0x000fea0003800000 */
.L_x_1428:
        /* <DEDUP_REMOVED lines=22> */
.L_x_1430:
        /* <DEDUP_REMOVED lines=11> */
.L_x_2590:


//--------------------- .text._ZN7cutlass13device_kernelIN5flash19enable_sm80_to_sm89INS1_16FlashAttnFwdSm80INS1_25CollectiveMainloopFwdSm80ILi8ELi1ELb0EN4cute5tupleIJNS5_1CILi128EEENS7_ILi64EEENS7_ILi192EEEEEELi192ENS_6half_tEfNS_4arch4Sm80ELb0ELb1ELb0ELb0ELb0ELb0ELb1ELb0EEENS1_21CollectiveEpilogueFwdINS6_IJS8_SA_S9_EEENS6_IJNS7_ILi1EEESI_SI_EEESC_SE_Li256ELb0ELb1ELb0ELb0EEENS1_19SingleTileSchedulerILb0ELb0ELb1ELi128EEEEEEEEEvNT_6ParamsE --------------------------
	.section	.text._ZN7cutlass13device_kernelIN5flash19enable_sm80_to_sm89INS1_16FlashAttnFwdSm80INS1_25CollectiveMainloopFwdSm80ILi8ELi1ELb0EN4cute5tupleIJNS5_1CILi128EEENS7_ILi64EEENS7_ILi192EEEEEELi192ENS_6half_tEfNS_4arch4Sm80ELb0ELb1ELb0ELb0ELb0ELb0ELb1ELb0EEENS1_21CollectiveEpilogueFwdINS6_IJS8_SA_S9_EEENS6_IJNS7_ILi1EEESI_SI_EEESC_SE_Li256ELb0ELb1ELb0ELb0EEENS1_19SingleTileSchedulerILb0ELb0ELb1ELi128EEEEEEEEEvNT_6ParamsE,"ax",@progbits
	.sectioninfo	@"SHI_REGISTERS=240"
	.align	128
.text._ZN7cutlass13device_kernelIN5flash19enable_sm80_to_sm89INS1_16FlashAttnFwdSm80INS1_25CollectiveMainloopFwdSm80ILi8ELi1ELb0EN4cute5tupleIJNS5_1CILi128EEENS7_ILi64EEENS7_ILi192EEEEEELi192ENS_6half_tEfNS_4arch4Sm80ELb0ELb1ELb0ELb0ELb0ELb0ELb1ELb0EEENS1_21CollectiveEpilogueFwdINS6_IJS8_SA_S9_EEENS6_IJNS7_ILi1EEESI_SI_EEESC_SE_Li256ELb0ELb1ELb0ELb0EEENS1_19SingleTileSchedulerILb0ELb0ELb1ELi128EEEEEEEEEvNT_6ParamsE:
        .type           _ZN7cutlass13device_kernelIN5flash19enable_sm80_to_sm89INS1_16FlashAttnFwdSm80INS1_25CollectiveMainloopFwdSm80ILi8ELi1ELb0EN4cute5tupleIJNS5_1CILi128EEENS7_ILi64EEENS7_ILi192EEEEEELi192ENS_6half_tEfNS_4arch4Sm80ELb0ELb1ELb0ELb0ELb0ELb0ELb1ELb0EEENS1_21CollectiveEpilogueFwdINS6_IJS8_SA_S9_EEENS6_IJNS7_ILi1EEESI_SI_EEESC_SE_Li256ELb0ELb1ELb0ELb0EEENS1_19SingleTileSchedulerILb0ELb0ELb1ELi128EEEEEEEEEvNT_6ParamsE,@function
        .size           _ZN7cutlass13device_kernelIN5flash19enable_sm80_to_sm89INS1_16FlashAttnFwdSm80INS1_25CollectiveMainloopFwdSm80ILi8ELi1ELb0EN4cute5tupleIJNS5_1CILi128EEENS7_ILi64EEENS7_ILi192EEEEEELi192ENS_6half_tEfNS_4arch4Sm80ELb0ELb1ELb0ELb0ELb0ELb0ELb1ELb0EEENS1_21CollectiveEpilogueFwdINS6_IJS8_SA_S9_EEENS6_IJNS7_ILi1EEESI_SI_EEESC_SE_Li256ELb0ELb1ELb0ELb0EEENS1_19SingleTileSchedulerILb0ELb0ELb1ELi128EEEEEEEEEvNT_6ParamsE,(.L_x_2591 - _ZN7cutlass13device_kernelIN5flash19enable_sm80_to_sm89INS1_16FlashAttnFwdSm80INS1_25CollectiveMainloopFwdSm80ILi8ELi1ELb0EN4cute5tupleIJNS5_1CILi128EEENS7_ILi64EEENS7_ILi192EEEEEELi192ENS_6half_tEfNS_4arch4Sm80ELb0ELb1ELb0ELb0ELb0ELb0ELb1ELb0EEENS1_21CollectiveEpilogueFwdINS6_IJS8_SA_S9_EEENS6_IJNS7_ILi1EEESI_SI_EEESC_SE_Li256ELb0ELb1ELb0ELb0EEENS1_19SingleTileSchedulerILb0ELb0ELb1ELi128EEEEEEEEEvNT_6ParamsE)
        .other          _ZN7cutlass13device_kernelIN5flash19enable_sm80_to_sm89INS1_16FlashAttnFwdSm80INS1_25CollectiveMainloopFwdSm80ILi8ELi1ELb0EN4cute5tupleIJNS5_1CILi128EEENS7_ILi64EEENS7_ILi192EEEEEELi192ENS_6half_tEfNS_4arch4Sm80ELb0ELb1ELb0ELb0ELb0ELb0ELb1ELb0EEENS1_21CollectiveEpilogueFwdINS6_IJS8_SA_S9_EEENS6_IJNS7_ILi1EEESI_SI_EEESC_SE_Li256ELb0ELb1ELb0ELb0EEENS1_19SingleTileSchedulerILb0ELb0ELb1ELi128EEEEEEEEEvNT_6ParamsE,@"STO_CUDA_ENTRY STV_DEFAULT"
_ZN7cutlass13device_kernelIN5flash19enable_sm80_to_sm89INS1_16FlashAttnFwdSm80INS1_25CollectiveMainloopFwdSm80ILi8ELi1ELb0EN4cute5tupleIJNS5_1CILi128EEENS7_ILi64EEENS7_ILi192EEEEEELi192ENS_6half_tEfNS_4arch4Sm80ELb0ELb1ELb0ELb0ELb0ELb0ELb1ELb0EEENS1_21CollectiveEpilogueFwdINS6_IJS8_SA_S9_EEENS6_IJNS7_ILi1EEESI_SI_EEESC_SE_Li256ELb0ELb1ELb0ELb0EEENS1_19SingleTileSchedulerILb0ELb0ELb1ELi128EEEEEEEEEvNT_6ParamsE:
        /* <DEDUP_REMOVED lines=35> */
.L_x_1432:
[----:B------:R-:W-:Y:S02]  /*0230*/  ULDC UR4, c[0x0][0x32c] ;  /* 0x0000cb0000047ab9 */ /* 0x000fe40000000800 */
[----:B------:R-:W-:-:S03]  /*0240*/  UISETP.NE.AND UP0, UPT, UR6, UR4, UPT ;  /* 0x000000040600728c */ /* 0x000fc6000bf05270 */
[----:B------:R-:W-:Y:S02]  /*0250*/  ULDC.64 UR4, c[0x0][0x330] ;  /* 0x0000cc0000047ab9 */ /* 0x000fe40000000a00 */
[----:B------:R-:W-:-:S06]  /*0260*/  UIMAD.WIDE.U32 UR10, UR8, UR4, URZ ;  /* 0x00000004080a72a5 */ /* 0x000fcc000f8e003f */
[----:B------:R-:W-:Y:S02]  /*0270*/  @UP0 USHF.R.U32.HI UR8, URZ, UR5, UR11 ;  /* 0x000000053f080299 */ /* 0x000fe4000801160b */
.L_x_1433:
[----:B------:R-:W-:Y:S02]  /*0280*/  ULDC UR4, c[0x0][0x32c] ;  /* 0x0000cb0000047ab9 */ /* 0x000fe40000000800 */
[----:B------:R-:W-:-:S04]  /*0290*/  UIMAD UR4, UR8, UR4, UR4 ;  /* 0x00000004080472a4 */ /* 0x000fc8000f8e0204 */
[----:B------:R-:W-:-:S04]  /*02a0*/  UISETP.LT.AND UP0, UPT, UR7, UR4, UPT ;  /* 0x000000040700728c */ /* 0x000fc8000bf01270 */
[----:B------:R-:W-:-:S03]  /*02b0*/  USEL UR7, UR7, UR4, UP0 ;  /* 0x0000000407077287 */ /* 0x000fc60008000000 */
.L_x_1431:
        /* <DEDUP_REMOVED lines=35> */
.L_x_1435:
[----:B------:R-:W-:Y:S02]  /*04f0*/  ULDC UR4, c[0x0][0x32c] ;  /* 0x0000cb0000047ab9 */ /* 0x000fe40000000800 */
[----:B------:R-:W-:-:S03]  /*0500*/  UISETP.NE.AND UP0, UPT, UR4, 0x1, UPT ;  /* 0x000000010400788c */ /* 0x000fc6000bf05270 */
[----:B------:R-:W-:Y:S02]  /*0510*/  ULDC.64 UR4, c[0x0][0x330] ;  /* 0x0000cc0000047ab9 */ /* 0x000fe40000000a00 */
[----:B------:R-:W-:-:S06]  /*0520*/  UIMAD.WIDE.U32 UR16, UR10, UR4, URZ ;  /* 0x000000040a1072a5 */ /* 0x000fcc000f8e003f */
[----:B------:R-:W-:Y:S02]  /*0530*/  @UP0 USHF.R.U32.HI UR10, URZ, UR5, UR17 ;  /* 0x000000053f0a0299 */ /* 0x000fe40008011611 */
.L_x_1436:
[----:B------:R-:W-:Y:S02]  /*0540*/  ULDC UR4, c[0x0][0x32c] ;  /* 0x0000cb0000047ab9 */ /* 0x000fe40000000800 */
[----:B------:R-:W-:-:S04]  /*0550*/  UIMAD UR4, UR10, UR4, URZ ;  /* 0x000000040a0472a4 */ /* 0x000fc8000f8e023f */
[----:B------:R-:W-:-:S04]  /*0560*/  UISETP.LT.AND UP0, UPT, UR8, UR4, UPT ;  /* 0x000000040800728c */ /* 0x000fc8000bf01270 */
[----:B------:R-:W-:-:S04]  /*0570*/  USEL UR8, UR8, UR4, !UP0 ;  /* 0x0000000408087287 */ /* 0x000fc8000c000000 */
.L_x_1434:
        /* <DEDUP_REMOVED lines=17> */
[----:B------:R-:W-:Y:S01]  /*0690*/  MOV R81, RZ ;  /* 0x000000ff00517202 */ /* 0x000fe20000000f00 */
        /* <DEDUP_REMOVED lines=64> */
[-C--:B------:R-:W-:Y:S01]  /*0aa0*/  LEA.HI R14, R83, R80.reuse, RZ, 0x6 ;  /* 0x00000050530e7211 */ /* 0x080fe200078f30ff */
[----:B------:R-:W-:Y:S01]  /*0ab0*/  IMAD.IADD R3, R80, 0x1, -R3 ;  /* 0x0000000150037824 */ /* 0x000fe200078e0a03 */
[----:B------:R-:W-:Y:S01]  /*0ac0*/  UMOV UR9, 0x6 ;  /* 0x0000000600097882 */ /* 0x000fe20000000000 */
[----:B------:R-:W-:Y:S01]  /*0ad0*/  IMAD R7, R8, c[0x0][0x1bc], R7 ;  /* 0x00006f0008077a24 */ /* 0x000fe200078e0207 */
[----:B------:R-:W-:Y:S01]  /*0ae0*/  USHF.L.U32 UR20, UR10, 0x6, URZ ;  /* 0x000000060a147899 */ /* 0x000fe2000800063f */
[----:B------:R-:W-:Y:S01]  /*0af0*/  IMAD R4, R3, 0x20, R11 ;  /* 0x0000002003047824 */ /* 0x000fe200078e020b */
[----:B------:R-:W-:Y:S01]  /*0b00*/  USHF.L.U64.HI UR19, UR10, UR9, UR11 ;  /* 0x000000090a137299 */ /* 0x000fe2000801020b */
[----:B------:R-:W-:Y:S01]  /*0b10*/  IMAD.IADD R13, R13, 0x1, R7 ;  /* 0x000000010d0d7824 */ /* 0x000fe200078e0207 */
[----:B------:R-:W-:Y:S01]  /*0b20*/  USHF.R.S32.HI UR21, URZ, 0x1f, UR18 ;  /* 0x0000001f3f157899 */ /* 0x000fe20008011412 */
[----:B------:R-:W-:Y:S01]  /*0b30*/  IMAD R7, R5, c[0x0][0x1c0], RZ ;  /* 0x0000700005077a24 */ /* 0x000fe200078e02ff */
[----:B------:R-:W-:Y:S01]  /*0b40*/  IADD3 R4, R4, UR15, RZ ;  /* 0x0000000f04047c10 */ /* 0x000fe2000fffe0ff */
[----:B------:R-:W-:Y:S01]  /*0b50*/  IMAD.WIDE.U32 R12, R0, c[0x0][0x1c0], R12 ;  /* 0x00007000000c7a25 */ /* 0x000fe200078e000c */
[CC--:B------:R-:W-:Y:S01]  /*0b60*/  LEA.HI R197, R83.reuse, R80.reuse, RZ, 0x4 ;  /* 0x0000005053c57211 */ /* 0x0c0fe200078f20ff */
[----:B------:R-:W-:Y:S01]  /*0b70*/  USHF.L.U32 UR12, UR10, 0x5, URZ ;  /* 0x000000050a0c7899 */ /* 0x000fe2000800063f */
[CC--:B------:R-:W-:Y:S01]  /*0b80*/  LEA.HI R81, R83.reuse, R80.reuse, RZ, 0x5 ;  /* 0x0000005053517211 */ /* 0x0c0fe200078f28ff */
[----:B------:R-:W-:Y:S01]  /*0b90*/  @P1 IMAD.HI.U32 R6, R4, c[0x0][0x2c8], RZ ;  /* 0x0000b20004061a27 */ /* 0x000fe200078e00ff */
[----:B------:R-:W-:Y:S01]  /*0ba0*/  UISETP.GT.AND UP0, UPT, UR18, UR8, UPT ;  /* 0x000000081200728c */ /* 0x000fe2000bf04270 */
[----:B------:R-:W-:-:S02]  /*0bb0*/  LEA.HI R83, R83, R80, RZ, 0x2 ;  /* 0x0000005053537211 */ /* 0x000fc400078f10ff */
[----:B------:R-:W-:Y:S01]  /*0bc0*/  IMAD.MOV.U32 R9, RZ, RZ, R4 ;  /* 0x000000ffff097224 */ /* 0x000fe200078e0004 */
[----:B------:R-:W-:Y:S01]  /*0bd0*/  @P0 SHF.R.U32.HI R9, RZ, c[0x0][0x2cc], R6 ;  /* 0x0000b300ff090a19 */ /* 0x000fe20000011606 */
[----:B------:R-:W-:Y:S01]  /*0be0*/  IMAD R7, R0, c[0x0][0x1c4], R7 ;  /* 0x0000710000077a24 */ /* 0x000fe200078e0207 */
[----:B------:R-:W-:Y:S01]  /*0bf0*/  LOP3.LUT R83, R83, 0xfffffffc, RZ, 0xc0, !PT ;  /* 0xfffffffc53537812 */ /* 0x000fe200078ec0ff */
[----:B------:R-:W-:Y:S01]  /*0c00*/  IMAD.SHL.U32 R199, R11, 0x40, RZ ;  /* 0x000000400bc77824 */ /* 0x000fe200078e00ff */
[----:B------:R-:W-:Y:S01]  /*0c10*/  SHF.R.S32.HI R6, RZ, 0x1f, R9 ;  /* 0x0000001fff067819 */ /* 0x000fe20000011409 */
[----:B------:R-:W-:Y:S02]  /*0c20*/  IMAD.IADD R13, R13, 0x1, R7 ;  /* 0x000000010d0d7824 */ /* 0x000fe400078e0207 */
[----:B------:R-:W-:Y:S01]  /*0c30*/  IMAD.MOV R7, RZ, RZ, -R9 ;  /* 0x000000ffff077224 */ /* 0x000fe200078e0a09 */
[----:B------:R-:W-:Y:S01]  /*0c40*/  LOP3.LUT R199, R199, 0x1c0, RZ, 0xc0, !PT ;  /* 0x000001c0c7c77812 */ /* 0x000fe200078ec0ff */
[----:B------:R-:W-:-:S02]  /*0c50*/  IMAD R6, R6, c[0x0][0x1b0], RZ ;  /* 0x00006c0006067a24 */ /* 0x000fc400078e02ff */
[----:B------:R-:W-:Y:S02]  /*0c60*/  IMAD R7, R7, c[0x0][0x2c4], R4 ;  /* 0x0000b10007077a24 */ /* 0x000fe400078e0204 */
[----:B------:R-:W-:-:S03]  /*0c70*/  IMAD.WIDE.U32 R12, R9, c[0x0][0x1b0], R12 ;  /* 0x00006c00090c7a25 */ /* 0x000fc600078e000c */
[----:B------:R-:W-:Y:S01]  /*0c80*/  SHF.R.S32.HI R4, RZ, 0x1f, R7 ;  /* 0x0000001fff047819 */ /* 0x000fe20000011407 */
[----:B------:R-:W-:Y:S02]  /*0c90*/  IMAD R9, R9, c[0x0][0x1b4], R6 ;  /* 0x00006d0009097a24 */ /* 0x000fe400078e0206 */
[----:B------:R-:W-:Y:S02]  /*0ca0*/  IMAD.SHL.U32 R14, R14, 0x8, RZ ;  /* 0x000000080e0e7824 */ /* 0x000fe400078e00ff */
[----:B------:R-:W-:Y:S02]  /*0cb0*/  IMAD R4, R4, c[0x0][0x1a8], RZ ;  /* 0x00006a0004047a24 */ /* 0x000fe400078e02ff */
[----:B------:R-:W-:Y:S02]  /*0cc0*/  IMAD.IADD R13, R13, 0x1, R9 ;  /* 0x000000010d0d7824 */ /* 0x000fe400078e0209 */
[C---:B------:R-:W-:Y:S02]  /*0cd0*/  IMAD R9, R7.reuse, c[0x0][0x1ac], R4 ;  /* 0x00006b0007097a24 */ /* 0x040fe400078e0204 */
[----:B------:R-:W-:-:S04]  /*0ce0*/  IMAD.WIDE.U32 R6, R7, c[0x0][0x1a8], R12 ;  /* 0x00006a0007067a25 */ /* 0x000fc800078e000c */
[----:B------:R-:W-:Y:S01]  /*0cf0*/  IMAD.IADD R9, R7, 0x1, R9 ;  /* 0x0000000107097824 */ /* 0x000fe200078e0209 */
[----:B------:R-:W-:Y:S01]  /*0d00*/  LEA R10, P0, R6, c[0x0][0x160], 0x1 ;  /* 0x00005800060a7a11 */ /* 0x000fe200078008ff */
[----:B------:R-:W-:-:S03]  /*0d10*/  IMAD.SHL.U32 R12, R3, 0x8, RZ ;  /* 0x00000008030c7824 */ /* 0x000fc600078e00ff */
[----:B------:R-:W-:Y:S01]  /*0d20*/  LEA.HI.X R9, R6, c[0x0][0x164], R9, 0x1, P0 ;  /* 0x0000590006097a11 */ /* 0x000fe200000f0c09 */
[----:B------:R-:W1:Y:S01]  /*0d30*/  SHFL.IDX PT, R20, R10, RZ, 0x181f ;  /* 0x00181fff0a147589 */ /* 0x000e6200000e0000 */
[----:B------:R-:W-:Y:S02]  /*0d40*/  IADD3 R6, R11, UR15, RZ ;  /* 0x0000000f0b067c10 */ /* 0x000fe4000fffe0ff */
[----:B------:R-:W-:Y:S01]  /*0d50*/  LOP3.LUT R4, R199, 0x38, R12, 0xf8, !PT ;  /* 0x00000038c7047812 */ /* 0x000fe200078ef80c */
[----:B------:R-:W3:Y:S01]  /*0d60*/  SHFL.IDX PT, R21, R9, RZ, 0x181f ;  /* 0x00181fff09157589 */ /* 0x000ee200000e0000 */
[----:B------:R-:W-:Y:S02]  /*0d70*/  SHF.R.U32.HI R199, RZ, 0x3, R199 ;  /* 0x00000003ffc77819 */ /* 0x000fe400000116c7 */
[----:B------:R-:W-:Y:S01]  /*0d80*/  ISETP.GE.AND P0, PT, R6, UR4, PT ;  /* 0x0000000406007c0c */ /* 0x000fe2000bf06270 */
[----:B------:R-:W-:Y:S01]  /*0d90*/  SHFL.IDX PT, R18, R10, 0x1, 0x181f ;  /* 0x00381f000a127f89 */ /* 0x000fe200000e0000 */
[----:B------:R-:W-:-:S02]  /*0da0*/  LOP3.LUT R199, R4, R199, RZ, 0x3c, !PT ;  /* 0x000000c704c77212 */ /* 0x000fc400078e3cff */
[----:B------:R-:W-:Y:S01]  /*0db0*/  IADD3 R4, R6, 0x20, RZ ;  /* 0x0000002006047810 */ /* 0x000fe20007ffe0ff */
[----:B------:R-:W4:Y:S01]  /*0dc0*/  SHFL.IDX PT, R19, R9, 0x1, 0x181f ;  /* 0x00381f0009137f89 */ /* 0x000f2200000e0000 */
[----:B------:R-:W-:Y:S02]  /*0dd0*/  IADD3 R7, R12, 0x40, RZ ;  /* 0x000000400c077810 */ /* 0x000fe40007ffe0ff */
[----:B------:R-:W-:Y:S02]  /*0de0*/  ISETP.GE.AND P3, PT, R4, UR4, PT ;  /* 0x0000000404007c0c */ /* 0x000fe4000bf66270 */
[----:B------:R-:W-:Y:S02]  /*0df0*/  IADD3 R4, R12, 0x80, RZ ;  /* 0x000000800c047810 */ /* 0x000fe40007ffe0ff */
[----:B------:R-:W-:Y:S02]  /*0e00*/  LOP3.LUT R199, R199, 0xfffffe00, R14, 0xf8, !PT ;  /* 0xfffffe00c7c77812 */ /* 0x000fe400078ef80e */
[----:B------:R-:W-:-:S02]  /*0e10*/  @!P0 SHF.R.S32.HI R15, RZ, 0x1f, R4 ;  /* 0x0000001fff0f8819 */ /* 0x000fc40000011404 */
[----:B------:R-:W-:Y:S01]  /*0e20*/  SHF.R.S32.HI R13, RZ, 0x1f, R12 ;  /* 0x0000001fff0d7819 */ /* 0x000fe2000001140c */
[----:B------:R-:W-:Y:S01]  /*0e30*/  IMAD.SHL.U32 R199, R199, 0x2, RZ ;  /* 0x00000002c7c77824 */ /* 0x000fe200078e00ff */
[----:B------:R-:W-:Y:S02]  /*0e40*/  @!P0 LEA.HI R15, R15, R4, RZ, 0x3 ;  /* 0x000000040f0f8211 */ /* 0x000fe400078f18ff */
[----:B-1----:R-:W-:Y:S02]  /*0e50*/  @!P0 LEA R22, P5, R12, R20, 0x1 ;  /* 0x000000140c168211 */ /* 0x002fe400078a08ff */
[----:B------:R-:W-:Y:S02]  /*0e60*/  @!P0 LOP3.LUT R15, R15, 0xfffffff8, RZ, 0xc0, !PT ;  /* 0xfffffff80f0f8812 */ /* 0x000fe400078ec0ff */
[----:B------:R-:W-:Y:S02]  /*0e70*/  IADD3 R14, R6, 0x40, RZ ;  /* 0x00000040060e7810 */ /* 0x000fe40007ffe0ff */
[----:B------:R-:W-:Y:S01]  /*0e80*/  @!P0 SHF.R.S32.HI R16, RZ, 0x1f, R7 ;  /* 0x0000001fff108819 */ /* 0x000fe20000011407 */
[----:B---3--:R-:W-:Y:S01]  /*0e90*/  @!P0 IMAD.WIDE R26, R15, 0x2, R20 ;  /* 0x000000020f1a8825 */ /* 0x008fe200078e0214 */
[----:B------:R-:W-:-:S02]  /*0ea0*/  @!P0 LEA.HI.X R23, R12, R21, R13, 0x1, P5 ;  /* 0x000000150c178211 */ /* 0x000fc400028f0c0d */
[----:B------:R-:W-:Y:S02]  /*0eb0*/  @!P3 SHF.R.S32.HI R15, RZ, 0x1f, R4 ;  /* 0x0000001fff0fb819 */ /* 0x000fe40000011404 */
[----:B------:R-:W-:Y:S02]  /*0ec0*/  @!P0 LEA.HI R16, R16, R7, RZ, 0x3 ;  /* 0x0000000710108211 */ /* 0x000fe400078f18ff */
[----:B------:R-:W-:Y:S02]  /*0ed0*/  ISETP.GE.AND P5, PT, R14, UR4, PT ;  /* 0x000000040e007c0c */ /* 0x000fe4000bfa6270 */
[----:B------:R-:W-:Y:S02]  /*0ee0*/  @!P3 LEA.HI R15, R15, R4, RZ, 0x3 ;  /* 0x000000040f0fb211 */ /* 0x000fe400078f18ff */
[----:B------:R-:W-:Y:S02]  /*0ef0*/  @!P0 LOP3.LUT R16, R16, 0xfffffff8, RZ, 0xc0, !PT ;  /* 0xfffffff810108812 */ /* 0x000fe400078ec0ff */
[----:B------:R-:W-:-:S02]  /*0f00*/  ISETP.GE.AND P2, PT, R12, c[0x0][0x198], PT ;  /* 0x000066000c007a0c */ /* 0x000fc40003f46270 */
[----:B------:R-:W-:Y:S01]  /*0f10*/  ISETP.GE.AND P1, PT, R7, c[0x0][0x198], PT ;  /* 0x0000660007007a0c */ /* 0x000fe20003f26270 */
[----:B------:R-:W-:Y:S01]  /*0f20*/  @!P0 IMAD.WIDE R28, R16, 0x2, R20 ;  /* 0x00000002101c8825 */ /* 0x000fe200078e0214 */
[----:B------:R-:W-:Y:S01]  /*0f30*/  ISETP.GE.AND P4, PT, R4, c[0x0][0x198], PT ;  /* 0x0000660004007a0c */ /* 0x000fe20003f86270 */
[----:B------:R-:W1:Y:S01]  /*0f40*/  SHFL.IDX PT, R20, R10, 0x2, 0x181f ;  /* 0x00581f000a147f89 */ /* 0x000e6200000e0000 */
[----:B------:R-:W-:Y:S02]  /*0f50*/  @!P3 LOP3.LUT R15, R15, 0xfffffff8, RZ, 0xc0, !PT ;  /* 0xfffffff80f0fb812 */ /* 0x000fe400078ec0ff */
[----:B------:R-:W-:Y:S01]  /*0f60*/  @!P3 SHF.R.S32.HI R14, RZ, 0x1f, R7 ;  /* 0x0000001fff0eb819 */ /* 0x000fe20000011407 */
[----:B------:R-:W3:Y:S01]  /*0f70*/  SHFL.IDX PT, R21, R9, 0x2, 0x181f ;  /* 0x00581f0009157f89 */ /* 0x000ee200000e0000 */
[----:B------:R-:W-:Y:S01]  /*0f80*/  IADD3 R6, R6, 0x60, RZ ;  /* 0x0000006006067810 */ /* 0x000fe20007ffe0ff */
[----:B----4-:R-:W-:Y:S01]  /*0f90*/  @!P3 IMAD.WIDE R30, R15, 0x2, R18 ;  /* 0x000000020f1eb825 */ /* 0x010fe200078e0212 */
[----:B------:R-:W-:Y:S01]  /*0fa0*/  @!P5 SHF.R.S32.HI R15, RZ, 0x1f, R4 ;  /* 0x0000001fff0fd819 */ /* 0x000fe20000011404 */
[----:B------:R1:W-:Y:S01]  /*0fb0*/  @!P0 LDGSTS.E.BYPASS.LTC128B.128 [R199+0xc100], [R22.64], !P2 ;  /* 0x0c10000016c78fae */ /* 0x0003e2000d101d50 */
[----:B------:R-:W-:-:S02]  /*0fc0*/  @!P3 LEA.HI R17, R14, R7, RZ, 0x3 ;  /* 0x000000070e11b211 */ /* 0x000fc400078f18ff */
[----:B------:R-:W-:Y:S01]  /*0fd0*/  @!P5 LEA.HI R16, R15, R4, RZ, 0x3 ;  /* 0x000000040f10d211 */ /* 0x000fe200078f18ff */
[----:B------:R-:W4:Y:S01]  /*0fe0*/  SHFL.IDX PT, R14, R10, 0x3, 0x181f ;  /* 0x00781f000a0e7f89 */ /* 0x000f2200000e0000 */
[----:B------:R-:W-:-:S03]  /*0ff0*/  @!P3 LOP3.LUT R17, R17, 0xfffffff8, RZ, 0xc0, !PT ;  /* 0xfffffff81111b812 */ /* 0x000fc600078ec0ff */
[----:B------:R5:W-:Y:S04]  /*1000*/  @!P0 LDGSTS.E.BYPASS.LTC128B.128 [R199+0x10100], [R28.64], !P1 ;  /* 0x101000001cc78fae */ /* 0x000be8000c901d50 */
[----:B------:R1:W1:Y:S04]  /*1010*/  SHFL.IDX PT, R15, R9, 0x3, 0x181f ;  /* 0x00781f00090f7f89 */ /* 0x00026800000e0000 */
[----:B------:R2:W-:Y:S01]  /*1020*/  @!P0 LDGSTS.E.BYPASS.LTC128B.128 [R199+0x14100], [R26.64], !P4 ;  /* 0x141000001ac78fae */ /* 0x0005e2000e101d50 */
[----:B------:R-:W-:-:S04]  /*1030*/  @!P3 LEA R24, P0, R12, R18, 0x1 ;  /* 0x000000120c18b211 */ /* 0x000fc800078008ff */
[----:B------:R-:W-:Y:S02]  /*1040*/  @!P3 LEA.HI.X R25, R12, R19, R13, 0x1, P0 ;  /* 0x000000130c19b211 */ /* 0x000fe400000f0c0d */
[----:B------:R-:W-:Y:S01]  /*1050*/  ISETP.GE.AND P0, PT, R6, UR4, PT ;  /* 0x0000000406007c0c */ /* 0x000fe2000bf06270 */
[----:B------:R-:W-:Y:S01]  /*1060*/  UMOV UR4, 0x5 ;  /* 0x0000000500047882 */ /* 0x000fe20000000000 */
[----:B------:R-:W-:Y:S01]  /*1070*/  @!P5 SHF.R.S32.HI R6, RZ, 0x1f, R7 ;  /* 0x0000001fff06d819 */ /* 0x000fe20000011407 */
[----:B------:R4:W-:Y:S01]  /*1080*/  @!P3 LDGSTS.E.BYPASS.LTC128B.128 [R199+0xd100], [R24.64], !P2 ;  /* 0x0d10000018c7bfae */ /* 0x0009e2000d101d50 */
[----:B------:R-:W-:Y:S02]  /*1090*/  USHF.L.U64.HI UR11, UR10, UR4, UR11 ;  /* 0x000000040a0b7299 */ /* 0x000fe4000801020b */
[----:B------:R-:W-:Y:S01]  /*10a0*/  @!P5 LEA.HI R6, R6, R7, RZ, 0x3 ;  /* 0x000000070606d211 */ /* 0x000fe200078f18ff */
[----:B------:R-:W-:-:S04]  /*10b0*/  UIMAD UR4, UR19, UR18, URZ ;  /* 0x00000012130472a4 */ /* 0x000fc8000f8e023f */
[----:B------:R-:W-:Y:S01]  /*10c0*/  UIMAD UR4, UR21, UR20, UR4 ;  /* 0x00000014150472a4 */ /* 0x000fe2000f8e0204 */
[----:B-----5:R-:W-:Y:S01]  /*10d0*/  @!P3 IMAD.WIDE R28, R17, 0x2, R18 ;  /* 0x00000002111cb825 */ /* 0x020fe200078e0212 */
[----:B-1----:R-:W-:Y:S02]  /*10e0*/  SHF.R.S32.HI R9, RZ, 0x1f, R11 ;  /* 0x0000001fff097819 */ /* 0x002fe4000001140b */
[----:B------:R-:W-:Y:S01]  /*10f0*/  @!P5 LOP3.LUT R17, R6, 0xfffffff8, RZ, 0xc0, !PT ;  /* 0xfffffff80611d812 */ /* 0x000fe200078ec0ff */
[----:B------:R-:W-:Y:S01]  /*1100*/  IMAD.U32 R6, RZ, RZ, UR14 ;  /* 0x0000000eff067e24 */ /* 0x000fe2000f8e00ff */
[----:B------:R1:W-:Y:S01]  /*1110*/  @!P3 LDGSTS.E.BYPASS.LTC128B.128 [R199+0x11100], [R28.64], !P1 ;  /* 0x111000001cc7bfae */ /* 0x0003e2000c901d50 */
[----:B------:R-:W-:-:S03]  /*1120*/  @!P5 LOP3.LUT R19, R16, 0xfffffff8, RZ, 0xc0, !PT ;  /* 0xfffffff81013d812 */ /* 0x000fc600078ec0ff */
[----:B------:R1:W-:Y:S01]  /*1130*/  @!P3 LDGSTS.E.BYPASS.LTC128B.128 [R199+0x15100], [R30.64], !P4 ;  /* 0x151000001ec7bfae */ /* 0x0003e2000e101d50 */
[----:B------:R-:W-:Y:S02]  /*1140*/  @!P5 LEA R22, P3, R12, R20, 0x1 ;  /* 0x000000140c16d211 */ /* 0x000fe400078608ff */
[----:B------:R-:W-:Y:S02]  /*1150*/  IADD3 R10, -R6, c[0x0][0x1d0], -R11 ;  /* 0x00007400060a7a10 */ /* 0x000fe40007ffe90b */
[C---:B---3--:R-:W-:Y:S02]  /*1160*/  @!P5 LEA.HI.X R23, R12.reuse, R21, R13, 0x1, P3 ;  /* 0x000000150c17d211 */ /* 0x048fe400018f0c0d */
[C---:B----4-:R-:W-:Y:S01]  /*1170*/  @!P0 LEA R16, P3, R12.reuse, R14, 0x1 ;  /* 0x0000000e0c108211 */ /* 0x050fe200078608ff */
[----:B------:R-:W-:Y:S02]  /*1180*/  @!P5 IMAD.WIDE R24, R17, 0x2, R20 ;  /* 0x000000021118d825 */ /* 0x000fe400078e0214 */
[----:B------:R3:W-:Y:S01]  /*1190*/  @!P5 LDGSTS.E.BYPASS.LTC128B.128 [R199+0xe100], [R22.64], !P2 ;  /* 0x0e10000016c7dfae */ /* 0x0007e2000d101d50 */
[----:B------:R-:W-:Y:S01]  /*11a0*/  @!P0 LEA.HI.X R17, R12, R15, R13, 0x1, P3 ;  /* 0x0000000f0c118211 */ /* 0x000fe200018f0c0d */
[----:B------:R-:W-:-:S02]  /*11b0*/  @!P5 IMAD.WIDE R20, R19, 0x2, R20 ;  /* 0x000000021314d825 */ /* 0x000fc400078e0214 */
[----:B------:R4:W-:Y:S01]  /*11c0*/  @!P5 LDGSTS.E.BYPASS.LTC128B.128 [R199+0x12100], [R24.64], !P1 ;  /* 0x1210000018c7dfae */ /* 0x0009e2000c901d50 */
[----:B------:R-:W-:Y:S01]  /*11d0*/  ISETP.GE.AND P3, PT, R12, c[0x0][0x1d4], PT ;  /* 0x000075000c007a0c */ /* 0x000fe20003f66270 */
[C-C-:B------:R-:W-:Y:S02]  /*11e0*/  IMAD.WIDE.U32 R18, R11.reuse, c[0x0][0x1e0], R12.reuse ;  /* 0x000078000b127a25 */ /* 0x140fe400078e000c */
[----:B------:R5:W-:Y:S01]  /*11f0*/  @!P5 LDGSTS.E.BYPASS.LTC128B.128 [R199+0x16100], [R20.64], !P4 ;  /* 0x1610000014c7dfae */ /* 0x000be2000e101d50 */
[----:B------:R-:W-:Y:S01]  /*1200*/  ISETP.GE.AND P5, PT, R10, 0x21, PT ;  /* 0x000000210a00780c */ /* 0x000fe20003fa6270 */
[----:B------:R-:W-:Y:S02]  /*1210*/  IMAD.WIDE.U32 R12, R11, c[0x0][0x208], R12 ;  /* 0x000082000b0c7a25 */ /* 0x000fe400078e000c */
[----:B------:R1:W-:Y:S01]  /*1220*/  @!P0 LDGSTS.E.BYPASS.LTC128B.128 [R199+0xf100], [R16.64], !P2 ;  /* 0x0f10000010c78fae */ /* 0x0003e2000d101d50 */
[----:B------:R-:W-:Y:S02]  /*1230*/  ISETP.GE.AND P2, PT, R7, c[0x0][0x1d4], PT ;  /* 0x0000750007007a0c */ /* 0x000fe40003f46270 */
[----:B------:R-:W-:-:S02]  /*1240*/  IADD3 R60, -R11, c[0x0][0x1d0], -R6 ;  /* 0x000074000b3c7a10 */ /* 0x000fc40007ffe906 */
[----:B-1----:R-:W-:Y:S02]  /*1250*/  LOP3.LUT R17, R197, 0xfffffff0, RZ, 0xc0, !PT ;  /* 0xfffffff0c5117812 */ /* 0x002fe400078ec0ff */
[----:B--2---:R-:W-:Y:S01]  /*1260*/  @P6 SHF.R.S32.HI R207, RZ, 0x1f, R206 ;  /* 0x0000001fffcf6819 */ /* 0x004fe200000114ce */
[----:B------:R-:W-:Y:S02]  /*1270*/  @!P6 IMAD.MOV.U32 R206, RZ, RZ, R0 ;  /* 0x000000ffffcee224 */ /* 0x000fe400078e0000 */
[----:B------:R-:W-:Y:S02]  /*1280*/  IMAD R0, R9, c[0x0][0x1e0], RZ ;  /* 0x0000780009007a24 */ /* 0x000fe400078e02ff */
[----:B------:R-:W-:Y:S01]  /*1290*/  @!P6 IMAD.MOV.U32 R207, RZ, RZ, R5 ;  /* 0x000000ffffcfe224 */ /* 0x000fe200078e0005 */
[----:B------:R-:W-:Y:S01]  /*12a0*/  ISETP.GE.AND P6, PT, R10, 0x1, PT ;  /* 0x000000010a00780c */ /* 0x000fe20003fc6270 */
[----:B------:R-:W-:Y:S01]  /*12b0*/  IMAD R5, R11, c[0x0][0x1e4], R0 ;  /* 0x000079000b057a24 */ /* 0x000fe200078e0200 */
[----:B------:R-:W-:Y:S01]  /*12c0*/  @!P0 SHF.R.S32.HI R0, RZ, 0x1f, R7 ;  /* 0x0000001fff008819 */ /* 0x000fe20000011407 */
[----:B------:R-:W-:-:S02]  /*12d0*/  IMAD R203, R207, c[0x0][0x1f0], RZ ;  /* 0x00007c00cfcb7a24 */ /* 0x000fc400078e02ff */
[----:B------:R-:W-:Y:S01]  /*12e0*/  IMAD.IADD R19, R19, 0x1, R5 ;  /* 0x0000000113137824 */ /* 0x000fe200078e0205 */
[----:B------:R-:W-:Y:S01]  /*12f0*/  @!P0 LEA.HI R0, R0, R7, RZ, 0x3 ;  /* 0x0000000700008211 */ /* 0x000fe200078f18ff */
[----:B------:R-:W-:Y:S02]  /*1300*/  IMAD R5, R2, c[0x0][0x1e8], RZ ;  /* 0x00007a0002057a24 */ /* 0x000fe400078e02ff */
[----:B------:R-:W-:Y:S01]  /*1310*/  IMAD.WIDE.U32 R200, R8, c[0x0][0x1e8], R18 ;  /* 0x00007a0008c87a25 */ /* 0x000fe200078e0012 */
[----:B------:R-:W-:-:S03]  /*1320*/  @!P0 LOP3.LUT R7, R0, 0xfffffff8, RZ, 0xc0, !PT ;  /* 0xfffffff800078812 */ /* 0x000fc600078ec0ff */
[----:B------:R-:W-:Y:S02]  /*1330*/  IMAD R5, R8, c[0x0][0x1ec], R5 ;  /* 0x00007b0008057a24 */ /* 0x000fe400078e0205 */
[----:B-----5:R-:W-:Y:S01]  /*1340*/  @!P0 IMAD.WIDE R20, R7, 0x2, R14 ;  /* 0x0000000207148825 */ /* 0x020fe200078e020e */
[----:B------:R-:W-:-:S03]  /*1350*/  @!P0 SHF.R.S32.HI R7, RZ, 0x1f, R4 ;  /* 0x0000001fff078819 */ /* 0x000fc60000011404 */
[----:B------:R-:W-:Y:S01]  /*1360*/  IMAD.IADD R201, R201, 0x1, R5 ;  /* 0x00000001c9c97824 */ /* 0x000fe200078e0205 */
[----:B------:R-:W-:Y:S01]  /*1370*/  @!P0 LEA.HI R7, R7, R4, RZ, 0x3 ;  /* 0x0000000407078211 */ /* 0x000fe200078f18ff */
[----:B------:R1:W-:Y:S01]  /*1380*/  @!P0 LDGSTS.E.BYPASS.LTC128B.128 [R199+0x13100], [R20.64], !P1 ;  /* 0x1310000014c78fae */ /* 0x0003e2000c901d50 */
[----:B------:R-:W-:Y:S01]  /*1390*/  IMAD R203, R206, c[0x0][0x1f4], R203 ;  /* 0x00007d00cecb7a24 */ /* 0x000fe200078e02cb */
[----:B------:R-:W-:Y:S01]  /*13a0*/  ISETP.GE.AND P1, PT, R4, c[0x0][0x1d4], PT ;  /* 0x0000750004007a0c */ /* 0x000fe20003f26270 */
[----:B------:R-:W-:Y:S01]  /*13b0*/  IMAD.WIDE.U32 R200, R206, c[0x0][0x1f0], R200 ;  /* 0x00007c00cec87a25 */ /* 0x000fe200078e00c8 */
[----:B------:R-:W-:-:S03]  /*13c0*/  @!P0 LOP3.LUT R7, R7, 0xfffffff8, RZ, 0xc0, !PT ;  /* 0xfffffff807078812 */ /* 0x000fc600078ec0ff */
[----:B------:R-:W-:Y:S02]  /*13d0*/  IMAD.IADD R203, R201, 0x1, R203 ;  /* 0x00000001c9cb7824 */ /* 0x000fe400078e02cb */
[----:B------:R-:W-:Y:S02]  /*13e0*/  IMAD.U32 R5, RZ, RZ, UR20 ;  /* 0x00000014ff057e24 */ /* 0x000fe4000f8e00ff */
[----:B------:R-:W-:-:S04]  /*13f0*/  IMAD.MOV.U32 R202, RZ, RZ, R200 ;  /* 0x000000ffffca7224 */ /* 0x000fc800078e00c8 */
[----:B------:R-:W-:-:S05]  /*1400*/  IMAD.WIDE.U32 R18, R5, UR18, R202 ;  /* 0x0000001205127c25 */ /* 0x000fca000f8e00ca */
[----:B------:R-:W-:Y:S01]  /*1410*/  IADD3 R4, R19, UR4, RZ ;  /* 0x0000000413047c10 */ /* 0x000fe2000fffe0ff */
[----:B------:R-:W-:Y:S02]  /*1420*/  ULDC.64 UR4, c[0x0][0x208] ;  /* 0x0000820000047ab9 */ /* 0x000fe40000000a00 */
[----:B------:R-:W-:Y:S02]  /*1430*/  UIMAD UR10, UR21, UR4, URZ ;  /* 0x00000004150a72a4 */ /* 0x000fe4000f8e023f */
[----:B------:R-:W-:Y:S01]  /*1440*/  UIMAD.WIDE.U32 UR22, UR18, UR4, URZ ;  /* 0x00000004121672a5 */ /* 0x000fe2000f8e003f */
[----:B-1----:R-:W-:Y:S01]  /*1450*/  @!P0 IMAD.WIDE R20, R7, 0x2, R14 ;  /* 0x0000000207148825 */ /* 0x002fe200078e020e */
[----:B------:R-:W-:Y:S01]  /*1460*/  SHF.R.S32.HI R14, RZ, 0x4, R197 ;  /* 0x00000004ff0e7819 */ /* 0x000fe200000114c5 */
[----:B------:R-:W-:Y:S02]  /*1470*/  UIMAD UR10, UR18, UR5, UR10 ;  /* 0x00000005120a72a4 */ /* 0x000fe4000f8e020a */
[----:B------:R-:W-:Y:S01]  /*1480*/  IMAD.IADD R15, R80, 0x1, -R17 ;  /* 0x00000001500f7824 */ /* 0x000fe200078e0a11 */
[----:B------:R1:W-:Y:S01]  /*1490*/  @!P0 LDGSTS.E.BYPASS.LTC128B.128 [R199+0x17100], [R20.64], !P4 ;  /* 0x1710000014c78fae */ /* 0x0003e2000e101d50 */
[C---:B------:R-:W-:Y:S01]  /*14a0*/  @P6 LEA R16, P4, R18.reuse, c[0x0][0x1c8], 0x1 ;  /* 0x0000720012106a11 */ /* 0x040fe200078808ff */
[----:B------:R-:W-:Y:S01]  /*14b0*/  UIADD3 UR10, UR23, UR10, URZ ;  /* 0x0000000a170a7290 */ /* 0x000fe2000fffe03f */
[C---:B------:R-:W-:Y:S01]  /*14c0*/  @P5 IADD3 R7, P0, R18.reuse, UR12, RZ ;  /* 0x0000000c12075c10 */ /* 0x040fe2000ff1e0ff */
[----:B------:R-:W0:Y:S01]  /*14d0*/  LDGDEPBAR ;  /* 0x00000000000079af */ /* 0x000e220000000000 */
[----:B------:R-:W-:Y:S01]  /*14e0*/  @P6 LEA.HI.X R17, R18, c[0x0][0x1cc], R4, 0x1, P4 ;  /* 0x0000730012116a11 */ /* 0x000fe200020f0c04 */
[----:B------:R-:W-:Y:S01]  /*14f0*/  IMAD.U32 R208, RZ, RZ, UR22 ;  /* 0x00000016ffd07e24 */ /* 0x000fe2000f8e00ff */
[----:B------:R-:W-:Y:S01]  /*1500*/  @P5 IADD3.X R4, R4, UR11, RZ, P0, !PT ;  /* 0x0000000b04045c10 */ /* 0x000fe200087fe4ff */
[----:B------:R-:W-:Y:S01]  /*1510*/  BAR.SYNC.DEFER_BLOCKING 0x0 ;  /* 0x0000000000007b1d */ /* 0x000fe20000010000 */
[C---:B------:R-:W-:Y:S01]  /*1520*/  @P5 LEA R18, P0, R7.reuse, c[0x0][0x1c8], 0x1 ;  /* 0x0000720007125a11 */ /* 0x040fe200078008ff */
[----:B------:R-:W-:Y:S01]  /*1530*/  IMAD.U32 R209, RZ, RZ, UR23 ;  /* 0x00000017ffd17e24 */ /* 0x000fe2000f8e00ff */
[----:B------:R-:W-:Y:S01]  /*1540*/  SHF.R.S32.HI R10, RZ, 0x1f, R15 ;  /* 0x0000001fff0a7819 */ /* 0x000fe2000001140f */
[----:B------:R-:W-:Y:S01]  /*1550*/  USHF.L.U64.HI UR9, UR4, UR9, UR5 ;  /* 0x0000000904097299 */ /* 0x000fe20008010205 */
[----:B------:R-:W-:Y:S01]  /*1560*/  @P5 LEA.HI.X R19, R7, c[0x0][0x1cc], R4, 0x1, P0 ;  /* 0x0000730007135a11 */ /* 0x000fe200000f0c04 */
[----:B------:R-:W-:Y:S01]  /*1570*/  IMAD.SHL.U32 R7, R3, 0x40, RZ ;  /* 0x0000004003077824 */ /* 0x000fe200078e00ff */
[----:B------:R-:W-:Y:S01]  /*1580*/  LEA.HI R10, R10, R15, RZ, 0x3 ;  /* 0x0000000f0a0a7211 */ /* 0x000fe200078f18ff */
[----:B------:R-:W-:Y:S01]  /*1590*/  @UP0 UIADD3 UR5, UR13, -0x2, URZ ;  /* 0xfffffffe0d050890 */ /* 0x000fe2000fffe03f */
[----:B------:R-:W-:-:S02]  /*15a0*/  LEA.HI R197, R197, R14, RZ, 0x1 ;  /* 0x0000000ec5c57211 */ /* 0x000fc400078f08ff */
[----:B------:R-:W-:Y:S02]  /*15b0*/  LOP3.LUT R0, R10, 0xfffffff8, RZ, 0xc0, !PT ;  /* 0xfffffff80a007812 */ /* 0x000fe400078ec0ff */
[----:B------:R-:W-:Y:S02]  /*15c0*/  LOP3.LUT R197, R197, 0xfffffffe, RZ, 0xc0, !PT ;  /* 0xfffffffec5c57812 */ /* 0x000fe400078ec0ff */
[----:B------:R-:W-:Y:S01]  /*15d0*/  LOP3.LUT R7, R7, 0x1c0, RZ, 0xc0, !PT ;  /* 0x000001c007077812 */ /* 0x000fe200078ec0ff */
[----:B------:R-:W-:Y:S01]  /*15e0*/  IMAD.IADD R0, R15, 0x1, -R0 ;  /* 0x000000010f007824 */ /* 0x000fe200078e0a00 */
[----:B------:R-:W-:Y:S01]  /*15f0*/  LOP3.LUT P4, RZ, R3, 0x2, RZ, 0xc0, !PT ;  /* 0x0000000203ff7812 */ /* 0x000fe2000788c0ff */
[----:B------:R-:W-:Y:S01]  /*1600*/  IMAD.IADD R197, R14, 0x1, -R197 ;  /* 0x000000010ec57824 */ /* 0x000fe200078e0ac5 */
[----:B-1----:R-:W-:Y:S01]  /*1610*/  SEL R20, RZ, 0x2, P2 ;  /* 0x00000002ff147807 */ /* 0x002fe20001000000 */
[----:B------:R-:W-:Y:S01]  /*1620*/  IMAD.SHL.U32 R4, R0, 0x40, RZ ;  /* 0x0000004000047824 */ /* 0x000fe200078e00ff */
[----:B------:R-:W-:Y:S01]  /*1630*/  SEL R21, RZ, 0x4, P1 ;  /* 0x00000004ff157807 */ /* 0x000fe20000800000 */
[----:B------:R-:W-:Y:S01]  /*1640*/  IMAD.SHL.U32 R14, R197, 0x8, RZ ;  /* 0x00000008c50e7824 */ /* 0x000fe200078e00ff */
[----:B------:R-:W-:Y:S01]  /*1650*/  @!PT LDS RZ, [RZ] ;  /* 0x00000000fffff984 */ /* 0x000fe20000000800 */
[----:B------:R-:W-:Y:S01]  /*1660*/  @!PT LDS RZ, [RZ] ;  /* 0x00000000fffff984 */ /* 0x000fe20000000800 */
[----:B------:R-:W-:Y:S01]  /*1670*/  @!PT LDS RZ, [RZ] ;  /* 0x00000000fffff984 */ /* 0x000fe20000000800 */
[----:B------:R1:W-:Y:S02]  /*1680*/  @P6 LDGSTS.E.BYPASS.LTC128B.128 [R199+0x6100], [R16.64], !P3 ;  /* 0x0610000010c76fae */ /* 0x0003e4000d901d50 */
[----:B------:R-:W-:Y:S01]  /*1690*/  LOP3.LUT R15, R4, 0x1c0, RZ, 0xc0, !PT ;  /* 0x000001c0040f7812 */ /* 0x000fe200078ec0ff */
[----:B------:R-:W-:Y:S01]  /*16a0*/  IMAD.SHL.U32 R4, R11, 0x8, RZ ;  /* 0x000000080b047824 */ /* 0x000fe200078e00ff */
[----:B------:R1:W-:Y:S02]  /*16b0*/  @P6 LDGSTS.E.BYPASS.LTC128B.128 [R199+0x8100], [R16.64+0x80], !P2 ;  /* 0x0810008010c76fae */ /* 0x0003e4000d101d50 */
[----:B------:R-:W-:-:S02]  /*16c0*/  LOP3.LUT R14, R15, 0x8, R14, 0xf8, !PT ;  /* 0x000000080f0e7812 */ /* 0x000fc400078ef80e */
[----:B------:R-:W-:Y:S01]  /*16d0*/  SHF.R.U32.HI R15, RZ, 0x3, R15 ;  /* 0x00000003ff0f7819 */ /* 0x000fe2000001160f */
[----:B------:R1:W-:Y:S01]  /*16e0*/  @P6 LDGSTS.E.BYPASS.LTC128B.128 [R199+0xa100], [R16.64+0x100], !P1 ;  /* 0x0a10010010c76fae */ /* 0x0003e2000c901d50 */
[----:B------:R-:W-:Y:S02]  /*16f0*/  LOP3.LUT R4, R7, 0x8, R4, 0xf8, !PT ;  /* 0x0000000807047812 */ /* 0x000fe400078ef804 */
[----:B------:R-:W-:Y:S01]  /*1700*/  SHF.R.U32.HI R7, RZ, 0x3, R7 ;  /* 0x00000003ff077819 */ /* 0x000fe20000011607 */
[----:B------:R1:W-:Y:S01]  /*1710*/  @P5 LDGSTS.E.BYPASS.LTC128B.128 [R199+0x7100], [R18.64], !P3 ;  /* 0x0710000012c75fae */ /* 0x0003e2000d901d50 */
[----:B------:R-:W-:Y:S01]  /*1720*/  LOP3.LUT R14, R14, R15, RZ, 0x3c, !PT ;  /* 0x0000000f0e0e7212 */ /* 0x000fe200078e3cff */
[----:B------:R-:W-:Y:S01]  /*1730*/  IMAD.SHL.U32 R15, R10, 0x40, RZ ;  /* 0x000000400a0f7824 */ /* 0x000fe200078e00ff */
[----:B------:R-:W-:Y:S01]  /*1740*/  LOP3.LUT R10, R4, R7, RZ, 0x3c, !PT ;  /* 0x00000007040a7212 */ /* 0x000fe200078e3cff */
[----:B------:R1:W-:Y:S01]  /*1750*/  @P5 LDGSTS.E.BYPASS.LTC128B.128 [R199+0x9100], [R18.64+0x80], !P2 ;  /* 0x0910008012c75fae */ /* 0x0003e2000d101d50 */
[----:B------:R-:W-:-:S02]  /*1760*/  SHF.R.S32.HI R7, RZ, 0x5, R81 ;  /* 0x00000005ff077819 */ /* 0x000fc40000011451 */
[----:B------:R-:W-:Y:S01]  /*1770*/  LOP3.LUT R4, R14, 0xfffffe00, R15, 0xf8, !PT ;  /* 0xfffffe000e047812 */ /* 0x000fe200078ef80f */
[----:B------:R1:W-:Y:S01]  /*1780*/  @P5 LDGSTS.E.BYPASS.LTC128B.128 [R199+0xb100], [R18.64+0x100], !P1 ;  /* 0x0b10010012c75fae */ /* 0x0003e2000c901d50 */
[----:B------:R-:W-:Y:S01]  /*1790*/  IMAD R197, R197, 0x200, R10 ;  /* 0x00000200c5c57824 */ /* 0x000fe200078e020a */
[----:B------:R-:W-:Y:S01]  /*17a0*/  LOP3.LUT P5, RZ, R0, 0x2, RZ, 0xc0, !PT ;  /* 0x0000000200ff7812 */ /* 0x000fe200078ac0ff */
[----:B------:R-:W-:Y:S01]  /*17b0*/  IMAD R10, R9, c[0x0][0x208], RZ ;  /* 0x00008200090a7a24 */ /* 0x000fe200078e02ff */
[----:B------:R-:W0:Y:S01]  /*17c0*/  LDGDEPBAR ;  /* 0x00000000000079af */ /* 0x000e220000000000 */
[----:B------:R-:W-:Y:S01]  /*17d0*/  IMAD R198, R7, 0x400, R4 ;  /* 0x0000040007c67824 */ /* 0x000fe200078e0204 */
[----:B------:R-:W-:Y:S01]  /*17e0*/  ISETP.LT.OR P6, PT, R60, 0x1, P3 ;  /* 0x000000013c00780c */ /* 0x000fe20001fc1670 */
[----:B------:R-:W-:Y:S01]  /*17f0*/  IMAD R9, R11, c[0x0][0x20c], R10 ;  /* 0x000083000b097a24 */ /* 0x000fe200078e020a */
[----:B------:R-:W-:Y:S01]  /*1800*/  LOP3.LUT R81, R81, 0xffffffe0, RZ, 0xc0, !PT ;  /* 0xffffffe051517812 */ /* 0x000fe200078ec0ff */
[----:B------:R-:W-:-:S02]  /*1810*/  IMAD.SHL.U32 R197, R197, 0x2, RZ ;  /* 0x00000002c5c57824 */ /* 0x000fc400078e00ff */
[----:B------:R-:W-:Y:S02]  /*1820*/  IMAD.IADD R13, R13, 0x1, R9 ;  /* 0x000000010d0d7824 */ /* 0x000fe400078e0209 */
[----:B------:R-:W-:Y:S01]  /*1830*/  IMAD.SHL.U32 R198, R198, 0x2, RZ ;  /* 0x00000002c6c67824 */ /* 0x000fe200078e00ff */
[----:B------:R-:W-:Y:S01]  /*1840*/  IADD3 R196, R197, 0x6120, RZ ;  /* 0x00006120c5c47810 */ /* 0x000fe20007ffe0ff */
[----:B------:R-:W-:Y:S02]  /*1850*/  IMAD R9, R2, c[0x0][0x210], RZ ;  /* 0x0000840002097a24 */ /* 0x000fe400078e02ff */
[----:B------:R-:W-:-:S04]  /*1860*/  IMAD.WIDE.U32 R12, R8, c[0x0][0x210], R12 ;  /* 0x00008400080c7a25 */ /* 0x000fc800078e000c */
[----:B------:R-:W-:Y:S02]  /*1870*/  IMAD R9, R8, c[0x0][0x214], R9 ;  /* 0x0000850008097a24 */ /* 0x000fe400078e0209 */
[----:B------:R-:W-:Y:S02]  /*1880*/  IMAD.MOV.U32 R8, RZ, RZ, R12 ;  /* 0x000000ffff087224 */ /* 0x000fe400078e000c */
[----:B------:R-:W-:Y:S02]  /*1890*/  IMAD.IADD R9, R13, 0x1, R9 ;  /* 0x000000010d097824 */ /* 0x000fe400078e0209 */
[----:B------:R-:W-:Y:S01]  /*18a0*/  IMAD R13, R207, c[0x0][0x218], RZ ;  /* 0x00008600cf0d7a24 */ /* 0x000fe200078e02ff */
[----:B------:R-:W-:-:S04]  /*18b0*/  DEPBAR.LE SB0, 0x1 ;  /* 0x000080400000791a */ /* 0x000fc80000000000 */
[----:B------:R-:W-:-:S04]  /*18c0*/  DEPBAR.LE SB0, 0x0 ;  /* 0x000080000000791a */ /* 0x000fc80000000000 */
[----:B------:R-:W-:Y:S01]  /*18d0*/  BAR.SYNC.DEFER_BLOCKING 0x0 ;  /* 0x0000000000007b1d */ /* 0x000fe20000010000 */
[C---:B------:R-:W-:Y:S02]  /*18e0*/  IMAD R13, R206.reuse, c[0x0][0x21c], R13 ;  /* 0x00008700ce0d7a24 */ /* 0x040fe400078e020d */
[----:B------:R-:W-:Y:S01]  /*18f0*/  IMAD.WIDE.U32 R206, R206, c[0x0][0x218], R8 ;  /* 0x00008600cece7a25 */ /* 0x000fe200078e0008 */
[----:B------:R-:W-:-:S03]  /*1900*/  IADD3 R8, R197, 0x6100, RZ ;  /* 0x00006100c5087810 */ /* 0x000fc60007ffe0ff */
[----:B------:R-:W-:Y:S01]  /*1910*/  IMAD.MOV.U32 R2, RZ, RZ, 0x10 ;  /* 0x00000010ff027424 */ /* 0x000fe200078e00ff */
[----:B------:R-:W-:Y:S01]  /*1920*/  LEA R10, P0, R208, R206, 0x6 ;  /* 0x000000ced00a7211 */ /* 0x000fe200078030ff */
[----:B------:R-:W-:Y:S01]  /*1930*/  IMAD.U32 R9, RZ, RZ, UR10 ;  /* 0x0000000aff097e24 */ /* 0x000fe2000f8e00ff */
[----:B------:R-:W-:Y:S01]  /*1940*/  @P4 IADD3 R196, R8, -0x20, RZ ;  /* 0xffffffe008c44810 */ /* 0x000fe20007ffe0ff */
[----:B------:R-:W-:Y:S01]  /*1950*/  IMAD.IADD R209, R207, 0x1, R13 ;  /* 0x00000001cfd17824 */ /* 0x000fe200078e020d */
[----:B------:R-:W-:Y:S01]  /*1960*/  SEL R2, R2, 0xfffffff0, !P5 ;  /* 0xfffffff002027807 */ /* 0x000fe20006800000 */
[----:B------:R-:W-:Y:S01]  /*1970*/  USHF.L.U32 UR10, UR4, 0x6, URZ ;  /* 0x00000006040a7899 */ /* 0x000fe2000800063f */
[----:B------:R-:W-:Y:S01]  /*1980*/  SEL R8, RZ, 0x1, P3 ;  /* 0x00000001ff087807 */ /* 0x000fe20001800000 */
[----:B------:R-:W-:Y:S01]  /*1990*/  @UP0 USHF.R.S32.HI UR4, URZ, 0x1f, UR5 ;  /* 0x0000001f3f040899 */ /* 0x000fe20008011405 */
[----:B------:R-:W-:Y:S01]  /*19a0*/  LEA.HI.X R9, R208, R209, R9, 0x6, P0 ;  /* 0x000000d1d0097211 */ /* 0x000fe200000f3409 */
[----:B------:R-:W-:Y:S01]  /*19b0*/  IMAD R194, R2, 0x2, R198 ;  /* 0x0000000202c27824 */ /* 0x000fe200078e02c6 */
[----:B------:R-:W-:-:S02]  /*19c0*/  LEA R62, P0, R10, c[0x0][0x1f8], 0x1 ;  /* 0x00007e000a3e7a11 */ /* 0x000fc400078008ff */
[----:B------:R-:W-:Y:S02]  /*19d0*/  IADD3 R8, R21, R20, R8 ;  /* 0x0000001415087210 */ /* 0x000fe40007ffe008 */
[----:B------:R-:W-:Y:S01]  /*19e0*/  LEA.HI.X R63, R10, c[0x0][0x1fc], R9, 0x1, P0 ;  /* 0x00007f000a3f7a11 */ /* 0x000fe200000f0c09 */
[----:B------:R-:W-:Y:S01]  /*19f0*/  LDSM.16.M88.4 R40, [R198+0xc100] ;  /* 0x00c10000c628783b */ /* 0x000fe20000000200 */
[----:B------:R-:W-:Y:S02]  /*1a00*/  IADD3 R68, P0, R62, UR10, RZ ;  /* 0x0000000a3e447c10 */ /* 0x000fe4000ff1e0ff */
[----:B------:R-:W-:Y:S01]  /*1a10*/  LOP3.LUT P5, RZ, R8, 0x2, RZ, 0xc0, !PT ;  /* 0x0000000208ff7812 */ /* 0x000fe200078ac0ff */
[----:B------:R-:W2:Y:S01]  /*1a20*/  LDSM.16.M88.4 R32, [R197+0x6100] ;  /* 0x00610000c520783b */ /* 0x000ea20000000200 */
[----:B------:R-:W-:Y:S02]  /*1a30*/  IADD3.X R69, R63, UR9, RZ, P0, !PT ;  /* 0x000000093f457c10 */ /* 0x000fe400087fe4ff */
[----:B------:R-:W-:Y:S01]  /*1a40*/  ISETP.LT.OR P0, PT, R60, 0x1, !P5 ;  /* 0x000000013c00780c */ /* 0x000fe20006f01670 */
[----:B----4-:R-:W4:Y:S01]  /*1a50*/  LDSM.16.M88.4 R24, [R197+0x6900] ;  /* 0x00690000c518783b */ /* 0x010f220000000200 */
[----:B------:R-:W-:-:S02]  /*1a60*/  LOP3.LUT P4, RZ, R8, 0x4, RZ, 0xc0, !PT ;  /* 0x0000000408ff7812 */ /* 0x000fc4000788c0ff */
[----:B------:R-:W-:Y:S01]  /*1a70*/  ISETP.LT.OR P5, PT, R60, 0x21, !P5 ;  /* 0x000000213c00780c */ /* 0x000fe20006fa1670 */
[----:B-1----:R-:W3:Y:S01]  /*1a80*/  LDSM.16.M88.4 R16, [R197+0x7100] ;  /* 0x00710000c510783b */ /* 0x002ee20000000200 */
[C---:B------:R-:W-:Y:S02]  /*1a90*/  IADD3 R187, R196.reuse, 0x800, RZ ;  /* 0x00000800c4bb7810 */ /* 0x040fe40007ffe0ff */
[C---:B------:R-:W-:Y:S01]  /*1aa0*/  IADD3 R186, R196.reuse, 0x1000, RZ ;  /* 0x00001000c4ba7810 */ /* 0x040fe20007ffe0ff */
[----:B------:R-:W1:Y:S01]  /*1ab0*/  LDSM.16.M88.4 R56, [R197+0x7900] ;  /* 0x00790000c538783b */ /* 0x000e620000000200 */
[C---:B------:R-:W-:Y:S02]  /*1ac0*/  IADD3 R185, R196.reuse, 0x1800, RZ ;  /* 0x00001800c4b97810 */ /* 0x040fe40007ffe0ff */
[C---:B------:R-:W-:Y:S01]  /*1ad0*/  IADD3 R183, R196.reuse, 0x2000, RZ ;  /* 0x00002000c4b77810 */ /* 0x040fe20007ffe0ff */
[----:B------:R-:W-:Y:S01]  /*1ae0*/  LDSM.16.M88.4 R12, [R194+0xc100] ;  /* 0x00c10000c20c783b */ /* 0x000fe20000000200 */
[----:B------:R-:W-:-:S02]  /*1af0*/  IADD3 R182, R196, 0x2800, RZ ;  /* 0x00002800c4b67810 */ /* 0x000fc40007ffe0ff */
[C---:B------:R-:W-:Y:S01]  /*1b00*/  IADD3 R181, R196.reuse, 0x3000, RZ ;  /* 0x00003000c4b57810 */ /* 0x040fe20007ffe0ff */
[----:B------:R-:W5:Y:S01]  /*1b10*/  LDSM.16.M88.4 R48, [R196] ;  /* 0x00000000c430783b */ /* 0x000f620000000200 */
[C---:B------:R-:W-:Y:S02]  /*1b20*/  IADD3 R180, R196.reuse, 0x3800, RZ ;  /* 0x00003800c4b47810 */ /* 0x040fe40007ffe0ff */
[C---:B------:R-:W-:Y:S01]  /*1b30*/  IADD3 R179, R196.reuse, 0x4000, RZ ;  /* 0x00004000c4b37810 */ /* 0x040fe20007ffe0ff */
[----:B------:R-:W1:Y:S01]  /*1b40*/  LDSM.16.M88.4 R8, [R196+0x800] ;  /* 0x00080000c408783b */ /* 0x000e620000000200 */
[C---:B------:R-:W-:Y:S02]  /*1b50*/  IADD3 R178, R196.reuse, 0x4800, RZ ;  /* 0x00004800c4b27810 */ /* 0x040fe40007ffe0ff */
[C---:B------:R-:W-:Y:S01]  /*1b60*/  IADD3 R177, R196.reuse, 0x5000, RZ ;  /* 0x00005000c4b17810 */ /* 0x040fe20007ffe0ff */
[----:B------:R-:W1:Y:S01]  /*1b70*/  LDSM.16.M88.4 R52, [R196+0x1000] ;  /* 0x00100000c434783b */ /* 0x000e620000000200 */
[----:B------:R-:W-:-:S03]  /*1b80*/  IADD3 R176, R196, 0x5800, RZ ;  /* 0x00005800c4b07810 */ /* 0x000fc60007ffe0ff */
[----:B------:R-:W1:Y:S04]  /*1b90*/  LDSM.16.M88.4 R44, [R196+0x1800] ;  /* 0x00180000c42c783b */ /* 0x000e680000000200 */
[----:B------:R-:W-:Y:S01]  /*1ba0*/  @!PT LDS RZ, [RZ] ;  /* 0x00000000fffff984 */ /* 0x000fe20000000800 */
[----:B------:R-:W-:Y:S01]  /*1bb0*/  @!PT LDS RZ, [RZ] ;  /* 0x00000000fffff984 */ /* 0x000fe20000000800 */
[----:B------:R-:W-:Y:S01]  /*1bc0*/  @!PT LDS RZ, [RZ] ;  /* 0x00000000fffff984 */ /* 0x000fe20000000800 */
[----:B------:R1:W-:Y:S01]  /*1bd0*/  LDGSTS.E.BYPASS.LTC128B.128 [R199+0x100], [R62.64], !P6 ;  /* 0x001000003ec77fae */ /* 0x0003e2000f101d50 */
[C---:B------:R-:W-:Y:S02]  /*1be0*/  ISETP.LT.OR P6, PT, R60.reuse, 0x1, !P4 ;  /* 0x000000013c00780c */ /* 0x040fe400067c1670 */
[----:B------:R-:W-:Y:S01]  /*1bf0*/  ISETP.LT.OR P4, PT, R60, 0x21, !P4 ;  /* 0x000000213c00780c */ /* 0x000fe20006781670 */
[----:B--2---:R-:W-:Y:S01]  /*1c00*/  HMMA.16816.F32 R36, R40, R32, RZ ;  /* 0x000000202824723c */ /* 0x004fe200000018ff */
[----:B------:R1:W-:Y:S01]  /*1c10*/  LDGSTS.E.BYPASS.LTC128B.128 [R199+0x2100], [R62.64+0x80], !P0 ;  /* 0x021000803ec77fae */ /* 0x0003e2000c101d50 */
[----:B------:R-:W-:Y:S01]  /*1c20*/  LOP3.LUT P0, RZ, R0, 0x4, RZ, 0xc0, !PT ;  /* 0x0000000400ff7812 */ /* 0x000fe2000780c0ff */
[----:B------:R-:W-:-:S05]  /*1c30*/  IMAD.MOV.U32 R0, RZ, RZ, 0x20 ;  /* 0x00000020ff007424 */ /* 0x000fca00078e00ff */
[C---:B------:R-:W-:Y:S02]  /*1c40*/  HMMA.16816.F32 R32, R40.reuse, R34, RZ ;  /* 0x000000222820723c */ /* 0x040fe400000018ff */
[----:B------:R1:W-:Y:S01]  /*1c50*/  LDGSTS.E.BYPASS.LTC128B.128 [R199+0x4100], [R62.64+0x100], !P6 ;  /* 0x041001003ec77fae */ /* 0x0003e2000f101d50 */
[----:B------:R-:W-:Y:S02]  /*1c60*/  LOP3.LUT P6, RZ, R3, 0x4, RZ, 0xc0, !PT ;  /* 0x0000000403ff7812 */ /* 0x000fe400078cc0ff */
[----:B------:R-:W-:Y:S01]  /*1c70*/  SEL R3, R0, 0xffffffe0, !P0 ;  /* 0xffffffe000037807 */ /* 0x000fe20004000000 */
[----:B------:R-:W-:Y:S01]  /*1c80*/  IMAD.MOV.U32 R0, RZ, RZ, 0x40 ;  /* 0x00000040ff007424 */ /* 0x000fe200078e00ff */
[----:B------:R-:W-:Y:S01]  /*1c90*/  ISETP.LT.OR P0, PT, R60, 0x21, P3 ;  /* 0x000000213c00780c */ /* 0x000fe20001f01670 */
[----:B----4-:R-:W-:Y:S02]  /*1ca0*/  HMMA.16816.F32 R28, R40, R24, RZ ;  /* 0x00000018281c723c */ /* 0x010fe400000018ff */
[C---:B------:R-:W-:Y:S01]  /*1cb0*/  IMAD R193, R3.reuse, 0x2, R198 ;  /* 0x0000000203c17824 */ /* 0x040fe200078e02c6 */
[----:B------:R-:W-:Y:S01]  /*1cc0*/  SEL R0, R0, 0xffffffc0, !P6 ;  /* 0xffffffc000007807 */ /* 0x000fe20007000000 */
[----:B------:R-:W-:-:S04]  /*1cd0*/  IMAD R191, R3, 0x2, R194 ;  /* 0x0000000203bf7824 */ /* 0x000fc800078e02c2 */
[----:B------:R-:W-:Y:S01]  /*1ce0*/  HMMA.16816.F32 R24, R40, R26, RZ ;  /* 0x0000001a2818723c */ /* 0x000fe200000018ff */
[----:B------:R-:W-:Y:S02]  /*1cf0*/  IMAD.IADD R192, R197, 0x1, R0 ;  /* 0x00000001c5c07824 */ /* 0x000fe400078e0200 */
[----:B------:R-:W-:Y:S01]  /*1d00*/  IMAD.IADD R184, R0, 0x1, R196 ;  /* 0x0000000100b87824 */ /* 0x000fe200078e02c4 */
[----:B------:R2:W-:Y:S01]  /*1d10*/  LDGSTS.E.BYPASS.LTC128B.128 [R199+0x1100], [R68.64], !P0 ;  /* 0x0110000044c77fae */ /* 0x0005e2000c101d50 */
[----:B------:R-:W-:-:S03]  /*1d20*/  SHF.R.S32.HI R0, RZ, 0x1f, R7 ;  /* 0x0000001fff007819 */ /* 0x000fc60000011407 */
[C---:B---3--:R-:W-:Y:S01]  /*1d30*/  HMMA.16816.F32 R20, R40.reuse, R16, RZ ;  /* 0x000000102814723c */ /* 0x048fe200000018ff */
[----:B------:R2:W-:Y:S01]  /*1d40*/  LDGSTS.E.BYPASS.LTC128B.128 [R199+0x3100], [R68.64+0x80], !P5 ;  /* 0x0310008044c77fae */ /* 0x0005e2000e901d50 */
[----:B------:R-:W-:Y:S02]  /*1d50*/  PLOP3.LUT P5, PT, PT, PT, UP0, 0x80, 0x0 ;  /* 0x000000000000781c */ /* 0x000fe40003faf008 */
[----:B------:R-:W-:Y:S01]  /*1d60*/  LEA.HI R0, R0, R7, RZ, 0x3 ;  /* 0x0000000700007211 */ /* 0x000fe200078f18ff */
[----:B------:R2:W-:Y:S01]  /*1d70*/  LDGSTS.E.BYPASS.LTC128B.128 [R199+0x5100], [R68.64+0x100], !P4 ;  /* 0x0510010044c77fae */ /* 0x0005e2000e101d50 */
[----:B------:R-:W-:Y:S02]  /*1d80*/  PLOP3.LUT P4, PT, PT, PT, UP2, 0x80, 0x0 ;  /* 0x000000000000781c */ /* 0x000fe40003f8f028 */
[----:B------:R-:W-:Y:S01]  /*1d90*/  HMMA.16816.F32 R16, R40, R18, RZ ;  /* 0x000000122810723c */ /* 0x000fe200000018ff */
[----:B-1----:R-:W-:Y:S01]  /*1da0*/  LDSM.16.M88.4 R60, [R193+0xc100] ;  /* 0x00c10000c13c783b */ /* 0x002fe20000000200 */
[----:B------:R-:W-:-:S03]  /*1db0*/  LOP3.LUT R0, R0, 0xffffff8, RZ, 0xc0, !PT ;  /* 0x0ffffff800007812 */ /* 0x000fc600078ec0ff */
[----:B------:R-:W-:Y:S02]  /*1dc0*/  LDSM.16.M88.4 R72, [R197+0x8900] ;  /* 0x00890000c548783b */ /* 0x000fe40000000200 */
[----:B------:R-:W-:Y:S01]  /*1dd0*/  IMAD.IADD R7, R7, 0x1, -R0 ;  /* 0x0000000107077824 */ /* 0x000fe200078e0a00 */
[C---:B------:R-:W-:Y:S01]  /*1de0*/  HMMA.16816.F32 R64, R40.reuse, R56, RZ ;  /* 0x000000382840723c */ /* 0x040fe200000018ff */
[----:B------:R-:W-:Y:S04]  /*1df0*/  LDSM.16.M88.4 R76, [R184+0x3000] ;  /* 0x00300000b84c783b */ /* 0x000fe80000000200 */
[----:B------:R-:W0:Y:S03]  /*1e00*/  LDGDEPBAR ;  /* 0x00000000000079af */ /* 0x000e260000000000 */
[----:B------:R-:W-:Y:S01]  /*1e10*/  HMMA.16816.F32 R40, R40, R58, RZ ;  /* 0x0000003a2828723c */ /* 0x000fe200000018ff */
[----:B------:R-:W-:Y:S07]  /*1e20*/  LDSM.16.M88.4 R56, [R192+0x7100] ;  /* 0x00710000c038783b */ /* 0x000fee0000000200 */
[C---:B-----5:R-:W-:Y:S01]  /*1e30*/  HMMA.16816.F32 R36, R12.reuse, R48, R36 ;  /* 0x000000300c24723c */ /* 0x060fe20000001824 */
[----:B--2---:R-:W-:Y:S07]  /*1e40*/  LDSM.16.M88.4 R68, [R184+0x1800] ;  /* 0x00180000b844783b */ /* 0x004fee0000000200 */
        /* <DEDUP_REMOVED lines=8> */
[C---:B------:R-:W-:Y:S08]  /*1ed0*/  HMMA.16816.F32 R64, R12.reuse, R44, R64 ;  /* 0x0000002c0c40723c */ /* 0x040ff00000001840 */
[----:B------:R-:W-:Y:S01]  /*1ee0*/  HMMA.16816.F32 R40, R12, R46, R40 ;  /* 0x0000002e0c28723c */ /* 0x000fe20000001828 */
[----:B------:R-:W-:Y:S04]  /*1ef0*/  LDSM.16.M88.4 R44, [R191+0xc100] ;  /* 0x00c10000bf2c783b */ /* 0x000fe80000000200 */
[----:B------:R-:W4:Y:S03]  /*1f00*/  LDSM.16.M88.4 R12, [R184] ;  /* 0x00000000b80c783b */ /* 0x000f260000000200 */
        /* <DEDUP_REMOVED lines=8> */
[----:B------:R-:W-:Y:S07]  /*1f90*/  LDSM.16.M88.4 R56, [R197+0x9100] ;  /* 0x00910000c538783b */ /* 0x000fee0000000200 */
[C---:B---3--:R-:W-:Y:S08]  /*1fa0*/  HMMA.16816.F32 R64, R60.reuse, R52, R64 ;  /* 0x000000343c40723c */ /* 0x048ff00000001840 */
[----:B------:R-:W-:Y:S01]  /*1fb0*/  HMMA.16816.F32 R60, R60, R54, R40 ;  /* 0x000000363c3c723c */ /* 0x000fe20000001828 */
[----:B------:R-:W-:Y:S04]  /*1fc0*/  LDSM.16.M88.4 R40, [R198+0x10100] ;  /* 0x01010000c628783b */ /* 0x000fe80000000200 */
[----:B------:R-:W-:Y:S03]  /*1fd0*/  LDSM.16.M88.4 R52, [R197+0x9900] ;  /* 0x00990000c534783b */ /* 0x000fe60000000200 */
[C---:B----4-:R-:W-:Y:S08]  /*1fe0*/  HMMA.16816.F32 R36, R44.reuse, R12, R36 ;  /* 0x0000000c2c24723c */ /* 0x050ff00000001824 */
[C---:B------:R-:W-:Y:S01]  /*1ff0*/  HMMA.16816.F32 R32, R44.reuse, R14, R32 ;  /* 0x0000000e2c20723c */ /* 0x040fe20000001820 */
[----:B------:R-:W2:Y:S07]  /*2000*/  LDSM.16.M88.4 R12, [R197+0x8100] ;  /* 0x00810000c50c783b */ /* 0x000eae0000000200 */
[C---:B-1----:R-:W-:Y:S08]  /*2010*/  HMMA.16816.F32 R20, R44.reuse, R8, R20 ;  /* 0x000000082c14723c */ /* 0x042ff00000001814 */
[C---:B------:R-:W-:Y:S01]  /*2020*/  HMMA.16816.F32 R16, R44.reuse, R10, R16 ;  /* 0x0000000a2c10723c */ /* 0x040fe20000001810 */
[----:B------:R-:W-:Y:S07]  /*2030*/  LDSM.16.M88.4 R8, [R194+0x10100] ;  /* 0x01010000c208783b */ /* 0x000fee0000000200 */
[C---:B------:R-:W-:Y:S08]  /*2040*/  HMMA.16816.F32 R28, R44.reuse, R48, R28 ;  /* 0x000000302c1c723c */ /* 0x040ff0000000181c */
[C---:B------:R-:W-:Y:S01]  /*2050*/  HMMA.16816.F32 R24, R44.reuse, R50, R24 ;  /* 0x000000322c18723c */ /* 0x040fe20000001818 */
[----:B------:R-:W1:Y:S07]  /*2060*/  LDSM.16.M88.4 R48, [R196+0x2000] ;  /* 0x00200000c430783b */ /* 0x000e6e0000000200 */
[C---:B------:R-:W-:Y:S08]  /*2070*/  HMMA.16816.F32 R64, R44.reuse, R68, R64 ;  /* 0x000000442c40723c */ /* 0x040ff00000001840 */
[----:B------:R-:W-:Y:S01]  /*2080*/  HMMA.16816.F32 R60, R44, R70, R60 ;  /* 0x000000462c3c723c */ /* 0x000fe2000000183c */
[----:B------:R-:W3:Y:S04]  /*2090*/  LDSM.16.M88.4 R44, [R196+0x3000] ;  /* 0x00300000c42c783b */ /* 0x000ee80000000200 */
[----:B------:R-:W4:Y:S03]  /*20a0*/  LDSM.16.M88.4 R68, [R196+0x2800] ;  /* 0x00280000c444783b */ /* 0x000f260000000200 */
[C---:B--2---:R-:W-:Y:S08]  /*20b0*/  HMMA.16816.F32 R36, R40.reuse, R12, R36 ;  /* 0x0000000c2824723c */ /* 0x044ff00000001824 */
[C---:B------:R-:W-:Y:S01]  /*20c0*/  HMMA.16816.F32 R32, R40.reuse, R14, R32 ;  /* 0x0000000e2820723c */ /* 0x040fe20000001820 */
[----:B------:R-:W2:Y:S07]  /*20d0*/  LDSM.16.M88.4 R12, [R196+0x3800] ;  /* 0x00380000c40c783b */ /* 0x000eae0000000200 */
[C---:B------:R-:W-:Y:S08]  /*20e0*/  HMMA.16816.F32 R20, R40.reuse, R56, R20 ;  /* 0x000000382814723c */ /* 0x040ff00000001814 */
[C---:B------:R-:W-:Y:S01]  /*20f0*/  HMMA.16816.F32 R16, R40.reuse, R58, R16 ;  /* 0x0000003a2810723c */ /* 0x040fe20000001810 */
[----:B------:R-:W-:Y:S07]  /*2100*/  LDSM.16.M88.4 R56, [R192+0x8100] ;  /* 0x00810000c038783b */ /* 0x000fee0000000200 */
[C---:B------:R-:W-:Y:S08]  /*2110*/  HMMA.16816.F32 R28, R40.reuse, R72, R28 ;  /* 0x00000048281c723c */ /* 0x040ff0000000181c */
[C---:B------:R-:W-:Y:S01]  /*2120*/  HMMA.16816.F32 R24, R40.reuse, R74, R24 ;  /* 0x0000004a2818723c */ /* 0x040fe20000001818 */
[----:B------:R-:W-:Y:S07]  /*2130*/  LDSM.16.M88.4 R72, [R191+0x10100] ;  /* 0x01010000bf48783b */ /* 0x000fee0000000200 */
[C---:B------:R-:W-:Y:S08]  /*2140*/  HMMA.16816.F32 R64, R40.reuse, R52, R64 ;  /* 0x000000342840723c */ /* 0x040ff00000001840 */
[----:B------:R-:W-:Y:S01]  /*2150*/  HMMA.16816.F32 R60, R40, R54, R60 ;  /* 0x00000036283c723c */ /* 0x000fe2000000183c */
[----:B------:R-:W5:Y:S04]  /*2160*/  LDSM.16.M88.4 R40, [R193+0x10100] ;  /* 0x01010000c128783b */ /* 0x000f680000000200 */
[----:B------:R-:W2:Y:S03]  /*2170*/  LDSM.16.M88.4 R52, [R192+0x8900] ;  /* 0x00890000c034783b */ /* 0x000ea60000000200 */
        /* <DEDUP_REMOVED lines=9> */
[C---:B--2---:R-:W-:Y:S08]  /*2210*/  HMMA.16816.F32 R64, R8.reuse, R12, R64 ;  /* 0x0000000c0840723c */ /* 0x044ff00000001840 */
[----:B------:R-:W-:Y:S01]  /*2220*/  HMMA.16816.F32 R60, R8, R14, R60 ;  /* 0x0000000e083c723c */ /* 0x000fe2000000183c */
[----:B------:R-:W2:Y:S04]  /*2230*/  LDSM.16.M88.4 R12, [R184+0x2000] ;  /* 0x00200000b80c783b */ /* 0x000ea80000000200 */
[----:B------:R-:W4:Y:S03]  /*2240*/  LDSM.16.M88.4 R8, [R184+0x2800] ;  /* 0x00280000b808783b */ /* 0x000f260000000200 */
[C---:B-----5:R-:W-:Y:S08]  /*2250*/  HMMA.16816.F32 R36, R40.reuse, R56, R36 ;  /* 0x000000382824723c */ /* 0x060ff00000001824 */
[C---:B------:R-:W-:Y:S01]  /*2260*/  HMMA.16816.F32 R32, R40.reuse, R58, R32 ;  /* 0x0000003a2820723c */ /* 0x040fe20000001820 */
[----:B------:R-:W-:Y:S07]  /*2270*/  LDSM.16.M88.4 R56, [R198+0x14100] ;  /* 0x01410000c638783b */ /* 0x000fee0000000200 */
[C---:B------:R-:W-:Y:S08]  /*2280*/  HMMA.16816.F32 R28, R40.reuse, R52, R28 ;  /* 0x00000034281c723c */ /* 0x040ff0000000181c */
[C---:B------:R-:W-:Y:S01]  /*2290*/  HMMA.16816.F32 R24, R40.reuse, R54, R24 ;  /* 0x000000362818723c */ /* 0x040fe20000001818 */
[----:B------:R-:W5:Y:S07]  /*22a0*/  LDSM.16.M88.4 R52, [R197+0xa100] ;  /* 0x00a10000c534783b */ /* 0x000f6e0000000200 */
        /* <DEDUP_REMOVED lines=14> */
[C---:B------:R-:W-:Y:S08]  /*2390*/  HMMA.16816.F32 R16, R72.reuse, R78, R16 ;  /* 0x0000004e4810723c */ /* 0x040ff00000001810 */
[C---:B------:R-:W-:Y:S08]  /*23a0*/  HMMA.16816.F32 R64, R72.reuse, R68, R64 ;  /* 0x000000444840723c */ /* 0x040ff00000001840 */
[----:B------:R-:W-:Y:S01]  /*23b0*/  HMMA.16816.F32 R68, R72, R70, R60 ;  /* 0x000000464844723c */ /* 0x000fe2000000183c */
[----:B------:R-:W4:Y:S04]  /*23c0*/  LDSM.16.M88.4 R72, [R196+0x5000] ;  /* 0x00500000c448783b */ /* 0x000f280000000200 */
[----:B------:R-:W2:Y:S03]  /*23d0*/  LDSM.16.M88.4 R60, [R196+0x4800] ;  /* 0x00480000c43c783b */ /* 0x000ea60000000200 */
[C---:B-----5:R-:W-:Y:S08]  /*23e0*/  HMMA.16816.F32 R36, R56.reuse, R52, R36 ;  /* 0x000000343824723c */ /* 0x060ff00000001824 */
[C---:B------:R-:W-:Y:S01]  /*23f0*/  HMMA.16816.F32 R32, R56.reuse, R54, R32 ;  /* 0x000000363820723c */ /* 0x040fe20000001820 */
[----:B------:R-:W-:Y:S07]  /*2400*/  LDSM.16.M88.4 R52, [R192+0xa900] ;  /* 0x00a90000c034783b */ /* 0x000fee0000000200 */
[C---:B-1----:R-:W-:Y:S08]  /*2410*/  HMMA.16816.F32 R28, R56.reuse, R48, R28 ;  /* 0x00000030381c723c */ /* 0x042ff0000000181c */
[C---:B------:R-:W-:Y:S01]  /*2420*/  HMMA.16816.F32 R24, R56.reuse, R50, R24 ;  /* 0x000000323818723c */ /* 0x040fe20000001818 */
[----:B------:R-:W1:Y:S07]  /*2430*/  LDSM.16.M88.4 R48, [R196+0x5800] ;  /* 0x00580000c430783b */ /* 0x000e6e0000000200 */
[C---:B---3--:R-:W-:Y:S08]  /*2440*/  HMMA.16816.F32 R20, R56.reuse, R44, R20 ;  /* 0x0000002c3814723c */ /* 0x048ff00000001814 */
[----:B------:R-:W-:Y:S01]  /*2450*/  HMMA.16816.F32 R16, R56, R46, R16 ;  /* 0x0000002e3810723c */ /* 0x000fe20000001810 */
[----:B------:R-:W-:Y:S07]  /*2460*/  LDSM.16.M88.4 R44, [R193+0x14100] ;  /* 0x01410000c12c783b */ /* 0x000fee0000000200 */
[C---:B--2---:R-:W-:Y:S08]  /*2470*/  HMMA.16816.F32 R36, R12.reuse, R8, R36 ;  /* 0x000000080c24723c */ /* 0x044ff00000001824 */
[----:B------:R-:W-:Y:S01]  /*2480*/  HMMA.16816.F32 R32, R12, R10, R32 ;  /* 0x0000000a0c20723c */ /* 0x000fe20000001820 */
[----:B------:R-:W2:Y:S07]  /*2490*/  LDSM.16.M88.4 R8, [R192+0xb100] ;  /* 0x00b10000c008783b */ /* 0x000eae0000000200 */
[C---:B------:R-:W-:Y:S08]  /*24a0*/  HMMA.16816.F32 R64, R56.reuse, R40, R64 ;  /* 0x000000283840723c */ /* 0x040ff00000001840 */
[----:B------:R-:W-:Y:S01]  /*24b0*/  HMMA.16816.F32 R68, R56, R42, R68 ;  /* 0x0000002a3844723c */ /* 0x000fe20000001844 */
[----:B------:R-:W3:Y:S04]  /*24c0*/  LDSM.16.M88.4 R40, [R192+0xa100] ;  /* 0x00a10000c028783b */ /* 0x000ee80000000200 */
[----:B------:R-:W5:Y:S03]  /*24d0*/  LDSM.16.M88.4 R56, [R192+0xb900] ;  /* 0x00b90000c038783b */ /* 0x000f660000000200 */
[C---:B----4-:R-:W-:Y:S08]  /*24e0*/  HMMA.16816.F32 R20, R12.reuse, R72, R20 ;  /* 0x000000480c14723c */ /* 0x050ff00000001814 */
[C---:B------:R-:W-:Y:S08]  /*24f0*/  HMMA.16816.F32 R16, R12.reuse, R74, R16 ;  /* 0x0000004a0c10723c */ /* 0x040ff00000001810 */
[C---:B------:R-:W-:Y:S08]  /*2500*/  HMMA.16816.F32 R28, R12.reuse, R60, R28 ;  /* 0x0000003c0c1c723c */ /* 0x040ff0000000181c */
[C---:B------:R-:W-:Y:S01]  /*2510*/  HMMA.16816.F32 R24, R12.reuse, R62, R24 ;  /* 0x0000003e0c18723c */ /* 0x040fe20000001818 */
[----:B------:R-:W-:Y:S07]  /*2520*/  LDSM.16.M88.4 R60, [R191+0x14100] ;  /* 0x01410000bf3c783b */ /* 0x000fee0000000200 */
[C---:B-1----:R-:W-:Y:S01]  /*2530*/  HMMA.16816.F32 R72, R12.reuse, R48, R64 ;  /* 0x000000300c48723c */ /* 0x042fe20000001840 */
[----:B------:R-:W-:Y:S07]  /*2540*/  LDSM.16.M88.4 R64, [R184+0x4000] ;  /* 0x00400000b840783b */ /* 0x000fee0000000200 */
[----:B------:R-:W-:Y:S01]  /*2550*/  HMMA.16816.F32 R68, R12, R50, R68 ;  /* 0x000000320c44723c */ /* 0x000fe20000001844 */
[----:B------:R-:W1:Y:S07]  /*2560*/  LDSM.16.M88.4 R12, [R184+0x4800] ;  /* 0x00480000b80c783b */ /* 0x000e6e0000000200 */
[C---:B--2---:R-:W-:Y:S08]  /*2570*/  HMMA.16816.F32 R20, R44.reuse, R8, R20 ;  /* 0x000000082c14723c */ /* 0x044ff00000001814 */
[C---:B------:R-:W-:Y:S01]  /*2580*/  HMMA.16816.F32 R16, R44.reuse, R10, R16 ;  /* 0x0000000a2c10723c */ /* 0x040fe20000001810 */
[----:B------:R-:W2:Y:S07]  /*2590*/  LDSM.16.M88.4 R8, [R184+0x5000] ;  /* 0x00500000b808783b */ /* 0x000eae0000000200 */
[C---:B------:R-:W-:Y:S08]  /*25a0*/  HMMA.16816.F32 R28, R44.reuse, R52, R28 ;  /* 0x000000342c1c723c */ /* 0x040ff0000000181c */
[C---:B------:R-:W-:Y:S08]  /*25b0*/  HMMA.16816.F32 R24, R44.reuse, R54, R24 ;  /* 0x000000362c18723c */ /* 0x040ff00000001818 */
[C---:B---3--:R-:W-:Y:S08]  /*25c0*/  HMMA.16816.F32 R36, R44.reuse, R40, R36 ;  /* 0x000000282c24723c */ /* 0x048ff00000001824 */
[C---:B------:R-:W-:Y:S08]  /*25d0*/  HMMA.16816.F32 R32, R44.reuse, R42, R32 ;  /* 0x0000002a2c20723c */ /* 0x040ff00000001820 */
[C---:B-----5:R-:W-:Y:S08]  /*25e0*/  HMMA.16816.F32 R72, R44.reuse, R56, R72 ;  /* 0x000000382c48723c */ /* 0x060ff00000001848 */
[----:B------:R-:W-:Y:S07]  /*25f0*/  HMMA.16816.F32 R68, R44, R58, R68 ;  /* 0x0000003a2c44723c */ /* 0x000fee0000001844 */
[C---:B------:R-:W-:Y:S01]  /*2600*/  IMAD.IADD R44, R80.reuse, 0x1, -R81 ;  /* 0x00000001502c7824 */ /* 0x040fe200078e0a51 */
[----:B-1----:R-:W-:Y:S01]  /*2610*/  HMMA.16816.F32 R28, R60, R12, R28 ;  /* 0x0000000c3c1c723c */ /* 0x002fe2000000181c */
[----:B------:R-:W-:-:S02]  /*2620*/  IMAD.IADD R80, R80, 0x1, -R83 ;  /* 0x0000000150507824 */ /* 0x000fc400078e0a53 */
[----:B------:R-:W-:Y:S01]  /*2630*/  @P5 IMAD.WIDE.U32 R46, R5, UR5, R202 ;  /* 0x00000005052e5c25 */ /* 0x000fe2000f8e00ca */
[----:B------:R-:W-:Y:S01]  /*2640*/  @UP0 UIMAD UR5, UR19, UR5, URZ ;  /* 0x00000005130502a4 */ /* 0x000fe2000f8e023f */
[----:B------:R-:W-:Y:S02]  /*2650*/  SHF.R.S32.HI R41, RZ, 0x1f, R44 ;  /* 0x0000001fff297819 */ /* 0x000fe4000001142c */
[----:B------:R-:W-:Y:S01]  /*2660*/  LEA.HI R5, R80, R80, RZ, 0x1 ;  /* 0x0000005050057211 */ /* 0x000fe200078f08ff */
[----:B------:R-:W-:Y:S01]  /*2670*/  @UP0 UIMAD UR4, UR4, UR20, UR5 ;  /* 0x00000014040402a4 */ /* 0x000fe2000f8e0205 */
[----:B------:R-:W-:Y:S01]  /*2680*/  LEA.HI R0, R41, R44, RZ, 0x2 ;  /* 0x0000002c29007211 */ /* 0x000fe200078f10ff */
[----:B------:R-:W-:Y:S01]  /*2690*/  HMMA.16816.F32 R24, R60, R14, R24 ;  /* 0x0000000e3c18723c */ /* 0x000fe20000001818 */
[----:B------:R-:W-:Y:S01]  /*26a0*/  LOP3.LUT R5, R5, 0x1ffffffe, RZ, 0xc0, !PT ;  /* 0x1ffffffe05057812 */ /* 0x000fe200078ec0ff */
[----:B------:R-:W1:Y:S01]  /*26b0*/  LDSM.16.M88.4 R40, [R184+0x5800] ;  /* 0x00580000b828783b */ /* 0x000e620000000200 */
[----:B------:R-:W-:Y:S01]  /*26c0*/  LEA.HI.SX32 R12, R0, UR15, 0x1e ;  /* 0x0000000f000c7c11 */ /* 0x000fe2000f8ff2ff */
[----:B------:R-:W-:-:S04]  /*26d0*/  DEPBAR.LE SB0, 0x0 ;  /* 0x000080000000791a */ /* 0x000fc80000000000 */
[----:B------:R-:W-:Y:S01]  /*26e0*/  IMAD.IADD R204, R80, 0x1, -R5 ;  /* 0x0000000150cc7824 */ /* 0x000fe200078e0a05 */
[----:B------:R-:W-:Y:S01]  /*26f0*/  @P5 IADD3 R5, R47, UR4, RZ ;  /* 0x000000042f055c10 */ /* 0x000fe2000fffe0ff */
[----:B------:R-:W-:Y:S01]  /*2700*/  IMAD R7, R7, 0x10, R12 ;  /* 0x0000001007077824 */ /* 0x000fe200078e020c */
[----:B------:R-:W-:Y:S01]  /*2710*/  @P5 LEA R14, P0, R46, c[0x0][0x1c8], 0x1 ;  /* 0x000072002e0e5a11 */ /* 0x000fe200078008ff */
[C---:B--2---:R-:W-:Y:S01]  /*2720*/  HMMA.16816.F32 R20, R60.reuse, R8, R20 ;  /* 0x000000083c14723c */ /* 0x044fe20000001814 */
[----:B------:R-:W-:Y:S01]  /*2730*/  IMAD.U32 R47, RZ, RZ, UR12 ;  /* 0x0000000cff2f7e24 */ /* 0x000fe2000f8e00ff */
[----:B------:R-:W-:Y:S01]  /*2740*/  LOP3.LUT R205, R0, 0x7ffffffc, RZ, 0xc0, !PT ;  /* 0x7ffffffc00cd7812 */ /* 0x000fe200078ec0ff */
[----:B------:R-:W-:Y:S01]  /*2750*/  IMAD R204, R204, 0x8, R7 ;  /* 0x00000008cccc7824 */ /* 0x000fe200078e0207 */
[----:B------:R-:W-:Y:S01]  /*2760*/  @P5 LEA.HI.X R15, R46, c[0x0][0x1cc], R5, 0x1, P0 ;  /* 0x000073002e0f5a11 */ /* 0x000fe200000f0c05 */
[----:B------:R-:W-:Y:S01]  /*2770*/  IMAD.U32 R7, RZ, RZ, UR12 ;  /* 0x0000000cff077e24 */ /* 0x000fe2000f8e00ff */
[----:B------:R-:W-:Y:S01]  /*2780*/  PLOP3.LUT P0, PT, PT, PT, UP2, 0x80, 0x0 ;  /* 0x000000000000781c */ /* 0x000fe20003f0f028 */
[----:B------:R-:W-:Y:S01]  /*2790*/  @P4 IMAD.HI.U32 R8, R204, c[0x0][0x2c8], RZ ;  /* 0x0000b200cc084a27 */ /* 0x000fe200078e00ff */
[----:B------:R-:W-:Y:S01]  /*27a0*/  @P5 LEA R46, P4, R47, R14, 0x1 ;  /* 0x0000000e2f2e5211 */ /* 0x000fe200078808ff */
[----:B------:R-:W-:Y:S01]  /*27b0*/  BAR.SYNC.DEFER_BLOCKING 0x0 ;  /* 0x0000000000007b1d */ /* 0x000fe20000010000 */
[----:B------:R-:W-:Y:S01]  /*27c0*/  HMMA.16816.F32 R16, R60, R10, R16 ;  /* 0x0000000a3c10723c */ /* 0x000fe20000001810 */
[----:B------:R-:W-:-:S02]  /*27d0*/  IMAD.U32 R5, RZ, RZ, UR11 ;  /* 0x0000000bff057e24 */ /* 0x000fc4000f8e00ff */
[----:B------:R-:W-:Y:S02]  /*27e0*/  IMAD.MOV.U32 R0, RZ, RZ, R204 ;  /* 0x000000ffff007224 */ /* 0x000fe400078e00cc */
[----:B------:R-:W-:Y:S01]  /*27f0*/  ULDC UR4, c[0x0][0x1d0] ;  /* 0x0000740000047ab9 */ /* 0x000fe20000000800 */
[----:B------:R-:W-:Y:S01]  /*2800*/  @P5 LEA.HI.X R47, R7, R15, R5, 0x1, P4 ;  /* 0x0000000f072f5211 */ /* 0x000fe200020f0c05 */
[----:B------:R-:W-:Y:S01]  /*2810*/  UIADD3 UR4, -UR14, UR4, UR6 ;  /* 0x000000040e047290 */ /* 0x000fe2000fffe106 */
[----:B------:R-:W-:Y:S01]  /*2820*/  IMAD.IADD R205, R44, 0x1, -R205 ;  /* 0x000000012ccd7824 */ /* 0x000fe200078e0acd */
[----:B------:R-:W-:Y:S01]  /*2830*/  @P0 SHF.R.U32.HI R0, RZ, c[0x0][0x2cc], R8 ;  /* 0x0000b300ff000a19 */ /* 0x000fe20000011608 */
[----:B------:R-:W-:Y:S01]  /*2840*/  ULDC UR14, c[0x0][0x324] ;  /* 0x0000c900000e7ab9 */ /* 0x000fe20000000800 */
[----:B------:R-:W-:Y:S01]  /*2850*/  PLOP3.LUT P0, PT, PT, PT, UP1, 0x40, 0x0 ;  /* 0x000000000000781c */ /* 0x000fe20003f0e818 */
[----:B------:R-:W-:Y:S01]  /*2860*/  IMAD.SHL.U32 R205, R205, 0x2, RZ ;  /* 0x00000002cdcd7824 */ /* 0x000fe200078e00ff */
[----:B------:R-:W-:Y:S01]  /*2870*/  ULOP3.LUT UR14, URZ, UR14, URZ, 0x33, !UPT ;  /* 0x0000000e3f0e7292 */ /* 0x000fe2000f8e333f */
[----:B------:R-:W2:Y:S01]  /*2880*/  SHFL.IDX PT, R5, R0, RZ, 0x1c1f ;  /* 0x001c1fff00057589 */ /* 0x000ea200000e0000 */
[----:B------:R-:W-:Y:S01]  /*2890*/  IMAD.U32 R8, RZ, RZ, UR4 ;  /* 0x00000004ff087e24 */ /* 0x000fe2000f8e00ff */
[----:B------:R-:W-:Y:S04]  /*28a0*/  HMMA.16816.F32 R36, R60, R64, R36 ;  /* 0x000000403c24723c */ /* 0x000fe80000001824 */
[----:B------:R-:W-:-:S02]  /*28b0*/  IADD3 R10, R8, -c[0x0][0x168], -R205 ;  /* 0x80005a00080a7a10 */ /* 0x000fc40007ffe8cd */
[----:B------:R-:W-:Y:S01]  /*28c0*/  IADD3 R8, -R205, c[0x0][0x1d0], -R6 ;  /* 0x00007400cd087a10 */ /* 0x000fe20007ffe906 */
[----:B------:R-:W-:Y:S01]  /*28d0*/  @!PT LDS RZ, [RZ] ;  /* 0x00000000fffff984 */ /* 0x000fe20000000800 */
[----:B------:R-:W-:Y:S01]  /*28e0*/  @!PT LDS RZ, [RZ] ;  /* 0x00000000fffff984 */ /* 0x000fe20000000800 */
[----:B------:R3:W-:Y:S01]  /*28f0*/  @P5 LDGSTS.E.BYPASS.LTC128B.128 [R199+0x6100], [R14.64], !P3 ;  /* 0x061000000ec75fae */ /* 0x0007e2000d901d50 */
[C---:B------:R-:W-:Y:S01]  /*2900*/  IADD3 R12, R10.reuse, c[0x0][0x328], RZ ;  /* 0x0000ca000a0c7a10 */ /* 0x040fe20007ffe0ff */
[C---:B------:R-:W-:Y:S01]  /*2910*/  HMMA.16816.F32 R32, R60.reuse, R66, R32 ;  /* 0x000000423c20723c */ /* 0x040fe20000001820 */
[----:B------:R-:W-:Y:S01]  /*2920*/  IADD3 R10, R10, UR14, RZ ;  /* 0x0000000e0a0a7c10 */ /* 0x000fe2000fffe0ff */
[----:B------:R3:W-:Y:S04]  /*2930*/  @P5 LDGSTS.E.BYPASS.LTC128B.128 [R199+0x8100], [R14.64+0x80], !P2 ;  /* 0x081000800ec75fae */ /* 0x0007e8000d101d50 */
[----:B------:R3:W-:Y:S02]  /*2940*/  @P5 LDGSTS.E.BYPASS.LTC128B.128 [R199+0xa100], [R14.64+0x100], !P1 ;  /* 0x0a1001000ec75fae */ /* 0x0007e4000c901d50 */
[----:B-1----:R-:W-:Y:S02]  /*2950*/  HMMA.16816.F32 R72, R60, R40, R72 ;  /* 0x000000283c48723c */ /* 0x002fe40000001848 */
[----:B------:R3:W-:Y:S01]  /*2960*/  @P5 LDGSTS.E.BYPASS.LTC128B.128 [R199+0x7100], [R46.64], !P3 ;  /* 0x071000002ec75fae */ /* 0x0007e2000d901d50 */
[----:B--2---:R-:W-:-:S03]  /*2970*/  IMAD.IADD R13, R12, 0x1, R5 ;  /* 0x000000010c0d7824 */ /* 0x004fc600078e0205 */
[----:B------:R3:W-:Y:S01]  /*2980*/  @P5 LDGSTS.E.BYPASS.LTC128B.128 [R199+0x9100], [R46.64+0x80], !P2 ;  /* 0x091000802ec75fae */ /* 0x0007e2000d101d50 */
[----:B------:R-:W-:Y:S01]  /*2990*/  IMAD.IADD R11, R10, 0x1, R5 ;  /* 0x000000010a0b7824 */ /* 0x000fe200078e0205 */
[----:B------:R-:W-:Y:S02]  /*29a0*/  HMMA.16816.F32 R68, R60, R42, R68 ;  /* 0x0000002a3c44723c */ /* 0x000fe40000001844 */
[----:B------:R3:W-:Y:S01]  /*29b0*/  @P5 LDGSTS.E.BYPASS.LTC128B.128 [R199+0xb100], [R46.64+0x100], !P1 ;  /* 0x0b1001002ec75fae */ /* 0x0007e2000c901d50 */
[----:B------:R-:W-:-:S03]  /*29c0*/  IMNMX R13, R13, R8, PT ;  /* 0x000000080d0d7217 */ /* 0x000fc60003800200 */
[----:B------:R-:W0:Y:S01]  /*29d0*/  LDGDEPBAR ;  /* 0x00000000000079af */ /* 0x000e220000000000 */
[----:B------:R-:W-:Y:S05]  /*29e0*/  @P0 BRA `(.L_x_1438) ;  /* 0x0000018000000947 */ /* 0x000fea0003800000 */
[----:B------:R-:W-:Y:S01]  /*29f0*/  IADD3 R5, R5, c[0x0][0x1d0], RZ ;  /* 0x0000740005057a10 */ /* 0x000fe20007ffe0ff */
        /* <DEDUP_REMOVED lines=12> */
.L_x_1440:
[----:B------:R-:W-:Y:S02]  /*2ac0*/  ULDC UR4, c[0x0][0x32c] ;  /* 0x0000cb0000047ab9 */ /* 0x000fe40000000800 */
[----:B------:R-:W-:-:S06]  /*2ad0*/  UISETP.NE.AND UP0, UPT, UR6, UR4, UPT ;  /* 0x000000040600728c */ /* 0x000fcc000bf05270 */
[----:B------:R-:W-:-:S13]  /*2ae0*/  PLOP3.LUT P0, PT, PT, PT, UP0, 0x80, 0x0 ;  /* 0x000000000000781c */ /* 0x000fda0003f0f008 */
[----:B------:R-:W-:-:S05]  /*2af0*/  @P0 IMAD.HI.U32 R5, R7, c[0x0][0x330], RZ ;  /* 0x0000cc0007050a27 */ /* 0x000fca00078e00ff */
[----:B------:R-:W-:Y:S02]  /*2b00*/  @P0 SHF.R.U32.HI R7, RZ, c[0x0][0x334], R5 ;  /* 0x0000cd00ff070a19 */ /* 0x000fe40000011605 */
.L_x_1441:
[----:B------:R-:W-:Y:S05]  /*2b10*/  BSYNC B0 ;  /* 0x0000000000007941 */ /* 0x000fea0003800000 */
.L_x_1439:
[----:B------:R-:W-:-:S04]  /*2b20*/  IMAD R40, R7, c[0x0][0x32c], -R6 ;  /* 0x0000cb0007287a24 */ /* 0x000fc800078e0a06 */
[----:B------:R-:W-:-:S05]  /*2b30*/  IMAD.IADD R40, R40, 0x1, -R205 ;  /* 0x0000000128287824 */ /* 0x000fca00078e0acd */
[----:B---3--:R-:W-:Y:S02]  /*2b40*/  IADD3 R14, R40, c[0x0][0x32c], RZ ;  /* 0x0000cb00280e7a10 */ /* 0x008fe40007ffe0ff */
[----:B------:R-:W-:Y:S02]  /*2b50*/  IMNMX R11, R11, R40, !PT ;  /* 0x000000280b0b7217 */ /* 0x000fe40007800200 */
[----:B------:R-:W-:Y:S02]  /*2b60*/  IMNMX R13, R13, R14, PT ;  /* 0x0000000e0d0d7217 */ /* 0x000fe40003800200 */
.L_x_1438:
[----:B------:R-:W-:Y:S01]  /*2b70*/  ISETP.LT.AND P0, PT, RZ, UR13, PT ;  /* 0x0000000dff007c0c */ /* 0x000fe2000bf01270 */
[----:B---3--:R-:W1:Y:S03]  /*2b80*/  SHFL.IDX PT, R15, R0, 0x1, 0x1c1f ;  /* 0x003c1f00000f7f89 */ /* 0x008e6600000e0000 */
[C---:B------:R-:W-:Y:S02]  /*2b90*/  ISETP.GT.AND P4, PT, R11.reuse, 0x1, P0 ;  /* 0x000000010b00780c */ /* 0x040fe40000784270 */
[----:B------:R-:W-:-:S02]  /*2ba0*/  ISETP.GT.AND P5, PT, R11, RZ, P0 ;  /* 0x000000ff0b00720c */ /* 0x000fc400007a4270 */
[C---:B------:R-:W-:Y:S02]  /*2bb0*/  ISETP.LT.OR P4, PT, R13.reuse, 0x2, P4 ;  /* 0x000000020d00780c */ /* 0x040fe40002781670 */
[----:B------:R-:W-:Y:S02]  /*2bc0*/  ISETP.LT.OR P5, PT, R13, 0x1, P5 ;  /* 0x000000010d00780c */ /* 0x000fe40002fa1670 */
[----:B------:R-:W-:Y:S02]  /*2bd0*/  FSEL R37, R37, -INF , !P4 ;  /* 0xff80000025257808 */ /* 0x000fe40006000000 */
[----:B------:R-:W-:Y:S02]  /*2be0*/  ISETP.GT.AND P4, PT, R11, 0x10, P0 ;  /* 0x000000100b00780c */ /* 0x000fe40000784270 */
[----:B------:R-:W-:Y:S02]  /*2bf0*/  FSEL R36, R36, -INF , !P5 ;  /* 0xff80000024247808 */ /* 0x000fe40006800000 */
[----:B------:R-:W-:-:S02]  /*2c00*/  ISETP.LT.OR P4, PT, R13, 0x11, P4 ;  /* 0x000000110d00780c */ /* 0x000fc40002781670 */
[C---:B------:R-:W-:Y:S02]  /*2c10*/  ISETP.GT.AND P6, PT, R11.reuse, 0x8, P0 ;  /* 0x000000080b00780c */ /* 0x040fe400007c4270 */
[C---:B------:R-:W-:Y:S02]  /*2c20*/  ISETP.GT.AND P5, PT, R11.reuse, 0x9, P0 ;  /* 0x000000090b00780c */ /* 0x040fe400007a4270 */
[----:B------:R-:W-:Y:S02]  /*2c30*/  FSEL R7, R28, -INF , !P4 ;  /* 0xff8000001c077808 */ /* 0x000fe40006000000 */
[----:B------:R-:W-:Y:S02]  /*2c40*/  ISETP.GT.AND P4, PT, R11, 0x19, P0 ;  /* 0x000000190b00780c */ /* 0x000fe40000784270 */
[C---:B------:R-:W-:Y:S02]  /*2c50*/  ISETP.LT.OR P6, PT, R13.reuse, 0x9, P6 ;  /* 0x000000090d00780c */ /* 0x040fe400037c1670 */
[----:B------:R-:W-:-:S02]  /*2c60*/  ISETP.LT.OR P5, PT, R13, 0xa, P5 ;  /* 0x0000000a0d00780c */ /* 0x000fc40002fa1670 */
[----:B------:R-:W-:Y:S02]  /*2c70*/  ISETP.LT.OR P4, PT, R13, 0x1a, P4 ;  /* 0x0000001a0d00780c */ /* 0x000fe40002781670 */
[----:B------:R-:W-:Y:S02]  /*2c80*/  FSEL R9, R32, -INF , !P6 ;  /* 0xff80000020097808 */ /* 0x000fe40007000000 */
[----:B------:R-:W-:Y:S02]  /*2c90*/  FSEL R33, R33, -INF , !P5 ;  /* 0xff80000021217808 */ /* 0x000fe40006800000 */
[C---:B------:R-:W-:Y:S02]  /*2ca0*/  ISETP.GT.AND P6, PT, R11.reuse, 0x11, P0 ;  /* 0x000000110b00780c */ /* 0x040fe400007c4270 */
[----:B------:R-:W-:Y:S02]  /*2cb0*/  ISETP.GT.AND P5, PT, R11, 0x18, P0 ;  /* 0x000000180b00780c */ /* 0x000fe400007a4270 */
[----:B------:R-:W-:-:S02]  /*2cc0*/  FSEL R25, R25, -INF , !P4 ;  /* 0xff80000019197808 */ /* 0x000fc40006000000 */
[----:B------:R-:W-:Y:S02]  /*2cd0*/  ISETP.GT.AND P4, PT, R11, 0x28, P0 ;  /* 0x000000280b00780c */ /* 0x000fe40000784270 */
[C---:B------:R-:W-:Y:S02]  /*2ce0*/  ISETP.LT.OR P6, PT, R13.reuse, 0x12, P6 ;  /* 0x000000120d00780c */ /* 0x040fe400037c1670 */
[C---:B------:R-:W-:Y:S02]  /*2cf0*/  ISETP.LT.OR P5, PT, R13.reuse, 0x19, P5 ;  /* 0x000000190d00780c */ /* 0x040fe40002fa1670 */
[----:B------:R-:W-:Y:S02]  /*2d00*/  ISETP.LT.OR P4, PT, R13, 0x29, P4 ;  /* 0x000000290d00780c */ /* 0x000fe40002781670 */
[----:B------:R-:W-:Y:S02]  /*2d10*/  FSEL R29, R29, -INF , !P6 ;  /* 0xff8000001d1d7808 */ /* 0x000fe40007000000 */
[----:B------:R-:W-:-:S02]  /*2d20*/  FSEL R5, R24, -INF , !P5 ;  /* 0xff80000018057808 */ /* 0x000fc40006800000 */
        /* <DEDUP_REMOVED lines=12> */
[----:B------:R-:W-:Y:S02]  /*2df0*/  PLOP3.LUT P4, PT, PT, PT, UP1, 0x40, 0x0 ;  /* 0x000000000000781c */ /* 0x000fe40003f8e818 */
[C---:B------:R-:W-:Y:S02]  /*2e00*/  ISETP.LT.OR P6, PT, R13.reuse, 0x2a, P6 ;  /* 0x0000002a0d00780c */ /* 0x040fe400037c1670 */
[----:B------:R-:W-:Y:S02]  /*2e10*/  ISETP.LT.OR P5, PT, R13, 0x31, P5 ;  /* 0x000000310d00780c */ /* 0x000fe40002fa1670 */
[----:B------:R-:W-:Y:S02]  /*2e20*/  FSEL R157, R17, -INF , !P6 ;  /* 0xff800000119d7808 */ /* 0x000fe40007000000 */
[----:B------:R-:W-:Y:S02]  /*2e30*/  FSEL R167, R72, -INF , !P5 ;  /* 0xff80000048a77808 */ /* 0x000fe40006800000 */
[----:B------:R-:W-:-:S02]  /*2e40*/  ISETP.GT.AND P6, PT, R11, 0x38, P0 ;  /* 0x000000380b00780c */ /* 0x000fc400007c4270 */
[----:B------:R-:W-:Y:S01]  /*2e50*/  ISETP.GT.AND P5, PT, R11, 0x39, P0 ;  /* 0x000000390b00780c */ /* 0x000fe200007a4270 */
[--C-:B-1----:R-:W-:Y:S01]  /*2e60*/  IMAD.IADD R11, R12, 0x1, R15.reuse ;  /* 0x000000010c0b7824 */ /* 0x102fe200078e020f */
[C---:B------:R-:W-:Y:S02]  /*2e70*/  ISETP.LT.OR P6, PT, R13.reuse, 0x39, P6 ;  /* 0x000000390d00780c */ /* 0x040fe400037c1670 */
[----:B------:R-:W-:Y:S02]  /*2e80*/  ISETP.LT.OR P5, PT, R13, 0x3a, P5 ;  /* 0x0000003a0d00780c */ /* 0x000fe40002fa1670 */
[----:B------:R-:W-:Y:S01]  /*2e90*/  IMNMX R0, R11, R8, PT ;  /* 0x000000080b007217 */ /* 0x000fe20003800200 */
[----:B------:R-:W-:Y:S01]  /*2ea0*/  IMAD.IADD R11, R10, 0x1, R15 ;  /* 0x000000010a0b7824 */ /* 0x000fe200078e020f */
[----:B------:R-:W-:Y:S02]  /*2eb0*/  FSEL R143, R68, -INF , !P6 ;  /* 0xff800000448f7808 */ /* 0x000fe40007000000 */
[----:B------:R-:W-:Y:S01]  /*2ec0*/  FSEL R141, R69, -INF , !P5 ;  /* 0xff800000458d7808 */ /* 0x000fe20006800000 */
        /* <DEDUP_REMOVED lines=14> */
.L_x_1444:
[----:B------:R-:W-:Y:S02]  /*2fb0*/  ULDC UR4, c[0x0][0x32c] ;  /* 0x0000cb0000047ab9 */ /* 0x000fe40000000800 */
[----:B------:R-:W-:-:S06]  /*2fc0*/  UISETP.NE.AND UP0, UPT, UR6, UR4, UPT ;  /* 0x000000040600728c */ /* 0x000fcc000bf05270 */
[----:B------:R-:W-:-:S13]  /*2fd0*/  PLOP3.LUT P4, PT, PT, PT, UP0, 0x80, 0x0 ;  /* 0x000000000000781c */ /* 0x000fda0003f8f008 */
[----:B------:R-:W-:-:S05]  /*2fe0*/  @P4 IMAD.HI.U32 R8, R13, c[0x0][0x330], RZ ;  /* 0x0000cc000d084a27 */ /* 0x000fca00078e00ff */
[----:B------:R-:W-:Y:S02]  /*2ff0*/  @P4 SHF.R.U32.HI R13, RZ, c[0x0][0x334], R8 ;  /* 0x0000cd00ff0d4a19 */ /* 0x000fe40000011608 */
.L_x_1445:
[----:B------:R-:W-:Y:S05]  /*3000*/  BSYNC B0 ;  /* 0x0000000000007941 */ /* 0x000fea0003800000 */
.L_x_1443:
[----:B------:R-:W-:-:S04]  /*3010*/  IMAD R6, R13, c[0x0][0x32c], -R6 ;  /* 0x0000cb000d067a24 */ /* 0x000fc800078e0a06 */
[----:B------:R-:W-:-:S05]  /*3020*/  IMAD.IADD R6, R6, 0x1, -R205 ;  /* 0x0000000106067824 */ /* 0x000fca00078e0acd */
[----:B------:R-:W-:Y:S02]  /*3030*/  IADD3 R13, R6, c[0x0][0x32c], RZ ;  /* 0x0000cb00060d7a10 */ /* 0x000fe40007ffe0ff */
[----:B------:R-:W-:Y:S02]  /*3040*/  IMNMX R11, R11, R6, !PT ;  /* 0x000000060b0b7217 */ /* 0x000fe40007800200 */
[----:B------:R-:W-:Y:S02]  /*3050*/  IMNMX R0, R0, R13, PT ;  /* 0x0000000d00007217 */ /* 0x000fe40003800200 */
.L_x_1442:
[----:B------:R-:W-:Y:S01]  /*3060*/  FMNMX.FTZ R8, R36, R37, !PT ;  /* 0x0000002524087209 */ /* 0x000fe20007810000 */
[----:B------:R-:W-:Y:S01]  /*3070*/  IMAD.SHL.U32 R195, R4, 0x2, RZ ;  /* 0x0000000204c37824 */ /* 0x000fe200078e00ff */
[C---:B------:R-:W-:Y:S01]  /*3080*/  ISETP.GT.AND P5, PT, R11.reuse, 0x8, P0 ;  /* 0x000000080b00780c */ /* 0x040fe200007a4270 */
[----:B------:R-:W-:Y:S01]  /*3090*/  ULDC.64 UR4, c[0x0][0x2c8] ;  /* 0x0000b20000047ab9 */ /* 0x000fe20000000a00 */
[----:B------:R-:W-:Y:S01]  /*30a0*/  ISETP.GT.AND P6, PT, R11, 0x10, P0 ;  /* 0x000000100b00780c */ /* 0x000fe200007c4270 */
[--C-:B------:R-:W-:Y:S01]  /*30b0*/  IMAD R189, R3, 0x2, R195.reuse ;  /* 0x0000000203bd7824 */ /* 0x100fe200078e02c3 */
[----:B------:R-:W-:Y:S01]  /*30c0*/  FMNMX.FTZ R8, R9, R8, !PT ;  /* 0x0000000809087209 */ /* 0x000fe20007810000 */
[----:B------:R-:W-:Y:S01]  /*30d0*/  LDSM.16.MT88.4 R40, [R195+0x2100] ;  /* 0x00210000c328783b */ /* 0x000fe20000004200 */
[----:B------:R-:W-:Y:S01]  /*30e0*/  ISETP.LT.OR P5, PT, R0, 0x9, P5 ;  /* 0x000000090000780c */ /* 0x000fe20002fa1670 */
[----:B------:R-:W-:Y:S01]  /*30f0*/  IMAD R190, R2, 0x2, R195 ;  /* 0x0000000202be7824 */ /* 0x000fe200078e02c3 */
[----:B------:R-:W-:Y:S01]  /*3100*/  ISETP.LT.OR P6, PT, R0, 0x11, P6 ;  /* 0x000000110000780c */ /* 0x000fe200037c1670 */
[----:B------:R-:W-:Y:S01]  /*3110*/  LDSM.16.MT88.4 R56, [R189+0x2100] ;  /* 0x00210000bd38783b */ /* 0x000fe20000004200 */
[----:B------:R-:W-:Y:S01]  /*3120*/  FMNMX.FTZ R8, R33, R8, !PT ;  /* 0x0000000821087209 */ /* 0x000fe20007810000 */
[----:B------:R-:W-:Y:S01]  /*3130*/  IMAD R188, R3, 0x2, R190 ;  /* 0x0000000203bc7824 */ /* 0x000fe200078e02be */
[----:B------:R-:W-:Y:S01]  /*3140*/  FSEL R34, R34, -INF , !P5 ;  /* 0xff80000022227808 */ /* 0x000fe20006800000 */
[----:B------:R-:W-:Y:S01]  /*3150*/  LDSM.16.MT88.4 R124, [R195+0x100] ;  /* 0x00010000c37c783b */ /* 0x000fe20000004200 */
[----:B------:R-:W-:Y:S01]  /*3160*/  FSEL R30, R30, -INF , !P6 ;  /* 0xff8000001e1e7808 */ /* 0x000fe20007000000 */
[----:B------:R-:W-:Y:S01]  /*3170*/  UIMAD.WIDE.U32 UR18, UR15, UR4, URZ ;  /* 0x000000040f1272a5 */ /* 0x000fe2000f8e003f */
[----:B------:R-:W-:Y:S01]  /*3180*/  FMNMX.FTZ R8, R7, R8, !PT ;  /* 0x0000000807087209 */ /* 0x000fe20007810000 */
[----:B------:R-:W-:Y:S01]  /*3190*/  LDSM.16.MT88.4 R104, [R190+0x100] ;  /* 0x00010000be68783b */ /* 0x000fe20000004200 */
[C---:B------:R-:W-:Y:S01]  /*31a0*/  ISETP.GT.AND P5, PT, R11.reuse, 0x1, P0 ;  /* 0x000000010b00780c */ /* 0x040fe200007a4270 */
[----:B------:R-:W-:Y:S01]  /*31b0*/  @UP2 USHF.R.U32.HI UR15, URZ, UR5, UR19 ;  /* 0x000000053f0f2299 */ /* 0x000fe20008011613 */
[----:B------:R-:W-:Y:S01]  /*31c0*/  ISETP.GT.AND P6, PT, R11, RZ, P0 ;  /* 0x000000ff0b00720c */ /* 0x000fe200007c4270 */
[----:B------:R-:W-:Y:S01]  /*31d0*/  LDSM.16.MT88.4 R112, [R189+0x100] ;  /* 0x00010000bd70783b */ /* 0x000fe20000004200 */
[----:B------:R-:W-:Y:S01]  /*31e0*/  FMNMX.FTZ R8, R29, R8, !PT ;  /* 0x000000081d087209 */ /* 0x000fe20007810000 */
[----:B------:R-:W-:Y:S01]  /*31f0*/  UIADD3 UR4, UR7, UR15, URZ ;  /* 0x0000000f07047290 */ /* 0x000fe2000fffe03f */
[----:B------:R-:W-:Y:S01]  /*3200*/  ISETP.GT.AND P4, PT, R11, 0x9, P0 ;  /* 0x000000090b00780c */ /* 0x000fe20000784270 */
[----:B------:R-:W-:Y:S01]  /*3210*/  LDSM.16.MT88.4 R120, [R188+0x100] ;  /* 0x00010000bc78783b */ /* 0x000fe20000004200 */
[C---:B------:R-:W-:Y:S01]  /*3220*/  ISETP.LT.OR P5, PT, R0.reuse, 0x2, P5 ;  /* 0x000000020000780c */ /* 0x040fe20002fa1670 */
[----:B------:R-:W-:Y:S01]  /*3230*/  ULDC UR7, c[0x0][0x328] ;  /* 0x0000ca0000077ab9 */ /* 0x000fe20000000800 */
[C---:B------:R-:W-:Y:S01]  /*3240*/  ISETP.LT.OR P6, PT, R0.reuse, 0x1, P6 ;  /* 0x000000010000780c */ /* 0x040fe200037c1670 */
[----:B------:R-:W-:Y:S01]  /*3250*/  LDSM.16.MT88.4 R48, [R190+0x2100] ;  /* 0x00210000be30783b */ /* 0x000fe20000004200 */
[----:B------:R-:W-:Y:S01]  /*3260*/  FMNMX.FTZ R8, R5, R8, !PT ;  /* 0x0000000805087209 */ /* 0x000fe20007810000 */
[----:B------:R-:W-:Y:S01]  /*3270*/  UIADD3 UR13, UR13, -0x2, URZ ;  /* 0xfffffffe0d0d7890 */ /* 0x000fe2000fffe03f */
[----:B------:R-:W-:Y:S01]  /*3280*/  ISETP.LT.OR P4, PT, R0, 0xa, P4 ;  /* 0x0000000a0000780c */ /* 0x000fe20002781670 */
[----:B------:R-:W-:Y:S01]  /*3290*/  LDSM.16.MT88.4 R64, [R188+0x2100] ;  /* 0x00210000bc40783b */ /* 0x000fe20000004200 */
[----:B------:R-:W-:Y:S01]  /*32a0*/  FSEL R14, R39, -INF , !P5 ;  /* 0xff800000270e7808 */ /* 0x000fe20006800000 */
[----:B------:R-:W-:Y:S01]  /*32b0*/  UIADD3 UR7, UR4, UR7, URZ ;  /* 0x0000000704077290 */ /* 0x000fe2000fffe03f */
[----:B------:R-:W-:Y:S01]  /*32c0*/  FSEL R38, R38, -INF , !P6 ;  /* 0xff80000026267808 */ /* 0x000fe20007000000 */
[----:B------:R-:W-:Y:S01]  /*32d0*/  LDSM.16.MT88.4 R80, [R190+0x4100] ;  /* 0x00410000be50783b */ /* 0x000fe20000004200 */
[----:B------:R-:W-:-:S02]  /*32e0*/  FMNMX.FTZ R12, R25, R8, !PT ;  /* 0x00000008190c7209 */ /* 0x000fc40007810000 */
[----:B------:R-:W-:Y:S01]  /*32f0*/  FSEL R6, R35, -INF , !P4 ;  /* 0xff80000023067808 */ /* 0x000fe20006000000 */
[----:B------:R-:W-:Y:S01]  /*3300*/  LDSM.16.MT88.4 R88, [R189+0x4100] ;  /* 0x00410000bd58783b */ /* 0x000fe20000004200 */
[----:B------:R-:W-:Y:S02]  /*3310*/  FMNMX.FTZ R13, R38, R14, !PT ;  /* 0x0000000e260d7209 */ /* 0x000fe40007810000 */
[----:B------:R-:W-:Y:S01]  /*3320*/  ISETP.GT.AND P4, PT, R11, 0x11, P0 ;  /* 0x000000110b00780c */ /* 0x000fe20000784270 */
[----:B------:R-:W-:Y:S01]  /*3330*/  LDSM.16.MT88.4 R136, [R190+0x900] ;  /* 0x00090000be88783b */ /* 0x000fe20000004200 */
[----:B------:R-:W-:Y:S02]  /*3340*/  FMNMX.FTZ R12, R155, R12, !PT ;  /* 0x0000000c9b0c7209 */ /* 0x000fe40007810000 */
[----:B------:R-:W-:Y:S01]  /*3350*/  FMNMX.FTZ R13, R34, R13, !PT ;  /* 0x0000000d220d7209 */ /* 0x000fe20007810000 */
[----:B------:R-:W-:Y:S01]  /*3360*/  LDSM.16.MT88.4 R132, [R189+0x900] ;  /* 0x00090000bd84783b */ /* 0x000fe20000004200 */
[----:B------:R-:W-:-:S02]  /*3370*/  ISETP.LT.OR P4, PT, R0, 0x12, P4 ;  /* 0x000000120000780c */ /* 0x000fc40002781670 */
        /* <DEDUP_REMOVED lines=8> */
[----:B------:R-:W-:Y:S02]  /*3400*/  ISETP.LT.OR P4, PT, R0, 0x1a, P4 ;  /* 0x0000001a0000780c */ /* 0x000fe40002781670 */
[----:B------:R-:W-:Y:S02]  /*3410*/  FSEL R10, R26, -INF , !P5 ;  /* 0xff8000001a0a7808 */ /* 0x000fe40006800000 */
[----:B------:R-:W-:Y:S02]  /*3420*/  ISETP.GT.AND P5, PT, R11, 0x20, P0 ;  /* 0x000000200b00780c */ /* 0x000fe400007a4270 */
[----:B------:R-:W-:-:S02]  /*3430*/  FMNMX.FTZ R12, R157, R12, !PT ;  /* 0x0000000c9d0c7209 */ /* 0x000fc40007810000 */
[----:B------:R-:W-:Y:S02]  /*3440*/  FMNMX.FTZ R13, R16, R13, !PT ;  /* 0x0000000d100d7209 */ /* 0x000fe40007810000 */
[----:B------:R-:W-:Y:S02]  /*3450*/  FSEL R8, R27, -INF , !P4 ;  /* 0xff8000001b087808 */ /* 0x000fe40006000000 */
[----:B------:R-:W-:Y:S02]  /*3460*/  ISETP.GT.AND P4, PT, R11, 0x21, P0 ;  /* 0x000000210b00780c */ /* 0x000fe40000784270 */
[----:B------:R-:W-:Y:S02]  /*3470*/  ISETP.LT.OR P5, PT, R0, 0x21, P5 ;  /* 0x000000210000780c */ /* 0x000fe40002fa1670 */
[----:B------:R-:W-:Y:S02]  /*3480*/  FMNMX.FTZ R12, R167, R12, !PT ;  /* 0x0000000ca70c7209 */ /* 0x000fe40007810000 */
[----:B------:R-:W-:-:S02]  /*3490*/  FMNMX.FTZ R13, R10, R13, !PT ;  /* 0x0000000d0a0d7209 */ /* 0x000fc40007810000 */
[----:B------:R-:W-:Y:S02]  /*34a0*/  ISETP.LT.OR P4, PT, R0, 0x22, P4 ;  /* 0x000000220000780c */ /* 0x000fe40002781670 */
[----:B------:R-:W-:Y:S02]  /*34b0*/  FSEL R172, R22, -INF , !P5 ;  /* 0xff80000016ac7808 */ /* 0x000fe40006800000 */
[----:B------:R-:W-:Y:S02]  /*34c0*/  FMNMX.FTZ R12, R165, R12, !PT ;  /* 0x0000000ca50c7209 */ /* 0x000fe40007810000 */
[----:B------:R-:W-:Y:S02]  /*34d0*/  ISETP.GT.AND P5, PT, R11, 0x28, P0 ;  /* 0x000000280b00780c */ /* 0x000fe400007a4270 */
[----:B------:R-:W-:Y:S02]  /*34e0*/  FMNMX.FTZ R15, R8, R13, !PT ;  /* 0x0000000d080f7209 */ /* 0x000fe40007810000 */
[----:B------:R-:W-:-:S02]  /*34f0*/  FSEL R162, R23, -INF , !P4 ;  /* 0xff80000017a27808 */ /* 0x000fc40006000000 */
[----:B------:R-:W-:Y:S01]  /*3500*/  FMNMX.FTZ R12, R143, R12, !PT ;  /* 0x0000000c8f0c7209 */ /* 0x000fe20007810000 */
[----:B------:R-:W-:Y:S01]  /*3510*/  LDSM.16.MT88.4 R20, [R189+0x2900] ;  /* 0x00290000bd14783b */ /* 0x000fe20000004200 */
[----:B------:R-:W-:Y:S02]  /*3520*/  ISETP.GT.AND P4, PT, R11, 0x29, P0 ;  /* 0x000000290b00780c */ /* 0x000fe40000784270 */
[----:B------:R-:W-:Y:S02]  /*3530*/  ISETP.LT.OR P5, PT, R0, 0x29, P5 ;  /* 0x000000290000780c */ /* 0x000fe40002fa1670 */
[----:B------:R-:W-:Y:S02]  /*3540*/  FMNMX.FTZ R15, R172, R15, !PT ;  /* 0x0000000fac0f7209 */ /* 0x000fe40007810000 */
[----:B------:R-:W-:Y:S02]  /*3550*/  FMNMX.FTZ R12, R141, R12, !PT ;  /* 0x0000000c8d0c7209 */ /* 0x000fe40007810000 */
[----:B------:R-:W-:-:S02]  /*3560*/  ISETP.GT.AND P6, PT, R11, 0x30, P0 ;  /* 0x000000300b00780c */ /* 0x000fc400007c4270 */
[----:B------:R-:W-:Y:S01]  /*3570*/  ISETP.LT.OR P4, PT, R0, 0x2a, P4 ;  /* 0x0000002a0000780c */ /* 0x000fe20002781670 */
[----:B------:R-:W1:Y:S01]  /*3580*/  SHFL.BFLY PT, R13, R12, 0x2, 0x1f ;  /* 0x0c401f000c0d7f89 */ /* 0x000e6200000e0000 */
[----:B------:R-:W-:Y:S02]  /*3590*/  FSEL R170, R18, -INF , !P5 ;  /* 0xff80000012aa7808 */ /* 0x000fe40006800000 */
[----:B------:R-:W-:Y:S02]  /*35a0*/  FMNMX.FTZ R15, R162, R15, !PT ;  /* 0x0000000fa20f7209 */ /* 0x000fe40007810000 */
[----:B------:R-:W-:Y:S02]  /*35b0*/  FSEL R164, R19, -INF , !P4 ;  /* 0xff80000013a47808 */ /* 0x000fe40006000000 */
[----:B------:R-:W-:Y:S02]  /*35c0*/  ISETP.GT.AND P5, PT, R11, 0x31, P0 ;  /* 0x000000310b00780c */ /* 0x000fe400007a4270 */
[----:B------:R-:W-:-:S02]  /*35d0*/  ISETP.LT.OR P6, PT, R0, 0x31, P6 ;  /* 0x000000310000780c */ /* 0x000fc400037c1670 */
[----:B------:R-:W-:Y:S02]  /*35e0*/  FMNMX.FTZ R15, R170, R15, !PT ;  /* 0x0000000faa0f7209 */ /* 0x000fe40007810000 */
[C---:B------:R-:W-:Y:S02]  /*35f0*/  ISETP.GT.AND P4, PT, R11.reuse, 0x38, P0 ;  /* 0x000000380b00780c */ /* 0x040fe40000784270 */
[----:B------:R-:W-:Y:S02]  /*3600*/  ISETP.LT.OR P5, PT, R0, 0x32, P5 ;  /* 0x000000320000780c */ /* 0x000fe40002fa1670 */
[----:B------:R-:W-:Y:S02]  /*3610*/  FSEL R166, R74, -INF , !P6 ;  /* 0xff8000004aa67808 */ /* 0x000fe40007000000 */
[----:B------:R-:W-:Y:S02]  /*3620*/  FMNMX.FTZ R15, R164, R15, !PT ;  /* 0x0000000fa40f7209 */ /* 0x000fe40007810000 */
[----:B------:R-:W-:-:S02]  /*3630*/  ISETP.GT.AND P0, PT, R11, 0x39, P0 ;  /* 0x000000390b00780c */ /* 0x000fc40000704270 */
[----:B------:R-:W-:Y:S02]  /*3640*/  FSEL R142, R75, -INF , !P5 ;  /* 0xff8000004b8e7808 */ /* 0x000fe40006800000 */
[----:B------:R-:W-:Y:S01]  /*3650*/  ISETP.LT.OR P4, PT, R0, 0x39, P4 ;  /* 0x000000390000780c */ /* 0x000fe20002781670 */
[----:B------:R-:W-:Y:S01]  /*3660*/  LDSM.16.MT88.4 R72, [R195+0x4100] ;  /* 0x00410000c348783b */ /* 0x000fe20000004200 */
[----:B------:R-:W-:Y:S02]  /*3670*/  FMNMX.FTZ R15, R166, R15, !PT ;  /* 0x0000000fa60f7209 */ /* 0x000fe40007810000 */
[----:B------:R-:W-:Y:S02]  /*3680*/  ISETP.LT.OR P0, PT, R0, 0x3a, P0 ;  /* 0x0000003a0000780c */ /* 0x000fe40000701670 */
[----:B------:R-:W-:Y:S02]  /*3690*/  FSEL R140, R70, -INF , !P4 ;  /* 0xff800000468c7808 */ /* 0x000fe40006000000 */
[----:B------:R-:W-:-:S02]  /*36a0*/  FMNMX.FTZ R15, R142, R15, !PT ;  /* 0x0000000f8e0f7209 */ /* 0x000fc40007810000 */
        /* <DEDUP_REMOVED lines=30> */
[----:B------:R-:W-:Y:S01]  /*3890*/  FFMA.FTZ R210, R141, c[0x0][0x2d0], -R168 ;  /* 0x0000b4008dd27a23 */ /* 0x000fe200000108a8 */
[----:B------:R-:W-:Y:S02]  /*38a0*/  FSEL R159, R159, RZ, P0 ;  /* 0x000000ff9f9f7208 */ /* 0x000fe40000000000 */
[----:B------:R-:W-:Y:S02]  /*38b0*/  PLOP3.LUT P0, PT, PT, PT, UP1, 0x40, 0x0 ;  /* 0x000000000000781c */ /* 0x000fe40003f0e818 */
[----:B------:R-:W1:Y:S01]  /*38c0*/  MUFU.EX2 R147, R147 ;  /* 0x0000009300937308 */ /* 0x000e620000000800 */
[--C-:B------:R-:W-:Y:S01]  /*38d0*/  FFMA.FTZ R148, R38, c[0x0][0x2d0], -R159.reuse ;  /* 0x0000b40026947a23 */ /* 0x100fe2000001089f */
[----:B--2---:R-:W-:Y:S01]  /*38e0*/  F2FP.PACK_AB R96, R153, R154 ;  /* 0x0000009a9960723e */ /* 0x004fe200000000ff */
[--C-:B------:R-:W-:Y:S02]  /*38f0*/  FFMA.FTZ R149, R14, c[0x0][0x2d0], -R159.reuse ;  /* 0x0000b4000e957a23 */ /* 0x100fe4000001089f */
[----:B------:R-:W-:-:S02]  /*3900*/  FFMA.FTZ R150, R34, c[0x0][0x2d0], -R159 ;  /* 0x0000b40022967a23 */ /* 0x000fc4000001089f */
[--C-:B------:R-:W-:Y:S01]  /*3910*/  FFMA.FTZ R15, R6, c[0x0][0x2d0], -R159.reuse ;  /* 0x0000b400060f7a23 */ /* 0x100fe2000001089f */
[----:B------:R-:W-:Y:S01]  /*3920*/  MUFU.EX2 R148, R148 ;  /* 0x0000009400947308 */ /* 0x000fe20000000800 */
[----:B------:R-:W2:Y:S01]  /*3930*/  LDSM.16.MT88.4 R4, [R188+0x4100] ;  /* 0x00410000bc04783b */ /* 0x000ea20000004200 */
[--C-:B------:R-:W-:Y:S02]  /*3940*/  FFMA.FTZ R3, R10, c[0x0][0x2d0], -R159.reuse ;  /* 0x0000b4000a037a23 */ /* 0x100fe4000001089f */
[--C-:B------:R-:W-:Y:S01]  /*3950*/  FFMA.FTZ R2, R8, c[0x0][0x2d0], -R159.reuse ;  /* 0x0000b40008027a23 */ /* 0x100fe2000001089f */
[----:B------:R-:W-:Y:S01]  /*3960*/  LDSM.16.MT88.4 R32, [R188+0x900] ;  /* 0x00090000bc20783b */ /* 0x000fe20000004200 */
[----:B------:R-:W-:Y:S02]  /*3970*/  FFMA.FTZ R14, R25, c[0x0][0x2d0], -R168 ;  /* 0x0000b400190e7a23 */ /* 0x000fe400000108a8 */
[----:B------:R-:W3:Y:S01]  /*3980*/  MUFU.EX2 R149, R149 ;  /* 0x0000009500957308 */ /* 0x000ee20000000800 */
[----:B------:R-:W4:Y:S01]  /*3990*/  LDSM.16.MT88.4 R8, [R195+0x2900] ;  /* 0x00290000c308783b */ /* 0x000f220000004200 */
[----:B-1----:R-:W-:Y:S01]  /*39a0*/  F2FP.PACK_AB R98, R147, R152 ;  /* 0x000000989362723e */ /* 0x002fe200000000ff */
[----:B------:R-:W-:-:S02]  /*39b0*/  FFMA.FTZ R144, R30, c[0x0][0x2d0], -R159 ;  /* 0x0000b4001e907a23 */ /* 0x000fc4000001089f */
[--C-:B------:R-:W-:Y:S01]  /*39c0*/  FFMA.FTZ R13, R16, c[0x0][0x2d0], -R159.reuse ;  /* 0x0000b400100d7a23 */ /* 0x100fe2000001089f */
[----:B------:R-:W1:Y:S01]  /*39d0*/  LDSM.16.MT88.4 R24, [R195+0x900] ;  /* 0x00090000c318783b */ /* 0x000e620000004200 */
[--C-:B------:R-:W-:Y:S01]  /*39e0*/  FFMA.FTZ R161, R172, c[0x0][0x2d0], -R159.reuse ;  /* 0x0000b400aca17a23 */ /* 0x100fe2000001089f */
[----:B------:R-:W-:Y:S01]  /*39f0*/  MUFU.EX2 R150, R150 ;  /* 0x0000009600967308 */ /* 0x000fe20000000800 */
[--C-:B------:R-:W-:Y:S01]  /*3a00*/  FFMA.FTZ R162, R162, c[0x0][0x2d0], -R159.reuse ;  /* 0x0000b400a2a27a23 */ /* 0x100fe2000001089f */
[----:B------:R-:W5:Y:S01]  /*3a10*/  LDSM.16.MT88.4 R16, [R188+0x2900] ;  /* 0x00290000bc10783b */ /* 0x000f620000004200 */
[--C-:B------:R-:W-:Y:S02]  /*3a20*/  FFMA.FTZ R163, R170, c[0x0][0x2d0], -R159.reuse ;  /* 0x0000b400aaa37a23 */ /* 0x100fe4000001089f */
[----:B------:R-:W-:Y:S01]  /*3a30*/  FFMA.FTZ R164, R164, c[0x0][0x2d0], -R159 ;  /* 0x0000b400a4a47a23 */ /* 0x000fe2000001089f */
[----:B------:R-:W-:Y:S01]  /*3a40*/  LDSM.16.MT88.4 R28, [R190+0x2900] ;  /* 0x00290000be1c783b */ /* 0x000fe20000004200 */
[--C-:B------:R-:W-:Y:S01]  /*3a50*/  FFMA.FTZ R170, R165, c[0x0][0x2d0], -R168.reuse ;  /* 0x0000b400a5aa7a23 */ /* 0x100fe200000108a8 */
        /* <DEDUP_REMOVED lines=74> */
[----:B----4-:R-:W-:Y:S01]  /*3f00*/  HMMA.16816.F32 R36, R4, R8, R36 ;  /* 0x000000080424723c */ /* 0x010fe20000001824 */
        /* <DEDUP_REMOVED lines=135> */
.L_x_1447:
[----:B------:R-:W-:Y:S02]  /*4780*/  ULDC UR4, c[0x0][0x32c] ;  /* 0x0000cb0000047ab9 */ /* 0x000fe40000000800 */
[----:B------:R-:W-:-:S03]  /*4790*/  UISETP.NE.AND UP0, UPT, UR6, UR4, UPT ;  /* 0x000000040600728c */ /* 0x000fc6000bf05270 */
[----:B------:R-:W-:Y:S02]  /*47a0*/  ULDC.64 UR4, c[0x0][0x330] ;  /* 0x0000cc0000047ab9 */ /* 0x000fe40000000a00 */
[----:B------:R-:W-:-:S06]  /*47b0*/  UIMAD.WIDE.U32 UR18, UR15, UR4, URZ ;  /* 0x000000040f1272a5 */ /* 0x000fcc000f8e003f */
[----:B------:R-:W-:Y:S02]  /*47c0*/  @UP0 USHF.R.U32.HI UR15, URZ, UR5, UR19 ;  /* 0x000000053f0f0299 */ /* 0x000fe40008011613 */
.L_x_1448:
[----:B------:R-:W-:Y:S02]  /*47d0*/  ULDC UR4, c[0x0][0x32c] ;  /* 0x0000cb0000047ab9 */ /* 0x000fe40000000800 */
[----:B------:R-:W-:-:S04]  /*47e0*/  UIMAD UR4, UR15, UR4, UR4 ;  /* 0x000000040f0472a4 */ /* 0x000fc8000f8e0204 */
[----:B------:R-:W-:-:S04]  /*47f0*/  UISETP.LT.AND UP0, UPT, UR7, UR4, UPT ;  /* 0x000000040700728c */ /* 0x000fc8000bf01270 */
[----:B------:R-:W-:-:S04]  /*4800*/  USEL UR7, UR7, UR4, UP0 ;  /* 0x0000000407077287 */ /* 0x000fc80008000000 */
.L_x_1446:
        /* <DEDUP_REMOVED lines=24> */
.L_x_1458:
        /* <DEDUP_REMOVED lines=10> */
[----:B------:R-:W-:Y:S01]  /*4a30*/  @!P0 IADD3 R221, P6, R206, UR19, RZ ;  /* 0x00000013cedd8c10 */ /* 0x000fe2000ffde0ff */
[----:B------:R-:W-:Y:S01]  /*4a40*/  @!UP3 UIADD3 UR18, UR21, UR18, URZ ;  /* 0x000000121512b290 */ /* 0x000fe2000fffe03f */
[----:B------:R-:W-:Y:S01]  /*4a50*/  @!P0 IADD3 R223, P5, R220, UR19, RZ ;  /* 0x00000013dcdf8c10 */ /* 0x000fe2000ffbe0ff */
[----:B------:R-:W1:Y:S01]  /*4a60*/  LDSM.16.M88.4 R136, [R197+0x6100] ;  /* 0x00610000c588783b */ /* 0x000e620000000200 */
[----:B------:R-:W-:Y:S01]  /*4a70*/  @!P0 IADD3 R225, P4, R218, UR19, RZ ;  /* 0x00000013dae18c10 */ /* 0x000fe2000ff9e0ff */
[----:B------:R-:W-:Y:S02]  /*4a80*/  @!UP3 USHF.L.U64.HI UR18, UR20, 0x6, UR18 ;  /* 0x000000061412b899 */ /* 0x000fe40008010212 */
[----:B------:R-:W-:Y:S01]  /*4a90*/  @!UP3 ULEA UR19, UP0, UR6, UR19, 0x5 ;  /* 0x000000130613b291 */ /* 0x000fe2000f80283f */
[----:B------:R-:W2:Y:S03]  /*4aa0*/  LDSM.16.M88.4 R140, [R197+0x6900] ;  /* 0x00690000c58c783b */ /* 0x000ea60000000200 */
[----:B------:R-:W-:Y:S02]  /*4ab0*/  @!P0 IADD3.X R0, R209, UR18, RZ, P6, !PT ;  /* 0x00000012d1008c10 */ /* 0x000fe4000b7fe4ff */
[----:B------:R-:W3:Y:S01]  /*4ac0*/  LDSM.16.M88.4 R144, [R197+0x7100] ;  /* 0x00710000c590783b */ /* 0x000ee20000000200 */
[----:B------:R-:W-:Y:S02]  /*4ad0*/  @!P0 LEA R230, P6, R221, c[0x0][0x1f8], 0x1 ;  /* 0x00007e00dde68a11 */ /* 0x000fe400078c08ff */
[----:B------:R-:W-:Y:S02]  /*4ae0*/  @!P0 IADD3.X R222, R219, UR18, RZ, P5, !PT ;  /* 0x00000012dbde8c10 */ /* 0x000fe4000affe4ff */
[----:B------:R-:W4:Y:S01]  /*4af0*/  LDSM.16.M88.4 R148, [R197+0x7900] ;  /* 0x00790000c594783b */ /* 0x000f220000000200 */
[----:B------:R-:W-:Y:S02]  /*4b00*/  @!P0 LEA.HI.X R231, R221, c[0x0][0x1fc], R0, 0x1, P6 ;  /* 0x00007f00dde78a11 */ /* 0x000fe400030f0c00 */
[----:B------:R-:W-:Y:S02]  /*4b10*/  @!P0 LEA R228, P5, R223, c[0x0][0x1f8], 0x1 ;  /* 0x00007e00dfe48a11 */ /* 0x000fe400078a08ff */
[----:B------:R-:W-:Y:S01]  /*4b20*/  LDSM.16.M88.4 R152, [R194+0xc100] ;  /* 0x00c10000c298783b */ /* 0x000fe20000000200 */
[----:B------:R-:W-:Y:S01]  /*4b30*/  @!P0 IADD3.X R224, R217, UR18, RZ, P4, !PT ;  /* 0x00000012d9e08c10 */ /* 0x000fe2000a7fe4ff */
[----:B------:R-:W-:Y:S01]  /*4b40*/  @!UP3 ULEA.HI.X UR18, UR6, UR18, UR7, 0x5, UP0 ;  /* 0x000000120612b291 */ /* 0x000fe200080f2c07 */
[----:B------:R-:W-:Y:S01]  /*4b50*/  @!P0 LEA.HI.X R229, R223, c[0x0][0x1fc], R222, 0x1, P5 ;  /* 0x00007f00dfe58a11 */ /* 0x000fe200028f0cde */
[----:B------:R-:W-:Y:S01]  /*4b60*/  UISETP.GT.AND UP3, UPT, UR13, UR8, UPT ;  /* 0x000000080d00728c */ /* 0x000fe2000bf64270 */
[----:B------:R-:W5:Y:S01]  /*4b70*/  LDSM.16.M88.4 R156, [R196] ;  /* 0x00000000c49c783b */ /* 0x000f620000000200 */
[C---:B------:R-:W-:Y:S02]  /*4b80*/  @!P0 LEA R226, P4, R225.reuse, c[0x0][0x1f8], 0x1 ;  /* 0x00007e00e1e28a11 */ /* 0x040fe400078808ff */
[----:B------:R-:W-:Y:S02]  /*4b90*/  @!P0 IADD3 R0, P6, R206, UR19, RZ ;  /* 0x00000013ce008c10 */ /* 0x000fe4000ffde0ff */
[----:B------:R-:W3:Y:S01]  /*4ba0*/  LDSM.16.M88.4 R160, [R187] ;  /* 0x00000000bba0783b */ /* 0x000ee20000000200 */
[----:B------:R-:W-:Y:S02]  /*4bb0*/  @!P0 LEA.HI.X R227, R225, c[0x0][0x1fc], R224, 0x1, P4 ;  /* 0x00007f00e1e38a11 */ /* 0x000fe400020f0ce0 */
[----:B------:R-:W-:Y:S02]  /*4bc0*/  @!P0 IADD3.X R225, R209, UR18, RZ, P6, !PT ;  /* 0x00000012d1e18c10 */ /* 0x000fe4000b7fe4ff */
[----:B------:R-:W-:Y:S01]  /*4bd0*/  LDSM.16.M88.4 R164, [R185] ;  /* 0x00000000b9a4783b */ /* 0x000fe20000000200 */
[----:B------:R-:W-:Y:S02]  /*4be0*/  @!P0 LEA R232, P6, R0, c[0x0][0x1f8], 0x1 ;  /* 0x00007e0000e88a11 */ /* 0x000fe400078c08ff */
[----:B------:R-:W-:Y:S01]  /*4bf0*/  @!P0 IADD3 R221, P5, R220, UR19, RZ ;  /* 0x00000013dcdd8c10 */ /* 0x000fe2000ffbe0ff */
[C---:B-1----:R-:W-:Y:S03]  /*4c00*/  HMMA.16816.F32 R4, R132.reuse, R136, RZ ;  /* 0x000000888404723c */ /* 0x042fe600000018ff */
[----:B------:R-:W-:Y:S02]  /*4c10*/  @!P0 LEA.HI.X R233, R0, c[0x0][0x1fc], R225, 0x1, P6 ;  /* 0x00007f0000e98a11 */ /* 0x000fe400030f0ce1 */
[----:B------:R-:W-:Y:S02]  /*4c20*/  @!P0 IADD3.X R234, R219, UR18, RZ, P5, !PT ;  /* 0x00000012dbea8c10 */ /* 0x000fe4000affe4ff */
[C---:B------:R-:W-:Y:S01]  /*4c30*/  @!P0 LEA R224, P5, R221.reuse, c[0x0][0x1f8], 0x1 ;  /* 0x00007e00dde08a11 */ /* 0x040fe200078a08ff */
[C---:B------:R-:W-:Y:S01]  /*4c40*/  HMMA.16816.F32 R8, R132.reuse, R138, RZ ;  /* 0x0000008a8408723c */ /* 0x040fe200000018ff */
[----:B------:R-:W1:Y:S03]  /*4c50*/  LDSM.16.M88.4 R136, [R186] ;  /* 0x00000000ba88783b */ /* 0x000e660000000200 */
[----:B------:R-:W-:Y:S02]  /*4c60*/  @!P0 LEA.HI.X R225, R221, c[0x0][0x1fc], R234, 0x1, P5 ;  /* 0x00007f00dde18a11 */ /* 0x000fe400028f0cea */
[----:B------:R-:W-:Y:S01]  /*4c70*/  @!PT LDS RZ, [RZ] ;  /* 0x00000000fffff984 */ /* 0x000fe20000000800 */
[----:B------:R-:W-:Y:S01]  /*4c80*/  @!PT LDS RZ, [RZ] ;  /* 0x00000000fffff984 */ /* 0x000fe20000000800 */
[----:B------:R-:W-:Y:S01]  /*4c90*/  @!PT LDS RZ, [RZ] ;  /* 0x00000000fffff984 */ /* 0x000fe20000000800 */
[----:B------:R1:W-:Y:S01]  /*4ca0*/  @!P0 LDGSTS.E.BYPASS.LTC128B.128 [R199+0x100], [R230.64], !P3 ;  /* 0x00100000e6c78fae */ /* 0x0003e2000d901d50 */
[----:B------:R-:W-:Y:S01]  /*4cb0*/  @!P0 IADD3 R223, P4, R218, UR19, RZ ;  /* 0x00000013dadf8c10 */ /* 0x000fe2000ff9e0ff */
[C---:B--2---:R-:W-:Y:S01]  /*4cc0*/  HMMA.16816.F32 R12, R132.reuse, R140, RZ ;  /* 0x0000008c840c723c */ /* 0x044fe200000018ff */
[----:B------:R-:W-:Y:S02]  /*4cd0*/  @UP3 UIADD3 UR19, UR13, -0x1, URZ ;  /* 0xffffffff0d133890 */ /* 0x000fe4000fffe03f */
[----:B------:R2:W-:Y:S01]  /*4ce0*/  @!P0 LDGSTS.E.BYPASS.LTC128B.128 [R199+0x2100], [R228.64], !P2 ;  /* 0x02100000e4c78fae */ /* 0x0005e2000d101d50 */
[----:B------:R-:W-:Y:S01]  /*4cf0*/  @!P0 IADD3.X R236, R217, UR18, RZ, P4, !PT ;  /* 0x00000012d9ec8c10 */ /* 0x000fe2000a7fe4ff */
[----:B------:R-:W-:Y:S01]  /*4d00*/  @UP3 USHF.R.S32.HI UR18, URZ, 0x1f, UR19 ;  /* 0x0000001f3f123899 */ /* 0x000fe20008011413 */
[C---:B------:R-:W-:Y:S01]  /*4d10*/  @!P0 LEA R222, P4, R223.reuse, c[0x0][0x1f8], 0x1 ;  /* 0x00007e00dfde8a11 */ /* 0x040fe200078808ff */
[----:B------:R-:W-:Y:S01]  /*4d20*/  @UP3 UIMAD.WIDE.U32 UR20, UR19, UR4, URZ ;  /* 0x00000004131432a5 */ /* 0x000fe2000f8e003f */
[C---:B------:R-:W-:Y:S01]  /*4d30*/  HMMA.16816.F32 R16, R132.reuse, R142, RZ ;  /* 0x0000008e8410723c */ /* 0x040fe200000018ff */
[----:B------:R1:W-:Y:S01]  /*4d40*/  @!P0 LDGSTS.E.BYPASS.LTC128B.128 [R199+0x4100], [R226.64], !P1 ;  /* 0x04100000e2c78fae */ /* 0x0003e2000c901d50 */
[----:B------:R-:W-:Y:S02]  /*4d50*/  @UP3 UIMAD UR18, UR18, UR4, URZ ;  /* 0x00000004121232a4 */ /* 0x000fe4000f8e023f */
[----:B------:R-:W-:Y:S02]  /*4d60*/  @!P0 LEA.HI.X R223, R223, c[0x0][0x1fc], R236, 0x1, P4 ;  /* 0x00007f00dfdf8a11 */ /* 0x000fe400020f0cec */
[----:B------:R1:W-:Y:S01]  /*4d70*/  @!P0 LDGSTS.E.BYPASS.LTC128B.128 [R199+0x1100], [R232.64], !P3 ;  /* 0x01100000e8c78fae */ /* 0x0003e2000d901d50 */
[----:B------:R-:W-:Y:S01]  /*4d80*/  @UP3 UIMAD UR18, UR19, UR5, UR18 ;  /* 0x00000005131232a4 */ /* 0x000fe2000f8e0212 */
[C---:B---3--:R-:W-:Y:S01]  /*4d90*/  HMMA.16816.F32 R20, R132.reuse, R144, RZ ;  /* 0x000000908414723c */ /* 0x048fe200000018ff */
[----:B------:R-:W-:Y:S02]  /*4da0*/  @UP3 USHF.L.U32 UR19, UR20, 0x6, URZ ;  /* 0x0000000614133899 */ /* 0x000fe4000800063f */
[----:B------:R3:W-:Y:S01]  /*4db0*/  @!P0 LDGSTS.E.BYPASS.LTC128B.128 [R199+0x3100], [R224.64], !P2 ;  /* 0x03100000e0c78fae */ /* 0x0007e2000d101d50 */
[----:B------:R-:W-:Y:S04]  /*4dc0*/  @UP3 UIADD3 UR18, UR21, UR18, URZ ;  /* 0x0000001215123290 */ /* 0x000fe8000fffe03f */
[C---:B------:R-:W-:Y:S01]  /*4dd0*/  HMMA.16816.F32 R24, R132.reuse, R146, RZ ;  /* 0x000000928418723c */ /* 0x040fe200000018ff */
[----:B------:R1:W-:Y:S01]  /*4de0*/  @!P0 LDGSTS.E.BYPASS.LTC128B.128 [R199+0x5100], [R222.64], !P1 ;  /* 0x05100000dec78fae */ /* 0x0003e2000c901d50 */
[----:B------:R-:W-:Y:S01]  /*4df0*/  PLOP3.LUT P0, PT, PT, PT, UP3, 0x80, 0x0 ;  /* 0x000000000000781c */ /* 0x000fe20003f0f038 */
[----:B------:R-:W-:Y:S03]  /*4e00*/  @UP3 USHF.L.U64.HI UR18, UR20, 0x6, UR18 ;  /* 0x0000000614123899 */ /* 0x000fe60008010212 */
[----:B------:R-:W-:Y:S02]  /*4e10*/  LDSM.16.M88.4 R140, [R193+0xc100] ;  /* 0x00c10000c18c783b */ /* 0x000fe40000000200 */
[C---:B----4-:R-:W-:Y:S03]  /*4e20*/  HMMA.16816.F32 R28, R132.reuse, R148, RZ ;  /* 0x00000094841c723c */ /* 0x050fe600000018ff */
[----:B------:R-:W0:Y:S04]  /*4e30*/  LDGDEPBAR ;  /* 0x00000000000079af */ /* 0x000e280000000000 */
[----:B------:R-:W-:Y:S01]  /*4e40*/  @P0 IADD3 R0, P5, R200, UR19, RZ ;  /* 0x00000013c8000c10 */ /* 0x000fe2000ffbe0ff */
[----:B------:R-:W-:Y:S01]  /*4e50*/  HMMA.16816.F32 R32, R132, R150, RZ ;  /* 0x000000968420723c */ /* 0x000fe200000018ff */
[----:B------:R-:W4:Y:S03]  /*4e60*/  LDSM.16.M88.4 R168, [R192+0x6100] ;  /* 0x00610000c0a8783b */ /* 0x000f260000000200 */
[----:B------:R-:W-:Y:S02]  /*4e70*/  @P0 IADD3.X R221, R203, UR18, RZ, P5, !PT ;  /* 0x00000012cbdd0c10 */ /* 0x000fe4000affe4ff */
[----:B------:R-:W4:Y:S01]  /*4e80*/  LDSM.16.M88.4 R172, [R192+0x6900] ;  /* 0x00690000c0ac783b */ /* 0x000f220000000200 */
[----:B--2---:R-:W-:Y:S01]  /*4e90*/  @P0 IADD3 R228, P5, R214, UR19, RZ ;  /* 0x00000013d6e40c10 */ /* 0x004fe2000ffbe0ff */
[C---:B-----5:R-:W-:Y:S03]  /*4ea0*/  HMMA.16816.F32 R4, R152.reuse, R156, R4 ;  /* 0x0000009c9804723c */ /* 0x060fe60000001804 */
[----:B------:R-:W2:Y:S02]  /*4eb0*/  LDSM.16.M88.4 R132, [R192+0x7100] ;  /* 0x00710000c084783b */ /* 0x000ea40000000200 */
[C---:B-1----:R-:W-:Y:S02]  /*4ec0*/  @P0 LEA R222, P4, R0.reuse, c[0x0][0x1c8], 0x1 ;  /* 0x0000720000de0a11 */ /* 0x042fe400078808ff */
[----:B---3--:R-:W-:Y:S01]  /*4ed0*/  @P0 IADD3.X R225, R213, UR18, RZ, P5, !PT ;  /* 0x00000012d5e10c10 */ /* 0x008fe2000affe4ff */
[C---:B------:R-:W-:Y:S01]  /*4ee0*/  HMMA.16816.F32 R8, R152.reuse, R158, R8 ;  /* 0x0000009e9808723c */ /* 0x040fe20000001808 */
[----:B------:R-:W1:Y:S03]  /*4ef0*/  LDSM.16.M88.4 R144, [R192+0x7900] ;  /* 0x00790000c090783b */ /* 0x000e660000000200 */
[----:B------:R-:W-:Y:S02]  /*4f00*/  @P0 LEA.HI.X R223, R0, c[0x0][0x1cc], R221, 0x1, P4 ;  /* 0x0000730000df0a11 */ /* 0x000fe400020f0cdd */
[----:B------:R-:W-:Y:S01]  /*4f10*/  LDSM.16.M88.4 R148, [R184] ;  /* 0x00000000b894783b */ /* 0x000fe20000000200 */
[----:B------:R-:W-:Y:S01]  /*4f20*/  @P0 IADD3 R221, P4, R216, UR19, RZ ;  /* 0x00000013d8dd0c10 */ /* 0x000fe2000ff9e0ff */
[C---:B------:R-:W-:Y:S01]  /*4f30*/  HMMA.16816.F32 R12, R152.reuse, R160, R12 ;  /* 0x000000a0980c723c */ /* 0x040fe2000000180c */
[----:B------:R-:W-:Y:S02]  /*4f40*/  @UP3 UIADD3 UR19, UP0, UR12, UR19, URZ ;  /* 0x000000130c133290 */ /* 0x000fe4000ff1e03f */
[----:B------:R-:W-:Y:S01]  /*4f50*/  LDSM.16.M88.4 R156, [R184+0x1000] ;  /* 0x00100000b89c783b */ /* 0x000fe20000000200 */
[----:B------:R-:W-:Y:S02]  /*4f60*/  @P0 LEA R226, P6, R221, c[0x0][0x1c8], 0x1 ;  /* 0x00007200dde20a11 */ /* 0x000fe400078c08ff */
[----:B------:R-:W-:Y:S01]  /*4f70*/  @P0 IADD3.X R0, R215, UR18, RZ, P4, !PT ;  /* 0x00000012d7000c10 */ /* 0x000fe2000a7fe4ff */
[----:B------:R-:W-:Y:S01]  /*4f80*/  @UP3 UIADD3.X UR18, UR11, UR18, URZ, UP0, !UPT ;  /* 0x000000120b123290 */ /* 0x000fe200087fe43f */
[C---:B------:R-:W-:Y:S01]  /*4f90*/  HMMA.16816.F32 R16, R152.reuse, R162, R16 ;  /* 0x000000a29810723c */ /* 0x040fe20000001810 */
[----:B------:R-:W-:Y:S03]  /*4fa0*/  LDSM.16.M88.4 R160, [R184+0x1800] ;  /* 0x00180000b8a0783b */ /* 0x000fe60000000200 */
[C---:B------:R-:W-:Y:S02]  /*4fb0*/  @P0 LEA R224, P4, R228.reuse, c[0x0][0x1c8], 0x1 ;  /* 0x00007200e4e00a11 */ /* 0x040fe400078808ff */
[----:B------:R-:W-:Y:S02]  /*4fc0*/  @P0 LEA.HI.X R227, R221, c[0x0][0x1cc], R0, 0x1, P6 ;  /* 0x00007300dde30a11 */ /* 0x000fe400030f0c00 */
[C---:B------:R-:W-:Y:S04]  /*4fd0*/  HMMA.16816.F32 R20, R152.reuse, R136, R20 ;  /* 0x000000889814723c */ /* 0x040fe80000001814 */
[----:B------:R-:W-:Y:S02]  /*4fe0*/  @P0 LEA.HI.X R225, R228, c[0x0][0x1cc], R225, 0x1, P4 ;  /* 0x00007300e4e10a11 */ /* 0x000fe400020f0ce1 */
[----:B------:R-:W-:Y:S02]  /*4ff0*/  @P0 IADD3 R232, P5, R216, UR19, RZ ;  /* 0x00000013d8e80c10 */ /* 0x000fe4000ffbe0ff */
[C---:B------:R-:W-:Y:S01]  /*5000*/  HMMA.16816.F32 R24, R152.reuse, R138, R24 ;  /* 0x0000008a9818723c */ /* 0x040fe20000001818 */
[----:B------:R-:W3:Y:S03]  /*5010*/  LDSM.16.M88.4 R136, [R191+0xc100] ;  /* 0x00c10000bf88783b */ /* 0x000ee60000000200 */
[----:B------:R-:W-:Y:S02]  /*5020*/  @P0 IADD3 R234, P4, R214, UR19, RZ ;  /* 0x00000013d6ea0c10 */ /* 0x000fe4000ff9e0ff */
[----:B------:R-:W-:Y:S02]  /*5030*/  @P0 IADD3 R0, P6, R200, UR19, RZ ;  /* 0x00000013c8000c10 */ /* 0x000fe4000ffde0ff */
[C---:B------:R-:W-:Y:S04]  /*5040*/  HMMA.16816.F32 R28, R152.reuse, R164, R28 ;  /* 0x000000a4981c723c */ /* 0x040fe8000000181c */
[----:B------:R-:W-:Y:S02]  /*5050*/  @P0 IADD3.X R229, R215, UR18, RZ, P5, !PT ;  /* 0x00000012d7e50c10 */ /* 0x000fe4000affe4ff */
[C---:B------:R-:W-:Y:S02]  /*5060*/  @P0 LEA R230, P5, R232.reuse, c[0x0][0x1c8], 0x1 ;  /* 0x00007200e8e60a11 */ /* 0x040fe400078a08ff */
[----:B------:R-:W-:Y:S01]  /*5070*/  HMMA.16816.F32 R32, R152, R166, R32 ;  /* 0x000000a69820723c */ /* 0x000fe20000001820 */
[----:B------:R-:W5:Y:S03]  /*5080*/  LDSM.16.M88.4 R152, [R184+0x800] ;  /* 0x00080000b898783b */ /* 0x000f660000000200 */
[----:B------:R-:W-:Y:S02]  /*5090*/  @P0 LEA.HI.X R231, R232, c[0x0][0x1cc], R229, 0x1, P5 ;  /* 0x00007300e8e70a11 */ /* 0x000fe400028f0ce5 */
[----:B------:R-:W-:Y:S01]  /*50a0*/  LDSM.16.M88.4 R164, [R197+0x8100] ;  /* 0x00810000c5a4783b */ /* 0x000fe20000000200 */
[----:B------:R-:W-:Y:S01]  /*50b0*/  @P0 IADD3.X R233, R213, UR18, RZ, P4, !PT ;  /* 0x00000012d5e90c10 */ /* 0x000fe2000a7fe4ff */
[C---:B----4-:R-:W-:Y:S05]  /*50c0*/  HMMA.16816.F32 R4, R140.reuse, R168, R4 ;  /* 0x000000a88c04723c */ /* 0x050fea0000001804 */
[----:B------:R-:W-:Y:S02]  /*50d0*/  @P0 LEA R228, P4, R234, c[0x0][0x1c8], 0x1 ;  /* 0x00007200eae40a11 */ /* 0x000fe400078808ff */
[----:B------:R-:W-:Y:S01]  /*50e0*/  @P0 IADD3.X R221, R203, UR18, RZ, P6, !PT ;  /* 0x00000012cbdd0c10 */ /* 0x000fe2000b7fe4ff */
[C---:B------:R-:W-:Y:S01]  /*50f0*/  HMMA.16816.F32 R8, R140.reuse, R170, R8 ;  /* 0x000000aa8c08723c */ /* 0x040fe20000001808 */
[----:B------:R-:W-:Y:S01]  /*5100*/  LDSM.16.M88.4 R168, [R198+0x14100] ;  /* 0x01410000c6a8783b */ /* 0x000fe20000000200 */
[----:B------:R-:W-:Y:S02]  /*5110*/  USHF.L.U32 UR18, UR13, 0x6, URZ ;  /* 0x000000060d127899 */ /* 0x000fe4000800063f */
[----:B------:R-:W-:Y:S02]  /*5120*/  @P0 LEA R236, P6, R0, c[0x0][0x1c8], 0x1 ;  /* 0x0000720000ec0a11 */ /* 0x000fe400078c08ff */
[----:B------:R-:W-:Y:S02]  /*5130*/  @P0 LEA.HI.X R229, R234, c[0x0][0x1cc], R233, 0x1, P4 ;  /* 0x00007300eae50a11 */ /* 0x000fe400020f0ce9 */
[C---:B------:R-:W-:Y:S01]  /*5140*/  HMMA.16816.F32 R12, R140.reuse, R172, R12 ;  /* 0x000000ac8c0c723c */ /* 0x040fe2000000180c */
[----:B------:R-:W-:Y:S03]  /*5150*/  PLOP3.LUT P4, PT, PT, PT, UP2, 0x80, 0x0 ;  /* 0x000000000000781c */ /* 0x000fe60003f8f028 */
[----:B------:R-:W-:Y:S01]  /*5160*/  @P0 LEA.HI.X R237, R0, c[0x0][0x1cc], R221, 0x1, P6 ;  /* 0x0000730000ed0a11 */ /* 0x000fe200030f0cdd */
[----:B------:R-:W-:Y:S02]  /*5170*/  IMAD.MOV.U32 R0, RZ, RZ, R204 ;  /* 0x000000ffff007224 */ /* 0x000fe400078e00cc */
[----:B------:R-:W-:Y:S01]  /*5180*/  IMAD.U32 R232, RZ, RZ, UR18 ;  /* 0x00000012ffe87e24 */ /* 0x000fe2000f8e00ff */
[C---:B------:R-:W-:Y:S01]  /*5190*/  HMMA.16816.F32 R16, R140.reuse, R174, R16 ;  /* 0x000000ae8c10723c */ /* 0x040fe20000001810 */
[----:B------:R-:W-:Y:S05]  /*51a0*/  LDSM.16.M88.4 R172, [R197+0xa100] ;  /* 0x00a10000c5ac783b */ /* 0x000fea0000000200 */
[----:B------:R-:W-:Y:S02]  /*51b0*/  @P4 IMAD.MOV.U32 R0, RZ, RZ, R212 ;  /* 0x000000ffff004224 */ /* 0x000fe400078e00d4 */
[C---:B--2---:R-:W-:Y:S03]  /*51c0*/  HMMA.16816.F32 R20, R140.reuse, R132, R20 ;  /* 0x000000848c14723c */ /* 0x044fe60000001814 */
[----:B------:R-:W-:Y:S05]  /*51d0*/  SHFL.IDX PT, R221, R0, RZ, 0x1c1f ;  /* 0x001c1fff00dd7589 */ /* 0x000fea00000e0000 */
[C---:B------:R-:W-:Y:S01]  /*51e0*/  HMMA.16816.F32 R24, R140.reuse, R134, R24 ;  /* 0x000000868c18723c */ /* 0x040fe20000001818 */
[----:B------:R-:W2:Y:S07]  /*51f0*/  LDSM.16.M88.4 R132, [R198+0x10100] ;  /* 0x01010000c684783b */ /* 0x000eae0000000200 */
[C---:B-1----:R-:W-:Y:S08]  /*5200*/  HMMA.16816.F32 R28, R140.reuse, R144, R28 ;  /* 0x000000908c1c723c */ /* 0x042ff0000000181c */
[----:B------:R-:W-:Y:S01]  /*5210*/  HMMA.16816.F32 R32, R140, R146, R32 ;  /* 0x000000928c20723c */ /* 0x000fe20000001820 */
[----:B------:R-:W1:Y:S05]  /*5220*/  LDSM.16.M88.4 R140, [R197+0x8900] ;  /* 0x00890000c58c783b */ /* 0x000e6a0000000200 */
[----:B------:R-:W4:Y:S02]  /*5230*/  LDSM.16.M88.4 R144, [R197+0x9100] ;  /* 0x00910000c590783b */ /* 0x000f240000000200 */
[C---:B---3--:R-:W-:Y:S08]  /*5240*/  HMMA.16816.F32 R4, R136.reuse, R148, R4 ;  /* 0x000000948804723c */ /* 0x048ff00000001804 */
[C---:B------:R-:W-:Y:S01]  /*5250*/  HMMA.16816.F32 R8, R136.reuse, R150, R8 ;  /* 0x000000968808723c */ /* 0x040fe20000001808 */
[----:B------:R-:W3:Y:S07]  /*5260*/  LDSM.16.M88.4 R148, [R197+0x9900] ;  /* 0x00990000c594783b */ /* 0x000eee0000000200 */
[C---:B-----5:R-:W-:Y:S08]  /*5270*/  HMMA.16816.F32 R12, R136.reuse, R152, R12 ;  /* 0x00000098880c723c */ /* 0x060ff0000000180c */
[C---:B------:R-:W-:Y:S01]  /*5280*/  HMMA.16816.F32 R16, R136.reuse, R154, R16 ;  /* 0x0000009a8810723c */ /* 0x040fe20000001810 */
[----:B------:R-:W-:Y:S07]  /*5290*/  LDSM.16.M88.4 R152, [R183] ;  /* 0x00000000b798783b */ /* 0x000fee0000000200 */
[C---:B------:R-:W-:Y:S08]  /*52a0*/  HMMA.16816.F32 R20, R136.reuse, R156, R20 ;  /* 0x0000009c8814723c */ /* 0x040ff00000001814 */
[C---:B------:R-:W-:Y:S01]  /*52b0*/  HMMA.16816.F32 R24, R136.reuse, R158, R24 ;  /* 0x0000009e8818723c */ /* 0x040fe20000001818 */
[----:B------:R-:W-:Y:S07]  /*52c0*/  LDSM.16.M88.4 R156, [R182] ;  /* 0x00000000b69c783b */ /* 0x000fee0000000200 */
[C---:B------:R-:W-:Y:S08]  /*52d0*/  HMMA.16816.F32 R28, R136.reuse, R160, R28 ;  /* 0x000000a0881c723c */ /* 0x040ff0000000181c */
[----:B------:R-:W-:Y:S01]  /*52e0*/  HMMA.16816.F32 R32, R136, R162, R32 ;  /* 0x000000a28820723c */ /* 0x000fe20000001820 */
[----:B------:R-:W5:Y:S05]  /*52f0*/  LDSM.16.M88.4 R136, [R194+0x10100] ;  /* 0x01010000c288783b */ /* 0x000f6a0000000200 */
[----:B------:R-:W3:Y:S02]  /*5300*/  LDSM.16.M88.4 R160, [R181] ;  /* 0x00000000b5a0783b */ /* 0x000ee40000000200 */
[C---:B--2---:R-:W-:Y:S08]  /*5310*/  HMMA.16816.F32 R4, R132.reuse, R164, R4 ;  /* 0x000000a48404723c */ /* 0x044ff00000001804 */
[C---:B------:R-:W-:Y:S01]  /*5320*/  HMMA.16816.F32 R8, R132.reuse, R166, R8 ;  /* 0x000000a68408723c */ /* 0x040fe20000001808 */
[----:B------:R-:W2:Y:S07]  /*5330*/  LDSM.16.M88.4 R164, [R180] ;  /* 0x00000000b4a4783b */ /* 0x000eae0000000200 */
[C---:B-1----:R-:W-:Y:S08]  /*5340*/  HMMA.16816.F32 R12, R132.reuse, R140, R12 ;  /* 0x0000008c840c723c */ /* 0x042ff0000000180c */
[C---:B------:R-:W-:Y:S01]  /*5350*/  HMMA.16816.F32 R16, R132.reuse, R142, R16 ;  /* 0x0000008e8410723c */ /* 0x040fe20000001810 */
[----:B------:R-:W-:Y:S07]  /*5360*/  LDSM.16.M88.4 R140, [R193+0x10100] ;  /* 0x01010000c18c783b */ /* 0x000fee0000000200 */
[C---:B----4-:R-:W-:Y:S08]  /*5370*/  HMMA.16816.F32 R20, R132.reuse, R144, R20 ;  /* 0x000000908414723c */ /* 0x050ff00000001814 */
[C---:B------:R-:W-:Y:S01]  /*5380*/  HMMA.16816.F32 R24, R132.reuse, R146, R24 ;  /* 0x000000928418723c */ /* 0x040fe20000001818 */
[----:B------:R-:W1:Y:S07]  /*5390*/  LDSM.16.M88.4 R144, [R192+0x8100] ;  /* 0x00810000c090783b */ /* 0x000e6e0000000200 */
[C---:B---3--:R-:W-:Y:S08]  /*53a0*/  HMMA.16816.F32 R28, R132.reuse, R148, R28 ;  /* 0x00000094841c723c */ /* 0x048ff0000000181c */
[----:B------:R-:W-:Y:S01]  /*53b0*/  HMMA.16816.F32 R32, R132, R150, R32 ;  /* 0x000000968420723c */ /* 0x000fe20000001820 */
[----:B------:R-:W3:Y:S05]  /*53c0*/  LDSM.16.M88.4 R132, [R192+0x8900] ;  /* 0x00890000c084783b */ /* 0x000eea0000000200 */
[----:B------:R-:W4:Y:S02]  /*53d0*/  LDSM.16.M88.4 R148, [R192+0x9100] ;  /* 0x00910000c094783b */ /* 0x000f240000000200 */
[C---:B-----5:R-:W-:Y:S08]  /*53e0*/  HMMA.16816.F32 R4, R136.reuse, R152, R4 ;  /* 0x000000988804723c */ /* 0x060ff00000001804 */
        /* <DEDUP_REMOVED lines=8> */
[C---:B--2---:R-:W-:Y:S08]  /*5470*/  HMMA.16816.F32 R28, R136.reuse, R164, R28 ;  /* 0x000000a4881c723c */ /* 0x044ff0000000181c */
[----:B------:R-:W-:Y:S01]  /*5480*/  HMMA.16816.F32 R32, R136, R166, R32 ;  /* 0x000000a68820723c */ /* 0x000fe20000001820 */
[----:B------:R-:W2:Y:S05]  /*5490*/  LDSM.16.M88.4 R136, [R192+0x9900] ;  /* 0x00990000c088783b */ /* 0x000eaa0000000200 */
[----:B------:R-:W-:Y:S02]  /*54a0*/  LDSM.16.M88.4 R164, [R184+0x3800] ;  /* 0x00380000b8a4783b */ /* 0x000fe40000000200 */
        /* <DEDUP_REMOVED lines=11> */
[----:B------:R-:W2:Y:S05]  /*5560*/  LDSM.16.M88.4 R136, [R197+0xb100] ;  /* 0x00b10000c588783b */ /* 0x000eaa0000000200 */
[----:B------:R-:W4:Y:S02]  /*5570*/  LDSM.16.M88.4 R140, [R197+0xb900] ;  /* 0x00b90000c58c783b */ /* 0x000f240000000200 */
[C---:B------:R-:W-:Y:S08]  /*5580*/  HMMA.16816.F32 R4, R152.reuse, R156, R4 ;  /* 0x0000009c9804723c */ /* 0x040ff00000001804 */
[C---:B------:R-:W-:Y:S01]  /*5590*/  HMMA.16816.F32 R8, R152.reuse, R158, R8 ;  /* 0x0000009e9808723c */ /* 0x040fe20000001808 */
[----:B------:R-:W5:Y:S07]  /*55a0*/  LDSM.16.M88.4 R156, [R179] ;  /* 0x00000000b39c783b */ /* 0x000f6e0000000200 */
[C---:B------:R-:W-:Y:S08]  /*55b0*/  HMMA.16816.F32 R12, R152.reuse, R160, R12 ;  /* 0x000000a0980c723c */ /* 0x040ff0000000180c */
[C---:B------:R-:W-:Y:S01]  /*55c0*/  HMMA.16816.F32 R16, R152.reuse, R162, R16 ;  /* 0x000000a29810723c */ /* 0x040fe20000001810 */
[----:B------:R-:W-:Y:S07]  /*55d0*/  LDSM.16.M88.4 R160, [R192+0xb100] ;  /* 0x00b10000c0a0783b */ /* 0x000fee0000000200 */
[C---:B-1----:R-:W-:Y:S08]  /*55e0*/  HMMA.16816.F32 R20, R152.reuse, R144, R20 ;  /* 0x000000909814723c */ /* 0x042ff00000001814 */
[C---:B------:R-:W-:Y:S01]  /*55f0*/  HMMA.16816.F32 R24, R152.reuse, R146, R24 ;  /* 0x000000929818723c */ /* 0x040fe20000001818 */
[----:B------:R-:W1:Y:S07]  /*5600*/  LDSM.16.M88.4 R144, [R178] ;  /* 0x00000000b290783b */ /* 0x000e6e0000000200 */
[C---:B------:R-:W-:Y:S08]  /*5610*/  HMMA.16816.F32 R28, R152.reuse, R164, R28 ;  /* 0x000000a4981c723c */ /* 0x040ff0000000181c */
[----:B------:R-:W-:Y:S01]  /*5620*/  HMMA.16816.F32 R32, R152, R166, R32 ;  /* 0x000000a69820723c */ /* 0x000fe20000001820 */
[----:B------:R-:W1:Y:S05]  /*5630*/  LDSM.16.M88.4 R152, [R177] ;  /* 0x00000000b198783b */ /* 0x000e6a0000000200 */
[----:B------:R-:W-:Y:S02]  /*5640*/  LDSM.16.M88.4 R164, [R184+0x4000] ;  /* 0x00400000b8a4783b */ /* 0x000fe40000000200 */
[C---:B------:R-:W-:Y:S08]  /*5650*/  HMMA.16816.F32 R4, R168.reuse, R172, R4 ;  /* 0x000000aca804723c */ /* 0x040ff00000001804 */
[C---:B------:R-:W-:Y:S08]  /*5660*/  HMMA.16816.F32 R8, R168.reuse, R174, R8 ;  /* 0x000000aea808723c */ /* 0x040ff00000001808 */
[C---:B---3--:R-:W-:Y:S08]  /*5670*/  HMMA.16816.F32 R12, R168.reuse, R132, R12 ;  /* 0x00000084a80c723c */ /* 0x048ff0000000180c */
[C---:B------:R-:W-:Y:S01]  /*5680*/  HMMA.16816.F32 R16, R168.reuse, R134, R16 ;  /* 0x00000086a810723c */ /* 0x040fe20000001810 */
[----:B------:R-:W3:Y:S07]  /*5690*/  LDSM.16.M88.4 R132, [R176] ;  /* 0x00000000b084783b */ /* 0x000eee0000000200 */
[C---:B--2---:R-:W-:Y:S08]  /*56a0*/  HMMA.16816.F32 R20, R168.reuse, R136, R20 ;  /* 0x00000088a814723c */ /* 0x044ff00000001814 */
[C---:B------:R-:W-:Y:S01]  /*56b0*/  HMMA.16816.F32 R24, R168.reuse, R138, R24 ;  /* 0x0000008aa818723c */ /* 0x040fe20000001818 */
[----:B------:R-:W-:Y:S07]  /*56c0*/  LDSM.16.M88.4 R136, [R193+0x14100] ;  /* 0x01410000c188783b */ /* 0x000fee0000000200 */
[C---:B----4-:R-:W-:Y:S08]  /*56d0*/  HMMA.16816.F32 R28, R168.reuse, R140, R28 ;  /* 0x0000008ca81c723c */ /* 0x050ff0000000181c */
[----:B------:R-:W-:Y:S01]  /*56e0*/  HMMA.16816.F32 R32, R168, R142, R32 ;  /* 0x0000008ea820723c */ /* 0x000fe20000001820 */
[----:B------:R-:W2:Y:S07]  /*56f0*/  LDSM.16.M88.4 R140, [R192+0xa100] ;  /* 0x00a10000c08c783b */ /* 0x000eae0000000200 */
[C---:B-----5:R-:W-:Y:S08]  /*5700*/  HMMA.16816.F32 R4, R148.reuse, R156, R4 ;  /* 0x0000009c9404723c */ /* 0x060ff00000001804 */
[C---:B------:R-:W-:Y:S01]  /*5710*/  HMMA.16816.F32 R8, R148.reuse, R158, R8 ;  /* 0x0000009e9408723c */ /* 0x040fe20000001808 */
[----:B------:R-:W4:Y:S07]  /*5720*/  LDSM.16.M88.4 R156, [R192+0xa900] ;  /* 0x00a90000c09c783b */ /* 0x000f2e0000000200 */
[C---:B-1----:R-:W-:Y:S08]  /*5730*/  HMMA.16816.F32 R12, R148.reuse, R144, R12 ;  /* 0x00000090940c723c */ /* 0x042ff0000000180c */
[C---:B------:R-:W-:Y:S01]  /*5740*/  HMMA.16816.F32 R16, R148.reuse, R146, R16 ;  /* 0x000000929410723c */ /* 0x040fe20000001810 */
[----:B------:R-:W1:Y:S07]  /*5750*/  LDSM.16.M88.4 R144, [R192+0xb900] ;  /* 0x00b90000c090783b */ /* 0x000e6e0000000200 */
[C---:B------:R-:W-:Y:S08]  /*5760*/  HMMA.16816.F32 R20, R148.reuse, R152, R20 ;  /* 0x000000989414723c */ /* 0x040ff00000001814 */
[C---:B------:R-:W-:Y:S01]  /*5770*/  HMMA.16816.F32 R24, R148.reuse, R154, R24 ;  /* 0x0000009a9418723c */ /* 0x040fe20000001818 */
[----:B------:R-:W5:Y:S07]  /*5780*/  LDSM.16.M88.4 R152, [R191+0x14100] ;  /* 0x01410000bf98783b */ /* 0x000f6e0000000200 */
[C---:B---3--:R-:W-:Y:S08]  /*5790*/  HMMA.16816.F32 R28, R148.reuse, R132, R28 ;  /* 0x00000084941c723c */ /* 0x048ff0000000181c */
[----:B------:R-:W-:Y:S01]  /*57a0*/  HMMA.16816.F32 R32, R148, R134, R32 ;  /* 0x000000869420723c */ /* 0x000fe20000001820 */
[----:B------:R-:W3:Y:S07]  /*57b0*/  LDSM.16.M88.4 R132, [R184+0x4800] ;  /* 0x00480000b884783b */ /* 0x000eee0000000200 */
[C---:B--2---:R-:W-:Y:S08]  /*57c0*/  HMMA.16816.F32 R4, R136.reuse, R140, R4 ;  /* 0x0000008c8804723c */ /* 0x044ff00000001804 */
[C---:B------:R-:W-:Y:S08]  /*57d0*/  HMMA.16816.F32 R8, R136.reuse, R142, R8 ;  /* 0x0000008e8808723c */ /* 0x040ff00000001808 */
[C---:B----4-:R-:W-:Y:S08]  /*57e0*/  HMMA.16816.F32 R12, R136.reuse, R156, R12 ;  /* 0x0000009c880c723c */ /* 0x050ff0000000180c */
[C---:B------:R-:W-:Y:S08]  /*57f0*/  HMMA.16816.F32 R16, R136.reuse, R158, R16 ;  /* 0x0000009e8810723c */ /* 0x040ff00000001810 */
[C---:B------:R-:W-:Y:S08]  /*5800*/  HMMA.16816.F32 R20, R136.reuse, R160, R20 ;  /* 0x000000a08814723c */ /* 0x040ff00000001814 */
[C---:B------:R-:W-:Y:S08]  /*5810*/  HMMA.16816.F32 R24, R136.reuse, R162, R24 ;  /* 0x000000a28818723c */ /* 0x040ff00000001818 */
[C---:B-1----:R-:W-:Y:S08]  /*5820*/  HMMA.16816.F32 R28, R136.reuse, R144, R28 ;  /* 0x00000090881c723c */ /* 0x042ff0000000181c */
[----:B------:R-:W-:Y:S01]  /*5830*/  HMMA.16816.F32 R32, R136, R146, R32 ;  /* 0x000000928820723c */ /* 0x000fe20000001820 */
[----:B------:R-:W1:Y:S07]  /*5840*/  LDSM.16.M88.4 R136, [R184+0x5000] ;  /* 0x00500000b888783b */ /* 0x000e6e0000000200 */
[C---:B-----5:R-:W-:Y:S08]  /*5850*/  HMMA.16816.F32 R4, R152.reuse, R164, R4 ;  /* 0x000000a49804723c */ /* 0x060ff00000001804 */
[C---:B------:R-:W-:Y:S08]  /*5860*/  HMMA.16816.F32 R8, R152.reuse, R166, R8 ;  /* 0x000000a69808723c */ /* 0x040ff00000001808 */
[C---:B---3--:R-:W-:Y:S08]  /*5870*/  HMMA.16816.F32 R12, R152.reuse, R132, R12 ;  /* 0x00000084980c723c */ /* 0x048ff0000000180c */
[C---:B------:R-:W-:Y:S01]  /*5880*/  HMMA.16816.F32 R16, R152.reuse, R134, R16 ;  /* 0x000000869810723c */ /* 0x040fe20000001810 */
[----:B------:R-:W2:Y:S01]  /*5890*/  LDSM.16.M88.4 R132, [R184+0x5800] ;  /* 0x00580000b884783b */ /* 0x000ea20000000200 */
[----:B------:R-:W-:Y:S04]  /*58a0*/  DEPBAR.LE SB0, 0x0 ;  /* 0x000080000000791a */ /* 0x000fe80000000000 */
[----:B------:R-:W-:Y:S02]  /*58b0*/  BAR.SYNC.DEFER_BLOCKING 0x0 ;  /* 0x0000000000007b1d */ /* 0x000fe40000010000 */
[C---:B-1----:R-:W-:Y:S08]  /*58c0*/  HMMA.16816.F32 R20, R152.reuse, R136, R20 ;  /* 0x000000889814723c */ /* 0x042ff00000001814 */
[C---:B------:R-:W-:Y:S01]  /*58d0*/  HMMA.16816.F32 R24, R152.reuse, R138, R24 ;  /* 0x0000008a9818723c */ /* 0x040fe20000001818 */
[----:B------:R-:W-:Y:S01]  /*58e0*/  @!PT LDS RZ, [RZ] ;  /* 0x00000000fffff984 */ /* 0x000fe20000000800 */
[----:B------:R-:W-:Y:S01]  /*58f0*/  @!PT LDS RZ, [RZ] ;  /* 0x00000000fffff984 */ /* 0x000fe20000000800 */
[----:B------:R-:W-:Y:S01]  /*5900*/  @!PT LDS RZ, [RZ] ;  /* 0x00000000fffff984 */ /* 0x000fe20000000800 */
[----:B------:R1:W-:Y:S05]  /*5910*/  @P0 LDGSTS.E.BYPASS.LTC128B.128 [R199+0x6100], [R222.64], !P3 ;  /* 0x06100000dec70fae */ /* 0x0003ea000d901d50 */
[----:B------:R3:W-:Y:S05]  /*5920*/  @P0 LDGSTS.E.BYPASS.LTC128B.128 [R199+0x8100], [R226.64], !P2 ;  /* 0x08100000e2c70fae */ /* 0x0007ea000d101d50 */
[----:B------:R4:W-:Y:S01]  /*5930*/  @P0 LDGSTS.E.BYPASS.LTC128B.128 [R199+0xa100], [R224.64], !P1 ;  /* 0x0a100000e0c70fae */ /* 0x0009e2000c901d50 */
[C---:B--2---:R-:W-:Y:S04]  /*5940*/  HMMA.16816.F32 R28, R152.reuse, R132, R28 ;  /* 0x00000084981c723c */ /* 0x044fe8000000181c */
[----:B------:R3:W-:Y:S04]  /*5950*/  @P0 LDGSTS.E.BYPASS.LTC128B.128 [R199+0x7100], [R236.64], !P3 ;  /* 0x07100000ecc70fae */ /* 0x0007e8000d901d50 */
[----:B------:R-:W-:Y:S01]  /*5960*/  HMMA.16816.F32 R32, R152, R134, R32 ;  /* 0x000000869820723c */ /* 0x000fe20000001820 */
[----:B------:R3:W-:Y:S05]  /*5970*/  @P0 LDGSTS.E.BYPASS.LTC128B.128 [R199+0x9100], [R230.64], !P2 ;  /* 0x09100000e6c70fae */ /* 0x0007ea000d101d50 */
[----:B------:R3:W-:Y:S01]  /*5980*/  @P0 LDGSTS.E.BYPASS.LTC128B.128 [R199+0xb100], [R228.64], !P1 ;  /* 0x0b100000e4c70fae */ /* 0x0007e2000c901d50 */
[----:B------:R-:W-:Y:S02]  /*5990*/  PLOP3.LUT P0, PT, PT, PT, UP1, 0x40, 0x0 ;  /* 0x000000000000781c */ /* 0x000fe40003f0e818 */
[----:B-1----:R-:W-:Y:S02]  /*59a0*/  IADD3 R222, -R205, 0x1, -R232 ;  /* 0x00000001cdde7810 */ /* 0x002fe40007ffe9e8 */
[----:B------:R-:W0:Y:S02]  /*59b0*/  LDGDEPBAR ;  /* 0x00000000000079af */ /* 0x000e240000000000 */
[----:B------:R-:W-:Y:S04]  /*59c0*/  IADD3 R222, R222, c[0x0][0x1d0], RZ ;  /* 0x00007400dede7a10 */ /* 0x000fe80007ffe0ff */
[----:B------:R-:W-:Y:S04]  /*59d0*/  IADD3 R222, R222, -c[0x0][0x168], RZ ;  /* 0x80005a00dede7a10 */ /* 0x000fe80007ffe0ff */
[C---:B----4-:R-:W-:Y:S02]  /*59e0*/  IADD3 R224, R222.reuse, c[0x0][0x328], RZ ;  /* 0x0000ca00dee07a10 */ /* 0x050fe40007ffe0ff */
[----:B------:R-:W-:Y:S03]  /*59f0*/  IADD3 R222, R222, UR14, RZ ;  /* 0x0000000edede7c10 */ /* 0x000fe6000fffe0ff */
[--C-:B------:R-:W-:Y:S02]  /*5a00*/  IMAD.IADD R225, R224, 0x1, R221.reuse ;  /* 0x00000001e0e17824 */ /* 0x100fe400078e02dd */
[----:B------:R-:W-:Y:S01]  /*5a10*/  IMAD.IADD R223, R222, 0x1, R221 ;  /* 0x00000001dedf7824 */ /* 0x000fe200078e02dd */
        /* <DEDUP_REMOVED lines=15> */
.L_x_1452:
[----:B------:R-:W-:Y:S04]  /*5b10*/  MOV R132, c[0x0][0x32c] ;  /* 0x0000cb0000847a02 */ /* 0x000fe80000000f00 */
[----:B------:R-:W-:Y:S11]  /*5b20*/  ISETP.NE.AND P0, PT, R132, 0x1, PT ;  /* 0x000000018400780c */ /* 0x000ff60003f05270 */
[----:B------:R-:W-:Y:S02]  /*5b30*/  @!UPT UIADD3 URZ, URZ, URZ, URZ ;  /* 0x0000003f3f3ff290 */ /* 0x000fe4000fffe03f */
[----:B------:R-:W-:Y:S05]  /*5b40*/  @P0 IMAD.HI.U32 R132, R133, c[0x0][0x330], RZ ;  /* 0x0000cc0085840a27 */ /* 0x000fea00078e00ff */
[----:B------:R-:W-:Y:S02]  /*5b50*/  @P0 SHF.R.U32.HI R133, RZ, c[0x0][0x334], R132 ;  /* 0x0000cd00ff850a19 */ /* 0x000fe40000011684 */
.L_x_1453:
[----:B------:R-:W-:Y:S05]  /*5b60*/  BSYNC B0 ;  /* 0x0000000000007941 */ /* 0x000fea0003800000 */
.L_x_1451:
[----:B------:R-:W-:Y:S04]  /*5b70*/  IMAD.MOV.U32 R132, RZ, RZ, c[0x0][0x32c] ;  /* 0x0000cb00ff847624 */ /* 0x000fe800078e00ff */
[----:B------:R-:W-:Y:S04]  /*5b80*/  IMAD R132, R133, R132, -UR18 ;  /* 0x8000001285847e24 */ /* 0x000fe8000f8e0284 */
[----:B------:R-:W-:Y:S05]  /*5b90*/  IMAD.IADD R134, R132, 0x1, -R205 ;  /* 0x0000000184867824 */ /* 0x000fea00078e0acd */
[----:B------:R-:W-:Y:S02]  /*5ba0*/  IADD3 R132, R134, c[0x0][0x32c], RZ ;  /* 0x0000cb0086847a10 */ /* 0x000fe40007ffe0ff */
[----:B------:R-:W-:Y:S02]  /*5bb0*/  IMNMX R223, R223, R134, !PT ;  /* 0x00000086dfdf7217 */ /* 0x000fe40007800200 */
[----:B------:R-:W-:Y:S02]  /*5bc0*/  IMNMX R225, R225, R132, PT ;  /* 0x00000084e1e17217 */ /* 0x000fe40003800200 */
.L_x_1450:
[----:B------:R-:W-:Y:S06]  /*5bd0*/  UISETP.GT.AND UP0, UPT, UR13, -0x1, UPT ;  /* 0xffffffff0d00788c */ /* 0x000fec000bf04270 */
[----:B------:R-:W-:Y:S04]  /*5be0*/  PLOP3.LUT P0, PT, PT, PT, UP0, 0x80, 0x0 ;  /* 0x000000000000781c */ /* 0x000fe80003f0f008 */
[C---:B------:R-:W-:Y:S02]  /*5bf0*/  ISETP.GT.AND P4, PT, R223.reuse, 0x1, P0 ;  /* 0x00000001df00780c */ /* 0x040fe40000784270 */
[----:B------:R-:W-:Y:S02]  /*5c00*/  ISETP.GT.AND P5, PT, R223, RZ, P0 ;  /* 0x000000ffdf00720c */ /* 0x000fe400007a4270 */
[C---:B------:R-:W-:Y:S02]  /*5c10*/  ISETP.LT.OR P4, PT, R225.reuse, 0x2, P4 ;  /* 0x00000002e100780c */ /* 0x040fe40002781670 */
[----:B------:R-:W-:Y:S02]  /*5c20*/  ISETP.LT.OR P5, PT, R225, 0x1, P5 ;  /* 0x00000001e100780c */ /* 0x000fe40002fa1670 */
[----:B------:R-:W-:Y:S02]  /*5c30*/  FSEL R136, R5, -INF , !P4 ;  /* 0xff80000005887808 */ /* 0x000fe40006000000 */
[C---:B------:R-:W-:Y:S01]  /*5c40*/  ISETP.GT.AND P4, PT, R223.reuse, 0x10, P0 ;  /* 0x00000010df00780c */ /* 0x040fe20000784270 */
[----:B------:R-:W1:Y:S01]  /*5c50*/  SHFL.IDX PT, R5, R0, 0x1, 0x1c1f ;  /* 0x003c1f0000057f89 */ /* 0x000e6200000e0000 */
        /* <DEDUP_REMOVED lines=10> */
[----:B------:R-:W-:Y:S02]  /*5d00*/  ISETP.GT.AND P6, PT, R223, 0x11, P0 ;  /* 0x00000011df00780c */ /* 0x000fe400007c4270 */
[----:B------:R-:W-:Y:S01]  /*5d10*/  FSEL R8, R9, -INF , !P5 ;  /* 0xff80000009087808 */ /* 0x000fe20006800000 */
[--C-:B-1----:R-:W-:Y:S01]  /*5d20*/  IMAD.IADD R224, R224, 0x1, R5.reuse ;  /* 0x00000001e0e07824 */ /* 0x102fe200078e0205 */
[----:B------:R-:W-:Y:S01]  /*5d30*/  ISETP.GT.AND P5, PT, R223, 0x18, P0 ;  /* 0x00000018df00780c */ /* 0x000fe200007a4270 */
[----:B------:R-:W-:Y:S01]  /*5d40*/  IMAD.IADD R222, R222, 0x1, R5 ;  /* 0x00000001dede7824 */ /* 0x000fe200078e0205 */
        /* <DEDUP_REMOVED lines=45> */
.L_x_1456:
[----:B------:R-:W-:Y:S04]  /*6020*/  MOV R0, c[0x0][0x32c] ;  /* 0x0000cb0000007a02 */ /* 0x000fe80000000f00 */
[----:B------:R-:W-:Y:S11]  /*6030*/  ISETP.NE.AND P4, PT, R0, 0x1, PT ;  /* 0x000000010000780c */ /* 0x000ff60003f85270 */
[----:B------:R-:W-:Y:S02]  /*6040*/  @!UPT UIADD3 URZ, URZ, URZ, URZ ;  /* 0x0000003f3f3ff290 */ /* 0x000fe4000fffe03f */
[----:B------:R-:W-:Y:S05]  /*6050*/  @P4 IMAD.HI.U32 R0, R5, c[0x0][0x330], RZ ;  /* 0x0000cc0005004a27 */ /* 0x000fea00078e00ff */
[----:B------:R-:W-:Y:S02]  /*6060*/  @P4 SHF.R.U32.HI R5, RZ, c[0x0][0x334], R0 ;  /* 0x0000cd00ff054a19 */ /* 0x000fe40000011600 */
.L_x_1457:
[----:B------:R-:W-:Y:S05]  /*6070*/  BSYNC B0 ;  /* 0x0000000000007941 */ /* 0x000fea0003800000 */
.L_x_1455:
[----:B------:R-:W-:Y:S04]  /*6080*/  IMAD.MOV.U32 R0, RZ, RZ, c[0x0][0x32c] ;  /* 0x0000cb00ff007624 */ /* 0x000fe800078e00ff */
[----:B------:R-:W-:Y:S04]  /*6090*/  IMAD R0, R5, R0, -UR18 ;  /* 0x8000001205007e24 */ /* 0x000fe8000f8e0200 */
[----:B------:R-:W-:Y:S05]  /*60a0*/  IMAD.IADD R9, R0, 0x1, -R205 ;  /* 0x0000000100097824 */ /* 0x000fea00078e0acd */
[----:B------:R-:W-:Y:S02]  /*60b0*/  IADD3 R5, R9, c[0x0][0x32c], RZ ;  /* 0x0000cb0009057a10 */ /* 0x000fe40007ffe0ff */
[----:B------:R-:W-:Y:S02]  /*60c0*/  IMNMX R222, R222, R9, !PT ;  /* 0x00000009dede7217 */ /* 0x000fe40007800200 */
[----:B------:R-:W-:Y:S02]  /*60d0*/  IMNMX R224, R224, R5, PT ;  /* 0x00000005e0e07217 */ /* 0x000fe40003800200 */
.L_x_1454:
[----:B------:R-:W-:Y:S01]  /*60e0*/  FMNMX.FTZ R5, R138, R3, !PT ;  /* 0x000000038a057209 */ /* 0x000fe20007810000 */
[----:B------:R-:W-:Y:S01]  /*60f0*/  UISETP.GT.AND UP0, UPT, UR13, UR15, UPT ;  /* 0x0000000f0d00728c */ /* 0x000fe2000bf04270 */
[----:B------:R-:W-:Y:S01]  /*6100*/  ISETP.GT.AND P6, PT, R222, RZ, P0 ;  /* 0x000000ffde00720c */ /* 0x000fe200007c4270 */
[----:B------:R-:W-:Y:S01]  /*6110*/  UIADD3 UR13, UR13, -0x1, URZ ;  /* 0xffffffff0d0d7890 */ /* 0x000fe2000fffe03f */
[----:B------:R-:W-:Y:S02]  /*6120*/  FMNMX.FTZ R5, R136, R5, !PT ;  /* 0x0000000588057209 */ /* 0x000fe40007810000 */
[----:B------:R-:W-:Y:S02]  /*6130*/  ISETP.GT.AND P5, PT, R222, 0x1, P0 ;  /* 0x00000001de00780c */ /* 0x000fe400007a4270 */
[----:B------:R-:W-:Y:S02]  /*6140*/  FMNMX.FTZ R5, R134, R5, !PT ;  /* 0x0000000586057209 */ /* 0x000fe40007810000 */
[----:B------:R-:W-:Y:S02]  /*6150*/  ISETP.LT.OR P6, PT, R224, 0x1, P6 ;  /* 0x00000001e000780c */ /* 0x000fe400037c1670 */
[----:B------:R-:W-:Y:S02]  /*6160*/  FMNMX.FTZ R5, R8, R5, !PT ;  /* 0x0000000508057209 */ /* 0x000fe40007810000 */
[----:B------:R-:W-:Y:S02]  /*6170*/  ISETP.LT.OR P5, PT, R224, 0x2, P5 ;  /* 0x00000002e000780c */ /* 0x000fe40002fa1670 */
[----:B------:R-:W-:Y:S02]  /*6180*/  FMNMX.FTZ R5, R166, R5, !PT ;  /* 0x00000005a6057209 */ /* 0x000fe40007810000 */
[----:B------:R-:W-:Y:S02]  /*6190*/  ISETP.GT.AND P4, PT, R222, 0x8, P0 ;  /* 0x00000008de00780c */ /* 0x000fe40000784270 */
[----:B------:R-:W-:Y:S02]  /*61a0*/  FMNMX.FTZ R5, R168, R5, !PT ;  /* 0x00000005a8057209 */ /* 0x000fe40007810000 */
[----:B------:R-:W-:Y:S02]  /*61b0*/  FSEL R17, R6, -INF , !P6 ;  /* 0xff80000006117808 */ /* 0x000fe40007000000 */
        /* <DEDUP_REMOVED lines=9> */
[----:B------:R-:W-:Y:S02]  /*6250*/  FMNMX.FTZ R0, R13, R0, !PT ;  /* 0x000000000d007209 */ /* 0x000fe40007810000 */
[----:B------:R-:W-:Y:S02]  /*6260*/  ISETP.GT.AND P5, PT, R222, 0x10, P0 ;  /* 0x00000010de00780c */ /* 0x000fe400007a4270 */
[----:B------:R-:W-:Y:S02]  /*6270*/  ISETP.LT.OR P6, PT, R224, 0xa, P6 ;  /* 0x0000000ae000780c */ /* 0x000fe400037c1670 */
[----:B------:R-:W-:Y:S02]  /*6280*/  FSEL R9, R10, -INF , !P4 ;  /* 0xff8000000a097808 */ /* 0x000fe40006000000 */
[----:B------:R-:W-:Y:S02]  /*6290*/  ISETP.GT.AND P4, PT, R222, 0x11, P0 ;  /* 0x00000011de00780c */ /* 0x000fe40000784270 */
[----:B------:R-:W-:Y:S02]  /*62a0*/  FMNMX.FTZ R4, R152, R5, !PT ;  /* 0x0000000598047209 */ /* 0x000fe40007810000 */
[----:B------:R-:W-:Y:S02]  /*62b0*/  FSEL R11, R11, -INF , !P6 ;  /* 0xff8000000b0b7808 */ /* 0x000fe40007000000 */
[C---:B------:R-:W-:Y:S02]  /*62c0*/  ISETP.LT.OR P5, PT, R224.reuse, 0x11, P5 ;  /* 0x00000011e000780c */ /* 0x040fe40002fa1670 */
[----:B------:R-:W-:Y:S02]  /*62d0*/  ISETP.LT.OR P4, PT, R224, 0x12, P4 ;  /* 0x00000012e000780c */ /* 0x000fe40002781670 */
[----:B------:R-:W-:Y:S02]  /*62e0*/  FMNMX.FTZ R0, R9, R0, !PT ;  /* 0x0000000009007209 */ /* 0x000fe40007810000 */
[----:B------:R-:W-:Y:S02]  /*62f0*/  FMNMX.FTZ R5, R151, R4, !PT ;  /* 0x0000000497057209 */ /* 0x000fe40007810000 */
[----:B------:R-:W-:Y:S02]  /*6300*/  FSEL R173, R14, -INF , !P5 ;  /* 0xff8000000ead7808 */ /* 0x000fe40006800000 */
[----:B------:R-:W-:Y:S02]  /*6310*/  FSEL R171, R15, -INF , !P4 ;  /* 0xff8000000fab7808 */ /* 0x000fe40006000000 */
[C---:B------:R-:W-:Y:S02]  /*6320*/  ISETP.GT.AND P5, PT, R222.reuse, 0x18, P0 ;  /* 0x00000018de00780c */ /* 0x040fe400007a4270 */
[----:B------:R-:W-:Y:S02]  /*6330*/  ISETP.GT.AND P4, PT, R222, 0x19, P0 ;  /* 0x00000019de00780c */ /* 0x000fe40000784270 */
[----:B------:R-:W-:Y:S02]  /*6340*/  FMNMX.FTZ R0, R11, R0, !PT ;  /* 0x000000000b007209 */ /* 0x000fe40007810000 */
[----:B------:R-:W-:Y:S02]  /*6350*/  FMNMX.FTZ R5, R150, R5, !PT ;  /* 0x0000000596057209 */ /* 0x000fe40007810000 */
[C---:B------:R-:W-:Y:S02]  /*6360*/  ISETP.LT.OR P5, PT, R224.reuse, 0x19, P5 ;  /* 0x00000019e000780c */ /* 0x040fe40002fa1670 */
[----:B------:R-:W-:Y:S02]  /*6370*/  ISETP.LT.OR P4, PT, R224, 0x1a, P4 ;  /* 0x0000001ae000780c */ /* 0x000fe40002781670 */
[----:B------:R-:W-:Y:S02]  /*6380*/  FMNMX.FTZ R0, R173, R0, !PT ;  /* 0x00000000ad007209 */ /* 0x000fe40007810000 */
[----:B------:R-:W-:Y:S02]  /*6390*/  FMNMX.FTZ R7, R148, R5, !PT ;  /* 0x0000000594077209 */ /* 0x000fe40007810000 */
[----:B------:R-:W-:Y:S02]  /*63a0*/  FSEL R143, R18, -INF , !P5 ;  /* 0xff800000128f7808 */ /* 0x000fe40006800000 */
[----:B------:R-:W-:Y:S02]  /*63b0*/  FSEL R141, R19, -INF , !P4 ;  /* 0xff800000138d7808 */ /* 0x000fe40006000000 */
[----:B------:R-:W-:Y:S02]  /*63c0*/  ISETP.GT.AND P4, PT, R222, 0x20, P0 ;  /* 0x00000020de00780c */ /* 0x000fe40000784270 */
[----:B------:R-:W-:Y:S02]  /*63d0*/  FMNMX.FTZ R4, R171, R0, !PT ;  /* 0x00000000ab047209 */ /* 0x000fe40007810000 */
[----:B------:R-:W-:Y:S02]  /*63e0*/  FMNMX.FTZ R5, R146, R7, !PT ;  /* 0x0000000792057209 */ /* 0x000fe40007810000 */
[----:B------:R-:W-:Y:S02]  /*63f0*/  FMNMX.FTZ R4, R143, R4, !PT ;  /* 0x000000048f047209 */ /* 0x000fe40007810000 */
[----:B------:R-:W-:Y:S01]  /*6400*/  ISETP.GT.AND P6, PT, R222, 0x21, P0 ;  /* 0x00000021de00780c */ /* 0x000fe200007c4270 */
[----:B------:R-:W1:Y:S01]  /*6410*/  SHFL.BFLY PT, R0, R5, 0x2, 0x1f ;  /* 0x0c401f0005007f89 */ /* 0x000e6200000e0000 */
[----:B------:R-:W-:Y:S02]  /*6420*/  ISETP.LT.OR P4, PT, R224, 0x21, P4 ;  /* 0x00000021e000780c */ /* 0x000fe40002781670 */
[----:B------:R-:W-:Y:S02]  /*6430*/  FMNMX.FTZ R4, R141, R4, !PT ;  /* 0x000000048d047209 */ /* 0x000fe40007810000 */
[----:B------:R-:W-:Y:S02]  /*6440*/  FSEL R175, R22, -INF , !P4 ;  /* 0xff80000016af7808 */ /* 0x000fe40006000000 */
[----:B------:R-:W-:Y:S02]  /*6450*/  ISETP.GT.AND P5, PT, R222, 0x28, P0 ;  /* 0x00000028de00780c */ /* 0x000fe400007a4270 */
[----:B------:R-:W-:Y:S02]  /*6460*/  ISETP.LT.OR P6, PT, R224, 0x22, P6 ;  /* 0x00000022e000780c */ /* 0x000fe400037c1670 */
[----:B------:R-:W-:Y:S02]  /*6470*/  ISETP.GT.AND P4, PT, R222, 0x29, P0 ;  /* 0x00000029de00780c */ /* 0x000fe40000784270 */
[----:B------:R-:W-:Y:S02]  /*6480*/  FSEL R159, R23, -INF , !P6 ;  /* 0xff800000179f7808 */ /* 0x000fe40007000000 */
[----:B------:R-:W-:Y:S01]  /*6490*/  ISETP.LT.OR P5, PT, R224, 0x29, P5 ;  /* 0x00000029e000780c */ /* 0x000fe20002fa1670 */
[----:B------:R-:W-:Y:S01]  /*64a0*/  LDSM.16.MT88.4 R20, [R190+0x100] ;  /* 0x00010000be14783b */ /* 0x000fe20000004200 */
[----:B------:R-:W-:Y:S02]  /*64b0*/  FMNMX.FTZ R4, R175, R4, !PT ;  /* 0x00000004af047209 */ /* 0x000fe40007810000 */
[----:B------:R-:W-:Y:S02]  /*64c0*/  FSEL R157, R26, -INF , !P5 ;  /* 0xff8000001a9d7808 */ /* 0x000fe40006800000 */
[----:B------:R-:W-:Y:S02]  /*64d0*/  FMNMX.FTZ R4, R159, R4, !PT ;  /* 0x000000049f047209 */ /* 0x000fe40007810000 */
[----:B------:R-:W-:Y:S02]  /*64e0*/  ISETP.LT.OR P4, PT, R224, 0x2a, P4 ;  /* 0x0000002ae000780c */ /* 0x000fe40002781670 */
[C---:B------:R-:W-:Y:S02]  /*64f0*/  ISETP.GT.AND P6, PT, R222.reuse, 0x30, P0 ;  /* 0x00000030de00780c */ /* 0x040fe400007c4270 */
[----:B------:R-:W-:Y:S02]  /*6500*/  FSEL R155, R27, -INF , !P4 ;  /* 0xff8000001b9b7808 */ /* 0x000fe40006000000 */
[----:B------:R-:W-:Y:S02]  /*6510*/  FMNMX.FTZ R4, R157, R4, !PT ;  /* 0x000000049d047209 */ /* 0x000fe40007810000 */
[----:B------:R-:W-:Y:S02]  /*6520*/  ISETP.GT.AND P5, PT, R222, 0x31, P0 ;  /* 0x00000031de00780c */ /* 0x000fe400007a4270 */
[----:B------:R-:W-:Y:S02]  /*6530*/  ISETP.LT.OR P6, PT, R224, 0x31, P6 ;  /* 0x00000031e000780c */ /* 0x000fe400037c1670 */
[----:B------:R-:W-:Y:S02]  /*6540*/  FMNMX.FTZ R4, R155, R4, !PT ;  /* 0x000000049b047209 */ /* 0x000fe40007810000 */
[----:B------:R-:W-:Y:S02]  /*6550*/  FSEL R149, R30, -INF , !P6 ;  /* 0xff8000001e957808 */ /* 0x000fe40007000000 */
[----:B------:R-:W-:Y:S02]  /*6560*/  ISETP.GT.AND P4, PT, R222, 0x38, P0 ;  /* 0x00000038de00780c */ /* 0x000fe40000784270 */
[----:B------:R-:W-:Y:S02]  /*6570*/  ISETP.LT.OR P5, PT, R224, 0x32, P5 ;  /* 0x00000032e000780c */ /* 0x000fe40002fa1670 */
[----:B------:R-:W-:Y:S02]  /*6580*/  FMNMX.FTZ R4, R149, R4, !PT ;  /* 0x0000000495047209 */ /* 0x000fe40007810000 */
[----:B------:R-:W-:Y:S02]  /*6590*/  FSEL R147, R31, -INF , !P5 ;  /* 0xff8000001f937808 */ /* 0x000fe40006800000 */
[----:B------:R-:W-:Y:S01]  /*65a0*/  ISETP.GT.AND P0, PT, R222, 0x39, P0 ;  /* 0x00000039de00780c */ /* 0x000fe20000704270 */
[----:B------:R-:W-:Y:S01]  /*65b0*/  LDSM.16.MT88.4 R28, [R189+0x100] ;  /* 0x00010000bd1c783b */ /* 0x000fe20000004200 */
[C---:B------:R-:W-:Y:S02]  /*65c0*/  ISETP.LT.OR P4, PT, R224.reuse, 0x39, P4 ;  /* 0x00000039e000780c */ /* 0x040fe40002781670 */
[----:B------:R-:W-:Y:S02]  /*65d0*/  ISETP.LT.OR P0, PT, R224, 0x3a, P0 ;  /* 0x0000003ae000780c */ /* 0x000fe40000701670 */
[----:B------:R-:W-:Y:S02]  /*65e0*/  FSEL R145, R34, -INF , !P4 ;  /* 0xff80000022917808 */ /* 0x000fe40006000000 */
[----:B------:R-:W-:Y:S02]  /*65f0*/  FSEL R133, R35, -INF , !P0 ;  /* 0xff80000023857808 */ /* 0x000fe40004000000 */
[----:B-1----:R-:W-:Y:S02]  /*6600*/  FMNMX.FTZ R6, R5, R0, !PT ;  /* 0x0000000005067209 */ /* 0x002fe40007810000 */
[----:B------:R-:W-:Y:S03]  /*6610*/  FMNMX.FTZ R0, R147, R4, !PT ;  /* 0x0000000493007209 */ /* 0x000fe60007810000 */
[----:B------:R-:W1:Y:S01]  /*6620*/  SHFL.BFLY PT, R15, R6, 0x1, 0x1f ;  /* 0x0c201f00060f7f89 */ /* 0x000e6200000e0000 */
[----:B------:R-:W-:Y:S04]  /*6630*/  FMNMX.FTZ R0, R145, R0, !PT ;  /* 0x0000000091007209 */ /* 0x000fe80007810000 */
[----:B------:R-:W-:Y:S05]  /*6640*/  FMNMX.FTZ R7, R133, R0, !PT ;  /* 0x0000000085077209 */ /* 0x000fea0007810000 */
        /* <DEDUP_REMOVED lines=22> */
[--C-:B---3--:R-:W-:Y:S02]  /*67b0*/  FFMA.FTZ R227, R151, c[0x0][0x2d0], -R153.reuse ;  /* 0x0000b40097e37a23 */ /* 0x108fe40000010899 */
        /* <DEDUP_REMOVED lines=9> */
[----:B------:R-:W-:Y:S01]  /*6850*/  PLOP3.LUT P0, PT, PT, PT, UP0, 0x80, 0x0 ;  /* 0x000000000000781c */ /* 0x000fe20003f0f008 */
[----:B------:R-:W-:Y:S02]  /*6860*/  FADD.FTZ R5, -R5, R2 ;  /* 0x0000000205057221 */ /* 0x000fe40000010100 */
[--C-:B------:R-:W-:Y:S01]  /*6870*/  FFMA.FTZ R164, R13, c[0x0][0x2d0], -R144.reuse ;  /* 0x0000b4000da47a23 */ /* 0x100fe20000010890 */
[----:B------:R-:W1:Y:S01]  /*6880*/  MUFU.EX2 R161, R161 ;  /* 0x000000a100a17308 */ /* 0x000e620000000800 */
[----:B------:R-:W3:Y:S01]  /*6890*/  LDSM.16.MT88.4 R12, [R195+0x100] ;  /* 0x00010000c30c783b */ /* 0x000ee20000004200 */
[--C-:B------:R-:W-:Y:S01]  /*68a0*/  FFMA.FTZ R165, R17, c[0x0][0x2d0], -R144.reuse ;  /* 0x0000b40011a57a23 */ /* 0x100fe20000010890 */
[----:B--2---:R-:W-:Y:S01]  /*68b0*/  F2FP.PACK_AB R136, R135, R160 ;  /* 0x000000a08788723e */ /* 0x004fe200000000ff */
[--C-:B------:R-:W-:Y:S02]  /*68c0*/  FFMA.FTZ R163, R9, c[0x0][0x2d0], -R144.reuse ;  /* 0x0000b40009a37a23 */ /* 0x100fe40000010890 */
[--C-:B------:R-:W-:Y:S02]  /*68d0*/  FFMA.FTZ R162, R11, c[0x0][0x2d0], -R144.reuse ;  /* 0x0000b4000ba27a23 */ /* 0x100fe40000010890 */
[----:B------:R-:W-:Y:S02]  /*68e0*/  FMUL.FTZ R2, R5, c[0x0][0x2d0] ;  /* 0x0000b40005027a20 */ /* 0x000fe40000410000 */
[----:B------:R-:W2:Y:S01]  /*68f0*/  MUFU.EX2 R3, R6 ;  /* 0x0000000600037308 */ /* 0x000ea20000000800 */
[--C-:B------:R-:W-:Y:S02]  /*6900*/  FFMA.FTZ R168, R142, c[0x0][0x2d0], -R153.reuse ;  /* 0x0000b4008ea87a23 */ /* 0x100fe40000010899 */
[--C-:B------:R-:W-:Y:S02]  /*6910*/  FFMA.FTZ R172, R143, c[0x0][0x2d0], -R144.reuse ;  /* 0x0000b4008fac7a23 */ /* 0x100fe40000010890 */
        /* <DEDUP_REMOVED lines=11> */
[----:B------:R-:W-:Y:S02]  /*69d0*/  FFMA.FTZ R153, R146, c[0x0][0x2d0], -R153 ;  /* 0x0000b40092997a23 */ /* 0x000fe40000010899 */
[--C-:B------:R-:W-:Y:S02]  /*69e0*/  FFMA.FTZ R170, R173, c[0x0][0x2d0], -R144.reuse ;  /* 0x0000b400adaa7a23 */ /* 0x100fe40000010890 */
[C---:B--2---:R-:W-:Y:S02]  /*69f0*/  FMUL.FTZ R4, R3.reuse, R128 ;  /* 0x0000008003047220 */ /* 0x044fe40000410000 */
        /* <DEDUP_REMOVED lines=14> */
[C---:B------:R-:W-:Y:S02]  /*6ae0*/  FMUL.FTZ R36, R3.reuse, R36 ;  /* 0x0000002403247220 */ /* 0x040fe40000410000 */
        /* <DEDUP_REMOVED lines=22> */
[C---:B---3--:R-:W-:Y:S03]  /*6c50*/  HMMA.16816.F32 R4, R136.reuse, R12, R4 ;  /* 0x0000000c8804723c */ /* 0x048fe60000001804 */
[----:B------:R-:W-:Y:S02]  /*6c60*/  LDSM.16.MT88.4 R124, [R195+0x2900] ;  /* 0x00290000c37c783b */ /* 0x000fe40000004200 */
        /* <DEDUP_REMOVED lines=10> */
[----:B------:R-:W2:Y:S01]  /*6d10*/  MUFU.EX2 R169, R169 ;  /* 0x000000a900a97308 */ /* 0x000ea20000000800 */
[C---:B------:R-:W-:Y:S02]  /*6d20*/  FMUL.FTZ R26, R2.reuse, R114 ;  /* 0x00000072021a7220 */ /* 0x040fe40000410000 */
[C---:B------:R-:W-:Y:S02]  /*6d30*/  FMUL.FTZ R27, R2.reuse, R115 ;  /* 0x00000073021b7220 */ /* 0x040fe40000410000 */
[C---:B------:R-:W-:Y:S01]  /*6d40*/  FMUL.FTZ R34, R2.reuse, R122 ;  /* 0x0000007a02227220 */ /* 0x040fe20000410000 */
[C---:B------:R-:W-:Y:S01]  /*6d50*/  HMMA.16816.F32 R12, R136.reuse, R20, R12 ;  /* 0x00000014880c723c */ /* 0x040fe2000000180c */
[----:B------:R-:W3:Y:S02]  /*6d60*/  LDSM.16.MT88.4 R100, [R188+0x100] ;  /* 0x00010000bc64783b */ /* 0x000ee40000004200 */
        /* <DEDUP_REMOVED lines=14> */
[----:B------:R-:W4:Y:S01]  /*6e50*/  LDSM.16.MT88.4 R108, [R190+0x2100] ;  /* 0x00210000be6c783b */ /* 0x000f220000004200 */
[C---:B------:R-:W-:Y:S01]  /*6e60*/  FMUL.FTZ R46, R2.reuse, R46 ;  /* 0x0000002e022e7220 */ /* 0x040fe20000410000 */
[C---:B------:R-:W-:Y:S01]  /*6e70*/  HMMA.16816.F32 R20, R136.reuse, R28, R20 ;  /* 0x0000001c8814723c */ /* 0x040fe20000001814 */
[----:B------:R-:W5:Y:S02]  /*6e80*/  MUFU.EX2 R173, R173 ;  /* 0x000000ad00ad7308 */ /* 0x000f640000000800 */
[C---:B------:R-:W-:Y:S02]  /*6e90*/  FMUL.FTZ R47, R2.reuse, R47 ;  /* 0x0000002f022f7220 */ /* 0x040fe40000410000 */
        /* <DEDUP_REMOVED lines=9> */
[----:B------:R-:W-:Y:S01]  /*6f30*/  LDSM.16.MT88.4 R116, [R190+0x900] ;  /* 0x00090000be74783b */ /* 0x000fe20000004200 */
[C---:B------:R-:W-:Y:S02]  /*6f40*/  FMUL.FTZ R54, R2.reuse, R54 ;  /* 0x0000003602367220 */ /* 0x040fe40000410000 */
[C---:B------:R-:W-:Y:S02]  /*6f50*/  FMUL.FTZ R55, R2.reuse, R55 ;  /* 0x0000003702377220 */ /* 0x040fe40000410000 */
        /* <DEDUP_REMOVED lines=14> */
[----:B------:R-:W1:Y:S01]  /*7040*/  LDSM.16.MT88.4 R104, [R188+0x2100] ;  /* 0x00210000bc68783b */ /* 0x000e620000004200 */
[----:B------:R-:W-:Y:S02]  /*7050*/  MUFU.EX2 R224, R224 ;  /* 0x000000e000e07308 */ /* 0x000fe40000000800 */
[C---:B------:R-:W-:Y:S02]  /*7060*/  FMUL.FTZ R66, R2.reuse, R66 ;  /* 0x0000004202427220 */ /* 0x040fe40000410000 */
[C---:B------:R-:W-:Y:S02]  /*7070*/  FMUL.FTZ R67, R2.reuse, R67 ;  /* 0x0000004302437220 */ /* 0x040fe40000410000 */
[C---:B----4-:R-:W-:Y:S04]  /*7080*/  HMMA.16816.F32 R44, R136.reuse, R108, R44 ;  /* 0x0000006c882c723c */ /* 0x050fe8000000182c */
[C---:B------:R-:W-:Y:S01]  /*7090*/  FMUL.FTZ R68, R3.reuse, R68 ;  /* 0x0000004403447220 */ /* 0x040fe20000410000 */
[----:B------:R-:W-:Y:S01]  /*70a0*/  MUFU.EX2 R225, R225 ;  /* 0x000000e100e17308 */ /* 0x000fe20000000800 */
[C---:B------:R-:W-:Y:S02]  /*70b0*/  FMUL.FTZ R69, R3.reuse, R69 ;  /* 0x0000004503457220 */ /* 0x040fe40000410000 */
[C---:B------:R-:W-:Y:S01]  /*70c0*/  HMMA.16816.F32 R48, R136.reuse, R110, R48 ;  /* 0x0000006e8830723c */ /* 0x040fe20000001830 */
[----:B------:R-:W4:Y:S03]  /*70d0*/  LDSM.16.MT88.4 R108, [R195+0x4100] ;  /* 0x00410000c36c783b */ /* 0x000f260000004200 */
[C---:B------:R-:W-:Y:S02]  /*70e0*/  FMUL.FTZ R70, R2.reuse, R70 ;  /* 0x0000004602467220 */ /* 0x040fe40000410000 */
[C---:B------:R-:W-:Y:S01]  /*70f0*/  FMUL.FTZ R71, R2.reuse, R71 ;  /* 0x0000004702477220 */ /* 0x040fe20000410000 */
[----:B------:R-:W-:Y:S01]  /*7100*/  MUFU.EX2 R226, R226 ;  /* 0x000000e200e27308 */ /* 0x000fe20000000800 */
[C---:B------:R-:W-:Y:S01]  /*7110*/  FMUL.FTZ R72, R3.reuse, R72 ;  /* 0x0000004803487220 */ /* 0x040fe20000410000 */
[C---:B---3--:R-:W-:Y:S03]  /*7120*/  HMMA.16816.F32 R52, R136.reuse, R100, R52 ;  /* 0x000000648834723c */ /* 0x048fe60000001834 */
[C---:B------:R-:W-:Y:S02]  /*7130*/  FMUL.FTZ R73, R3.reuse, R73 ;  /* 0x0000004903497220 */ /* 0x040fe40000410000 */
[C---:B------:R-:W-:Y:S02]  /*7140*/  FMUL.FTZ R74, R2.reuse, R74 ;  /* 0x0000004a024a7220 */ /* 0x040fe40000410000 */
[C---:B------:R-:W-:Y:S01]  /*7150*/  FMUL.FTZ R75, R2.reuse, R75 ;  /* 0x0000004b024b7220 */ /* 0x040fe20000410000 */
[C---:B------:R-:W-:Y:S01]  /*7160*/  HMMA.16816.F32 R56, R136.reuse, R102, R56 ;  /* 0x000000668838723c */ /* 0x040fe20000001838 */
[----:B------:R-:W3:Y:S01]  /*7170*/  LDSM.16.MT88.4 R100, [R190+0x4100] ;  /* 0x00410000be64783b */ /* 0x000ee20000004200 */
[----:B------:R-:W-:Y:S02]  /*7180*/  MUFU.EX2 R227, R227 ;  /* 0x000000e300e37308 */ /* 0x000fe40000000800 */
[C---:B------:R-:W-:Y:S02]  /*7190*/  FMUL.FTZ R76, R3.reuse, R76 ;  /* 0x0000004c034c7220 */ /* 0x040fe40000410000 */
[C---:B------:R-:W-:Y:S02]  /*71a0*/  FMUL.FTZ R77, R3.reuse, R77 ;  /* 0x0000004d034d7220 */ /* 0x040fe40000410000 */
[C---:B-1----:R-:W-:Y:S04]  /*71b0*/  HMMA.16816.F32 R60, R136.reuse, R104, R60 ;  /* 0x00000068883c723c */ /* 0x042fe8000000183c */
[C---:B------:R-:W-:Y:S01]  /*71c0*/  FMUL.FTZ R78, R2.reuse, R78 ;  /* 0x0000004e024e7220 */ /* 0x040fe20000410000 */
[----:B------:R-:W-:Y:S01]  /*71d0*/  MUFU.EX2 R228, R228 ;  /* 0x000000e400e47308 */ /* 0x000fe20000000800 */
[C---:B------:R-:W-:Y:S02]  /*71e0*/  FMUL.FTZ R79, R2.reuse, R79 ;  /* 0x0000004f024f7220 */ /* 0x040fe40000410000 */
[C---:B------:R-:W-:Y:S01]  /*71f0*/  HMMA.16816.F32 R64, R136.reuse, R106, R64 ;  /* 0x0000006a8840723c */ /* 0x040fe20000001840 */
[----:B------:R-:W1:Y:S03]  /*7200*/  LDSM.16.MT88.4 R104, [R189+0x4100] ;  /* 0x00410000bd68783b */ /* 0x000e660000004200 */
[C---:B------:R-:W-:Y:S02]  /*7210*/  FMUL.FTZ R80, R3.reuse, R80 ;  /* 0x0000005003507220 */ /* 0x040fe40000410000 */
[C---:B------:R-:W-:Y:S01]  /*7220*/  FMUL.FTZ R81, R3.reuse, R81 ;  /* 0x0000005103517220 */ /* 0x040fe20000410000 */
[----:B------:R-:W-:Y:S01]  /*7230*/  MUFU.EX2 R229, R229 ;  /* 0x000000e500e57308 */ /* 0x000fe20000000800 */
[C---:B----4-:R-:W-:Y:S04]  /*7240*/  HMMA.16816.F32 R68, R136.reuse, R108, R68 ;  /* 0x0000006c8844723c */ /* 0x050fe80000001844 */
[C---:B------:R-:W-:Y:S02]  /*7250*/  FMUL.FTZ R82, R2.reuse, R82 ;  /* 0x0000005202527220 */ /* 0x040fe40000410000 */
[C---:B------:R-:W-:Y:S02]  /*7260*/  FMUL.FTZ R83, R2.reuse, R83 ;  /* 0x0000005302537220 */ /* 0x040fe40000410000 */
[C---:B------:R-:W-:Y:S01]  /*7270*/  HMMA.16816.F32 R72, R136.reuse, R110, R72 ;  /* 0x0000006e8848723c */ /* 0x040fe20000001848 */
[----:B------:R-:W4:Y:S01]  /*7280*/  LDSM.16.MT88.4 R108, [R188+0x4100] ;  /* 0x00410000bc6c783b */ /* 0x000f220000004200 */
[----:B------:R-:W-:Y:S02]  /*7290*/  MUFU.EX2 R231, R231 ;  /* 0x000000e700e77308 */ /* 0x000fe40000000800 */
[C---:B------:R-:W-:Y:S02]  /*72a0*/  FMUL.FTZ R84, R3.reuse, R84 ;  /* 0x0000005403547220 */ /* 0x040fe40000410000 */
[----:B------:R-:W-:Y:S02]  /*72b0*/  FMUL.FTZ R85, R3, R85 ;  /* 0x0000005503557220 */ /* 0x000fe40000410000 */
[C---:B------:R-:W-:Y:S01]  /*72c0*/  FMUL.FTZ R86, R2.reuse, R86 ;  /* 0x0000005602567220 */ /* 0x040fe20000410000 */
[C---:B---3--:R-:W-:Y:S03]  /*72d0*/  HMMA.16816.F32 R76, R136.reuse, R100, R76 ;  /* 0x00000064884c723c */ /* 0x048fe6000000184c */
[C---:B------:R-:W-:Y:S01]  /*72e0*/  FMUL.FTZ R87, R2.reuse, R87 ;  /* 0x0000005702577220 */ /* 0x040fe20000410000 */
[----:B------:R-:W-:Y:S01]  /*72f0*/  MUFU.EX2 R232, R232 ;  /* 0x000000e800e87308 */ /* 0x000fe20000000800 */
[--C-:B------:R-:W-:Y:S02]  /*7300*/  FFMA.FTZ R171, R171, c[0x0][0x2d0], -R144.reuse ;  /* 0x0000b400abab7a23 */ /* 0x100fe40000010890 */
[C---:B------:R-:W-:Y:S01]  /*7310*/  FMUL.FTZ R88, R3.reuse, R88 ;  /* 0x0000005803587220 */ /* 0x040fe20000410000 */
[C---:B------:R-:W-:Y:S04]  /*7320*/  HMMA.16816.F32 R80, R136.reuse, R102, R80 ;  /* 0x000000668850723c */ /* 0x040fe80000001850 */
[----:B------:R-:W-:Y:S01]  /*7330*/  FMUL.FTZ R89, R3, R89 ;  /* 0x0000005903597220 */ /* 0x000fe20000410000 */
[----:B------:R-:W-:Y:S01]  /*7340*/  F2FP.PACK_AB R100, R167, R166 ;  /* 0x000000a6a764723e */ /* 0x000fe200000000ff */
[C---:B------:R-:W-:Y:S01]  /*7350*/  FMUL.FTZ R90, R2.reuse, R90 ;  /* 0x0000005a025a7220 */ /* 0x040fe20000410000 */
[----:B--2---:R-:W-:Y:S01]  /*7360*/  F2FP.PACK_AB R102, R169, R168 ;  /* 0x000000a8a966723e */ /* 0x004fe200000000ff */
[C---:B-1----:R-:W-:Y:S01]  /*7370*/  HMMA.16816.F32 R84, R136.reuse, R104, R84 ;  /* 0x000000688854723c */ /* 0x042fe20000001854 */
[----:B------:R-:W1:Y:S03]  /*7380*/  MUFU.EX2 R171, R171 ;  /* 0x000000ab00ab7308 */ /* 0x000e660000000800 */
[C---:B------:R-:W-:Y:S01]  /*7390*/  FMUL.FTZ R91, R2.reuse, R91 ;  /* 0x0000005b025b7220 */ /* 0x040fe20000410000 */
[----:B-----5:R-:W-:Y:S01]  /*73a0*/  F2FP.PACK_AB R103, R173, R172 ;  /* 0x000000acad67723e */ /* 0x020fe200000000ff */
[C---:B------:R-:W-:Y:S02]  /*73b0*/  FMUL.FTZ R92, R3.reuse, R92 ;  /* 0x0000005c035c7220 */ /* 0x040fe40000410000 */
[C---:B------:R-:W-:Y:S03]  /*73c0*/  FMUL.FTZ R93, R3.reuse, R93 ;  /* 0x0000005d035d7220 */ /* 0x040fe60000410000 */
[C---:B------:R-:W-:Y:S01]  /*73d0*/  HMMA.16816.F32 R88, R136.reuse, R106, R88 ;  /* 0x0000006a8858723c */ /* 0x040fe20000001858 */
[----:B------:R-:W2:Y:S01]  /*73e0*/  LDSM.16.MT88.4 R104, [R189+0x900] ;  /* 0x00090000bd68783b */ /* 0x000ea20000004200 */
[----:B------:R-:W-:Y:S01]  /*73f0*/  MUFU.EX2 R233, R233 ;  /* 0x000000e900e97308 */ /* 0x000fe20000000800 */
[C---:B------:R-:W-:Y:S02]  /*7400*/  FMUL.FTZ R94, R2.reuse, R94 ;  /* 0x0000005e025e7220 */ /* 0x040fe40000410000 */
[C---:B------:R-:W-:Y:S02]  /*7410*/  FMUL.FTZ R95, R2.reuse, R95 ;  /* 0x0000005f025f7220 */ /* 0x040fe40000410000 */
[C---:B------:R-:W-:Y:S02]  /*7420*/  FMUL.FTZ R96, R3.reuse, R96 ;  /* 0x0000006003607220 */ /* 0x040fe40000410000 */
[----:B------:R-:W-:Y:S03]  /*7430*/  FMUL.FTZ R97, R3, R97 ;  /* 0x0000006103617220 */ /* 0x000fe60000410000 */
[C---:B----4-:R-:W-:Y:S03]  /*7440*/  HMMA.16816.F32 R92, R136.reuse, R108, R92 ;  /* 0x0000006c885c723c */ /* 0x050fe6000000185c */
[C---:B------:R-:W-:Y:S01]  /*7450*/  FMUL.FTZ R98, R2.reuse, R98 ;  /* 0x0000006202627220 */ /* 0x040fe20000410000 */
[----:B-1----:R-:W-:Y:S01]  /*7460*/  F2FP.PACK_AB R101, R171, R170 ;  /* 0x000000aaab65723e */ /* 0x002fe200000000ff */
[C---:B------:R-:W-:Y:S02]  /*7470*/  FMUL.FTZ R99, R2.reuse, R99 ;  /* 0x0000006302637220 */ /* 0x040fe40000410000 */
[--C-:B------:R-:W-:Y:S02]  /*7480*/  FFMA.FTZ R175, R175, c[0x0][0x2d0], -R144.reuse ;  /* 0x0000b400afaf7a23 */ /* 0x100fe40000010890 */
[----:B------:R-:W-:Y:S03]  /*7490*/  FFMA.FTZ R144, R133, c[0x0][0x2d0], -R144 ;  /* 0x0000b40085907a23 */ /* 0x000fe60000010890 */
[----:B------:R-:W-:Y:S01]  /*74a0*/  HMMA.16816.F32 R96, R136, R110, R96 ;  /* 0x0000006e8860723c */ /* 0x000fe20000001860 */
[----:B------:R-:W1:Y:S01]  /*74b0*/  LDSM.16.MT88.4 R108, [R188+0x2900] ;  /* 0x00290000bc6c783b */ /* 0x000e620000004200 */
[----:B------:R3:W-:Y:S01]  /*74c0*/  MUFU.EX2 R234, R144 ;  /* 0x0000009000ea7308 */ /* 0x0007e20000000800 */
[----:B------:R-:W-:Y:S01]  /*74d0*/  FFMA.FTZ R160, R3, R210, R160 ;  /* 0x000000d203a07223 */ /* 0x000fe200000100a0 */
[----:B------:R-:W-:Y:S01]  /*74e0*/  MOV R3, R0 ;  /* 0x0000000000037202 */ /* 0x000fe20000000f00 */
[----:B------:R-:W-:Y:S02]  /*74f0*/  FFMA.FTZ R165, R2, R211, R165 ;  /* 0x000000d302a57223 */ /* 0x000fe400000100a5 */
[----:B------:R-:W-:Y:S01]  /*7500*/  FADD.FTZ R135, R135, R160 ;  /* 0x000000a087877221 */ /* 0x000fe20000010000 */
[C---:B------:R-:W-:Y:S01]  /*7510*/  HMMA.16816.F32 R4, R100.reuse, R112, R4 ;  /* 0x000000706404723c */ /* 0x040fe20000001804 */
[----:B------:R-:W-:Y:S03]  /*7520*/  LDSM.16.MT88.4 R136, [R189+0x3100] ;  /* 0x00310000bd88783b */ /* 0x000fe60000004200 */
[----:B------:R-:W4:Y:S01]  /*7530*/  MUFU.EX2 R175, R175 ;  /* 0x000000af00af7308 */ /* 0x000f220000000800 */
[----:B------:R-:W-:Y:S02]  /*7540*/  FADD.FTZ R164, R164, R165 ;  /* 0x000000a5a4a47221 */ /* 0x000fe40000010000 */
[----:B------:R-:W-:Y:S01]  /*7550*/  FADD.FTZ R134, R134, R135 ;  /* 0x0000008786867221 */ /* 0x000fe20000010000 */
[C---:B------:R-:W-:Y:S01]  /*7560*/  HMMA.16816.F32 R8, R100.reuse, R114, R8 ;  /* 0x000000726408723c */ /* 0x040fe20000001808 */
[----:B------:R-:W-:Y:S03]  /*7570*/  LDSM.16.MT88.4 R112, [R190+0x4900] ;  /* 0x00490000be70783b */ /* 0x000fe60000004200 */
[----:B------:R-:W-:Y:S04]  /*7580*/  FADD.FTZ R161, R161, R134 ;  /* 0x00000086a1a17221 */ /* 0x000fe80000010000 */
[C---:B------:R-:W-:Y:S01]  /*7590*/  HMMA.16816.F32 R12, R100.reuse, R116, R12 ;  /* 0x00000074640c723c */ /* 0x040fe2000000180c */
[----:B---3--:R-:W-:Y:S03]  /*75a0*/  LDSM.16.MT88.4 R144, [R190+0x3900] ;  /* 0x00390000be90783b */ /* 0x008fe60000004200 */
[----:B------:R-:W-:Y:S04]  /*75b0*/  FADD.FTZ R166, R166, R161 ;  /* 0x000000a1a6a67221 */ /* 0x000fe80000010000 */
[C---:B------:R-:W-:Y:S01]  /*75c0*/  HMMA.16816.F32 R16, R100.reuse, R118, R16 ;  /* 0x000000766410723c */ /* 0x040fe20000001810 */
[----:B------:R-:W-:Y:S03]  /*75d0*/  LDSM.16.MT88.4 R116, [R189+0x4900] ;  /* 0x00490000bd74783b */ /* 0x000fe60000004200 */
[----:B------:R-:W-:Y:S04]  /*75e0*/  FADD.FTZ R167, R167, R166 ;  /* 0x000000a6a7a77221 */ /* 0x000fe80000010000 */
[C---:B--2---:R-:W-:Y:S04]  /*75f0*/  HMMA.16816.F32 R20, R100.reuse, R104, R20 ;  /* 0x000000686414723c */ /* 0x044fe80000001814 */
[----:B------:R-:W-:Y:S04]  /*7600*/  FADD.FTZ R168, R168, R167 ;  /* 0x000000a7a8a87221 */ /* 0x000fe80000010000 */
[C---:B------:R-:W-:Y:S01]  /*7610*/  HMMA.16816.F32 R24, R100.reuse, R106, R24 ;  /* 0x0000006a6418723c */ /* 0x040fe20000001818 */
[----:B------:R-:W2:Y:S03]  /*7620*/  LDSM.16.MT88.4 R104, [R195+0x4900] ;  /* 0x00490000c368783b */ /* 0x000ea60000004200 */
[----:B------:R-:W-:Y:S04]  /*7630*/  FADD.FTZ R169, R169, R168 ;  /* 0x000000a8a9a97221 */ /* 0x000fe80000010000 */
        /* <DEDUP_REMOVED lines=20> */
[----:B------:R-:W3:Y:S07]  /*7780*/  LDSM.16.MT88.4 R112, [R189+0x1100] ;  /* 0x00110000bd70783b */ /* 0x000eee0000004200 */
[C---:B------:R-:W-:Y:S08]  /*7790*/  HMMA.16816.F32 R84, R100.reuse, R116, R84 ;  /* 0x000000746454723c */ /* 0x040ff00000001854 */
[C---:B------:R-:W-:Y:S01]  /*77a0*/  HMMA.16816.F32 R88, R100.reuse, R118, R88 ;  /* 0x000000766458723c */ /* 0x040fe20000001858 */
[----:B------:R-:W5:Y:S07]  /*77b0*/  LDSM.16.MT88.4 R116, [R195+0x3100] ;  /* 0x00310000c374783b */ /* 0x000f6e0000004200 */
[C---:B-1----:R-:W-:Y:S08]  /*77c0*/  HMMA.16816.F32 R92, R100.reuse, R108, R92 ;  /* 0x0000006c645c723c */ /* 0x042ff0000000185c */
[----:B------:R-:W-:Y:S01]  /*77d0*/  HMMA.16816.F32 R96, R100, R110, R96 ;  /* 0x0000006e6460723c */ /* 0x000fe20000001860 */
[----:B------:R-:W-:Y:S06]  /*77e0*/  LDSM.16.MT88.4 R108, [R195+0x5100] ;  /* 0x00510000c36c783b */ /* 0x000fec0000004200 */
[----:B------:R-:W-:Y:S01]  /*77f0*/  F2FP.PACK_AB R100, R221, R174 ;  /* 0x000000aedd64723e */ /* 0x000fe200000000ff */
[----:B------:R-:W-:Y:S01]  /*7800*/  FADD.FTZ R174, R174, R169 ;  /* 0x000000a9aeae7221 */ /* 0x000fe20000010000 */
[----:B------:R-:W-:Y:S03]  /*7810*/  F2FP.PACK_AB R102, R223, R222 ;  /* 0x000000dedf66723e */ /* 0x000fe600000000ff */
[----:B----4-:R-:W-:Y:S01]  /*7820*/  F2FP.PACK_AB R101, R224, R175 ;  /* 0x000000afe065723e */ /* 0x010fe200000000ff */
[----:B------:R-:W-:Y:S01]  /*7830*/  FADD.FTZ R221, R221, R174 ;  /* 0x000000aedddd7221 */ /* 0x000fe20000010000 */
[----:B------:R-:W-:Y:S03]  /*7840*/  F2FP.PACK_AB R103, R226, R225 ;  /* 0x000000e1e267723e */ /* 0x000fe600000000ff */
[----:B------:R-:W-:Y:S04]  /*7850*/  FADD.FTZ R222, R222, R221 ;  /* 0x000000dddede7221 */ /* 0x000fe80000010000 */
[C---:B--2---:R-:W-:Y:S03]  /*7860*/  HMMA.16816.F32 R4, R100.reuse, R104, R4 ;  /* 0x000000686404723c */ /* 0x044fe60000001804 */
[----:B------:R-:W-:Y:S05]  /*7870*/  FADD.FTZ R222, R223, R222 ;  /* 0x000000dedfde7221 */ /* 0x000fea0000010000 */
[C---:B------:R-:W-:Y:S01]  /*7880*/  HMMA.16816.F32 R8, R100.reuse, R106, R8 ;  /* 0x0000006a6408723c */ /* 0x040fe20000001808 */
[----:B------:R-:W1:Y:S07]  /*7890*/  LDSM.16.MT88.4 R104, [R188+0x3100] ;  /* 0x00310000bc68783b */ /* 0x000e6e0000004200 */
[C---:B------:R-:W-:Y:S08]  /*78a0*/  HMMA.16816.F32 R12, R100.reuse, R120, R12 ;  /* 0x00000078640c723c */ /* 0x040ff0000000180c */
[C---:B------:R-:W-:Y:S01]  /*78b0*/  HMMA.16816.F32 R16, R100.reuse, R122, R16 ;  /* 0x0000007a6410723c */ /* 0x040fe20000001810 */
[----:B------:R-:W-:Y:S07]  /*78c0*/  LDSM.16.MT88.4 R120, [R188+0x1900] ;  /* 0x00190000bc78783b */ /* 0x000fee0000004200 */
[C---:B---3--:R-:W-:Y:S08]  /*78d0*/  HMMA.16816.F32 R20, R100.reuse, R112, R20 ;  /* 0x000000706414723c */ /* 0x048ff00000001814 */
[C---:B------:R-:W-:Y:S01]  /*78e0*/  HMMA.16816.F32 R24, R100.reuse, R114, R24 ;  /* 0x000000726418723c */ /* 0x040fe20000001818 */
[----:B------:R-:W2:Y:S07]  /*78f0*/  LDSM.16.MT88.4 R112, [R190+0x5100] ;  /* 0x00510000be70783b */ /* 0x000eae0000004200 */
[C---:B------:R-:W-:Y:S08]  /*7900*/  HMMA.16816.F32 R28, R100.reuse, R124, R28 ;  /* 0x0000007c641c723c */ /* 0x040ff0000000181c */
[C---:B------:R-:W-:Y:S01]  /*7910*/  HMMA.16816.F32 R32, R100.reuse, R126, R32 ;  /* 0x0000007e6420723c */ /* 0x040fe20000001820 */
[----:B------:R-:W-:Y:S07]  /*7920*/  LDSM.16.MT88.4 R124, [R195+0x1900] ;  /* 0x00190000c37c783b */ /* 0x000fee0000004200 */
[C---:B-----5:R-:W-:Y:S08]  /*7930*/  HMMA.16816.F32 R36, R100.reuse, R116, R36 ;  /* 0x000000746424723c */ /* 0x060ff00000001824 */
[C---:B------:R-:W-:Y:S01]  /*7940*/  HMMA.16816.F32 R40, R100.reuse, R118, R40 ;  /* 0x000000766428723c */ /* 0x040fe20000001828 */
[----:B------:R-:W3:Y:S07]  /*7950*/  LDSM.16.MT88.4 R116, [R189+0x5100] ;  /* 0x00510000bd74783b */ /* 0x000eee0000004200 */
        /* <DEDUP_REMOVED lines=10> */
[----:B------:R-:W-:Y:S03]  /*7a00*/  FADD.FTZ R228, R228, R227 ;  /* 0x000000e3e4e47221 */ /* 0x000fe60000010000 */
[C---:B------:R-:W-:Y:S01]  /*7a10*/  HMMA.16816.F32 R64, R100.reuse, R106, R64 ;  /* 0x0000006a6440723c */ /* 0x040fe20000001840 */
[----:B------:R-:W1:Y:S03]  /*7a20*/  LDSM.16.MT88.4 R104, [R188+0x5100] ;  /* 0x00510000bc68783b */ /* 0x000e660000004200 */
[----:B------:R-:W-:Y:S04]  /*7a30*/  FADD.FTZ R229, R229, R228 ;  /* 0x000000e4e5e57221 */ /* 0x000fe80000010000 */
[C---:B------:R-:W-:Y:S04]  /*7a40*/  HMMA.16816.F32 R68, R100.reuse, R108, R68 ;  /* 0x0000006c6444723c */ /* 0x040fe80000001844 */
[----:B------:R-:W-:Y:S04]  /*7a50*/  FADD.FTZ R210, R230, R229 ;  /* 0x000000e5e6d27221 */ /* 0x000fe80000010000 */
[C---:B------:R-:W-:Y:S01]  /*7a60*/  HMMA.16816.F32 R72, R100.reuse, R110, R72 ;  /* 0x0000006e6448723c */ /* 0x040fe20000001848 */
[----:B------:R-:W4:Y:S07]  /*7a70*/  LDSM.16.MT88.4 R108, [R190+0x1900] ;  /* 0x00190000be6c783b */ /* 0x000f2e0000004200 */
[C---:B--2---:R-:W-:Y:S08]  /*7a80*/  HMMA.16816.F32 R76, R100.reuse, R112, R76 ;  /* 0x00000070644c723c */ /* 0x044ff0000000184c */
[C---:B------:R-:W-:Y:S01]  /*7a90*/  HMMA.16816.F32 R80, R100.reuse, R114, R80 ;  /* 0x000000726450723c */ /* 0x040fe20000001850 */
[----:B------:R-:W2:Y:S07]  /*7aa0*/  LDSM.16.MT88.4 R112, [R189+0x1900] ;  /* 0x00190000bd70783b */ /* 0x000eae0000004200 */
[C---:B---3--:R-:W-:Y:S08]  /*7ab0*/  HMMA.16816.F32 R84, R100.reuse, R116, R84 ;  /* 0x000000746454723c */ /* 0x048ff00000001854 */
[C---:B------:R-:W-:Y:S08]  /*7ac0*/  HMMA.16816.F32 R88, R100.reuse, R118, R88 ;  /* 0x000000766458723c */ /* 0x040ff00000001858 */
[C---:B-1----:R-:W-:Y:S08]  /*7ad0*/  HMMA.16816.F32 R92, R100.reuse, R104, R92 ;  /* 0x00000068645c723c */ /* 0x042ff0000000185c */
[----:B------:R-:W-:Y:S08]  /*7ae0*/  HMMA.16816.F32 R96, R100, R106, R96 ;  /* 0x0000006a6460723c */ /* 0x000ff00000001860 */
[C---:B------:R-:W-:Y:S01]  /*7af0*/  HMMA.16816.F32 R128, R136.reuse, R124, R4 ;  /* 0x0000007c8880723c */ /* 0x040fe20000001804 */
[----:B------:R-:W1:Y:S07]  /*7b00*/  LDSM.16.MT88.4 R4, [R190+0x5900] ;  /* 0x00590000be04783b */ /* 0x000e6e0000004200 */
[C---:B------:R-:W-:Y:S01]  /*7b10*/  HMMA.16816.F32 R124, R136.reuse, R126, R8 ;  /* 0x0000007e887c723c */ /* 0x040fe20000001808 */
[----:B------:R-:W3:Y:S07]  /*7b20*/  LDSM.16.MT88.4 R8, [R189+0x5900] ;  /* 0x00590000bd08783b */ /* 0x000eee0000004200 */
[C---:B----4-:R-:W-:Y:S01]  /*7b30*/  HMMA.16816.F32 R100, R136.reuse, R108, R12 ;  /* 0x0000006c8864723c */ /* 0x050fe2000000180c */
[----:B------:R-:W4:Y:S07]  /*7b40*/  LDSM.16.MT88.4 R12, [R188+0x5900] ;  /* 0x00590000bc0c783b */ /* 0x000f2e0000004200 */
        /* <DEDUP_REMOVED lines=24> */
[C---:B----4-:R-:W-:Y:S03]  /*7cd0*/  HMMA.16816.F32 R92, R136.reuse, R12, R92 ;  /* 0x0000000c885c723c */ /* 0x050fe6000000185c */
[----:B------:R-:W-:Y:S04]  /*7ce0*/  FADD.FTZ R2, R173, R2 ;  /* 0x00000002ad027221 */ /* 0x000fe80000010000 */
[----:B------:R-:W-:Y:S01]  /*7cf0*/  FADD.FTZ R175, R175, R2 ;  /* 0x00000002afaf7221 */ /* 0x000fe20000010000 */
[-C--:B------:R-:W-:Y:S01]  /*7d00*/  MOV R12, R132.reuse ;  /* 0x00000084000c7202 */ /* 0x080fe20000000f00 */
[----:B------:R-:W-:Y:S03]  /*7d10*/  HMMA.16816.F32 R96, R136, R14, R96 ;  /* 0x0000000e8860723c */ /* 0x000fe60000001860 */
[----:B------:R-:W-:Y:S01]  /*7d20*/  FADD.FTZ R224, R224, R175 ;  /* 0x000000afe0e07221 */ /* 0x000fe20000010000 */
[----:B------:R-:W-:Y:S03]  /*7d30*/  MOV R2, R132 ;  /* 0x0000008400027202 */ /* 0x000fe60000000f00 */
[----:B------:R-:W-:Y:S05]  /*7d40*/  FADD.FTZ R225, R225, R224 ;  /* 0x000000e0e1e17221 */ /* 0x000fea0000010000 */
[----:B------:R-:W-:Y:S04]  /*7d50*/  FADD.FTZ R226, R226, R225 ;  /* 0x000000e1e2e27221 */ /* 0x000fe80000010000 */
[----:B------:R-:W-:Y:S04]  /*7d60*/  FADD.FTZ R231, R231, R226 ;  /* 0x000000e2e7e77221 */ /* 0x000fe80000010000 */
[----:B------:R-:W-:Y:S04]  /*7d70*/  FADD.FTZ R232, R232, R231 ;  /* 0x000000e7e8e87221 */ /* 0x000fe80000010000 */
[----:B------:R-:W-:Y:S04]  /*7d80*/  FADD.FTZ R211, R233, R232 ;  /* 0x000000e8e9d37221 */ /* 0x000fe80000010000 */
[----:B------:R-:W-:Y:S01]  /*7d90*/  FADD.FTZ R211, R234, R211 ;  /* 0x000000d3ead37221 */ /* 0x000fe20000010000 */
[----:B------:R-:W-:-:S05]  /*7da0*/  @P0 BRA `(.L_x_1458) ;  /* 0xffffcbe000000947 */ /* 0x000fca000383ffff */
.L_x_1449:
        /* <DEDUP_REMOVED lines=26> */
.L_x_1460:
[----:B------:R-:W-:Y:S02]  /*7f50*/  ULDC UR4, c[0x0][0x32c] ;  /* 0x0000cb0000047ab9 */ /* 0x000fe40000000800 */
[----:B------:R-:W-:-:S03]  /*7f60*/  UISETP.NE.AND UP0, UPT, UR4, 0x1, UPT ;  /* 0x000000010400788c */ /* 0x000fc6000bf05270 */
[----:B------:R-:W-:Y:S02]  /*7f70*/  ULDC.64 UR4, c[0x0][0x330] ;  /* 0x0000cc0000047ab9 */ /* 0x000fe40000000a00 */
[----:B------:R-:W-:-:S07]  /*7f80*/  UIMAD.WIDE.U32 UR18, UR7, UR4, URZ ;  /* 0x00000004071272a5 */ /* 0x000fce000f8e003f */
[----:B------:R-:W-:Y:S02]  /*7f90*/  @UP0 UMOV UR15, UR19 ;  /* 0x00000013000f0c82 */ /* 0x000fe40008000000 */
[----:B------:R-:W-:Y:S02]  /*7fa0*/  @UP0 USHF.R.U32.HI UR7, URZ, UR5, UR15 ;  /* 0x000000053f070299 */ /* 0x000fe4000801160f */
.L_x_1461:
[----:B------:R-:W-:Y:S02]  /*7fb0*/  ULDC UR4, c[0x0][0x32c] ;  /* 0x0000cb0000047ab9 */ /* 0x000fe40000000800 */
[----:B------:R-:W-:-:S04]  /*7fc0*/  UIMAD UR4, UR7, UR4, URZ ;  /* 0x00000004070472a4 */ /* 0x000fc8000f8e023f */
[----:B------:R-:W-:-:S04]  /*7fd0*/  UISETP.LT.AND UP0, UPT, UR6, UR4, UPT ;  /* 0x000000040600728c */ /* 0x000fc8000bf01270 */
[----:B------:R-:W-:-:S04]  /*7fe0*/  USEL UR6, UR6, UR4, !UP0 ;  /* 0x0000000406067287 */ /* 0x000fc8000c000000 */
.L_x_1459:
        /* <DEDUP_REMOVED lines=22> */
.L_x_1463:
        /* <DEDUP_REMOVED lines=18> */
[C---:B------:R-:W-:Y:S03]  /*8270*/  @!P0 LEA R164, P4, R29.reuse, c[0x0][0x1f8], 0x1 ;  /* 0x00007e001da48a11 */ /* 0x040fe600078808ff */
[----:B------:R-:W2:Y:S01]  /*8280*/  LDSM.16.M88.4 R16, [R197+0x6900] ;  /* 0x00690000c510783b */ /* 0x000ea20000000200 */
[----:B------:R-:W-:Y:S02]  /*8290*/  @!P0 LEA.HI.X R165, R29, c[0x0][0x1fc], R28, 0x1, P4 ;  /* 0x00007f001da58a11 */ /* 0x000fe400020f0c1c */
[C---:B------:R-:W-:Y:S02]  /*82a0*/  @!P0 LEA R168, P4, R0.reuse, c[0x0][0x1f8], 0x1 ;  /* 0x00007e0000a88a11 */ /* 0x040fe400078808ff */
[----:B------:R-:W-:Y:S03]  /*82b0*/  @!P0 IADD3.X R29, R215, UR13, RZ, P5, !PT ;  /* 0x0000000dd71d8c10 */ /* 0x000fe6000affe4ff */
[----:B------:R-:W3:Y:S01]  /*82c0*/  LDSM.16.M88.4 R24, [R197+0x7100] ;  /* 0x00710000c518783b */ /* 0x000ee20000000200 */
[----:B------:R-:W-:Y:S02]  /*82d0*/  @!P0 LEA.HI.X R169, R0, c[0x0][0x1fc], R29, 0x1, P4 ;  /* 0x00007f0000a98a11 */ /* 0x000fe400020f0c1d */
[----:B------:R-:W-:Y:S05]  /*82e0*/  @!P0 IADD3 R0, P5, R218, UR19, RZ ;  /* 0x00000013da008c10 */ /* 0x000fea000ffbe0ff */
[----:B------:R-:W4:Y:S08]  /*82f0*/  LDSM.16.M88.4 R136, [R197+0x7900] ;  /* 0x00790000c588783b */ /* 0x000f300000000200 */
[----:B------:R-:W-:Y:S01]  /*8300*/  LDSM.16.M88.4 R140, [R194+0xc100] ;  /* 0x00c10000c28c783b */ /* 0x000fe20000000200 */
[C---:B-1----:R-:W-:Y:S07]  /*8310*/  HMMA.16816.F32 R4, R32.reuse, R8, RZ ;  /* 0x000000082004723c */ /* 0x042fee00000018ff */
[----:B------:R-:W1:Y:S01]  /*8320*/  LDSM.16.M88.4 R144, [R196] ;  /* 0x00000000c490783b */ /* 0x000e620000000200 */
[C---:B------:R-:W-:Y:S07]  /*8330*/  HMMA.16816.F32 R8, R32.reuse, R10, RZ ;  /* 0x0000000a2008723c */ /* 0x040fee00000018ff */
[----:B------:R-:W5:Y:S01]  /*8340*/  LDSM.16.M88.4 R148, [R187] ;  /* 0x00000000bb94783b */ /* 0x000f620000000200 */
[C---:B--2---:R-:W-:Y:S07]  /*8350*/  HMMA.16816.F32 R12, R32.reuse, R16, RZ ;  /* 0x00000010200c723c */ /* 0x044fee00000018ff */
[----:B------:R-:W2:Y:S01]  /*8360*/  LDSM.16.M88.4 R152, [R186] ;  /* 0x00000000ba98783b */ /* 0x000ea20000000200 */
[C---:B------:R-:W-:Y:S08]  /*8370*/  HMMA.16816.F32 R16, R32.reuse, R18, RZ ;  /* 0x000000122010723c */ /* 0x040ff000000018ff */
[C---:B---3--:R-:W-:Y:S07]  /*8380*/  HMMA.16816.F32 R20, R32.reuse, R24, RZ ;  /* 0x000000182014723c */ /* 0x048fee00000018ff */
[C---:B------:R-:W-:Y:S01]  /*8390*/  @!P0 IADD3.X R25, R217.reuse, UR13, RZ, P6, !PT ;  /* 0x0000000dd9198c10 */ /* 0x040fe2000b7fe4ff */
[----:B------:R-:W-:Y:S01]  /*83a0*/  @!UP3 ULEA.HI.X UR13, UR6, UR13, UR7, 0x5, UP0 ;  /* 0x0000000d060db291 */ /* 0x000fe200080f2c07 */
[C---:B------:R-:W-:Y:S01]  /*83b0*/  @!P0 LEA R166, P6, R2.reuse, c[0x0][0x1f8], 0x1 ;  /* 0x00007e0002a68a11 */ /* 0x040fe200078c08ff */
[----:B------:R-:W-:Y:S03]  /*83c0*/  UISETP.GT.AND UP3, UPT, UR18, UR8, UPT ;  /* 0x000000081200728c */ /* 0x000fe6000bf64270 */
[----:B------:R-:W-:Y:S02]  /*83d0*/  @!P0 LEA.HI.X R167, R2, c[0x0][0x1fc], R25, 0x1, P6 ;  /* 0x00007f0002a78a11 */ /* 0x000fe400030f0c19 */
[C---:B------:R-:W-:Y:S01]  /*83e0*/  HMMA.16816.F32 R24, R32.reuse, R26, RZ ;  /* 0x0000001a2018723c */ /* 0x040fe200000018ff */
[----:B------:R-:W-:Y:S02]  /*83f0*/  @!P0 IADD3 R2, P4, R216, UR19, RZ ;  /* 0x00000013d8028c10 */ /* 0x000fe4000ff9e0ff */
[----:B------:R-:W-:Y:S02]  /*8400*/  @!P0 IADD3 R132, P6, R206, UR19, RZ ;  /* 0x00000013ce848c10 */ /* 0x000fe4000ffde0ff */
[----:B------:R-:W-:Y:S02]  /*8410*/  @!P0 IADD3.X R135, R217, UR13, RZ, P5, !PT ;  /* 0x0000000dd9878c10 */ /* 0x000fe4000affe4ff */
[----:B------:R-:W-:Y:S01]  /*8420*/  @!P0 IADD3.X R157, R209, UR13, RZ, P6, !PT ;  /* 0x0000000dd19d8c10 */ /* 0x000fe2000b7fe4ff */
[C---:B----4-:R-:W-:Y:S01]  /*8430*/  HMMA.16816.F32 R28, R32.reuse, R136, RZ ;  /* 0x00000088201c723c */ /* 0x050fe200000018ff */
[----:B------:R-:W-:Y:S03]  /*8440*/  @!P0 LEA R174, P6, R132, c[0x0][0x1f8], 0x1 ;  /* 0x00007e0084ae8a11 */ /* 0x000fe600078c08ff */
[----:B------:R-:W-:Y:S02]  /*8450*/  @!P0 LEA R172, P5, R0, c[0x0][0x1f8], 0x1 ;  /* 0x00007e0000ac8a11 */ /* 0x000fe400078a08ff */
[----:B------:R-:W-:Y:S02]  /*8460*/  @!P0 LEA.HI.X R175, R132, c[0x0][0x1fc], R157, 0x1, P6 ;  /* 0x00007f0084af8a11 */ /* 0x000fe400030f0c9d */
[----:B------:R-:W-:Y:S01]  /*8470*/  HMMA.16816.F32 R32, R32, R138, RZ ;  /* 0x0000008a2020723c */ /* 0x000fe200000018ff */
[----:B------:R-:W-:Y:S01]  /*8480*/  @!P0 IADD3.X R137, R215, UR13, RZ, P4, !PT ;  /* 0x0000000dd7898c10 */ /* 0x000fe2000a7fe4ff */
[----:B------:R-:W-:Y:S02]  /*8490*/  UIADD3 UR13, UR18, -0x1, URZ ;  /* 0xffffffff120d7890 */ /* 0x000fe4000fffe03f */
[----:B------:R-:W-:Y:S02]  /*84a0*/  @!P0 LEA R170, P4, R2, c[0x0][0x1f8], 0x1 ;  /* 0x00007e0002aa8a11 */ /* 0x000fe400078808ff */
[----:B------:R-:W-:Y:S01]  /*84b0*/  @!P0 LEA.HI.X R173, R0, c[0x0][0x1fc], R135, 0x1, P5 ;  /* 0x00007f0000ad8a11 */ /* 0x000fe200028f0c87 */
[----:B------:R-:W-:Y:S01]  /*84c0*/  @UP3 UIMAD.WIDE.U32 UR22, UR13, UR4, URZ ;  /* 0x000000040d1632a5 */ /* 0x000fe2000f8e003f */
[C---:B-1----:R-:W-:Y:S01]  /*84d0*/  HMMA.16816.F32 R4, R140.reuse, R144, R4 ;  /* 0x000000908c04723c */ /* 0x042fe20000001804 */
[----:B------:R-:W-:Y:S02]  /*84e0*/  @UP3 USHF.R.S32.HI UR19, URZ, 0x1f, UR13 ;  /* 0x0000001f3f133899 */ /* 0x000fe4000801140d */
[----:B------:R-:W-:Y:S02]  /*84f0*/  @UP3 USHF.L.U32 UR20, UR22, 0x6, URZ ;  /* 0x0000000616143899 */ /* 0x000fe4000800063f */
[----:B------:R-:W-:Y:S01]  /*8500*/  @!P0 LEA.HI.X R171, R2, c[0x0][0x1fc], R137, 0x1, P4 ;  /* 0x00007f0002ab8a11 */ /* 0x000fe200020f0c89 */
[----:B------:R-:W-:Y:S01]  /*8510*/  @UP3 UIMAD UR19, UR19, UR4, URZ ;  /* 0x00000004131332a4 */ /* 0x000fe2000f8e023f */
[----:B------:R-:W1:Y:S01]  /*8520*/  LDSM.16.M88.4 R136, [R185] ;  /* 0x00000000b988783b */ /* 0x000e620000000200 */
[C---:B------:R-:W-:Y:S02]  /*8530*/  HMMA.16816.F32 R8, R140.reuse, R146, R8 ;  /* 0x000000928c08723c */ /* 0x040fe40000001808 */
[----:B------:R-:W-:Y:S04]  /*8540*/  @UP3 UIMAD UR19, UR13, UR5, UR19 ;  /* 0x000000050d1332a4 */ /* 0x000fe8000f8e0213 */
[----:B------:R-:W-:Y:S01]  /*8550*/  @UP3 UIADD3 UR19, UR23, UR19, URZ ;  /* 0x0000001317133290 */ /* 0x000fe2000fffe03f */
[----:B------:R-:W-:Y:S01]  /*8560*/  @!PT LDS RZ, [RZ] ;  /* 0x00000000fffff984 */ /* 0x000fe20000000800 */
[----:B------:R-:W-:Y:S01]  /*8570*/  @!PT LDS RZ, [RZ] ;  /* 0x00000000fffff984 */ /* 0x000fe20000000800 */
[----:B------:R-:W-:Y:S01]  /*8580*/  @!PT LDS RZ, [RZ] ;  /* 0x00000000fffff984 */ /* 0x000fe20000000800 */
[----:B------:R3:W-:Y:S01]  /*8590*/  @!P0 LDGSTS.E.BYPASS.LTC128B.128 [R199+0x100], [R164.64], !P3 ;  /* 0x00100000a4c78fae */ /* 0x0007e2000d901d50 */
[C---:B-----5:R-:W-:Y:S02]  /*85a0*/  HMMA.16816.F32 R12, R140.reuse, R148, R12 ;  /* 0x000000948c0c723c */ /* 0x060fe4000000180c */
[----:B------:R-:W-:Y:S05]  /*85b0*/  @UP3 USHF.L.U64.HI UR19, UR22, 0x6, UR19 ;  /* 0x0000000616133899 */ /* 0x000fea0008010213 */
[----:B------:R3:W-:Y:S01]  /*85c0*/  @!P0 LDGSTS.E.BYPASS.LTC128B.128 [R199+0x2100], [R166.64], !P2 ;  /* 0x02100000a6c78fae */ /* 0x0007e2000d101d50 */
[C---:B------:R-:W-:Y:S07]  /*85d0*/  HMMA.16816.F32 R16, R140.reuse, R150, R16 ;  /* 0x000000968c10723c */ /* 0x040fee0000001810 */
[----:B------:R4:W-:Y:S01]  /*85e0*/  @!P0 LDGSTS.E.BYPASS.LTC128B.128 [R199+0x4100], [R168.64], !P1 ;  /* 0x04100000a8c78fae */ /* 0x0009e2000c901d50 */
[C---:B--2---:R-:W-:Y:S07]  /*85f0*/  HMMA.16816.F32 R20, R140.reuse, R152, R20 ;  /* 0x000000988c14723c */ /* 0x044fee0000001814 */
[----:B------:R2:W-:Y:S01]  /*8600*/  @!P0 LDGSTS.E.BYPASS.LTC128B.128 [R199+0x1100], [R174.64], !P3 ;  /* 0x01100000aec78fae */ /* 0x0005e2000d901d50 */
[C---:B------:R-:W-:Y:S07]  /*8610*/  HMMA.16816.F32 R24, R140.reuse, R154, R24 ;  /* 0x0000009a8c18723c */ /* 0x040fee0000001818 */
[----:B------:R2:W-:Y:S01]  /*8620*/  @!P0 LDGSTS.E.BYPASS.LTC128B.128 [R199+0x3100], [R172.64], !P2 ;  /* 0x03100000acc78fae */ /* 0x0005e2000d101d50 */
[C---:B-1----:R-:W-:Y:S07]  /*8630*/  HMMA.16816.F32 R28, R140.reuse, R136, R28 ;  /* 0x000000888c1c723c */ /* 0x042fee000000181c */
[----:B------:R4:W-:Y:S01]  /*8640*/  @!P0 LDGSTS.E.BYPASS.LTC128B.128 [R199+0x5100], [R170.64], !P1 ;  /* 0x05100000aac78fae */ /* 0x0009e2000c901d50 */
[----:B------:R-:W-:Y:S01]  /*8650*/  HMMA.16816.F32 R32, R140, R138, R32 ;  /* 0x0000008a8c20723c */ /* 0x000fe20000001820 */
[----:B------:R-:W-:Y:S06]  /*8660*/  PLOP3.LUT P0, PT, PT, PT, UP3, 0x80, 0x0 ;  /* 0x000000000000781c */ /* 0x000fec0003f0f038 */
[----:B------:R-:W-:Y:S08]  /*8670*/  LDSM.16.M88.4 R156, [R193+0xc100] ;  /* 0x00c10000c19c783b */ /* 0x000ff00000000200 */
[----:B------:R-:W1:Y:S08]  /*8680*/  LDSM.16.M88.4 R160, [R192+0x6100] ;  /* 0x00610000c0a0783b */ /* 0x000e700000000200 */
[----:B------:R-:W5:Y:S08]  /*8690*/  LDSM.16.M88.4 R144, [R192+0x6900] ;  /* 0x00690000c090783b */ /* 0x000f700000000200 */
[----:B---3--:R-:W3:Y:S08]  /*86a0*/  LDSM.16.M88.4 R164, [R192+0x7100] ;  /* 0x00710000c0a4783b */ /* 0x008ef00000000200 */
[----:B------:R-:W0:Y:S08]  /*86b0*/  LDGDEPBAR ;  /* 0x00000000000079af */ /* 0x000e300000000000 */
[----:B------:R-:W2:Y:S01]  /*86c0*/  LDSM.16.M88.4 R148, [R192+0x7900] ;  /* 0x00790000c094783b */ /* 0x000ea20000000200 */
[C---:B-1----:R-:W-:Y:S07]  /*86d0*/  HMMA.16816.F32 R4, R156.reuse, R160, R4 ;  /* 0x000000a09c04723c */ /* 0x042fee0000001804 */
[----:B------:R-:W-:Y:S01]  /*86e0*/  LDSM.16.M88.4 R152, [R191+0xc100] ;  /* 0x00c10000bf98783b */ /* 0x000fe20000000200 */
[C---:B------:R-:W-:Y:S07]  /*86f0*/  HMMA.16816.F32 R8, R156.reuse, R162, R8 ;  /* 0x000000a29c08723c */ /* 0x040fee0000001808 */
[----:B----4-:R-:W1:Y:S01]  /*8700*/  LDSM.16.M88.4 R168, [R184] ;  /* 0x00000000b8a8783b */ /* 0x010e620000000200 */
[C---:B-----5:R-:W-:Y:S07]  /*8710*/  HMMA.16816.F32 R12, R156.reuse, R144, R12 ;  /* 0x000000909c0c723c */ /* 0x060fee000000180c */
[----:B------:R-:W4:Y:S01]  /*8720*/  LDSM.16.M88.4 R136, [R184+0x800] ;  /* 0x00080000b888783b */ /* 0x000f220000000200 */
[C---:B------:R-:W-:Y:S07]  /*8730*/  HMMA.16816.F32 R16, R156.reuse, R146, R16 ;  /* 0x000000929c10723c */ /* 0x040fee0000001810 */
[----:B------:R-:W5:Y:S01]  /*8740*/  LDSM.16.M88.4 R140, [R184+0x1000] ;  /* 0x00100000b88c783b */ /* 0x000f620000000200 */
[C---:B---3--:R-:W-:Y:S07]  /*8750*/  HMMA.16816.F32 R20, R156.reuse, R164, R20 ;  /* 0x000000a49c14723c */ /* 0x048fee0000001814 */
[----:B------:R-:W3:Y:S01]  /*8760*/  LDSM.16.M88.4 R144, [R184+0x1800] ;  /* 0x00180000b890783b */ /* 0x000ee20000000200 */
[C---:B------:R-:W-:Y:S07]  /*8770*/  HMMA.16816.F32 R24, R156.reuse, R166, R24 ;  /* 0x000000a69c18723c */ /* 0x040fee0000001818 */
[----:B------:R-:W-:Y:S01]  /*8780*/  LDSM.16.M88.4 R160, [R197+0x8900] ;  /* 0x00890000c5a0783b */ /* 0x000fe20000000200 */
[C---:B--2---:R-:W-:Y:S07]  /*8790*/  HMMA.16816.F32 R28, R156.reuse, R148, R28 ;  /* 0x000000949c1c723c */ /* 0x044fee000000181c */
[----:B------:R-:W-:Y:S01]  /*87a0*/  LDSM.16.M88.4 R164, [R194+0x10100] ;  /* 0x01010000c2a4783b */ /* 0x000fe20000000200 */
[----:B------:R-:W-:Y:S07]  /*87b0*/  HMMA.16816.F32 R32, R156, R150, R32 ;  /* 0x000000969c20723c */ /* 0x000fee0000001820 */
[----:B------:R-:W-:Y:S01]  /*87c0*/  LDSM.16.M88.4 R148, [R198+0x10100] ;  /* 0x01010000c694783b */ /* 0x000fe20000000200 */
[C---:B-1----:R-:W-:Y:S07]  /*87d0*/  HMMA.16816.F32 R4, R152.reuse, R168, R4 ;  /* 0x000000a89804723c */ /* 0x042fee0000001804 */
[----:B------:R-:W1:Y:S01]  /*87e0*/  LDSM.16.M88.4 R156, [R197+0x8100] ;  /* 0x00810000c59c783b */ /* 0x000e620000000200 */
[C---:B------:R-:W-:Y:S07]  /*87f0*/  HMMA.16816.F32 R8, R152.reuse, R170, R8 ;  /* 0x000000aa9808723c */ /* 0x040fee0000001808 */
[----:B------:R-:W-:Y:S01]  /*8800*/  LDSM.16.M88.4 R168, [R183] ;  /* 0x00000000b7a8783b */ /* 0x000fe20000000200 */
[C---:B----4-:R-:W-:Y:S07]  /*8810*/  HMMA.16816.F32 R12, R152.reuse, R136, R12 ;  /* 0x00000088980c723c */ /* 0x050fee000000180c */
[----:B------:R-:W-:Y:S01]  /*8820*/  LDSM.16.M88.4 R172, [R184+0x4000] ;  /* 0x00400000b8ac783b */ /* 0x000fe20000000200 */
[C---:B------:R-:W-:Y:S07]  /*8830*/  HMMA.16816.F32 R16, R152.reuse, R138, R16 ;  /* 0x0000008a9810723c */ /* 0x040fee0000001810 */
[----:B------:R-:W2:Y:S01]  /*8840*/  LDSM.16.M88.4 R136, [R197+0x9100] ;  /* 0x00910000c588783b */ /* 0x000ea20000000200 */
[C---:B-----5:R-:W-:Y:S08]  /*8850*/  HMMA.16816.F32 R20, R152.reuse, R140, R20 ;  /* 0x0000008c9814723c */ /* 0x060ff00000001814 */
[C---:B------:R-:W-:Y:S01]  /*8860*/  HMMA.16816.F32 R24, R152.reuse, R142, R24 ;  /* 0x0000008e9818723c */ /* 0x040fe20000001818 */
[----:B------:R-:W4:Y:S07]  /*8870*/  LDSM.16.M88.4 R140, [R197+0x9900] ;  /* 0x00990000c58c783b */ /* 0x000f2e0000000200 */
[C---:B---3--:R-:W-:Y:S08]  /*8880*/  HMMA.16816.F32 R28, R152.reuse, R144, R28 ;  /* 0x00000090981c723c */ /* 0x048ff0000000181c */
[----:B------:R-:W-:Y:S01]  /*8890*/  HMMA.16816.F32 R32, R152, R146, R32 ;  /* 0x000000929820723c */ /* 0x000fe20000001820 */
[----:B------:R-:W3:Y:S07]  /*88a0*/  LDSM.16.M88.4 R144, [R182] ;  /* 0x00000000b690783b */ /* 0x000eee0000000200 */
[C---:B-1----:R-:W-:Y:S01]  /*88b0*/  HMMA.16816.F32 R4, R148.reuse, R156, R4 ;  /* 0x0000009c9404723c */ /* 0x042fe20000001804 */
[----:B------:R-:W1:Y:S07]  /*88c0*/  LDSM.16.M88.4 R152, [R181] ;  /* 0x00000000b598783b */ /* 0x000e6e0000000200 */
[C---:B------:R-:W-:Y:S01]  /*88d0*/  HMMA.16816.F32 R8, R148.reuse, R158, R8 ;  /* 0x0000009e9408723c */ /* 0x040fe20000001808 */
[----:B------:R-:W5:Y:S07]  /*88e0*/  LDSM.16.M88.4 R156, [R180] ;  /* 0x00000000b49c783b */ /* 0x000f6e0000000200 */
[C---:B------:R-:W-:Y:S08]  /*88f0*/  HMMA.16816.F32 R12, R148.reuse, R160, R12 ;  /* 0x000000a0940c723c */ /* 0x040ff0000000180c */
[C---:B------:R-:W-:Y:S01]  /*8900*/  HMMA.16816.F32 R16, R148.reuse, R162, R16 ;  /* 0x000000a29410723c */ /* 0x040fe20000001810 */
[----:B------:R-:W-:Y:S07]  /*8910*/  LDSM.16.M88.4 R160, [R192+0x8100] ;  /* 0x00810000c0a0783b */ /* 0x000fee0000000200 */
[C---:B--2---:R-:W-:Y:S08]  /*8920*/  HMMA.16816.F32 R20, R148.reuse, R136, R20 ;  /* 0x000000889414723c */ /* 0x044ff00000001814 */
[C---:B------:R-:W-:Y:S01]  /*8930*/  HMMA.16816.F32 R24, R148.reuse, R138, R24 ;  /* 0x0000008a9418723c */ /* 0x040fe20000001818 */
[----:B------:R-:W2:Y:S07]  /*8940*/  LDSM.16.M88.4 R136, [R193+0x10100] ;  /* 0x01010000c188783b */ /* 0x000eae0000000200 */
[C---:B----4-:R-:W-:Y:S08]  /*8950*/  HMMA.16816.F32 R28, R148.reuse, R140, R28 ;  /* 0x0000008c941c723c */ /* 0x050ff0000000181c */
[----:B------:R-:W-:Y:S01]  /*8960*/  HMMA.16816.F32 R32, R148, R142, R32 ;  /* 0x0000008e9420723c */ /* 0x000fe20000001820 */
[----:B------:R-:W4:Y:S07]  /*8970*/  LDSM.16.M88.4 R140, [R192+0x8900] ;  /* 0x00890000c08c783b */ /* 0x000f2e0000000200 */
[C---:B------:R-:W-:Y:S01]  /*8980*/  HMMA.16816.F32 R4, R164.reuse, R168, R4 ;  /* 0x000000a8a404723c */ /* 0x040fe20000001804 */
[----:B------:R-:W-:Y:S07]  /*8990*/  LDSM.16.M88.4 R148, [R192+0x9900] ;  /* 0x00990000c094783b */ /* 0x000fee0000000200 */
        /* <DEDUP_REMOVED lines=11> */
[C---:B--2---:R-:W-:Y:S01]  /*8a50*/  HMMA.16816.F32 R4, R136.reuse, R160, R4 ;  /* 0x000000a08804723c */ /* 0x044fe20000001804 */
[----:B------:R-:W-:Y:S07]  /*8a60*/  LDSM.16.M88.4 R164, [R197+0xb100] ;  /* 0x00b10000c5a4783b */ /* 0x000fee0000000200 */
[C---:B------:R-:W-:Y:S01]  /*8a70*/  HMMA.16816.F32 R8, R136.reuse, R162, R8 ;  /* 0x000000a28808723c */ /* 0x040fe20000001808 */
[----:B------:R-:W-:Y:S07]  /*8a80*/  LDSM.16.M88.4 R160, [R197+0xa900] ;  /* 0x00a90000c5a0783b */ /* 0x000fee0000000200 */
[C---:B----4-:R-:W-:Y:S08]  /*8a90*/  HMMA.16816.F32 R12, R136.reuse, R140, R12 ;  /* 0x0000008c880c723c */ /* 0x050ff0000000180c */
[C---:B------:R-:W-:Y:S01]  /*8aa0*/  HMMA.16816.F32 R16, R136.reuse, R142, R16 ;  /* 0x0000008e8810723c */ /* 0x040fe20000001810 */
[----:B------:R-:W2:Y:S07]  /*8ab0*/  LDSM.16.M88.4 R140, [R184+0x3000] ;  /* 0x00300000b88c783b */ /* 0x000eae0000000200 */
[C---:B---3--:R-:W-:Y:S08]  /*8ac0*/  HMMA.16816.F32 R20, R136.reuse, R144, R20 ;  /* 0x000000908814723c */ /* 0x048ff00000001814 */
[C---:B------:R-:W-:Y:S01]  /*8ad0*/  HMMA.16816.F32 R24, R136.reuse, R146, R24 ;  /* 0x000000928818723c */ /* 0x040fe20000001818 */
[----:B------:R-:W3:Y:S07]  /*8ae0*/  LDSM.16.M88.4 R144, [R184+0x3800] ;  /* 0x00380000b890783b */ /* 0x000eee0000000200 */
[C---:B------:R-:W-:Y:S08]  /*8af0*/  HMMA.16816.F32 R28, R136.reuse, R148, R28 ;  /* 0x00000094881c723c */ /* 0x040ff0000000181c */
[----:B------:R-:W-:Y:S01]  /*8b00*/  HMMA.16816.F32 R32, R136, R150, R32 ;  /* 0x000000968820723c */ /* 0x000fe20000001820 */
[----:B------:R-:W-:Y:S07]  /*8b10*/  LDSM.16.M88.4 R136, [R198+0x14100] ;  /* 0x01410000c688783b */ /* 0x000fee0000000200 */
[C---:B-1----:R-:W-:Y:S01]  /*8b20*/  HMMA.16816.F32 R4, R152.reuse, R168, R4 ;  /* 0x000000a89804723c */ /* 0x042fe20000001804 */
[----:B------:R-:W1:Y:S07]  /*8b30*/  LDSM.16.M88.4 R148, [R197+0xa100] ;  /* 0x00a10000c594783b */ /* 0x000e6e0000000200 */
[C---:B------:R-:W-:Y:S01]  /*8b40*/  HMMA.16816.F32 R8, R152.reuse, R170, R8 ;  /* 0x000000aa9808723c */ /* 0x040fe20000001808 */
[----:B------:R-:W-:Y:S07]  /*8b50*/  LDSM.16.M88.4 R168, [R179] ;  /* 0x00000000b3a8783b */ /* 0x000fee0000000200 */
[C---:B-----5:R-:W-:Y:S08]  /*8b60*/  HMMA.16816.F32 R12, R152.reuse, R156, R12 ;  /* 0x0000009c980c723c */ /* 0x060ff0000000180c */
[C---:B------:R-:W-:Y:S01]  /*8b70*/  HMMA.16816.F32 R16, R152.reuse, R158, R16 ;  /* 0x0000009e9810723c */ /* 0x040fe20000001810 */
[----:B------:R-:W4:Y:S07]  /*8b80*/  LDSM.16.M88.4 R156, [R197+0xb900] ;  /* 0x00b90000c59c783b */ /* 0x000f2e0000000200 */
[C---:B--2---:R-:W-:Y:S08]  /*8b90*/  HMMA.16816.F32 R20, R152.reuse, R140, R20 ;  /* 0x0000008c9814723c */ /* 0x044ff00000001814 */
[C---:B------:R-:W-:Y:S01]  /*8ba0*/  HMMA.16816.F32 R24, R152.reuse, R142, R24 ;  /* 0x0000008e9818723c */ /* 0x040fe20000001818 */
[----:B------:R-:W2:Y:S07]  /*8bb0*/  LDSM.16.M88.4 R140, [R194+0x14100] ;  /* 0x01410000c28c783b */ /* 0x000eae0000000200 */
[C---:B---3--:R-:W-:Y:S08]  /*8bc0*/  HMMA.16816.F32 R28, R152.reuse, R144, R28 ;  /* 0x00000090981c723c */ /* 0x048ff0000000181c */
[----:B------:R-:W-:Y:S01]  /*8bd0*/  HMMA.16816.F32 R32, R152, R146, R32 ;  /* 0x000000929820723c */ /* 0x000fe20000001820 */
[----:B------:R-:W3:Y:S07]  /*8be0*/  LDSM.16.M88.4 R144, [R178] ;  /* 0x00000000b290783b */ /* 0x000eee0000000200 */
[C---:B-1----:R-:W-:Y:S01]  /*8bf0*/  HMMA.16816.F32 R4, R136.reuse, R148, R4 ;  /* 0x000000948804723c */ /* 0x042fe20000001804 */
[----:B------:R-:W-:Y:S07]  /*8c00*/  LDSM.16.M88.4 R152, [R176] ;  /* 0x00000000b098783b */ /* 0x000fee0000000200 */
[C---:B------:R-:W-:Y:S01]  /*8c10*/  HMMA.16816.F32 R8, R136.reuse, R150, R8 ;  /* 0x000000968808723c */ /* 0x040fe20000001808 */
[----:B------:R-:W1:Y:S07]  /*8c20*/  LDSM.16.M88.4 R148, [R177] ;  /* 0x00000000b194783b */ /* 0x000e6e0000000200 */
[C---:B------:R-:W-:Y:S08]  /*8c30*/  HMMA.16816.F32 R12, R136.reuse, R160, R12 ;  /* 0x000000a0880c723c */ /* 0x040ff0000000180c */
[C---:B------:R-:W-:Y:S01]  /*8c40*/  HMMA.16816.F32 R16, R136.reuse, R162, R16 ;  /* 0x000000a28810723c */ /* 0x040fe20000001810 */
[----:B------:R-:W-:Y:S07]  /*8c50*/  LDSM.16.M88.4 R160, [R193+0x14100] ;  /* 0x01410000c1a0783b */ /* 0x000fee0000000200 */
[C---:B------:R-:W-:Y:S08]  /*8c60*/  HMMA.16816.F32 R20, R136.reuse, R164, R20 ;  /* 0x000000a48814723c */ /* 0x040ff00000001814 */
[C---:B------:R-:W-:Y:S01]  /*8c70*/  HMMA.16816.F32 R24, R136.reuse, R166, R24 ;  /* 0x000000a68818723c */ /* 0x040fe20000001818 */
[----:B------:R-:W5:Y:S07]  /*8c80*/  LDSM.16.M88.4 R164, [R192+0xa100] ;  /* 0x00a10000c0a4783b */ /* 0x000f6e0000000200 */
[C---:B----4-:R-:W-:Y:S08]  /*8c90*/  HMMA.16816.F32 R28, R136.reuse, R156, R28 ;  /* 0x0000009c881c723c */ /* 0x050ff0000000181c */
[----:B------:R-:W-:Y:S01]  /*8ca0*/  HMMA.16816.F32 R32, R136, R158, R32 ;  /* 0x0000009e8820723c */ /* 0x000fe20000001820 */
[----:B------:R-:W4:Y:S07]  /*8cb0*/  LDSM.16.M88.4 R136, [R192+0xa900] ;  /* 0x00a90000c088783b */ /* 0x000f2e0000000200 */
[C---:B--2---:R-:W-:Y:S01]  /*8cc0*/  HMMA.16816.F32 R4, R140.reuse, R168, R4 ;  /* 0x000000a88c04723c */ /* 0x044fe20000001804 */
[----:B------:R-:W2:Y:S07]  /*8cd0*/  LDSM.16.M88.4 R156, [R192+0xb100] ;  /* 0x00b10000c09c783b */ /* 0x000eae0000000200 */
[C---:B------:R-:W-:Y:S01]  /*8ce0*/  HMMA.16816.F32 R8, R140.reuse, R170, R8 ;  /* 0x000000aa8c08723c */ /* 0x040fe20000001808 */
[----:B------:R-:W-:Y:S07]  /*8cf0*/  LDSM.16.M88.4 R168, [R191+0x14100] ;  /* 0x01410000bfa8783b */ /* 0x000fee0000000200 */
[C---:B---3--:R-:W-:Y:S08]  /*8d00*/  HMMA.16816.F32 R12, R140.reuse, R144, R12 ;  /* 0x000000908c0c723c */ /* 0x048ff0000000180c */
[C---:B------:R-:W-:Y:S01]  /*8d10*/  HMMA.16816.F32 R16, R140.reuse, R146, R16 ;  /* 0x000000928c10723c */ /* 0x040fe20000001810 */
[----:B------:R-:W3:Y:S07]  /*8d20*/  LDSM.16.M88.4 R144, [R192+0xb900] ;  /* 0x00b90000c090783b */ /* 0x000eee0000000200 */
[C---:B-1----:R-:W-:Y:S08]  /*8d30*/  HMMA.16816.F32 R20, R140.reuse, R148, R20 ;  /* 0x000000948c14723c */ /* 0x042ff00000001814 */
[C---:B------:R-:W-:Y:S08]  /*8d40*/  HMMA.16816.F32 R24, R140.reuse, R150, R24 ;  /* 0x000000968c18723c */ /* 0x040ff00000001818 */
[C---:B------:R-:W-:Y:S08]  /*8d50*/  HMMA.16816.F32 R28, R140.reuse, R152, R28 ;  /* 0x000000988c1c723c */ /* 0x040ff0000000181c */
[----:B------:R-:W-:Y:S01]  /*8d60*/  HMMA.16816.F32 R32, R140, R154, R32 ;  /* 0x0000009a8c20723c */ /* 0x000fe20000001820 */
[----:B------:R-:W1:Y:S07]  /*8d70*/  LDSM.16.M88.4 R140, [R184+0x4800] ;  /* 0x00480000b88c783b */ /* 0x000e6e0000000200 */
[C---:B-----5:R-:W-:Y:S08]  /*8d80*/  HMMA.16816.F32 R4, R160.reuse, R164, R4 ;  /* 0x000000a4a004723c */ /* 0x060ff00000001804 */
[C---:B------:R-:W-:Y:S08]  /*8d90*/  HMMA.16816.F32 R8, R160.reuse, R166, R8 ;  /* 0x000000a6a008723c */ /* 0x040ff00000001808 */
[C---:B----4-:R-:W-:Y:S08]  /*8da0*/  HMMA.16816.F32 R12, R160.reuse, R136, R12 ;  /* 0x00000088a00c723c */ /* 0x050ff0000000180c */
[C---:B------:R-:W-:Y:S01]  /*8db0*/  HMMA.16816.F32 R16, R160.reuse, R138, R16 ;  /* 0x0000008aa010723c */ /* 0x040fe20000001810 */
[----:B------:R-:W4:Y:S07]  /*8dc0*/  LDSM.16.M88.4 R136, [R184+0x5000] ;  /* 0x00500000b888783b */ /* 0x000f2e0000000200 */
[C---:B--2---:R-:W-:Y:S08]  /*8dd0*/  HMMA.16816.F32 R20, R160.reuse, R156, R20 ;  /* 0x0000009ca014723c */ /* 0x044ff00000001814 */
[C---:B------:R-:W-:Y:S08]  /*8de0*/  HMMA.16816.F32 R24, R160.reuse, R158, R24 ;  /* 0x0000009ea018723c */ /* 0x040ff00000001818 */
[C---:B---3--:R-:W-:Y:S08]  /*8df0*/  HMMA.16816.F32 R28, R160.reuse, R144, R28 ;  /* 0x00000090a01c723c */ /* 0x048ff0000000181c */
[----:B------:R-:W-:Y:S01]  /*8e00*/  HMMA.16816.F32 R32, R160, R146, R32 ;  /* 0x00000092a020723c */ /* 0x000fe20000001820 */
[----:B------:R-:W2:Y:S01]  /*8e10*/  LDSM.16.M88.4 R144, [R184+0x5800] ;  /* 0x00580000b890783b */ /* 0x000ea20000000200 */
[----:B------:R-:W-:Y:S06]  /*8e20*/  DEPBAR.LE SB0, 0x0 ;  /* 0x000080000000791a */ /* 0x000fec0000000000 */
[C---:B------:R-:W-:Y:S01]  /*8e30*/  HMMA.16816.F32 R4, R168.reuse, R172, R4 ;  /* 0x000000aca804723c */ /* 0x040fe20000001804 */
[----:B------:R-:W-:Y:S07]  /*8e40*/  BAR.SYNC.DEFER_BLOCKING 0x0 ;  /* 0x0000000000007b1d */ /* 0x000fee0000010000 */
[C---:B------:R-:W-:Y:S08]  /*8e50*/  HMMA.16816.F32 R8, R168.reuse, R174, R8 ;  /* 0x000000aea808723c */ /* 0x040ff00000001808 */
[C---:B-1----:R-:W-:Y:S08]  /*8e60*/  HMMA.16816.F32 R12, R168.reuse, R140, R12 ;  /* 0x0000008ca80c723c */ /* 0x042ff0000000180c */
[C---:B------:R-:W-:Y:S04]  /*8e70*/  HMMA.16816.F32 R16, R168.reuse, R142, R16 ;  /* 0x0000008ea810723c */ /* 0x040fe80000001810 */
[----:B------:R-:W-:Y:S02]  /*8e80*/  FMNMX.FTZ R0, R4, R3, !PT ;  /* 0x0000000304007209 */ /* 0x000fe40007810000 */
[----:B------:R-:W-:Y:S02]  /*8e90*/  FMNMX.FTZ R2, R6, R133, !PT ;  /* 0x0000008506027209 */ /* 0x000fe40007810000 */
[C---:B----4-:R-:W-:Y:S04]  /*8ea0*/  HMMA.16816.F32 R20, R168.reuse, R136, R20 ;  /* 0x00000088a814723c */ /* 0x050fe80000001814 */
[----:B------:R-:W-:Y:S03]  /*8eb0*/  FMNMX.FTZ R135, R5, R0, !PT ;  /* 0x0000000005877209 */ /* 0x000fe60007810000 */
[----:B------:R-:W-:Y:S01]  /*8ec0*/  FMNMX.FTZ R137, R7, R2, !PT ;  /* 0x0000000207897209 */ /* 0x000fe20007810000 */
[C---:B------:R-:W-:Y:S04]  /*8ed0*/  HMMA.16816.F32 R24, R168.reuse, R138, R24 ;  /* 0x0000008aa818723c */ /* 0x040fe80000001818 */
[----:B------:R-:W-:Y:S02]  /*8ee0*/  FMNMX.FTZ R0, R8, R135, !PT ;  /* 0x0000008708007209 */ /* 0x000fe40007810000 */
[----:B------:R-:W-:Y:S02]  /*8ef0*/  FMNMX.FTZ R2, R10, R137, !PT ;  /* 0x000000890a027209 */ /* 0x000fe40007810000 */
[C---:B--2---:R-:W-:Y:S04]  /*8f00*/  HMMA.16816.F32 R28, R168.reuse, R144, R28 ;  /* 0x00000090a81c723c */ /* 0x044fe8000000181c */
        /* <DEDUP_REMOVED lines=31> */
[----:B--2---:R-:W-:Y:S07]  /*9100*/  FMNMX.FTZ R135, R137, R0, !PT ;  /* 0x0000000089877209 */ /* 0x004fee0007810000 */
[----:B------:R-:W2:Y:S01]  /*9110*/  SHFL.BFLY PT, R132, R135, 0x1, 0x1f ;  /* 0x0c201f0087847f89 */ /* 0x000ea200000e0000 */
[----:B-1----:R-:W-:Y:S05]  /*9120*/  FMNMX.FTZ R0, R141, R2, !PT ;  /* 0x000000028d007209 */ /* 0x002fea0007810000 */
[C---:B------:R-:W-:Y:S02]  /*9130*/  FMUL.FTZ R167, R0.reuse, c[0x0][0x2d0] ;  /* 0x0000b40000a77a20 */ /* 0x040fe40000410000 */
[----:B------:R-:W-:Y:S01]  /*9140*/  FADD.FTZ R2, -R0, R3 ;  /* 0x0000000300027221 */ /* 0x000fe20000010100 */
[----:B--2---:R-:W-:Y:S01]  /*9150*/  FMNMX.FTZ R132, R135, R132, !PT ;  /* 0x0000008487847209 */ /* 0x004fe20007810000 */
[----:B------:R-:W-:Y:S01]  /*9160*/  FFMA.FTZ R162, R4, c[0x0][0x2d0], -R167 ;  /* 0x0000b40004a27a23 */ /* 0x000fe200000108a7 */
[----:B------:R-:W-:Y:S01]  /*9170*/  @P0 IADD3 R4, P4, R200, UR20, RZ ;  /* 0x00000014c8040c10 */ /* 0x000fe2000ff9e0ff */
[----:B------:R-:W-:Y:S01]  /*9180*/  FMUL.FTZ R3, R2, c[0x0][0x2d0] ;  /* 0x0000b40002037a20 */ /* 0x000fe20000410000 */
[----:B------:R-:W-:Y:S01]  /*9190*/  @P0 IADD3 R135, P5, R214, UR20, RZ ;  /* 0x00000014d6870c10 */ /* 0x000fe2000ffbe0ff */
[----:B------:R-:W-:Y:S01]  /*91a0*/  FADD.FTZ R133, -R132, R133 ;  /* 0x0000008584857221 */ /* 0x000fe20000010100 */
[----:B------:R-:W-:Y:S01]  /*91b0*/  @P0 LEA R140, P6, R4, c[0x0][0x1c8], 0x1 ;  /* 0x00007200048c0a11 */ /* 0x000fe200078c08ff */
[--C-:B------:R-:W-:Y:S01]  /*91c0*/  FFMA.FTZ R160, R9, c[0x0][0x2d0], -R167.reuse ;  /* 0x0000b40009a07a23 */ /* 0x100fe200000108a7 */
[----:B------:R-:W-:Y:S01]  /*91d0*/  @P0 IADD3.X R136, R213, UR19, RZ, P5, !PT ;  /* 0x00000013d5880c10 */ /* 0x000fe2000affe4ff */
[----:B------:R-:W-:Y:S01]  /*91e0*/  FMUL.FTZ R2, R133, c[0x0][0x2d0] ;  /* 0x0000b40085027a20 */ /* 0x000fe20000410000 */
[----:B------:R-:W1:Y:S01]  /*91f0*/  MUFU.EX2 R3, R3 ;  /* 0x0000000300037308 */ /* 0x000e620000000800 */
[--C-:B------:R-:W-:Y:S01]  /*9200*/  FFMA.FTZ R133, R5, c[0x0][0x2d0], -R167.reuse ;  /* 0x0000b40005857a23 */ /* 0x100fe200000108a7 */
[----:B------:R-:W-:Y:S01]  /*9210*/  @P0 IADD3.X R5, R203, UR19, RZ, P4, !PT ;  /* 0x00000013cb050c10 */ /* 0x000fe2000a7fe4ff */
[----:B------:R-:W-:Y:S01]  /*9220*/  FMUL.FTZ R165, R132, c[0x0][0x2d0] ;  /* 0x0000b40084a57a20 */ /* 0x000fe20000410000 */
[C---:B------:R-:W-:Y:S01]  /*9230*/  @P0 LEA R142, P4, R135.reuse, c[0x0][0x1c8], 0x1 ;  /* 0x00007200878e0a11 */ /* 0x040fe200078808ff */
[----:B------:R-:W-:Y:S01]  /*9240*/  FFMA.FTZ R170, R16, c[0x0][0x2d0], -R167 ;  /* 0x0000b40010aa7a23 */ /* 0x000fe200000108a7 */
[----:B------:R-:W-:Y:S01]  /*9250*/  @P0 LEA.HI.X R141, R4, c[0x0][0x1cc], R5, 0x1, P6 ;  /* 0x00007300048d0a11 */ /* 0x000fe200030f0c05 */
[----:B------:R-:W-:Y:S01]  /*9260*/  FFMA.FTZ R166, R6, c[0x0][0x2d0], -R165 ;  /* 0x0000b40006a67a23 */ /* 0x000fe200000108a5 */
[----:B------:R-:W-:Y:S01]  /*9270*/  @P0 LEA.HI.X R143, R135, c[0x0][0x1cc], R136, 0x1, P4 ;  /* 0x00007300878f0a11 */ /* 0x000fe200020f0c88 */
[----:B------:R-:W-:Y:S01]  /*9280*/  FFMA.FTZ R135, R8, c[0x0][0x2d0], -R167 ;  /* 0x0000b40008877a23 */ /* 0x000fe200000108a7 */
[----:B------:R-:W-:Y:S01]  /*9290*/  @P0 IADD3 R4, P5, R212, UR20, RZ ;  /* 0x00000014d4040c10 */ /* 0x000fe2000ffbe0ff */
[----:B------:R2:W-:Y:S01]  /*92a0*/  @P0 LDGSTS.E.BYPASS.LTC128B.128 [R199+0x6100], [R140.64], !P3 ;  /* 0x061000008cc70fae */ /* 0x0005e2000d901d50 */
[----:B------:R-:W-:Y:S01]  /*92b0*/  @UP3 UIADD3 UR20, UP0, UR12, UR20, URZ ;  /* 0x000000140c143290 */ /* 0x000fe2000ff1e03f */
[--C-:B------:R-:W-:Y:S01]  /*92c0*/  FFMA.FTZ R161, R7, c[0x0][0x2d0], -R165.reuse ;  /* 0x0000b40007a17a23 */ /* 0x100fe200000108a5 */
[----:B------:R-:W-:Y:S01]  /*92d0*/  @P0 LEA R144, P4, R4, c[0x0][0x1c8], 0x1 ;  /* 0x0000720004900a11 */ /* 0x000fe200078808ff */
[--C-:B------:R-:W-:Y:S01]  /*92e0*/  FFMA.FTZ R163, R10, c[0x0][0x2d0], -R165.reuse ;  /* 0x0000b4000aa37a23 */ /* 0x100fe200000108a5 */
[----:B------:R-:W-:Y:S01]  /*92f0*/  @P0 IADD3.X R5, R134, UR19, RZ, P5, !PT ;  /* 0x0000001386050c10 */ /* 0x000fe2000affe4ff */
[----:B------:R-:W-:Y:S01]  /*9300*/  @UP3 UIADD3.X UR19, UR11, UR19, URZ, UP0, !UPT ;  /* 0x000000130b133290 */ /* 0x000fe200087fe43f */
[----:B------:R-:W-:Y:S01]  /*9310*/  FFMA.FTZ R164, R11, c[0x0][0x2d0], -R165 ;  /* 0x0000b4000ba47a23 */ /* 0x000fe200000108a5 */
[----:B------:R2:W-:Y:S01]  /*9320*/  @P0 LDGSTS.E.BYPASS.LTC128B.128 [R199+0x8100], [R142.64], !P2 ;  /* 0x081000008ec70fae */ /* 0x0005e2000d101d50 */
[----:B------:R-:W-:Y:S01]  /*9330*/  @P0 LEA.HI.X R145, R4, c[0x0][0x1cc], R5, 0x1, P4 ;  /* 0x0000730004910a11 */ /* 0x000fe200020f0c05 */
[----:B------:R-:W3:Y:S01]  /*9340*/  MUFU.EX2 R2, R2 ;  /* 0x0000000200027308 */ /* 0x000ee20000000800 */
[----:B------:R-:W-:Y:S01]  /*9350*/  @P0 IADD3 R4, P6, R200, UR20, RZ ;  /* 0x00000014c8040c10 */ /* 0x000fe2000ffde0ff */
[----:B------:R-:W-:Y:S01]  /*9360*/  FFMA.FTZ R171, R17, c[0x0][0x2d0], -R167 ;  /* 0x0000b40011ab7a23 */ /* 0x000fe200000108a7 */
[----:B------:R-:W-:Y:S01]  /*9370*/  @P0 IADD3 R5, P5, R214, UR20, RZ ;  /* 0x00000014d6050c10 */ /* 0x000fe2000ffbe0ff */
[----:B-1----:R-:W-:Y:S01]  /*9380*/  FMUL.FTZ R100, R3, R100 ;  /* 0x0000006403647220 */ /* 0x002fe20000410000 */
[----:B------:R-:W-:Y:S01]  /*9390*/  @P0 IADD3.X R9, R203, UR19, RZ, P6, !PT ;  /* 0x00000013cb090c10 */ /* 0x000fe2000b7fe4ff */
[----:B------:R1:W-:Y:S01]  /*93a0*/  @P0 LDGSTS.E.BYPASS.LTC128B.128 [R199+0xa100], [R144.64], !P1 ;  /* 0x0a10000090c70fae */ /* 0x0003e2000c901d50 */
[C---:B------:R-:W-:Y:S01]  /*93b0*/  @P0 LEA R150, P6, R4.reuse, c[0x0][0x1c8], 0x1 ;  /* 0x0000720004960a11 */ /* 0x040fe200078c08ff */
[----:B------:R-:W-:Y:S01]  /*93c0*/  FMUL.FTZ R101, R3, R101 ;  /* 0x0000006503657220 */ /* 0x000fe20000410000 */
[----:B------:R-:W-:Y:S01]  /*93d0*/  @P0 IADD3.X R136, R213, UR19, RZ, P5, !PT ;  /* 0x00000013d5880c10 */ /* 0x000fe2000affe4ff */
[----:B------:R-:W-:Y:S01]  /*93e0*/  MUFU.EX2 R162, R162 ;  /* 0x000000a200a27308 */ /* 0x000fe20000000800 */
[----:B------:R-:W-:Y:S01]  /*93f0*/  @P0 LEA.HI.X R151, R4, c[0x0][0x1cc], R9, 0x1, P6 ;  /* 0x0000730004970a11 */ /* 0x000fe200030f0c09 */
[----:B------:R-:W-:Y:S01]  /*9400*/  FMUL.FTZ R4, R3, R128 ;  /* 0x0000008003047220 */ /* 0x000fe20000410000 */
[----:B------:R-:W-:Y:S01]  /*9410*/  @P0 LEA R148, P5, R5, c[0x0][0x1c8], 0x1 ;  /* 0x0000720005940a11 */ /* 0x000fe200078a08ff */
[----:B------:R-:W-:Y:S01]  /*9420*/  FMUL.FTZ R9, R3, R125 ;  /* 0x0000007d03097220 */ /* 0x000fe20000410000 */
[----:B------:R-:W-:Y:S01]  /*9430*/  @P0 IADD3 R8, P4, R212, UR20, RZ ;  /* 0x00000014d4080c10 */ /* 0x000fe2000ff9e0ff */
[----:B------:R4:W-:Y:S01]  /*9440*/  @P0 LDGSTS.E.BYPASS.LTC128B.128 [R199+0x7100], [R150.64], !P3 ;  /* 0x0710000096c70fae */ /* 0x0009e2000d901d50 */
[----:B------:R-:W-:Y:S01]  /*9450*/  @P0 LEA.HI.X R149, R5, c[0x0][0x1cc], R136, 0x1, P5 ;  /* 0x0000730005950a11 */ /* 0x000fe200028f0c88 */
[C---:B------:R-:W-:Y:S01]  /*9460*/  FMUL.FTZ R5, R3.reuse, R129 ;  /* 0x0000008103057220 */ /* 0x040fe20000410000 */
[----:B------:R-:W-:Y:S01]  /*9470*/  @P0 IADD3.X R137, R134, UR19, RZ, P4, !PT ;  /* 0x0000001386890c10 */ /* 0x000fe2000a7fe4ff */
[----:B------:R-:W5:Y:S01]  /*9480*/  MUFU.EX2 R133, R133 ;  /* 0x0000008500857308 */ /* 0x000f620000000800 */
[C---:B------:R-:W-:Y:S01]  /*9490*/  @P0 LEA R146, P4, R8.reuse, c[0x0][0x1c8], 0x1 ;  /* 0x0000720008920a11 */ /* 0x040fe200078808ff */
[C---:B------:R-:W-:Y:S01]  /*94a0*/  FMUL.FTZ R104, R3.reuse, R104 ;  /* 0x0000006803687220 */ /* 0x040fe20000410000 */
[----:B------:R-:W-:Y:S01]  /*94b0*/  UISETP.GT.AND UP0, UPT, UR18, UR15, UPT ;  /* 0x0000000f1200728c */ /* 0x000fe2000bf04270 */
[----:B------:R4:W-:Y:S01]  /*94c0*/  @P0 LDGSTS.E.BYPASS.LTC128B.128 [R199+0x9100], [R148.64], !P2 ;  /* 0x0910000094c70fae */ /* 0x0009e2000d101d50 */
[----:B------:R-:W-:Y:S01]  /*94d0*/  @P0 LEA.HI.X R147, R8, c[0x0][0x1cc], R137, 0x1, P4 ;  /* 0x0000730008930a11 */ /* 0x000fe200020f0c89 */
[C---:B---3--:R-:W-:Y:S01]  /*94e0*/  FMUL.FTZ R6, R2.reuse, R130 ;  /* 0x0000008202067220 */ /* 0x048fe20000410000 */
[----:B------:R-:W-:Y:S01]  /*94f0*/  UMOV UR18, UR13 ;  /* 0x0000000d00127c82 */ /* 0x000fe20008000000 */
[C---:B------:R-:W-:Y:S02]  /*9500*/  FMUL.FTZ R7, R2.reuse, R131 ;  /* 0x0000008302077220 */ /* 0x040fe40000410000 */
[----:B------:R-:W-:Y:S01]  /*9510*/  MUFU.EX2 R135, R135 ;  /* 0x0000008700877308 */ /* 0x000fe20000000800 */
[C---:B------:R-:W-:Y:S01]  /*9520*/  FMUL.FTZ R8, R3.reuse, R124 ;  /* 0x0000007c03087220 */ /* 0x040fe20000410000 */
[----:B------:R1:W-:Y:S01]  /*9530*/  @P0 LDGSTS.E.BYPASS.LTC128B.128 [R199+0xb100], [R146.64], !P1 ;  /* 0x0b10000092c70fae */ /* 0x0003e2000c901d50 */
[C---:B------:R-:W-:Y:S01]  /*9540*/  FMUL.FTZ R10, R2.reuse, R126 ;  /* 0x0000007e020a7220 */ /* 0x040fe20000410000 */
[----:B------:R-:W-:Y:S01]  /*9550*/  PLOP3.LUT P0, PT, PT, PT, UP0, 0x80, 0x0 ;  /* 0x000000000000781c */ /* 0x000fe20003f0f008 */
[C---:B------:R-:W-:Y:S02]  /*9560*/  FMUL.FTZ R11, R2.reuse, R127 ;  /* 0x0000007f020b7220 */ /* 0x040fe40000410000 */
[C---:B------:R-:W-:Y:S02]  /*9570*/  FMUL.FTZ R102, R2.reuse, R102 ;  /* 0x0000006602667220 */ /* 0x040fe40000410000 */
[C---:B------:R-:W-:Y:S01]  /*9580*/  FMUL.FTZ R103, R2.reuse, R103 ;  /* 0x0000006702677220 */ /* 0x040fe20000410000 */
[----:B------:R-:W3:Y:S01]  /*9590*/  LDSM.16.MT88.4 R136, [R195+0x100] ;  /* 0x00010000c388783b */ /* 0x000ee20000004200 */
[----:B------:R-:W4:Y:S01]  /*95a0*/  MUFU.EX2 R160, R160 ;  /* 0x000000a000a07308 */ /* 0x000f220000000800 */
[----:B------:R-:W-:Y:S01]  /*95b0*/  FMUL.FTZ R105, R3, R105 ;  /* 0x0000006903697220 */ /* 0x000fe20000410000 */
[----:B-----5:R-:W-:Y:S01]  /*95c0*/  F2FP.PACK_AB R128, R133, R162 ;  /* 0x000000a28580723e */ /* 0x020fe200000000ff */
[C---:B------:R-:W-:Y:S02]  /*95d0*/  FMUL.FTZ R106, R2.reuse, R106 ;  /* 0x0000006a026a7220 */ /* 0x040fe40000410000 */
[C---:B------:R-:W-:Y:S02]  /*95e0*/  FMUL.FTZ R107, R2.reuse, R107 ;  /* 0x0000006b026b7220 */ /* 0x040fe40000410000 */
[----:B--2---:R-:W2:Y:S01]  /*95f0*/  LDSM.16.MT88.4 R140, [R190+0x100] ;  /* 0x00010000be8c783b */ /* 0x004ea20000004200 */
[C---:B------:R-:W-:Y:S02]  /*9600*/  FMUL.FTZ R108, R3.reuse, R108 ;  /* 0x0000006c036c7220 */ /* 0x040fe40000410000 */
[----:B------:R-:W-:Y:S01]  /*9610*/  MUFU.EX2 R166, R166 ;  /* 0x000000a600a67308 */ /* 0x000fe20000000800 */
[----:B------:R-:W-:Y:S02]  /*9620*/  FMUL.FTZ R109, R3, R109 ;  /* 0x0000006d036d7220 */ /* 0x000fe40000410000 */
[C---:B------:R-:W-:Y:S02]  /*9630*/  FMUL.FTZ R110, R2.reuse, R110 ;  /* 0x0000006e026e7220 */ /* 0x040fe40000410000 */
[----:B------:R-:W-:Y:S01]  /*9640*/  LDSM.16.MT88.4 R124, [R188+0x100] ;  /* 0x00010000bc7c783b */ /* 0x000fe20000004200 */
[----:B------:R-:W-:Y:S02]  /*9650*/  FMUL.FTZ R111, R2, R111 ;  /* 0x0000006f026f7220 */ /* 0x000fe40000410000 */
[--C-:B------:R-:W-:Y:S02]  /*9660*/  FFMA.FTZ R174, R18, c[0x0][0x2d0], -R165.reuse ;  /* 0x0000b40012ae7a23 */ /* 0x100fe400000108a5 */
[----:B------:R-:W5:Y:S01]  /*9670*/  MUFU.EX2 R161, R161 ;  /* 0x000000a100a17308 */ /* 0x000f620000000800 */
[----:B------:R-:W-:Y:S02]  /*9680*/  FFMA.FTZ R175, R19, c[0x0][0x2d0], -R165 ;  /* 0x0000b40013af7a23 */ /* 0x000fe400000108a5 */
[----:B-1----:R-:W1:Y:S01]  /*9690*/  LDSM.16.MT88.4 R144, [R189+0x100] ;  /* 0x00010000bd90783b */ /* 0x002e620000004200 */
[----:B----4-:R-:W-:Y:S01]  /*96a0*/  F2FP.PACK_AB R130, R160, R135 ;  /* 0x00000087a082723e */ /* 0x010fe200000000ff */
[--C-:B------:R-:W-:Y:S02]  /*96b0*/  FFMA.FTZ R219, R28, c[0x0][0x2d0], -R167.reuse ;  /* 0x0000b4001cdb7a23 */ /* 0x100fe400000108a7 */
[--C-:B------:R-:W-:Y:S02]  /*96c0*/  FFMA.FTZ R220, R29, c[0x0][0x2d0], -R167.reuse ;  /* 0x0000b4001ddc7a23 */ /* 0x100fe400000108a7 */
[----:B------:R-:W-:Y:S01]  /*96d0*/  FFMA.FTZ R221, R32, c[0x0][0x2d0], -R167 ;  /* 0x0000b40020dd7a23 */ /* 0x000fe200000108a7 */
[----:B------:R-:W-:Y:S01]  /*96e0*/  MUFU.EX2 R163, R163 ;  /* 0x000000a300a37308 */ /* 0x000fe20000000800 */
[----:B------:R-:W-:Y:S01]  /*96f0*/  LDSM.16.MT88.4 R16, [R190+0x900] ;  /* 0x00090000be10783b */ /* 0x000fe20000004200 */
[--C-:B------:R-:W-:Y:S02]  /*9700*/  FFMA.FTZ R223, R30, c[0x0][0x2d0], -R165.reuse ;  /* 0x0000b4001edf7a23 */ /* 0x100fe400000108a5 */
[--C-:B------:R-:W-:Y:S02]  /*9710*/  FFMA.FTZ R224, R31, c[0x0][0x2d0], -R165.reuse ;  /* 0x0000b4001fe07a23 */ /* 0x100fe400000108a5 */
[----:B------:R-:W-:Y:S02]  /*9720*/  FFMA.FTZ R225, R34, c[0x0][0x2d0], -R165 ;  /* 0x0000b40022e17a23 */ /* 0x000fe400000108a5 */
[C---:B------:R-:W-:Y:S01]  /*9730*/  FMUL.FTZ R112, R3.reuse, R112 ;  /* 0x0000007003707220 */ /* 0x040fe20000410000 */
[----:B------:R-:W-:Y:S01]  /*9740*/  LDSM.16.MT88.4 R148, [R195+0x2900] ;  /* 0x00290000c394783b */ /* 0x000fe20000004200 */
[----:B------:R-:W4:Y:S01]  /*9750*/  MUFU.EX2 R164, R164 ;  /* 0x000000a400a47308 */ /* 0x000f220000000800 */
[----:B------:R-:W-:Y:S02]  /*9760*/  FMUL.FTZ R113, R3, R113 ;  /* 0x0000007103717220 */ /* 0x000fe40000410000 */
[C---:B------:R-:W-:Y:S01]  /*9770*/  FMUL.FTZ R114, R2.reuse, R114 ;  /* 0x0000007202727220 */ /* 0x040fe20000410000 */
[----:B-----5:R-:W-:Y:S01]  /*9780*/  F2FP.PACK_AB R129, R161, R166 ;  /* 0x000000a6a181723e */ /* 0x020fe200000000ff */
[C---:B------:R-:W-:Y:S02]  /*9790*/  FMUL.FTZ R115, R2.reuse, R115 ;  /* 0x0000007302737220 */ /* 0x040fe40000410000 */
        /* <DEDUP_REMOVED lines=10> */
[----:B------:R-:W5:Y:S01]  /*9840*/  MUFU.EX2 R171, R171 ;  /* 0x000000ab00ab7308 */ /* 0x000f620000000800 */
[----:B------:R-:W-:Y:S01]  /*9850*/  FMUL.FTZ R123, R2, R123 ;  /* 0x0000007b027b7220 */ /* 0x000fe20000410000 */
[----:B------:R-:W-:Y:S01]  /*9860*/  LDSM.16.MT88.4 R28, [R189+0x1900] ;  /* 0x00190000bd1c783b */ /* 0x000fe20000004200 */
[----:B----4-:R-:W-:Y:S01]  /*9870*/  F2FP.PACK_AB R131, R164, R163 ;  /* 0x000000a3a483723e */ /* 0x010fe200000000ff */
[C---:B------:R-:W-:Y:S02]  /*9880*/  FMUL.FTZ R36, R3.reuse, R36 ;  /* 0x0000002403247220 */ /* 0x040fe40000410000 */
[C---:B------:R-:W-:Y:S02]  /*9890*/  FMUL.FTZ R37, R3.reuse, R37 ;  /* 0x0000002503257220 */ /* 0x040fe40000410000 */
[C---:B------:R-:W-:Y:S02]  /*98a0*/  FMUL.FTZ R38, R2.reuse, R38 ;  /* 0x0000002602267220 */ /* 0x040fe40000410000 */
[C---:B---3--:R-:W-:Y:S01]  /*98b0*/  HMMA.16816.F32 R4, R128.reuse, R136, R4 ;  /* 0x000000888004723c */ /* 0x048fe20000001804 */
[----:B------:R-:W0:Y:S01]  /*98c0*/  LDGDEPBAR ;  /* 0x00000000000079af */ /* 0x000e220000000000 */
[----:B------:R-:W-:Y:S03]  /*98d0*/  MUFU.EX2 R174, R174 ;  /* 0x000000ae00ae7308 */ /* 0x000fe60000000800 */
[C---:B------:R-:W-:Y:S02]  /*98e0*/  FMUL.FTZ R39, R2.reuse, R39 ;  /* 0x0000002702277220 */ /* 0x040fe40000410000 */
[C---:B------:R-:W-:Y:S01]  /*98f0*/  FMUL.FTZ R40, R3.reuse, R40 ;  /* 0x0000002803287220 */ /* 0x040fe20000410000 */
[C---:B------:R-:W-:Y:S01]  /*9900*/  HMMA.16816.F32 R8, R128.reuse, R138, R8 ;  /* 0x0000008a8008723c */ /* 0x040fe20000001808 */
[----:B------:R-:W3:Y:S03]  /*9910*/  LDSM.16.MT88.4 R136, [R195+0x2100] ;  /* 0x00210000c388783b */ /* 0x000ee60000004200 */
[C---:B------:R-:W-:Y:S01]  /*9920*/  FMUL.FTZ R41, R3.reuse, R41 ;  /* 0x0000002903297220 */ /* 0x040fe20000410000 */
[----:B------:R-:W4:Y:S01]  /*9930*/  MUFU.EX2 R175, R175 ;  /* 0x000000af00af7308 */ /* 0x000f220000000800 */
[C---:B------:R-:W-:Y:S02]  /*9940*/  FMUL.FTZ R42, R2.reuse, R42 ;  /* 0x0000002a022a7220 */ /* 0x040fe40000410000 */
[C---:B--2---:R-:W-:Y:S04]  /*9950*/  HMMA.16816.F32 R100, R128.reuse, R140, R100 ;  /* 0x0000008c8064723c */ /* 0x044fe80000001864 */
[C---:B------:R-:W-:Y:S02]  /*9960*/  FMUL.FTZ R43, R2.reuse, R43 ;  /* 0x0000002b022b7220 */ /* 0x040fe40000410000 */
[C---:B------:R-:W-:Y:S01]  /*9970*/  FMUL.FTZ R44, R3.reuse, R44 ;  /* 0x0000002c032c7220 */ /* 0x040fe20000410000 */
[----:B------:R-:W-:Y:S01]  /*9980*/  MUFU.EX2 R219, R219 ;  /* 0x000000db00db7308 */ /* 0x000fe20000000800 */
[C---:B------:R-:W-:Y:S01]  /*9990*/  HMMA.16816.F32 R104, R128.reuse, R142, R104 ;  /* 0x0000008e8068723c */ /* 0x040fe20000001868 */
[----:B------:R-:W2:Y:S03]  /*99a0*/  LDSM.16.MT88.4 R140, [R190+0x2100] ;  /* 0x00210000be8c783b */ /* 0x000ea60000004200 */
[C---:B------:R-:W-:Y:S02]  /*99b0*/  FMUL.FTZ R45, R3.reuse, R45 ;  /* 0x0000002d032d7220 */ /* 0x040fe40000410000 */
[C---:B------:R-:W-:Y:S02]  /*99c0*/  FMUL.FTZ R46, R2.reuse, R46 ;  /* 0x0000002e022e7220 */ /* 0x040fe40000410000 */
[C---:B-1----:R-:W-:Y:S01]  /*99d0*/  HMMA.16816.F32 R108, R128.reuse, R144, R108 ;  /* 0x00000090806c723c */ /* 0x042fe2000000186c */
[----:B------:R-:W-:Y:S03]  /*99e0*/  MUFU.EX2 R220, R220 ;  /* 0x000000dc00dc7308 */ /* 0x000fe60000000800 */
[C---:B------:R-:W-:Y:S02]  /*99f0*/  FMUL.FTZ R47, R2.reuse, R47 ;  /* 0x0000002f022f7220 */ /* 0x040fe40000410000 */
[C---:B------:R-:W-:Y:S02]  /*9a00*/  FMUL.FTZ R48, R3.reuse, R48 ;  /* 0x0000003003307220 */ /* 0x040fe40000410000 */
[C---:B------:R-:W-:Y:S01]  /*9a10*/  HMMA.16816.F32 R112, R128.reuse, R146, R112 ;  /* 0x000000928070723c */ /* 0x040fe20000001870 */
[----:B------:R-:W-:Y:S02]  /*9a20*/  LDSM.16.MT88.4 R144, [R188+0x900] ;  /* 0x00090000bc90783b */ /* 0x000fe40000004200 */
[----:B------:R-:W-:Y:S01]  /*9a30*/  MUFU.EX2 R221, R221 ;  /* 0x000000dd00dd7308 */ /* 0x000fe20000000800 */
[C---:B------:R-:W-:Y:S02]  /*9a40*/  FMUL.FTZ R49, R3.reuse, R49 ;  /* 0x0000003103317220 */ /* 0x040fe40000410000 */
[C---:B------:R-:W-:Y:S02]  /*9a50*/  FMUL.FTZ R50, R2.reuse, R50 ;  /* 0x0000003202327220 */ /* 0x040fe40000410000 */
[C---:B------:R-:W-:Y:S04]  /*9a60*/  HMMA.16816.F32 R116, R128.reuse, R124, R116 ;  /* 0x0000007c8074723c */ /* 0x040fe80000001874 */
        /* <DEDUP_REMOVED lines=8> */
[C---:B---3--:R-:W-:Y:S04]  /*9af0*/  HMMA.16816.F32 R36, R128.reuse, R136, R36 ;  /* 0x000000888024723c */ /* 0x048fe80000001824 */
[C---:B------:R-:W-:Y:S02]  /*9b00*/  FMUL.FTZ R55, R2.reuse, R55 ;  /* 0x0000003702377220 */ /* 0x040fe40000410000 */
[C---:B------:R-:W-:Y:S02]  /*9b10*/  FMUL.FTZ R56, R3.reuse, R56 ;  /* 0x0000003803387220 */ /* 0x040fe40000410000 */
[C---:B------:R-:W-:Y:S01]  /*9b20*/  HMMA.16816.F32 R40, R128.reuse, R138, R40 ;  /* 0x0000008a8028723c */ /* 0x040fe20000001828 */
[----:B------:R-:W3:Y:S01]  /*9b30*/  LDSM.16.MT88.4 R136, [R188+0x2100] ;  /* 0x00210000bc88783b */ /* 0x000ee20000004200 */
[----:B------:R-:W-:Y:S02]  /*9b40*/  MUFU.EX2 R225, R225 ;  /* 0x000000e100e17308 */ /* 0x000fe40000000800 */
[C---:B------:R-:W-:Y:S02]  /*9b50*/  FMUL.FTZ R57, R3.reuse, R57 ;  /* 0x0000003903397220 */ /* 0x040fe40000410000 */
[C---:B------:R-:W-:Y:S02]  /*9b60*/  FMUL.FTZ R58, R2.reuse, R58 ;  /* 0x0000003a023a7220 */ /* 0x040fe40000410000 */
[C---:B--2---:R-:W-:Y:S04]  /*9b70*/  HMMA.16816.F32 R44, R128.reuse, R140, R44 ;  /* 0x0000008c802c723c */ /* 0x044fe8000000182c */
[C---:B------:R-:W-:Y:S02]  /*9b80*/  FMUL.FTZ R59, R2.reuse, R59 ;  /* 0x0000003b023b7220 */ /* 0x040fe40000410000 */
[C---:B------:R-:W-:Y:S02]  /*9b90*/  FMUL.FTZ R60, R3.reuse, R60 ;  /* 0x0000003c033c7220 */ /* 0x040fe40000410000 */
[C---:B------:R-:W-:Y:S01]  /*9ba0*/  HMMA.16816.F32 R48, R128.reuse, R142, R48 ;  /* 0x0000008e8030723c */ /* 0x040fe20000001830 */
[----:B------:R-:W2:Y:S03]  /*9bb0*/  LDSM.16.MT88.4 R140, [R195+0x4100] ;  /* 0x00410000c38c783b */ /* 0x000ea60000004200 */
        /* <DEDUP_REMOVED lines=11> */
[C---:B---3--:R-:W-:Y:S04]  /*9c70*/  HMMA.16816.F32 R60, R128.reuse, R136, R60 ;  /* 0x00000088803c723c */ /* 0x048fe8000000183c */
[C---:B------:R-:W-:Y:S02]  /*9c80*/  FMUL.FTZ R69, R3.reuse, R69 ;  /* 0x0000004503457220 */ /* 0x040fe40000410000 */
[C---:B------:R-:W-:Y:S02]  /*9c90*/  FMUL.FTZ R70, R2.reuse, R70 ;  /* 0x0000004602467220 */ /* 0x040fe40000410000 */
[C---:B------:R-:W-:Y:S01]  /*9ca0*/  HMMA.16816.F32 R64, R128.reuse, R138, R64 ;  /* 0x0000008a8040723c */ /* 0x040fe20000001840 */
[----:B------:R-:W3:Y:S03]  /*9cb0*/  LDSM.16.MT88.4 R136, [R189+0x4100] ;  /* 0x00410000bd88783b */ /* 0x000ee60000004200 */
[C---:B------:R-:W-:Y:S02]  /*9cc0*/  FMUL.FTZ R71, R2.reuse, R71 ;  /* 0x0000004702477220 */ /* 0x040fe40000410000 */
[C---:B------:R-:W-:Y:S02]  /*9cd0*/  FMUL.FTZ R72, R3.reuse, R72 ;  /* 0x0000004803487220 */ /* 0x040fe40000410000 */
[C---:B------:R-:W-:Y:S03]  /*9ce0*/  FMUL.FTZ R73, R3.reuse, R73 ;  /* 0x0000004903497220 */ /* 0x040fe60000410000 */
[C---:B--2---:R-:W-:Y:S03]  /*9cf0*/  HMMA.16816.F32 R68, R128.reuse, R140, R68 ;  /* 0x0000008c8044723c */ /* 0x044fe60000001844 */
[C---:B------:R-:W-:Y:S02]  /*9d00*/  FMUL.FTZ R74, R2.reuse, R74 ;  /* 0x0000004a024a7220 */ /* 0x040fe40000410000 */
[C---:B------:R-:W-:Y:S02]  /*9d10*/  FMUL.FTZ R75, R2.reuse, R75 ;  /* 0x0000004b024b7220 */ /* 0x040fe40000410000 */
[C---:B------:R-:W-:Y:S02]  /*9d20*/  FMUL.FTZ R76, R3.reuse, R76 ;  /* 0x0000004c034c7220 */ /* 0x040fe40000410000 */
[C---:B------:R-:W-:Y:S03]  /*9d30*/  FMUL.FTZ R77, R3.reuse, R77 ;  /* 0x0000004d034d7220 */ /* 0x040fe60000410000 */
[C---:B------:R-:W-:Y:S01]  /*9d40*/  HMMA.16816.F32 R72, R128.reuse, R142, R72 ;  /* 0x0000008e8048723c */ /* 0x040fe20000001848 */
[----:B------:R-:W2:Y:S02]  /*9d50*/  LDSM.16.MT88.4 R140, [R188+0x4100] ;  /* 0x00410000bc8c783b */ /* 0x000ea40000004200 */
[C---:B------:R-:W-:Y:S02]  /*9d60*/  FMUL.FTZ R78, R2.reuse, R78 ;  /* 0x0000004e024e7220 */ /* 0x040fe40000410000 */
[C---:B------:R-:W-:Y:S02]  /*9d70*/  FMUL.FTZ R79, R2.reuse, R79 ;  /* 0x0000004f024f7220 */ /* 0x040fe40000410000 */
[C---:B------:R-:W-:Y:S02]  /*9d80*/  FMUL.FTZ R80, R3.reuse, R80 ;  /* 0x0000005003507220 */ /* 0x040fe40000410000 */
[C---:B------:R-:W-:Y:S03]  /*9d90*/  FMUL.FTZ R81, R3.reuse, R81 ;  /* 0x0000005103517220 */ /* 0x040fe60000410000 */
[C---:B-1----:R-:W-:Y:S03]  /*9da0*/  HMMA.16816.F32 R76, R128.reuse, R124, R76 ;  /* 0x0000007c804c723c */ /* 0x042fe6000000184c */
[C---:B------:R-:W-:Y:S02]  /*9db0*/  FMUL.FTZ R82, R2.reuse, R82 ;  /* 0x0000005202527220 */ /* 0x040fe40000410000 */
[C---:B------:R-:W-:Y:S02]  /*9dc0*/  FMUL.FTZ R83, R2.reuse, R83 ;  /* 0x0000005302537220 */ /* 0x040fe40000410000 */
[C---:B------:R-:W-:Y:S02]  /*9dd0*/  FMUL.FTZ R84, R3.reuse, R84 ;  /* 0x0000005403547220 */ /* 0x040fe40000410000 */
[----:B------:R-:W-:Y:S03]  /*9de0*/  FMUL.FTZ R85, R3, R85 ;  /* 0x0000005503557220 */ /* 0x000fe60000410000 */
[C---:B------:R-:W-:Y:S01]  /*9df0*/  HMMA.16816.F32 R80, R128.reuse, R126, R80 ;  /* 0x0000007e8050723c */ /* 0x040fe20000001850 */
[----:B------:R-:W1:Y:S02]  /*9e00*/  LDSM.16.MT88.4 R124, [R195+0x900] ;  /* 0x00090000c37c783b */ /* 0x000e640000004200 */
[C---:B------:R-:W-:Y:S02]  /*9e10*/  FMUL.FTZ R86, R2.reuse, R86 ;  /* 0x0000005602567220 */ /* 0x040fe40000410000 */
[----:B------:R-:W-:Y:S02]  /*9e20*/  FMUL.FTZ R87, R2, R87 ;  /* 0x0000005702577220 */ /* 0x000fe40000410000 */
[--C-:B------:R-:W-:Y:S02]  /*9e30*/  FFMA.FTZ R168, R12, c[0x0][0x2d0], -R167.reuse ;  /* 0x0000b4000ca87a23 */ /* 0x100fe400000108a7 */
[----:B------:R-:W-:Y:S03]  /*9e40*/  FFMA.FTZ R169, R13, c[0x0][0x2d0], -R167 ;  /* 0x0000b4000da97a23 */ /* 0x000fe600000108a7 */
[C---:B---3--:R-:W-:Y:S01]  /*9e50*/  HMMA.16816.F32 R84, R128.reuse, R136, R84 ;  /* 0x000000888054723c */ /* 0x048fe20000001854 */
[----:B------:R-:W-:Y:S02]  /*9e60*/  MUFU.EX2 R168, R168 ;  /* 0x000000a800a87308 */ /* 0x000fe40000000800 */
[--C-:B------:R-:W-:Y:S01]  /*9e70*/  FFMA.FTZ R172, R14, c[0x0][0x2d0], -R165.reuse ;  /* 0x0000b4000eac7a23 */ /* 0x100fe200000108a5 */
[----:B-----5:R-:W-:Y:S01]  /*9e80*/  F2FP.PACK_AB R14, R171, R170 ;  /* 0x000000aaab0e723e */ /* 0x020fe200000000ff */
[----:B------:R-:W-:Y:S01]  /*9e90*/  FFMA.FTZ R173, R15, c[0x0][0x2d0], -R165 ;  /* 0x0000b4000fad7a23 */ /* 0x000fe200000108a5 */
[----:B----4-:R-:W-:Y:S01]  /*9ea0*/  F2FP.PACK_AB R15, R175, R174 ;  /* 0x000000aeaf0f723e */ /* 0x010fe200000000ff */
[C---:B------:R-:W-:Y:S02]  /*9eb0*/  FMUL.FTZ R88, R3.reuse, R88 ;  /* 0x0000005803587220 */ /* 0x040fe40000410000 */
[C---:B------:R-:W-:Y:S02]  /*9ec0*/  FMUL.FTZ R89, R3.reuse, R89 ;  /* 0x0000005903597220 */ /* 0x040fe40000410000 */
[----:B------:R-:W3:Y:S01]  /*9ed0*/  MUFU.EX2 R169, R169 ;  /* 0x000000a900a97308 */ /* 0x000ee20000000800 */
[C---:B------:R-:W-:Y:S02]  /*9ee0*/  FMUL.FTZ R90, R2.reuse, R90 ;  /* 0x0000005a025a7220 */ /* 0x040fe40000410000 */
[C---:B------:R-:W-:Y:S02]  /*9ef0*/  FMUL.FTZ R91, R2.reuse, R91 ;  /* 0x0000005b025b7220 */ /* 0x040fe40000410000 */
[C---:B------:R-:W-:Y:S02]  /*9f00*/  FMUL.FTZ R92, R3.reuse, R92 ;  /* 0x0000005c035c7220 */ /* 0x040fe40000410000 */
[C---:B------:R-:W-:Y:S02]  /*9f10*/  FMUL.FTZ R93, R3.reuse, R93 ;  /* 0x0000005d035d7220 */ /* 0x040fe40000410000 */
[C---:B------:R-:W-:Y:S01]  /*9f20*/  FMUL.FTZ R94, R2.reuse, R94 ;  /* 0x0000005e025e7220 */ /* 0x040fe20000410000 */
[C---:B------:R-:W-:Y:S01]  /*9f30*/  HMMA.16816.F32 R88, R128.reuse, R138, R88 ;  /* 0x0000008a8058723c */ /* 0x040fe20000001858 */
[----:B------:R-:W-:Y:S01]  /*9f40*/  MUFU.EX2 R172, R172 ;  /* 0x000000ac00ac7308 */ /* 0x000fe20000000800 */
[----:B------:R-:W4:Y:S01]  /*9f50*/  LDSM.16.MT88.4 R136, [R189+0x900] ;  /* 0x00090000bd88783b */ /* 0x000f220000004200 */
[C---:B------:R-:W-:Y:S02]  /*9f60*/  FMUL.FTZ R95, R2.reuse, R95 ;  /* 0x0000005f025f7220 */ /* 0x040fe40000410000 */
[C---:B------:R-:W-:Y:S02]  /*9f70*/  FMUL.FTZ R96, R3.reuse, R96 ;  /* 0x0000006003607220 */ /* 0x040fe40000410000 */
[----:B------:R-:W-:Y:S02]  /*9f80*/  FMUL.FTZ R97, R3, R97 ;  /* 0x0000006103617220 */ /* 0x000fe40000410000 */
[C---:B------:R-:W-:Y:S01]  /*9f90*/  FMUL.FTZ R98, R2.reuse, R98 ;  /* 0x0000006202627220 */ /* 0x040fe20000410000 */
[C---:B--2---:R-:W-:Y:S01]  /*9fa0*/  HMMA.16816.F32 R92, R128.reuse, R140, R92 ;  /* 0x0000008c805c723c */ /* 0x044fe2000000185c */
[----:B------:R-:W2:Y:S02]  /*9fb0*/  MUFU.EX2 R173, R173 ;  /* 0x000000ad00ad7308 */ /* 0x000ea40000000800 */
[C---:B------:R-:W-:Y:S01]  /*9fc0*/  FMUL.FTZ R99, R2.reuse, R99 ;  /* 0x0000006302637220 */ /* 0x040fe20000410000 */
[----:B---3--:R-:W-:Y:S01]  /*9fd0*/  F2FP.PACK_AB R12, R169, R168 ;  /* 0x000000a8a90c723e */ /* 0x008fe200000000ff */
[----:B------:R-:W-:Y:S01]  /*9fe0*/  FFMA.FTZ R162, R3, R210, R162 ;  /* 0x000000d203a27223 */ /* 0x000fe200000100a2 */
[----:B------:R-:W-:Y:S01]  /*9ff0*/  MOV R3, R0 ;  /* 0x0000000000037202 */ /* 0x000fe20000000f00 */
[----:B------:R-:W-:Y:S02]  /*a000*/  FFMA.FTZ R166, R2, R211, R166 ;  /* 0x000000d302a67223 */ /* 0x000fe400000100a6 */
[----:B------:R-:W-:Y:S01]  /*a010*/  FADD.FTZ R162, R133, R162 ;  /* 0x000000a285a27221 */ /* 0x000fe20000010000 */
[----:B------:R-:W-:Y:S01]  /*a020*/  HMMA.16816.F32 R96, R128, R142, R96 ;  /* 0x0000008e8060723c */ /* 0x000fe20000001860 */
[----:B------:R-:W-:Y:S02]  /*a030*/  LDSM.16.MT88.4 R128, [R190+0x4900] ;  /* 0x00490000be80783b */ /* 0x000fe40000004200 */
[----:B------:R-:W-:Y:S01]  /*a040*/  FADD.FTZ R166, R161, R166 ;  /* 0x000000a6a1a67221 */ /* 0x000fe20000010000 */
[----:B------:R-:W-:Y:S01]  /*a050*/  MOV R133, R132 ;  /* 0x0000008400857202 */ /* 0x000fe20000000f00 */
[----:B------:R-:W-:Y:S02]  /*a060*/  FADD.FTZ R135, R135, R162 ;  /* 0x000000a287877221 */ /* 0x000fe40000010000 */
[----:B------:R-:W-:Y:S02]  /*a070*/  FADD.FTZ R163, R163, R166 ;  /* 0x000000a6a3a37221 */ /* 0x000fe40000010000 */
[----:B------:R-:W-:Y:S03]  /*a080*/  LDSM.16.MT88.4 R140, [R190+0x3100] ;  /* 0x00310000be8c783b */ /* 0x000fe60000004200 */
[----:B------:R-:W-:Y:S02]  /*a090*/  FADD.FTZ R135, R160, R135 ;  /* 0x00000087a0877221 */ /* 0x000fe40000010000 */
[----:B------:R-:W-:Y:S01]  /*a0a0*/  FADD.FTZ R163, R164, R163 ;  /* 0x000000a3a4a37221 */ /* 0x000fe20000010000 */
[----:B--2---:R-:W-:Y:S01]  /*a0b0*/  F2FP.PACK_AB R13, R173, R172 ;  /* 0x000000acad0d723e */ /* 0x004fe200000000ff */
[----:B------:R-:W-:Y:S02]  /*a0c0*/  FADD.FTZ R168, R168, R135 ;  /* 0x00000087a8a87221 */ /* 0x000fe40000010000 */
[----:B------:R-:W-:Y:S02]  /*a0d0*/  FADD.FTZ R172, R172, R163 ;  /* 0x000000a3acac7221 */ /* 0x000fe40000010000 */
[----:B------:R-:W-:Y:S02]  /*a0e0*/  FADD.FTZ R169, R169, R168 ;  /* 0x000000a8a9a97221 */ /* 0x000fe40000010000 */
[C---:B-1----:R-:W-:Y:S05]  /*a0f0*/  HMMA.16816.F32 R4, R12.reuse, R124, R4 ;  /* 0x0000007c0c04723c */ /* 0x042fea0000001804 */
[----:B------:R-:W-:Y:S02]  /*a100*/  FADD.FTZ R173, R173, R172 ;  /* 0x000000acadad7221 */ /* 0x000fe40000010000 */
[----:B------:R-:W-:Y:S01]  /*a110*/  FADD.FTZ R170, R170, R169 ;  /* 0x000000a9aaaa7221 */ /* 0x000fe20000010000 */
[C---:B------:R-:W-:Y:S01]  /*a120*/  HMMA.16816.F32 R8, R12.reuse, R126, R8 ;  /* 0x0000007e0c08723c */ /* 0x040fe20000001808 */
[----:B------:R-:W1:Y:S03]  /*a130*/  LDSM.16.MT88.4 R124, [R188+0x2900] ;  /* 0x00290000bc7c783b */ /* 0x000e660000004200 */
[----:B------:R-:W-:Y:S02]  /*a140*/  FADD.FTZ R174, R174, R173 ;  /* 0x000000adaeae7221 */ /* 0x000fe40000010000 */
[----:B------:R-:W-:Y:S02]  /*a150*/  FADD.FTZ R171, R171, R170 ;  /* 0x000000aaabab7221 */ /* 0x000fe40000010000 */
[C---:B------:R-:W-:Y:S04]  /*a160*/  HMMA.16816.F32 R100, R12.reuse, R16, R100 ;  /* 0x000000100c64723c */ /* 0x040fe80000001864 */
[----:B------:R-:W-:Y:S04]  /*a170*/  FADD.FTZ R175, R175, R174 ;  /* 0x000000aeafaf7221 */ /* 0x000fe80000010000 */
[C---:B------:R-:W-:Y:S01]  /*a180*/  HMMA.16816.F32 R104, R12.reuse, R18, R104 ;  /* 0x000000120c68723c */ /* 0x040fe20000001868 */
[----:B------:R-:W2:Y:S07]  /*a190*/  LDSM.16.MT88.4 R16, [R195+0x4900] ;  /* 0x00490000c310783b */ /* 0x000eae0000004200 */
[C---:B----4-:R-:W-:Y:S08]  /*a1a0*/  HMMA.16816.F32 R108, R12.reuse, R136, R108 ;  /* 0x000000880c6c723c */ /* 0x050ff0000000186c */
[C---:B------:R-:W-:Y:S01]  /*a1b0*/  HMMA.16816.F32 R112, R12.reuse, R138, R112 ;  /* 0x0000008a0c70723c */ /* 0x040fe20000001870 */
[----:B------:R-:W3:Y:S07]  /*a1c0*/  LDSM.16.MT88.4 R136, [R189+0x4900] ;  /* 0x00490000bd88783b */ /* 0x000eee0000004200 */
[C---:B------:R-:W-:Y:S08]  /*a1d0*/  HMMA.16816.F32 R116, R12.reuse, R144, R116 ;  /* 0x000000900c74723c */ /* 0x040ff00000001874 */
[C---:B------:R-:W-:Y:S01]  /*a1e0*/  HMMA.16816.F32 R120, R12.reuse, R146, R120 ;  /* 0x000000920c78723c */ /* 0x040fe20000001878 */
[----:B------:R-:W-:Y:S07]  /*a1f0*/  LDSM.16.MT88.4 R144, [R189+0x3100] ;  /* 0x00310000bd90783b */ /* 0x000fee0000004200 */
[C---:B------:R-:W-:Y:S08]  /*a200*/  HMMA.16816.F32 R36, R12.reuse, R148, R36 ;  /* 0x000000940c24723c */ /* 0x040ff00000001824 */
[C---:B------:R-:W-:Y:S01]  /*a210*/  HMMA.16816.F32 R40, R12.reuse, R150, R40 ;  /* 0x000000960c28723c */ /* 0x040fe20000001828 */
[----:B------:R-:W-:Y:S07]  /*a220*/  LDSM.16.MT88.4 R148, [R195+0x5900] ;  /* 0x00590000c394783b */ /* 0x000fee0000004200 */
[C---:B------:R-:W-:Y:S07]  /*a230*/  HMMA.16816.F32 R44, R12.reuse, R152, R44 ;  /* 0x000000980c2c723c */ /* 0x040fee000000182c */
[--C-:B------:R-:W-:Y:S01]  /*a240*/  FFMA.FTZ R152, R20, c[0x0][0x2d0], -R167.reuse ;  /* 0x0000b40014987a23 */ /* 0x100fe200000108a7 */
[C---:B------:R-:W-:Y:S04]  /*a250*/  HMMA.16816.F32 R48, R12.reuse, R154, R48 ;  /* 0x0000009a0c30723c */ /* 0x040fe80000001830 */
[--C-:B------:R-:W-:Y:S01]  /*a260*/  FFMA.FTZ R153, R21, c[0x0][0x2d0], -R167.reuse ;  /* 0x0000b40015997a23 */ /* 0x100fe200000108a7 */
[----:B------:R-:W-:Y:S02]  /*a270*/  MUFU.EX2 R152, R152 ;  /* 0x0000009800987308 */ /* 0x000fe40000000800 */
[--C-:B------:R-:W-:Y:S01]  /*a280*/  FFMA.FTZ R154, R24, c[0x0][0x2d0], -R167.reuse ;  /* 0x0000b400189a7a23 */ /* 0x100fe200000108a7 */
[C---:B------:R-:W-:Y:S04]  /*a290*/  HMMA.16816.F32 R52, R12.reuse, R156, R52 ;  /* 0x0000009c0c34723c */ /* 0x040fe80000001834 */
[--C-:B------:R-:W-:Y:S02]  /*a2a0*/  FFMA.FTZ R155, R25, c[0x0][0x2d0], -R167.reuse ;  /* 0x0000b400199b7a23 */ /* 0x100fe400000108a7 */
[----:B------:R-:W-:Y:S01]  /*a2b0*/  FFMA.FTZ R167, R33, c[0x0][0x2d0], -R167 ;  /* 0x0000b40021a77a23 */ /* 0x000fe200000108a7 */
[----:B------:R-:W4:Y:S01]  /*a2c0*/  MUFU.EX2 R153, R153 ;  /* 0x0000009900997308 */ /* 0x000f220000000800 */
[C---:B------:R-:W-:Y:S04]  /*a2d0*/  HMMA.16816.F32 R56, R12.reuse, R158, R56 ;  /* 0x0000009e0c38723c */ /* 0x040fe80000001838 */
[--C-:B------:R-:W-:Y:S02]  /*a2e0*/  FFMA.FTZ R156, R22, c[0x0][0x2d0], -R165.reuse ;  /* 0x0000b400169c7a23 */ /* 0x100fe400000108a5 */
[--C-:B------:R-:W-:Y:S02]  /*a2f0*/  FFMA.FTZ R157, R23, c[0x0][0x2d0], -R165.reuse ;  /* 0x0000b400179d7a23 */ /* 0x100fe400000108a5 */
[C---:B-1----:R-:W-:Y:S01]  /*a300*/  HMMA.16816.F32 R60, R12.reuse, R124, R60 ;  /* 0x0000007c0c3c723c */ /* 0x042fe2000000183c */
[----:B------:R-:W-:Y:S01]  /*a310*/  LDSM.16.MT88.4 R20, [R190+0x1100] ;  /* 0x00110000be14783b */ /* 0x000fe20000004200 */
[----:B------:R-:W-:Y:S02]  /*a320*/  MUFU.EX2 R154, R154 ;  /* 0x0000009a009a7308 */ /* 0x000fe40000000800 */
[--C-:B------:R-:W-:Y:S02]  /*a330*/  FFMA.FTZ R158, R26, c[0x0][0x2d0], -R165.reuse ;  /* 0x0000b4001a9e7a23 */ /* 0x100fe400000108a5 */
[--C-:B------:R-:W-:Y:S02]  /*a340*/  FFMA.FTZ R159, R27, c[0x0][0x2d0], -R165.reuse ;  /* 0x0000b4001b9f7a23 */ /* 0x100fe400000108a5 */
[C---:B------:R-:W-:Y:S01]  /*a350*/  HMMA.16816.F32 R64, R12.reuse, R126, R64 ;  /* 0x0000007e0c40723c */ /* 0x040fe20000001840 */
[----:B------:R-:W1:Y:S03]  /*a360*/  LDSM.16.MT88.4 R124, [R188+0x4900] ;  /* 0x00490000bc7c783b */ /* 0x000e660000004200 */
[----:B------:R-:W-:Y:S01]  /*a370*/  FFMA.FTZ R165, R35, c[0x0][0x2d0], -R165 ;  /* 0x0000b40023a57a23 */ /* 0x000fe200000108a5 */
[----:B------:R-:W5:Y:S03]  /*a380*/  MUFU.EX2 R155, R155 ;  /* 0x0000009b009b7308 */ /* 0x000f660000000800 */
[C---:B--2---:R-:W-:Y:S01]  /*a390*/  HMMA.16816.F32 R68, R12.reuse, R16, R68 ;  /* 0x000000100c44723c */ /* 0x044fe20000001844 */
[----:B------:R-:W-:Y:S06]  /*a3a0*/  LDSM.16.MT88.4 R24, [R189+0x1100] ;  /* 0x00110000bd18783b */ /* 0x000fec0000004200 */
[----:B------:R-:W-:Y:S01]  /*a3b0*/  MUFU.EX2 R156, R156 ;  /* 0x0000009c009c7308 */ /* 0x000fe20000000800 */
[C---:B------:R-:W-:Y:S01]  /*a3c0*/  HMMA.16816.F32 R72, R12.reuse, R18, R72 ;  /* 0x000000120c48723c */ /* 0x040fe20000001848 */
[----:B------:R-:W2:Y:S07]  /*a3d0*/  LDSM.16.MT88.4 R16, [R195+0x1100] ;  /* 0x00110000c310783b */ /* 0x000eae0000004200 */
[C---:B------:R-:W-:Y:S01]  /*a3e0*/  HMMA.16816.F32 R76, R12.reuse, R128, R76 ;  /* 0x000000800c4c723c */ /* 0x040fe2000000184c */
[----:B------:R-:W-:Y:S01]  /*a3f0*/  LDSM.16.MT88.4 R32, [R188+0x1900] ;  /* 0x00190000bc20783b */ /* 0x000fe20000004200 */
[----:B------:R-:W1:Y:S06]  /*a400*/  MUFU.EX2 R157, R157 ;  /* 0x0000009d009d7308 */ /* 0x000e6c0000000800 */
[C---:B------:R-:W-:Y:S01]  /*a410*/  HMMA.16816.F32 R80, R12.reuse, R130, R80 ;  /* 0x000000820c50723c */ /* 0x040fe20000001850 */
[----:B------:R-:W2:Y:S03]  /*a420*/  LDSM.16.MT88.4 R128, [R188+0x1100] ;  /* 0x00110000bc80783b */ /* 0x000ea60000004200 */
[----:B------:R-:W-:Y:S04]  /*a430*/  MUFU.EX2 R158, R158 ;  /* 0x0000009e009e7308 */ /* 0x000fe80000000800 */
[C---:B---3--:R-:W-:Y:S06]  /*a440*/  HMMA.16816.F32 R84, R12.reuse, R136, R84 ;  /* 0x000000880c54723c */ /* 0x048fec0000001854 */
[----:B------:R-:W3:Y:S02]  /*a450*/  MUFU.EX2 R159, R159 ;  /* 0x0000009f009f7308 */ /* 0x000ee40000000800 */
[C---:B------:R-:W-:Y:S01]  /*a460*/  HMMA.16816.F32 R88, R12.reuse, R138, R88 ;  /* 0x0000008a0c58723c */ /* 0x040fe20000001858 */
[----:B------:R-:W2:Y:S07]  /*a470*/  LDSM.16.MT88.4 R136, [R195+0x3100] ;  /* 0x00310000c388783b */ /* 0x000eae0000004200 */
[C---:B-1----:R-:W-:Y:S01]  /*a480*/  HMMA.16816.F32 R92, R12.reuse, R124, R92 ;  /* 0x0000007c0c5c723c */ /* 0x042fe2000000185c */
[----:B------:R-:W1:Y:S07]  /*a490*/  MUFU.EX2 R222, R167 ;  /* 0x000000a700de7308 */ /* 0x000e6e0000000800 */
[----:B------:R-:W-:Y:S01]  /*a4a0*/  HMMA.16816.F32 R96, R12, R126, R96 ;  /* 0x0000007e0c60723c */ /* 0x000fe20000001860 */
[----:B------:R-:W-:Y:S02]  /*a4b0*/  LDSM.16.MT88.4 R124, [R189+0x5100] ;  /* 0x00510000bd7c783b */ /* 0x000fe40000004200 */
[----:B------:R-:W1:Y:S04]  /*a4c0*/  MUFU.EX2 R226, R165 ;  /* 0x000000a500e27308 */ /* 0x000e680000000800 */
[----:B----4-:R-:W-:Y:S01]  /*a4d0*/  F2FP.PACK_AB R12, R153, R152 ;  /* 0x00000098990c723e */ /* 0x010fe200000000ff */
[----:B------:R-:W-:Y:S01]  /*a4e0*/  FADD.FTZ R152, R152, R171 ;  /* 0x000000ab98987221 */ /* 0x000fe20000010000 */
[----:B-----5:R-:W-:Y:S03]  /*a4f0*/  F2FP.PACK_AB R14, R155, R154 ;  /* 0x0000009a9b0e723e */ /* 0x020fe600000000ff */
[----:B------:R-:W-:Y:S01]  /*a500*/  F2FP.PACK_AB R13, R157, R156 ;  /* 0x0000009c9d0d723e */ /* 0x000fe200000000ff */
[----:B------:R-:W-:Y:S01]  /*a510*/  FADD.FTZ R156, R156, R175 ;  /* 0x000000af9c9c7221 */ /* 0x000fe20000010000 */
[----:B---3--:R-:W-:Y:S01]  /*a520*/  F2FP.PACK_AB R15, R159, R158 ;  /* 0x0000009e9f0f723e */ /* 0x008fe200000000ff */
        /* <DEDUP_REMOVED lines=15> */
[C---:B------:R-:W-:Y:S08]  /*a620*/  HMMA.16816.F32 R116, R12.reuse, R128, R116 ;  /* 0x000000800c74723c */ /* 0x040ff00000001874 */
[C---:B------:R-:W-:Y:S08]  /*a630*/  HMMA.16816.F32 R120, R12.reuse, R130, R120 ;  /* 0x000000820c78723c */ /* 0x040ff00000001878 */
        /* <DEDUP_REMOVED lines=12> */
[C---:B---3--:R-:W-:Y:S08]  /*a700*/  HMMA.16816.F32 R68, R12.reuse, R20, R68 ;  /* 0x000000140c44723c */ /* 0x048ff00000001844 */
[C---:B------:R-:W-:Y:S01]  /*a710*/  HMMA.16816.F32 R72, R12.reuse, R22, R72 ;  /* 0x000000160c48723c */ /* 0x040fe20000001848 */
[----:B------:R-:W3:Y:S07]  /*a720*/  LDSM.16.MT88.4 R20, [R195+0x1900] ;  /* 0x00190000c314783b */ /* 0x000eee0000004200 */
[C---:B----4-:R-:W-:Y:S08]  /*a730*/  HMMA.16816.F32 R76, R12.reuse, R24, R76 ;  /* 0x000000180c4c723c */ /* 0x050ff0000000184c */
[C---:B------:R-:W-:Y:S01]  /*a740*/  HMMA.16816.F32 R80, R12.reuse, R26, R80 ;  /* 0x0000001a0c50723c */ /* 0x040fe20000001850 */
[----:B------:R-:W4:Y:S07]  /*a750*/  LDSM.16.MT88.4 R24, [R190+0x1900] ;  /* 0x00190000be18783b */ /* 0x000f2e0000004200 */
[C---:B------:R-:W-:Y:S08]  /*a760*/  HMMA.16816.F32 R84, R12.reuse, R124, R84 ;  /* 0x0000007c0c54723c */ /* 0x040ff00000001854 */
[C---:B------:R-:W-:Y:S08]  /*a770*/  HMMA.16816.F32 R88, R12.reuse, R126, R88 ;  /* 0x0000007e0c58723c */ /* 0x040ff00000001858 */
[C---:B--2---:R-:W-:Y:S08]  /*a780*/  HMMA.16816.F32 R92, R12.reuse, R16, R92 ;  /* 0x000000100c5c723c */ /* 0x044ff0000000185c */
[----:B------:R-:W-:Y:S01]  /*a790*/  HMMA.16816.F32 R96, R12, R18, R96 ;  /* 0x000000120c60723c */ /* 0x000fe20000001860 */
[----:B------:R-:W2:Y:S06]  /*a7a0*/  LDSM.16.MT88.4 R16, [R189+0x3900] ;  /* 0x00390000bd10783b */ /* 0x000eac0000004200 */
[----:B------:R-:W-:Y:S01]  /*a7b0*/  F2FP.PACK_AB R12, R220, R219 ;  /* 0x000000dbdc0c723e */ /* 0x000fe200000000ff */
[----:B------:R-:W-:Y:S01]  /*a7c0*/  FADD.FTZ R219, R219, R154 ;  /* 0x0000009adbdb7221 */ /* 0x000fe20000010000 */
[----:B-1----:R-:W-:Y:S03]  /*a7d0*/  F2FP.PACK_AB R14, R222, R221 ;  /* 0x000000ddde0e723e */ /* 0x002fe600000000ff */
[----:B------:R-:W-:Y:S01]  /*a7e0*/  F2FP.PACK_AB R13, R224, R223 ;  /* 0x000000dfe00d723e */ /* 0x000fe200000000ff */
[----:B------:R-:W-:Y:S01]  /*a7f0*/  FADD.FTZ R223, R223, R158 ;  /* 0x0000009edfdf7221 */ /* 0x000fe20000010000 */
[----:B------:R-:W-:Y:S01]  /*a800*/  F2FP.PACK_AB R15, R226, R225 ;  /* 0x000000e1e20f723e */ /* 0x000fe200000000ff */
[----:B------:R-:W-:Y:S02]  /*a810*/  FADD.FTZ R220, R220, R219 ;  /* 0x000000dbdcdc7221 */ /* 0x000fe40000010000 */
[----:B------:R-:W-:Y:S02]  /*a820*/  FADD.FTZ R224, R224, R223 ;  /* 0x000000dfe0e07221 */ /* 0x000fe40000010000 */
[----:B------:R-:W-:Y:S02]  /*a830*/  FADD.FTZ R221, R221, R220 ;  /* 0x000000dcdddd7221 */ /* 0x000fe40000010000 */
[C---:B---3--:R-:W-:Y:S01]  /*a840*/  HMMA.16816.F32 R128, R12.reuse, R20, R4 ;  /* 0x000000140c80723c */ /* 0x048fe20000001804 */
[----:B------:R-:W1:Y:S02]  /*a850*/  LDSM.16.MT88.4 R4, [R190+0x5900] ;  /* 0x00590000be04783b */ /* 0x000e640000004200 */
[----:B------:R-:W-:Y:S02]  /*a860*/  FADD.FTZ R211, R225, R224 ;  /* 0x000000e0e1d37221 */ /* 0x000fe40000010000 */
[----:B------:R-:W-:Y:S02]  /*a870*/  FADD.FTZ R210, R222, R221 ;  /* 0x000000ddded27221 */ /* 0x000fe40000010000 */
[----:B------:R-:W-:Y:S01]  /*a880*/  FADD.FTZ R211, R226, R211 ;  /* 0x000000d3e2d37221 */ /* 0x000fe20000010000 */
[C---:B------:R-:W-:Y:S01]  /*a890*/  HMMA.16816.F32 R124, R12.reuse, R22, R8 ;  /* 0x000000160c7c723c */ /* 0x040fe20000001808 */
[----:B------:R-:W3:Y:S07]  /*a8a0*/  LDSM.16.MT88.4 R8, [R189+0x5900] ;  /* 0x00590000bd08783b */ /* 0x000eee0000004200 */
        /* <DEDUP_REMOVED lines=11> */
[C---:B------:R-:W-:Y:S01]  /*a960*/  HMMA.16816.F32 R56, R12.reuse, R18, R56 ;  /* 0x000000120c38723c */ /* 0x040fe20000001838 */
[----:B------:R-:W2:Y:S07]  /*a970*/  LDSM.16.MT88.4 R16, [R188+0x5900] ;  /* 0x00590000bc10783b */ /* 0x000eae0000004200 */
        /* <DEDUP_REMOVED lines=9> */
[----:B------:R-:W-:Y:S07]  /*aa10*/  HMMA.16816.F32 R96, R12, R18, R96 ;  /* 0x000000120c60723c */ /* 0x000fee0000001860 */
[----:B------:R-:W-:Y:S01]  /*aa20*/  MOV R12, R132 ;  /* 0x00000084000c7202 */ /* 0x000fe20000000f00 */
[----:B------:R-:W-:-:S05]  /*aa30*/  @P0 BRA `(.L_x_1463) ;  /* 0xffffd71000000947 */ /* 0x000fca000383ffff */
.L_x_1462:
        /* <DEDUP_REMOVED lines=18> */
.L_x_1473:
        /* <DEDUP_REMOVED lines=18> */
[----:B------:R-:W-:Y:S04]  /*ac80*/  IADD3 R0, R21, UR6, RZ ;  /* 0x0000000615007c10 */ /* 0x000fe8000fffe0ff */
[----:B------:R-:W-:Y:S01]  /*ac90*/  LEA.HI.X R169, R20, c[0x0][0x1fc], R0, 0x1, P4 ;  /* 0x00007f0014a97a11 */ /* 0x000fe200020f0c00 */
[----:B------:R-:W-:Y:S01]  /*aca0*/  LDSM.16.M88.4 R32, [R198+0xc100] ;  /* 0x00c10000c620783b */ /* 0x000fe20000000200 */
[----:B------:R-:W-:Y:S02]  /*acb0*/  IADD3 R20, P5, R206, UR20, RZ ;  /* 0x00000014ce147c10 */ /* 0x000fe4000ffbe0ff */
[----:B------:R-:W-:Y:S02]  /*acc0*/  LEA R174, P4, R22, c[0x0][0x1f8], 0x1 ;  /* 0x00007e0016ae7a11 */ /* 0x000fe400078808ff */
[----:B------:R-:W1:Y:S01]  /*acd0*/  LDSM.16.M88.4 R8, [R197+0x6100] ;  /* 0x00610000c508783b */ /* 0x000e620000000200 */
[----:B------:R-:W-:Y:S02]  /*ace0*/  LEA R222, P0, R20, c[0x0][0x1f8], 0x1 ;  /* 0x00007e0014de7a11 */ /* 0x000fe400078008ff */
[----:B------:R-:W-:Y:S02]  /*acf0*/  IADD3 R21, R23, UR6, RZ ;  /* 0x0000000617157c10 */ /* 0x000fe4000fffe0ff */
[----:B------:R-:W2:Y:S01]  /*ad00*/  LDSM.16.M88.4 R16, [R197+0x6900] ;  /* 0x00690000c510783b */ /* 0x000ea20000000200 */
[----:B------:R-:W-:Y:S02]  /*ad10*/  IADD3 R0, P6, R218, UR20, RZ ;  /* 0x00000014da007c10 */ /* 0x000fe4000ffde0ff */
[----:B------:R-:W-:Y:S02]  /*ad20*/  LEA.HI.X R175, R22, c[0x0][0x1fc], R21, 0x1, P4 ;  /* 0x00007f0016af7a11 */ /* 0x000fe400020f0c15 */
[----:B------:R-:W3:Y:S01]  /*ad30*/  LDSM.16.M88.4 R24, [R197+0x7100] ;  /* 0x00710000c518783b */ /* 0x000ee20000000200 */
[----:B------:R-:W-:Y:S02]  /*ad40*/  IADD3 R28, P4, R216, UR20, RZ ;  /* 0x00000014d81c7c10 */ /* 0x000fe4000ff9e0ff */
[----:B------:R-:W-:Y:S02]  /*ad50*/  IADD3.X R29, R219, UR7, RZ, P6, !PT ;  /* 0x00000007db1d7c10 */ /* 0x000fe4000b7fe4ff */
[----:B------:R-:W4:Y:S01]  /*ad60*/  LDSM.16.M88.4 R132, [R197+0x7900] ;  /* 0x00790000c584783b */ /* 0x000f220000000200 */
[----:B------:R-:W-:Y:S02]  /*ad70*/  IADD3.X R31, R217, UR7, RZ, P4, !PT ;  /* 0x00000007d91f7c10 */ /* 0x000fe4000a7fe4ff */
[----:B------:R-:W-:Y:S02]  /*ad80*/  PLOP3.LUT P4, PT, PT, PT, UP2, 0x80, 0x0 ;  /* 0x000000000000781c */ /* 0x000fe40003f8f028 */
[----:B------:R-:W-:Y:S05]  /*ad90*/  LDSM.16.M88.4 R136, [R194+0xc100] ;  /* 0x00c10000c288783b */ /* 0x000fea0000000200 */
[----:B------:R-:W5:Y:S05]  /*ada0*/  LDSM.16.M88.4 R140, [R196] ;  /* 0x00000000c48c783b */ /* 0x000f6a0000000200 */
[----:B------:R-:W3:Y:S05]  /*adb0*/  LDSM.16.M88.4 R144, [R187] ;  /* 0x00000000bb90783b */ /* 0x000eea0000000200 */
[----:B------:R-:W3:Y:S01]  /*adc0*/  LDSM.16.M88.4 R148, [R186] ;  /* 0x00000000ba94783b */ /* 0x000ee20000000200 */
[C---:B-1----:R-:W-:Y:S04]  /*add0*/  HMMA.16816.F32 R4, R32.reuse, R8, RZ ;  /* 0x000000082004723c */ /* 0x042fe800000018ff */
[----:B------:R-:W1:Y:S05]  /*ade0*/  LDSM.16.M88.4 R152, [R185] ;  /* 0x00000000b998783b */ /* 0x000e6a0000000200 */
[----:B------:R-:W-:Y:S01]  /*adf0*/  @!PT LDS RZ, [RZ] ;  /* 0x00000000fffff984 */ /* 0x000fe20000000800 */
[----:B------:R-:W-:Y:S01]  /*ae00*/  @!PT LDS RZ, [RZ] ;  /* 0x00000000fffff984 */ /* 0x000fe20000000800 */
[----:B------:R-:W-:Y:S01]  /*ae10*/  @!PT LDS RZ, [RZ] ;  /* 0x00000000fffff984 */ /* 0x000fe20000000800 */
[----:B------:R1:W-:Y:S01]  /*ae20*/  LDGSTS.E.BYPASS.LTC128B.128 [R199+0x100], [R168.64], !P3 ;  /* 0x00100000a8c77fae */ /* 0x0003e2000d901d50 */
[C---:B------:R-:W-:Y:S04]  /*ae30*/  HMMA.16816.F32 R8, R32.reuse, R10, RZ ;  /* 0x0000000a2008723c */ /* 0x040fe800000018ff */
[----:B------:R1:W-:Y:S04]  /*ae40*/  LDGSTS.E.BYPASS.LTC128B.128 [R199+0x2100], [R224.64], !P2 ;  /* 0x02100000e0c77fae */ /* 0x0003e8000d101d50 */
[C---:B--2---:R-:W-:Y:S01]  /*ae50*/  HMMA.16816.F32 R12, R32.reuse, R16, RZ ;  /* 0x00000010200c723c */ /* 0x044fe200000018ff */
[----:B------:R2:W-:Y:S06]  /*ae60*/  LDGSTS.E.BYPASS.LTC128B.128 [R199+0x4100], [R174.64], !P1 ;  /* 0x04100000aec77fae */ /* 0x0005ec000c901d50 */
[----:B------:R-:W-:Y:S01]  /*ae70*/  IADD3.X R17, R209, UR7, RZ, P5, !PT ;  /* 0x00000007d1117c10 */ /* 0x000fe2000affe4ff */
[----:B------:R-:W-:Y:S01]  /*ae80*/  @UP3 UIADD3 UR7, UR13, -0x1, URZ ;  /* 0xffffffff0d073890 */ /* 0x000fe2000fffe03f */
[----:B------:R-:W-:Y:S03]  /*ae90*/  LEA R220, P5, R0, c[0x0][0x1f8], 0x1 ;  /* 0x00007e0000dc7a11 */ /* 0x000fe600078a08ff */
[----:B------:R-:W-:Y:S01]  /*aea0*/  LEA.HI.X R223, R20, c[0x0][0x1fc], R17, 0x1, P0 ;  /* 0x00007f0014df7a11 */ /* 0x000fe200000f0c11 */
[----:B------:R-:W-:Y:S01]  /*aeb0*/  @UP3 USHF.R.S32.HI UR6, URZ, 0x1f, UR7 ;  /* 0x0000001f3f063899 */ /* 0x000fe20008011407 */
[C---:B------:R-:W-:Y:S01]  /*aec0*/  HMMA.16816.F32 R16, R32.reuse, R18, RZ ;  /* 0x000000122010723c */ /* 0x040fe200000018ff */
[----:B------:R-:W-:Y:S01]  /*aed0*/  LEA R172, P0, R28, c[0x0][0x1f8], 0x1 ;  /* 0x00007e001cac7a11 */ /* 0x000fe200078008ff */
[----:B------:R-:W-:Y:S01]  /*aee0*/  @UP3 UIMAD.WIDE.U32 UR20, UR7, UR4, URZ ;  /* 0x00000004071432a5 */ /* 0x000fe2000f8e003f */
[----:B------:R1:W-:Y:S01]  /*aef0*/  LDGSTS.E.BYPASS.LTC128B.128 [R199+0x1100], [R222.64], !P3 ;  /* 0x01100000dec77fae */ /* 0x0003e2000d901d50 */
[----:B------:R-:W-:Y:S01]  /*af00*/  LEA.HI.X R221, R0, c[0x0][0x1fc], R29, 0x1, P5 ;  /* 0x00007f0000dd7a11 */ /* 0x000fe200028f0c1d */
[----:B------:R-:W-:Y:S01]  /*af10*/  IMAD.MOV.U32 R0, RZ, RZ, R204 ;  /* 0x000000ffff007224 */ /* 0x000fe200078e00cc */
[----:B------:R-:W-:Y:S01]  /*af20*/  LEA.HI.X R173, R28, c[0x0][0x1fc], R31, 0x1, P0 ;  /* 0x00007f001cad7a11 */ /* 0x000fe200000f0c1f */
[----:B------:R-:W-:Y:S01]  /*af30*/  @UP3 UIMAD UR6, UR6, UR4, URZ ;  /* 0x00000004060632a4 */ /* 0x000fe2000f8e023f */
[C---:B---3--:R-:W-:Y:S01]  /*af40*/  HMMA.16816.F32 R20, R32.reuse, R24, RZ ;  /* 0x000000182014723c */ /* 0x048fe200000018ff */
[----:B------:R3:W-:Y:S01]  /*af50*/  LDGSTS.E.BYPASS.LTC128B.128 [R199+0x3100], [R220.64], !P2 ;  /* 0x03100000dcc77fae */ /* 0x0007e2000d101d50 */
[----:B------:R-:W-:Y:S01]  /*af60*/  PLOP3.LUT P0, PT, PT, PT, UP3, 0x80, 0x0 ;  /* 0x000000000000781c */ /* 0x000fe20003f0f038 */
[----:B------:R-:W-:Y:S01]  /*af70*/  @UP3 UIMAD UR6, UR7, UR5, UR6 ;  /* 0x00000005070632a4 */ /* 0x000fe2000f8e0206 */
[----:B------:R-:W-:Y:S01]  /*af80*/  PLOP3.LUT P5, PT, PT, PT, UP2, 0x80, 0x0 ;  /* 0x000000000000781c */ /* 0x000fe20003faf028 */
[----:B------:R-:W-:Y:S01]  /*af90*/  @UP3 USHF.L.U32 UR7, UR20, 0x6, URZ ;  /* 0x0000000614073899 */ /* 0x000fe2000800063f */
[----:B------:R2:W-:Y:S01]  /*afa0*/  LDGSTS.E.BYPASS.LTC128B.128 [R199+0x5100], [R172.64], !P1 ;  /* 0x05100000acc77fae */ /* 0x0005e2000c901d50 */
[----:B------:R-:W-:Y:S01]  /*afb0*/  @UP3 UIADD3 UR6, UR21, UR6, URZ ;  /* 0x0000000615063290 */ /* 0x000fe2000fffe03f */
[C---:B------:R-:W-:Y:S01]  /*afc0*/  HMMA.16816.F32 R24, R32.reuse, R26, RZ ;  /* 0x0000001a2018723c */ /* 0x040fe200000018ff */
[----:B------:R-:W-:Y:S02]  /*afd0*/  @UP3 UIADD3 UR15, UP0, UR12, UR7, URZ ;  /* 0x000000070c0f3290 */ /* 0x000fe4000ff1e03f */
[----:B------:R-:W-:Y:S01]  /*afe0*/  LDSM.16.M88.4 R156, [R193+0xc100] ;  /* 0x00c10000c19c783b */ /* 0x000fe20000000200 */
[----:B------:R-:W-:Y:S04]  /*aff0*/  @UP3 USHF.L.U64.HI UR6, UR20, 0x6, UR6 ;  /* 0x0000000614063899 */ /* 0x000fe80008010206 */
[C---:B----4-:R-:W-:Y:S01]  /*b000*/  HMMA.16816.F32 R28, R32.reuse, R132, RZ ;  /* 0x00000084201c723c */ /* 0x050fe200000018ff */
[----:B------:R-:W0:Y:S05]  /*b010*/  LDGDEPBAR ;  /* 0x00000000000079af */ /* 0x000e2a0000000000 */
[----:B------:R-:W4:Y:S02]  /*b020*/  LDSM.16.M88.4 R160, [R192+0x6100] ;  /* 0x00610000c0a0783b */ /* 0x000f240000000200 */
[----:B------:R-:W-:Y:S03]  /*b030*/  HMMA.16816.F32 R32, R32, R134, RZ ;  /* 0x000000862020723c */ /* 0x000fe600000018ff */
[----:B------:R-:W3:Y:S05]  /*b040*/  LDSM.16.M88.4 R164, [R192+0x6900] ;  /* 0x00690000c0a4783b */ /* 0x000eea0000000200 */
[C---:B-----5:R-:W-:Y:S01]  /*b050*/  HMMA.16816.F32 R4, R136.reuse, R140, R4 ;  /* 0x0000008c8804723c */ /* 0x060fe20000001804 */
[----:B-1----:R-:W1:Y:S05]  /*b060*/  LDSM.16.M88.4 R168, [R192+0x7100] ;  /* 0x00710000c0a8783b */ /* 0x002e6a0000000200 */
[----:B------:R-:W5:Y:S02]  /*b070*/  LDSM.16.M88.4 R132, [R192+0x7900] ;  /* 0x00790000c084783b */ /* 0x000f640000000200 */
[C---:B------:R-:W-:Y:S03]  /*b080*/  HMMA.16816.F32 R8, R136.reuse, R142, R8 ;  /* 0x0000008e8808723c */ /* 0x040fe60000001808 */
[----:B------:R-:W-:Y:S05]  /*b090*/  LDSM.16.M88.4 R140, [R191+0xc100] ;  /* 0x00c10000bf8c783b */ /* 0x000fea0000000200 */
[C---:B------:R-:W-:Y:S01]  /*b0a0*/  HMMA.16816.F32 R12, R136.reuse, R144, R12 ;  /* 0x00000090880c723c */ /* 0x040fe2000000180c */
[----:B--2---:R-:W-:Y:S07]  /*b0b0*/  LDSM.16.M88.4 R172, [R184+0x1000] ;  /* 0x00100000b8ac783b */ /* 0x004fee0000000200 */
[C---:B------:R-:W-:Y:S01]  /*b0c0*/  HMMA.16816.F32 R16, R136.reuse, R146, R16 ;  /* 0x000000928810723c */ /* 0x040fe20000001810 */
[----:B------:R-:W2:Y:S07]  /*b0d0*/  LDSM.16.M88.4 R144, [R184] ;  /* 0x00000000b890783b */ /* 0x000eae0000000200 */
[C---:B------:R-:W-:Y:S08]  /*b0e0*/  HMMA.16816.F32 R20, R136.reuse, R148, R20 ;  /* 0x000000948814723c */ /* 0x040ff00000001814 */
[C---:B------:R-:W-:Y:S01]  /*b0f0*/  HMMA.16816.F32 R24, R136.reuse, R150, R24 ;  /* 0x000000968818723c */ /* 0x040fe20000001818 */
[----:B------:R-:W1:Y:S07]  /*b100*/  LDSM.16.M88.4 R148, [R184+0x800] ;  /* 0x00080000b894783b */ /* 0x000e6e0000000200 */
[C---:B------:R-:W-:Y:S08]  /*b110*/  HMMA.16816.F32 R28, R136.reuse, R152, R28 ;  /* 0x00000098881c723c */ /* 0x040ff0000000181c */
[----:B------:R-:W-:Y:S01]  /*b120*/  HMMA.16816.F32 R32, R136, R154, R32 ;  /* 0x0000009a8820723c */ /* 0x000fe20000001820 */
[----:B------:R-:W2:Y:S05]  /*b130*/  LDSM.16.M88.4 R136, [R184+0x1800] ;  /* 0x00180000b888783b */ /* 0x000eaa0000000200 */
[----:B------:R-:W-:Y:S02]  /*b140*/  LDSM.16.M88.4 R152, [R198+0x10100] ;  /* 0x01010000c698783b */ /* 0x000fe40000000200 */
[C---:B----4-:R-:W-:Y:S08]  /*b150*/  HMMA.16816.F32 R4, R156.reuse, R160, R4 ;  /* 0x000000a09c04723c */ /* 0x050ff00000001804 */
        /* <DEDUP_REMOVED lines=10> */
[----:B------:R-:W5:Y:S05]  /*b200*/  LDSM.16.M88.4 R132, [R197+0x9900] ;  /* 0x00990000c584783b */ /* 0x000f6a0000000200 */
[----:B------:R-:W-:Y:S02]  /*b210*/  LDSM.16.M88.4 R156, [R182] ;  /* 0x00000000b69c783b */ /* 0x000fe40000000200 */
[C---:B--2---:R-:W-:Y:S08]  /*b220*/  HMMA.16816.F32 R4, R140.reuse, R144, R4 ;  /* 0x000000908c04723c */ /* 0x044ff00000001804 */
[C---:B------:R-:W-:Y:S01]  /*b230*/  HMMA.16816.F32 R8, R140.reuse, R146, R8 ;  /* 0x000000928c08723c */ /* 0x040fe20000001808 */
[----:B------:R-:W-:Y:S07]  /*b240*/  LDSM.16.M88.4 R144, [R194+0x10100] ;  /* 0x01010000c290783b */ /* 0x000fee0000000200 */
[C---:B------:R-:W-:Y:S08]  /*b250*/  HMMA.16816.F32 R12, R140.reuse, R148, R12 ;  /* 0x000000948c0c723c */ /* 0x040ff0000000180c */
[C---:B------:R-:W-:Y:S01]  /*b260*/  HMMA.16816.F32 R16, R140.reuse, R150, R16 ;  /* 0x000000968c10723c */ /* 0x040fe20000001810 */
[----:B------:R-:W2:Y:S07]  /*b270*/  LDSM.16.M88.4 R148, [R183] ;  /* 0x00000000b794783b */ /* 0x000eae0000000200 */
[C---:B------:R-:W-:Y:S08]  /*b280*/  HMMA.16816.F32 R20, R140.reuse, R172, R20 ;  /* 0x000000ac8c14723c */ /* 0x040ff00000001814 */
[C---:B------:R-:W-:Y:S01]  /*b290*/  HMMA.16816.F32 R24, R140.reuse, R174, R24 ;  /* 0x000000ae8c18723c */ /* 0x040fe20000001818 */
[----:B------:R-:W1:Y:S07]  /*b2a0*/  LDSM.16.M88.4 R172, [R181] ;  /* 0x00000000b5ac783b */ /* 0x000e6e0000000200 */
[C---:B------:R-:W-:Y:S08]  /*b2b0*/  HMMA.16816.F32 R28, R140.reuse, R136, R28 ;  /* 0x000000888c1c723c */ /* 0x040ff0000000181c */
[----:B------:R-:W-:Y:S01]  /*b2c0*/  HMMA.16816.F32 R32, R140, R138, R32 ;  /* 0x0000008a8c20723c */ /* 0x000fe20000001820 */
[----:B------:R-:W2:Y:S05]  /*b2d0*/  LDSM.16.M88.4 R136, [R180] ;  /* 0x00000000b488783b */ /* 0x000eaa0000000200 */
        /* <DEDUP_REMOVED lines=13> */
[----:B------:R-:W-:Y:S02]  /*b3b0*/  LDSM.16.M88.4 R152, [R184+0x2000] ;  /* 0x00200000b898783b */ /* 0x000fe40000000200 */
[C---:B--2---:R-:W-:Y:S08]  /*b3c0*/  HMMA.16816.F32 R4, R144.reuse, R148, R4 ;  /* 0x000000949004723c */ /* 0x044ff00000001804 */
[C---:B------:R-:W-:Y:S01]  /*b3d0*/  HMMA.16816.F32 R8, R144.reuse, R150, R8 ;  /* 0x000000969008723c */ /* 0x040fe20000001808 */
[----:B------:R-:W2:Y:S07]  /*b3e0*/  LDSM.16.M88.4 R148, [R191+0x10100] ;  /* 0x01010000bf94783b */ /* 0x000eae0000000200 */
        /* <DEDUP_REMOVED lines=25> */
[----:B------:R-:W2:Y:S07]  /*b580*/  LDSM.16.M88.4 R152, [R179] ;  /* 0x00000000b398783b */ /* 0x000eae0000000200 */
[C---:B------:R-:W-:Y:S08]  /*b590*/  HMMA.16816.F32 R12, R148.reuse, R156, R12 ;  /* 0x0000009c940c723c */ /* 0x040ff0000000180c */
[C---:B------:R-:W-:Y:S01]  /*b5a0*/  HMMA.16816.F32 R16, R148.reuse, R158, R16 ;  /* 0x0000009e9410723c */ /* 0x040fe20000001810 */
[----:B------:R-:W1:Y:S07]  /*b5b0*/  LDSM.16.M88.4 R156, [R178] ;  /* 0x00000000b29c783b */ /* 0x000e6e0000000200 */
[C---:B------:R-:W-:Y:S08]  /*b5c0*/  HMMA.16816.F32 R20, R148.reuse, R172, R20 ;  /* 0x000000ac9414723c */ /* 0x040ff00000001814 */
[C---:B------:R-:W-:Y:S08]  /*b5d0*/  HMMA.16816.F32 R24, R148.reuse, R174, R24 ;  /* 0x000000ae9418723c */ /* 0x040ff00000001818 */
[C---:B------:R-:W-:Y:S08]  /*b5e0*/  HMMA.16816.F32 R28, R148.reuse, R136, R28 ;  /* 0x00000088941c723c */ /* 0x040ff0000000181c */
[----:B------:R-:W-:Y:S01]  /*b5f0*/  HMMA.16816.F32 R32, R148, R138, R32 ;  /* 0x0000008a9420723c */ /* 0x000fe20000001820 */
[----:B------:R-:W2:Y:S05]  /*b600*/  LDSM.16.M88.4 R136, [R177] ;  /* 0x00000000b188783b */ /* 0x000eaa0000000200 */
[----:B------:R-:W2:Y:S02]  /*b610*/  LDSM.16.M88.4 R148, [R176] ;  /* 0x00000000b094783b */ /* 0x000ea40000000200 */
[C---:B----4-:R-:W-:Y:S08]  /*b620*/  HMMA.16816.F32 R4, R144.reuse, R160, R4 ;  /* 0x000000a09004723c */ /* 0x050ff00000001804 */
[C---:B------:R-:W-:Y:S01]  /*b630*/  HMMA.16816.F32 R8, R144.reuse, R162, R8 ;  /* 0x000000a29008723c */ /* 0x040fe20000001808 */
[----:B------:R-:W-:Y:S07]  /*b640*/  LDSM.16.M88.4 R160, [R192+0xb900] ;  /* 0x00b90000c0a0783b */ /* 0x000fee0000000200 */
[C---:B---3--:R-:W-:Y:S08]  /*b650*/  HMMA.16816.F32 R12, R144.reuse, R164, R12 ;  /* 0x000000a4900c723c */ /* 0x048ff0000000180c */
[C---:B------:R-:W-:Y:S01]  /*b660*/  HMMA.16816.F32 R16, R144.reuse, R166, R16 ;  /* 0x000000a69010723c */ /* 0x040fe20000001810 */
[----:B------:R-:W-:Y:S07]  /*b670*/  LDSM.16.M88.4 R164, [R184+0x4000] ;  /* 0x00400000b8a4783b */ /* 0x000fee0000000200 */
[C---:B-1----:R-:W-:Y:S08]  /*b680*/  HMMA.16816.F32 R20, R144.reuse, R168, R20 ;  /* 0x000000a89014723c */ /* 0x042ff00000001814 */
[C---:B------:R-:W-:Y:S08]  /*b690*/  HMMA.16816.F32 R24, R144.reuse, R170, R24 ;  /* 0x000000aa9018723c */ /* 0x040ff00000001818 */
[C---:B-----5:R-:W-:Y:S08]  /*b6a0*/  HMMA.16816.F32 R28, R144.reuse, R132, R28 ;  /* 0x00000084901c723c */ /* 0x060ff0000000181c */
[----:B------:R-:W-:Y:S01]  /*b6b0*/  HMMA.16816.F32 R32, R144, R134, R32 ;  /* 0x000000869020723c */ /* 0x000fe20000001820 */
[----:B------:R-:W-:Y:S05]  /*b6c0*/  LDSM.16.M88.4 R132, [R193+0x14100] ;  /* 0x01410000c184783b */ /* 0x000fea0000000200 */
[----:B------:R-:W1:Y:S02]  /*b6d0*/  LDSM.16.M88.4 R144, [R192+0xa100] ;  /* 0x00a10000c090783b */ /* 0x000e640000000200 */
[C---:B--2---:R-:W-:Y:S08]  /*b6e0*/  HMMA.16816.F32 R4, R140.reuse, R152, R4 ;  /* 0x000000988c04723c */ /* 0x044ff00000001804 */
[C---:B------:R-:W-:Y:S01]  /*b6f0*/  HMMA.16816.F32 R8, R140.reuse, R154, R8 ;  /* 0x0000009a8c08723c */ /* 0x040fe20000001808 */
[----:B------:R-:W2:Y:S07]  /*b700*/  LDSM.16.M88.4 R152, [R192+0xa900] ;  /* 0x00a90000c098783b */ /* 0x000eae0000000200 */
[C---:B------:R-:W-:Y:S08]  /*b710*/  HMMA.16816.F32 R12, R140.reuse, R156, R12 ;  /* 0x0000009c8c0c723c */ /* 0x040ff0000000180c */
[C---:B------:R-:W-:Y:S01]  /*b720*/  HMMA.16816.F32 R16, R140.reuse, R158, R16 ;  /* 0x0000009e8c10723c */ /* 0x040fe20000001810 */
[----:B------:R-:W3:Y:S07]  /*b730*/  LDSM.16.M88.4 R156, [R192+0xb100] ;  /* 0x00b10000c09c783b */ /* 0x000eee0000000200 */
[C---:B------:R-:W-:Y:S08]  /*b740*/  HMMA.16816.F32 R20, R140.reuse, R136, R20 ;  /* 0x000000888c14723c */ /* 0x040ff00000001814 */
[C---:B------:R-:W-:Y:S01]  /*b750*/  HMMA.16816.F32 R24, R140.reuse, R138, R24 ;  /* 0x0000008a8c18723c */ /* 0x040fe20000001818 */
[----:B------:R-:W4:Y:S07]  /*b760*/  LDSM.16.M88.4 R136, [R191+0x14100] ;  /* 0x01410000bf88783b */ /* 0x000f2e0000000200 */
[C---:B------:R-:W-:Y:S08]  /*b770*/  HMMA.16816.F32 R28, R140.reuse, R148, R28 ;  /* 0x000000948c1c723c */ /* 0x040ff0000000181c */
[----:B------:R-:W-:Y:S01]  /*b780*/  HMMA.16816.F32 R32, R140, R150, R32 ;  /* 0x000000968c20723c */ /* 0x000fe20000001820 */
[----:B------:R-:W5:Y:S07]  /*b790*/  LDSM.16.M88.4 R140, [R184+0x4800] ;  /* 0x00480000b88c783b */ /* 0x000f6e0000000200 */
[C---:B-1----:R-:W-:Y:S07]  /*b7a0*/  HMMA.16816.F32 R4, R132.reuse, R144, R4 ;  /* 0x000000908404723c */ /* 0x042fee0000001804 */
[C---:B------:R-:W-:Y:S01]  /*b7b0*/  @P0 IADD3 R145, P6, R200.reuse, UR7, RZ ;  /* 0x00000007c8910c10 */ /* 0x040fe2000ffde0ff */
[C---:B------:R-:W-:Y:S04]  /*b7c0*/  HMMA.16816.F32 R8, R132.reuse, R146, R8 ;  /* 0x000000928408723c */ /* 0x040fe80000001808 */
[----:B------:R-:W-:Y:S02]  /*b7d0*/  @P0 IADD3.X R144, R203, UR6, RZ, P6, !PT ;  /* 0x00000006cb900c10 */ /* 0x000fe4000b7fe4ff */
[C---:B------:R-:W-:Y:S02]  /*b7e0*/  @P0 LEA R150, P6, R145.reuse, c[0x0][0x1c8], 0x1 ;  /* 0x0000720091960a11 */ /* 0x040fe400078c08ff */
[C---:B--2---:R-:W-:Y:S04]  /*b7f0*/  HMMA.16816.F32 R12, R132.reuse, R152, R12 ;  /* 0x00000098840c723c */ /* 0x044fe8000000180c */
[----:B------:R-:W-:Y:S02]  /*b800*/  @P0 LEA.HI.X R151, R145, c[0x0][0x1cc], R144, 0x1, P6 ;  /* 0x0000730091970a11 */ /* 0x000fe400030f0c90 */
[----:B------:R-:W-:Y:S02]  /*b810*/  @P0 IADD3 R144, P6, R200, UR15, RZ ;  /* 0x0000000fc8900c10 */ /* 0x000fe4000ffde0ff */
[C---:B------:R-:W-:Y:S08]  /*b820*/  HMMA.16816.F32 R16, R132.reuse, R154, R16 ;  /* 0x0000009a8410723c */ /* 0x040ff00000001810 */
[C---:B---3--:R-:W-:Y:S08]  /*b830*/  HMMA.16816.F32 R20, R132.reuse, R156, R20 ;  /* 0x0000009c8414723c */ /* 0x048ff00000001814 */
[C---:B------:R-:W-:Y:S08]  /*b840*/  HMMA.16816.F32 R24, R132.reuse, R158, R24 ;  /* 0x0000009e8418723c */ /* 0x040ff00000001818 */
[C---:B------:R-:W-:Y:S08]  /*b850*/  HMMA.16816.F32 R28, R132.reuse, R160, R28 ;  /* 0x000000a0841c723c */ /* 0x040ff0000000181c */
[----:B------:R-:W-:Y:S01]  /*b860*/  HMMA.16816.F32 R32, R132, R162, R32 ;  /* 0x000000a28420723c */ /* 0x000fe20000001820 */
[----:B------:R-:W1:Y:S07]  /*b870*/  LDSM.16.M88.4 R132, [R184+0x5000] ;  /* 0x00500000b884783b */ /* 0x000e6e0000000200 */
[C---:B----4-:R-:W-:Y:S08]  /*b880*/  HMMA.16816.F32 R4, R136.reuse, R164, R4 ;  /* 0x000000a48804723c */ /* 0x050ff00000001804 */
[C---:B------:R-:W-:Y:S08]  /*b890*/  HMMA.16816.F32 R8, R136.reuse, R166, R8 ;  /* 0x000000a68808723c */ /* 0x040ff00000001808 */
[C---:B-----5:R-:W-:Y:S07]  /*b8a0*/  HMMA.16816.F32 R12, R136.reuse, R140, R12 ;  /* 0x0000008c880c723c */ /* 0x060fee000000180c */
[----:B------:R-:W-:Y:S01]  /*b8b0*/  @P5 IMAD.HI.U32 R140, R204, c[0x0][0x2c8], RZ ;  /* 0x0000b200cc8c5a27 */ /* 0x000fe200078e00ff */
[----:B------:R-:W-:Y:S01]  /*b8c0*/  @P0 IADD3 R152, P5, R215, UR7, RZ ;  /* 0x00000007d7980c10 */ /* 0x000fe2000ffbe0ff */
[C---:B------:R-:W-:Y:S03]  /*b8d0*/  HMMA.16816.F32 R16, R136.reuse, R142, R16 ;  /* 0x0000008e8810723c */ /* 0x040fe60000001810 */
[----:B------:R-:W-:Y:S02]  /*b8e0*/  @P4 SHF.R.U32.HI R0, RZ, c[0x0][0x2cc], R140 ;  /* 0x0000b300ff004a19 */ /* 0x000fe4000001168c */
[----:B------:R-:W2:Y:S01]  /*b8f0*/  LDSM.16.M88.4 R140, [R184+0x5800] ;  /* 0x00580000b88c783b */ /* 0x000ea20000000200 */
[----:B------:R-:W-:Y:S02]  /*b900*/  @P0 IADD3 R154, P4, R213, UR7, RZ ;  /* 0x00000007d59a0c10 */ /* 0x000fe4000ff9e0ff */
[----:B------:R-:W-:Y:S01]  /*b910*/  @P0 IADD3.X R147, R214, UR6, RZ, P5, !PT ;  /* 0x00000006d6930c10 */ /* 0x000fe2000affe4ff */
[----:B------:R-:W-:Y:S04]  /*b920*/  DEPBAR.LE SB0, 0x0 ;  /* 0x000080000000791a */ /* 0x000fe80000000000 */
[----:B------:R-:W-:Y:S01]  /*b930*/  BAR.SYNC.DEFER_BLOCKING 0x0 ;  /* 0x0000000000007b1d */ /* 0x000fe20000010000 */
[----:B------:R-:W-:Y:S01]  /*b940*/  @P0 LEA R148, P5, R152, c[0x0][0x1c8], 0x1 ;  /* 0x0000720098940a11 */ /* 0x000fe200078a08ff */
[C---:B-1----:R-:W-:Y:S05]  /*b950*/  HMMA.16816.F32 R20, R136.reuse, R132, R20 ;  /* 0x000000848814723c */ /* 0x042fea0000001814 */
[----:B------:R-:W-:Y:S01]  /*b960*/  @P0 IADD3.X R153, R212, UR6, RZ, P4, !PT ;  /* 0x00000006d4990c10 */ /* 0x000fe2000a7fe4ff */
[----:B------:R-:W-:Y:S01]  /*b970*/  @UP3 UIADD3.X UR6, UR11, UR6, URZ, UP0, !UPT ;  /* 0x000000060b063290 */ /* 0x000fe200087fe43f */
[----:B------:R-:W-:Y:S01]  /*b980*/  @P0 LEA.HI.X R149, R152, c[0x0][0x1cc], R147, 0x1, P5 ;  /* 0x0000730098950a11 */ /* 0x000fe200028f0c93 */
[C---:B------:R-:W-:Y:S04]  /*b990*/  HMMA.16816.F32 R24, R136.reuse, R134, R24 ;  /* 0x000000868818723c */ /* 0x040fe80000001818 */
[C---:B------:R-:W-:Y:S02]  /*b9a0*/  @P0 LEA R146, P4, R154.reuse, c[0x0][0x1c8], 0x1 ;  /* 0x000072009a920a11 */ /* 0x040fe400078808ff */
[----:B------:R-:W-:Y:S02]  /*b9b0*/  @P0 IADD3.X R133, R203, UR6, RZ, P6, !PT ;  /* 0x00000006cb850c10 */ /* 0x000fe4000b7fe4ff */
[----:B------:R-:W-:Y:S04]  /*b9c0*/  @P0 LEA.HI.X R147, R154, c[0x0][0x1cc], R153, 0x1, P4 ;  /* 0x000073009a930a11 */ /* 0x000fe800020f0c99 */
[C---:B------:R-:W-:Y:S01]  /*b9d0*/  @P0 LEA R158, P6, R144.reuse, c[0x0][0x1c8], 0x1 ;  /* 0x00007200909e0a11 */ /* 0x040fe200078c08ff */
[----:B------:R-:W-:Y:S01]  /*b9e0*/  @!PT LDS RZ, [RZ] ;  /* 0x00000000fffff984 */ /* 0x000fe20000000800 */
[----:B------:R-:W-:Y:S01]  /*b9f0*/  @!PT LDS RZ, [RZ] ;  /* 0x00000000fffff984 */ /* 0x000fe20000000800 */
[----:B------:R-:W-:Y:S01]  /*ba00*/  @!PT LDS RZ, [RZ] ;  /* 0x00000000fffff984 */ /* 0x000fe20000000800 */
[----:B------:R1:W-:Y:S01]  /*ba10*/  @P0 LDGSTS.E.BYPASS.LTC128B.128 [R199+0x6100], [R150.64], !P3 ;  /* 0x0610000096c70fae */ /* 0x0003e2000d901d50 */
[----:B------:R-:W-:Y:S02]  /*ba20*/  @P0 IADD3 R145, P5, R215, UR15, RZ ;  /* 0x0000000fd7910c10 */ /* 0x000fe4000ffbe0ff */
[----:B------:R-:W-:Y:S02]  /*ba30*/  @P0 LEA.HI.X R159, R144, c[0x0][0x1cc], R133, 0x1, P6 ;  /* 0x00007300909f0a11 */ /* 0x000fe400030f0c85 */
[----:B------:R1:W-:Y:S01]  /*ba40*/  @P0 LDGSTS.E.BYPASS.LTC128B.128 [R199+0x8100], [R148.64], !P2 ;  /* 0x0810000094c70fae */ /* 0x0003e2000d101d50 */
[----:B------:R-:W-:Y:S02]  /*ba50*/  @P0 IADD3.X R132, R214, UR6, RZ, P5, !PT ;  /* 0x00000006d6840c10 */ /* 0x000fe4000affe4ff */
[----:B------:R-:W-:Y:S01]  /*ba60*/  @P0 LEA R156, P5, R145, c[0x0][0x1c8], 0x1 ;  /* 0x00007200919c0a11 */ /* 0x000fe200078a08ff */
[C---:B--2---:R-:W-:Y:S01]  /*ba70*/  HMMA.16816.F32 R28, R136.reuse, R140, R28 ;  /* 0x0000008c881c723c */ /* 0x044fe2000000181c */
[----:B------:R1:W-:Y:S02]  /*ba80*/  @P0 LDGSTS.E.BYPASS.LTC128B.128 [R199+0xa100], [R146.64], !P1 ;  /* 0x0a10000092c70fae */ /* 0x0003e4000c901d50 */
[----:B------:R-:W-:Y:S02]  /*ba90*/  @P0 IADD3 R153, P4, R213, UR15, RZ ;  /* 0x0000000fd5990c10 */ /* 0x000fe4000ff9e0ff */
[----:B------:R-:W-:Y:S01]  /*baa0*/  @P0 LEA.HI.X R157, R145, c[0x0][0x1cc], R132, 0x1, P5 ;  /* 0x00007300919d0a11 */ /* 0x000fe200028f0c84 */
[----:B------:R1:W-:Y:S01]  /*bab0*/  @P0 LDGSTS.E.BYPASS.LTC128B.128 [R199+0x7100], [R158.64], !P3 ;  /* 0x071000009ec70fae */ /* 0x0003e2000d901d50 */
[----:B------:R-:W-:Y:S01]  /*bac0*/  @P0 IADD3.X R152, R212, UR6, RZ, P4, !PT ;  /* 0x00000006d4980c10 */ /* 0x000fe2000a7fe4ff */
[----:B------:R-:W-:Y:S01]  /*bad0*/  USHF.L.U32 UR6, UR13, 0x6, URZ ;  /* 0x000000060d067899 */ /* 0x000fe2000800063f */
[C---:B------:R-:W-:Y:S01]  /*bae0*/  @P0 LEA R154, P4, R153.reuse, c[0x0][0x1c8], 0x1 ;  /* 0x00007200999a0a11 */ /* 0x040fe200078808ff */
[----:B------:R-:W-:Y:S01]  /*baf0*/  HMMA.16816.F32 R32, R136, R142, R32 ;  /* 0x0000008e8820723c */ /* 0x000fe20000001820 */
[----:B------:R1:W-:Y:S02]  /*bb00*/  @P0 LDGSTS.E.BYPASS.LTC128B.128 [R199+0x9100], [R156.64], !P2 ;  /* 0x091000009cc70fae */ /* 0x0003e4000d101d50 */
[----:B------:R-:W-:Y:S01]  /*bb10*/  @P0 LEA.HI.X R155, R153, c[0x0][0x1cc], R152, 0x1, P4 ;  /* 0x00007300999b0a11 */ /* 0x000fe200020f0c98 */
[----:B------:R-:W-:Y:S02]  /*bb20*/  IMAD.U32 R134, RZ, RZ, UR6 ;  /* 0x00000006ff867e24 */ /* 0x000fe4000f8e00ff */
[----:B------:R-:W2:Y:S03]  /*bb30*/  SHFL.IDX PT, R132, R0, RZ, 0x1c1f ;  /* 0x001c1fff00847589 */ /* 0x000ea600000e0000 */
[----:B------:R-:W-:Y:S02]  /*bb40*/  IADD3 R133, -R205, 0x1, -R134 ;  /* 0x00000001cd857810 */ /* 0x000fe40007ffe986 */
[----:B------:R1:W-:Y:S01]  /*bb50*/  @P0 LDGSTS.E.BYPASS.LTC128B.128 [R199+0xb100], [R154.64], !P1 ;  /* 0x0b1000009ac70fae */ /* 0x0003e2000c901d50 */
[----:B------:R-:W-:Y:S02]  /*bb60*/  PLOP3.LUT P0, PT, PT, PT, UP1, 0x40, 0x0 ;  /* 0x000000000000781c */ /* 0x000fe40003f0e818 */
[----:B------:R-:W-:Y:S02]  /*bb70*/  IADD3 R133, R133, c[0x0][0x1d0], RZ ;  /* 0x0000740085857a10 */ /* 0x000fe40007ffe0ff */
[----:B------:R-:W0:Y:S02]  /*bb80*/  LDGDEPBAR ;  /* 0x00000000000079af */ /* 0x000e240000000000 */
[----:B------:R-:W-:Y:S04]  /*bb90*/  IADD3 R133, R133, -c[0x0][0x168], RZ ;  /* 0x80005a0085857a10 */ /* 0x000fe80007ffe0ff */
[C---:B------:R-:W-:Y:S02]  /*bba0*/  IADD3 R135, R133.reuse, c[0x0][0x328], RZ ;  /* 0x0000ca0085877a10 */ /* 0x040fe40007ffe0ff */
[----:B------:R-:W-:Y:S03]  /*bbb0*/  IADD3 R133, R133, UR14, RZ ;  /* 0x0000000e85857c10 */ /* 0x000fe6000fffe0ff */
[--C-:B--2---:R-:W-:Y:S02]  /*bbc0*/  IMAD.IADD R139, R135, 0x1, R132.reuse ;  /* 0x00000001878b7824 */ /* 0x104fe400078e0284 */
        /* <DEDUP_REMOVED lines=16> */
.L_x_1467:
[----:B------:R-:W-:Y:S04]  /*bcd0*/  MOV R132, c[0x0][0x32c] ;  /* 0x0000cb0000847a02 */ /* 0x000fe80000000f00 */
[----:B------:R-:W-:Y:S11]  /*bce0*/  ISETP.NE.AND P0, PT, R132, 0x1, PT ;  /* 0x000000018400780c */ /* 0x000ff60003f05270 */
[----:B------:R-:W-:Y:S02]  /*bcf0*/  @!UPT UIADD3 URZ, URZ, URZ, URZ ;  /* 0x0000003f3f3ff290 */ /* 0x000fe4000fffe03f */
[----:B------:R-:W-:Y:S05]  /*bd00*/  @P0 IMAD.HI.U32 R132, R141, c[0x0][0x330], RZ ;  /* 0x0000cc008d840a27 */ /* 0x000fea00078e00ff */
[----:B------:R-:W-:Y:S02]  /*bd10*/  @P0 SHF.R.U32.HI R141, RZ, c[0x0][0x334], R132 ;  /* 0x0000cd00ff8d0a19 */ /* 0x000fe40000011684 */
.L_x_1468:
[----:B------:R-:W-:Y:S05]  /*bd20*/  BSYNC B0 ;  /* 0x0000000000007941 */ /* 0x000fea0003800000 */
.L_x_1466:
[----:B------:R-:W-:Y:S04]  /*bd30*/  IMAD.MOV.U32 R132, RZ, RZ, c[0x0][0x32c] ;  /* 0x0000cb00ff847624 */ /* 0x000fe800078e00ff */
[----:B------:R-:W-:Y:S04]  /*bd40*/  IMAD R132, R141, R132, -UR6 ;  /* 0x800000068d847e24 */ /* 0x000fe8000f8e0284 */
[----:B------:R-:W-:Y:S05]  /*bd50*/  IMAD.IADD R134, R132, 0x1, -R205 ;  /* 0x0000000184867824 */ /* 0x000fea00078e0acd */
[----:B------:R-:W-:Y:S02]  /*bd60*/  IADD3 R132, R134, c[0x0][0x32c], RZ ;  /* 0x0000cb0086847a10 */ /* 0x000fe40007ffe0ff */
[----:B------:R-:W-:Y:S02]  /*bd70*/  IMNMX R137, R137, R134, !PT ;  /* 0x0000008689897217 */ /* 0x000fe40007800200 */
[----:B------:R-:W-:Y:S02]  /*bd80*/  IMNMX R139, R139, R132, PT ;  /* 0x000000848b8b7217 */ /* 0x000fe40003800200 */
.L_x_1465:
[----:B------:R-:W-:Y:S06]  /*bd90*/  UISETP.GT.AND UP0, UPT, UR13, -0x1, UPT ;  /* 0xffffffff0d00788c */ /* 0x000fec000bf04270 */
[----:B------:R-:W-:Y:S04]  /*bda0*/  PLOP3.LUT P0, PT, PT, PT, UP0, 0x80, 0x0 ;  /* 0x000000000000781c */ /* 0x000fe80003f0f008 */
[C---:B------:R-:W-:Y:S02]  /*bdb0*/  ISETP.GT.AND P4, PT, R137.reuse, 0x1, P0 ;  /* 0x000000018900780c */ /* 0x040fe40000784270 */
[----:B------:R-:W-:Y:S02]  /*bdc0*/  ISETP.GT.AND P5, PT, R137, RZ, P0 ;  /* 0x000000ff8900720c */ /* 0x000fe400007a4270 */
[C---:B------:R-:W-:Y:S02]  /*bdd0*/  ISETP.LT.OR P4, PT, R139.reuse, 0x2, P4 ;  /* 0x000000028b00780c */ /* 0x040fe40002781670 */
[----:B------:R-:W-:Y:S02]  /*bde0*/  ISETP.LT.OR P5, PT, R139, 0x1, P5 ;  /* 0x000000018b00780c */ /* 0x000fe40002fa1670 */
[----:B-1----:R-:W-:Y:S02]  /*bdf0*/  FSEL R150, R5, -INF , !P4 ;  /* 0xff80000005967808 */ /* 0x002fe40006000000 */
[C---:B------:R-:W-:Y:S02]  /*be00*/  ISETP.GT.AND P4, PT, R137.reuse, 0x10, P0 ;  /* 0x000000108900780c */ /* 0x040fe40000784270 */
[----:B------:R-:W-:Y:S02]  /*be10*/  ISETP.GT.AND P6, PT, R137, 0x8, P0 ;  /* 0x000000088900780c */ /* 0x000fe400007c4270 */
[----:B------:R-:W-:Y:S02]  /*be20*/  ISETP.LT.OR P4, PT, R139, 0x11, P4 ;  /* 0x000000118b00780c */ /* 0x000fe40002781670 */
[----:B------:R-:W-:Y:S02]  /*be30*/  FSEL R148, R4, -INF , !P5 ;  /* 0xff80000004947808 */ /* 0x000fe40006800000 */
[C---:B------:R-:W-:Y:S02]  /*be40*/  ISETP.GT.AND P5, PT, R137.reuse, 0x9, P0 ;  /* 0x000000098900780c */ /* 0x040fe400007a4270 */
[----:B------:R-:W-:Y:S02]  /*be50*/  FSEL R138, R12, -INF , !P4 ;  /* 0xff8000000c8a7808 */ /* 0x000fe40006000000 */
[----:B------:R-:W-:Y:S01]  /*be60*/  ISETP.GT.AND P4, PT, R137, 0x19, P0 ;  /* 0x000000198900780c */ /* 0x000fe20000784270 */
[----:B------:R-:W1:Y:S01]  /*be70*/  SHFL.IDX PT, R12, R0, 0x1, 0x1c1f ;  /* 0x003c1f00000c7f89 */ /* 0x000e6200000e0000 */
        /* <DEDUP_REMOVED lines=8> */
[----:B------:R-:W-:Y:S02]  /*bf00*/  ISETP.GT.AND P4, PT, R137, 0x28, P0 ;  /* 0x000000288900780c */ /* 0x000fe40000784270 */
[C---:B------:R-:W-:Y:S02]  /*bf10*/  ISETP.LT.OR P6, PT, R139.reuse, 0x12, P6 ;  /* 0x000000128b00780c */ /* 0x040fe400037c1670 */
[C---:B------:R-:W-:Y:S02]  /*bf20*/  ISETP.LT.OR P5, PT, R139.reuse, 0x19, P5 ;  /* 0x000000198b00780c */ /* 0x040fe40002fa1670 */
[----:B------:R-:W-:Y:S01]  /*bf30*/  ISETP.LT.OR P4, PT, R139, 0x29, P4 ;  /* 0x000000298b00780c */ /* 0x000fe20002781670 */
[--C-:B-1----:R-:W-:Y:S01]  /*bf40*/  IMAD.IADD R0, R135, 0x1, R12.reuse ;  /* 0x0000000187007824 */ /* 0x102fe200078e020c */
        /* <DEDUP_REMOVED lines=41> */
.L_x_1471:
[----:B------:R-:W-:Y:S04]  /*c1e0*/  MOV R5, c[0x0][0x32c] ;  /* 0x0000cb0000057a02 */ /* 0x000fe80000000f00 */
[----:B------:R-:W-:Y:S11]  /*c1f0*/  ISETP.NE.AND P4, PT, R5, 0x1, PT ;  /* 0x000000010500780c */ /* 0x000ff60003f85270 */
[----:B------:R-:W-:Y:S02]  /*c200*/  @!UPT UIADD3 URZ, URZ, URZ, URZ ;  /* 0x0000003f3f3ff290 */ /* 0x000fe4000fffe03f */
[----:B------:R-:W-:Y:S05]  /*c210*/  @P4 IMAD.HI.U32 R5, R12, c[0x0][0x330], RZ ;  /* 0x0000cc000c054a27 */ /* 0x000fea00078e00ff */
[----:B------:R-:W-:Y:S02]  /*c220*/  @P4 SHF.R.U32.HI R12, RZ, c[0x0][0x334], R5 ;  /* 0x0000cd00ff0c4a19 */ /* 0x000fe40000011605 */
.L_x_1472:
[----:B------:R-:W-:Y:S05]  /*c230*/  BSYNC B0 ;  /* 0x0000000000007941 */ /* 0x000fea0003800000 */
.L_x_1470:
[----:B------:R-:W-:Y:S04]  /*c240*/  IMAD.MOV.U32 R5, RZ, RZ, c[0x0][0x32c] ;  /* 0x0000cb00ff057624 */ /* 0x000fe800078e00ff */
[----:B------:R-:W-:Y:S04]  /*c250*/  IMAD R12, R12, R5, -UR6 ;  /* 0x800000060c0c7e24 */ /* 0x000fe8000f8e0205 */
[----:B------:R-:W-:Y:S05]  /*c260*/  IMAD.IADD R9, R12, 0x1, -R205 ;  /* 0x000000010c097824 */ /* 0x000fea00078e0acd */
[----:B------:R-:W-:Y:S02]  /*c270*/  IADD3 R5, R9, c[0x0][0x32c], RZ ;  /* 0x0000cb0009057a10 */ /* 0x000fe40007ffe0ff */
[----:B------:R-:W-:Y:S02]  /*c280*/  IMNMX R4, R4, R9, !PT ;  /* 0x0000000904047217 */ /* 0x000fe40007800200 */
[----:B------:R-:W-:Y:S02]  /*c290*/  IMNMX R0, R0, R5, PT ;  /* 0x0000000500007217 */ /* 0x000fe40003800200 */
.L_x_1469:
        /* <DEDUP_REMOVED lines=9> */
[----:B------:R-:W-:Y:S02]  /*c330*/  FSEL R21, R6, -INF , !P6 ;  /* 0xff80000006157808 */ /* 0x000fe40007000000 */
[----:B------:R-:W-:Y:S02]  /*c340*/  FMNMX.FTZ R5, R138, R5, !PT ;  /* 0x000000058a057209 */ /* 0x000fe40007810000 */
[----:B------:R-:W-:Y:S02]  /*c350*/  ISETP.LT.OR P5, PT, R0, 0x2, P5 ;  /* 0x000000020000780c */ /* 0x000fe40002fa1670 */
[----:B------:R-:W-:Y:S02]  /*c360*/  FMNMX.FTZ R5, R136, R5, !PT ;  /* 0x0000000588057209 */ /* 0x000fe40007810000 */
[----:B------:R-:W-:Y:S02]  /*c370*/  ISETP.GT.AND P4, PT, R4, 0x8, P0 ;  /* 0x000000080400780c */ /* 0x000fe40000784270 */
[----:B------:R-:W-:Y:S02]  /*c380*/  FMNMX.FTZ R5, R134, R5, !PT ;  /* 0x0000000586057209 */ /* 0x000fe40007810000 */
[----:B------:R-:W-:Y:S02]  /*c390*/  FMNMX.FTZ R6, R21, R2, !PT ;  /* 0x0000000215067209 */ /* 0x000fe40007810000 */
[----:B------:R-:W-:Y:S02]  /*c3a0*/  FMNMX.FTZ R5, R132, R5, !PT ;  /* 0x0000000584057209 */ /* 0x000fe40007810000 */
[----:B------:R-:W-:Y:S02]  /*c3b0*/  ISETP.GT.AND P6, PT, R4, 0x9, P0 ;  /* 0x000000090400780c */ /* 0x000fe400007c4270 */
[----:B------:R-:W-:Y:S02]  /*c3c0*/  ISETP.LT.OR P4, PT, R0, 0x9, P4 ;  /* 0x000000090000780c */ /* 0x000fe40002781670 */
[----:B------:R-:W-:Y:S02]  /*c3d0*/  FSEL R17, R7, -INF , !P5 ;  /* 0xff80000007117808 */ /* 0x000fe40006800000 */
[----:B------:R-:W-:Y:S02]  /*c3e0*/  FMNMX.FTZ R5, R168, R5, !PT ;  /* 0x00000005a8057209 */ /* 0x000fe40007810000 */
[----:B------:R-:W-:Y:S02]  /*c3f0*/  ISETP.GT.AND P5, PT, R4, 0x10, P0 ;  /* 0x000000100400780c */ /* 0x000fe400007a4270 */
[----:B------:R-:W-:Y:S02]  /*c400*/  ISETP.LT.OR P6, PT, R0, 0xa, P6 ;  /* 0x0000000a0000780c */ /* 0x000fe400037c1670 */
[----:B------:R-:W-:Y:S02]  /*c410*/  FSEL R9, R10, -INF , !P4 ;  /* 0xff8000000a097808 */ /* 0x000fe40006000000 */
[----:B------:R-:W-:Y:S02]  /*c420*/  ISETP.GT.AND P4, PT, R4, 0x11, P0 ;  /* 0x000000110400780c */ /* 0x000fe40000784270 */
[----:B------:R-:W-:Y:S02]  /*c430*/  FMNMX.FTZ R5, R166, R5, !PT ;  /* 0x00000005a6057209 */ /* 0x000fe40007810000 */
        /* <DEDUP_REMOVED lines=8> */
[----:B------:R-:W-:Y:S02]  /*c4c0*/  FMNMX.FTZ R10, R162, R5, !PT ;  /* 0x00000005a20a7209 */ /* 0x000fe40007810000 */
[C---:B------:R-:W-:Y:S02]  /*c4d0*/  ISETP.GT.AND P5, PT, R4.reuse, 0x18, P0 ;  /* 0x000000180400780c */ /* 0x040fe400007a4270 */
[----:B------:R-:W-:Y:S02]  /*c4e0*/  ISETP.GT.AND P4, PT, R4, 0x19, P0 ;  /* 0x000000190400780c */ /* 0x000fe40000784270 */
[----:B------:R-:W-:Y:S02]  /*c4f0*/  FMNMX.FTZ R6, R11, R6, !PT ;  /* 0x000000060b067209 */ /* 0x000fe40007810000 */
[----:B------:R-:W-:Y:S02]  /*c500*/  FMNMX.FTZ R5, R147, R10, !PT ;  /* 0x0000000a93057209 */ /* 0x000fe40007810000 */
[----:B------:R-:W-:Y:S02]  /*c510*/  FMNMX.FTZ R10, R137, R6, !PT ;  /* 0x00000006890a7209 */ /* 0x000fe40007810000 */
[C---:B------:R-:W-:Y:S02]  /*c520*/  ISETP.LT.OR P5, PT, R0.reuse, 0x19, P5 ;  /* 0x000000190000780c */ /* 0x040fe40002fa1670 */
[----:B------:R-:W-:Y:S02]  /*c530*/  ISETP.LT.OR P4, PT, R0, 0x1a, P4 ;  /* 0x0000001a0000780c */ /* 0x000fe40002781670 */
[----:B------:R-:W-:Y:S02]  /*c540*/  FSEL R33, R18, -INF , !P5 ;  /* 0xff80000012217808 */ /* 0x000fe40006800000 */
[----:B------:R-:W-:Y:S02]  /*c550*/  FSEL R133, R19, -INF , !P4 ;  /* 0xff80000013857808 */ /* 0x000fe40006000000 */
[----:B------:R-:W-:Y:S02]  /*c560*/  FMNMX.FTZ R10, R135, R10, !PT ;  /* 0x0000000a870a7209 */ /* 0x000fe40007810000 */
[C---:B------:R-:W-:Y:S02]  /*c570*/  ISETP.GT.AND P4, PT, R4.reuse, 0x20, P0 ;  /* 0x000000200400780c */ /* 0x040fe40000784270 */
[----:B------:R-:W-:Y:S02]  /*c580*/  FMNMX.FTZ R10, R33, R10, !PT ;  /* 0x0000000a210a7209 */ /* 0x000fe40007810000 */
[----:B------:R-:W-:Y:S02]  /*c590*/  ISETP.GT.AND P6, PT, R4, 0x21, P0 ;  /* 0x000000210400780c */ /* 0x000fe400007c4270 */
[----:B------:R-:W-:Y:S02]  /*c5a0*/  ISETP.LT.OR P4, PT, R0, 0x21, P4 ;  /* 0x000000210000780c */ /* 0x000fe40002781670 */
[----:B------:R-:W-:Y:S02]  /*c5b0*/  FMNMX.FTZ R10, R133, R10, !PT ;  /* 0x0000000a850a7209 */ /* 0x000fe40007810000 */
[----:B------:R-:W-:Y:S02]  /*c5c0*/  FSEL R171, R22, -INF , !P4 ;  /* 0xff80000016ab7808 */ /* 0x000fe40006000000 */
[----:B------:R-:W-:Y:S02]  /*c5d0*/  ISETP.GT.AND P5, PT, R4, 0x28, P0 ;  /* 0x000000280400780c */ /* 0x000fe400007a4270 */
[----:B------:R-:W-:Y:S02]  /*c5e0*/  ISETP.LT.OR P6, PT, R0, 0x22, P6 ;  /* 0x000000220000780c */ /* 0x000fe400037c1670 */
[----:B------:R-:W-:Y:S02]  /*c5f0*/  ISETP.GT.AND P4, PT, R4, 0x29, P0 ;  /* 0x000000290400780c */ /* 0x000fe40000784270 */
[----:B------:R-:W-:Y:S02]  /*c600*/  FSEL R169, R23, -INF , !P6 ;  /* 0xff80000017a97808 */ /* 0x000fe40007000000 */
[----:B------:R-:W-:Y:S02]  /*c610*/  ISETP.LT.OR P5, PT, R0, 0x29, P5 ;  /* 0x000000290000780c */ /* 0x000fe40002fa1670 */
[----:B------:R-:W-:Y:S02]  /*c620*/  FMNMX.FTZ R10, R171, R10, !PT ;  /* 0x0000000aab0a7209 */ /* 0x000fe40007810000 */
[----:B------:R-:W-:Y:S02]  /*c630*/  FSEL R167, R26, -INF , !P5 ;  /* 0xff8000001aa77808 */ /* 0x000fe40006800000 */
[----:B------:R-:W-:Y:S02]  /*c640*/  ISETP.LT.OR P4, PT, R0, 0x2a, P4 ;  /* 0x0000002a0000780c */ /* 0x000fe40002781670 */
[C---:B------:R-:W-:Y:S02]  /*c650*/  ISETP.GT.AND P6, PT, R4.reuse, 0x30, P0 ;  /* 0x000000300400780c */ /* 0x040fe400007c4270 */
[----:B------:R-:W-:Y:S02]  /*c660*/  FMNMX.FTZ R10, R169, R10, !PT ;  /* 0x0000000aa90a7209 */ /* 0x000fe40007810000 */
[----:B------:R-:W-:Y:S02]  /*c670*/  FSEL R165, R27, -INF , !P4 ;  /* 0xff8000001ba57808 */ /* 0x000fe40006000000 */
[----:B------:R-:W-:Y:S01]  /*c680*/  ISETP.GT.AND P5, PT, R4, 0x31, P0 ;  /* 0x000000310400780c */ /* 0x000fe200007a4270 */
[----:B------:R-:W-:Y:S01]  /*c690*/  LDSM.16.MT88.4 R24, [R190+0x100] ;  /* 0x00010000be18783b */ /* 0x000fe20000004200 */
        /* <DEDUP_REMOVED lines=9> */
[----:B------:R-:W-:Y:S01]  /*c730*/  ISETP.GT.AND P0, PT, R4, 0x39, P0 ;  /* 0x000000390400780c */ /* 0x000fe20000704270 */
[----:B------:R-:W-:Y:S01]  /*c740*/  LDSM.16.MT88.4 R28, [R189+0x100] ;  /* 0x00010000bd1c783b */ /* 0x000fe20000004200 */
[----:B------:R-:W-:Y:S02]  /*c750*/  FMNMX.FTZ R4, R145, R10, !PT ;  /* 0x0000000a91047209 */ /* 0x000fe40007810000 */
[----:B------:R-:W-:Y:S02]  /*c760*/  ISETP.LT.OR P4, PT, R0, 0x39, P4 ;  /* 0x000000390000780c */ /* 0x000fe40002781670 */
[----:B------:R-:W-:Y:S02]  /*c770*/  FMNMX.FTZ R6, R142, R5, !PT ;  /* 0x000000058e067209 */ /* 0x000fe40007810000 */
[----:B------:R-:W-:Y:S02]  /*c780*/  FSEL R141, R34, -INF , !P4 ;  /* 0xff800000228d7808 */ /* 0x000fe40006000000 */
[----:B------:R-:W-:Y:S01]  /*c790*/  ISETP.LT.OR P0, PT, R0, 0x3a, P0 ;  /* 0x0000003a0000780c */ /* 0x000fe20000701670 */
[----:B------:R-:W1:Y:S01]  /*c7a0*/  SHFL.BFLY PT, R5, R6, 0x2, 0x1f ;  /* 0x0c401f0006057f89 */ /* 0x000e6200000e0000 */
[----:B------:R-:W-:Y:S02]  /*c7b0*/  FMNMX.FTZ R0, R143, R4, !PT ;  /* 0x000000048f007209 */ /* 0x000fe40007810000 */
[----:B------:R-:W-:Y:S02]  /*c7c0*/  FSEL R13, R35, -INF , !P0 ;  /* 0xff800000230d7808 */ /* 0x000fe40004000000 */
[----:B------:R-:W-:Y:S04]  /*c7d0*/  FMNMX.FTZ R0, R141, R0, !PT ;  /* 0x000000008d007209 */ /* 0x000fe80007810000 */
[----:B------:R-:W-:Y:S05]  /*c7e0*/  FMNMX.FTZ R7, R13, R0, !PT ;  /* 0x000000000d077209 */ /* 0x000fea0007810000 */
[----:B------:R-:W2:Y:S01]  /*c7f0*/  SHFL.BFLY PT, R4, R7, 0x2, 0x1f ;  /* 0x0c401f0007047f89 */ /* 0x000ea200000e0000 */
[----:B-1----:R-:W-:Y:S07]  /*c800*/  FMNMX.FTZ R6, R6, R5, !PT ;  /* 0x0000000506067209 */ /* 0x002fee0007810000 */
[----:B------:R-:W1:Y:S01]  /*c810*/  SHFL.BFLY PT, R15, R6, 0x1, 0x1f ;  /* 0x0c201f00060f7f89 */ /* 0x000e6200000e0000 */
[----:B--2---:R-:W-:Y:S07]  /*c820*/  FMNMX.FTZ R5, R7, R4, !PT ;  /* 0x0000000407057209 */ /* 0x004fee0007810000 */
[----:B------:R-:W2:Y:S01]  /*c830*/  SHFL.BFLY PT, R12, R5, 0x1, 0x1f ;  /* 0x0c201f00050c7f89 */ /* 0x000ea200000e0000 */
[----:B-1----:R-:W-:Y:S04]  /*c840*/  FMNMX.FTZ R0, R6, R15, !PT ;  /* 0x0000000f06007209 */ /* 0x002fe80007810000 */
[C---:B------:R-:W-:Y:S01]  /*c850*/  FSETP.NEU.FTZ.AND P0, PT, R0.reuse, -INF , PT ;  /* 0xff8000000000780b */ /* 0x040fe20003f1d000 */
[C---:B------:R-:W-:Y:S03]  /*c860*/  FMUL.FTZ R155, R0.reuse, c[0x0][0x2d0] ;  /* 0x0000b400009b7a20 */ /* 0x040fe60000410000 */
[----:B------:R-:W-:Y:S02]  /*c870*/  FSEL R4, R0, RZ, P0 ;  /* 0x000000ff00047208 */ /* 0x000fe40000000000 */
[----:B------:R-:W-:Y:S03]  /*c880*/  FSEL R155, R155, RZ, P0 ;  /* 0x000000ff9b9b7208 */ /* 0x000fe60000000000 */
[----:B------:R-:W-:Y:S01]  /*c890*/  FADD.FTZ R3, -R4, R3 ;  /* 0x0000000304037221 */ /* 0x000fe20000010100 */
[----:B--2---:R-:W-:Y:S01]  /*c8a0*/  FMNMX.FTZ R12, R5, R12, !PT ;  /* 0x0000000c050c7209 */ /* 0x004fe20007810000 */
[--C-:B------:R-:W-:Y:S02]  /*c8b0*/  FFMA.FTZ R14, R140, c[0x0][0x2d0], -R155.reuse ;  /* 0x0000b4008c0e7a23 */ /* 0x100fe4000001089b */
[--C-:B------:R-:W-:Y:S01]  /*c8c0*/  FFMA.FTZ R148, R148, c[0x0][0x2d0], -R155.reuse ;  /* 0x0000b40094947a23 */ /* 0x100fe2000001089b */
[C---:B------:R-:W-:Y:S01]  /*c8d0*/  FSETP.NEU.FTZ.AND P0, PT, R12.reuse, -INF , PT ;  /* 0xff8000000c00780b */ /* 0x040fe20003f1d000 */
[----:B------:R-:W-:Y:S02]  /*c8e0*/  FMUL.FTZ R140, R12, c[0x0][0x2d0] ;  /* 0x0000b4000c8c7a20 */ /* 0x000fe40000410000 */
[--C-:B------:R-:W-:Y:S01]  /*c8f0*/  FFMA.FTZ R15, R150, c[0x0][0x2d0], -R155.reuse ;  /* 0x0000b400960f7a23 */ /* 0x100fe2000001089b */
[----:B------:R-:W-:Y:S01]  /*c900*/  FSEL R5, R12, RZ, P0 ;  /* 0x000000ff0c057208 */ /* 0x000fe20000000000 */
[--C-:B------:R-:W-:Y:S01]  /*c910*/  FFMA.FTZ R149, R8, c[0x0][0x2d0], -R155.reuse ;  /* 0x0000b40008957a23 */ /* 0x100fe2000001089b */
[----:B------:R-:W-:Y:S01]  /*c920*/  FSEL R140, R140, RZ, P0 ;  /* 0x000000ff8c8c7208 */ /* 0x000fe20000000000 */
[----:B------:R-:W-:Y:S01]  /*c930*/  FMUL.FTZ R6, R3, c[0x0][0x2d0] ;  /* 0x0000b40003067a20 */ /* 0x000fe20000410000 */
[----:B------:R-:W-:Y:S01]  /*c940*/  MUFU.EX2 R148, R148 ;  /* 0x0000009400947308 */ /* 0x000fe20000000800 */
[----:B------:R-:W-:Y:S01]  /*c950*/  FADD.FTZ R5, -R5, R2 ;  /* 0x0000000205057221 */ /* 0x000fe20000010100 */
[----:B------:R-:W-:Y:S01]  /*c960*/  PLOP3.LUT P0, PT, PT, PT, UP0, 0x80, 0x0 ;  /* 0x000000000000781c */ /* 0x000fe20003f0f008 */
[--C-:B------:R-:W-:Y:S02]  /*c970*/  FFMA.FTZ R153, R21, c[0x0][0x2d0], -R140.reuse ;  /* 0x0000b40015997a23 */ /* 0x100fe4000001088c */
[----:B------:R-:W1:Y:S01]  /*c980*/  LDSM.16.MT88.4 R20, [R195+0x100] ;  /* 0x00010000c314783b */ /* 0x000e620000004200 */
[--C-:B------:R-:W-:Y:S02]  /*c990*/  FFMA.FTZ R152, R17, c[0x0][0x2d0], -R140.reuse ;  /* 0x0000b40011987a23 */ /* 0x100fe4000001088c */
[--C-:B------:R-:W-:Y:S02]  /*c9a0*/  FFMA.FTZ R151, R9, c[0x0][0x2d0], -R140.reuse ;  /* 0x0000b40009977a23 */ /* 0x100fe4000001088c */
[--C-:B------:R-:W-:Y:S01]  /*c9b0*/  FFMA.FTZ R150, R11, c[0x0][0x2d0], -R140.reuse ;  /* 0x0000b4000b967a23 */ /* 0x100fe2000001088c */
[----:B------:R-:W2:Y:S01]  /*c9c0*/  MUFU.EX2 R3, R6 ;  /* 0x0000000600037308 */ /* 0x000ea20000000800 */
[----:B------:R-:W-:Y:S02]  /*c9d0*/  FMUL.FTZ R2, R5, c[0x0][0x2d0] ;  /* 0x0000b40005027a20 */ /* 0x000fe40000410000 */
[--C-:B------:R-:W-:Y:S02]  /*c9e0*/  FFMA.FTZ R154, R138, c[0x0][0x2d0], -R155.reuse ;  /* 0x0000b4008a9a7a23 */ /* 0x100fe4000001089b */
[--C-:B------:R-:W-:Y:S02]  /*c9f0*/  FFMA.FTZ R157, R136, c[0x0][0x2d0], -R155.reuse ;  /* 0x0000b400889d7a23 */ /* 0x100fe4000001089b */
[--C-:B------:R-:W-:Y:S02]  /*ca00*/  FFMA.FTZ R156, R134, c[0x0][0x2d0], -R155.reuse ;  /* 0x0000b400869c7a23 */ /* 0x100fe4000001089b */
[--C-:B------:R-:W-:Y:S01]  /*ca10*/  FFMA.FTZ R159, R132, c[0x0][0x2d0], -R155.reuse ;  /* 0x0000b400849f7a23 */ /* 0x100fe2000001089b */
[----:B------:R-:W3:Y:S01]  /*ca20*/  MUFU.EX2 R2, R2 ;  /* 0x0000000200027308 */ /* 0x000ee20000000800 */
[--C-:B------:R-:W-:Y:S02]  /*ca30*/  FFMA.FTZ R158, R137, c[0x0][0x2d0], -R140.reuse ;  /* 0x0000b400899e7a23 */ /* 0x100fe4000001088c */
[----:B------:R-:W-:Y:S01]  /*ca40*/  LDSM.16.MT88.4 R136, [R189+0x2900] ;  /* 0x00290000bd88783b */ /* 0x000fe20000004200 */
[--C-:B------:R-:W-:Y:S02]  /*ca50*/  FFMA.FTZ R161, R135, c[0x0][0x2d0], -R140.reuse ;  /* 0x0000b40087a17a23 */ /* 0x100fe4000001088c */
[--C-:B------:R-:W-:Y:S02]  /*ca60*/  FFMA.FTZ R160, R33, c[0x0][0x2d0], -R140.reuse ;  /* 0x0000b40021a07a23 */ /* 0x100fe4000001088c */
[--C-:B------:R-:W-:Y:S02]  /*ca70*/  FFMA.FTZ R163, R133, c[0x0][0x2d0], -R140.reuse ;  /* 0x0000b40085a37a23 */ /* 0x100fe4000001088c */
[----:B------:R-:W4:Y:S01]  /*ca80*/  MUFU.EX2 R15, R15 ;  /* 0x0000000f000f7308 */ /* 0x000f220000000800 */
        /* <DEDUP_REMOVED lines=9> */
[C---:B---3--:R-:W-:Y:S02]  /*cb20*/  FMUL.FTZ R6, R2.reuse, R130 ;  /* 0x0000008202067220 */ /* 0x048fe40000410000 */
[C---:B------:R-:W-:Y:S02]  /*cb30*/  FMUL.FTZ R7, R2.reuse, R131 ;  /* 0x0000008302077220 */ /* 0x040fe40000410000 */
[C---:B------:R-:W-:Y:S01]  /*cb40*/  FMUL.FTZ R10, R2.reuse, R126 ;  /* 0x0000007e020a7220 */ /* 0x040fe20000410000 */
[----:B------:R-:W2:Y:S01]  /*cb50*/  MUFU.EX2 R149, R149 ;  /* 0x0000009500957308 */ /* 0x000ea20000000800 */
[C---:B------:R-:W-:Y:S01]  /*cb60*/  FMUL.FTZ R11, R2.reuse, R127 ;  /* 0x0000007f020b7220 */ /* 0x040fe20000410000 */
[----:B------:R-:W-:Y:S01]  /*cb70*/  LDSM.16.MT88.4 R128, [R195+0x2900] ;  /* 0x00290000c380783b */ /* 0x000fe20000004200 */
[----:B------:R-:W-:Y:S01]  /*cb80*/  FMUL.FTZ R101, R3, R101 ;  /* 0x0000006503657220 */ /* 0x000fe20000410000 */
[----:B----4-:R-:W-:Y:S01]  /*cb90*/  F2FP.PACK_AB R16, R15, R148 ;  /* 0x000000940f10723e */ /* 0x010fe200000000ff */
[C---:B------:R-:W-:Y:S02]  /*cba0*/  FMUL.FTZ R102, R2.reuse, R102 ;  /* 0x0000006602667220 */ /* 0x040fe40000410000 */
        /* <DEDUP_REMOVED lines=8> */
[----:B------:R-:W-:Y:S01]  /*cc30*/  FMUL.FTZ R109, R3, R109 ;  /* 0x0000006d036d7220 */ /* 0x000fe20000410000 */
[----:B------:R-:W3:Y:S01]  /*cc40*/  MUFU.EX2 R152, R152 ;  /* 0x0000009800987308 */ /* 0x000ee20000000800 */
[C---:B------:R-:W-:Y:S02]  /*cc50*/  FMUL.FTZ R110, R2.reuse, R110 ;  /* 0x0000006e026e7220 */ /* 0x040fe40000410000 */
[C---:B------:R-:W-:Y:S01]  /*cc60*/  FMUL.FTZ R111, R2.reuse, R111 ;  /* 0x0000006f026f7220 */ /* 0x040fe20000410000 */
[----:B--2---:R-:W-:Y:S01]  /*cc70*/  F2FP.PACK_AB R18, R149, R14 ;  /* 0x0000000e9512723e */ /* 0x004fe200000000ff */
[--C-:B------:R-:W-:Y:S02]  /*cc80*/  FFMA.FTZ R174, R145, c[0x0][0x2d0], -R140.reuse ;  /* 0x0000b40091ae7a23 */ /* 0x100fe4000001088c */
[--C-:B------:R-:W-:Y:S02]  /*cc90*/  FFMA.FTZ R221, R143, c[0x0][0x2d0], -R140.reuse ;  /* 0x0000b4008fdd7a23 */ /* 0x100fe4000001088c */
[--C-:B------:R-:W-:Y:S01]  /*cca0*/  FFMA.FTZ R220, R141, c[0x0][0x2d0], -R140.reuse ;  /* 0x0000b4008ddc7a23 */ /* 0x100fe2000001088c */
        /* <DEDUP_REMOVED lines=20> */
[----:B------:R-:W-:Y:S02]  /*cdf0*/  FMUL.FTZ R39, R2, R39 ;  /* 0x0000002702277220 */ /* 0x000fe40000410000 */
[C---:B------:R-:W-:Y:S01]  /*ce00*/  FMUL.FTZ R40, R3.reuse, R40 ;  /* 0x0000002803287220 */ /* 0x040fe20000410000 */
[----:B--2---:R-:W-:Y:S01]  /*ce10*/  F2FP.PACK_AB R19, R150, R151 ;  /* 0x000000979613723e */ /* 0x004fe200000000ff */
[C---:B------:R-:W-:Y:S02]  /*ce20*/  FMUL.FTZ R41, R3.reuse, R41 ;  /* 0x0000002903297220 */ /* 0x040fe40000410000 */
[C---:B------:R-:W-:Y:S02]  /*ce30*/  FMUL.FTZ R42, R2.reuse, R42 ;  /* 0x0000002a022a7220 */ /* 0x040fe40000410000 */
[C---:B------:R-:W-:Y:S01]  /*ce40*/  FMUL.FTZ R43, R2.reuse, R43 ;  /* 0x0000002b022b7220 */ /* 0x040fe20000410000 */
[----:B------:R-:W-:Y:S01]  /*ce50*/  MUFU.EX2 R156, R156 ;  /* 0x0000009c009c7308 */ /* 0x000fe20000000800 */
[C---:B-1----:R-:W-:Y:S05]  /*ce60*/  HMMA.16816.F32 R4, R16.reuse, R20, R4 ;  /* 0x000000141004723c */ /* 0x042fea0000001804 */
[C---:B------:R-:W-:Y:S02]  /*ce70*/  FMUL.FTZ R44, R3.reuse, R44 ;  /* 0x0000002c032c7220 */ /* 0x040fe40000410000 */
[C---:B------:R-:W-:Y:S01]  /*ce80*/  FMUL.FTZ R45, R3.reuse, R45 ;  /* 0x0000002d032d7220 */ /* 0x040fe20000410000 */
[C---:B------:R-:W-:Y:S01]  /*ce90*/  HMMA.16816.F32 R8, R16.reuse, R22, R8 ;  /* 0x000000161008723c */ /* 0x040fe20000001808 */
[----:B------:R-:W1:Y:S01]  /*cea0*/  LDSM.16.MT88.4 R20, [R188+0x100] ;  /* 0x00010000bc14783b */ /* 0x000e620000004200 */
[----:B------:R-:W2:Y:S02]  /*ceb0*/  MUFU.EX2 R159, R159 ;  /* 0x0000009f009f7308 */ /* 0x000ea40000000800 */
[C---:B------:R-:W-:Y:S02]  /*cec0*/  FMUL.FTZ R46, R2.reuse, R46 ;  /* 0x0000002e022e7220 */ /* 0x040fe40000410000 */
[C---:B------:R-:W-:Y:S02]  /*ced0*/  FMUL.FTZ R47, R2.reuse, R47 ;  /* 0x0000002f022f7220 */ /* 0x040fe40000410000 */
[C---:B------:R-:W-:Y:S04]  /*cee0*/  HMMA.16816.F32 R100, R16.reuse, R24, R100 ;  /* 0x000000181064723c */ /* 0x040fe80000001864 */
[C---:B------:R-:W-:Y:S01]  /*cef0*/  FMUL.FTZ R48, R3.reuse, R48 ;  /* 0x0000003003307220 */ /* 0x040fe20000410000 */
[----:B------:R-:W-:Y:S01]  /*cf00*/  MUFU.EX2 R158, R158 ;  /* 0x0000009e009e7308 */ /* 0x000fe20000000800 */
[C---:B------:R-:W-:Y:S02]  /*cf10*/  FMUL.FTZ R49, R3.reuse, R49 ;  /* 0x0000003103317220 */ /* 0x040fe40000410000 */
[C---:B------:R-:W-:Y:S01]  /*cf20*/  HMMA.16816.F32 R104, R16.reuse, R26, R104 ;  /* 0x0000001a1068723c */ /* 0x040fe20000001868 */
[----:B------:R-:W4:Y:S03]  /*cf30*/  LDSM.16.MT88.4 R24, [R195+0x2100] ;  /* 0x00210000c318783b */ /* 0x000f260000004200 */
[C---:B------:R-:W-:Y:S02]  /*cf40*/  FMUL.FTZ R50, R2.reuse, R50 ;  /* 0x0000003202327220 */ /* 0x040fe40000410000 */
[C---:B------:R-:W-:Y:S01]  /*cf50*/  FMUL.FTZ R51, R2.reuse, R51 ;  /* 0x0000003302337220 */ /* 0x040fe20000410000 */
[----:B------:R-:W5:Y:S01]  /*cf60*/  MUFU.EX2 R161, R161 ;  /* 0x000000a100a17308 */ /* 0x000f620000000800 */
[C---:B------:R-:W-:Y:S04]  /*cf70*/  HMMA.16816.F32 R108, R16.reuse, R28, R108 ;  /* 0x0000001c106c723c */ /* 0x040fe8000000186c */
[C---:B------:R-:W-:Y:S02]  /*cf80*/  FMUL.FTZ R52, R3.reuse, R52 ;  /* 0x0000003403347220 */ /* 0x040fe40000410000 */
[C---:B------:R-:W-:Y:S02]  /*cf90*/  FMUL.FTZ R53, R3.reuse, R53 ;  /* 0x0000003503357220 */ /* 0x040fe40000410000 */
[C---:B------:R-:W-:Y:S01]  /*cfa0*/  HMMA.16816.F32 R112, R16.reuse, R30, R112 ;  /* 0x0000001e1070723c */ /* 0x040fe20000001870 */
[----:B------:R-:W2:Y:S01]  /*cfb0*/  LDSM.16.MT88.4 R28, [R190+0x2100] ;  /* 0x00210000be1c783b */ /* 0x000ea20000004200 */
        /* <DEDUP_REMOVED lines=21> */
[C---:B------:R-:W-:Y:S02]  /*d110*/  FMUL.FTZ R65, R3.reuse, R65 ;  /* 0x0000004103417220 */ /* 0x040fe40000410000 */
[C---:B--2---:R-:W-:Y:S04]  /*d120*/  HMMA.16816.F32 R44, R16.reuse, R28, R44 ;  /* 0x0000001c102c723c */ /* 0x044fe8000000182c */
[C---:B------:R-:W-:Y:S01]  /*d130*/  FMUL.FTZ R66, R2.reuse, R66 ;  /* 0x0000004202427220 */ /* 0x040fe20000410000 */
[----:B------:R-:W-:Y:S01]  /*d140*/  MUFU.EX2 R221, R221 ;  /* 0x000000dd00dd7308 */ /* 0x000fe20000000800 */
[C---:B------:R-:W-:Y:S02]  /*d150*/  FMUL.FTZ R67, R2.reuse, R67 ;  /* 0x0000004302437220 */ /* 0x040fe40000410000 */
[C---:B------:R-:W-:Y:S01]  /*d160*/  HMMA.16816.F32 R48, R16.reuse, R30, R48 ;  /* 0x0000001e1030723c */ /* 0x040fe20000001830 */
[----:B------:R-:W2:Y:S03]  /*d170*/  LDSM.16.MT88.4 R28, [R195+0x4100] ;  /* 0x00410000c31c783b */ /* 0x000ea60000004200 */
[C---:B------:R-:W-:Y:S02]  /*d180*/  FMUL.FTZ R68, R3.reuse, R68 ;  /* 0x0000004403447220 */ /* 0x040fe40000410000 */
[C---:B------:R-:W-:Y:S01]  /*d190*/  FMUL.FTZ R69, R3.reuse, R69 ;  /* 0x0000004503457220 */ /* 0x040fe20000410000 */
[----:B------:R-:W-:Y:S01]  /*d1a0*/  MUFU.EX2 R220, R220 ;  /* 0x000000dc00dc7308 */ /* 0x000fe20000000800 */
        /* <DEDUP_REMOVED lines=35> */
[C---:B------:R-:W-:Y:S04]  /*d3e0*/  FMUL.FTZ R92, R3.reuse, R92 ;  /* 0x0000005c035c7220 */ /* 0x040fe80000410000 */
[C---:B------:R-:W-:Y:S01]  /*d3f0*/  FMUL.FTZ R93, R3.reuse, R93 ;  /* 0x0000005d035d7220 */ /* 0x040fe20000410000 */
[C---:B------:R-:W-:Y:S01]  /*d400*/  HMMA.16816.F32 R88, R16.reuse, R26, R88 ;  /* 0x0000001a1058723c */ /* 0x040fe20000001858 */
[----:B------:R-:W4:Y:S02]  /*d410*/  LDSM.16.MT88.4 R24, [R189+0x900] ;  /* 0x00090000bd18783b */ /* 0x000f240000004200 */
[C---:B------:R-:W-:Y:S02]  /*d420*/  FMUL.FTZ R94, R2.reuse, R94 ;  /* 0x0000005e025e7220 */ /* 0x040fe40000410000 */
[C---:B------:R-:W-:Y:S02]  /*d430*/  FMUL.FTZ R95, R2.reuse, R95 ;  /* 0x0000005f025f7220 */ /* 0x040fe40000410000 */
[C---:B------:R-:W-:Y:S02]  /*d440*/  FMUL.FTZ R96, R3.reuse, R96 ;  /* 0x0000006003607220 */ /* 0x040fe40000410000 */
[----:B------:R-:W-:Y:S03]  /*d450*/  FMUL.FTZ R97, R3, R97 ;  /* 0x0000006103617220 */ /* 0x000fe60000410000 */
[C---:B--2---:R-:W-:Y:S03]  /*d460*/  HMMA.16816.F32 R92, R16.reuse, R28, R92 ;  /* 0x0000001c105c723c */ /* 0x044fe6000000185c */
[C---:B------:R-:W-:Y:S02]  /*d470*/  FMUL.FTZ R98, R2.reuse, R98 ;  /* 0x0000006202627220 */ /* 0x040fe40000410000 */
[----:B------:R-:W-:Y:S02]  /*d480*/  FMUL.FTZ R99, R2, R99 ;  /* 0x0000006302637220 */ /* 0x000fe40000410000 */
[--C-:B------:R-:W-:Y:S02]  /*d490*/  FFMA.FTZ R168, R168, c[0x0][0x2d0], -R155.reuse ;  /* 0x0000b400a8a87a23 */ /* 0x100fe4000001089b */
[--C-:B------:R-:W-:Y:S03]  /*d4a0*/  FFMA.FTZ R173, R166, c[0x0][0x2d0], -R155.reuse ;  /* 0x0000b400a6ad7a23 */ /* 0x100fe6000001089b */
[----:B------:R-:W-:Y:S01]  /*d4b0*/  HMMA.16816.F32 R96, R16, R30, R96 ;  /* 0x0000001e1060723c */ /* 0x000fe20000001860 */
[----:B------:R-:W-:Y:S01]  /*d4c0*/  LDSM.16.MT88.4 R28, [R190+0x4900] ;  /* 0x00490000be1c783b */ /* 0x000fe20000004200 */
[----:B------:R-:W-:Y:S01]  /*d4d0*/  MUFU.EX2 R168, R168 ;  /* 0x000000a800a87308 */ /* 0x000fe20000000800 */
[--C-:B------:R-:W-:Y:S02]  /*d4e0*/  FFMA.FTZ R164, R164, c[0x0][0x2d0], -R155.reuse ;  /* 0x0000b400a4a47a23 */ /* 0x100fe4000001089b */
[--C-:B------:R-:W-:Y:S02]  /*d4f0*/  FFMA.FTZ R175, R162, c[0x0][0x2d0], -R155.reuse ;  /* 0x0000b400a2af7a23 */ /* 0x100fe4000001089b */
[----:B---3--:R-:W-:Y:S01]  /*d500*/  F2FP.PACK_AB R16, R157, R154 ;  /* 0x0000009a9d10723e */ /* 0x008fe200000000ff */
[--C-:B------:R-:W-:Y:S01]  /*d510*/  FFMA.FTZ R162, R171, c[0x0][0x2d0], -R140.reuse ;  /* 0x0000b400aba27a23 */ /* 0x100fe2000001088c */
[----:B------:R-:W-:Y:S03]  /*d520*/  F2FP.PACK_AB R18, R159, R156 ;  /* 0x0000009c9f12723e */ /* 0x000fe600000000ff */
[----:B-----5:R-:W-:Y:S01]  /*d530*/  F2FP.PACK_AB R17, R161, R158 ;  /* 0x0000009ea111723e */ /* 0x020fe200000000ff */
[--C-:B------:R-:W-:Y:S01]  /*d540*/  FFMA.FTZ R171, R144, c[0x0][0x2d0], -R155.reuse ;  /* 0x0000b40090ab7a23 */ /* 0x100fe2000001089b */
[----:B------:R-:W-:Y:S01]  /*d550*/  F2FP.PACK_AB R19, R163, R160 ;  /* 0x000000a0a313723e */ /* 0x000fe200000000ff */
[--C-:B------:R-:W-:Y:S01]  /*d560*/  FFMA.FTZ R169, R169, c[0x0][0x2d0], -R140.reuse ;  /* 0x0000b400a9a97a23 */ /* 0x100fe2000001088c */
[----:B------:R-:W2:Y:S01]  /*d570*/  MUFU.EX2 R173, R173 ;  /* 0x000000ad00ad7308 */ /* 0x000ea20000000800 */
[--C-:B------:R-:W-:Y:S02]  /*d580*/  FFMA.FTZ R166, R167, c[0x0][0x2d0], -R140.reuse ;  /* 0x0000b400a7a67a23 */ /* 0x100fe4000001088c */
[--C-:B------:R-:W-:Y:S02]  /*d590*/  FFMA.FTZ R167, R147, c[0x0][0x2d0], -R155.reuse ;  /* 0x0000b40093a77a23 */ /* 0x100fe4000001089b */
[C---:B-1----:R-:W-:Y:S01]  /*d5a0*/  HMMA.16816.F32 R4, R16.reuse, R20, R4 ;  /* 0x000000141004723c */ /* 0x042fe20000001804 */
[----:B------:R-:W-:Y:S02]  /*d5b0*/  LDSM.16.MT88.4 R144, [R195+0x5900] ;  /* 0x00590000c390783b */ /* 0x000fe40000004200 */
[----:B------:R-:W-:Y:S02]  /*d5c0*/  FFMA.FTZ R155, R142, c[0x0][0x2d0], -R155 ;  /* 0x0000b4008e9b7a23 */ /* 0x000fe4000001089b */
[--C-:B------:R-:W-:Y:S01]  /*d5d0*/  FFMA.FTZ R165, R165, c[0x0][0x2d0], -R140.reuse ;  /* 0x0000b400a5a57a23 */ /* 0x100fe2000001088c */
[----:B------:R-:W-:Y:S01]  /*d5e0*/  MUFU.EX2 R164, R164 ;  /* 0x000000a400a47308 */ /* 0x000fe20000000800 */
[----:B------:R-:W-:Y:S01]  /*d5f0*/  FFMA.FTZ R140, R13, c[0x0][0x2d0], -R140 ;  /* 0x0000b4000d8c7a23 */ /* 0x000fe2000001088c */
[C---:B------:R-:W-:Y:S01]  /*d600*/  HMMA.16816.F32 R8, R16.reuse, R22, R8 ;  /* 0x000000161008723c */ /* 0x040fe20000001808 */
[----:B------:R-:W1:Y:S03]  /*d610*/  LDSM.16.MT88.4 R20, [R188+0x2900] ;  /* 0x00290000bc14783b */ /* 0x000e660000004200 */
[----:B------:R-:W-:Y:S01]  /*d620*/  FFMA.FTZ R148, R3, R210, R148 ;  /* 0x000000d203947223 */ /* 0x000fe20000010094 */
[----:B------:R-:W-:Y:S01]  /*d630*/  MOV R3, R0 ;  /* 0x0000000000037202 */ /* 0x000fe20000000f00 */
[----:B------:R-:W-:Y:S01]  /*d640*/  FFMA.FTZ R153, R2, R211, R153 ;  /* 0x000000d302997223 */ /* 0x000fe20000010099 */
[----:B------:R-:W-:Y:S01]  /*d650*/  MOV R2, R12 ;  /* 0x0000000c00027202 */ /* 0x000fe20000000f00 */
[C---:B------:R-:W-:Y:S01]  /*d660*/  HMMA.16816.F32 R100, R16.reuse, R32, R100 ;  /* 0x000000201064723c */ /* 0x040fe20000001864 */
[----:B------:R3:W-:Y:S03]  /*d670*/  MUFU.EX2 R13, R140 ;  /* 0x0000008c000d7308 */ /* 0x0007e60000000800 */
[----:B------:R-:W-:Y:S02]  /*d680*/  FADD.FTZ R15, R15, R148 ;  /* 0x000000940f0f7221 */ /* 0x000fe40000010000 */
[----:B------:R-:W-:Y:S02]  /*d690*/  FADD.FTZ R152, R152, R153 ;  /* 0x0000009998987221 */ /* 0x000fe40000010000 */
[C---:B------:R-:W-:Y:S01]  /*d6a0*/  HMMA.16816.F32 R104, R16.reuse, R34, R104 ;  /* 0x000000221068723c */ /* 0x040fe20000001868 */
[----:B------:R-:W-:Y:S02]  /*d6b0*/  LDSM.16.MT88.4 R32, [R189+0x4900] ;  /* 0x00490000bd20783b */ /* 0x000fe40000004200 */
[----:B------:R-:W5:Y:S01]  /*d6c0*/  MUFU.EX2 R175, R175 ;  /* 0x000000af00af7308 */ /* 0x000f620000000800 */
[----:B------:R-:W-:Y:S04]  /*d6d0*/  FADD.FTZ R14, R14, R15 ;  /* 0x0000000f0e0e7221 */ /* 0x000fe80000010000 */
[C---:B----4-:R-:W-:Y:S04]  /*d6e0*/  HMMA.16816.F32 R108, R16.reuse, R24, R108 ;  /* 0x00000018106c723c */ /* 0x050fe8000000186c */
[----:B------:R-:W-:Y:S01]  /*d6f0*/  FADD.FTZ R149, R149, R14 ;  /* 0x0000000e95957221 */ /* 0x000fe20000010000 */
[----:B------:R-:W-:Y:S03]  /*d700*/  MUFU.EX2 R162, R162 ;  /* 0x000000a200a27308 */ /* 0x000fe60000000800 */
[C---:B------:R-:W-:Y:S01]  /*d710*/  HMMA.16816.F32 R112, R16.reuse, R26, R112 ;  /* 0x0000001a1070723c */ /* 0x040fe20000001870 */
[----:B------:R-:W4:Y:S03]  /*d720*/  LDSM.16.MT88.4 R24, [R195+0x4900] ;  /* 0x00490000c318783b */ /* 0x000f260000004200 */
[----:B------:R-:W-:Y:S03]  /*d730*/  FADD.FTZ R154, R154, R149 ;  /* 0x000000959a9a7221 */ /* 0x000fe60000010000 */
[----:B------:R-:W1:Y:S01]  /*d740*/  MUFU.EX2 R169, R169 ;  /* 0x000000a900a97308 */ /* 0x000e620000000800 */
[C---:B------:R-:W-:Y:S01]  /*d750*/  HMMA.16816.F32 R116, R16.reuse, R124, R116 ;  /* 0x0000007c1074723c */ /* 0x040fe20000001874 */
[----:B---3--:R-:W-:Y:S03]  /*d760*/  LDSM.16.MT88.4 R140, [R188+0x3900] ;  /* 0x00390000bc8c783b */ /* 0x008fe60000004200 */
[----:B------:R-:W-:Y:S04]  /*d770*/  FADD.FTZ R157, R157, R154 ;  /* 0x0000009a9d9d7221 */ /* 0x000fe80000010000 */
[C---:B------:R-:W-:Y:S01]  /*d780*/  HMMA.16816.F32 R120, R16.reuse, R126, R120 ;  /* 0x0000007e1078723c */ /* 0x040fe20000001878 */
[----:B------:R-:W-:Y:S01]  /*d790*/  LDSM.16.MT88.4 R124, [R190+0x1100] ;  /* 0x00110000be7c783b */ /* 0x000fe20000004200 */
[----:B------:R-:W-:Y:S02]  /*d7a0*/  MUFU.EX2 R166, R166 ;  /* 0x000000a600a67308 */ /* 0x000fe40000000800 */
[----:B------:R-:W-:Y:S04]  /*d7b0*/  FADD.FTZ R156, R156, R157 ;  /* 0x0000009d9c9c7221 */ /* 0x000fe80000010000 */
[C---:B------:R-:W-:Y:S04]  /*d7c0*/  HMMA.16816.F32 R36, R16.reuse, R128, R36 ;  /* 0x000000801024723c */ /* 0x040fe80000001824 */
[----:B------:R-:W3:Y:S01]  /*d7d0*/  MUFU.EX2 R165, R165 ;  /* 0x000000a500a57308 */ /* 0x000ee20000000800 */
[----:B------:R-:W-:Y:S03]  /*d7e0*/  FADD.FTZ R159, R159, R156 ;  /* 0x0000009c9f9f7221 */ /* 0x000fe60000010000 */
[C---:B------:R-:W-:Y:S01]  /*d7f0*/  HMMA.16816.F32 R40, R16.reuse, R130, R40 ;  /* 0x000000821028723c */ /* 0x040fe20000001828 */
[----:B------:R-:W-:Y:S05]  /*d800*/  LDSM.16.MT88.4 R128, [R188+0x1100] ;  /* 0x00110000bc80783b */ /* 0x000fea0000004200 */
[----:B------:R-:W1:Y:S02]  /*d810*/  MUFU.EX2 R167, R167 ;  /* 0x000000a700a77308 */ /* 0x000e640000000800 */
[C---:B------:R-:W-:Y:S08]  /*d820*/  HMMA.16816.F32 R44, R16.reuse, R132, R44 ;  /* 0x00000084102c723c */ /* 0x040ff0000000182c */
[C---:B------:R-:W-:Y:S01]  /*d830*/  HMMA.16816.F32 R48, R16.reuse, R134, R48 ;  /* 0x000000861030723c */ /* 0x040fe20000001830 */
[----:B------:R-:W-:Y:S01]  /*d840*/  LDSM.16.MT88.4 R132, [R190+0x3100] ;  /* 0x00310000be84783b */ /* 0x000fe20000004200 */
[----:B------:R-:W-:Y:S06]  /*d850*/  MUFU.EX2 R171, R171 ;  /* 0x000000ab00ab7308 */ /* 0x000fec0000000800 */
[C---:B------:R-:W-:Y:S04]  /*d860*/  HMMA.16816.F32 R52, R16.reuse, R136, R52 ;  /* 0x000000881034723c */ /* 0x040fe80000001834 */
[----:B------:R-:W2:Y:S04]  /*d870*/  MUFU.EX2 R172, R155 ;  /* 0x0000009b00ac7308 */ /* 0x000ea80000000800 */
        /* <DEDUP_REMOVED lines=14> */
[C---:B-1----:R-:W-:Y:S08]  /*d960*/  HMMA.16816.F32 R92, R16.reuse, R20, R92 ;  /* 0x00000014105c723c */ /* 0x042ff0000000185c */
[----:B------:R-:W-:Y:S01]  /*d970*/  HMMA.16816.F32 R96, R16, R22, R96 ;  /* 0x000000161060723c */ /* 0x000fe20000001860 */
[----:B------:R-:W1:Y:S06]  /*d980*/  LDSM.16.MT88.4 R20, [R188+0x3100] ;  /* 0x00310000bc14783b */ /* 0x000e6c0000004200 */
[----:B--2---:R-:W-:Y:S01]  /*d990*/  F2FP.PACK_AB R16, R173, R168 ;  /* 0x000000a8ad10723e */ /* 0x004fe200000000ff */
[----:B------:R-:W-:Y:S01]  /*d9a0*/  FADD.FTZ R168, R168, R159 ;  /* 0x0000009fa8a87221 */ /* 0x000fe20000010000 */
[----:B-----5:R-:W-:Y:S03]  /*d9b0*/  F2FP.PACK_AB R18, R175, R164 ;  /* 0x000000a4af12723e */ /* 0x020fe600000000ff */
[----:B------:R-:W-:Y:S01]  /*d9c0*/  F2FP.PACK_AB R17, R169, R162 ;  /* 0x000000a2a911723e */ /* 0x000fe200000000ff */
[----:B------:R-:W-:Y:S01]  /*d9d0*/  FADD.FTZ R173, R173, R168 ;  /* 0x000000a8adad7221 */ /* 0x000fe20000010000 */
[----:B---3--:R-:W-:Y:S03]  /*d9e0*/  F2FP.PACK_AB R19, R165, R166 ;  /* 0x000000a6a513723e */ /* 0x008fe600000000ff */
[----:B------:R-:W-:Y:S04]  /*d9f0*/  FADD.FTZ R164, R164, R173 ;  /* 0x000000ada4a47221 */ /* 0x000fe80000010000 */
[C---:B----4-:R-:W-:Y:S03]  /*da00*/  HMMA.16816.F32 R4, R16.reuse, R24, R4 ;  /* 0x000000181004723c */ /* 0x050fe60000001804 */
[----:B------:R-:W-:Y:S05]  /*da10*/  FADD.FTZ R164, R175, R164 ;  /* 0x000000a4afa47221 */ /* 0x000fea0000010000 */
[C---:B------:R-:W-:Y:S01]  /*da20*/  HMMA.16816.F32 R8, R16.reuse, R26, R8 ;  /* 0x0000001a1008723c */ /* 0x040fe20000001808 */
[----:B------:R-:W2:Y:S07]  /*da30*/  LDSM.16.MT88.4 R24, [R195+0x5100] ;  /* 0x00510000c318783b */ /* 0x000eae0000004200 */
[C---:B------:R-:W-:Y:S08]  /*da40*/  HMMA.16816.F32 R100, R16.reuse, R124, R100 ;  /* 0x0000007c1064723c */ /* 0x040ff00000001864 */
[C---:B------:R-:W-:Y:S01]  /*da50*/  HMMA.16816.F32 R104, R16.reuse, R126, R104 ;  /* 0x0000007e1068723c */ /* 0x040fe20000001868 */
[----:B------:R-:W-:Y:S07]  /*da60*/  LDSM.16.MT88.4 R124, [R195+0x1900] ;  /* 0x00190000c37c783b */ /* 0x000fee0000004200 */
[C---:B------:R-:W-:Y:S08]  /*da70*/  HMMA.16816.F32 R108, R16.reuse, R28, R108 ;  /* 0x0000001c106c723c */ /* 0x040ff0000000186c */
[C---:B------:R-:W-:Y:S01]  /*da80*/  HMMA.16816.F32 R112, R16.reuse, R30, R112 ;  /* 0x0000001e1070723c */ /* 0x040fe20000001870 */
[----:B------:R-:W3:Y:S07]  /*da90*/  LDSM.16.MT88.4 R28, [R190+0x5100] ;  /* 0x00510000be1c783b */ /* 0x000eee0000004200 */
[C---:B------:R-:W-:Y:S08]  /*daa0*/  HMMA.16816.F32 R116, R16.reuse, R128, R116 ;  /* 0x000000801074723c */ /* 0x040ff00000001874 */
[C---:B------:R-:W-:Y:S08]  /*dab0*/  HMMA.16816.F32 R120, R16.reuse, R130, R120 ;  /* 0x000000821078723c */ /* 0x040ff00000001878 */
[C---:B------:R-:W-:Y:S08]  /*dac0*/  HMMA.16816.F32 R36, R16.reuse, R32, R36 ;  /* 0x000000201024723c */ /* 0x040ff00000001824 */
[C---:B------:R-:W-:Y:S01]  /*dad0*/  HMMA.16816.F32 R40, R16.reuse, R34, R40 ;  /* 0x000000221028723c */ /* 0x040fe20000001828 */
[----:B------:R-:W4:Y:S07]  /*dae0*/  LDSM.16.MT88.4 R32, [R189+0x5100] ;  /* 0x00510000bd20783b */ /* 0x000f2e0000004200 */
        /* <DEDUP_REMOVED lines=28> */
[C---:B------:R-:W-:Y:S01]  /*dcb0*/  HMMA.16816.F32 R128, R16.reuse, R124, R4 ;  /* 0x0000007c1080723c */ /* 0x040fe20000001804 */
[----:B------:R-:W5:Y:S02]  /*dcc0*/  LDSM.16.MT88.4 R4, [R190+0x5900] ;  /* 0x00590000be04783b */ /* 0x000f640000004200 */
[----:B------:R-:W-:Y:S05]  /*dcd0*/  FADD.FTZ R210, R172, R171 ;  /* 0x000000abacd27221 */ /* 0x000fea0000010000 */
[C---:B------:R-:W-:Y:S01]  /*dce0*/  HMMA.16816.F32 R124, R16.reuse, R126, R8 ;  /* 0x0000007e107c723c */ /* 0x040fe20000001808 */
[----:B------:R-:W1:Y:S07]  /*dcf0*/  LDSM.16.MT88.4 R8, [R189+0x5900] ;  /* 0x00590000bd08783b */ /* 0x000e6e0000004200 */
        /* <DEDUP_REMOVED lines=9> */
[C---:B------:R-:W-:Y:S08]  /*dd90*/  HMMA.16816.F32 R48, R16.reuse, R138, R48 ;  /* 0x0000008a1030723c */ /* 0x040ff00000001830 */
[C---:B-1----:R-:W-:Y:S08]  /*dda0*/  HMMA.16816.F32 R52, R16.reuse, R20, R52 ;  /* 0x000000141034723c */ /* 0x042ff00000001834 */
[C---:B------:R-:W-:Y:S01]  /*ddb0*/  HMMA.16816.F32 R56, R16.reuse, R22, R56 ;  /* 0x000000161038723c */ /* 0x040fe20000001838 */
[----:B------:R-:W1:Y:S07]  /*ddc0*/  LDSM.16.MT88.4 R20, [R188+0x5900] ;  /* 0x00590000bc14783b */ /* 0x000e6e0000004200 */
[C---:B------:R-:W-:Y:S08]  /*ddd0*/  HMMA.16816.F32 R60, R16.reuse, R140, R60 ;  /* 0x0000008c103c723c */ /* 0x040ff0000000183c */
[C---:B------:R-:W-:Y:S08]  /*dde0*/  HMMA.16816.F32 R64, R16.reuse, R142, R64 ;  /* 0x0000008e1040723c */ /* 0x040ff00000001840 */
[C---:B------:R-:W-:Y:S08]  /*ddf0*/  HMMA.16816.F32 R68, R16.reuse, R144, R68 ;  /* 0x000000901044723c */ /* 0x040ff00000001844 */
[C---:B------:R-:W-:Y:S08]  /*de00*/  HMMA.16816.F32 R72, R16.reuse, R146, R72 ;  /* 0x000000921048723c */ /* 0x040ff00000001848 */
[C---:B-----5:R-:W-:Y:S07]  /*de10*/  HMMA.16816.F32 R76, R16.reuse, R4, R76 ;  /* 0x00000004104c723c */ /* 0x060fee000000184c */
[----:B------:R-:W-:Y:S01]  /*de20*/  FADD.FTZ R5, R151, R152 ;  /* 0x0000009897057221 */ /* 0x000fe20000010000 */
[C---:B------:R-:W-:Y:S04]  /*de30*/  HMMA.16816.F32 R80, R16.reuse, R6, R80 ;  /* 0x000000061050723c */ /* 0x040fe80000001850 */
[----:B------:R-:W-:Y:S04]  /*de40*/  FADD.FTZ R5, R150, R5 ;  /* 0x0000000596057221 */ /* 0x000fe80000010000 */
[C---:B------:R-:W-:Y:S04]  /*de50*/  HMMA.16816.F32 R84, R16.reuse, R8, R84 ;  /* 0x000000081054723c */ /* 0x040fe80000001854 */
[----:B------:R-:W-:Y:S04]  /*de60*/  FADD.FTZ R158, R158, R5 ;  /* 0x000000059e9e7221 */ /* 0x000fe80000010000 */
[C---:B------:R-:W-:Y:S04]  /*de70*/  HMMA.16816.F32 R88, R16.reuse, R10, R88 ;  /* 0x0000000a1058723c */ /* 0x040fe80000001858 */
[----:B------:R-:W-:Y:S04]  /*de80*/  FADD.FTZ R161, R161, R158 ;  /* 0x0000009ea1a17221 */ /* 0x000fe80000010000 */
[----:B------:R-:W-:Y:S01]  /*de90*/  FADD.FTZ R160, R160, R161 ;  /* 0x000000a1a0a07221 */ /* 0x000fe20000010000 */
[C---:B-1----:R-:W-:Y:S03]  /*dea0*/  HMMA.16816.F32 R92, R16.reuse, R20, R92 ;  /* 0x00000014105c723c */ /* 0x042fe6000000185c */
        /* <DEDUP_REMOVED lines=11> */
.L_x_1464:
        /* <DEDUP_REMOVED lines=122> */
.L_x_1437:
        /* <DEDUP_REMOVED lines=267> */
.L_x_1476:
[----:B---34-:R-:W-:Y:S05]  /*f7b0*/  BSYNC B0 ;  /* 0x0000000000007941 */ /* 0x018fea0003800000 */
.L_x_1475:
        /* <DEDUP_REMOVED lines=23> */
.L_x_1478:
[----:B------:R-:W-:Y:S05]  /*f930*/  BSYNC B0 ;  /* 0x0000000000007941 */ /* 0x000fea0003800000 */
.L_x_1477:
        /* <DEDUP_REMOVED lines=23> */
.L_x_1480:
[----:B------:R-:W-:Y:S05]  /*fab0*/  BSYNC B0 ;  /* 0x0000000000007941 */ /* 0x000fea0003800000 */
.L_x_1479:
        /* <DEDUP_REMOVED lines=24> */
.L_x_1474:
        /* <DEDUP_REMOVED lines=40> */
.L_x_1482:
[----:B------:R-:W-:Y:S05]  /*fec0*/  BSYNC B0 ;  /* 0x0000000000007941 */ /* 0x000fea0003800000 */
.L_x_1481:
        /* <DEDUP_REMOVED lines=62> */
.L_x_1484:
[----:B------:R-:W-:Y:S05]  /*102b0*/  BSYNC B0 ;  /* 0x0000000000007941 */ /* 0x000fea0003800000 */
.L_x_1483:
        /* <DEDUP_REMOVED lines=21> */
.L_x_1486:
[----:B------:R-:W-:Y:S05]  /*10410*/  BSYNC B0 ;  /* 0x0000000000007941 */ /* 0x000fea0003800000 */
.L_x_1485:
        /* <DEDUP_REMOVED lines=21> */
.L_x_1488:
[----:B------:R-:W-:Y:S05]  /*10570*/  BSYNC B0 ;  /* 0x0000000000007941 */ /* 0x000fea0003800000 */
.L_x_1487:
        /* <DEDUP_REMOVED lines=22> */
.L_x_1489:
        /* <DEDUP_REMOVED lines=10> */
.L_x_2591:


//--------------------- .text._ZN7cutlass13device_kernelIN5flash19enable_sm80_to_sm89INS1_16FlashAttnFwdSm80INS1_25CollectiveMainloopFwdSm80ILi8ELi1ELb0EN4cute5tupleIJNS5_1CILi128EEENS7_ILi64EEENS7_ILi192EEEEEELi192ENS_6half_tEfNS_4arch4Sm80ELb0ELb1ELb0ELb1ELb0ELb0ELb1ELb0EEENS1_21CollectiveEpilogueFwdINS6_IJS8_SA_S9_EEENS6_IJNS7_ILi1EEESI_SI_EEESC_SE_Li256ELb1ELb1ELb0ELb0EEENS1_19SingleTileSchedulerILb1ELb0ELb1ELi128EEEEEEEEEvNT_6ParamsE --------------------------
	.section	.text._ZN7cutlass13device_kernelIN5flash19enable_sm80_to_sm89INS1_16FlashAttnFwdSm80INS1_25CollectiveMainloopFwdSm80ILi8ELi1ELb0EN4cute5tupleIJNS5_1CILi128EEENS7_ILi64EEENS7_ILi192EEEEEELi192ENS_6half_tEfNS_4arch4Sm80ELb0ELb1ELb0ELb1ELb0ELb0ELb1ELb0EEENS1_21CollectiveEpilogueFwdINS6_IJS8_SA_S9_EEENS6_IJNS7_ILi1EEESI_SI_EEESC_SE_Li256ELb1ELb1ELb0ELb0EEENS1_19SingleTileSchedulerILb1ELb0ELb1ELi128EEEEEEEEEvNT_6ParamsE,"ax",@progbits
	.sectioninfo	@"SHI_REGISTERS=240"
	.align	128
.text._ZN7cutlass13device_kernelIN5flash19enable_sm80_to_sm89INS1_16FlashAttnFwdSm80INS1_25CollectiveMainloopFwdSm80ILi8ELi1ELb0EN4cute5tupleIJNS5_1CILi128EEENS7_ILi64EEENS7_ILi192EEEEEELi192ENS_6half_tEfNS_4arch4Sm80ELb0ELb1ELb0ELb1ELb0ELb0ELb1ELb0EEENS1_21CollectiveEpilogueFwdINS6_IJS8_SA_S9_EEENS6_IJNS7_ILi1EEESI_SI_EEESC_SE_Li256ELb1ELb1ELb0ELb0EEENS1_19SingleTileSchedulerILb1ELb0ELb1ELi128EEEEEEEEEvNT_6ParamsE:
        .type           _ZN7cutlass13device_kernelIN5flash19enable_sm80_to_sm89INS1_16FlashAttnFwdSm80INS1_25CollectiveMainloopFwdSm80ILi8ELi1ELb0EN4cute5tupleIJNS5_1CILi128EEENS7_ILi64EEENS7_ILi192EEEEEELi192ENS_6half_tEfNS_4arch4Sm80ELb0ELb1ELb0ELb1ELb0ELb0ELb1ELb0EEENS1_21CollectiveEpilogueFwdINS6_IJS8_SA_S9_EEENS6_IJNS7_ILi1EEESI_SI_EEESC_SE_Li256ELb1ELb1ELb0ELb0EEENS1_19SingleTileSchedulerILb1ELb0ELb1ELi128EEEEEEEEEvNT_6ParamsE,@function
        .size           _ZN7cutlass13device_kernelIN5flash19enable_sm80_to_sm89INS1_16FlashAttnFwdSm80INS1_25CollectiveMainloopFwdSm80ILi8ELi1ELb0EN4cute5tupleIJNS5_1CILi128EEENS7_ILi64EEENS7_ILi192EEEEEELi192ENS_6half_tEfNS_4arch4Sm80ELb0ELb1ELb0ELb1ELb0ELb0ELb1ELb0EEENS1_21CollectiveEpilogueFwdINS6_IJS8_SA_S9_EEENS6_IJNS7_ILi1EEESI_SI_EEESC_SE_Li256ELb1ELb1ELb0ELb0EEENS1_19SingleTileSchedulerILb1ELb0ELb1ELi128EEEEEEEEEvNT_6ParamsE,(.L_x_2592 - _ZN7cutlass13device_kernelIN5flash19enable_sm80_to_sm89INS1_16FlashAttnFwdSm80INS1_25CollectiveMainloopFwdSm80ILi8ELi1ELb0EN4cute5tupleIJNS5_1CILi128EEENS7_ILi64EEENS7_ILi192EEEEEELi192ENS_6half_tEfNS_4arch4Sm80ELb0ELb1ELb0ELb1ELb0ELb0ELb1ELb0EEENS1_21CollectiveEpilogueFwdINS6_IJS8_SA_S9_EEENS6_IJNS7_ILi1EEESI_SI_EEESC_SE_Li256ELb1ELb1ELb0ELb0EEENS1_19SingleTileSchedulerILb1ELb0ELb1ELi128EEEEEEEEEvNT_6ParamsE)
        .other          _ZN7cutlass13device_kernelIN5flash19enable_sm80_to_sm89INS1_16FlashAttnFwdSm80INS1_25CollectiveMainloopFwdSm80ILi8ELi1ELb0EN4cute5tupleIJNS5_1CILi128EEENS7_ILi64EEENS7_ILi192EEEEEELi192ENS_6half_tEfNS_4arch4Sm80ELb0ELb1ELb0ELb1ELb0ELb0ELb1ELb0EEENS1_21CollectiveEpilogueFwdINS6_IJS8_SA_S9_EEENS6_IJNS7_ILi1EEESI_SI_EEESC_SE_Li256ELb1ELb1ELb0ELb0EEENS1_19SingleTileSchedulerILb1ELb0ELb1ELi128EEEEEEEEEvNT_6ParamsE,@"STO_CUDA_ENTRY STV_DEFAULT"
_ZN7cutlass13device_kernelIN5flash19enable_sm80_to_sm89INS1_16FlashAttnFwdSm80INS1_25CollectiveMainloopFwdSm80ILi8ELi1ELb0EN4cute5tupleIJNS5_1CILi128EEENS7_ILi64EEENS7_ILi192EEEEEELi192ENS_6half_tEfNS_4arch4Sm80ELb0ELb1ELb0ELb1ELb0ELb0ELb1ELb0EEENS1_21CollectiveEpilogueFwdINS6_IJS8_SA_S9_EEENS6_IJNS7_ILi1EEESI_SI_EEESC_SE_Li256ELb1ELb1ELb0ELb0EEENS1_19SingleTileSchedulerILb1ELb0ELb1ELi128EEEEEEEEEvNT_6ParamsE:
        /* <DEDUP_REMOVED lines=16> */
.L_x_1491:
        /* <DEDUP_REMOVED lines=8> */
.L_x_1493:
[----:B------:R-:W-:-:S04]  /*0180*/  MOV R0, c[0x0][0x54c] ;  /* 0x0001530000007a02 */ /* 0x000fc80000000f00 */
.L_x_1492:
[----:B------:R-:W-:Y:S01]  /*0190*/  USHF.L.U32 UR7, UR17, 0x7, URZ ;  /* 0x0000000711077899 */ /* 0x000fe2000800063f */
[----:B-----5:R-:W-:-:S05]  /*01a0*/  IMAD R0, R0, c[0x0][0x548], RZ ;  /* 0x0001520000007a24 */ /* 0x020fca00078e02ff */
[----:B------:R-:W-:-:S04]  /*01b0*/  ISETP.LE.AND P0, PT, R0, UR7, PT ;  /* 0x0000000700007c0c */ /* 0x000fc8000bf03270 */
[----:B------:R-:W-:Y:S01]  /*01c0*/  SEL R200, R200, 0xffffffff, !P0 ;  /* 0xffffffffc8c87807 */ /* 0x000fe20004000000 */
[----:B------:R-:W-:Y:S05]  /*01d0*/  BRA `(.L_x_1494) ;  /* 0x0000012000007947 */ /* 0x000fea0003800000 */
.L_x_1490:
[----:B--2---:R-:W-:-:S04]  /*01e0*/  ISETP.NE.U32.AND P0, PT, RZ, c[0x0][0x568], PT ;  /* 0x00015a00ff007a0c */ /* 0x004fc80003f05070 */
[----:B------:R-:W-:-:S13]  /*01f0*/  ISETP.NE.AND.EX P0, PT, RZ, c[0x0][0x56c], PT, P0 ;  /* 0x00015b00ff007a0c */ /* 0x000fda0003f05300 */
[----:B------:R-:W-:Y:S05]  /*0200*/  @!P0 BRA `(.L_x_1495) ;  /* 0x0000002000008947 */ /* 0x000fea0003800000 */
[----:B------:R1:W5:Y:S01]  /*0210*/  LDG.E R0, [R2.64] ;  /* 0x0000001202007981 */ /* 0x000362000c1e1900 */
[----:B------:R-:W-:Y:S05]  /*0220*/  BRA `(.L_x_1496) ;  /* 0x0000009000007947 */ /* 0x000fea0003800000 */
.L_x_1495:
        /* <DEDUP_REMOVED lines=8> */
.L_x_1497:
[----:B------:R-:W-:-:S04]  /*02b0*/  MOV R0, c[0x0][0x54c] ;  /* 0x0001530000007a02 */ /* 0x000fc80000000f00 */
.L_x_1496:
[----:B------:R-:W-:Y:S01]  /*02c0*/  USHF.L.U32 UR7, UR17, 0x7, URZ ;  /* 0x0000000711077899 */ /* 0x000fe2000800063f */
[----:B-----5:R-:W-:-:S05]  /*02d0*/  IMAD R0, R0, c[0x0][0x548], RZ ;  /* 0x0001520000007a24 */ /* 0x020fca00078e02ff */
[----:B------:R-:W-:-:S04]  /*02e0*/  ISETP.LE.AND P0, PT, R0, UR7, PT ;  /* 0x0000000700007c0c */ /* 0x000fc8000bf03270 */
[----:B------:R-:W-:-:S04]  /*02f0*/  SEL R200, R200, 0xffffffff, !P0 ;  /* 0xffffffffc8c87807 */ /* 0x000fc80004000000 */
.L_x_1494:
        /* <DEDUP_REMOVED lines=31> */
.L_x_1498:
[----:B------:R-:W-:-:S04]  /*04f0*/  ISETP.NE.U32.AND P0, PT, RZ, c[0x0][0x368], PT ;  /* 0x0000da00ff007a0c */ /* 0x000fc80003f05070 */
[----:B------:R-:W-:-:S13]  /*0500*/  ISETP.NE.AND.EX P0, PT, RZ, c[0x0][0x36c], PT, P0 ;  /* 0x0000db00ff007a0c */ /* 0x000fda0003f05300 */
[----:B------:R-:W-:Y:S05]  /*0510*/  @!P0 BRA `(.L_x_1499) ;  /* 0x0000004000008947 */ /* 0x000fea0003800000 */
[----:B------:R-:W-:-:S05]  /*0520*/  IMAD.WIDE R8, R200, R5, c[0x0][0x368] ;  /* 0x0000da00c8087625 */ /* 0x000fca00078e0205 */
[----:B------:R-:W2:Y:S02]  /*0530*/  LDG.E R0, [R8.64] ;  /* 0x0000001208007981 */ /* 0x000ea4000c1e1900 */
[----:B--2---:R1:W2:Y:S02]  /*0540*/  R2UR UR9, R0 ;  /* 0x00000000000973c2 */ /* 0x0042a400000e0000 */
[----:B-12---:R-:W-:Y:S05]  /*0550*/  BRA `(.L_x_1500) ;  /* 0x0000006000007947 */ /* 0x006fea0003800000 */
.L_x_1499:
[----:B------:R-:W-:Y:S05]  /*0560*/  @!P3 BRA `(.L_x_1500) ;  /* 0x000000500000b947 */ /* 0x000fea0003800000 */
[----:B------:R-:W2:Y:S04]  /*0570*/  LDG.E R0, [R8.64] ;  /* 0x0000001208007981 */ /* 0x000ea8000c1e1900 */
[----:B------:R-:W4:Y:S01]  /*0580*/  LDG.E R4, [R8.64+0x4] ;  /* 0x0000041208047981 */ /* 0x000f22000c1e1900 */
[----:B--2---:R-:W1:Y:S08]  /*0590*/  R2UR UR9, R0 ;  /* 0x00000000000973c2 */ /* 0x004e7000000e0000 */
[----:B----4-:R-:W1:Y:S02]  /*05a0*/  R2UR UR4, R4 ;  /* 0x00000000040473c2 */ /* 0x010e6400000e0000 */
[----:B-1----:R-:W-:-:S06]  /*05b0*/  UIADD3 UR9, -UR9, UR4, URZ ;  /* 0x0000000409097290 */ /* 0x002fcc000fffe13f */
.L_x_1500:
        /* <DEDUP_REMOVED lines=26> */
.L_x_1502:
[----:B------:R-:W-:Y:S02]  /*0760*/  UISETP.NE.AND UP0, UPT, UR5, 0x1, UPT ;  /* 0x000000010500788c */ /* 0x000fe4000bf05270 */
[----:B------:R-:W-:Y:S02]  /*0770*/  ULDC.64 UR10, c[0x0][0x330] ;  /* 0x0000cc00000a7ab9 */ /* 0x000fe40000000a00 */
[----:B------:R-:W-:-:S07]  /*0780*/  UIMAD.WIDE.U32 UR12, UR6, UR10, URZ ;  /* 0x0000000a060c72a5 */ /* 0x000fce000f8e003f */
[----:B------:R-:W-:Y:S02]  /*0790*/  @UP0 USHF.R.U32.HI UR6, URZ, UR11, UR13 ;  /* 0x0000000b3f060299 */ /* 0x000fe4000801160d */
.L_x_1503:
[----:B------:R-:W-:Y:S02]  /*07a0*/  ULDC UR8, c[0x0][0x32c] ;  /* 0x0000cb0000087ab9 */ /* 0x000fe40000000800 */
[----:B------:R-:W-:-:S04]  /*07b0*/  UIMAD UR8, UR6, UR5, UR8 ;  /* 0x00000005060872a4 */ /* 0x000fc8000f8e0208 */
[----:B------:R-:W-:-:S04]  /*07c0*/  UISETP.LT.AND UP0, UPT, UR4, UR8, UPT ;  /* 0x000000080400728c */ /* 0x000fc8000bf01270 */
[----:B------:R-:W-:Y:S02]  /*07d0*/  USEL UR4, UR4, UR8, UP0 ;  /* 0x0000000804047287 */ /* 0x000fe40008000000 */
.L_x_1501:
        /* <DEDUP_REMOVED lines=31> */
.L_x_1505:
[----:B------:R-:W-:-:S03]  /*09d0*/  UISETP.NE.AND UP0, UPT, UR5, 0x1, UPT ;  /* 0x000000010500788c */ /* 0x000fc6000bf05270 */
[----:B------:R-:W-:Y:S02]  /*09e0*/  ULDC.64 UR4, c[0x0][0x330] ;  /* 0x0000cc0000047ab9 */ /* 0x000fe40000000a00 */
[----:B------:R-:W-:-:S07]  /*09f0*/  UIMAD.WIDE.U32 UR12, UR10, UR4, URZ ;  /* 0x000000040a0c72a5 */ /* 0x000fce000f8e003f */
[----:B------:R-:W-:Y:S02]  /*0a00*/  @UP0 UMOV UR11, UR13 ;  /* 0x0000000d000b0c82 */ /* 0x000fe40008000000 */
[----:B------:R-:W-:Y:S02]  /*0a10*/  @UP0 USHF.R.U32.HI UR10, URZ, UR5, UR11 ;  /* 0x000000053f0a0299 */ /* 0x000fe4000801160b */
.L_x_1506:
[----:B------:R-:W-:Y:S02]  /*0a20*/  ULDC UR4, c[0x0][0x32c] ;  /* 0x0000cb0000047ab9 */ /* 0x000fe40000000800 */
[----:B------:R-:W-:-:S04]  /*0a30*/  UIMAD UR4, UR10, UR4, URZ ;  /* 0x000000040a0472a4 */ /* 0x000fc8000f8e023f */
[----:B------:R-:W-:-:S04]  /*0a40*/  UISETP.LT.AND UP0, UPT, UR8, UR4, UPT ;  /* 0x000000040800728c */ /* 0x000fc8000bf01270 */
[----:B------:R-:W-:-:S04]  /*0a50*/  USEL UR8, UR8, UR4, !UP0 ;  /* 0x0000000408087287 */ /* 0x000fc8000c000000 */
.L_x_1504:
        /* <DEDUP_REMOVED lines=95> */
[----:B------:R-:W-:Y:S01]  /*1050*/  IMAD R9, R23, c[0x0][0x1e4], R2 ;  /* 0x0000790017097a24 */ /* 0x000fe200078e0202 */
        /* <DEDUP_REMOVED lines=8> */
[----:B------:R-:W-:-:S02]  /*10e0*/  ISETP.GE.AND P1, PT, R5, c[0x0][0x1d4], PT ;  /* 0x0000750005007a0c */ /* 0x000fc40003f26270 */
[----:B------:R-:W-:Y:S01]  /*10f0*/  IADD3 R0, R0, UR7, RZ ;  /* 0x0000000700007c10 */ /* 0x000fe2000fffe0ff */
[----:B------:R-:W-:Y:S01]  /*1100*/  IMAD R5, R12, c[0x0][0x1b8], RZ ;  /* 0x00006e000c057a24 */ /* 0x000fe200078e02ff */
[----:B------:R-:W-:Y:S02]  /*1110*/  SHF.R.S32.HI R3, RZ, 0x1f, R200 ;  /* 0x0000001fff037819 */ /* 0x000fe400000114c8 */
[--C-:B------:R-:W-:Y:S01]  /*1120*/  SHF.R.S32.HI R19, RZ, 0x1f, R18.reuse ;  /* 0x0000001fff137819 */ /* 0x100fe20000011412 */
[----:B------:R-:W-:Y:S01]  /*1130*/  IMAD R20, R4, c[0x0][0x1bc], R5 ;  /* 0x00006f0004147a24 */ /* 0x000fe200078e0205 */
[----:B------:R-:W-:Y:S01]  /*1140*/  SEL R2, R3, RZ, !P5 ;  /* 0x000000ff03027207 */ /* 0x000fe20006800000 */
[----:B------:R-:W-:Y:S01]  /*1150*/  @P4 IMAD.HI.U32 R13, R0, c[0x0][0x2c8], RZ ;  /* 0x0000b200000d4a27 */ /* 0x000fe200078e00ff */
[----:B-1----:R-:W-:Y:S02]  /*1160*/  SEL R11, R200, RZ, !P5 ;  /* 0x000000ffc80b7207 */ /* 0x002fe40006800000 */
[----:B------:R-:W-:Y:S01]  /*1170*/  IADD3 R21, R29, R20, RZ ;  /* 0x000000141d157210 */ /* 0x000fe20007ffe0ff */
[----:B------:R-:W-:Y:S01]  /*1180*/  IMAD.WIDE.U32 R26, R23, c[0x0][0x1e0], R18 ;  /* 0x00007800171a7a25 */ /* 0x000fe200078e0012 */
[----:B------:R-:W-:-:S03]  /*1190*/  SHF.R.S32.HI R5, RZ, 0x1f, R16 ;  /* 0x0000001fff057819 */ /* 0x000fc60000011410 */
[----:B------:R-:W-:Y:S01]  /*11a0*/  IMAD.MOV.U32 R14, RZ, RZ, R0 ;  /* 0x000000ffff0e7224 */ /* 0x000fe200078e0000 */
[----:B------:R-:W-:Y:S01]  /*11b0*/  @P0 SHF.R.U32.HI R14, RZ, c[0x0][0x2cc], R13 ;  /* 0x0000b300ff0e0a19 */ /* 0x000fe2000001160d */
[----:B------:R-:W-:Y:S01]  /*11c0*/  IMAD.WIDE.U32 R22, R23, c[0x0][0x208], R18 ;  /* 0x0000820017167a25 */ /* 0x000fe200078e0012 */
[----:B------:R-:W-:-:S03]  /*11d0*/  LEA.HI R5, R5, R16, RZ, 0x3 ;  /* 0x0000001005057211 */ /* 0x000fc600078f18ff */
[----:B------:R-:W-:Y:S01]  /*11e0*/  IMAD R2, R2, c[0x0][0x1c0], RZ ;  /* 0x0000700002027a24 */ /* 0x000fe200078e02ff */
[----:B------:R-:W-:Y:S01]  /*11f0*/  LOP3.LUT R15, R5, 0xfffffff8, RZ, 0xc0, !PT ;  /* 0xfffffff8050f7812 */ /* 0x000fe200078ec0ff */
[----:B------:R-:W-:Y:S02]  /*1200*/  IMAD.MOV.U32 R20, RZ, RZ, R28 ;  /* 0x000000ffff147224 */ /* 0x000fe400078e001c */
[----:B------:R-:W-:Y:S02]  /*1210*/  IMAD.IADD R23, R23, 0x1, R7 ;  /* 0x0000000117177824 */ /* 0x000fe400078e0207 */
[C---:B------:R-:W-:Y:S02]  /*1220*/  IMAD R2, R11.reuse, c[0x0][0x1c4], R2 ;  /* 0x000071000b027a24 */ /* 0x040fe400078e0202 */
[----:B------:R-:W-:-:S04]  /*1230*/  IMAD.WIDE.U32 R20, R11, c[0x0][0x1c0], R20 ;  /* 0x000070000b147a25 */ /* 0x000fc800078e0014 */
[----:B------:R-:W-:Y:S01]  /*1240*/  IMAD.IADD R27, R27, 0x1, R9 ;  /* 0x000000011b1b7824 */ /* 0x000fe200078e0209 */
[--C-:B------:R-:W-:Y:S01]  /*1250*/  SHF.R.S32.HI R9, RZ, 0x1f, R14.reuse ;  /* 0x0000001fff097819 */ /* 0x100fe2000001140e */
[----:B------:R-:W-:Y:S01]  /*1260*/  IMAD.MOV R7, RZ, RZ, -R14 ;  /* 0x000000ffff077224 */ /* 0x000fe200078e0a0e */
[----:B------:R-:W-:Y:S01]  /*1270*/  IADD3 R21, R21, R2, RZ ;  /* 0x0000000215157210 */ /* 0x000fe20007ffe0ff */
[----:B------:R-:W-:Y:S02]  /*1280*/  IMAD.IADD R15, R16, 0x1, -R15 ;  /* 0x00000001100f7824 */ /* 0x000fe400078e0a0f */
[----:B------:R-:W-:Y:S02]  /*1290*/  IMAD R7, R7, c[0x0][0x2c4], R0 ;  /* 0x0000b10007077a24 */ /* 0x000fe400078e0200 */
[----:B------:R-:W-:Y:S01]  /*12a0*/  IMAD R9, R9, c[0x0][0x1b0], RZ ;  /* 0x00006c0009097a24 */ /* 0x000fe200078e02ff */
[----:B------:R-:W-:Y:S01]  /*12b0*/  LOP3.LUT P4, RZ, R15, 0x4, RZ, 0xc0, !PT ;  /* 0x000000040fff7812 */ /* 0x000fe2000788c0ff */
[----:B------:R-:W-:Y:S01]  /*12c0*/  IMAD.WIDE.U32 R20, R14, c[0x0][0x1b0], R20 ;  /* 0x00006c000e147a25 */ /* 0x000fe200078e0014 */
[----:B------:R-:W-:-:S02]  /*12d0*/  SHF.R.S32.HI R0, RZ, 0x1f, R7 ;  /* 0x0000001fff007819 */ /* 0x000fc40000011407 */
[----:B------:R-:W-:Y:S01]  /*12e0*/  LOP3.LUT P5, RZ, R15, 0x2, RZ, 0xc0, !PT ;  /* 0x000000020fff7812 */ /* 0x000fe200078ac0ff */
[----:B------:R-:W-:Y:S02]  /*12f0*/  IMAD R9, R14, c[0x0][0x1b4], R9 ;  /* 0x00006d000e097a24 */ /* 0x000fe400078e0209 */
[----:B------:R-:W-:Y:S02]  /*1300*/  IMAD R0, R0, c[0x0][0x1a8], RZ ;  /* 0x00006a0000007a24 */ /* 0x000fe400078e02ff */
[----:B------:R-:W-:Y:S02]  /*1310*/  IMAD.IADD R21, R21, 0x1, R9 ;  /* 0x0000000115157824 */ /* 0x000fe400078e0209 */
[C---:B------:R-:W-:Y:S02]  /*1320*/  IMAD R11, R12.reuse, c[0x0][0x1e8], RZ ;  /* 0x00007a000c0b7a24 */ /* 0x040fe400078e02ff */
[----:B------:R-:W-:Y:S02]  /*1330*/  IMAD R13, R12, c[0x0][0x210], RZ ;  /* 0x000084000c0d7a24 */ /* 0x000fe400078e02ff */
[----:B------:R-:W-:-:S02]  /*1340*/  IMAD R0, R7, c[0x0][0x1ac], R0 ;  /* 0x00006b0007007a24 */ /* 0x000fc400078e0200 */
[----:B------:R-:W-:-:S04]  /*1350*/  IMAD.WIDE.U32 R16, R7, c[0x0][0x1a8], R20 ;  /* 0x00006a0007107a25 */ /* 0x000fc800078e0014 */
[C---:B------:R-:W-:Y:S01]  /*1360*/  IMAD R11, R4.reuse, c[0x0][0x1ec], R11 ;  /* 0x00007b00040b7a24 */ /* 0x040fe200078e020b */
[----:B------:R-:W-:Y:S01]  /*1370*/  IADD3 R0, R17, R0, RZ ;  /* 0x0000000011007210 */ /* 0x000fe20007ffe0ff */
[----:B------:R-:W-:Y:S01]  /*1380*/  IMAD R13, R4, c[0x0][0x214], R13 ;  /* 0x00008500040d7a24 */ /* 0x000fe200078e020d */
[----:B------:R-:W-:Y:S01]  /*1390*/  LEA R12, P0, R16, c[0x0][0x160], 0x1 ;  /* 0x00005800100c7a11 */ /* 0x000fe200078008ff */
[----:B------:R-:W-:-:S04]  /*13a0*/  IMAD.WIDE.U32 R204, R4, c[0x0][0x1e8], R26 ;  /* 0x00007a0004cc7a25 */ /* 0x000fc800078e001a */
[----:B------:R-:W-:Y:S01]  /*13b0*/  IMAD.WIDE.U32 R22, R4, c[0x0][0x210], R22 ;  /* 0x0000840004167a25 */ /* 0x000fe200078e0016 */
[----:B------:R1:W3:Y:S03]  /*13c0*/  SHFL.IDX PT, R20, R12, RZ, 0x181f ;  /* 0x00181fff0c147589 */ /* 0x0002e600000e0000 */
[----:B------:R-:W-:Y:S02]  /*13d0*/  IMAD.SHL.U32 R4, R15, 0x40, RZ ;  /* 0x000000400f047824 */ /* 0x000fe400078e00ff */
[----:B------:R-:W-:Y:S01]  /*13e0*/  IMAD.IADD R205, R205, 0x1, R11 ;  /* 0x00000001cdcd7824 */ /* 0x000fe200078e020b */
[----:B------:R-:W-:Y:S01]  /*13f0*/  LEA.HI.X R11, R16, c[0x0][0x164], R0, 0x1, P0 ;  /* 0x00005900100b7a11 */ /* 0x000fe200000f0c00 */
[----:B------:R-:W-:Y:S01]  /*1400*/  IMAD.SHL.U32 R9, R197, 0x8, RZ ;  /* 0x00000008c5097824 */ /* 0x000fe200078e00ff */
[----:B------:R-:W-:Y:S01]  /*1410*/  LOP3.LUT R4, R4, 0x1c0, RZ, 0xc0, !PT ;  /* 0x000001c004047812 */ /* 0x000fe200078ec0ff */
[----:B------:R-:W-:Y:S01]  /*1420*/  IMAD.MOV.U32 R2, RZ, RZ, 0x10 ;  /* 0x00000010ff027424 */ /* 0x000fe200078e00ff */
[----:B------:R-:W-:Y:S01]  /*1430*/  LEA.HI R16, R87, R6, RZ, 0x6 ;  /* 0x0000000657107211 */ /* 0x000fe200078f30ff */
[----:B------:R-:W-:Y:S01]  /*1440*/  IMAD.IADD R23, R23, 0x1, R13 ;  /* 0x0000000117177824 */ /* 0x000fe200078e020d */
[----:B------:R-:W-:Y:S01]  /*1450*/  IADD3 R13, R18, 0x40, RZ ;  /* 0x00000040120d7810 */ /* 0x000fe20007ffe0ff */
[----:B------:R-:W-:Y:S01]  /*1460*/  IMAD.SHL.U32 R5, R5, 0x40, RZ ;  /* 0x0000004005057824 */ /* 0x000fe200078e00ff */
[----:B------:R-:W-:Y:S01]  /*1470*/  LOP3.LUT R7, R4, 0x8, R9, 0xf8, !PT ;  /* 0x0000000804077812 */ /* 0x000fe200078ef809 */
[----:B------:R-:W-:Y:S01]  /*1480*/  IMAD.SHL.U32 R9, R24, 0x8, RZ ;  /* 0x0000000818097824 */ /* 0x000fe200078e00ff */
[----:B------:R-:W-:Y:S01]  /*1490*/  SEL R2, R2, 0xfffffff0, !P5 ;  /* 0xfffffff002027807 */ /* 0x000fe20006800000 */
[----:B------:R1:W4:Y:S01]  /*14a0*/  SHFL.IDX PT, R21, R11, RZ, 0x181f ;  /* 0x00181fff0b157589 */ /* 0x00032200000e0000 */
[----:B------:R-:W-:-:S02]  /*14b0*/  SHF.R.U32.HI R4, RZ, 0x3, R4 ;  /* 0x00000003ff047819 */ /* 0x000fc40000011604 */
[----:B------:R-:W-:Y:S02]  /*14c0*/  ISETP.GE.AND P5, PT, R13, c[0x0][0x198], PT ;  /* 0x000066000d007a0c */ /* 0x000fe40003fa6270 */
[----:B------:R-:W-:Y:S02]  /*14d0*/  LOP3.LUT R4, R7, R4, RZ, 0x3c, !PT ;  /* 0x0000000407047212 */ /* 0x000fe400078e3cff */
[----:B------:R-:W-:Y:S02]  /*14e0*/  SHF.L.U32 R16, R16, 0x3, RZ ;  /* 0x0000000310107819 */ /* 0x000fe400000006ff */
[C---:B------:R-:W-:Y:S02]  /*14f0*/  IADD3 R0, R9.reuse, 0x80, RZ ;  /* 0x0000008009007810 */ /* 0x040fe40007ffe0ff */
[----:B------:R-:W-:Y:S02]  /*1500*/  ISETP.GE.AND P6, PT, R9, c[0x0][0x198], PT ;  /* 0x0000660009007a0c */ /* 0x000fe40003fc6270 */
[----:B------:R-:W-:-:S02]  /*1510*/  LOP3.LUT R199, R199, 0xfffffe00, R16, 0xf8, !PT ;  /* 0xfffffe00c7c77812 */ /* 0x000fc400078ef810 */
[----:B------:R-:W-:Y:S02]  /*1520*/  LOP3.LUT R4, R4, 0xfffffe00, R5, 0xf8, !PT ;  /* 0xfffffe0004047812 */ /* 0x000fe400078ef805 */
[--C-:B--2---:R-:W-:Y:S01]  /*1530*/  @P2 SHF.R.S32.HI R15, RZ, 0x1f, R10.reuse ;  /* 0x0000001fff0f2819 */ /* 0x104fe2000001140a */
[----:B------:R-:W-:Y:S01]  /*1540*/  @P2 IMAD.MOV.U32 R14, RZ, RZ, R10 ;  /* 0x000000ffff0e2224 */ /* 0x000fe200078e000a */
[----:B------:R-:W-:Y:S01]  /*1550*/  IADD3 R10, R8, UR7, RZ ;  /* 0x00000007080a7c10 */ /* 0x000fe2000fffe0ff */
[----:B------:R-:W-:Y:S02]  /*1560*/  @!P2 IMAD.MOV.U32 R15, RZ, RZ, R3 ;  /* 0x000000ffff0fa224 */ /* 0x000fe400078e0003 */
[----:B------:R-:W-:Y:S01]  /*1570*/  @!P2 IMAD.MOV.U32 R14, RZ, RZ, R200 ;  /* 0x000000ffff0ea224 */ /* 0x000fe200078e00c8 */
[----:B------:R-:W-:Y:S01]  /*1580*/  ISETP.GE.AND P0, PT, R10, UR4, PT ;  /* 0x000000040a007c0c */ /* 0x000fe2000bf06270 */
[----:B------:R-:W-:Y:S01]  /*1590*/  IMAD.MOV.U32 R3, RZ, RZ, 0x20 ;  /* 0x00000020ff037424 */ /* 0x000fe200078e00ff */
[----:B------:R-:W-:-:S02]  /*15a0*/  SEL R207, R15, RZ, !P3 ;  /* 0x000000ff0fcf7207 */ /* 0x000fc40005800000 */
[----:B------:R-:W-:Y:S02]  /*15b0*/  SEL R202, R14, RZ, !P3 ;  /* 0x000000ff0eca7207 */ /* 0x000fe40005800000 */
[----:B------:R-:W-:Y:S01]  /*15c0*/  P2R R14, PR, RZ, 0x20 ;  /* 0x00000020ff0e7803 */ /* 0x000fe20000000000 */
[----:B------:R-:W-:Y:S01]  /*15d0*/  IMAD R211, R207, c[0x0][0x1f0], RZ ;  /* 0x00007c00cfd37a24 */ /* 0x000fe200078e02ff */
[----:B------:R-:W-:Y:S01]  /*15e0*/  SEL R3, R3, 0xffffffe0, !P4 ;  /* 0xffffffe003037807 */ /* 0x000fe20006000000 */
[----:B------:R-:W-:Y:S01]  /*15f0*/  IMAD R207, R207, c[0x0][0x218], RZ ;  /* 0x00008600cfcf7a24 */ /* 0x000fe200078e02ff */
[----:B------:R-:W-:Y:S01]  /*1600*/  ISETP.GE.AND P3, PT, R18, c[0x0][0x1d4], PT ;  /* 0x0000750012007a0c */ /* 0x000fe20003f66270 */
[C---:B------:R-:W-:Y:S01]  /*1610*/  IMAD R211, R202.reuse, c[0x0][0x1f4], R211 ;  /* 0x00007d00cad37a24 */ /* 0x040fe200078e02d3 */
[----:B------:R-:W-:Y:S01]  /*1620*/  ISETP.GE.AND P2, PT, R13, c[0x0][0x1d4], PT ;  /* 0x000075000d007a0c */ /* 0x000fe20003f46270 */
[----:B------:R-:W-:Y:S01]  /*1630*/  IMAD R207, R202, c[0x0][0x21c], R207 ;  /* 0x00008700cacf7a24 */ /* 0x000fe200078e02cf */
[----:B------:R-:W-:Y:S01]  /*1640*/  ISETP.NE.AND P4, PT, R14, RZ, PT ;  /* 0x000000ff0e00720c */ /* 0x000fe20003f85270 */
[----:B------:R-:W-:Y:S01]  /*1650*/  IMAD.WIDE.U32 R204, R202, c[0x0][0x1f0], R204 ;  /* 0x00007c00cacc7a25 */ /* 0x000fe200078e00cc */
[----:B------:R-:W-:-:S03]  /*1660*/  ISETP.GE.AND P5, PT, R0, c[0x0][0x198], PT ;  /* 0x0000660000007a0c */ /* 0x000fc60003fa6270 */
[----:B------:R-:W-:-:S04]  /*1670*/  IMAD.WIDE.U32 R202, R202, c[0x0][0x218], R22 ;  /* 0x00008600caca7a25 */ /* 0x000fc800078e0016 */
[----:B------:R-:W-:Y:S02]  /*1680*/  IMAD.IADD R211, R205, 0x1, R211 ;  /* 0x00000001cdd37824 */ /* 0x000fe400078e02d3 */
[----:B------:R-:W-:Y:S01]  /*1690*/  IMAD.IADD R207, R203, 0x1, R207 ;  /* 0x00000001cbcf7824 */ /* 0x000fe200078e02cf */
[----:B------:R-:W-:Y:S05]  /*16a0*/  @P0 BRA `(.L_x_1509) ;  /* 0x000000f000000947 */ /* 0x000fea0003800000 */
[----:B-1-34-:R-:W-:Y:S02]  /*16b0*/  SHF.R.S32.HI R16, RZ, 0x1f, R13 ;  /* 0x0000001fff107819 */ /* 0x01afe4000001140d */
[----:B------:R-:W-:Y:S02]  /*16c0*/  SHF.R.S32.HI R5, RZ, 0x1f, R0 ;  /* 0x0000001fff057819 */ /* 0x000fe40000011400 */
[----:B------:R-:W-:Y:S02]  /*16d0*/  LEA.HI R7, R16, R13, RZ, 0x3 ;  /* 0x0000000d10077211 */ /* 0x000fe400078f18ff */
[----:B------:R-:W-:Y:S01]  /*16e0*/  LEA.HI R5, R5, R0, RZ, 0x3 ;  /* 0x0000000005057211 */ /* 0x000fe200078f18ff */
[----:B------:R-:W-:Y:S01]  /*16f0*/  IMAD.SHL.U32 R0, R199, 0x2, RZ ;  /* 0x00000002c7007824 */ /* 0x000fe200078e00ff */
        /* <DEDUP_REMOVED lines=10> */
.L_x_1509:
[----:B-1-34-:R-:W-:Y:S05]  /*17a0*/  BSYNC B0 ;  /* 0x0000000000007941 */ /* 0x01afea0003800000 */
.L_x_1508:
        /* <DEDUP_REMOVED lines=22> */
.L_x_1511:
[----:B------:R-:W-:Y:S05]  /*1910*/  BSYNC B0 ;  /* 0x0000000000007941 */ /* 0x000fea0003800000 */
.L_x_1510:
        /* <DEDUP_REMOVED lines=22> */
.L_x_1513:
[----:B------:R-:W-:Y:S05]  /*1a80*/  BSYNC B0 ;  /* 0x0000000000007941 */ /* 0x000fea0003800000 */
.L_x_1512:
        /* <DEDUP_REMOVED lines=9> */
[----:B------:R-:W-:Y:S01]  /*1b20*/  LEA.HI R84, R87, R6, RZ, 0x5 ;  /* 0x0000000657547211 */ /* 0x000fe200078f28ff */
[----:B------:R-:W-:-:S02]  /*1b30*/  UMOV UR10, 0x6 ;  /* 0x00000006000a7882 */ /* 0x000fc40000000000 */
[----:B------:R-:W-:Y:S01]  /*1b40*/  IMAD.U32 R5, RZ, RZ, UR15 ;  /* 0x0000000fff057e24 */ /* 0x000fe2000f8e00ff */
[----:B------:R-:W-:Y:S01]  /*1b50*/  USHF.L.U32 UR22, UR4, 0x6, URZ ;  /* 0x0000000604167899 */ /* 0x000fe2000800063f */
[----:B------:R-:W-:Y:S01]  /*1b60*/  SHF.R.S32.HI R85, RZ, 0x5, R84 ;  /* 0x00000005ff557819 */ /* 0x000fe20000011454 */
[----:B------:R-:W-:Y:S02]  /*1b70*/  USHF.L.U64.HI UR21, UR4, UR10, UR5 ;  /* 0x0000000a04157299 */ /* 0x000fe40008010205 */
[----:B------:R-:W-:Y:S01]  /*1b80*/  USHF.R.S32.HI UR11, URZ, 0x1f, UR20 ;  /* 0x0000001f3f0b7899 */ /* 0x000fe20008011414 */
[----:B------:R-:W-:Y:S01]  /*1b90*/  @!P4 SHF.R.S32.HI R10, RZ, 0x1f, R13 ;  /* 0x0000001fff0ac819 */ /* 0x000fe2000001140d */
[----:B------:R-:W-:Y:S01]  /*1ba0*/  UIMAD UR23, UR21, UR20, URZ ;  /* 0x00000014151772a4 */ /* 0x000fe2000f8e023f */
[----:B------:R-:W-:Y:S01]  /*1bb0*/  IMAD R198, R85, 0x400, R4 ;  /* 0x0000040055c67824 */ /* 0x000fe200078e0204 */
[----:B------:R-:W-:Y:S01]  /*1bc0*/  USHF.L.U32 UR13, UR4, 0x5, URZ ;  /* 0x00000005040d7899 */ /* 0x000fe2000800063f */
[----:B------:R-:W-:Y:S01]  /*1bd0*/  @!P4 LEA.HI R7, R10, R13, RZ, 0x3 ;  /* 0x0000000d0a07c211 */ /* 0x000fe200078f18ff */
[----:B------:R-:W-:Y:S01]  /*1be0*/  UIMAD UR23, UR11, UR22, UR23 ;  /* 0x000000160b1772a4 */ /* 0x000fe2000f8e0217 */
[----:B---3--:R-:W-:Y:S01]  /*1bf0*/  @!P4 LEA R18, P0, R9, R16, 0x1 ;  /* 0x000000100912c211 */ /* 0x008fe200078008ff */
[----:B------:R-:W-:Y:S01]  /*1c00*/  UMOV UR12, 0x5 ;  /* 0x00000005000c7882 */ /* 0x000fe20000000000 */
[----:B------:R-:W-:Y:S01]  /*1c10*/  @!P4 LOP3.LUT R7, R7, 0xfffffff8, RZ, 0xc0, !PT ;  /* 0xfffffff80707c812 */ /* 0x000fe200078ec0ff */
[----:B------:R-:W-:Y:S01]  /*1c20*/  USHF.L.U64.HI UR12, UR4, UR12, UR5 ;  /* 0x0000000c040c7299 */ /* 0x000fe20008010205 */
[C---:B-----5:R-:W-:Y:S01]  /*1c30*/  @!P4 LEA.HI.X R19, R9.reuse, R17, R19, 0x1, P0 ;  /* 0x000000110913c211 */ /* 0x060fe200000f0c13 */
[----:B------:R-:W-:Y:S01]  /*1c40*/  IMAD.SHL.U32 R198, R198, 0x2, RZ ;  /* 0x00000002c6c67824 */ /* 0x000fe200078e00ff */
[----:B------:R-:W-:Y:S01]  /*1c50*/  @!P4 IADD3 R9, R9, 0x80, RZ ;  /* 0x000000800909c810 */ /* 0x000fe20007ffe0ff */
[----:B-12---:R-:W-:Y:S01]  /*1c60*/  @!P4 IMAD.WIDE R12, R7, 0x2, R16 ;  /* 0x00000002070cc825 */ /* 0x006fe200078e0210 */
[----:B------:R-:W-:Y:S01]  /*1c70*/  ISETP.NE.AND P0, PT, R14, RZ, PT ;  /* 0x000000ff0e00720c */ /* 0x000fe20003f05270 */
[----:B------:R-:W-:Y:S01]  /*1c80*/  @!PT LDS RZ, [RZ] ;  /* 0x00000000fffff984 */ /* 0x000fe20000000800 */
[----:B------:R1:W-:Y:S01]  /*1c90*/  @!P4 LDGSTS.E.BYPASS.LTC128B.128 [R199+0xf100], [R18.64], !P6 ;  /* 0x0f10000012c7cfae */ /* 0x0003e2000f101d52 */
[----:B------:R-:W-:Y:S01]  /*1ca0*/  @!P4 SHF.R.S32.HI R0, RZ, 0x1f, R9 ;  /* 0x0000001fff00c819 */ /* 0x000fe20000011409 */
[----:B------:R-:W-:Y:S01]  /*1cb0*/  IMAD.U32 R7, RZ, RZ, UR22 ;  /* 0x00000016ff077e24 */ /* 0x000fe2000f8e00ff */
[----:B------:R-:W-:Y:S01]  /*1cc0*/  ULDC.64 UR4, c[0x0][0x208] ;  /* 0x0000820000047ab9 */ /* 0x000fe20000000a00 */
[----:B------:R-:W-:Y:S01]  /*1cd0*/  IMAD R194, R2, 0x2, R198 ;  /* 0x0000000202c27824 */ /* 0x000fe200078e02c6 */
[----:B------:R-:W-:Y:S01]  /*1ce0*/  @!P4 LEA.HI R0, R0, R9, RZ, 0x3 ;  /* 0x000000090000c211 */ /* 0x000fe200078f18ff */
[----:B------:R-:W-:Y:S01]  /*1cf0*/  UIMAD UR11, UR11, UR4, URZ ;  /* 0x000000040b0b72a4 */ /* 0x000fe2000f8e023f */
[----:B------:R-:W-:Y:S01]  /*1d00*/  IADD3 R9, -R5, UR9, -R8 ;  /* 0x0000000905097c10 */ /* 0x000fe2000fffe908 */
[----:B------:R-:W-:Y:S01]  /*1d10*/  UIMAD.WIDE.U32 UR24, UR20, UR4, URZ ;  /* 0x00000004141872a5 */ /* 0x000fe2000f8e003f */
[----:B------:R-:W-:Y:S01]  /*1d20*/  @!P4 LOP3.LUT R11, R0, 0xfffffff8, RZ, 0xc0, !PT ;  /* 0xfffffff8000bc812 */ /* 0x000fe200078ec0ff */
[----:B------:R-:W-:Y:S01]  /*1d30*/  UIMAD UR11, UR20, UR5, UR11 ;  /* 0x00000005140b72a4 */ /* 0x000fe2000f8e020b */
[C---:B------:R-:W-:Y:S01]  /*1d40*/  ISETP.GE.AND P6, PT, R9.reuse, 0x1, PT ;  /* 0x000000010900780c */ /* 0x040fe20003fc6270 */
[----:B------:R2:W-:Y:S01]  /*1d50*/  @!P4 LDGSTS.E.BYPASS.LTC128B.128 [R199+0x13100], [R12.64], !P0 ;  /* 0x131000000cc7cfae */ /* 0x0005e2000c101d52 */
[----:B------:R-:W-:Y:S01]  /*1d60*/  ISETP.GE.AND P0, PT, R9, 0x21, PT ;  /* 0x000000210900780c */ /* 0x000fe20003f06270 */
[----:B------:R-:W-:Y:S01]  /*1d70*/  @!P4 IMAD.WIDE R16, R11, 0x2, R16 ;  /* 0x000000020b10c825 */ /* 0x000fe200078e0210 */
[----:B------:R-:W-:-:S02]  /*1d80*/  UIADD3 UR11, UR25, UR11, URZ ;  /* 0x0000000b190b7290 */ /* 0x000fc4000fffe03f */
[----:B------:R-:W-:Y:S01]  /*1d90*/  USHF.L.U64.HI UR10, UR4, UR10, UR5 ;  /* 0x0000000a040a7299 */ /* 0x000fe20008010205 */
[----:B------:R-:W-:Y:S01]  /*1da0*/  IMAD.WIDE.U32 R10, R7, UR20, R210 ;  /* 0x00000014070a7c25 */ /* 0x000fe2000f8e00d2 */
[----:B------:R1:W-:Y:S01]  /*1db0*/  @!P4 LDGSTS.E.BYPASS.LTC128B.128 [R199+0x17100], [R16.64], !P5 ;  /* 0x1710000010c7cfae */ /* 0x0003e2000e901d52 */
[----:B------:R-:W-:Y:S02]  /*1dc0*/  UISETP.GT.AND UP0, UPT, UR20, UR8, UPT ;  /* 0x000000081400728c */ /* 0x000fe4000bf04270 */
[----:B------:R-:W-:Y:S01]  /*1dd0*/  IMAD R193, R3, 0x2, R198 ;  /* 0x0000000203c17824 */ /* 0x000fe200078e02c6 */
[----:B------:R-:W0:Y:S01]  /*1de0*/  LDGDEPBAR ;  /* 0x00000000000079af */ /* 0x000e220000000000 */
[----:B------:R-:W-:Y:S01]  /*1df0*/  IADD3 R0, R11, UR23, RZ ;  /* 0x000000170b007c10 */ /* 0x000fe2000fffe0ff */
[----:B------:R-:W-:Y:S02]  /*1e00*/  IMAD.SHL.U32 R11, R24, 0x40, RZ ;  /* 0x00000040180b7824 */ /* 0x000fe400078e00ff */
[----:B------:R-:W-:Y:S01]  /*1e10*/  BAR.SYNC.DEFER_BLOCKING 0x0 ;  /* 0x0000000000007b1d */ /* 0x000fe20000010000 */
[----:B------:R-:W-:Y:S01]  /*1e20*/  @P0 IADD3 R9, P4, R10, UR13, RZ ;  /* 0x0000000d0a090c10 */ /* 0x000fe2000ff9e0ff */
[----:B------:R-:W-:Y:S01]  /*1e30*/  IMAD R191, R3, 0x2, R194 ;  /* 0x0000000203bf7824 */ /* 0x000fe200078e02c2 */
[----:B------:R-:W-:Y:S01]  /*1e40*/  LOP3.LUT R11, R11, 0x1c0, RZ, 0xc0, !PT ;  /* 0x000001c00b0b7812 */ /* 0x000fe200078ec0ff */
[----:B------:R-:W-:-:S02]  /*1e50*/  @UP0 UIADD3 UR5, UR14, -0x2, URZ ;  /* 0xfffffffe0e050890 */ /* 0x000fc4000fffe03f */
[----:B------:R-:W-:Y:S01]  /*1e60*/  UIADD3 UR15, UR9, 0x1, -UR15 ;  /* 0x00000001090f7890 */ /* 0x000fe2000fffe80f */
[----:B--2---:R-:W-:-:S04]  /*1e70*/  @P6 LEA R12, P5, R10, c[0x0][0x1c8], 0x1 ;  /* 0x000072000a0c6a11 */ /* 0x004fc800078a08ff */
[----:B------:R-:W-:Y:S01]  /*1e80*/  @P6 LEA.HI.X R13, R10, c[0x0][0x1cc], R0, 0x1, P5 ;  /* 0x000073000a0d6a11 */ /* 0x000fe200028f0c00 */
[----:B------:R-:W-:Y:S01]  /*1e90*/  IMAD.SHL.U32 R10, R8, 0x8, RZ ;  /* 0x00000008080a7824 */ /* 0x000fe200078e00ff */
[----:B------:R-:W-:Y:S02]  /*1ea0*/  @P0 IADD3.X R0, R0, UR12, RZ, P4, !PT ;  /* 0x0000000c00000c10 */ /* 0x000fe4000a7fe4ff */
[----:B------:R-:W-:Y:S02]  /*1eb0*/  @P0 LEA R14, P4, R9, c[0x0][0x1c8], 0x1 ;  /* 0x00007200090e0a11 */ /* 0x000fe400078808ff */
[----:B------:R-:W-:Y:S02]  /*1ec0*/  LOP3.LUT R10, R11, 0x8, R10, 0xf8, !PT ;  /* 0x000000080b0a7812 */ /* 0x000fe400078ef80a */
[----:B------:R-:W-:Y:S01]  /*1ed0*/  @P0 LEA.HI.X R15, R9, c[0x0][0x1cc], R0, 0x1, P4 ;  /* 0x00007300090f0a11 */ /* 0x000fe200020f0c00 */
[----:B------:R-:W-:Y:S01]  /*1ee0*/  @!PT LDS RZ, [RZ] ;  /* 0x00000000fffff984 */ /* 0x000fe20000000800 */
[----:B------:R-:W-:Y:S01]  /*1ef0*/  @!PT LDS RZ, [RZ] ;  /* 0x00000000fffff984 */ /* 0x000fe20000000800 */
[----:B------:R-:W-:Y:S01]  /*1f00*/  @!PT LDS RZ, [RZ] ;  /* 0x00000000fffff984 */ /* 0x000fe20000000800 */
[----:B------:R2:W-:Y:S01]  /*1f10*/  @P6 LDGSTS.E.BYPASS.LTC128B.128 [R199+0x6100], [R12.64], !P3 ;  /* 0x061000000cc76fae */ /* 0x0005e2000d901d52 */
[----:B------:R-:W-:-:S02]  /*1f20*/  SHF.R.U32.HI R11, RZ, 0x3, R11 ;  /* 0x00000003ff0b7819 */ /* 0x000fc4000001160b */
[----:B------:R-:W-:Y:S01]  /*1f30*/  SEL R9, RZ, 0x1, P3 ;  /* 0x00000001ff097807 */ /* 0x000fe20001800000 */
[----:B------:R2:W-:Y:S01]  /*1f40*/  @P6 LDGSTS.E.BYPASS.LTC128B.128 [R199+0x8100], [R12.64+0x80], !P2 ;  /* 0x081000800cc76fae */ /* 0x0005e2000d101d52 */
[----:B------:R-:W-:Y:S02]  /*1f50*/  LOP3.LUT R10, R10, R11, RZ, 0x3c, !PT ;  /* 0x0000000b0a0a7212 */ /* 0x000fe400078e3cff */
[----:B------:R-:W-:Y:S01]  /*1f60*/  SEL R0, RZ, 0x2, P2 ;  /* 0x00000002ff007807 */ /* 0x000fe20001000000 */
[----:B------:R2:W-:Y:S01]  /*1f70*/  @P6 LDGSTS.E.BYPASS.LTC128B.128 [R199+0xa100], [R12.64+0x100], !P1 ;  /* 0x0a1001000cc76fae */ /* 0x0005e2000c901d52 */
[----:B------:R-:W-:Y:S01]  /*1f80*/  LOP3.LUT P4, RZ, R24, 0x2, RZ, 0xc0, !PT ;  /* 0x0000000218ff7812 */ /* 0x000fe2000788c0ff */
[----:B------:R-:W-:Y:S01]  /*1f90*/  IMAD R197, R197, 0x200, R10 ;  /* 0x00000200c5c57824 */ /* 0x000fe200078e020a */
[----:B------:R-:W-:Y:S01]  /*1fa0*/  SEL R10, RZ, 0x4, P1 ;  /* 0x00000004ff0a7807 */ /* 0x000fe20000800000 */
[----:B------:R3:W-:Y:S02]  /*1fb0*/  @P0 LDGSTS.E.BYPASS.LTC128B.128 [R199+0x7100], [R14.64], !P3 ;  /* 0x071000000ec70fae */ /* 0x0007e4000d901d52 */
[----:B------:R-:W-:Y:S01]  /*1fc0*/  IMAD.SHL.U32 R197, R197, 0x2, RZ ;  /* 0x00000002c5c57824 */ /* 0x000fe200078e00ff */
[----:B------:R-:W-:Y:S01]  /*1fd0*/  IADD3 R9, R10, R0, R9 ;  /* 0x000000000a097210 */ /* 0x000fe20007ffe009 */
[----:B------:R3:W-:Y:S01]  /*1fe0*/  @P0 LDGSTS.E.BYPASS.LTC128B.128 [R199+0x9100], [R14.64+0x80], !P2 ;  /* 0x091000800ec70fae */ /* 0x0007e2000d101d52 */
[----:B------:R-:W-:-:S02]  /*1ff0*/  IADD3 R0, -R8, UR9, -R5 ;  /* 0x0000000908007c10 */ /* 0x000fc4000fffe905 */
[----:B------:R-:W-:Y:S01]  /*2000*/  IADD3 R196, R197, 0x6120, RZ ;  /* 0x00006120c5c47810 */ /* 0x000fe20007ffe0ff */
[----:B------:R3:W-:Y:S01]  /*2010*/  @P0 LDGSTS.E.BYPASS.LTC128B.128 [R199+0xb100], [R14.64+0x100], !P1 ;  /* 0x0b1001000ec70fae */ /* 0x0007e2000c901d52 */
[----:B------:R-:W-:Y:S02]  /*2020*/  ISETP.LT.OR P6, PT, R0, 0x1, P3 ;  /* 0x000000010000780c */ /* 0x000fe40001fc1670 */
[----:B------:R-:W-:Y:S01]  /*2030*/  LOP3.LUT P5, RZ, R9, 0x2, RZ, 0xc0, !PT ;  /* 0x0000000209ff7812 */ /* 0x000fe200078ac0ff */
[----:B------:R-:W0:Y:S01]  /*2040*/  LDGDEPBAR ;  /* 0x00000000000079af */ /* 0x000e220000000000 */
[----:B--2---:R-:W-:Y:S02]  /*2050*/  IMAD.U32 R12, RZ, RZ, UR24 ;  /* 0x00000018ff0c7e24 */ /* 0x004fe4000f8e00ff */
[----:B------:R-:W-:Y:S02]  /*2060*/  IMAD.U32 R13, RZ, RZ, UR25 ;  /* 0x00000019ff0d7e24 */ /* 0x000fe4000f8e00ff */
[----:B------:R-:W-:Y:S01]  /*2070*/  IMAD.U32 R13, RZ, RZ, UR11 ;  /* 0x0000000bff0d7e24 */ /* 0x000fe2000f8e00ff */
[----:B------:R-:W-:Y:S01]  /*2080*/  LEA R11, P0, R12, R202, 0x6 ;  /* 0x000000ca0c0b7211 */ /* 0x000fe200078030ff */
[----:B------:R-:W-:-:S02]  /*2090*/  USHF.L.U32 UR11, UR4, 0x6, URZ ;  /* 0x00000006040b7899 */ /* 0x000fc4000800063f */
[----:B------:R-:W-:Y:S01]  /*20a0*/  @UP0 USHF.R.S32.HI UR4, URZ, 0x1f, UR5 ;  /* 0x0000001f3f040899 */ /* 0x000fe20008011405 */
[----:B------:R-:W-:Y:S02]  /*20b0*/  LEA.HI.X R10, R12, R207, R13, 0x6, P0 ;  /* 0x000000cf0c0a7211 */ /* 0x000fe400000f340d */
[----:B------:R-:W-:Y:S01]  /*20c0*/  IADD3 R12, R197, 0x6100, RZ ;  /* 0x00006100c50c7810 */ /* 0x000fe20007ffe0ff */
[----:B------:R-:W-:-:S04]  /*20d0*/  DEPBAR.LE SB0, 0x1 ;  /* 0x000080400000791a */ /* 0x000fc80000000000 */
[----:B------:R-:W-:-:S04]  /*20e0*/  DEPBAR.LE SB0, 0x0 ;  /* 0x000080000000791a */ /* 0x000fc80000000000 */
[----:B------:R-:W-:Y:S01]  /*20f0*/  BAR.SYNC.DEFER_BLOCKING 0x0 ;  /* 0x0000000000007b1d */ /* 0x000fe20000010000 */
[C---:B------:R-:W-:Y:S02]  /*2100*/  LEA R26, P0, R11.reuse, c[0x0][0x1f8], 0x1 ;  /* 0x00007e000b1a7a11 */ /* 0x040fe400078008ff */
[----:B------:R-:W-:Y:S02]  /*2110*/  @P4 IADD3 R196, R12, -0x20, RZ ;  /* 0xffffffe00cc44810 */ /* 0x000fe40007ffe0ff */
[----:B------:R-:W-:Y:S02]  /*2120*/  LEA.HI.X R27, R11, c[0x0][0x1fc], R10, 0x1, P0 ;  /* 0x00007f000b1b7a11 */ /* 0x000fe400000f0c0a */
[----:B------:R-:W-:Y:S02]  /*2130*/  IADD3 R76, P0, R26, UR11, RZ ;  /* 0x0000000b1a4c7c10 */ /* 0x000fe4000ff1e0ff */
[----:B------:R-:W-:Y:S02]  /*2140*/  LOP3.LUT P4, RZ, R9, 0x4, RZ, 0xc0, !PT ;  /* 0x0000000409ff7812 */ /* 0x000fe4000788c0ff */
[----:B------:R-:W-:-:S02]  /*2150*/  IADD3.X R77, R27, UR10, RZ, P0, !PT ;  /* 0x0000000a1b4d7c10 */ /* 0x000fc400087fe4ff */
[C---:B------:R-:W-:Y:S02]  /*2160*/  ISETP.LT.OR P0, PT, R0.reuse, 0x1, !P5 ;  /* 0x000000010000780c */ /* 0x040fe40006f01670 */
[----:B------:R-:W-:Y:S02]  /*2170*/  ISETP.LT.OR P5, PT, R0, 0x21, !P5 ;  /* 0x000000210000780c */ /* 0x000fe40006fa1670 */
[C---:B------:R-:W-:Y:S02]  /*2180*/  IADD3 R187, R196.reuse, 0x800, RZ ;  /* 0x00000800c4bb7810 */ /* 0x040fe40007ffe0ff */
[C---:B------:R-:W-:Y:S02]  /*2190*/  IADD3 R186, R196.reuse, 0x1000, RZ ;  /* 0x00001000c4ba7810 */ /* 0x040fe40007ffe0ff */
[C---:B------:R-:W-:Y:S02]  /*21a0*/  IADD3 R185, R196.reuse, 0x1800, RZ ;  /* 0x00001800c4b97810 */ /* 0x040fe40007ffe0ff */
[C---:B------:R-:W-:Y:S01]  /*21b0*/  IADD3 R183, R196.reuse, 0x2000, RZ ;  /* 0x00002000c4b77810 */ /* 0x040fe20007ffe0ff */
[----:B------:R-:W-:Y:S01]  /*21c0*/  LDSM.16.M88.4 R44, [R198+0xc100] ;  /* 0x00c10000c62c783b */ /* 0x000fe20000000200 */
[----:B------:R-:W-:-:S02]  /*21d0*/  IADD3 R182, R196, 0x2800, RZ ;  /* 0x00002800c4b67810 */ /* 0x000fc40007ffe0ff */
[C---:B------:R-:W-:Y:S01]  /*21e0*/  IADD3 R181, R196.reuse, 0x3000, RZ ;  /* 0x00003000c4b57810 */ /* 0x040fe20007ffe0ff */
[----:B------:R-:W2:Y:S01]  /*21f0*/  LDSM.16.M88.4 R52, [R197+0x7100] ;  /* 0x00710000c534783b */ /* 0x000ea20000000200 */
[C---:B------:R-:W-:Y:S02]  /*2200*/  IADD3 R180, R196.reuse, 0x3800, RZ ;  /* 0x00003800c4b47810 */ /* 0x040fe40007ffe0ff */
[C---:B------:R-:W-:Y:S01]  /*2210*/  IADD3 R179, R196.reuse, 0x4000, RZ ;  /* 0x00004000c4b37810 */ /* 0x040fe20007ffe0ff */
[----:B-1----:R-:W1:Y:S01]  /*2220*/  LDSM.16.M88.4 R16, [R197+0x6100] ;  /* 0x00610000c510783b */ /* 0x002e620000000200 */
[C---:B------:R-:W-:Y:S02]  /*2230*/  IADD3 R178, R196.reuse, 0x4800, RZ ;  /* 0x00004800c4b27810 */ /* 0x040fe40007ffe0ff */
[C---:B------:R-:W-:Y:S01]  /*2240*/  IADD3 R177, R196.reuse, 0x5000, RZ ;  /* 0x00005000c4b17810 */ /* 0x040fe20007ffe0ff */
[----:B------:R-:W5:Y:S01]  /*2250*/  LDSM.16.M88.4 R60, [R197+0x6900] ;  /* 0x00690000c53c783b */ /* 0x000f620000000200 */
[----:B------:R-:W-:-:S03]  /*2260*/  IADD3 R176, R196, 0x5800, RZ ;  /* 0x00005800c4b07810 */ /* 0x000fc60007ffe0ff */
[----:B------:R-:W4:Y:S04]  /*2270*/  LDSM.16.M88.4 R68, [R197+0x7900] ;  /* 0x00790000c544783b */ /* 0x000f280000000200 */
[----:B---3--:R-:W-:Y:S04]  /*2280*/  LDSM.16.M88.4 R12, [R194+0xc100] ;  /* 0x00c10000c20c783b */ /* 0x008fe80000000200 */
[----:B------:R-:W3:Y:S04]  /*2290*/  LDSM.16.M88.4 R8, [R196+0x1000] ;  /* 0x00100000c408783b */ /* 0x000ee80000000200 */
[----:B------:R-:W3:Y:S04]  /*22a0*/  LDSM.16.M88.4 R36, [R196] ;  /* 0x00000000c424783b */ /* 0x000ee80000000200 */
[----:B------:R-:W3:Y:S04]  /*22b0*/  LDSM.16.M88.4 R32, [R196+0x800] ;  /* 0x00080000c420783b */ /* 0x000ee80000000200 */
[----:B------:R-:W3:Y:S04]  /*22c0*/  LDSM.16.M88.4 R28, [R196+0x1800] ;  /* 0x00180000c41c783b */ /* 0x000ee80000000200 */
[----:B------:R-:W-:Y:S01]  /*22d0*/  @!PT LDS RZ, [RZ] ;  /* 0x00000000fffff984 */ /* 0x000fe20000000800 */
[----:B------:R-:W-:Y:S01]  /*22e0*/  @!PT LDS RZ, [RZ] ;  /* 0x00000000fffff984 */ /* 0x000fe20000000800 */
[----:B------:R-:W-:Y:S01]  /*22f0*/  @!PT LDS RZ, [RZ] ;  /* 0x00000000fffff984 */ /* 0x000fe20000000800 */
[----:B------:R3:W-:Y:S01]  /*2300*/  LDGSTS.E.BYPASS.LTC128B.128 [R199+0x100], [R26.64], !P6 ;  /* 0x001000001ac77fae */ /* 0x0007e2000f101d52 */
[----:B------:R-:W-:-:S02]  /*2310*/  ISETP.LT.OR P6, PT, R0, 0x1, !P4 ;  /* 0x000000010000780c */ /* 0x000fc400067c1670 */
[----:B------:R-:W-:Y:S01]  /*2320*/  ISETP.LT.OR P4, PT, R0, 0x21, !P4 ;  /* 0x000000210000780c */ /* 0x000fe20006781670 */
[----:B--2---:R-:W-:Y:S01]  /*2330*/  HMMA.16816.F32 R56, R44, R52, RZ ;  /* 0x000000342c38723c */ /* 0x004fe200000018ff */
[----:B------:R3:W-:Y:S01]  /*2340*/  LDGSTS.E.BYPASS.LTC128B.128 [R199+0x2100], [R26.64+0x80], !P0 ;  /* 0x021000801ac77fae */ /* 0x0007e2000c101d52 */
[----:B------:R-:W-:-:S06]  /*2350*/  LOP3.LUT P0, RZ, R24, 0x4, RZ, 0xc0, !PT ;  /* 0x0000000418ff7812 */ /* 0x000fcc000780c0ff */
[----:B------:R-:W-:Y:S02]  /*2360*/  HMMA.16816.F32 R52, R44, R54, RZ ;  /* 0x000000362c34723c */ /* 0x000fe400000018ff */
[----:B------:R3:W-:Y:S01]  /*2370*/  LDGSTS.E.BYPASS.LTC128B.128 [R199+0x4100], [R26.64+0x100], !P6 ;  /* 0x041001001ac77fae */ /* 0x0007e2000f101d52 */
[----:B------:R-:W-:Y:S01]  /*2380*/  ISETP.LT.OR P6, PT, R0, 0x21, P3 ;  /* 0x000000210000780c */ /* 0x000fe20001fc1670 */
[----:B------:R-:W-:-:S04]  /*2390*/  IMAD.MOV.U32 R0, RZ, RZ, 0x40 ;  /* 0x00000040ff007424 */ /* 0x000fc800078e00ff */
[----:B-1--4-:R-:W-:Y:S01]  /*23a0*/  HMMA.16816.F32 R20, R44, R16, RZ ;  /* 0x000000102c14723c */ /* 0x012fe200000018ff */
[----:B------:R-:W-:-:S05]  /*23b0*/  SEL R0, R0, 0xffffffc0, !P0 ;  /* 0xffffffc000007807 */ /* 0x000fca0004000000 */
[----:B------:R-:W-:Y:S02]  /*23c0*/  IMAD.IADD R192, R197, 0x1, R0 ;  /* 0x00000001c5c07824 */ /* 0x000fe400078e0200 */
[C---:B------:R-:W-:Y:S01]  /*23d0*/  HMMA.16816.F32 R16, R44.reuse, R18, RZ ;  /* 0x000000122c10723c */ /* 0x040fe200000018ff */
[----:B------:R1:W-:Y:S01]  /*23e0*/  LDGSTS.E.BYPASS.LTC128B.128 [R199+0x1100], [R76.64], !P6 ;  /* 0x011000004cc77fae */ /* 0x0003e2000f101d52 */
[----:B------:R-:W-:Y:S01]  /*23f0*/  IMAD.IADD R184, R0, 0x1, R196 ;  /* 0x0000000100b87824 */ /* 0x000fe200078e02c4 */
[----:B------:R-:W-:Y:S02]  /*2400*/  SHF.R.S32.HI R0, RZ, 0x1f, R85 ;  /* 0x0000001fff007819 */ /* 0x000fe40000011455 */
[----:B------:R1:W-:Y:S01]  /*2410*/  LDGSTS.E.BYPASS.LTC128B.128 [R199+0x3100], [R76.64+0x80], !P5 ;  /* 0x031000804cc77fae */ /* 0x0003e2000e901d52 */
[----:B------:R-:W-:Y:S02]  /*2420*/  PLOP3.LUT P5, PT, PT, PT, UP0, 0x80, 0x0 ;  /* 0x000000000000781c */ /* 0x000fe40003faf008 */
[----:B-----5:R-:W-:Y:S01]  /*2430*/  HMMA.16816.F32 R64, R44, R60, RZ ;  /* 0x0000003c2c40723c */ /* 0x020fe200000018ff */
[----:B------:R1:W-:Y:S01]  /*2440*/  LDGSTS.E.BYPASS.LTC128B.128 [R199+0x5100], [R76.64+0x100], !P4 ;  /* 0x051001004cc77fae */ /* 0x0003e2000e101d52 */
[----:B------:R-:W-:-:S02]  /*2450*/  LEA.HI R0, R0, R85, RZ, 0x3 ;  /* 0x0000005500007211 */ /* 0x000fc400078f18ff */
[----:B------:R-:W-:Y:S01]  /*2460*/  PLOP3.LUT P4, PT, PT, PT, UP2, 0x80, 0x0 ;  /* 0x000000000000781c */ /* 0x000fe20003f8f028 */
[----:B------:R-:W-:Y:S01]  /*2470*/  LDSM.16.M88.4 R40, [R193+0xc100] ;  /* 0x00c10000c128783b */ /* 0x000fe20000000200 */
[----:B------:R-:W-:Y:S02]  /*2480*/  LOP3.LUT R0, R0, 0xffffff8, RZ, 0xc0, !PT ;  /* 0x0ffffff800007812 */ /* 0x000fe400078ec0ff */
[C---:B------:R-:W-:Y:S01]  /*2490*/  HMMA.16816.F32 R60, R44.reuse, R62, RZ ;  /* 0x0000003e2c3c723c */ /* 0x040fe200000018ff */
[----:B---3--:R-:W2:Y:S02]  /*24a0*/  LDSM.16.M88.4 R24, [R192+0x6100] ;  /* 0x00610000c018783b */ /* 0x008ea40000000200 */
[----:B------:R-:W-:Y:S02]  /*24b0*/  IMAD.IADD R85, R85, 0x1, -R0 ;  /* 0x0000000155557824 */ /* 0x000fe400078e0a00 */
[----:B------:R-:W-:Y:S03]  /*24c0*/  LDSM.16.M88.4 R72, [R192+0x6900] ;  /* 0x00690000c048783b */ /* 0x000fe60000000200 */
[C---:B------:R-:W-:Y:S01]  /*24d0*/  HMMA.16816.F32 R48, R44.reuse, R68, RZ ;  /* 0x000000442c30723c */ /* 0x040fe200000018ff */
[----:B------:R-:W-:Y:S04]  /*24e0*/  LDSM.16.M88.4 R80, [R198+0x10100] ;  /* 0x01010000c650783b */ /* 0x000fe80000000200 */
[----:B------:R-:W0:Y:S03]  /*24f0*/  LDGDEPBAR ;  /* 0x00000000000079af */ /* 0x000e260000000000 */
[----:B------:R-:W-:Y:S01]  /*2500*/  HMMA.16816.F32 R44, R44, R70, RZ ;  /* 0x000000462c2c723c */ /* 0x000fe200000018ff */
[----:B------:R-:W-:Y:S04]  /*2510*/  LDSM.16.M88.4 R68, [R192+0x7900] ;  /* 0x00790000c044783b */ /* 0x000fe80000000200 */
[----:B-1----:R-:W-:Y:S03]  /*2520*/  LDSM.16.M88.4 R76, [R197+0x8900] ;  /* 0x00890000c54c783b */ /* 0x002fe60000000200 */
[C---:B------:R-:W-:Y:S08]  /*2530*/  HMMA.16816.F32 R56, R12.reuse, R8, R56 ;  /* 0x000000080c38723c */ /* 0x040ff00000001838 */
[C---:B------:R-:W-:Y:S01]  /*2540*/  HMMA.16816.F32 R52, R12.reuse, R10, R52 ;  /* 0x0000000a0c34723c */ /* 0x040fe20000001834 */
[----:B------:R-:W1:Y:S07]  /*2550*/  LDSM.16.M88.4 R8, [R192+0x7100] ;  /* 0x00710000c008783b */ /* 0x000e6e0000000200 */
        /* <DEDUP_REMOVED lines=8> */
[----:B------:R-:W3:Y:S04]  /*25e0*/  LDSM.16.M88.4 R12, [R191+0xc100] ;  /* 0x00c10000bf0c783b */ /* 0x000ee80000000200 */
[----:B------:R-:W-:Y:S03]  /*25f0*/  LDSM.16.M88.4 R28, [R184+0x1000] ;  /* 0x00100000b81c783b */ /* 0x000fe60000000200 */
[C---:B--2---:R-:W-:Y:S08]  /*2600*/  HMMA.16816.F32 R20, R40.reuse, R24, R20 ;  /* 0x000000182814723c */ /* 0x044ff00000001814 */
[C---:B------:R-:W-:Y:S01]  /*2610*/  HMMA.16816.F32 R16, R40.reuse, R26, R16 ;  /* 0x0000001a2810723c */ /* 0x040fe20000001810 */
[----:B------:R-:W2:Y:S07]  /*2620*/  LDSM.16.M88.4 R24, [R184+0x1800] ;  /* 0x00180000b818783b */ /* 0x000eae0000000200 */
[C---:B-1----:R-:W-:Y:S08]  /*2630*/  HMMA.16816.F32 R56, R40.reuse, R8, R56 ;  /* 0x000000082838723c */ /* 0x042ff00000001838 */
[C---:B------:R-:W-:Y:S01]  /*2640*/  HMMA.16816.F32 R52, R40.reuse, R10, R52 ;  /* 0x0000000a2834723c */ /* 0x040fe20000001834 */
[----:B------:R-:W1:Y:S07]  /*2650*/  LDSM.16.M88.4 R8, [R197+0x8100] ;  /* 0x00810000c508783b */ /* 0x000e6e0000000200 */
[C---:B------:R-:W-:Y:S08]  /*2660*/  HMMA.16816.F32 R64, R40.reuse, R72, R64 ;  /* 0x000000482840723c */ /* 0x040ff00000001840 */
[C---:B------:R-:W-:Y:S01]  /*2670*/  HMMA.16816.F32 R60, R40.reuse, R74, R60 ;  /* 0x0000004a283c723c */ /* 0x040fe2000000183c */
[----:B------:R-:W-:Y:S07]  /*2680*/  LDSM.16.M88.4 R72, [R197+0x9100] ;  /* 0x00910000c548783b */ /* 0x000fee0000000200 */
[C---:B------:R-:W-:Y:S08]  /*2690*/  HMMA.16816.F32 R48, R40.reuse, R68, R48 ;  /* 0x000000442830723c */ /* 0x040ff00000001830 */
[----:B------:R-:W-:Y:S01]  /*26a0*/  HMMA.16816.F32 R44, R40, R70, R44 ;  /* 0x00000046282c723c */ /* 0x000fe2000000182c */
[----:B------:R-:W4:Y:S04]  /*26b0*/  LDSM.16.M88.4 R68, [R197+0x9900] ;  /* 0x00990000c544783b */ /* 0x000f280000000200 */
[----:B------:R-:W-:Y:S03]  /*26c0*/  LDSM.16.M88.4 R40, [R194+0x10100] ;  /* 0x01010000c228783b */ /* 0x000fe60000000200 */
[C---:B---3--:R-:W-:Y:S08]  /*26d0*/  HMMA.16816.F32 R20, R12.reuse, R36, R20 ;  /* 0x000000240c14723c */ /* 0x048ff00000001814 */
[C---:B------:R-:W-:Y:S01]  /*26e0*/  HMMA.16816.F32 R16, R12.reuse, R38, R16 ;  /* 0x000000260c10723c */ /* 0x040fe20000001810 */
[----:B------:R-:W3:Y:S07]  /*26f0*/  LDSM.16.M88.4 R36, [R196+0x2000] ;  /* 0x00200000c424783b */ /* 0x000eee0000000200 */
[C---:B------:R-:W-:Y:S08]  /*2700*/  HMMA.16816.F32 R64, R12.reuse, R32, R64 ;  /* 0x000000200c40723c */ /* 0x040ff00000001840 */
[C---:B------:R-:W-:Y:S01]  /*2710*/  HMMA.16816.F32 R60, R12.reuse, R34, R60 ;  /* 0x000000220c3c723c */ /* 0x040fe2000000183c */
[----:B------:R-:W5:Y:S07]  /*2720*/  LDSM.16.M88.4 R32, [R196+0x2800] ;  /* 0x00280000c420783b */ /* 0x000f6e0000000200 */
[C---:B--2---:R-:W-:Y:S08]  /*2730*/  HMMA.16816.F32 R48, R12.reuse, R24, R48 ;  /* 0x000000180c30723c */ /* 0x044ff00000001830 */
[C---:B------:R-:W-:Y:S01]  /*2740*/  HMMA.16816.F32 R44, R12.reuse, R26, R44 ;  /* 0x0000001a0c2c723c */ /* 0x040fe2000000182c */
[----:B------:R-:W2:Y:S07]  /*2750*/  LDSM.16.M88.4 R24, [R196+0x3800] ;  /* 0x00380000c418783b */ /* 0x000eae0000000200 */
[C---:B------:R-:W-:Y:S08]  /*2760*/  HMMA.16816.F32 R56, R12.reuse, R28, R56 ;  /* 0x0000001c0c38723c */ /* 0x040ff00000001838 */
[----:B------:R-:W-:Y:S01]  /*2770*/  HMMA.16816.F32 R52, R12, R30, R52 ;  /* 0x0000001e0c34723c */ /* 0x000fe20000001834 */
[----:B------:R-:W2:Y:S04]  /*2780*/  LDSM.16.M88.4 R28, [R196+0x3000] ;  /* 0x00300000c41c783b */ /* 0x000ea80000000200 */
[----:B------:R-:W-:Y:S03]  /*2790*/  LDSM.16.M88.4 R12, [R193+0x10100] ;  /* 0x01010000c10c783b */ /* 0x000fe60000000200 */
[C---:B-1----:R-:W-:Y:S08]  /*27a0*/  HMMA.16816.F32 R20, R80.reuse, R8, R20 ;  /* 0x000000085014723c */ /* 0x042ff00000001814 */
[C---:B------:R-:W-:Y:S01]  /*27b0*/  HMMA.16816.F32 R16, R80.reuse, R10, R16 ;  /* 0x0000000a5010723c */ /* 0x040fe20000001810 */
[----:B------:R-:W1:Y:S07]  /*27c0*/  LDSM.16.M88.4 R8, [R192+0x8100] ;  /* 0x00810000c008783b */ /* 0x000e6e0000000200 */
[C---:B------:R-:W-:Y:S08]  /*27d0*/  HMMA.16816.F32 R64, R80.reuse, R76, R64 ;  /* 0x0000004c5040723c */ /* 0x040ff00000001840 */
[C---:B------:R-:W-:Y:S08]  /*27e0*/  HMMA.16816.F32 R60, R80.reuse, R78, R60 ;  /* 0x0000004e503c723c */ /* 0x040ff0000000183c */
[C---:B----4-:R-:W-:Y:S08]  /*27f0*/  HMMA.16816.F32 R48, R80.reuse, R68, R48 ;  /* 0x000000445030723c */ /* 0x050ff00000001830 */
[C---:B------:R-:W-:Y:S01]  /*2800*/  HMMA.16816.F32 R44, R80.reuse, R70, R44 ;  /* 0x00000046502c723c */ /* 0x040fe2000000182c */
[----:B------:R-:W-:Y:S07]  /*2810*/  LDSM.16.M88.4 R68, [R192+0x9100] ;  /* 0x00910000c044783b */ /* 0x000fee0000000200 */
[C---:B------:R-:W-:Y:S08]  /*2820*/  HMMA.16816.F32 R56, R80.reuse, R72, R56 ;  /* 0x000000485038723c */ /* 0x040ff00000001838 */
[----:B------:R-:W-:Y:S08]  /*2830*/  HMMA.16816.F32 R52, R80, R74, R52 ;  /* 0x0000004a5034723c */ /* 0x000ff00000001834 */
[C---:B---3--:R-:W-:Y:S08]  /*2840*/  HMMA.16816.F32 R20, R40.reuse, R36, R20 ;  /* 0x000000242814723c */ /* 0x048ff00000001814 */
[C---:B------:R-:W-:Y:S01]  /*2850*/  HMMA.16816.F32 R16, R40.reuse, R38, R16 ;  /* 0x000000262810723c */ /* 0x040fe20000001810 */
[----:B------:R-:W3:Y:S07]  /*2860*/  LDSM.16.M88.4 R36, [R192+0x8900] ;  /* 0x00890000c024783b */ /* 0x000eee0000000200 */
[C---:B-----5:R-:W-:Y:S08]  /*2870*/  HMMA.16816.F32 R64, R40.reuse, R32, R64 ;  /* 0x000000202840723c */ /* 0x060ff00000001840 */
[C---:B------:R-:W-:Y:S01]  /*2880*/  HMMA.16816.F32 R60, R40.reuse, R34, R60 ;  /* 0x00000022283c723c */ /* 0x040fe2000000183c */
[----:B------:R-:W-:Y:S07]  /*2890*/  LDSM.16.M88.4 R32, [R184+0x2800] ;  /* 0x00280000b820783b */ /* 0x000fee0000000200 */
[C---:B--2---:R-:W-:Y:S08]  /*28a0*/  HMMA.16816.F32 R48, R40.reuse, R24, R48 ;  /* 0x000000182830723c */ /* 0x044ff00000001830 */
[C---:B------:R-:W-:Y:S01]  /*28b0*/  HMMA.16816.F32 R44, R40.reuse, R26, R44 ;  /* 0x0000001a282c723c */ /* 0x040fe2000000182c */
[----:B------:R-:W2:Y:S07]  /*28c0*/  LDSM.16.M88.4 R24, [R192+0x9900] ;  /* 0x00990000c018783b */ /* 0x000eae0000000200 */
[C---:B------:R-:W-:Y:S08]  /*28d0*/  HMMA.16816.F32 R56, R40.reuse, R28, R56 ;  /* 0x0000001c2838723c */ /* 0x040ff00000001838 */
[----:B------:R-:W-:Y:S01]  /*28e0*/  HMMA.16816.F32 R52, R40, R30, R52 ;  /* 0x0000001e2834723c */ /* 0x000fe20000001834 */
[----:B------:R-:W-:Y:S04]  /*28f0*/  LDSM.16.M88.4 R28, [R191+0x10100] ;  /* 0x01010000bf1c783b */ /* 0x000fe80000000200 */
[----:B------:R-:W-:Y:S03]  /*2900*/  LDSM.16.M88.4 R40, [R184+0x3000] ;  /* 0x00300000b828783b */ /* 0x000fe60000000200 */
[C---:B-1----:R-:W-:Y:S08]  /*2910*/  HMMA.16816.F32 R20, R12.reuse, R8, R20 ;  /* 0x000000080c14723c */ /* 0x042ff00000001814 */
[C---:B------:R-:W-:Y:S01]  /*2920*/  HMMA.16816.F32 R16, R12.reuse, R10, R16 ;  /* 0x0000000a0c10723c */ /* 0x040fe20000001810 */
[----:B------:R-:W1:Y:S07]  /*2930*/  LDSM.16.M88.4 R8, [R184+0x2000] ;  /* 0x00200000b808783b */ /* 0x000e6e0000000200 */
[C---:B---3--:R-:W-:Y:S08]  /*2940*/  HMMA.16816.F32 R64, R12.reuse, R36, R64 ;  /* 0x000000240c40723c */ /* 0x048ff00000001840 */
[C---:B------:R-:W-:Y:S01]  /*2950*/  HMMA.16816.F32 R60, R12.reuse, R38, R60 ;  /* 0x000000260c3c723c */ /* 0x040fe2000000183c */
[----:B------:R-:W3:Y:S07]  /*2960*/  LDSM.16.M88.4 R36, [R184+0x3800] ;  /* 0x00380000b824783b */ /* 0x000eee0000000200 */
[C---:B--2---:R-:W-:Y:S08]  /*2970*/  HMMA.16816.F32 R48, R12.reuse, R24, R48 ;  /* 0x000000180c30723c */ /* 0x044ff00000001830 */
[C---:B------:R-:W-:Y:S01]  /*2980*/  HMMA.16816.F32 R44, R12.reuse, R26, R44 ;  /* 0x0000001a0c2c723c */ /* 0x040fe2000000182c */
[----:B------:R-:W-:Y:S07]  /*2990*/  LDSM.16.M88.4 R24, [R197+0xb100] ;  /* 0x00b10000c518783b */ /* 0x000fee0000000200 */
[C---:B------:R-:W-:Y:S08]  /*29a0*/  HMMA.16816.F32 R56, R12.reuse, R68, R56 ;  /* 0x000000440c38723c */ /* 0x040ff00000001838 */
[----:B------:R-:W-:Y:S01]  /*29b0*/  HMMA.16816.F32 R72, R12, R70, R52 ;  /* 0x000000460c48723c */ /* 0x000fe20000001834 */
[----:B------:R-:W-:Y:S04]  /*29c0*/  LDSM.16.M88.4 R68, [R198+0x14100] ;  /* 0x01410000c644783b */ /* 0x000fe80000000200 */
[----:B------:R-:W2:Y:S03]  /*29d0*/  LDSM.16.M88.4 R52, [R197+0xa100] ;  /* 0x00a10000c534783b */ /* 0x000ea60000000200 */
[C---:B-1----:R-:W-:Y:S01]  /*29e0*/  HMMA.16816.F32 R20, R28.reuse, R8, R20 ;  /* 0x000000081c14723c */ /* 0x042fe20000001814 */
[----:B------:R-:W-:Y:S07]  /*29f0*/  LDSM.16.M88.4 R12, [R197+0xa900] ;  /* 0x00a90000c50c783b */ /* 0x000fee0000000200 */
[C---:B------:R-:W-:Y:S01]  /*2a00*/  HMMA.16816.F32 R16, R28.reuse, R10, R16 ;  /* 0x0000000a1c10723c */ /* 0x040fe20000001810 */
[----:B------:R-:W1:Y:S07]  /*2a10*/  LDSM.16.M88.4 R8, [R197+0xb900] ;  /* 0x00b90000c508783b */ /* 0x000e6e0000000200 */
[C---:B---3--:R-:W-:Y:S08]  /*2a20*/  HMMA.16816.F32 R48, R28.reuse, R36, R48 ;  /* 0x000000241c30723c */ /* 0x048ff00000001830 */
[C---:B------:R-:W-:Y:S01]  /*2a30*/  HMMA.16816.F32 R44, R28.reuse, R38, R44 ;  /* 0x000000261c2c723c */ /* 0x040fe2000000182c */
[----:B------:R-:W-:Y:S07]  /*2a40*/  LDSM.16.M88.4 R36, [R196+0x4800] ;  /* 0x00480000c424783b */ /* 0x000fee0000000200 */
[C---:B------:R-:W-:Y:S08]  /*2a50*/  HMMA.16816.F32 R64, R28.reuse, R32, R64 ;  /* 0x000000201c40723c */ /* 0x040ff00000001840 */
[C---:B------:R-:W-:Y:S01]  /*2a60*/  HMMA.16816.F32 R60, R28.reuse, R34, R60 ;  /* 0x000000221c3c723c */ /* 0x040fe2000000183c */
[----:B------:R-:W-:Y:S07]  /*2a70*/  LDSM.16.M88.4 R32, [R194+0x14100] ;  /* 0x01410000c220783b */ /* 0x000fee0000000200 */
[C---:B------:R-:W-:Y:S08]  /*2a80*/  HMMA.16816.F32 R56, R28.reuse, R40, R56 ;  /* 0x000000281c38723c */ /* 0x040ff00000001838 */
[----:B------:R-:W-:Y:S01]  /*2a90*/  HMMA.16816.F32 R72, R28, R42, R72 ;  /* 0x0000002a1c48723c */ /* 0x000fe20000001848 */
[----:B------:R-:W3:Y:S04]  /*2aa0*/  LDSM.16.M88.4 R28, [R196+0x4000] ;  /* 0x00400000c41c783b */ /* 0x000ee80000000200 */
[----:B------:R-:W4:Y:S03]  /*2ab0*/  LDSM.16.M88.4 R40, [R196+0x5800] ;  /* 0x00580000c428783b */ /* 0x000f260000000200 */
[C---:B--2---:R-:W-:Y:S08]  /*2ac0*/  HMMA.16816.F32 R20, R68.reuse, R52, R20 ;  /* 0x000000344414723c */ /* 0x044ff00000001814 */
[C---:B------:R-:W-:Y:S01]  /*2ad0*/  HMMA.16816.F32 R16, R68.reuse, R54, R16 ;  /* 0x000000364410723c */ /* 0x040fe20000001810 */
[----:B------:R-:W2:Y:S07]  /*2ae0*/  LDSM.16.M88.4 R52, [R196+0x5000] ;  /* 0x00500000c434783b */ /* 0x000eae0000000200 */
        /* <DEDUP_REMOVED lines=16> */
[C---:B------:R-:W-:Y:S08]  /*2bf0*/  HMMA.16816.F32 R64, R32.reuse, R36, R64 ;  /* 0x000000242040723c */ /* 0x040ff00000001840 */
[C---:B------:R-:W-:Y:S01]  /*2c00*/  HMMA.16816.F32 R60, R32.reuse, R38, R60 ;  /* 0x00000026203c723c */ /* 0x040fe2000000183c */
[----:B------:R-:W-:Y:S07]  /*2c10*/  LDSM.16.M88.4 R36, [R184+0x4000] ;  /* 0x00400000b824783b */ /* 0x000fee0000000200 */
[----:B------:R-:W-:Y:S01]  /*2c20*/  HMMA.16816.F32 R72, R32, R54, R72 ;  /* 0x000000362048723c */ /* 0x000fe20000001848 */
[----:B------:R-:W-:Y:S04]  /*2c30*/  LDSM.16.M88.4 R32, [R191+0x14100] ;  /* 0x01410000bf20783b */ /* 0x000fe80000000200 */
[----:B------:R-:W-:Y:S03]  /*2c40*/  LDSM.16.M88.4 R52, [R184+0x4800] ;  /* 0x00480000b834783b */ /* 0x000fe60000000200 */
[C---:B-1----:R-:W-:Y:S08]  /*2c50*/  HMMA.16816.F32 R20, R24.reuse, R12, R20 ;  /* 0x0000000c1814723c */ /* 0x042ff00000001814 */
[C---:B------:R-:W-:Y:S01]  /*2c60*/  HMMA.16816.F32 R16, R24.reuse, R14, R16 ;  /* 0x0000000e1810723c */ /* 0x040fe20000001810 */
[----:B------:R-:W1:Y:S07]  /*2c70*/  LDSM.16.M88.4 R12, [R184+0x5000] ;  /* 0x00500000b80c783b */ /* 0x000e6e0000000200 */
[C---:B---3--:R-:W-:Y:S08]  /*2c80*/  HMMA.16816.F32 R56, R24.reuse, R28, R56 ;  /* 0x0000001c1838723c */ /* 0x048ff00000001838 */
[C---:B------:R-:W-:Y:S08]  /*2c90*/  HMMA.16816.F32 R64, R24.reuse, R8, R64 ;  /* 0x000000081840723c */ /* 0x040ff00000001840 */
[----:B------:R-:W-:Y:S01]  /*2ca0*/  HMMA.16816.F32 R60, R24, R10, R60 ;  /* 0x0000000a183c723c */ /* 0x000fe2000000183c */
[----:B------:R-:W2:Y:S01]  /*2cb0*/  LDSM.16.M88.4 R8, [R184+0x5800] ;  /* 0x00580000b808783b */ /* 0x000ea20000000200 */
[----:B------:R-:W-:-:S06]  /*2cc0*/  DEPBAR.LE SB0, 0x0 ;  /* 0x000080000000791a */ /* 0x000fcc0000000000 */
[C---:B------:R-:W-:Y:S08]  /*2cd0*/  HMMA.16816.F32 R72, R24.reuse, R30, R72 ;  /* 0x0000001e1848723c */ /* 0x040ff00000001848 */
[C---:B----4-:R-:W-:Y:S08]  /*2ce0*/  HMMA.16816.F32 R48, R24.reuse, R40, R48 ;  /* 0x000000281830723c */ /* 0x050ff00000001830 */
[----:B------:R-:W-:Y:S07]  /*2cf0*/  HMMA.16816.F32 R44, R24, R42, R44 ;  /* 0x0000002a182c723c */ /* 0x000fee000000182c */
[----:B------:R-:W-:Y:S01]  /*2d00*/  LEA.HI R25, R87, R6, RZ, 0x2 ;  /* 0x0000000657197211 */ /* 0x000fe200078f10ff */
[----:B-1----:R-:W-:Y:S01]  /*2d10*/  HMMA.16816.F32 R56, R32, R12, R56 ;  /* 0x0000000c2038723c */ /* 0x002fe20000001838 */
[----:B------:R-:W-:-:S02]  /*2d20*/  LOP3.LUT R27, R84, 0xffffffe0, RZ, 0xc0, !PT ;  /* 0xffffffe0541b7812 */ /* 0x000fc400078ec0ff */
[----:B------:R-:W-:-:S03]  /*2d30*/  LOP3.LUT R25, R25, 0xfffffffc, RZ, 0xc0, !PT ;  /* 0xfffffffc19197812 */ /* 0x000fc600078ec0ff */
[C---:B------:R-:W-:Y:S02]  /*2d40*/  IMAD.IADD R24, R6.reuse, 0x1, -R27 ;  /* 0x0000000106187824 */ /* 0x040fe400078e0a1b */
[----:B------:R-:W-:Y:S01]  /*2d50*/  @P5 IMAD.WIDE.U32 R26, R7, UR5, R210 ;  /* 0x00000005071a5c25 */ /* 0x000fe2000f8e00d2 */
[----:B------:R-:W-:Y:S01]  /*2d60*/  @UP0 UIMAD UR5, UR21, UR5, URZ ;  /* 0x00000005150502a4 */ /* 0x000fe2000f8e023f */
[C---:B------:R-:W-:Y:S01]  /*2d70*/  HMMA.16816.F32 R72, R32.reuse, R14, R72 ;  /* 0x0000000e2048723c */ /* 0x040fe20000001848 */
[----:B------:R-:W-:Y:S01]  /*2d80*/  SHF.R.S32.HI R7, RZ, 0x1f, R24 ;  /* 0x0000001fff077819 */ /* 0x000fe20000011418 */
[----:B------:R-:W-:Y:S01]  /*2d90*/  IMAD.IADD R25, R6, 0x1, -R25 ;  /* 0x0000000106197824 */ /* 0x000fe200078e0a19 */
[----:B------:R-:W-:Y:S01]  /*2da0*/  @UP0 UIMAD UR4, UR4, UR22, UR5 ;  /* 0x00000016040402a4 */ /* 0x000fe2000f8e0205 */
[----:B------:R-:W-:Y:S02]  /*2db0*/  @P5 LEA R12, P0, R26, c[0x0][0x1c8], 0x1 ;  /* 0x000072001a0c5a11 */ /* 0x000fe400078008ff */
[----:B------:R-:W-:Y:S01]  /*2dc0*/  LEA.HI R0, R7, R24, RZ, 0x2 ;  /* 0x0000001807007211 */ /* 0x000fe200078f10ff */
[----:B------:R-:W-:Y:S01]  /*2dd0*/  IMAD.U32 R15, RZ, RZ, UR12 ;  /* 0x0000000cff0f7e24 */ /* 0x000fe2000f8e00ff */
[----:B------:R-:W-:Y:S01]  /*2de0*/  LEA.HI R28, R25, R25, RZ, 0x1 ;  /* 0x00000019191c7211 */ /* 0x000fe200078f08ff */
[----:B--2---:R-:W-:Y:S01]  /*2df0*/  HMMA.16816.F32 R48, R32, R8, R48 ;  /* 0x000000082030723c */ /* 0x004fe20000001830 */
[----:B------:R-:W-:-:S02]  /*2e00*/  LEA.HI.SX32 R6, R0, UR7, 0x1e ;  /* 0x0000000700067c11 */ /* 0x000fc4000f8ff2ff */
[----:B------:R-:W-:Y:S02]  /*2e10*/  LOP3.LUT R28, R28, 0x1ffffffe, RZ, 0xc0, !PT ;  /* 0x1ffffffe1c1c7812 */ /* 0x000fe400078ec0ff */
[----:B------:R-:W-:Y:S01]  /*2e20*/  @P5 IADD3 R7, R27, UR4, RZ ;  /* 0x000000041b075c10 */ /* 0x000fe2000fffe0ff */
[----:B------:R-:W-:Y:S02]  /*2e30*/  IMAD R85, R85, 0x10, R6 ;  /* 0x0000001055557824 */ /* 0x000fe400078e0206 */
[----:B------:R-:W-:Y:S01]  /*2e40*/  IMAD.IADD R28, R25, 0x1, -R28 ;  /* 0x00000001191c7824 */ /* 0x000fe200078e0a1c */
[----:B------:R-:W-:Y:S01]  /*2e50*/  @P5 LEA.HI.X R13, R26, c[0x0][0x1cc], R7, 0x1, P0 ;  /* 0x000073001a0d5a11 */ /* 0x000fe200000f0c07 */
[----:B------:R-:W-:Y:S01]  /*2e60*/  IMAD.U32 R7, RZ, RZ, UR13 ;  /* 0x0000000dff077e24 */ /* 0x000fe2000f8e00ff */
[----:B------:R-:W-:Y:S01]  /*2e70*/  PLOP3.LUT P0, PT, PT, PT, UP2, 0x80, 0x0 ;  /* 0x000000000000781c */ /* 0x000fe20003f0f028 */
[----:B------:R-:W-:Y:S01]  /*2e80*/  IMAD R201, R28, 0x8, R85 ;  /* 0x000000081cc97824 */ /* 0x000fe200078e0255 */
[----:B------:R-:W-:Y:S01]  /*2e90*/  LOP3.LUT R25, R0, 0x7ffffffc, RZ, 0xc0, !PT ;  /* 0x7ffffffc00197812 */ /* 0x000fe200078ec0ff */
[----:B------:R-:W-:Y:S01]  /*2ea0*/  BAR.SYNC.DEFER_BLOCKING 0x0 ;  /* 0x0000000000007b1d */ /* 0x000fe20000010000 */
[----:B------:R-:W-:Y:S01]  /*2eb0*/  @P5 LEA R14, P6, R7, R12, 0x1 ;  /* 0x0000000c070e5211 */ /* 0x000fe200078c08ff */
[----:B------:R-:W-:Y:S01]  /*2ec0*/  @P4 IMAD.HI.U32 R7, R201, c[0x0][0x2c8], RZ ;  /* 0x0000b200c9074a27 */ /* 0x000fe200078e00ff */
[----:B------:R-:W-:Y:S03]  /*2ed0*/  HMMA.16816.F32 R44, R32, R10, R44 ;  /* 0x0000000a202c723c */ /* 0x000fe6000000182c */
[----:B------:R-:W-:-:S02]  /*2ee0*/  IMAD.MOV.U32 R0, RZ, RZ, R201 ;  /* 0x000000ffff007224 */ /* 0x000fc400078e00c9 */
[----:B------:R-:W-:Y:S02]  /*2ef0*/  IMAD.IADD R208, R24, 0x1, -R25 ;  /* 0x0000000118d07824 */ /* 0x000fe400078e0a19 */
[----:B------:R-:W-:Y:S01]  /*2f00*/  @P0 SHF.R.U32.HI R0, RZ, c[0x0][0x2cc], R7 ;  /* 0x0000b300ff000a19 */ /* 0x000fe20000011607 */
[----:B------:R-:W-:Y:S01]  /*2f10*/  IMAD.U32 R9, RZ, RZ, UR15 ;  /* 0x0000000fff097e24 */ /* 0x000fe2000f8e00ff */
[----:B------:R-:W-:Y:S01]  /*2f20*/  PLOP3.LUT P0, PT, PT, PT, UP1, 0x40, 0x0 ;  /* 0x000000000000781c */ /* 0x000fe20003f0e818 */
[----:B------:R-:W-:Y:S01]  /*2f30*/  IMAD.SHL.U32 R208, R208, 0x2, RZ ;  /* 0x00000002d0d07824 */ /* 0x000fe200078e00ff */
[----:B------:R-:W-:Y:S01]  /*2f40*/  ULDC UR15, c[0x0][0x324] ;  /* 0x0000c900000f7ab9 */ /* 0x000fe20000000800 */
[----:B------:R-:W1:Y:S01]  /*2f50*/  SHFL.IDX PT, R7, R0, RZ, 0x1c1f ;  /* 0x001c1fff00077589 */ /* 0x000e6200000e0000 */
[----:B------:R-:W-:Y:S01]  /*2f60*/  IMAD.U32 R6, RZ, RZ, UR13 ;  /* 0x0000000dff067e24 */ /* 0x000fe2000f8e00ff */
[----:B------:R-:W-:Y:S01]  /*2f70*/  ULOP3.LUT UR15, URZ, UR15, URZ, 0x33, !UPT ;  /* 0x0000000f3f0f7292 */ /* 0x000fe2000f8e333f */
[----:B------:R-:W-:Y:S01]  /*2f80*/  IADD3 R8, R9, -UR16, -R208 ;  /* 0x8000001009087c10 */ /* 0x000fe2000fffe8d0 */
[----:B------:R-:W-:Y:S02]  /*2f90*/  HMMA.16816.F32 R20, R32, R36, R20 ;  /* 0x000000242014723c */ /* 0x000fe40000001814 */
[----:B------:R-:W-:-:S02]  /*2fa0*/  @P5 LEA.HI.X R15, R6, R13, R15, 0x1, P6 ;  /* 0x0000000d060f5211 */ /* 0x000fc400030f0c0f */
[C---:B------:R-:W-:Y:S01]  /*2fb0*/  IADD3 R10, R8.reuse, c[0x0][0x328], RZ ;  /* 0x0000ca00080a7a10 */ /* 0x040fe20007ffe0ff */
[----:B------:R-:W-:Y:S01]  /*2fc0*/  @!PT LDS RZ, [RZ] ;  /* 0x00000000fffff984 */ /* 0x000fe20000000800 */
[----:B------:R-:W-:Y:S01]  /*2fd0*/  @!PT LDS RZ, [RZ] ;  /* 0x00000000fffff984 */ /* 0x000fe20000000800 */
[----:B------:R2:W-:Y:S01]  /*2fe0*/  @P5 LDGSTS.E.BYPASS.LTC128B.128 [R199+0x6100], [R12.64], !P3 ;  /* 0x061000000cc75fae */ /* 0x0005e2000d901d52 */
[----:B------:R-:W-:Y:S02]  /*2ff0*/  IADD3 R8, R8, UR15, RZ ;  /* 0x0000000f08087c10 */ /* 0x000fe4000fffe0ff */
[----:B------:R-:W-:Y:S01]  /*3000*/  IADD3 R6, -R208, UR9, -R5 ;  /* 0x00000009d0067c10 */ /* 0x000fe2000fffe905 */
[----:B------:R2:W-:Y:S01]  /*3010*/  @P5 LDGSTS.E.BYPASS.LTC128B.128 [R199+0x8100], [R12.64+0x80], !P2 ;  /* 0x081000800cc75fae */ /* 0x0005e2000d101d52 */
[C---:B------:R-:W-:Y:S03]  /*3020*/  HMMA.16816.F32 R16, R32.reuse, R38, R16 ;  /* 0x000000262010723c */ /* 0x040fe60000001810 */
[----:B------:R2:W-:Y:S04]  /*3030*/  @P5 LDGSTS.E.BYPASS.LTC128B.128 [R199+0xa100], [R12.64+0x100], !P1 ;  /* 0x0a1001000cc75fae */ /* 0x0005e8000c901d52 */
[----:B------:R3:W-:Y:S01]  /*3040*/  @P5 LDGSTS.E.BYPASS.LTC128B.128 [R199+0x7100], [R14.64], !P3 ;  /* 0x071000000ec75fae */ /* 0x0007e2000d901d52 */
[----:B------:R-:W-:Y:S01]  /*3050*/  HMMA.16816.F32 R64, R32, R52, R64 ;  /* 0x000000342040723c */ /* 0x000fe20000001840 */
[----:B-1----:R-:W-:-:S02]  /*3060*/  IMAD.IADD R9, R10, 0x1, R7 ;  /* 0x000000010a097824 */ /* 0x002fc400078e0207 */
[----:B------:R3:W-:Y:S04]  /*3070*/  @P5 LDGSTS.E.BYPASS.LTC128B.128 [R199+0x9100], [R14.64+0x80], !P2 ;  /* 0x091000800ec75fae */ /* 0x0007e8000d101d52 */
[----:B------:R3:W-:Y:S01]  /*3080*/  @P5 LDGSTS.E.BYPASS.LTC128B.128 [R199+0xb100], [R14.64+0x100], !P1 ;  /* 0x0b1001000ec75fae */ /* 0x0007e2000c901d52 */
[----:B------:R-:W-:Y:S03]  /*3090*/  HMMA.16816.F32 R60, R32, R54, R60 ;  /* 0x00000036203c723c */ /* 0x000fe6000000183c */
[----:B------:R-:W0:Y:S01]  /*30a0*/  LDGDEPBAR ;  /* 0x00000000000079af */ /* 0x000e220000000000 */
[----:B--2---:R-:W-:Y:S01]  /*30b0*/  IMAD.IADD R12, R8, 0x1, R7 ;  /* 0x00000001080c7824 */ /* 0x004fe200078e0207 */
[----:B---3--:R-:W-:Y:S01]  /*30c0*/  IMNMX R14, R9, R6, PT ;  /* 0x00000006090e7217 */ /* 0x008fe20003800200 */
[----:B------:R-:W-:Y:S05]  /*30d0*/  @P0 BRA `(.L_x_1514) ;  /* 0x0000016000000947 */ /* 0x000fea0003800000 */
[----:B------:R-:W-:Y:S01]  /*30e0*/  IMAD.U32 R24, RZ, RZ, UR16 ;  /* 0x00000010ff187e24 */ /* 0x000fe2000f8e00ff */
        /* <DEDUP_REMOVED lines=11> */
.L_x_1516:
[----:B------:R-:W-:-:S04]  /*31a0*/  MOV R7, c[0x0][0x32c] ;  /* 0x0000cb0000077a02 */ /* 0x000fc80000000f00 */
[----:B------:R-:W-:-:S13]  /*31b0*/  ISETP.NE.AND P0, PT, R7, 0x1, PT ;  /* 0x000000010700780c */ /* 0x000fda0003f05270 */
[----:B------:R-:W-:-:S05]  /*31c0*/  @P0 IMAD.HI.U32 R7, R24, c[0x0][0x330], RZ ;  /* 0x0000cc0018070a27 */ /* 0x000fca00078e00ff */
[----:B------:R-:W-:Y:S02]  /*31d0*/  @P0 SHF.R.U32.HI R24, RZ, c[0x0][0x334], R7 ;  /* 0x0000cd00ff180a19 */ /* 0x000fe40000011607 */
.L_x_1517:
[----:B------:R-:W-:Y:S05]  /*31e0*/  BSYNC B0 ;  /* 0x0000000000007941 */ /* 0x000fea0003800000 */
.L_x_1515:
[----:B------:R-:W-:-:S04]  /*31f0*/  IMAD R9, R24, c[0x0][0x32c], -R5 ;  /* 0x0000cb0018097a24 */ /* 0x000fc800078e0a05 */
[----:B------:R-:W-:-:S05]  /*3200*/  IMAD.IADD R9, R9, 0x1, -R208 ;  /* 0x0000000109097824 */ /* 0x000fca00078e0ad0 */
[----:B------:R-:W-:Y:S02]  /*3210*/  IADD3 R7, R9, c[0x0][0x32c], RZ ;  /* 0x0000cb0009077a10 */ /* 0x000fe40007ffe0ff */
[----:B------:R-:W-:Y:S02]  /*3220*/  IMNMX R12, R12, R9, !PT ;  /* 0x000000090c0c7217 */ /* 0x000fe40007800200 */
[----:B------:R-:W-:Y:S02]  /*3230*/  IMNMX R14, R14, R7, PT ;  /* 0x000000070e0e7217 */ /* 0x000fe40003800200 */
.L_x_1514:
[----:B------:R-:W-:Y:S01]  /*3240*/  ISETP.LT.AND P0, PT, RZ, UR14, PT ;  /* 0x0000000eff007c0c */ /* 0x000fe2000bf01270 */
[----:B------:R-:W1:Y:S03]  /*3250*/  SHFL.IDX PT, R25, R0, 0x1, 0x1c1f ;  /* 0x003c1f0000197f89 */ /* 0x000e6600000e0000 */
        /* <DEDUP_REMOVED lines=9> */
[----:B------:R-:W-:Y:S02]  /*32f0*/  ISETP.GT.AND P5, PT, R12, 0x9, P0 ;  /* 0x000000090c00780c */ /* 0x000fe400007a4270 */
[----:B------:R-:W-:Y:S01]  /*3300*/  FSEL R13, R64, -INF , !P4 ;  /* 0xff800000400d7808 */ /* 0x000fe20006000000 */
[----:B-1----:R-:W-:Y:S01]  /*3310*/  IMAD.IADD R27, R10, 0x1, R25 ;  /* 0x000000010a1b7824 */ /* 0x002fe200078e0219 */
        /* <DEDUP_REMOVED lines=16> */
[----:B------:R-:W-:Y:S02]  /*3420*/  ISETP.GT.AND P5, PT, R12, 0x21, P0 ;  /* 0x000000210c00780c */ /* 0x000fe400007a4270 */
        /* <DEDUP_REMOVED lines=17> */
[----:B------:R-:W-:Y:S01]  /*3540*/  IMAD.IADD R12, R8, 0x1, R25 ;  /* 0x00000001080c7824 */ /* 0x000fe200078e0219 */
[C---:B------:R-:W-:Y:S02]  /*3550*/  ISETP.LT.OR P6, PT, R14.reuse, 0x39, P6 ;  /* 0x000000390e00780c */ /* 0x040fe400037c1670 */
[----:B------:R-:W-:Y:S02]  /*3560*/  ISETP.LT.OR P5, PT, R14, 0x3a, P5 ;  /* 0x0000003a0e00780c */ /* 0x000fe40002fa1670 */
[----:B------:R-:W-:Y:S02]  /*3570*/  IMNMX R0, R27, R6, PT ;  /* 0x000000061b007217 */ /* 0x000fe40003800200 */
[----:B------:R-:W-:Y:S02]  /*3580*/  FSEL R143, R44, -INF , !P6 ;  /* 0xff8000002c8f7808 */ /* 0x000fe40007000000 */
[----:B------:R-:W-:Y:S01]  /*3590*/  FSEL R141, R45, -INF , !P5 ;  /* 0xff8000002d8d7808 */ /* 0x000fe20006800000 */
        /* <DEDUP_REMOVED lines=13> */
.L_x_1520:
[----:B------:R-:W-:-:S04]  /*3670*/  MOV R6, c[0x0][0x32c] ;  /* 0x0000cb0000067a02 */ /* 0x000fc80000000f00 */
[----:B------:R-:W-:-:S13]  /*3680*/  ISETP.NE.AND P4, PT, R6, 0x1, PT ;  /* 0x000000010600780c */ /* 0x000fda0003f85270 */
[----:B------:R-:W-:-:S05]  /*3690*/  @P4 IMAD.HI.U32 R6, R8, c[0x0][0x330], RZ ;  /* 0x0000cc0008064a27 */ /* 0x000fca00078e00ff */
[----:B------:R-:W-:Y:S02]  /*36a0*/  @P4 SHF.R.U32.HI R8, RZ, c[0x0][0x334], R6 ;  /* 0x0000cd00ff084a19 */ /* 0x000fe40000011606 */
.L_x_1521:
[----:B------:R-:W-:Y:S05]  /*36b0*/  BSYNC B0 ;  /* 0x0000000000007941 */ /* 0x000fea0003800000 */
.L_x_1519:
[----:B------:R-:W-:-:S04]  /*36c0*/  IMAD R25, R8, c[0x0][0x32c], -R5 ;  /* 0x0000cb0008197a24 */ /* 0x000fc800078e0a05 */
[----:B------:R-:W-:-:S05]  /*36d0*/  IMAD.IADD R25, R25, 0x1, -R208 ;  /* 0x0000000119197824 */ /* 0x000fca00078e0ad0 */
[----:B------:R-:W-:Y:S02]  /*36e0*/  IADD3 R5, R25, c[0x0][0x32c], RZ ;  /* 0x0000cb0019057a10 */ /* 0x000fe40007ffe0ff */
[----:B------:R-:W-:Y:S02]  /*36f0*/  IMNMX R12, R12, R25, !PT ;  /* 0x000000190c0c7217 */ /* 0x000fe40007800200 */
[----:B------:R-:W-:Y:S02]  /*3700*/  IMNMX R0, R0, R5, PT ;  /* 0x0000000500007217 */ /* 0x000fe40003800200 */
.L_x_1518:
[----:B------:R-:W-:Y:S01]  /*3710*/  ISETP.GT.AND P5, PT, R12, 0x8, P0 ;  /* 0x000000080c00780c */ /* 0x000fe200007a4270 */
[----:B------:R-:W-:Y:S01]  /*3720*/  IMAD.SHL.U32 R195, R4, 0x2, RZ ;  /* 0x0000000204c37824 */ /* 0x000fe200078e00ff */
[----:B------:R-:W-:Y:S01]  /*3730*/  ISETP.GT.AND P6, PT, R12, 0x10, P0 ;  /* 0x000000100c00780c */ /* 0x000fe200007c4270 */
[----:B------:R-:W-:Y:S01]  /*3740*/  @UP2 USHF.L.U32 UR17, UR17, 0x7, URZ ;  /* 0x0000000711112899 */ /* 0x000fe2000800063f */
[C---:B------:R-:W-:Y:S01]  /*3750*/  ISETP.LT.OR P5, PT, R0.reuse, 0x9, P5 ;  /* 0x000000090000780c */ /* 0x040fe20002fa1670 */
[C-C-:B------:R-:W-:Y:S01]  /*3760*/  IMAD R189, R3.reuse, 0x2, R195.reuse ;  /* 0x0000000203bd7824 */ /* 0x140fe200078e02c3 */
[----:B------:R-:W-:Y:S01]  /*3770*/  ISETP.LT.OR P6, PT, R0, 0x11, P6 ;  /* 0x000000110000780c */ /* 0x000fe200037c1670 */
[----:B------:R-:W-:Y:S01]  /*3780*/  LDSM.16.MT88.4 R40, [R195+0x2100] ;  /* 0x00210000c328783b */ /* 0x000fe20000004200 */
[----:B------:R-:W-:Y:S01]  /*3790*/  FSEL R14, R18, -INF , !P5 ;  /* 0xff800000120e7808 */ /* 0x000fe20006800000 */
[----:B------:R-:W-:Y:S01]  /*37a0*/  IMAD R190, R2, 0x2, R195 ;  /* 0x0000000202be7824 */ /* 0x000fe200078e02c3 */
[----:B------:R-:W-:Y:S01]  /*37b0*/  FSEL R18, R66, -INF , !P6 ;  /* 0xff80000042127808 */ /* 0x000fe20007000000 */
[----:B------:R-:W-:Y:S01]  /*37c0*/  LDSM.16.MT88.4 R124, [R195+0x100] ;  /* 0x00010000c37c783b */ /* 0x000fe20000004200 */
[C---:B------:R-:W-:Y:S01]  /*37d0*/  ISETP.GT.AND P5, PT, R12.reuse, 0x1, P0 ;  /* 0x000000010c00780c */ /* 0x040fe200007a4270 */
[----:B------:R-:W-:Y:S01]  /*37e0*/  IMAD R188, R3, 0x2, R190 ;  /* 0x0000000203bc7824 */ /* 0x000fe200078e02be */
[C---:B------:R-:W-:Y:S01]  /*37f0*/  ISETP.GT.AND P6, PT, R12.reuse, RZ, P0 ;  /* 0x000000ff0c00720c */ /* 0x040fe200007c4270 */
[----:B------:R-:W-:Y:S01]  /*3800*/  LDSM.16.MT88.4 R104, [R190+0x100] ;  /* 0x00010000be68783b */ /* 0x000fe20000004200 */
[----:B------:R-:W-:Y:S01]  /*3810*/  ISETP.GT.AND P4, PT, R12, 0x9, P0 ;  /* 0x000000090c00780c */ /* 0x000fe20000784270 */
[----:B------:R-:W-:Y:S01]  /*3820*/  ULDC.64 UR4, c[0x0][0x2c8] ;  /* 0x0000b20000047ab9 */ /* 0x000fe20000000a00 */
[C---:B------:R-:W-:Y:S01]  /*3830*/  ISETP.LT.OR P5, PT, R0.reuse, 0x2, P5 ;  /* 0x000000020000780c */ /* 0x040fe20002fa1670 */
[----:B------:R-:W-:Y:S01]  /*3840*/  LDSM.16.MT88.4 R112, [R189+0x100] ;  /* 0x00010000bd70783b */ /* 0x000fe20000004200 */
[----:B------:R-:W-:Y:S01]  /*3850*/  ISETP.LT.OR P6, PT, R0, 0x1, P6 ;  /* 0x000000010000780c */ /* 0x000fe200037c1670 */
[----:B------:R-:W-:Y:S01]  /*3860*/  UIMAD.WIDE.U32 UR20, UR17, UR4, URZ ;  /* 0x00000004111472a5 */ /* 0x000fe2000f8e003f */
[----:B------:R-:W-:Y:S01]  /*3870*/  FMNMX.FTZ R8, R20, R21, !PT ;  /* 0x0000001514087209 */ /* 0x000fe20007810000 */
[----:B------:R-:W-:Y:S01]  /*3880*/  LDSM.16.MT88.4 R120, [R188+0x100] ;  /* 0x00010000bc78783b */ /* 0x000fe20000004200 */
[----:B------:R-:W-:Y:S01]  /*3890*/  ISETP.LT.OR P4, PT, R0, 0xa, P4 ;  /* 0x0000000a0000780c */ /* 0x000fe20002781670 */
[----:B------:R-:W-:Y:S01]  /*38a0*/  UIADD3 UR14, UR14, -0x2, URZ ;  /* 0xfffffffe0e0e7890 */ /* 0x000fe2000fffe03f */
[----:B------:R-:W-:Y:S01]  /*38b0*/  FSEL R24, R23, -INF , !P5 ;  /* 0xff80000017187808 */ /* 0x000fe20006800000 */
[----:B------:R-:W-:Y:S01]  /*38c0*/  LDSM.16.MT88.4 R80, [R190+0x4100] ;  /* 0x00410000be50783b */ /* 0x000fe20000004200 */
[----:B------:R-:W-:Y:S01]  /*38d0*/  FSEL R22, R22, -INF , !P6 ;  /* 0xff80000016167808 */ /* 0x000fe20007000000 */
[----:B------:R-:W-:Y:S01]  /*38e0*/  @UP2 UMOV UR17, UR21 ;  /* 0x0000001500112c82 */ /* 0x000fe20008000000 */
[----:B------:R-:W-:Y:S01]  /*38f0*/  FMNMX.FTZ R8, R15, R8, !PT ;  /* 0x000000080f087209 */ /* 0x000fe20007810000 */
[----:B------:R-:W-:Y:S01]  /*3900*/  LDSM.16.MT88.4 R88, [R189+0x4100] ;  /* 0x00410000bd58783b */ /* 0x000fe20000004200 */
[----:B------:R-:W-:Y:S01]  /*3910*/  FSEL R6, R19, -INF , !P4 ;  /* 0xff80000013067808 */ /* 0x000fe20006000000 */
[----:B------:R-:W-:Y:S01]  /*3920*/  @UP2 USHF.R.U32.HI UR7, URZ, UR5, UR17 ;  /* 0x000000053f072299 */ /* 0x000fe20008011611 */
[----:B------:R-:W-:Y:S01]  /*3930*/  FMNMX.FTZ R5, R22, R24, !PT ;  /* 0x0000001816057209 */ /* 0x000fe20007810000 */
[----:B------:R-:W-:Y:S01]  /*3940*/  LDSM.16.MT88.4 R136, [R190+0x900] ;  /* 0x00090000be88783b */ /* 0x000fe20000004200 */
[----:B------:R-:W-:Y:S01]  /*3950*/  FMNMX.FTZ R8, R17, R8, !PT ;  /* 0x0000000811087209 */ /* 0x000fe20007810000 */
[----:B------:R-:W-:Y:S01]  /*3960*/  UIADD3 UR4, UR6, UR7, URZ ;  /* 0x0000000706047290 */ /* 0x000fe2000fffe03f */
[----:B------:R-:W-:Y:S01]  /*3970*/  ISETP.GT.AND P4, PT, R12, 0x11, P0 ;  /* 0x000000110c00780c */ /* 0x000fe20000784270 */
[----:B------:R-:W-:Y:S01]  /*3980*/  LDSM.16.MT88.4 R132, [R189+0x900] ;  /* 0x00090000bd84783b */ /* 0x000fe20000004200 */
[----:B------:R-:W-:Y:S01]  /*3990*/  FMNMX.FTZ R5, R14, R5, !PT ;  /* 0x000000050e057209 */ /* 0x000fe20007810000 */
[----:B------:R-:W-:Y:S01]  /*39a0*/  ULDC UR7, c[0x0][0x328] ;  /* 0x0000ca0000077ab9 */ /* 0x000fe20000000800 */
[----:B------:R-:W-:Y:S01]  /*39b0*/  FMNMX.FTZ R8, R13, R8, !PT ;  /* 0x000000080d087209 */ /* 0x000fe20007810000 */
[----:B------:R-:W-:Y:S01]  /*39c0*/  LDSM.16.MT88.4 R32, [R188+0x900] ;  /* 0x00090000bc20783b */ /* 0x000fe20000004200 */
[----:B------:R-:W-:Y:S01]  /*39d0*/  ISETP.LT.OR P4, PT, R0, 0x12, P4 ;  /* 0x000000120000780c */ /* 0x000fe20002781670 */
[----:B------:R-:W-:Y:S01]  /*39e0*/  UIADD3 UR7, UR4, UR7, URZ ;  /* 0x0000000704077290 */ /* 0x000fe2000fffe03f */
[----:B------:R-:W-:Y:S01]  /*39f0*/  ISETP.GT.AND P5, PT, R12, 0x18, P0 ;  /* 0x000000180c00780c */ /* 0x000fe200007a4270 */
[----:B------:R-:W-:Y:S01]  /*3a00*/  LDSM.16.MT88.4 R28, [R190+0x2900] ;  /* 0x00290000be1c783b */ /* 0x000fe20000004200 */
[----:B------:R-:W-:-:S02]  /*3a10*/  FMNMX.FTZ R5, R6, R5, !PT ;  /* 0x0000000506057209 */ /* 0x000fc40007810000 */
[----:B------:R-:W-:Y:S02]  /*3a20*/  FMNMX.FTZ R8, R11, R8, !PT ;  /* 0x000000080b087209 */ /* 0x000fe40007810000 */
[----:B------:R-:W-:Y:S02]  /*3a30*/  FSEL R16, R67, -INF , !P4 ;  /* 0xff80000043107808 */ /* 0x000fe40006000000 */
[----:B------:R-:W-:Y:S01]  /*3a40*/  ISETP.GT.AND P4, PT, R12, 0x19, P0 ;  /* 0x000000190c00780c */ /* 0x000fe20000784270 */
[----:B------:R-:W-:Y:S01]  /*3a50*/  LDSM.16.MT88.4 R64, [R188+0x2100] ;  /* 0x00210000bc40783b */ /* 0x000fe20000004200 */
[----:B------:R-:W-:Y:S02]  /*3a60*/  ISETP.LT.OR P5, PT, R0, 0x19, P5 ;  /* 0x000000190000780c */ /* 0x000fe40002fa1670 */
[----:B------:R-:W-:Y:S02]  /*3a70*/  FMNMX.FTZ R5, R18, R5, !PT ;  /* 0x0000000512057209 */ /* 0x000fe40007810000 */
[----:B------:R-:W-:-:S02]  /*3a80*/  FMNMX.FTZ R8, R9, R8, !PT ;  /* 0x0000000809087209 */ /* 0x000fc40007810000 */
[----:B------:R-:W-:Y:S02]  /*3a90*/  ISETP.LT.OR P4, PT, R0, 0x1a, P4 ;  /* 0x0000001a0000780c */ /* 0x000fe40002781670 */
[----:B------:R-:W-:Y:S02]  /*3aa0*/  FSEL R10, R62, -INF , !P5 ;  /* 0xff8000003e0a7808 */ /* 0x000fe40006800000 */
        /* <DEDUP_REMOVED lines=36> */
[----:B------:R-:W-:Y:S02]  /*3cf0*/  FSEL R142, R51, -INF , !P5 ;  /* 0xff800000338e7808 */ /* 0x000fe40006800000 */
[----:B------:R-:W-:Y:S01]  /*3d00*/  ISETP.LT.OR P4, PT, R0, 0x39, P4 ;  /* 0x000000390000780c */ /* 0x000fe20002781670 */
[----:B------:R-:W-:Y:S01]  /*3d10*/  LDSM.16.MT88.4 R48, [R190+0x2100] ;  /* 0x00210000be30783b */ /* 0x000fe20000004200 */
        /* <DEDUP_REMOVED lines=34> */
[----:B------:R-:W-:Y:S01]  /*3f40*/  MUFU.EX2 R154, R154 ;  /* 0x0000009a009a7308 */ /* 0x000fe20000000800 */
[--C-:B------:R-:W-:Y:S01]  /*3f50*/  FFMA.FTZ R14, R7, c[0x0][0x2d0], -R168.reuse ;  /* 0x0000b400070e7a23 */ /* 0x100fe200000108a8 */
[----:B------:R-:W-:Y:S01]  /*3f60*/  LDSM.16.MT88.4 R24, [R195+0x900] ;  /* 0x00090000c318783b */ /* 0x000fe20000004200 */
[--C-:B------:R-:W-:Y:S02]  /*3f70*/  FFMA.FTZ R146, R11, c[0x0][0x2d0], -R168.reuse ;  /* 0x0000b4000b927a23 */ /* 0x100fe400000108a8 */
[----:B------:R-:W-:Y:S01]  /*3f80*/  FFMA.FTZ R145, R9, c[0x0][0x2d0], -R168 ;  /* 0x0000b40009917a23 */ /* 0x000fe200000108a8 */
[----:B------:R-:W1:Y:S01]  /*3f90*/  LDSM.16.MT88.4 R4, [R188+0x4100] ;  /* 0x00410000bc04783b */ /* 0x000e620000004200 */
[--C-:B------:R-:W-:Y:S01]  /*3fa0*/  FFMA.FTZ R3, R10, c[0x0][0x2d0], -R159.reuse ;  /* 0x0000b4000a037a23 */ /* 0x100fe2000001089f */
[----:B------:R-:W2:Y:S01]  /*3fb0*/  MUFU.EX2 R153, R153 ;  /* 0x0000009900997308 */ /* 0x000ea20000000800 */
[----:B------:R-:W-:-:S02]  /*3fc0*/  FFMA.FTZ R2, R8, c[0x0][0x2d0], -R159 ;  /* 0x0000b40008027a23 */ /* 0x000fc4000001089f */
[----:B------:R-:W3:Y:S01]  /*3fd0*/  LDSM.16.MT88.4 R8, [R195+0x2900] ;  /* 0x00290000c308783b */ /* 0x000ee20000004200 */
[--C-:B------:R-:W-:Y:S02]  /*3fe0*/  FFMA.FTZ R151, R13, c[0x0][0x2d0], -R168.reuse ;  /* 0x0000b4000d977a23 */ /* 0x100fe400000108a8 */
[--C-:B------:R-:W-:Y:S02]  /*3ff0*/  FFMA.FTZ R144, R18, c[0x0][0x2d0], -R159.reuse ;  /* 0x0000b40012907a23 */ /* 0x100fe4000001089f */
[----:B------:R-:W4:Y:S01]  /*4000*/  MUFU.EX2 R147, R147 ;  /* 0x0000009300937308 */ /* 0x000f220000000800 */
[----:B------:R-:W-:Y:S02]  /*4010*/  FFMA.FTZ R13, R16, c[0x0][0x2d0], -R159 ;  /* 0x0000b400100d7a23 */ /* 0x000fe4000001089f */
[----:B------:R-:W5:Y:S01]  /*4020*/  LDSM.16.MT88.4 R16, [R188+0x2900] ;  /* 0x00290000bc10783b */ /* 0x000f620000004200 */
[--C-:B------:R-:W-:Y:S02]  /*4030*/  FFMA.FTZ R158, R163, c[0x0][0x2d0], -R168.reuse ;  /* 0x0000b400a39e7a23 */ /* 0x100fe400000108a8 */
[----:B------:R-:W-:-:S02]  /*4040*/  FFMA.FTZ R156, R161, c[0x0][0x2d0], -R168 ;  /* 0x0000b400a19c7a23 */ /* 0x000fc400000108a8 */
[----:B------:R-:W-:Y:S01]  /*4050*/  MUFU.EX2 R148, R148 ;  /* 0x0000009400947308 */ /* 0x000fe20000000800 */
[----:B--2---:R-:W-:Y:S01]  /*4060*/  F2FP.PACK_AB R96, R153, R154 ;  /* 0x0000009a9960723e */ /* 0x004fe200000000ff */
[--C-:B------:R-:W-:Y:S02]  /*4070*/  FFMA.FTZ R155, R155, c[0x0][0x2d0], -R168.reuse ;  /* 0x0000b4009b9b7a23 */ /* 0x100fe400000108a8 */
[----:B------:R-:W-:Y:S02]  /*4080*/  FFMA.FTZ R157, R157, c[0x0][0x2d0], -R168 ;  /* 0x0000b4009d9d7a23 */ /* 0x000fe400000108a8 */
[--C-:B------:R-:W-:Y:S02]  /*4090*/  FFMA.FTZ R161, R172, c[0x0][0x2d0], -R159.reuse ;  /* 0x0000b400aca17a23 */ /* 0x100fe4000001089f */
[----:B------:R-:W2:Y:S01]  /*40a0*/  MUFU.EX2 R149, R149 ;  /* 0x0000009500957308 */ /* 0x000ea20000000800 */
[----:B----4-:R-:W-:Y:S01]  /*40b0*/  F2FP.PACK_AB R98, R147, R152 ;  /* 0x000000989362723e */ /* 0x010fe200000000ff */
[----:B------:R-:W-:-:S02]  /*40c0*/  FFMA.FTZ R162, R162, c[0x0][0x2d0], -R159 ;  /* 0x0000b400a2a27a23 */ /* 0x000fc4000001089f */
[--C-:B------:R-:W-:Y:S02]  /*40d0*/  FFMA.FTZ R163, R170, c[0x0][0x2d0], -R159.reuse ;  /* 0x0000b400aaa37a23 */ /* 0x100fe4000001089f */
[--C-:B------:R-:W-:Y:S02]  /*40e0*/  FFMA.FTZ R164, R164, c[0x0][0x2d0], -R159.reuse ;  /* 0x0000b400a4a47a23 */ /* 0x100fe4000001089f */
[----:B------:R-:W-:Y:S01]  /*40f0*/  MUFU.EX2 R150, R150 ;  /* 0x0000009600967308 */ /* 0x000fe20000000800 */
[--C-:B------:R-:W-:Y:S02]  /*4100*/  FFMA.FTZ R170, R165, c[0x0][0x2d0], -R168.reuse ;  /* 0x0000b400a5aa7a23 */ /* 0x100fe400000108a8 */
[--C-:B------:R-:W-:Y:S02]  /*4110*/  FFMA.FTZ R167, R167, c[0x0][0x2d0], -R168.reuse ;  /* 0x0000b400a7a77a23 */ /* 0x100fe400000108a8 */
[--C-:B------:R-:W-:Y:S02]  /*4120*/  FFMA.FTZ R165, R143, c[0x0][0x2d0], -R168.reuse ;  /* 0x0000b4008fa57a23 */ /* 0x100fe400000108a8 */
[----:B------:R-:W-:Y:S01]  /*4130*/  FFMA.FTZ R212, R141, c[0x0][0x2d0], -R168 ;  /* 0x0000b4008dd47a23 */ /* 0x000fe200000108a8 */
[----:B------:R-:W4:Y:S01]  /*4140*/  MUFU.EX2 R15, R15 ;  /* 0x0000000f000f7308 */ /* 0x000f220000000800 */
[----:B--2---:R-:W-:Y:S01]  /*4150*/  F2FP.PACK_AB R97, R149, R148 ;  /* 0x000000949561723e */ /* 0x004fe200000000ff */
[----:B------:R-:W-:-:S02]  /*4160*/  FFMA.FTZ R166, R166, c[0x0][0x2d0], -R159 ;  /* 0x0000b400a6a67a23 */ /* 0x000fc4000001089f */
[--C-:B------:R-:W-:Y:S02]  /*4170*/  FFMA.FTZ R169, R142, c[0x0][0x2d0], -R159.reuse ;  /* 0x0000b4008ea97a23 */ /* 0x100fe4000001089f */
[--C-:B------:R-:W-:Y:S02]  /*4180*/  FFMA.FTZ R168, R140, c[0x0][0x2d0], -R159.reuse ;  /* 0x0000b4008ca87a23 */ /* 0x100fe4000001089f */
[----:B------:R-:W-:Y:S01]  /*4190*/  MUFU.EX2 R151, R151 ;  /* 0x0000009700977308 */ /* 0x000fe20000000800 */
[----:B------:R-:W-:Y:S01]  /*41a0*/  FFMA.FTZ R209, R160, c[0x0][0x2d0], -R159 ;  /* 0x0000b400a0d17a23 */ /* 0x000fe2000001089f */
[----:B------:R-:W-:Y:S01]  /*41b0*/  LDSM.16.MT88.4 R140, [R190+0x1900] ;  /* 0x00190000be8c783b */ /* 0x000fe20000004200 */
[----:B------:R-:W-:Y:S02]  /*41c0*/  FADD.FTZ R153, R154, R153 ;  /* 0x000000999a997221 */ /* 0x000fe40000010000 */
[----:B------:R-:W-:Y:S02]  /*41d0*/  FADD.FTZ R149, R148, R149 ;  /* 0x0000009594957221 */ /* 0x000fe40000010000 */
[----:B------:R-:W-:Y:S01]  /*41e0*/  FADD.FTZ R152, R152, R153 ;  /* 0x0000009998987221 */ /* 0x000fe20000010000 */
[----:B----4-:R-:W-:Y:S01]  /*41f0*/  F2FP.PACK_AB R99, R15, R150 ;  /* 0x000000960f63723e */ /* 0x010fe200000000ff */
[----:B------:R-:W2:Y:S01]  /*4200*/  MUFU.EX2 R146, R146 ;  /* 0x0000009200927308 */ /* 0x000ea20000000800 */
[----:B------:R-:W-:-:S02]  /*4210*/  FADD.FTZ R150, R150, R149 ;  /* 0x0000009596967221 */ /* 0x000fc40000010000 */
        /* <DEDUP_REMOVED lines=45> */
[----:B------:R-:W3:Y:S06]  /*44f0*/  MUFU.EX2 R209, R209 ;  /* 0x000000d100d17308 */ /* 0x000eec0000000800 */
[C---:B-1----:R-:W-:Y:S07]  /*4500*/  HMMA.16816.F32 R92, R96.reuse, R4, RZ ;  /* 0x00000004605c723c */ /* 0x042fee00000018ff */
[----:B--2---:R-:W-:Y:S01]  /*4510*/  F2FP.PACK_AB R4, R146, R151 ;  /* 0x000000979204723e */ /* 0x004fe200000000ff */
[----:B------:R-:W-:Y:S01]  /*4520*/  HMMA.16816.F32 R96, R96, R6, RZ ;  /* 0x000000066060723c */ /* 0x000fe200000018ff */
[----:B----4-:R-:W-:Y:S01]  /*4530*/  F2FP.PACK_AB R5, R13, R144 ;  /* 0x000000900d05723e */ /* 0x010fe200000000ff */
[----:B------:R-:W-:-:S02]  /*4540*/  FADD.FTZ R151, R151, R152 ;  /* 0x0000009897977221 */ /* 0x000fc40000010000 */
[----:B------:R-:W-:Y:S02]  /*4550*/  FADD.FTZ R144, R144, R15 ;  /* 0x0000000f90907221 */ /* 0x000fe40000010000 */
[----:B------:R-:W-:Y:S01]  /*4560*/  FADD.FTZ R146, R146, R151 ;  /* 0x0000009792927221 */ /* 0x000fe20000010000 */
[----:B------:R-:W-:Y:S01]  /*4570*/  F2FP.PACK_AB R6, R14, R145 ;  /* 0x000000910e06723e */ /* 0x000fe200000000ff */
[----:B------:R-:W-:Y:S01]  /*4580*/  FADD.FTZ R144, R13, R144 ;  /* 0x000000900d907221 */ /* 0x000fe20000010000 */
[----:B------:R-:W-:Y:S01]  /*4590*/  F2FP.PACK_AB R7, R2, R3 ;  /* 0x000000030207723e */ /* 0x000fe200000000ff */
        /* <DEDUP_REMOVED lines=139> */
.L_x_1523:
[----:B------:R-:W-:Y:S02]  /*4e50*/  UISETP.NE.AND UP0, UPT, UR6, 0x1, UPT ;  /* 0x000000010600788c */ /* 0x000fe4000bf05270 */
[----:B------:R-:W-:Y:S02]  /*4e60*/  ULDC.64 UR4, c[0x0][0x330] ;  /* 0x0000cc0000047ab9 */ /* 0x000fe40000000a00 */
[----:B------:R-:W-:-:S07]  /*4e70*/  UIMAD.WIDE.U32 UR20, UR17, UR4, URZ ;  /* 0x00000004111472a5 */ /* 0x000fce000f8e003f */
[----:B------:R-:W-:Y:S02]  /*4e80*/  @UP0 USHF.R.U32.HI UR17, URZ, UR5, UR21 ;  /* 0x000000053f110299 */ /* 0x000fe40008011615 */
.L_x_1524:
[----:B------:R-:W-:Y:S02]  /*4e90*/  ULDC UR4, c[0x0][0x32c] ;  /* 0x0000cb0000047ab9 */ /* 0x000fe40000000800 */
[----:B------:R-:W-:-:S04]  /*4ea0*/  UIMAD UR4, UR17, UR6, UR4 ;  /* 0x00000006110472a4 */ /* 0x000fc8000f8e0204 */
[----:B------:R-:W-:-:S04]  /*4eb0*/  UISETP.LT.AND UP0, UPT, UR7, UR4, UPT ;  /* 0x000000040700728c */ /* 0x000fc8000bf01270 */
[----:B------:R-:W-:-:S04]  /*4ec0*/  USEL UR7, UR7, UR4, UP0 ;  /* 0x0000000407077287 */ /* 0x000fc80008000000 */
.L_x_1522:
        /* <DEDUP_REMOVED lines=21> */
[----:B------:R-:W-:Y:S01]  /*5020*/  IMAD.X R214, RZ, RZ, R211, P6 ;  /* 0x000000ffffd67224 */ /* 0x000fe200030e06d3 */
[----:B------:R-:W-:Y:S01]  /*5030*/  @P0 SHF.R.U32.HI R213, RZ, c[0x0][0x2cc], R213 ;  /* 0x0000b300ffd50a19 */ /* 0x000fe200000116d5 */
[----:B------:R-:W-:Y:S02]  /*5040*/  IMAD.X R216, RZ, RZ, R211, P4 ;  /* 0x000000ffffd87224 */ /* 0x000fe400020e06d3 */
.L_x_1534:
        /* <DEDUP_REMOVED lines=20> */
[C---:B------:R-:W-:Y:S02]  /*5190*/  @!P0 LEA R230, P6, R223.reuse, c[0x0][0x1f8], 0x1 ;  /* 0x00007e00dfe68a11 */ /* 0x040fe400078c08ff */
[----:B------:R-:W-:Y:S02]  /*51a0*/  @!P0 IADD3.X R222, R220, UR20, RZ, P5, !PT ;  /* 0x00000014dcde8c10 */ /* 0x000fe4000affe4ff */
[----:B------:R-:W4:Y:S01]  /*51b0*/  LDSM.16.M88.4 R148, [R197+0x7900] ;  /* 0x00790000c594783b */ /* 0x000f220000000200 */
[----:B------:R-:W-:Y:S02]  /*51c0*/  @!P0 LEA.HI.X R231, R223, c[0x0][0x1fc], R0, 0x1, P6 ;  /* 0x00007f00dfe78a11 */ /* 0x000fe400030f0c00 */
[C---:B------:R-:W-:Y:S02]  /*51d0*/  @!P0 LEA R228, P5, R225.reuse, c[0x0][0x1f8], 0x1 ;  /* 0x00007e00e1e48a11 */ /* 0x040fe400078a08ff */
        /* <DEDUP_REMOVED lines=12> */
[C---:B------:R-:W-:Y:S02]  /*52a0*/  @!P0 LEA R232, P6, R0.reuse, c[0x0][0x1f8], 0x1 ;  /* 0x00007e0000e88a11 */ /* 0x040fe400078c08ff */
        /* <DEDUP_REMOVED lines=39> */
[----:B------:R-:W4:Y:S05]  /*5520*/  LDSM.16.M88.4 R168, [R192+0x6100] ;  /* 0x00610000c0a8783b */ /* 0x000f2a0000000200 */
[----:B------:R-:W4:Y:S02]  /*5530*/  LDSM.16.M88.4 R172, [R192+0x6900] ;  /* 0x00690000c0ac783b */ /* 0x000f240000000200 */
[C---:B-----5:R-:W-:Y:S03]  /*5540*/  HMMA.16816.F32 R4, R152.reuse, R156, R4 ;  /* 0x0000009c9804723c */ /* 0x060fe60000001804 */
[----:B------:R-:W5:Y:S02]  /*5550*/  LDSM.16.M88.4 R132, [R192+0x7100] ;  /* 0x00710000c084783b */ /* 0x000f640000000200 */
[C---:B-1----:R-:W-:Y:S02]  /*5560*/  @P0 LEA R222, P4, R0.reuse, c[0x0][0x1c8], 0x1 ;  /* 0x0000720000de0a11 */ /* 0x042fe400078808ff */
[----:B------:R-:W-:Y:S01]  /*5570*/  @P0 IADD3.X R223, R211, UR20, RZ, P5, !PT ;  /* 0x00000014d3df0c10 */ /* 0x000fe2000affe4ff */
[C---:B------:R-:W-:Y:S01]  /*5580*/  HMMA.16816.F32 R8, R152.reuse, R158, R8 ;  /* 0x0000009e9808723c */ /* 0x040fe20000001808 */
[----:B------:R-:W1:Y:S03]  /*5590*/  LDSM.16.M88.4 R144, [R192+0x7900] ;  /* 0x00790000c090783b */ /* 0x000e660000000200 */
[----:B------:R-:W-:Y:S02]  /*55a0*/  @P0 LEA.HI.X R223, R0, c[0x0][0x1cc], R223, 0x1, P4 ;  /* 0x0000730000df0a11 */ /* 0x000fe400020f0cdf */
[----:B------:R-:W-:Y:S01]  /*55b0*/  LDSM.16.M88.4 R148, [R184] ;  /* 0x00000000b894783b */ /* 0x000fe20000000200 */
[----:B------:R-:W-:Y:S01]  /*55c0*/  @P0 IADD3 R0, P4, R217, UR21, RZ ;  /* 0x00000015d9000c10 */ /* 0x000fe2000ff9e0ff */
[C---:B------:R-:W-:Y:S03]  /*55d0*/  HMMA.16816.F32 R12, R152.reuse, R160, R12 ;  /* 0x000000a0980c723c */ /* 0x040fe6000000180c */
[----:B------:R-:W-:Y:S01]  /*55e0*/  LDSM.16.M88.4 R156, [R184+0x1000] ;  /* 0x00100000b89c783b */ /* 0x000fe20000000200 */
[----:B------:R-:W-:Y:S02]  /*55f0*/  @P0 LEA R226, P6, R0, c[0x0][0x1c8], 0x1 ;  /* 0x0000720000e20a11 */ /* 0x000fe400078c08ff */
[----:B--2---:R-:W-:Y:S01]  /*5600*/  @P0 IADD3 R229, P5, R215, UR21, RZ ;  /* 0x00000015d7e50c10 */ /* 0x004fe2000ffbe0ff */
[----:B------:R-:W-:Y:S01]  /*5610*/  @UP3 UIADD3 UR21, UP0, UR13, UR21, URZ ;  /* 0x000000150d153290 */ /* 0x000fe2000ff1e03f */
[C---:B------:R-:W-:Y:S01]  /*5620*/  HMMA.16816.F32 R16, R152.reuse, R162, R16 ;  /* 0x000000a29810723c */ /* 0x040fe20000001810 */
[----:B------:R-:W-:Y:S03]  /*5630*/  LDSM.16.M88.4 R160, [R184+0x1800] ;  /* 0x00180000b8a0783b */ /* 0x000fe60000000200 */
[----:B---3--:R-:W-:Y:S02]  /*5640*/  @P0 IADD3.X R225, R216, UR20, RZ, P4, !PT ;  /* 0x00000014d8e10c10 */ /* 0x008fe4000a7fe4ff */
[C---:B------:R-:W-:Y:S02]  /*5650*/  @P0 LEA R224, P4, R229.reuse, c[0x0][0x1c8], 0x1 ;  /* 0x00007200e5e00a11 */ /* 0x040fe400078808ff */
[C---:B------:R-:W-:Y:S04]  /*5660*/  HMMA.16816.F32 R20, R152.reuse, R136, R20 ;  /* 0x000000889814723c */ /* 0x040fe80000001814 */
[----:B------:R-:W-:Y:S02]  /*5670*/  @P0 LEA.HI.X R227, R0, c[0x0][0x1cc], R225, 0x1, P6 ;  /* 0x0000730000e30a11 */ /* 0x000fe400030f0ce1 */
[----:B------:R-:W-:Y:S01]  /*5680*/  @P0 IADD3.X R228, R214, UR20, RZ, P5, !PT ;  /* 0x00000014d6e40c10 */ /* 0x000fe2000affe4ff */
[----:B------:R-:W-:Y:S01]  /*5690*/  @UP3 UIADD3.X UR20, UR12, UR20, URZ, UP0, !UPT ;  /* 0x000000140c143290 */ /* 0x000fe200087fe43f */
[C---:B------:R-:W-:Y:S01]  /*56a0*/  HMMA.16816.F32 R24, R152.reuse, R138, R24 ;  /* 0x0000008a9818723c */ /* 0x040fe20000001818 */
[----:B------:R-:W2:Y:S03]  /*56b0*/  LDSM.16.M88.4 R136, [R191+0xc100] ;  /* 0x00c10000bf88783b */ /* 0x000ea60000000200 */
[----:B------:R-:W-:Y:S02]  /*56c0*/  @P0 LEA.HI.X R225, R229, c[0x0][0x1cc], R228, 0x1, P4 ;  /* 0x00007300e5e10a11 */ /* 0x000fe400020f0ce4 */
[----:B------:R-:W-:Y:S02]  /*56d0*/  @P0 IADD3 R232, P5, R217, UR21, RZ ;  /* 0x00000015d9e80c10 */ /* 0x000fe4000ffbe0ff */
[C---:B------:R-:W-:Y:S04]  /*56e0*/  HMMA.16816.F32 R28, R152.reuse, R164, R28 ;  /* 0x000000a4981c723c */ /* 0x040fe8000000181c */
[----:B------:R-:W-:Y:S02]  /*56f0*/  @P0 IADD3 R0, P6, R204, UR21, RZ ;  /* 0x00000015cc000c10 */ /* 0x000fe4000ffde0ff */
[----:B------:R-:W-:Y:S02]  /*5700*/  @P0 IADD3.X R231, R216, UR20, RZ, P5, !PT ;  /* 0x00000014d8e70c10 */ /* 0x000fe4000affe4ff */
[----:B------:R-:W-:Y:S01]  /*5710*/  HMMA.16816.F32 R32, R152, R166, R32 ;  /* 0x000000a69820723c */ /* 0x000fe20000001820 */
[----:B------:R-:W3:Y:S03]  /*5720*/  LDSM.16.M88.4 R152, [R184+0x800] ;  /* 0x00080000b898783b */ /* 0x000ee60000000200 */
[----:B------:R-:W-:Y:S02]  /*5730*/  @P0 LEA R230, P5, R232, c[0x0][0x1c8], 0x1 ;  /* 0x00007200e8e60a11 */ /* 0x000fe400078a08ff */
[----:B------:R-:W-:Y:S01]  /*5740*/  LDSM.16.M88.4 R164, [R197+0x8100] ;  /* 0x00810000c5a4783b */ /* 0x000fe20000000200 */
[----:B------:R-:W-:Y:S01]  /*5750*/  @P0 IADD3.X R229, R211, UR20, RZ, P6, !PT ;  /* 0x00000014d3e50c10 */ /* 0x000fe2000b7fe4ff */
[C---:B----4-:R-:W-:Y:S05]  /*5760*/  HMMA.16816.F32 R4, R140.reuse, R168, R4 ;  /* 0x000000a88c04723c */ /* 0x050fea0000001804 */
[----:B------:R-:W-:Y:S02]  /*5770*/  @P0 LEA R236, P6, R0, c[0x0][0x1c8], 0x1 ;  /* 0x0000720000ec0a11 */ /* 0x000fe400078c08ff */
[----:B------:R-:W-:Y:S01]  /*5780*/  @P0 LEA.HI.X R231, R232, c[0x0][0x1cc], R231, 0x1, P5 ;  /* 0x00007300e8e70a11 */ /* 0x000fe200028f0ce7 */
[C---:B------:R-:W-:Y:S01]  /*5790*/  HMMA.16816.F32 R8, R140.reuse, R170, R8 ;  /* 0x000000aa8c08723c */ /* 0x040fe20000001808 */
[----:B------:R-:W-:Y:S01]  /*57a0*/  LDSM.16.M88.4 R168, [R198+0x14100] ;  /* 0x01410000c6a8783b */ /* 0x000fe20000000200 */
[----:B------:R-:W-:Y:S02]  /*57b0*/  PLOP3.LUT P5, PT, PT, PT, UP2, 0x80, 0x0 ;  /* 0x000000000000781c */ /* 0x000fe40003faf028 */
[----:B------:R-:W-:Y:S01]  /*57c0*/  @P0 LEA.HI.X R237, R0, c[0x0][0x1cc], R229, 0x1, P6 ;  /* 0x0000730000ed0a11 */ /* 0x000fe200030f0ce5 */
[----:B------:R-:W-:Y:S01]  /*57d0*/  IMAD.MOV.U32 R0, RZ, RZ, R201 ;  /* 0x000000ffff007224 */ /* 0x000fe200078e00c9 */
[----:B------:R-:W-:Y:S02]  /*57e0*/  @P0 IADD3 R234, P4, R215, UR21, RZ ;  /* 0x00000015d7ea0c10 */ /* 0x000fe4000ff9e0ff */
[C---:B------:R-:W-:Y:S04]  /*57f0*/  HMMA.16816.F32 R12, R140.reuse, R172, R12 ;  /* 0x000000ac8c0c723c */ /* 0x040fe8000000180c */
[----:B------:R-:W-:Y:S01]  /*5800*/  @P0 IADD3.X R233, R214, UR20, RZ, P4, !PT ;  /* 0x00000014d6e90c10 */ /* 0x000fe2000a7fe4ff */
[----:B------:R-:W-:Y:S01]  /*5810*/  USHF.L.U32 UR20, UR14, 0x6, URZ ;  /* 0x000000060e147899 */ /* 0x000fe2000800063f */
[C---:B------:R-:W-:Y:S01]  /*5820*/  @P0 LEA R228, P4, R234.reuse, c[0x0][0x1c8], 0x1 ;  /* 0x00007200eae40a11 */ /* 0x040fe200078808ff */
[----:B------:R-:W-:Y:S01]  /*5830*/  @P5 IMAD.MOV.U32 R0, RZ, RZ, R213 ;  /* 0x000000ffff005224 */ /* 0x000fe200078e00d5 */
[C---:B------:R-:W-:Y:S01]  /*5840*/  HMMA.16816.F32 R16, R140.reuse, R174, R16 ;  /* 0x000000ae8c10723c */ /* 0x040fe20000001810 */
[----:B------:R-:W-:Y:S03]  /*5850*/  LDSM.16.M88.4 R172, [R197+0xa100] ;  /* 0x00a10000c5ac783b */ /* 0x000fe60000000200 */
[----:B------:R-:W-:Y:S02]  /*5860*/  @P0 LEA.HI.X R229, R234, c[0x0][0x1cc], R233, 0x1, P4 ;  /* 0x00007300eae50a11 */ /* 0x000fe400020f0ce9 */
[----:B------:R-:W-:Y:S02]  /*5870*/  SHFL.IDX PT, R232, R0, RZ, 0x1c1f ;  /* 0x001c1fff00e87589 */ /* 0x000fe400000e0000 */
[C---:B-----5:R-:W-:Y:S08]  /*5880*/  HMMA.16816.F32 R20, R140.reuse, R132, R20 ;  /* 0x000000848c14723c */ /* 0x060ff00000001814 */
[C---:B------:R-:W-:Y:S01]  /*5890*/  HMMA.16816.F32 R24, R140.reuse, R134, R24 ;  /* 0x000000868c18723c */ /* 0x040fe20000001818 */
[----:B------:R-:W4:Y:S07]  /*58a0*/  LDSM.16.M88.4 R132, [R198+0x10100] ;  /* 0x01010000c684783b */ /* 0x000f2e0000000200 */
[C---:B-1----:R-:W-:Y:S08]  /*58b0*/  HMMA.16816.F32 R28, R140.reuse, R144, R28 ;  /* 0x000000908c1c723c */ /* 0x042ff0000000181c */
[----:B------:R-:W-:Y:S01]  /*58c0*/  HMMA.16816.F32 R32, R140, R146, R32 ;  /* 0x000000928c20723c */ /* 0x000fe20000001820 */
[----:B------:R-:W1:Y:S05]  /*58d0*/  LDSM.16.M88.4 R140, [R197+0x8900] ;  /* 0x00890000c58c783b */ /* 0x000e6a0000000200 */
[----:B------:R-:W5:Y:S02]  /*58e0*/  LDSM.16.M88.4 R144, [R197+0x9100] ;  /* 0x00910000c590783b */ /* 0x000f640000000200 */
[C---:B--2---:R-:W-:Y:S08]  /*58f0*/  HMMA.16816.F32 R4, R136.reuse, R148, R4 ;  /* 0x000000948804723c */ /* 0x044ff00000001804 */
[C---:B------:R-:W-:Y:S01]  /*5900*/  HMMA.16816.F32 R8, R136.reuse, R150, R8 ;  /* 0x000000968808723c */ /* 0x040fe20000001808 */
[----:B------:R-:W2:Y:S07]  /*5910*/  LDSM.16.M88.4 R148, [R197+0x9900] ;  /* 0x00990000c594783b */ /* 0x000eae0000000200 */
[C---:B---3--:R-:W-:Y:S08]  /*5920*/  HMMA.16816.F32 R12, R136.reuse, R152, R12 ;  /* 0x00000098880c723c */ /* 0x048ff0000000180c */
[C---:B------:R-:W-:Y:S01]  /*5930*/  HMMA.16816.F32 R16, R136.reuse, R154, R16 ;  /* 0x0000009a8810723c */ /* 0x040fe20000001810 */
[----:B------:R-:W-:Y:S07]  /*5940*/  LDSM.16.M88.4 R152, [R183] ;  /* 0x00000000b798783b */ /* 0x000fee0000000200 */
[C---:B------:R-:W-:Y:S08]  /*5950*/  HMMA.16816.F32 R20, R136.reuse, R156, R20 ;  /* 0x0000009c8814723c */ /* 0x040ff00000001814 */
[C---:B------:R-:W-:Y:S01]  /*5960*/  HMMA.16816.F32 R24, R136.reuse, R158, R24 ;  /* 0x0000009e8818723c */ /* 0x040fe20000001818 */
[----:B------:R-:W-:Y:S07]  /*5970*/  LDSM.16.M88.4 R156, [R182] ;  /* 0x00000000b69c783b */ /* 0x000fee0000000200 */
[C---:B------:R-:W-:Y:S08]  /*5980*/  HMMA.16816.F32 R28, R136.reuse, R160, R28 ;  /* 0x000000a0881c723c */ /* 0x040ff0000000181c */
[----:B------:R-:W-:Y:S01]  /*5990*/  HMMA.16816.F32 R32, R136, R162, R32 ;  /* 0x000000a28820723c */ /* 0x000fe20000001820 */
[----:B------:R-:W3:Y:S05]  /*59a0*/  LDSM.16.M88.4 R136, [R194+0x10100] ;  /* 0x01010000c288783b */ /* 0x000eea0000000200 */
[----:B------:R-:W2:Y:S02]  /*59b0*/  LDSM.16.M88.4 R160, [R181] ;  /* 0x00000000b5a0783b */ /* 0x000ea40000000200 */
[C---:B----4-:R-:W-:Y:S08]  /*59c0*/  HMMA.16816.F32 R4, R132.reuse, R164, R4 ;  /* 0x000000a48404723c */ /* 0x050ff00000001804 */
[C---:B------:R-:W-:Y:S01]  /*59d0*/  HMMA.16816.F32 R8, R132.reuse, R166, R8 ;  /* 0x000000a68408723c */ /* 0x040fe20000001808 */
[----:B------:R-:W4:Y:S07]  /*59e0*/  LDSM.16.M88.4 R164, [R180] ;  /* 0x00000000b4a4783b */ /* 0x000f2e0000000200 */
[C---:B-1----:R-:W-:Y:S08]  /*59f0*/  HMMA.16816.F32 R12, R132.reuse, R140, R12 ;  /* 0x0000008c840c723c */ /* 0x042ff0000000180c */
[C---:B------:R-:W-:Y:S01]  /*5a00*/  HMMA.16816.F32 R16, R132.reuse, R142, R16 ;  /* 0x0000008e8410723c */ /* 0x040fe20000001810 */
[----:B------:R-:W-:Y:S07]  /*5a10*/  LDSM.16.M88.4 R140, [R193+0x10100] ;  /* 0x01010000c18c783b */ /* 0x000fee0000000200 */
[C---:B-----5:R-:W-:Y:S08]  /*5a20*/  HMMA.16816.F32 R20, R132.reuse, R144, R20 ;  /* 0x000000908414723c */ /* 0x060ff00000001814 */
[C---:B------:R-:W-:Y:S01]  /*5a30*/  HMMA.16816.F32 R24, R132.reuse, R146, R24 ;  /* 0x000000928418723c */ /* 0x040fe20000001818 */
[----:B------:R-:W1:Y:S07]  /*5a40*/  LDSM.16.M88.4 R144, [R192+0x8100] ;  /* 0x00810000c090783b */ /* 0x000e6e0000000200 */
[C---:B--2---:R-:W-:Y:S08]  /*5a50*/  HMMA.16816.F32 R28, R132.reuse, R148, R28 ;  /* 0x00000094841c723c */ /* 0x044ff0000000181c */
[----:B------:R-:W-:Y:S01]  /*5a60*/  HMMA.16816.F32 R32, R132, R150, R32 ;  /* 0x000000968420723c */ /* 0x000fe20000001820 */
[----:B------:R-:W2:Y:S05]  /*5a70*/  LDSM.16.M88.4 R132, [R192+0x8900] ;  /* 0x00890000c084783b */ /* 0x000eaa0000000200 */
[----:B------:R-:W5:Y:S02]  /*5a80*/  LDSM.16.M88.4 R148, [R192+0x9100] ;  /* 0x00910000c094783b */ /* 0x000f640000000200 */
[C---:B---3--:R-:W-:Y:S08]  /*5a90*/  HMMA.16816.F32 R4, R136.reuse, R152, R4 ;  /* 0x000000988804723c */ /* 0x048ff00000001804 */
        /* <DEDUP_REMOVED lines=8> */
[C---:B----4-:R-:W-:Y:S08]  /*5b20*/  HMMA.16816.F32 R28, R136.reuse, R164, R28 ;  /* 0x000000a4881c723c */ /* 0x050ff0000000181c */
[----:B------:R-:W-:Y:S01]  /*5b30*/  HMMA.16816.F32 R32, R136, R166, R32 ;  /* 0x000000a68820723c */ /* 0x000fe20000001820 */
[----:B------:R-:W3:Y:S05]  /*5b40*/  LDSM.16.M88.4 R136, [R192+0x9900] ;  /* 0x00990000c088783b */ /* 0x000eea0000000200 */
[----:B------:R-:W-:Y:S02]  /*5b50*/  LDSM.16.M88.4 R164, [R184+0x3800] ;  /* 0x00380000b8a4783b */ /* 0x000fe40000000200 */
[C---:B-1----:R-:W-:Y:S08]  /*5b60*/  HMMA.16816.F32 R4, R140.reuse, R144, R4 ;  /* 0x000000908c04723c */ /* 0x042ff00000001804 */
[C---:B------:R-:W-:Y:S01]  /*5b70*/  HMMA.16816.F32 R8, R140.reuse, R146, R8 ;  /* 0x000000928c08723c */ /* 0x040fe20000001808 */
[----:B------:R-:W1:Y:S07]  /*5b80*/  LDSM.16.M88.4 R144, [R184+0x3000] ;  /* 0x00300000b890783b */ /* 0x000e6e0000000200 */
[C---:B--2---:R-:W-:Y:S08]  /*5b90*/  HMMA.16816.F32 R12, R140.reuse, R132, R12 ;  /* 0x000000848c0c723c */ /* 0x044ff0000000180c */
[C---:B------:R-:W-:Y:S01]  /*5ba0*/  HMMA.16816.F32 R16, R140.reuse, R134, R16 ;  /* 0x000000868c10723c */ /* 0x040fe20000001810 */
[----:B------:R-:W2:Y:S07]  /*5bb0*/  LDSM.16.M88.4 R132, [R197+0xa900] ;  /* 0x00a90000c584783b */ /* 0x000eae0000000200 */
[C---:B-----5:R-:W-:Y:S08]  /*5bc0*/  HMMA.16816.F32 R20, R140.reuse, R148, R20 ;  /* 0x000000948c14723c */ /* 0x060ff00000001814 */
[C---:B------:R-:W-:Y:S01]  /*5bd0*/  HMMA.16816.F32 R24, R140.reuse, R150, R24 ;  /* 0x000000968c18723c */ /* 0x040fe20000001818 */
[----:B------:R-:W-:Y:S07]  /*5be0*/  LDSM.16.M88.4 R148, [R194+0x14100] ;  /* 0x01410000c294783b */ /* 0x000fee0000000200 */
[C---:B---3--:R-:W-:Y:S08]  /*5bf0*/  HMMA.16816.F32 R28, R140.reuse, R136, R28 ;  /* 0x000000888c1c723c */ /* 0x048ff0000000181c */
[----:B------:R-:W-:Y:S01]  /*5c00*/  HMMA.16816.F32 R32, R140, R138, R32 ;  /* 0x0000008a8c20723c */ /* 0x000fe20000001820 */
[----:B------:R-:W3:Y:S05]  /*5c10*/  LDSM.16.M88.4 R136, [R197+0xb100] ;  /* 0x00b10000c588783b */ /* 0x000eea0000000200 */
        /* <DEDUP_REMOVED lines=16> */
[C---:B--2---:R-:W-:Y:S08]  /*5d20*/  HMMA.16816.F32 R12, R168.reuse, R132, R12 ;  /* 0x00000084a80c723c */ /* 0x044ff0000000180c */
[C---:B------:R-:W-:Y:S01]  /*5d30*/  HMMA.16816.F32 R16, R168.reuse, R134, R16 ;  /* 0x00000086a810723c */ /* 0x040fe20000001810 */
[----:B------:R-:W2:Y:S07]  /*5d40*/  LDSM.16.M88.4 R132, [R176] ;  /* 0x00000000b084783b */ /* 0x000eae0000000200 */
[C---:B---3--:R-:W-:Y:S08]  /*5d50*/  HMMA.16816.F32 R20, R168.reuse, R136, R20 ;  /* 0x00000088a814723c */ /* 0x048ff00000001814 */
[C---:B------:R-:W-:Y:S01]  /*5d60*/  HMMA.16816.F32 R24, R168.reuse, R138, R24 ;  /* 0x0000008aa818723c */ /* 0x040fe20000001818 */
[----:B------:R-:W-:Y:S07]  /*5d70*/  LDSM.16.M88.4 R136, [R193+0x14100] ;  /* 0x01410000c188783b */ /* 0x000fee0000000200 */
[C---:B----4-:R-:W-:Y:S08]  /*5d80*/  HMMA.16816.F32 R28, R168.reuse, R140, R28 ;  /* 0x0000008ca81c723c */ /* 0x050ff0000000181c */
[----:B------:R-:W-:Y:S01]  /*5d90*/  HMMA.16816.F32 R32, R168, R142, R32 ;  /* 0x0000008ea820723c */ /* 0x000fe20000001820 */
[----:B------:R-:W3:Y:S07]  /*5da0*/  LDSM.16.M88.4 R140, [R192+0xa100] ;  /* 0x00a10000c08c783b */ /* 0x000eee0000000200 */
        /* <DEDUP_REMOVED lines=9> */
[C---:B--2---:R-:W-:Y:S08]  /*5e40*/  HMMA.16816.F32 R28, R148.reuse, R132, R28 ;  /* 0x00000084941c723c */ /* 0x044ff0000000181c */
[----:B------:R-:W-:Y:S01]  /*5e50*/  HMMA.16816.F32 R32, R148, R134, R32 ;  /* 0x000000869420723c */ /* 0x000fe20000001820 */
[----:B------:R-:W2:Y:S07]  /*5e60*/  LDSM.16.M88.4 R132, [R184+0x4800] ;  /* 0x00480000b884783b */ /* 0x000eae0000000200 */
[C---:B---3--:R-:W-:Y:S08]  /*5e70*/  HMMA.16816.F32 R4, R136.reuse, R140, R4 ;  /* 0x0000008c8804723c */ /* 0x048ff00000001804 */
[C---:B------:R-:W-:Y:S01]  /*5e80*/  HMMA.16816.F32 R8, R136.reuse, R142, R8 ;  /* 0x0000008e8808723c */ /* 0x040fe20000001808 */
[----:B------:R-:W-:Y:S07]  /*5e90*/  LDSM.16.M88.4 R140, [R184+0x5800] ;  /* 0x00580000b88c783b */ /* 0x000fee0000000200 */
[C---:B----4-:R-:W-:Y:S08]  /*5ea0*/  HMMA.16816.F32 R12, R136.reuse, R156, R12 ;  /* 0x0000009c880c723c */ /* 0x050ff0000000180c */
[C---:B------:R-:W-:Y:S08]  /*5eb0*/  HMMA.16816.F32 R16, R136.reuse, R158, R16 ;  /* 0x0000009e8810723c */ /* 0x040ff00000001810 */
[C---:B------:R-:W-:Y:S08]  /*5ec0*/  HMMA.16816.F32 R20, R136.reuse, R160, R20 ;  /* 0x000000a08814723c */ /* 0x040ff00000001814 */
[C---:B------:R-:W-:Y:S08]  /*5ed0*/  HMMA.16816.F32 R24, R136.reuse, R162, R24 ;  /* 0x000000a28818723c */ /* 0x040ff00000001818 */
[C---:B-1----:R-:W-:Y:S08]  /*5ee0*/  HMMA.16816.F32 R28, R136.reuse, R144, R28 ;  /* 0x00000090881c723c */ /* 0x042ff0000000181c */
[----:B------:R-:W-:Y:S01]  /*5ef0*/  HMMA.16816.F32 R32, R136, R146, R32 ;  /* 0x000000928820723c */ /* 0x000fe20000001820 */
[----:B------:R-:W1:Y:S01]  /*5f00*/  LDSM.16.M88.4 R136, [R184+0x5000] ;  /* 0x00500000b888783b */ /* 0x000e620000000200 */
[----:B------:R-:W-:Y:S04]  /*5f10*/  DEPBAR.LE SB0, 0x0 ;  /* 0x000080000000791a */ /* 0x000fe80000000000 */
[----:B------:R-:W-:Y:S02]  /*5f20*/  BAR.SYNC.DEFER_BLOCKING 0x0 ;  /* 0x0000000000007b1d */ /* 0x000fe40000010000 */
[C---:B-----5:R-:W-:Y:S08]  /*5f30*/  HMMA.16816.F32 R4, R152.reuse, R164, R4 ;  /* 0x000000a49804723c */ /* 0x060ff00000001804 */
[C---:B------:R-:W-:Y:S08]  /*5f40*/  HMMA.16816.F32 R8, R152.reuse, R166, R8 ;  /* 0x000000a69808723c */ /* 0x040ff00000001808 */
[C---:B--2---:R-:W-:Y:S01]  /*5f50*/  HMMA.16816.F32 R12, R152.reuse, R132, R12 ;  /* 0x00000084980c723c */ /* 0x044fe2000000180c */
[----:B------:R-:W-:Y:S01]  /*5f60*/  @!PT LDS RZ, [RZ] ;  /* 0x00000000fffff984 */ /* 0x000fe20000000800 */
[----:B------:R-:W-:Y:S01]  /*5f70*/  @!PT LDS RZ, [RZ] ;  /* 0x00000000fffff984 */ /* 0x000fe20000000800 */
[----:B------:R-:W-:Y:S01]  /*5f80*/  @!PT LDS RZ, [RZ] ;  /* 0x00000000fffff984 */ /* 0x000fe20000000800 */
[----:B------:R2:W-:Y:S07]  /*5f90*/  @P0 LDGSTS.E.BYPASS.LTC128B.128 [R199+0x6100], [R222.64], !P3 ;  /* 0x06100000dec70fae */ /* 0x0005ee000d901d52 */
[C---:B------:R-:W-:Y:S01]  /*5fa0*/  HMMA.16816.F32 R16, R152.reuse, R134, R16 ;  /* 0x000000869810723c */ /* 0x040fe20000001810 */
[----:B------:R3:W-:Y:S05]  /*5fb0*/  @P0 LDGSTS.E.BYPASS.LTC128B.128 [R199+0x8100], [R226.64], !P2 ;  /* 0x08100000e2c70fae */ /* 0x0007ea000d101d52 */
[----:B------:R4:W-:Y:S02]  /*5fc0*/  @P0 LDGSTS.E.BYPASS.LTC128B.128 [R199+0xa100], [R224.64], !P1 ;  /* 0x0a100000e0c70fae */ /* 0x0009e4000c901d52 */
[C---:B-1----:R-:W-:Y:S03]  /*5fd0*/  HMMA.16816.F32 R20, R152.reuse, R136, R20 ;  /* 0x000000889814723c */ /* 0x042fe60000001814 */
[----:B------:R3:W-:Y:S05]  /*5fe0*/  @P0 LDGSTS.E.BYPASS.LTC128B.128 [R199+0x7100], [R236.64], !P3 ;  /* 0x07100000ecc70fae */ /* 0x0007ea000d901d52 */
[C---:B------:R-:W-:Y:S01]  /*5ff0*/  HMMA.16816.F32 R24, R152.reuse, R138, R24 ;  /* 0x0000008a9818723c */ /* 0x040fe20000001818 */
[----:B------:R3:W-:Y:S05]  /*6000*/  @P0 LDGSTS.E.BYPASS.LTC128B.128 [R199+0x9100], [R230.64], !P2 ;  /* 0x09100000e6c70fae */ /* 0x0007ea000d101d52 */
[----:B------:R3:W-:Y:S01]  /*6010*/  @P0 LDGSTS.E.BYPASS.LTC128B.128 [R199+0xb100], [R228.64], !P1 ;  /* 0x0b100000e4c70fae */ /* 0x0007e2000c901d52 */
[----:B------:R-:W-:Y:S01]  /*6020*/  PLOP3.LUT P0, PT, PT, PT, UP1, 0x40, 0x0 ;  /* 0x000000000000781c */ /* 0x000fe20003f0e818 */
[C---:B------:R-:W-:Y:S01]  /*6030*/  HMMA.16816.F32 R28, R152.reuse, R140, R28 ;  /* 0x0000008c981c723c */ /* 0x040fe2000000181c */
[----:B--2---:R-:W-:Y:S02]  /*6040*/  IMAD.U32 R223, RZ, RZ, UR20 ;  /* 0x00000014ffdf7e24 */ /* 0x004fe4000f8e00ff */
[----:B------:R-:W0:Y:S01]  /*6050*/  LDGDEPBAR ;  /* 0x00000000000079af */ /* 0x000e220000000000 */
[----:B------:R-:W-:Y:S02]  /*6060*/  IMAD.U32 R222, RZ, RZ, UR16 ;  /* 0x00000010ffde7e24 */ /* 0x000fe4000f8e00ff */
[----:B------:R-:W-:Y:S02]  /*6070*/  IADD3 R223, -R208, 0x1, -R223 ;  /* 0x00000001d0df7810 */ /* 0x000fe40007ffe9df */
[----:B------:R-:W-:Y:S04]  /*6080*/  HMMA.16816.F32 R32, R152, R142, R32 ;  /* 0x0000008e9820723c */ /* 0x000fe80000001820 */
[----:B------:R-:W-:Y:S04]  /*6090*/  IADD3 R222, -R222, UR9, R223 ;  /* 0x00000009dede7c10 */ /* 0x000fe8000fffe1df */
[C---:B----4-:R-:W-:Y:S04]  /*60a0*/  IADD3 R225, R222.reuse, c[0x0][0x328], RZ ;  /* 0x0000ca00dee17a10 */ /* 0x050fe80007ffe0ff */
[----:B------:R-:W-:Y:S01]  /*60b0*/  IADD3 R223, R222, UR15, RZ ;  /* 0x0000000fdedf7c10 */ /* 0x000fe2000fffe0ff */
[--C-:B------:R-:W-:Y:S04]  /*60c0*/  IMAD.IADD R224, R225, 0x1, R232.reuse ;  /* 0x00000001e1e07824 */ /* 0x100fe800078e02e8 */
[----:B------:R-:W-:Y:S01]  /*60d0*/  IMAD.IADD R222, R223, 0x1, R232 ;  /* 0x00000001dfde7824 */ /* 0x000fe200078e02e8 */
[----:B------:R-:W-:-:S05]  /*60e0*/  @P0 BRA `(.L_x_1526) ;  /* 0x000001a000000947 */ /* 0x000fca0003800000 */
[----:B---3--:R-:W-:Y:S01]  /*60f0*/  IMAD.U32 R133, RZ, RZ, UR16 ;  /* 0x00000010ff857e24 */ /* 0x008fe2000f8e00ff */
        /* <DEDUP_REMOVED lines=13> */
.L_x_1528:
[----:B------:R-:W-:Y:S04]  /*61d0*/  MOV R132, c[0x0][0x32c] ;  /* 0x0000cb0000847a02 */ /* 0x000fe80000000f00 */
[----:B------:R-:W-:Y:S11]  /*61e0*/  ISETP.NE.AND P0, PT, R132, 0x1, PT ;  /* 0x000000018400780c */ /* 0x000ff60003f05270 */
[----:B------:R-:W-:Y:S02]  /*61f0*/  @!UPT UIADD3 URZ, URZ, URZ, URZ ;  /* 0x0000003f3f3ff290 */ /* 0x000fe4000fffe03f */
[----:B------:R-:W-:Y:S05]  /*6200*/  @P0 IMAD.HI.U32 R132, R133, c[0x0][0x330], RZ ;  /* 0x0000cc0085840a27 */ /* 0x000fea00078e00ff */
[----:B------:R-:W-:Y:S02]  /*6210*/  @P0 SHF.R.U32.HI R133, RZ, c[0x0][0x334], R132 ;  /* 0x0000cd00ff850a19 */ /* 0x000fe40000011684 */
.L_x_1529:
[----:B------:R-:W-:Y:S05]  /*6220*/  BSYNC B0 ;  /* 0x0000000000007941 */ /* 0x000fea0003800000 */
.L_x_1527:
[----:B------:R-:W-:Y:S04]  /*6230*/  IMAD.MOV.U32 R132, RZ, RZ, c[0x0][0x32c] ;  /* 0x0000cb00ff847624 */ /* 0x000fe800078e00ff */
[----:B------:R-:W-:Y:S04]  /*6240*/  IMAD R135, R133, R132, -UR20 ;  /* 0x8000001485877e24 */ /* 0x000fe8000f8e0284 */
[----:B------:R-:W-:Y:S05]  /*6250*/  IMAD.IADD R135, R135, 0x1, -R208 ;  /* 0x0000000187877824 */ /* 0x000fea00078e0ad0 */
[----:B------:R-:W-:Y:S02]  /*6260*/  IADD3 R133, R135, c[0x0][0x32c], RZ ;  /* 0x0000cb0087857a10 */ /* 0x000fe40007ffe0ff */
[----:B------:R-:W-:Y:S02]  /*6270*/  IMNMX R222, R222, R135, !PT ;  /* 0x00000087dede7217 */ /* 0x000fe40007800200 */
[----:B------:R-:W-:Y:S02]  /*6280*/  IMNMX R224, R224, R133, PT ;  /* 0x00000085e0e07217 */ /* 0x000fe40003800200 */
.L_x_1526:
[----:B---3--:R-:W-:Y:S01]  /*6290*/  UISETP.GT.AND UP0, UPT, UR14, -0x1, UPT ;  /* 0xffffffff0e00788c */ /* 0x008fe2000bf04270 */
[----:B------:R-:W1:Y:S05]  /*62a0*/  SHFL.IDX PT, R0, R0, 0x1, 0x1c1f ;  /* 0x003c1f0000007f89 */ /* 0x000e6a00000e0000 */
[----:B------:R-:W-:Y:S04]  /*62b0*/  PLOP3.LUT P0, PT, PT, PT, UP0, 0x80, 0x0 ;  /* 0x000000000000781c */ /* 0x000fe80003f0f008 */
[C---:B------:R-:W-:Y:S02]  /*62c0*/  ISETP.GT.AND P4, PT, R222.reuse, 0x1, P0 ;  /* 0x00000001de00780c */ /* 0x040fe40000784270 */
[----:B------:R-:W-:Y:S02]  /*62d0*/  ISETP.GT.AND P5, PT, R222, RZ, P0 ;  /* 0x000000ffde00720c */ /* 0x000fe400007a4270 */
[C---:B------:R-:W-:Y:S02]  /*62e0*/  ISETP.LT.OR P4, PT, R224.reuse, 0x2, P4 ;  /* 0x00000002e000780c */ /* 0x040fe40002781670 */
[----:B------:R-:W-:Y:S02]  /*62f0*/  ISETP.LT.OR P5, PT, R224, 0x1, P5 ;  /* 0x00000001e000780c */ /* 0x000fe40002fa1670 */
[----:B------:R-:W-:Y:S02]  /*6300*/  FSEL R136, R5, -INF , !P4 ;  /* 0xff80000005887808 */ /* 0x000fe40006000000 */
[C---:B------:R-:W-:Y:S02]  /*6310*/  ISETP.GT.AND P4, PT, R222.reuse, 0x10, P0 ;  /* 0x00000010de00780c */ /* 0x040fe40000784270 */
[----:B------:R-:W-:Y:S02]  /*6320*/  ISETP.GT.AND P6, PT, R222, 0x8, P0 ;  /* 0x00000008de00780c */ /* 0x000fe400007c4270 */
[----:B------:R-:W-:Y:S01]  /*6330*/  ISETP.LT.OR P4, PT, R224, 0x11, P4 ;  /* 0x00000011e000780c */ /* 0x000fe20002781670 */
[--C-:B-1----:R-:W-:Y:S01]  /*6340*/  IMAD.IADD R225, R225, 0x1, R0.reuse ;  /* 0x00000001e1e17824 */ /* 0x102fe200078e0200 */
[----:B------:R-:W-:Y:S01]  /*6350*/  FSEL R138, R4, -INF , !P5 ;  /* 0xff800000048a7808 */ /* 0x000fe20006800000 */
[----:B------:R-:W-:Y:S01]  /*6360*/  IMAD.IADD R223, R223, 0x1, R0 ;  /* 0x00000001dfdf7824 */ /* 0x000fe200078e0200 */
        /* <DEDUP_REMOVED lines=55> */
.L_x_1532:
[----:B------:R-:W-:Y:S04]  /*66e0*/  MOV R0, c[0x0][0x32c] ;  /* 0x0000cb0000007a02 */ /* 0x000fe80000000f00 */
[----:B------:R-:W-:Y:S11]  /*66f0*/  ISETP.NE.AND P4, PT, R0, 0x1, PT ;  /* 0x000000010000780c */ /* 0x000ff60003f85270 */
[----:B------:R-:W-:Y:S02]  /*6700*/  @!UPT UIADD3 URZ, URZ, URZ, URZ ;  /* 0x0000003f3f3ff290 */ /* 0x000fe4000fffe03f */
[----:B------:R-:W-:Y:S05]  /*6710*/  @P4 IMAD.HI.U32 R0, R5, c[0x0][0x330], RZ ;  /* 0x0000cc0005004a27 */ /* 0x000fea00078e00ff */
[----:B------:R-:W-:Y:S02]  /*6720*/  @P4 SHF.R.U32.HI R5, RZ, c[0x0][0x334], R0 ;  /* 0x0000cd00ff054a19 */ /* 0x000fe40000011600 */
.L_x_1533:
[----:B------:R-:W-:Y:S05]  /*6730*/  BSYNC B0 ;  /* 0x0000000000007941 */ /* 0x000fea0003800000 */
.L_x_1531:
[----:B------:R-:W-:Y:S04]  /*6740*/  IMAD.MOV.U32 R0, RZ, RZ, c[0x0][0x32c] ;  /* 0x0000cb00ff007624 */ /* 0x000fe800078e00ff */
[----:B------:R-:W-:Y:S04]  /*6750*/  IMAD R5, R5, R0, -UR20 ;  /* 0x8000001405057e24 */ /* 0x000fe8000f8e0200 */
[----:B------:R-:W-:Y:S05]  /*6760*/  IMAD.IADD R4, R5, 0x1, -R208 ;  /* 0x0000000105047824 */ /* 0x000fea00078e0ad0 */
[----:B------:R-:W-:Y:S02]  /*6770*/  IADD3 R0, R4, c[0x0][0x32c], RZ ;  /* 0x0000cb0004007a10 */ /* 0x000fe40007ffe0ff */
[----:B------:R-:W-:Y:S02]  /*6780*/  IMNMX R223, R223, R4, !PT ;  /* 0x00000004dfdf7217 */ /* 0x000fe40007800200 */
[----:B------:R-:W-:Y:S02]  /*6790*/  IMNMX R225, R225, R0, PT ;  /* 0x00000000e1e17217 */ /* 0x000fe40003800200 */
.L_x_1530:
[----:B------:R-:W-:Y:S01]  /*67a0*/  FMNMX.FTZ R5, R138, R3, !PT ;  /* 0x000000038a057209 */ /* 0x000fe20007810000 */
[----:B------:R-:W-:Y:S01]  /*67b0*/  UISETP.GT.AND UP0, UPT, UR14, UR17, UPT ;  /* 0x000000110e00728c */ /* 0x000fe2000bf04270 */
[C---:B------:R-:W-:Y:S01]  /*67c0*/  ISETP.GT.AND P6, PT, R223.reuse, RZ, P0 ;  /* 0x000000ffdf00720c */ /* 0x040fe200007c4270 */
[----:B------:R-:W-:Y:S01]  /*67d0*/  UIADD3 UR14, UR14, -0x1, URZ ;  /* 0xffffffff0e0e7890 */ /* 0x000fe2000fffe03f */
[----:B------:R-:W-:Y:S02]  /*67e0*/  FMNMX.FTZ R5, R136, R5, !PT ;  /* 0x0000000588057209 */ /* 0x000fe40007810000 */
[----:B------:R-:W-:Y:S02]  /*67f0*/  ISETP.GT.AND P5, PT, R223, 0x1, P0 ;  /* 0x00000001df00780c */ /* 0x000fe400007a4270 */
[----:B------:R-:W-:Y:S02]  /*6800*/  FMNMX.FTZ R5, R134, R5, !PT ;  /* 0x0000000586057209 */ /* 0x000fe40007810000 */
[C---:B------:R-:W-:Y:S02]  /*6810*/  ISETP.LT.OR P6, PT, R225.reuse, 0x1, P6 ;  /* 0x00000001e100780c */ /* 0x040fe400037c1670 */
        /* <DEDUP_REMOVED lines=57> */
[----:B------:R-:W-:Y:S02]  /*6bb0*/  ISETP.GT.AND P6, PT, R223, 0x30, P0 ;  /* 0x00000030df00780c */ /* 0x000fe400007c4270 */
        /* <DEDUP_REMOVED lines=395> */
.L_x_1525:
        /* <DEDUP_REMOVED lines=23> */
.L_x_1536:
[----:B------:R-:W-:Y:S02]  /*85e0*/  ULDC UR4, c[0x0][0x32c] ;  /* 0x0000cb0000047ab9 */ /* 0x000fe40000000800 */
[----:B------:R-:W-:-:S03]  /*85f0*/  UISETP.NE.AND UP0, UPT, UR4, 0x1, UPT ;  /* 0x000000010400788c */ /* 0x000fc6000bf05270 */
[----:B------:R-:W-:Y:S02]  /*8600*/  ULDC.64 UR4, c[0x0][0x330] ;  /* 0x0000cc0000047ab9 */ /* 0x000fe40000000a00 */
[----:B------:R-:W-:-:S07]  /*8610*/  UIMAD.WIDE.U32 UR20, UR7, UR4, URZ ;  /* 0x00000004071472a5 */ /* 0x000fce000f8e003f */
[----:B------:R-:W-:Y:S02]  /*8620*/  @UP0 UMOV UR17, UR21 ;  /* 0x0000001500110c82 */ /* 0x000fe40008000000 */
[----:B------:R-:W-:Y:S02]  /*8630*/  @UP0 USHF.R.U32.HI UR7, URZ, UR5, UR17 ;  /* 0x000000053f070299 */ /* 0x000fe40008011611 */
.L_x_1537:
[----:B------:R-:W-:Y:S02]  /*8640*/  ULDC UR4, c[0x0][0x32c] ;  /* 0x0000cb0000047ab9 */ /* 0x000fe40000000800 */
[----:B------:R-:W-:-:S04]  /*8650*/  UIMAD UR4, UR7, UR4, URZ ;  /* 0x00000004070472a4 */ /* 0x000fc8000f8e023f */
[----:B------:R-:W-:-:S04]  /*8660*/  UISETP.LT.AND UP0, UPT, UR6, UR4, UPT ;  /* 0x000000040600728c */ /* 0x000fc8000bf01270 */
[----:B------:R-:W-:-:S04]  /*8670*/  USEL UR6, UR6, UR4, !UP0 ;  /* 0x0000000406067287 */ /* 0x000fc8000c000000 */
.L_x_1535:
        /* <DEDUP_REMOVED lines=22> */
.L_x_1539:
        /* <DEDUP_REMOVED lines=21> */
[----:B------:R-:W-:Y:S02]  /*8930*/  @!P0 LEA R168, P4, R0, c[0x0][0x1f8], 0x1 ;  /* 0x00007e0000a88a11 */ /* 0x000fe400078808ff */
        /* <DEDUP_REMOVED lines=14> */
[----:B------:R-:W-:Y:S01]  /*8a20*/  @!P0 IADD3.X R25, R218, UR14, RZ, P6, !PT ;  /* 0x0000000eda198c10 */ /* 0x000fe2000b7fe4ff */
        /* <DEDUP_REMOVED lines=257> */
[----:B------:R-:W-:Y:S01]  /*9a40*/  @P0 LEA R150, P6, R4, c[0x0][0x1c8], 0x1 ;  /* 0x0000720004960a11 */ /* 0x000fe200078c08ff */
[C---:B------:R-:W-:Y:S01]  /*9a50*/  FMUL.FTZ R101, R3.reuse, R101 ;  /* 0x0000006503657220 */ /* 0x040fe20000410000 */
        /* <DEDUP_REMOVED lines=359> */
.L_x_1538:
        /* <DEDUP_REMOVED lines=18> */
.L_x_1549:
        /* <DEDUP_REMOVED lines=214> */
[C---:B------:R-:W-:Y:S04]  /*bf50*/  HMMA.16816.F32 R16, R136.reuse, R142, R16 ;  /* 0x0000008e8810723c */ /* 0x040fe80000001810 */
[----:B------:R-:W-:Y:S02]  /*bf60*/  @P4 SHF.R.U32.HI R0, RZ, c[0x0][0x2cc], R140 ;  /* 0x0000b300ff004a19 */ /* 0x000fe4000001168c */
[----:B------:R-:W2:Y:S01]  /*bf70*/  LDSM.16.M88.4 R140, [R184+0x5800] ;  /* 0x00580000b88c783b */ /* 0x000ea20000000200 */
[----:B------:R-:W-:Y:S01]  /*bf80*/  @P0 IADD3 R152, P5, R216, UR7, RZ ;  /* 0x00000007d8980c10 */ /* 0x000fe2000ffbe0ff */
[----:B------:R-:W-:Y:S04]  /*bf90*/  DEPBAR.LE SB0, 0x0 ;  /* 0x000080000000791a */ /* 0x000fe80000000000 */
[----:B------:R-:W-:Y:S01]  /*bfa0*/  BAR.SYNC.DEFER_BLOCKING 0x0 ;  /* 0x0000000000007b1d */ /* 0x000fe20000010000 */
[----:B------:R-:W-:Y:S01]  /*bfb0*/  @P0 IADD3 R154, P4, R214, UR7, RZ ;  /* 0x00000007d69a0c10 */ /* 0x000fe2000ff9e0ff */
[C---:B-1----:R-:W-:Y:S05]  /*bfc0*/  HMMA.16816.F32 R20, R136.reuse, R132, R20 ;  /* 0x000000848814723c */ /* 0x042fea0000001814 */
[----:B------:R-:W-:Y:S02]  /*bfd0*/  @P0 IADD3.X R147, R215, UR6, RZ, P5, !PT ;  /* 0x00000006d7930c10 */ /* 0x000fe4000affe4ff */
[C---:B------:R-:W-:Y:S01]  /*bfe0*/  @P0 LEA R148, P5, R152.reuse, c[0x0][0x1c8], 0x1 ;  /* 0x0000720098940a11 */ /* 0x040fe200078a08ff */
[C---:B------:R-:W-:Y:S04]  /*bff0*/  HMMA.16816.F32 R24, R136.reuse, R134, R24 ;  /* 0x000000868818723c */ /* 0x040fe80000001818 */
[----:B------:R-:W-:Y:S02]  /*c000*/  @P0 LEA.HI.X R149, R152, c[0x0][0x1cc], R147, 0x1, P5 ;  /* 0x0000730098950a11 */ /* 0x000fe400028f0c93 */
[----:B------:R-:W-:Y:S01]  /*c010*/  @P0 IADD3.X R153, R213, UR6, RZ, P4, !PT ;  /* 0x00000006d5990c10 */ /* 0x000fe2000a7fe4ff */
[----:B------:R-:W-:Y:S01]  /*c020*/  @UP3 UIADD3.X UR6, UR12, UR6, URZ, UP0, !UPT ;  /* 0x000000060c063290 */ /* 0x000fe200087fe43f */
[C---:B------:R-:W-:Y:S04]  /*c030*/  @P0 LEA R146, P4, R154.reuse, c[0x0][0x1c8], 0x1 ;  /* 0x000072009a920a11 */ /* 0x040fe800078808ff */
[----:B------:R-:W-:Y:S01]  /*c040*/  @P0 LEA.HI.X R147, R154, c[0x0][0x1cc], R153, 0x1, P4 ;  /* 0x000073009a930a11 */ /* 0x000fe200020f0c99 */
[----:B------:R-:W-:Y:S01]  /*c050*/  @!PT LDS RZ, [RZ] ;  /* 0x00000000fffff984 */ /* 0x000fe20000000800 */
[----:B------:R-:W-:Y:S01]  /*c060*/  @!PT LDS RZ, [RZ] ;  /* 0x00000000fffff984 */ /* 0x000fe20000000800 */
[----:B------:R-:W-:Y:S01]  /*c070*/  @!PT LDS RZ, [RZ] ;  /* 0x00000000fffff984 */ /* 0x000fe20000000800 */
[----:B------:R1:W-:Y:S01]  /*c080*/  @P0 LDGSTS.E.BYPASS.LTC128B.128 [R199+0x6100], [R150.64], !P3 ;  /* 0x0610000096c70fae */ /* 0x0003e2000d901d52 */
[----:B------:R-:W-:Y:S02]  /*c090*/  @P0 IADD3.X R133, R211, UR6, RZ, P6, !PT ;  /* 0x00000006d3850c10 */ /* 0x000fe4000b7fe4ff */
[----:B------:R-:W-:Y:S02]  /*c0a0*/  @P0 LEA R158, P6, R144, c[0x0][0x1c8], 0x1 ;  /* 0x00007200909e0a11 */ /* 0x000fe400078c08ff */
[----:B------:R1:W-:Y:S01]  /*c0b0*/  @P0 LDGSTS.E.BYPASS.LTC128B.128 [R199+0x8100], [R148.64], !P2 ;  /* 0x0810000094c70fae */ /* 0x0003e2000d101d52 */
[----:B------:R-:W-:Y:S02]  /*c0c0*/  @P0 IADD3 R145, P5, R216, UR17, RZ ;  /* 0x00000011d8910c10 */ /* 0x000fe4000ffbe0ff */
[----:B------:R-:W-:Y:S01]  /*c0d0*/  @P0 LEA.HI.X R159, R144, c[0x0][0x1cc], R133, 0x1, P6 ;  /* 0x00007300909f0a11 */ /* 0x000fe200030f0c85 */
[----:B------:R-:W-:Y:S01]  /*c0e0*/  IMAD.U32 R133, RZ, RZ, UR16 ;  /* 0x00000010ff857e24 */ /* 0x000fe2000f8e00ff */
[----:B------:R1:W-:Y:S01]  /*c0f0*/  @P0 LDGSTS.E.BYPASS.LTC128B.128 [R199+0xa100], [R146.64], !P1 ;  /* 0x0a10000092c70fae */ /* 0x0003e2000c901d52 */
[----:B------:R-:W-:Y:S01]  /*c100*/  @P0 IADD3.X R132, R215, UR6, RZ, P5, !PT ;  /* 0x00000006d7840c10 */ /* 0x000fe2000affe4ff */
[C---:B--2---:R-:W-:Y:S03]  /*c110*/  HMMA.16816.F32 R28, R136.reuse, R140, R28 ;  /* 0x0000008c881c723c */ /* 0x044fe6000000181c */
[----:B------:R1:W-:Y:S01]  /*c120*/  @P0 LDGSTS.E.BYPASS.LTC128B.128 [R199+0x7100], [R158.64], !P3 ;  /* 0x071000009ec70fae */ /* 0x0003e2000d901d52 */
[C---:B------:R-:W-:Y:S02]  /*c130*/  @P0 LEA R156, P5, R145.reuse, c[0x0][0x1c8], 0x1 ;  /* 0x00007200919c0a11 */ /* 0x040fe400078a08ff */
[----:B------:R-:W-:Y:S02]  /*c140*/  @P0 IADD3 R153, P4, R214, UR17, RZ ;  /* 0x00000011d6990c10 */ /* 0x000fe4000ff9e0ff */
[----:B------:R-:W-:Y:S01]  /*c150*/  @P0 LEA.HI.X R157, R145, c[0x0][0x1cc], R132, 0x1, P5 ;  /* 0x00007300919d0a11 */ /* 0x000fe200028f0c84 */
[----:B------:R-:W-:Y:S01]  /*c160*/  HMMA.16816.F32 R32, R136, R142, R32 ;  /* 0x0000008e8820723c */ /* 0x000fe20000001820 */
[----:B------:R-:W2:Y:S02]  /*c170*/  SHFL.IDX PT, R132, R0, RZ, 0x1c1f ;  /* 0x001c1fff00847589 */ /* 0x000ea400000e0000 */
[----:B------:R-:W-:Y:S01]  /*c180*/  @P0 IADD3.X R152, R213, UR6, RZ, P4, !PT ;  /* 0x00000006d5980c10 */ /* 0x000fe2000a7fe4ff */
[----:B------:R-:W-:Y:S01]  /*c190*/  USHF.L.U32 UR6, UR14, 0x6, URZ ;  /* 0x000000060e067899 */ /* 0x000fe2000800063f */
[C---:B------:R-:W-:Y:S01]  /*c1a0*/  @P0 LEA R154, P4, R153.reuse, c[0x0][0x1c8], 0x1 ;  /* 0x00007200999a0a11 */ /* 0x040fe200078808ff */
[----:B------:R1:W-:Y:S03]  /*c1b0*/  @P0 LDGSTS.E.BYPASS.LTC128B.128 [R199+0x9100], [R156.64], !P2 ;  /* 0x091000009cc70fae */ /* 0x0003e6000d101d52 */
[----:B------:R-:W-:Y:S03]  /*c1c0*/  @P0 LEA.HI.X R155, R153, c[0x0][0x1cc], R152, 0x1, P4 ;  /* 0x00007300999b0a11 */ /* 0x000fe600020f0c98 */
[----:B------:R-:W-:Y:S02]  /*c1d0*/  IMAD.U32 R135, RZ, RZ, UR6 ;  /* 0x00000006ff877e24 */ /* 0x000fe4000f8e00ff */
[----:B------:R1:W-:Y:S01]  /*c1e0*/  @P0 LDGSTS.E.BYPASS.LTC128B.128 [R199+0xb100], [R154.64], !P1 ;  /* 0x0b1000009ac70fae */ /* 0x0003e2000c901d52 */
[----:B------:R-:W-:Y:S02]  /*c1f0*/  PLOP3.LUT P0, PT, PT, PT, UP1, 0x40, 0x0 ;  /* 0x000000000000781c */ /* 0x000fe40003f0e818 */
[----:B------:R-:W-:Y:S02]  /*c200*/  IADD3 R134, -R208, 0x1, -R135 ;  /* 0x00000001d0867810 */ /* 0x000fe40007ffe987 */
[----:B------:R-:W0:Y:S02]  /*c210*/  LDGDEPBAR ;  /* 0x00000000000079af */ /* 0x000e240000000000 */
[----:B------:R-:W-:Y:S04]  /*c220*/  IADD3 R133, -R133, UR9, R134 ;  /* 0x0000000985857c10 */ /* 0x000fe8000fffe186 */
[C---:B------:R-:W-:Y:S02]  /*c230*/  IADD3 R135, R133.reuse, c[0x0][0x328], RZ ;  /* 0x0000ca0085877a10 */ /* 0x040fe40007ffe0ff */
[----:B------:R-:W-:Y:S03]  /*c240*/  IADD3 R133, R133, UR15, RZ ;  /* 0x0000000f85857c10 */ /* 0x000fe6000fffe0ff */
[--C-:B--2---:R-:W-:Y:S02]  /*c250*/  IMAD.IADD R139, R135, 0x1, R132.reuse ;  /* 0x00000001878b7824 */ /* 0x104fe400078e0284 */
[----:B------:R-:W-:Y:S01]  /*c260*/  IMAD.IADD R137, R133, 0x1, R132 ;  /* 0x0000000185897824 */ /* 0x000fe200078e0284 */
        /* <DEDUP_REMOVED lines=15> */
.L_x_1543:
[----:B------:R-:W-:Y:S04]  /*c360*/  MOV R132, c[0x0][0x32c] ;  /* 0x0000cb0000847a02 */ /* 0x000fe80000000f00 */
[----:B------:R-:W-:Y:S11]  /*c370*/  ISETP.NE.AND P0, PT, R132, 0x1, PT ;  /* 0x000000018400780c */ /* 0x000ff60003f05270 */
[----:B------:R-:W-:Y:S02]  /*c380*/  @!UPT UIADD3 URZ, URZ, URZ, URZ ;  /* 0x0000003f3f3ff290 */ /* 0x000fe4000fffe03f */
[----:B------:R-:W-:Y:S05]  /*c390*/  @P0 IMAD.HI.U32 R132, R141, c[0x0][0x330], RZ ;  /* 0x0000cc008d840a27 */ /* 0x000fea00078e00ff */
[----:B------:R-:W-:Y:S02]  /*c3a0*/  @P0 SHF.R.U32.HI R141, RZ, c[0x0][0x334], R132 ;  /* 0x0000cd00ff8d0a19 */ /* 0x000fe40000011684 */
.L_x_1544:
[----:B------:R-:W-:Y:S05]  /*c3b0*/  BSYNC B0 ;  /* 0x0000000000007941 */ /* 0x000fea0003800000 */
.L_x_1542:
[----:B------:R-:W-:Y:S04]  /*c3c0*/  IMAD.MOV.U32 R132, RZ, RZ, c[0x0][0x32c] ;  /* 0x0000cb00ff847624 */ /* 0x000fe800078e00ff */
[----:B------:R-:W-:Y:S04]  /*c3d0*/  IMAD R141, R141, R132, -UR6 ;  /* 0x800000068d8d7e24 */ /* 0x000fe8000f8e0284 */
[----:B------:R-:W-:Y:S05]  /*c3e0*/  IMAD.IADD R134, R141, 0x1, -R208 ;  /* 0x000000018d867824 */ /* 0x000fea00078e0ad0 */
[----:B------:R-:W-:Y:S02]  /*c3f0*/  IADD3 R132, R134, c[0x0][0x32c], RZ ;  /* 0x0000cb0086847a10 */ /* 0x000fe40007ffe0ff */
[----:B------:R-:W-:Y:S02]  /*c400*/  IMNMX R137, R137, R134, !PT ;  /* 0x0000008689897217 */ /* 0x000fe40007800200 */
[----:B------:R-:W-:Y:S02]  /*c410*/  IMNMX R139, R139, R132, PT ;  /* 0x000000848b8b7217 */ /* 0x000fe40003800200 */
.L_x_1541:
        /* <DEDUP_REMOVED lines=69> */
.L_x_1547:
[----:B------:R-:W-:Y:S04]  /*c870*/  MOV R5, c[0x0][0x32c] ;  /* 0x0000cb0000057a02 */ /* 0x000fe80000000f00 */
[----:B------:R-:W-:Y:S11]  /*c880*/  ISETP.NE.AND P4, PT, R5, 0x1, PT ;  /* 0x000000010500780c */ /* 0x000ff60003f85270 */
[----:B------:R-:W-:Y:S02]  /*c890*/  @!UPT UIADD3 URZ, URZ, URZ, URZ ;  /* 0x0000003f3f3ff290 */ /* 0x000fe4000fffe03f */
[----:B------:R-:W-:Y:S05]  /*c8a0*/  @P4 IMAD.HI.U32 R5, R12, c[0x0][0x330], RZ ;  /* 0x0000cc000c054a27 */ /* 0x000fea00078e00ff */
[----:B------:R-:W-:Y:S02]  /*c8b0*/  @P4 SHF.R.U32.HI R12, RZ, c[0x0][0x334], R5 ;  /* 0x0000cd00ff0c4a19 */ /* 0x000fe40000011605 */
.L_x_1548:
[----:B------:R-:W-:Y:S05]  /*c8c0*/  BSYNC B0 ;  /* 0x0000000000007941 */ /* 0x000fea0003800000 */
.L_x_1546:
[----:B------:R-:W-:Y:S04]  /*c8d0*/  IMAD.MOV.U32 R5, RZ, RZ, c[0x0][0x32c] ;  /* 0x0000cb00ff057624 */ /* 0x000fe800078e00ff */
[----:B------:R-:W-:Y:S04]  /*c8e0*/  IMAD R5, R12, R5, -UR6 ;  /* 0x800000060c057e24 */ /* 0x000fe8000f8e0205 */
[----:B------:R-:W-:Y:S05]  /*c8f0*/  IMAD.IADD R9, R5, 0x1, -R208 ;  /* 0x0000000105097824 */ /* 0x000fea00078e0ad0 */
[----:B------:R-:W-:Y:S02]  /*c900*/  IADD3 R5, R9, c[0x0][0x32c], RZ ;  /* 0x0000cb0009057a10 */ /* 0x000fe40007ffe0ff */
[----:B------:R-:W-:Y:S02]  /*c910*/  IMNMX R4, R4, R9, !PT ;  /* 0x0000000904047217 */ /* 0x000fe40007800200 */
[----:B------:R-:W-:Y:S02]  /*c920*/  IMNMX R0, R0, R5, PT ;  /* 0x0000000500007217 */ /* 0x000fe40003800200 */
.L_x_1545:
        /* <DEDUP_REMOVED lines=460> */
.L_x_1540:
        /* <DEDUP_REMOVED lines=123> */
.L_x_1507:
        /* <DEDUP_REMOVED lines=151> */
.L_x_1551:
        /* <DEDUP_REMOVED lines=139> */
.L_x_1553:
[----:B--2---:R-:W-:Y:S05]  /*ffc0*/  BSYNC B0 ;  /* 0x0000000000007941 */ /* 0x004fea0003800000 */
.L_x_1552:
        /* <DEDUP_REMOVED lines=23> */
.L_x_1555:
[----:B------:R-:W-:Y:S05]  /*10140*/  BSYNC B0 ;  /* 0x0000000000007941 */ /* 0x000fea0003800000 */
.L_x_1554:
        /* <DEDUP_REMOVED lines=23> */
.L_x_1557:
[----:B------:R-:W-:Y:S05]  /*102c0*/  BSYNC B0 ;  /* 0x0000000000007941 */ /* 0x000fea0003800000 */
.L_x_1556:
        /* <DEDUP_REMOVED lines=24> */
.L_x_1550:
        /* <DEDUP_REMOVED lines=18> */
.L_x_1558:
        /* <DEDUP_REMOVED lines=42> */
.L_x_1560:
[----:B------:R-:W-:Y:S05]  /*10810*/  BSYNC B0 ;  /* 0x0000000000007941 */ /* 0x000fea0003800000 */
.L_x_1559:
        /* <DEDUP_REMOVED lines=66> */
.L_x_1562:
[----:B------:R-:W-:Y:S05]  /*10c40*/  BSYNC B0 ;  /* 0x0000000000007941 */ /* 0x000fea0003800000 */
.L_x_1561:
        /* <DEDUP_REMOVED lines=21> */
.L_x_1564:
[----:B------:R-:W-:Y:S05]  /*10da0*/  BSYNC B0 ;  /* 0x0000000000007941 */ /* 0x000fea0003800000 */
.L_x_1563:
        /* <DEDUP_REMOVED lines=21> */
.L_x_1566:
[----:B------:R-:W-:Y:S05]  /*10f00*/  BSYNC B0 ;  /* 0x0000000000007941 */ /* 0x000fea0003800000 */
.L_x_1565:
        /* <DEDUP_REMOVED lines=22> */
.L_x_1567:
        /* <DEDUP_REMOVED lines=9> */
.L_x_2592:


//--------------------- .text._ZN7cutlass13device_kernelIN5flash19enable_sm80_to_sm89INS1_16FlashAttnFwdSm80INS1_25CollectiveMainloopFwdSm80ILi8ELi1ELb0EN4cute5tupleIJNS5_1CILi128EEENS7_ILi64EEENS7_ILi192EEEEEELi192ENS_6half_tEfNS_4arch4Sm80ELb0ELb1ELb0ELb1ELb0ELb1ELb1ELb0EEENS1_21CollectiveEpilogueFwdINS6_IJS8_SA_S9_EEENS6_IJNS7_ILi1EEESI_SI_EEESC_SE_Li256ELb1ELb1ELb0ELb0EEENS1_19SingleTileSchedulerILb1ELb0ELb1ELi128EEEEEEEEEvNT_6ParamsE --------------------------
	.section	.text._ZN7cutlass13device_kernelIN5flash19enable_sm80_to_sm89INS1_16FlashAttnFwdSm80INS1_25CollectiveMainloopFwdSm80ILi8ELi1ELb0EN4cute5tupleIJNS5_1CILi128EEENS7_ILi64EEENS7_ILi192EEEEEELi192ENS_6half_tEfNS_4arch4Sm80ELb0ELb1ELb0ELb1ELb0ELb1ELb1ELb0EEENS1_21CollectiveEpilogueFwdINS6_IJS8_SA_S9_EEENS6_IJNS7_ILi1EEESI_SI_EEESC_SE_Li256ELb1ELb1ELb0ELb0EEENS1_19SingleTileSchedulerILb1ELb0ELb1ELi128EEEEEEEEEvNT_6ParamsE,"ax",@progbits
	.sectioninfo	@"SHI_REGISTERS=241"
	.align	128
.text._ZN7cutlass13device_kernelIN5flash19enable_sm80_to_sm89INS1_16FlashAttnFwdSm80INS1_25CollectiveMainloopFwdSm80ILi8ELi1ELb0EN4cute5tupleIJNS5_1CILi128EEENS7_ILi64EEENS7_ILi192EEEEEELi192ENS_6half_tEfNS_4arch4Sm80ELb0ELb1ELb0ELb1ELb0ELb1ELb1ELb0EEENS1_21CollectiveEpilogueFwdINS6_IJS8_SA_S9_EEENS6_IJNS7_ILi1EEESI_SI_EEESC_SE_Li256ELb1ELb1ELb0ELb0EEENS1_19SingleTileSchedulerILb1ELb0ELb1ELi128EEEEEEEEEvNT_6ParamsE:
        .type           _ZN7cutlass13device_kernelIN5flash19enable_sm80_to_sm89INS1_16FlashAttnFwdSm80INS1_25CollectiveMainloopFwdSm80ILi8ELi1ELb0EN4cute5tupleIJNS5_1CILi128EEENS7_ILi64EEENS7_ILi192EEEEEELi192ENS_6half_tEfNS_4arch4Sm80ELb0ELb1ELb0ELb1ELb0ELb1ELb1ELb0EEENS1_21CollectiveEpilogueFwdINS6_IJS8_SA_S9_EEENS6_IJNS7_ILi1EEESI_SI_EEESC_SE_Li256ELb1ELb1ELb0ELb0EEENS1_19SingleTileSchedulerILb1ELb0ELb1ELi128EEEEEEEEEvNT_6ParamsE,@function
        .size           _ZN7cutlass13device_kernelIN5flash19enable_sm80_to_sm89INS1_16FlashAttnFwdSm80INS1_25CollectiveMainloopFwdSm80ILi8ELi1ELb0EN4cute5tupleIJNS5_1CILi128EEENS7_ILi64EEENS7_ILi192EEEEEELi192ENS_6half_tEfNS_4arch4Sm80ELb0ELb1ELb0ELb1ELb0ELb1ELb1ELb0EEENS1_21CollectiveEpilogueFwdINS6_IJS8_SA_S9_EEENS6_IJNS7_ILi1EEESI_SI_EEESC_SE_Li256ELb1ELb1ELb0ELb0EEENS1_19SingleTileSchedulerILb1ELb0ELb1ELi128EEEEEEEEEvNT_6ParamsE,(.L_x_2593 - _ZN7cutlass13device_kernelIN5flash19enable_sm80_to_sm89INS1_16FlashAttnFwdSm80INS1_25CollectiveMainloopFwdSm80ILi8ELi1ELb0EN4cute5tupleIJNS5_1CILi128EEENS7_ILi64EEENS7_ILi192EEEEEELi192ENS_6half_tEfNS_4arch4Sm80ELb0ELb1ELb0ELb1ELb0ELb1ELb1ELb0EEENS1_21CollectiveEpilogueFwdINS6_IJS8_SA_S9_EEENS6_IJNS7_ILi1EEESI_SI_EEESC_SE_Li256ELb1ELb1ELb0ELb0EEENS1_19SingleTileSchedulerILb1ELb0ELb1ELi128EEEEEEEEEvNT_6ParamsE)
        .other          _ZN7cutlass13device_kernelIN5flash19enable_sm80_to_sm89INS1_16FlashAttnFwdSm80INS1_25CollectiveMainloopFwdSm80ILi8ELi1ELb0EN4cute5tupleIJNS5_1CILi128EEENS7_ILi64EEENS7_ILi192EEEEEELi192ENS_6half_tEfNS_4arch4Sm80ELb0ELb1ELb0ELb1ELb0ELb1ELb1ELb0EEENS1_21CollectiveEpilogueFwdINS6_IJS8_SA_S9_EEENS6_IJNS7_ILi1EEESI_SI_EEESC_SE_Li256ELb1ELb1ELb0ELb0EEENS1_19SingleTileSchedulerILb1ELb0ELb1ELi128EEEEEEEEEvNT_6ParamsE,@"STO_CUDA_ENTRY STV_DEFAULT"
_ZN7cutlass13device_kernelIN5flash19enable_sm80_to_sm89INS1_16FlashAttnFwdSm80INS1_25CollectiveMainloopFwdSm80ILi8ELi1ELb0EN4cute5tupleIJNS5_1CILi128EEENS7_ILi64EEENS7_ILi192EEEEEELi192ENS_6half_tEfNS_4arch4Sm80ELb0ELb1ELb0ELb1ELb0ELb1ELb1ELb0EEENS1_21CollectiveEpilogueFwdINS6_IJS8_SA_S9_EEENS6_IJNS7_ILi1EEESI_SI_EEESC_SE_Li256ELb1ELb1ELb0ELb0EEENS1_19SingleTileSchedulerILb1ELb0ELb1ELi128EEEEEEEEEvNT_6ParamsE:
        /* <DEDUP_REMOVED lines=20> */
.L_x_1569:
        /* <DEDUP_REMOVED lines=13> */
.L_x_1571:
[----:B------:R-:W-:Y:S02]  /*0210*/  ULDC UR5, c[0x0][0x54c] ;  /* 0x0001530000057ab9 */ /* 0x000fe40000000800 */
.L_x_1570:
[----:B------:R-:W-:Y:S02]  /*0220*/  ULDC UR4, c[0x0][0x548] ;  /* 0x0001520000047ab9 */ /* 0x000fe40000000800 */
[----:B------:R-:W-:-:S02]  /*0230*/  USHF.L.U32 UR18, UR16, 0x7, URZ ;  /* 0x0000000710127899 */ /* 0x000fc4000800063f */
[----:B------:R-:W-:-:S04]  /*0240*/  UIMAD UR4, UR5, UR4, URZ ;  /* 0x00000004050472a4 */ /* 0x000fc8000f8e023f */
[----:B------:R-:W-:-:S04]  /*0250*/  UISETP.GE.AND UP0, UPT, UR18, UR4, UPT ;  /* 0x000000041200728c */ /* 0x000fc8000bf06270 */
[----:B------:R-:W-:Y:S01]  /*0260*/  USEL UR24, UR24, 0xffffffff, !UP0 ;  /* 0xffffffff18187887 */ /* 0x000fe2000c000000 */
[----:B------:R-:W-:Y:S05]  /*0270*/  BRA `(.L_x_1572) ;  /* 0x000001b000007947 */ /* 0x000fea0003800000 */
.L_x_1568:
        /* <DEDUP_REMOVED lines=8> */
.L_x_1573:
        /* <DEDUP_REMOVED lines=13> */
.L_x_1575:
[----:B------:R-:W-:Y:S02]  /*03d0*/  ULDC UR5, c[0x0][0x54c] ;  /* 0x0001530000057ab9 */ /* 0x000fe40000000800 */
.L_x_1574:
[----:B------:R-:W-:Y:S02]  /*03e0*/  ULDC UR4, c[0x0][0x548] ;  /* 0x0001520000047ab9 */ /* 0x000fe40000000800 */
[----:B------:R-:W-:-:S02]  /*03f0*/  USHF.L.U32 UR18, UR16, 0x7, URZ ;  /* 0x0000000710127899 */ /* 0x000fc4000800063f */
[----:B------:R-:W-:-:S04]  /*0400*/  UIMAD UR4, UR5, UR4, URZ ;  /* 0x00000004050472a4 */ /* 0x000fc8000f8e023f */
[----:B------:R-:W-:-:S04]  /*0410*/  UISETP.GE.AND UP0, UPT, UR18, UR4, UPT ;  /* 0x000000041200728c */ /* 0x000fc8000bf06270 */
[----:B------:R-:W-:-:S06]  /*0420*/  USEL UR24, UR24, 0xffffffff, !UP0 ;  /* 0xffffffff18187887 */ /* 0x000fcc000c000000 */
.L_x_1572:
        /* <DEDUP_REMOVED lines=65> */
.L_x_1576:
        /* <DEDUP_REMOVED lines=10> */
.L_x_1577:
[----:B------:R-:W-:Y:S05]  /*08e0*/  @!P2 BRA `(.L_x_1578) ;  /* 0x000000500000a947 */ /* 0x000fea0003800000 */
[----:B-1----:R-:W2:Y:S04]  /*08f0*/  LDG.E R0, [R8.64] ;  /* 0x0000001c08007981 */ /* 0x002ea8000c1e1900 */
[----:B----4-:R-:W4:Y:S01]  /*0900*/  LDG.E R2, [R8.64+0x4] ;  /* 0x0000041c08027981 */ /* 0x010f22000c1e1900 */
[----:B--2---:R-:W1:Y:S08]  /*0910*/  R2UR UR37, R0 ;  /* 0x00000000002573c2 */ /* 0x004e7000000e0000 */
[----:B----4-:R-:W1:Y:S02]  /*0920*/  R2UR UR4, R2 ;  /* 0x00000000020473c2 */ /* 0x010e6400000e0000 */
[----:B-1----:R-:W-:-:S06]  /*0930*/  UIADD3 UR37, -UR37, UR4, URZ ;  /* 0x0000000425257290 */ /* 0x002fcc000fffe13f */
.L_x_1578:
        /* <DEDUP_REMOVED lines=10> */
[----:B------:R-:W-:-:S05]  /*09e0*/  IMAD.U32 R5, RZ, RZ, UR5 ;  /* 0x00000005ff057e24 */ /* 0x000fca000f8e00ff */
[----:B------:R1:W5:Y:S01]  /*09f0*/  @P1 LDG.E R79, [R4.64] ;  /* 0x0000001c044f1981 */ /* 0x000362000c1e1900 */
[----:B------:R-:W-:Y:S02]  /*0a00*/  ULDC UR4, c[0x0][0x2c4] ;  /* 0x0000b10000047ab9 */ /* 0x000fe40000000800 */
[----:B------:R-:W-:Y:S02]  /*0a10*/  UISETP.NE.AND UP3, UPT, UR4, 0x1, UPT ;  /* 0x000000010400788c */ /* 0x000fe4000bf65270 */
[----:B---3--:R-:W-:Y:S02]  /*0a20*/  UIADD3 UR8, -UR20, UR37, URZ ;  /* 0x0000002514087290 */ /* 0x008fe4000fffe13f */
[----:B------:R-:W-:-:S07]  /*0a30*/  ULDC.64 UR4, c[0x0][0x2c8] ;  /* 0x0000b20000047ab9 */ /* 0x000fce0000000a00 */
        /* <DEDUP_REMOVED lines=26> */
.L_x_1580:
[----:B------:R-:W-:Y:S02]  /*0be0*/  UISETP.NE.AND UP0, UPT, UR5, 0x1, UPT ;  /* 0x000000010500788c */ /* 0x000fe4000bf05270 */
[----:B------:R-:W-:Y:S02]  /*0bf0*/  ULDC.64 UR6, c[0x0][0x330] ;  /* 0x0000cc0000067ab9 */ /* 0x000fe40000000a00 */
[----:B------:R-:W-:-:S07]  /*0c00*/  UIMAD.WIDE.U32 UR26, UR4, UR6, URZ ;  /* 0x00000006041a72a5 */ /* 0x000fce000f8e003f */
[----:B------:R-:W-:Y:S02]  /*0c10*/  @UP0 UMOV UR9, UR27 ;  /* 0x0000001b00090c82 */ /* 0x000fe40008000000 */
[----:B------:R-:W-:Y:S02]  /*0c20*/  @UP0 USHF.R.U32.HI UR4, URZ, UR7, UR9 ;  /* 0x000000073f040299 */ /* 0x000fe40008011609 */
.L_x_1581:
[----:B------:R-:W-:Y:S02]  /*0c30*/  ULDC UR6, c[0x0][0x32c] ;  /* 0x0000cb0000067ab9 */ /* 0x000fe40000000800 */
[----:B------:R-:W-:-:S04]  /*0c40*/  UIMAD UR6, UR4, UR5, UR6 ;  /* 0x00000005040672a4 */ /* 0x000fc8000f8e0206 */
[----:B------:R-:W-:-:S04]  /*0c50*/  UISETP.LT.AND UP0, UPT, UR17, UR6, UPT ;  /* 0x000000061100728c */ /* 0x000fc8000bf01270 */
[----:B------:R-:W-:-:S03]  /*0c60*/  USEL UR17, UR17, UR6, UP0 ;  /* 0x0000000611117287 */ /* 0x000fc60008000000 */
.L_x_1579:
        /* <DEDUP_REMOVED lines=25> */
.L_x_1583:
[----:B------:R-:W-:-:S03]  /*0e00*/  UISETP.NE.AND UP0, UPT, UR5, 0x1, UPT ;  /* 0x000000010500788c */ /* 0x000fc6000bf05270 */
[----:B------:R-:W-:Y:S02]  /*0e10*/  ULDC.64 UR4, c[0x0][0x330] ;  /* 0x0000cc0000047ab9 */ /* 0x000fe40000000a00 */
[----:B------:R-:W-:-:S07]  /*0e20*/  UIMAD.WIDE.U32 UR26, UR7, UR4, URZ ;  /* 0x00000004071a72a5 */ /* 0x000fce000f8e003f */
[----:B------:R-:W-:Y:S02]  /*0e30*/  @UP0 UMOV UR25, UR27 ;  /* 0x0000001b00190c82 */ /* 0x000fe40008000000 */
[----:B------:R-:W-:Y:S02]  /*0e40*/  @UP0 USHF.R.U32.HI UR7, URZ, UR5, UR25 ;  /* 0x000000053f070299 */ /* 0x000fe40008011619 */
.L_x_1584:
[----:B------:R-:W-:Y:S02]  /*0e50*/  ULDC UR4, c[0x0][0x32c] ;  /* 0x0000cb0000047ab9 */ /* 0x000fe40000000800 */
[----:B------:R-:W-:-:S04]  /*0e60*/  UIMAD UR4, UR7, UR4, URZ ;  /* 0x00000004070472a4 */ /* 0x000fc8000f8e023f */
[----:B------:R-:W-:-:S04]  /*0e70*/  UISETP.LT.AND UP0, UPT, UR6, UR4, UPT ;  /* 0x000000040600728c */ /* 0x000fc8000bf01270 */
[----:B------:R-:W-:Y:S02]  /*0e80*/  USEL UR6, UR6, UR4, !UP0 ;  /* 0x0000000406067287 */ /* 0x000fe4000c000000 */
.L_x_1582:
        /* <DEDUP_REMOVED lines=40> */
[----:B------:R-:W2:Y:S01]  /*1110*/  @P6 LDG.E R0, [R10.64] ;  /* 0x0000001c0a006981 */ /* 0x000ea2000c1e1900 */
[----:B------:R-:W-:Y:S01]  /*1120*/  UIMAD UR4, UR14, UR4, URZ ;  /* 0x000000040e0472a4 */ /* 0x000fe2000f8e023f */
[----:B------:R-:W-:Y:S01]  /*1130*/  IMAD.U32 R3, RZ, RZ, UR17 ;  /* 0x00000011ff037e24 */ /* 0x000fe2000f8e00ff */
[----:B------:R-:W-:Y:S01]  /*1140*/  SHF.R.S32.HI R9, RZ, 0x3, R7 ;  /* 0x00000003ff097819 */ /* 0x000fe20000011407 */
[----:B------:R-:W-:Y:S01]  /*1150*/  USHF.R.S32.HI UR13, URZ, 0x1f, UR24 ;  /* 0x0000001f3f0d7899 */ /* 0x000fe20008011418 */
[----:B------:R-:W-:Y:S01]  /*1160*/  LOP3.LUT R7, R7, 0x1ffffff8, RZ, 0xc0, !PT ;  /* 0x1ffffff807077812 */ /* 0x000fe200078ec0ff */
[----:B------:R-:W-:Y:S01]  /*1170*/  UIMAD UR6, UR15, UR5, UR4 ;  /* 0x000000050f0672a4 */ /* 0x000fe2000f8e0204 */
[C---:B------:R-:W-:Y:S01]  /*1180*/  IADD3 R92, -R9.reuse, UR22, RZ ;  /* 0x00000016095c7c10 */ /* 0x040fe2000fffe1ff */
[----:B------:R-:W-:Y:S01]  /*1190*/  USEL UR31, UR24, URZ, !UP4 ;  /* 0x0000003f181f7287 */ /* 0x000fe2000e000000 */
[----:B------:R-:W-:Y:S01]  /*11a0*/  IADD3 R94, P2, R9, R94, RZ ;  /* 0x0000005e095e7210 */ /* 0x000fe20007f5e0ff */
[----:B------:R-:W-:Y:S01]  /*11b0*/  IMAD.IADD R24, R78, 0x1, -R7 ;  /* 0x000000014e187824 */ /* 0x000fe200078e0a07 */
[----:B------:R-:W-:Y:S01]  /*11c0*/  USEL UR27, UR13, URZ, !UP4 ;  /* 0x0000003f0d1b7287 */ /* 0x000fe2000e000000 */
[----:B------:R-:W-:Y:S01]  /*11d0*/  IMAD R3, R3, -0x40, R92 ;  /* 0xffffffc003037824 */ /* 0x000fe200078e025c */
[C---:B------:R-:W-:Y:S01]  /*11e0*/  LEA.HI.X.SX32 R93, R9.reuse, R2, 0x1, P2 ;  /* 0x00000002095d7211 */ /* 0x040fe200010f0eff */
[----:B------:R-:W-:Y:S01]  /*11f0*/  IMAD.SHL.U32 R9, R9, 0x40, RZ ;  /* 0x0000004009097824 */ /* 0x000fe200078e00ff */
[----:B------:R-:W-:Y:S01]  /*1200*/  ULDC.64 UR4, c[0x0][0x248] ;  /* 0x0000920000047ab9 */ /* 0x000fe20000000a00 */
[----:B------:R-:W-:Y:S01]  /*1210*/  IMAD.SHL.U32 R24, R24, 0x8, RZ ;  /* 0x0000000818187824 */ /* 0x000fe200078e00ff */
[C---:B------:R-:W-:Y:S01]  /*1220*/  ISETP.GE.AND P1, PT, R3.reuse, 0x1, PT ;  /* 0x000000010300780c */ /* 0x040fe20003f26270 */
[----:B------:R-:W-:Y:S01]  /*1230*/  UIMAD UR4, UR27, UR4, URZ ;  /* 0x000000041b0472a4 */ /* 0x000fe2000f8e023f */
[----:B------:R-:W-:Y:S01]  /*1240*/  ISETP.GT.AND P0, PT, R3, 0x20, PT ;  /* 0x000000200300780c */ /* 0x000fe20003f04270 */
[----:B------:R-:W-:Y:S01]  /*1250*/  IMAD R3, R93, c[0x0][0x238], RZ ;  /* 0x00008e005d037a24 */ /* 0x000fe200078e02ff */
[----:B------:R-:W-:Y:S01]  /*1260*/  LOP3.LUT R9, R9, 0x1c0, RZ, 0xc0, !PT ;  /* 0x000001c009097812 */ /* 0x000fe200078ec0ff */
[----:B------:R-:W-:Y:S01]  /*1270*/  IMAD.U32 R132, RZ, RZ, UR31 ;  /* 0x0000001fff847e24 */ /* 0x000fe2000f8e00ff */
[--C-:B------:R-:W-:Y:S01]  /*1280*/  SHF.R.S32.HI R25, RZ, 0x1f, R24.reuse ;  /* 0x0000001fff197819 */ /* 0x100fe20000011418 */
[C---:B------:R-:W-:Y:S01]  /*1290*/  IMAD R3, R94.reuse, c[0x0][0x23c], R3 ;  /* 0x00008f005e037a24 */ /* 0x040fe200078e0203 */
[--C-:B------:R-:W-:Y:S01]  /*12a0*/  LOP3.LUT R7, R9, 0x38, R24.reuse, 0xf8, !PT ;  /* 0x0000003809077812 */ /* 0x100fe200078ef818 */
[----:B------:R-:W-:Y:S01]  /*12b0*/  UIMAD UR5, UR31, UR5, UR4 ;  /* 0x000000051f0572a4 */ /* 0x000fe2000f8e0204 */
[----:B------:R-:W-:Y:S01]  /*12c0*/  SHF.R.U32.HI R2, RZ, 0x3, R9 ;  /* 0x00000003ff027819 */ /* 0x000fe20000011609 */
[----:B------:R-:W-:Y:S01]  /*12d0*/  IMAD.WIDE.U32 R8, R94, c[0x0][0x238], R24 ;  /* 0x00008e005e087a25 */ /* 0x000fe200078e0018 */
[----:B------:R-:W-:Y:S01]  /*12e0*/  IADD3 R4, R24, 0x40, RZ ;  /* 0x0000004018047810 */ /* 0x000fe20007ffe0ff */
[----:B------:R-:W-:Y:S01]  /*12f0*/  UMOV UR38, 0x6 ;  /* 0x0000000600267882 */ /* 0x000fe20000000000 */
[-C--:B------:R-:W-:Y:S01]  /*1300*/  LEA.HI R20, R5, R78.reuse, RZ, 0x2 ;  /* 0x0000004e05147211 */ /* 0x080fe200078f10ff */
[----:B------:R-:W-:Y:S01]  /*1310*/  IMAD.IADD R9, R9, 0x1, R3 ;  /* 0x0000000109097824 */ /* 0x000fe200078e0203 */
[----:B------:R-:W-:Y:S01]  /*1320*/  ISETP.GE.AND P4, PT, R4, c[0x0][0x1d4], PT ;  /* 0x0000750004007a0c */ /* 0x000fe20003f86270 */
[----:B------:R-:W-:Y:S01]  /*1330*/  IMAD.U32 R3, RZ, RZ, UR15 ;  /* 0x0000000fff037e24 */ /* 0x000fe2000f8e00ff */
[C---:B------:R-:W-:Y:S01]  /*1340*/  ISETP.GE.AND P5, PT, R24.reuse, c[0x0][0x1d4], PT ;  /* 0x0000750018007a0c */ /* 0x040fe20003fa6270 */
[----:B------:R-:W-:Y:S01]  /*1350*/  USHF.R.S32.HI UR4, URZ, 0x1f, UR17 ;  /* 0x0000001f3f047899 */ /* 0x000fe20008011411 */
[----:B------:R-:W-:Y:S01]  /*1360*/  IADD3 R4, R24, 0x80, RZ ;  /* 0x0000008018047810 */ /* 0x000fe20007ffe0ff */
[----:B------:R-:W-:Y:S01]  /*1370*/  IMAD.WIDE.U32 R134, R3, c[0x0][0x240], R8 ;  /* 0x0000900003867a25 */ /* 0x000fe200078e0008 */
[----:B------:R-:W-:Y:S01]  /*1380*/  SHF.R.S32.HI R121, RZ, 0x2, R20 ;  /* 0x00000002ff797819 */ /* 0x000fe20000011414 */
[----:B------:R-:W-:Y:S01]  /*1390*/  ULDC UR32, c[0x0][0x23c] ;  /* 0x00008f0000207ab9 */ /* 0x000fe20000000800 */
[----:B------:R-:W-:Y:S01]  /*13a0*/  LEA.HI R117, R5, R78, RZ, 0x6 ;  /* 0x0000004e05757211 */ /* 0x000fe200078f30ff */
        /* <DEDUP_REMOVED lines=8> */
[----:B------:R-:W-:Y:S01]  /*1430*/  SHF.R.S32.HI R20, RZ, 0x1f, R20 ;  /* 0x0000001fff147819 */ /* 0x000fe20000011414 */
[----:B------:R-:W-:Y:S01]  /*1440*/  UIADD3 UR37, UR19, UR37, URZ ;  /* 0x0000002513257290 */ /* 0x000fe2000fffe03f */
[----:B------:R-:W-:Y:S01]  /*1450*/  ISETP.GE.AND P2, PT, R95, 0x1, PT ;  /* 0x000000015f00780c */ /* 0x000fe20003f46270 */
[----:B------:R-:W-:Y:S01]  /*1460*/  UIMAD UR7, UR25, UR17, URZ ;  /* 0x00000011190772a4 */ /* 0x000fe2000f8e023f */
[----:B------:R-:W-:Y:S01]  /*1470*/  IADD3 R139, R135, UR5, RZ ;  /* 0x00000005878b7c10 */ /* 0x000fe2000fffe0ff */
[----:B------:R-:W-:Y:S01]  /*1480*/  IMAD.U32 R80, RZ, RZ, UR26 ;  /* 0x0000001aff507e24 */ /* 0x000fe2000f8e00ff */
[----:B------:R-:W-:Y:S01]  /*1490*/  LEA.HI R20, R20, R121, RZ, 0x3 ;  /* 0x0000007914147211 */ /* 0x000fe200078f18ff */
[----:B------:R-:W-:Y:S01]  /*14a0*/  IMAD.IADD R18, R78, 0x1, -R3 ;  /* 0x000000014e127824 */ /* 0x000fe200078e0a03 */
[----:B------:R-:W-:Y:S01]  /*14b0*/  UIMAD UR7, UR4, UR26, UR7 ;  /* 0x0000001a040772a4 */ /* 0x000fe2000f8e0207 */
[----:B------:R-:W-:Y:S01]  /*14c0*/  IMAD.MOV.U32 R138, RZ, RZ, R134 ;  /* 0x000000ffff8a7224 */ /* 0x000fe200078e0086 */
[----:B------:R-:W-:Y:S01]  /*14d0*/  LOP3.LUT R2, R7, R2, RZ, 0x3c, !PT ;  /* 0x0000000207027212 */ /* 0x000fe200078e3cff */
[----:B------:R-:W-:Y:S01]  /*14e0*/  IMAD.SHL.U32 R16, R18, 0x4, RZ ;  /* 0x0000000412107824 */ /* 0x000fe200078e00ff */
[----:B------:R-:W-:Y:S01]  /*14f0*/  LOP3.LUT R20, R20, 0xfffffff8, RZ, 0xc0, !PT ;  /* 0xfffffff814147812 */ /* 0x000fe200078ec0ff */
[----:B------:R-:W-:Y:S01]  /*1500*/  IMAD.WIDE.U32 R8, R80, UR17, R138 ;  /* 0x0000001150087c25 */ /* 0x000fe2000f8e008a */
[----:B------:R-:W-:Y:S01]  /*1510*/  ISETP.GE.AND P3, PT, R4, c[0x0][0x1d4], PT ;  /* 0x0000750004007a0c */ /* 0x000fe20003f66270 */
[----:B------:R-:W-:Y:S01]  /*1520*/  ULDC.64 UR4, c[0x0][0x260] ;  /* 0x0000980000047ab9 */ /* 0x000fe20000000a00 */
[C---:B------:R-:W-:Y:S01]  /*1530*/  IADD3 R15, R16.reuse, 0x20, RZ ;  /* 0x00000020100f7810 */ /* 0x040fe20007ffe0ff */
[----:B------:R-:W-:Y:S01]  /*1540*/  IMAD.SHL.U32 R19, R95, 0x2, RZ ;  /* 0x000000025f137824 */ /* 0x000fe200078e00ff */
[----:B------:R-:W-:Y:S01]  /*1550*/  IADD3 R14, R16, 0x40, RZ ;  /* 0x00000040100e7810 */ /* 0x000fe20007ffe0ff */
[----:B------:R-:W-:Y:S01]  /*1560*/  IMAD.SHL.U32 R18, R18, 0x8, RZ ;  /* 0x0000000812127824 */ /* 0x000fe200078e00ff */
[----:B------:R-:W-:Y:S01]  /*1570*/  UIMAD UR4, UR14, UR4, URZ ;  /* 0x000000040e0472a4 */ /* 0x000fe2000f8e023f */
[C---:B------:R-:W-:Y:S01]  /*1580*/  IMAD.IADD R12, R16.reuse, 0x1, R15 ;  /* 0x00000001100c7824 */ /* 0x040fe200078e020f */
[----:B------:R-:W-:Y:S01]  /*1590*/  IADD3 R22, -R19, c[0x0][0x1d4], RZ ;  /* 0x0000750013167a10 */ /* 0x000fe20007ffe1ff */
[----:B------:R-:W-:Y:S01]  /*15a0*/  IMAD.SHL.U32 R117, R117, 0x8, RZ ;  /* 0x0000000875757824 */ /* 0x000fe200078e00ff */
[----:B------:R-:W-:Y:S01]  /*15b0*/  UIMAD UR4, UR15, UR5, UR4 ;  /* 0x000000050f0472a4 */ /* 0x000fe2000f8e0204 */
[----:B------:R-:W-:Y:S01]  /*15c0*/  IMAD.IADD R13, R16, 0x1, R14 ;  /* 0x00000001100d7824 */ /* 0x000fe200078e020e */
[----:B------:R-:W-:Y:S01]  /*15d0*/  USHF.R.S32.HI UR40, URZ, 0x1f, UR37 ;  /* 0x0000001f3f287899 */ /* 0x000fe20008011425 */
[----:B------:R-:W-:Y:S01]  /*15e0*/  IMAD.IADD R103, R121, 0x1, -R20 ;  /* 0x0000000179677824 */ /* 0x000fe200078e0a14 */
[----:B------:R-:W-:Y:S01]  /*15f0*/  LOP3.LUT R117, R2, 0xfffffe00, R117, 0xf8, !PT ;  /* 0xfffffe0002757812 */ /* 0x000fe200078ef875 */
[----:B------:R-:W-:Y:S01]  /*1600*/  USHF.L.U32 UR33, UR6, 0x5, URZ ;  /* 0x0000000506217899 */ /* 0x000fe2000800063f */
[----:B------:R-:W-:Y:S01]  /*1610*/  IADD3 R25, R25, UR4, RZ ;  /* 0x0000000419197c10 */ /* 0x000fe2000fffe0ff */
[----:B------:R-:W-:Y:S01]  /*1620*/  ULDC.64 UR4, c[0x0][0x210] ;  /* 0x0000840000047ab9 */ /* 0x000fe20000000a00 */
[----:B------:R-:W-:Y:S01]  /*1630*/  SHF.R.S32.HI R88, RZ, 0x1f, R121 ;  /* 0x0000001fff587819 */ /* 0x000fe20000011479 */
[----:B------:R-:W-:Y:S01]  /*1640*/  UIMAD UR4, UR14, UR4, URZ ;  /* 0x000000040e0472a4 */ /* 0x000fe2000f8e023f */
[----:B------:R-:W-:Y:S01]  /*1650*/  IMAD.SHL.U32 R117, R117, 0x2, RZ ;  /* 0x0000000275757824 */ /* 0x000fe200078e00ff */
[----:B------:R-:W-:Y:S01]  /*1660*/  IADD3 R120, R18, 0x60, RZ ;  /* 0x0000006012787810 */ /* 0x000fe20007ffe0ff */
[----:B------:R-:W-:Y:S01]  /*1670*/  IMAD.WIDE.U32 R132, R132, c[0x0][0x268], R24 ;  /* 0x00009a0084847a25 */ /* 0x000fe200078e0018 */
[----:B------:R-:W-:Y:S01]  /*1680*/  UIMAD UR4, UR15, UR5, UR4 ;  /* 0x000000050f0472a4 */ /* 0x000fe2000f8e0204 */
[----:B------:R-:W-:-:S02]  /*1690*/  IADD3 R119, R18, 0x80, RZ ;  /* 0x0000008012777810 */ /* 0x000fc40007ffe0ff */
[----:B------:R-:W-:Y:S01]  /*16a0*/  IMAD R124, R88, c[0x0][0x280], RZ ;  /* 0x0000a000587c7a24 */ /* 0x000fe200078e02ff */
[----:B------:R-:W-:Y:S01]  /*16b0*/  IADD3 R118, R18, 0xa0, RZ ;  /* 0x000000a012767810 */ /* 0x000fe20007ffe0ff */
[----:B------:R-:W-:Y:S02]  /*16c0*/  IMAD R122, R88, c[0x0][0x290], RZ ;  /* 0x0000a400587a7a24 */ /* 0x000fe400078e02ff */
[C---:B------:R-:W-:Y:S02]  /*16d0*/  IMAD R124, R121.reuse, c[0x0][0x284], R124 ;  /* 0x0000a100797c7a24 */ /* 0x040fe400078e027c */
[C---:B------:R-:W-:Y:S02]  /*16e0*/  IMAD R122, R121.reuse, c[0x0][0x294], R122 ;  /* 0x0000a500797a7a24 */ /* 0x040fe400078e027a */
[----:B------:R-:W-:Y:S01]  /*16f0*/  IMAD.WIDE.U32 R136, R121, c[0x0][0x1e0], RZ ;  /* 0x0000780079887a25 */ /* 0x000fe200078e00ff */
[----:B--2---:R1:W2:Y:S02]  /*1700*/  @P6 R2UR UR30, R0 ;  /* 0x00000000001e63c2 */ /* 0x0042a400000e0000 */
[----:B-1----:R-:W-:-:S02]  /*1710*/  P2R R0, PR, RZ, 0x4 ;  /* 0x00000004ff007803 */ /* 0x002fc40000000000 */
[----:B------:R-:W-:Y:S02]  /*1720*/  IADD3 R0, R9, UR7, RZ ;  /* 0x0000000709007c10 */ /* 0x000fe4000fffe0ff */
[----:B------:R-:W-:-:S04]  /*1730*/  @P1 LEA R10, P2, R8, c[0x0][0x220], 0x1 ;  /* 0x00008800080a1a11 */ /* 0x000fc800078408ff */
        /* <DEDUP_REMOVED lines=9> */
[----:B------:R-:W-:Y:S01]  /*17d0*/  ISETP.GE.AND P2, PT, R12, c[0x0][0x27c], PT ;  /* 0x00009f000c007a0c */ /* 0x000fe20003f46270 */
[----:B------:R-:W-:Y:S01]  /*17e0*/  IMAD.IADD R9, R18, 0x1, R9 ;  /* 0x0000000112097824 */ /* 0x000fe200078e0209 */
[----:B------:R-:W-:Y:S01]  /*17f0*/  SHF.R.S32.HI R6, RZ, 0x1f, R17 ;  /* 0x0000001fff067819 */ /* 0x000fe20000011411 */
[----:B------:R1:W-:Y:S01]  /*1800*/  @P1 LDGSTS.E.BYPASS.LTC128B.128 [R117+0xa100], [R10.64+0x100], !P3 ;  /* 0x0a1001000a751fae */ /* 0x0003e2000d901d5c */
[----:B------:R-:W-:Y:S02]  /*1810*/  SEL R3, RZ, c[0x0][0x27c], !P2 ;  /* 0x00009f00ff037a07 */ /* 0x000fe40005000000 */
[----:B------:R-:W-:-:S02]  /*1820*/  SEL R7, R19, R22, !P2 ;  /* 0x0000001613077207 */ /* 0x000fc40005000000 */
[----:B------:R-:W-:Y:S01]  /*1830*/  ISETP.GE.AND P2, PT, R13, c[0x0][0x27c], PT ;  /* 0x00009f000d007a0c */ /* 0x000fe20003f46270 */
[----:B------:R-:W-:Y:S01]  /*1840*/  IMAD.IADD R2, R3, 0x1, R12 ;  /* 0x0000000103027824 */ /* 0x000fe200078e020c */
[----:B------:R-:W-:Y:S02]  /*1850*/  SHF.R.S32.HI R4, RZ, 0x1f, R7 ;  /* 0x0000001fff047819 */ /* 0x000fe40000011407 */
[----:B------:R-:W-:Y:S02]  /*1860*/  SEL R22, R19, R22, !P2 ;  /* 0x0000001613167207 */ /* 0x000fe40005000000 */
[----:B------:R-:W-:Y:S02]  /*1870*/  LEA.HI R4, R4, R7, RZ, 0x4 ;  /* 0x0000000704047211 */ /* 0x000fe400078f20ff */
[----:B------:R-:W-:Y:S02]  /*1880*/  SHF.R.S32.HI R7, RZ, 0x1f, R2 ;  /* 0x0000001fff077819 */ /* 0x000fe40000011402 */
[----:B------:R-:W-:-:S02]  /*1890*/  SEL R20, RZ, c[0x0][0x27c], !P2 ;  /* 0x00009f00ff147a07 */ /* 0x000fc40005000000 */
[C---:B------:R-:W-:Y:S01]  /*18a0*/  LOP3.LUT P2, RZ, R103.reuse, 0x4, RZ, 0xc0, !PT ;  /* 0x0000000467ff7812 */ /* 0x040fe2000784c0ff */
[----:B------:R-:W-:Y:S01]  /*18b0*/  IMAD.SHL.U32 R103, R103, 0x40, RZ ;  /* 0x0000004067677824 */ /* 0x000fe200078e00ff */
[CC--:B------:R-:W-:Y:S01]  /*18c0*/  LEA.HI R115, R7.reuse, R2.reuse, RZ, 0x3 ;  /* 0x0000000207737211 */ /* 0x0c0fe200078f18ff */
[----:B------:R-:W-:Y:S01]  /*18d0*/  IMAD.IADD R21, R20, 0x1, R13 ;  /* 0x0000000114157824 */ /* 0x000fe200078e020d */
[----:B------:R-:W-:Y:S02]  /*18e0*/  LEA.HI R6, R6, R17, RZ, 0x4 ;  /* 0x0000001106067211 */ /* 0x000fe400078f20ff */
[----:B------:R-:W-:Y:S02]  /*18f0*/  SHF.R.S32.HI R108, RZ, 0x1f, R9 ;  /* 0x0000001fff6c7819 */ /* 0x000fe40000011409 */
[----:B------:R-:W-:Y:S02]  /*1900*/  LEA.HI R7, R7, R2, RZ, 0x6 ;  /* 0x0000000207077211 */ /* 0x000fe400078f30ff */
[----:B------:R-:W-:-:S02]  /*1910*/  LOP3.LUT R103, R103, 0x1c0, RZ, 0xc0, !PT ;  /* 0x000001c067677812 */ /* 0x000fc400078ec0ff */
[----:B------:R-:W-:Y:S01]  /*1920*/  LEA.HI R116, R108, R9, RZ, 0x3 ;  /* 0x000000096c747211 */ /* 0x000fe200078f18ff */
[----:B------:R-:W-:Y:S01]  /*1930*/  IMAD.SHL.U32 R7, R7, 0x40, RZ ;  /* 0x0000004007077824 */ /* 0x000fe200078e00ff */
[----:B------:R-:W-:Y:S02]  /*1940*/  SHF.R.S32.HI R113, RZ, 0x4, R6 ;  /* 0x00000004ff717819 */ /* 0x000fe40000011406 */
[----:B------:R-:W-:Y:S02]  /*1950*/  LEA.HI R2, R5, R78, RZ, 0x5 ;  /* 0x0000004e05027211 */ /* 0x000fe400078f28ff */
[----:B------:R-:W-:Y:S02]  /*1960*/  SHF.R.U32.HI R5, RZ, 0x3, R103 ;  /* 0x00000003ff057819 */ /* 0x000fe40000011667 */
[----:B------:R-:W-:Y:S01]  /*1970*/  LOP3.LUT R6, R103, 0x38, R115, 0xf8, !PT ;  /* 0x0000003867067812 */ /* 0x000fe200078ef873 */
[----:B------:R-:W-:Y:S01]  /*1980*/  IMAD.SHL.U32 R2, R2, 0x10, RZ ;  /* 0x0000001002027824 */ /* 0x000fe200078e00ff */
[----:B------:R-:W-:-:S02]  /*1990*/  LEA.HI.SX32 R113, R116, R113, 0x1d ;  /* 0x0000007174717211 */ /* 0x000fc400078feaff */
[----:B------:R-:W-:Y:S02]  /*19a0*/  LOP3.LUT R106, R7, 0x7ffff000, RZ, 0xc0, !PT ;  /* 0x7ffff000076a7812 */ /* 0x000fe400078ec0ff */
[----:B------:R-:W-:Y:S02]  /*19b0*/  LOP3.LUT R7, R6, R5, RZ, 0x3c, !PT ;  /* 0x0000000506077212 */ /* 0x000fe400078e3cff */
[----:B------:R-:W-:Y:S02]  /*19c0*/  SHF.R.S32.HI R6, RZ, 0x1f, R113 ;  /* 0x0000001fff067819 */ /* 0x000fe40000011471 */
[----:B------:R-:W-:Y:S01]  /*19d0*/  LEA.HI R108, R108, R9, RZ, 0x6 ;  /* 0x000000096c6c7211 */ /* 0x000fe200078f30ff */
[----:B------:R-:W-:Y:S01]  /*19e0*/  IMAD.U32 R9, RZ, RZ, UR15 ;  /* 0x0000000fff097e24 */ /* 0x000fe2000f8e00ff */
[----:B------:R-:W-:Y:S02]  /*19f0*/  SHF.R.S32.HI R19, RZ, 0x1f, R18 ;  /* 0x0000001fff137819 */ /* 0x000fe40000011412 */
[----:B------:R-:W-:Y:S01]  /*1a00*/  SHF.R.S32.HI R3, RZ, 0x1f, R22 ;  /* 0x0000001fff037819 */ /* 0x000fe20000011416 */
[----:B------:R-:W-:Y:S01]  /*1a10*/  IMAD.SHL.U32 R108, R108, 0x40, RZ ;  /* 0x000000406c6c7824 */ /* 0x000fe200078e00ff */
[----:B------:R-:W-:Y:S01]  /*1a20*/  LEA.HI R6, R6, R113, RZ, 0x3 ;  /* 0x0000007106067211 */ /* 0x000fe200078f18ff */
[----:B------:R-:W-:Y:S01]  /*1a30*/  IMAD.SHL.U32 R113, R113, 0x8, RZ ;  /* 0x0000000871717824 */ /* 0x000fe200078e00ff */
[----:B------:R-:W-:Y:S01]  /*1a40*/  LOP3.LUT R20, R103, 0x38, R116, 0xf8, !PT ;  /* 0x0000003867147812 */ /* 0x000fe200078ef874 */
[----:B------:R-:W-:Y:S01]  /*1a50*/  IMAD.WIDE.U32 R130, R9, c[0x0][0x210], R18 ;  /* 0x0000840009827a25 */ /* 0x000fe200078e0012 */
[----:B------:R-:W-:-:S02]  /*1a60*/  LEA.HI R3, R3, R22, RZ, 0x4 ;  /* 0x0000001603037211 */ /* 0x000fc400078f20ff */
[----:B------:R-:W-:Y:S01]  /*1a70*/  SHF.R.S32.HI R104, RZ, 0x1f, R21 ;  /* 0x0000001fff687819 */ /* 0x000fe20000011415 */
[----:B------:R-:W-:Y:S01]  /*1a80*/  IMAD.SHL.U32 R6, R6, 0x200, RZ ;  /* 0x0000020006067824 */ /* 0x000fe200078e00ff */
[----:B------:R-:W-:Y:S01]  /*1a90*/  LOP3.LUT R9, R20, R5, RZ, 0x3c, !PT ;  /* 0x0000000514097212 */ /* 0x000fe200078e3cff */
[----:B------:R-:W-:Y:S01]  /*1aa0*/  IMAD.WIDE.U32 R28, R121, c[0x0][0x280], R18 ;  /* 0x0000a000791c7a25 */ /* 0x000fe200078e0012 */
[----:B------:R-:W-:Y:S02]  /*1ab0*/  LOP3.LUT R20, R103, 0x38, R113, 0xf8, !PT ;  /* 0x0000003867147812 */ /* 0x000fe400078ef871 */
[----:B------:R-:W-:Y:S01]  /*1ac0*/  SHF.R.S32.HI R4, RZ, 0x4, R4 ;  /* 0x00000004ff047819 */ /* 0x000fe20000011404 */
[----:B------:R-:W-:Y:S01]  /*1ad0*/  IMAD.WIDE.U32 R26, R121, c[0x0][0x290], R18 ;  /* 0x0000a400791a7a25 */ /* 0x000fe200078e0012 */
[----:B------:R-:W-:Y:S02]  /*1ae0*/  LEA.HI R114, R104, R21, RZ, 0x3 ;  /* 0x0000001568727211 */ /* 0x000fe400078f18ff */
[----:B------:R-:W-:Y:S01]  /*1af0*/  SHF.R.S32.HI R3, RZ, 0x4, R3 ;  /* 0x00000004ff037819 */ /* 0x000fe20000011403 */
[----:B------:R-:W-:Y:S01]  /*1b00*/  IMAD.IADD R125, R124, 0x1, R29 ;  /* 0x000000017c7d7824 */ /* 0x000fe200078e021d */
[----:B------:R-:W-:Y:S01]  /*1b10*/  LOP3.LUT R2, R2, 0xfffffe00, RZ, 0xc0, !PT ;  /* 0xfffffe0002027812 */ /* 0x000fe200078ec0ff */
[----:B------:R-:W-:Y:S01]  /*1b20*/  IMAD.IADD R123, R122, 0x1, R27 ;  /* 0x000000017a7b7824 */ /* 0x000fe200078e021b */
[----:B------:R-:W-:-:S02]  /*1b30*/  LOP3.LUT R107, R20, R5, RZ, 0x3c, !PT ;  /* 0x00000005146b7212 */ /* 0x000fc400078e3cff */
[----:B------:R-:W-:Y:S02]  /*1b40*/  LOP3.LUT R6, R6, 0x7ffff000, RZ, 0xc0, !PT ;  /* 0x7ffff00006067812 */ /* 0x000fe400078ec0ff */
[----:B------:R-:W-:Y:S02]  /*1b50*/  LEA.HI.SX32 R110, R115, R4, 0x1d ;  /* 0x00000004736e7211 */ /* 0x000fe400078feaff */
[----:B------:R-:W-:Y:S01]  /*1b60*/  IADD3 R131, R131, UR4, RZ ;  /* 0x0000000483837c10 */ /* 0x000fe2000fffe0ff */
[----:B------:R-:W-:Y:S01]  /*1b70*/  UMOV UR4, 0x5 ;  /* 0x0000000500047882 */ /* 0x000fe20000000000 */
[----:B------:R-:W-:Y:S01]  /*1b80*/  LEA.HI.SX32 R109, R114, R3, 0x1d ;  /* 0x00000003726d7211 */ /* 0x000fe200078feaff */
[----:B------:R-:W-:Y:S01]  /*1b90*/  USHF.L.U64.HI UR32, UR6, UR4, UR32 ;  /* 0x0000000406207299 */ /* 0x000fe20008010220 */
[----:B------:R-:W-:Y:S02]  /*1ba0*/  IADD3 R107, R107, R6, R2 ;  /* 0x000000066b6b7210 */ /* 0x000fe40007ffe002 */
[----:B------:R-:W-:Y:S01]  /*1bb0*/  SHF.R.S32.HI R3, RZ, 0x1f, R110 ;  /* 0x0000001fff037819 */ /* 0x000fe2000001146e */
[----:B------:R-:W-:Y:S01]  /*1bc0*/  ULDC.64 UR4, c[0x0][0x1e0] ;  /* 0x0000780000047ab9 */ /* 0x000fe20000000a00 */
[----:B------:R-:W-:Y:S01]  /*1bd0*/  SHF.R.S32.HI R6, RZ, 0x1f, R109 ;  /* 0x0000001fff067819 */ /* 0x000fe2000001146d */
[----:B------:R-:W-:Y:S01]  /*1be0*/  USHF.L.U64.HI UR34, UR4, UR38, UR5 ;  /* 0x0000002604227299 */ /* 0x000fe20008010205 */
[----:B------:R-:W-:Y:S01]  /*1bf0*/  LEA.HI R4, R3, R110, RZ, 0x3 ;  /* 0x0000006e03047211 */ /* 0x000fe200078f18ff */
[----:B------:R-:W-:Y:S01]  /*1c00*/  USHF.L.U32 UR35, UR4, 0x6, URZ ;  /* 0x0000000604237899 */ /* 0x000fe2000800063f */
[----:B------:R-:W-:Y:S01]  /*1c10*/  IMAD.SHL.U32 R110, R110, 0x8, RZ ;  /* 0x000000086e6e7824 */ /* 0x000fe200078e00ff */
[----:B------:R-:W-:Y:S01]  /*1c20*/  LEA.HI R3, R6, R109, RZ, 0x3 ;  /* 0x0000006d06037211 */ /* 0x000fe200078f18ff */
[----:B------:R-:W-:Y:S01]  /*1c30*/  ULDC.64 UR4, c[0x0][0x280] ;  /* 0x0000a00000047ab9 */ /* 0x000fe20000000a00 */
[----:B------:R-:W-:Y:S01]  /*1c40*/  IMAD.SHL.U32 R109, R109, 0x8, RZ ;  /* 0x000000086d6d7824 */ /* 0x000fe200078e00ff */
[----:B------:R-:W-:Y:S01]  /*1c50*/  USHF.L.U64.HI UR36, UR4, UR38, UR5 ;  /* 0x0000002604247299 */ /* 0x000fe20008010205 */
[C---:B------:R-:W-:Y:S01]  /*1c60*/  LOP3.LUT R22, R103.reuse, 0x38, R114, 0xf8, !PT ;  /* 0x0000003867167812 */ /* 0x040fe200078ef872 */
[----:B------:R-:W-:Y:S01]  /*1c70*/  USHF.L.U32 UR39, UR4, 0x6, URZ ;  /* 0x0000000604277899 */ /* 0x000fe2000800063f */
[----:B------:R-:W-:Y:S01]  /*1c80*/  LOP3.LUT R112, R103, 0x18, R18, 0xf8, !PT ;  /* 0x0000001867707812 */ /* 0x000fe200078ef812 */
[----:B------:R-:W-:Y:S01]  /*1c90*/  IMAD.SHL.U32 R3, R3, 0x200, RZ ;  /* 0x0000020003037824 */ /* 0x000fe200078e00ff */
[----:B------:R-:W-:Y:S01]  /*1ca0*/  ULDC.64 UR4, c[0x0][0x290] ;  /* 0x0000a40000047ab9 */ /* 0x000fe20000000a00 */
[C---:B------:R-:W-:Y:S01]  /*1cb0*/  LOP3.LUT R6, R103.reuse, 0x38, R110, 0xf8, !PT ;  /* 0x0000003867067812 */ /* 0x040fe200078ef86e */
[----:B------:R-:W-:Y:S01]  /*1cc0*/  USHF.L.U64.HI UR38, UR4, UR38, UR5 ;  /* 0x0000002604267299 */ /* 0x000fe20008010205 */
[----:B------:R-:W-:Y:S01]  /*1cd0*/  IMAD.SHL.U32 R4, R4, 0x200, RZ ;  /* 0x0000020004047824 */ /* 0x000fe200078e00ff */
[----:B------:R-:W-:Y:S01]  /*1ce0*/  USHF.L.U32 UR41, UR4, 0x6, URZ ;  /* 0x0000000604297899 */ /* 0x000fe2000800063f */
[----:B------:R-:W-:Y:S01]  /*1cf0*/  LOP3.LUT R103, R103, 0x38, R109, 0xf8, !PT ;  /* 0x0000003867677812 */ /* 0x000fe200078ef86d */
[----:B------:R-:W-:Y:S01]  /*1d00*/  ULDC.64 UR6, c[0x0][0x1e8] ;  /* 0x00007a0000067ab9 */ /* 0x000fe20000000a00 */
[----:B------:R-:W-:Y:S01]  /*1d10*/  LOP3.LUT R3, R3, 0x7ffff000, RZ, 0xc0, !PT ;  /* 0x7ffff00003037812 */ /* 0x000fe200078ec0ff */
[----:B------:R-:W-:Y:S01]  /*1d20*/  ULDC.64 UR4, c[0x0][0x1e0] ;  /* 0x0000780000047ab9 */ /* 0x000fe20000000a00 */
[----:B------:R-:W-:Y:S01]  /*1d30*/  LOP3.LUT R103, R103, R5, RZ, 0x3c, !PT ;  /* 0x0000000567677212 */ /* 0x000fe200078e3cff */
[----:B------:R-:W-:Y:S01]  /*1d40*/  UIMAD UR43, UR40, UR4, URZ ;  /* 0x00000004282b72a4 */ /* 0x000fe2000f8e023f */
[----:B------:R-:W-:Y:S01]  /*1d50*/  LEA.HI R104, R104, R21, RZ, 0x6 ;  /* 0x0000001568687211 */ /* 0x000fe200078f30ff */
[----:B------:R-:W-:Y:S01]  /*1d60*/  UIMAD.WIDE.U32 UR44, UR37, UR4, URZ ;  /* 0x00000004252c72a5 */ /* 0x000fe2000f8e003f */
[----:B------:R-:W-:Y:S01]  /*1d70*/  LOP3.LUT R105, R6, R5, RZ, 0x3c, !PT ;  /* 0x0000000506697212 */ /* 0x000fe200078e3cff */
[----:B------:R-:W-:Y:S01]  /*1d80*/  UIMAD UR43, UR37, UR5, UR43 ;  /* 0x00000005252b72a4 */ /* 0x000fe2000f8e022b */
[----:B------:R-:W-:Y:S01]  /*1d90*/  LOP3.LUT R4, R4, 0x7ffff000, RZ, 0xc0, !PT ;  /* 0x7ffff00004047812 */ /* 0x000fe200078ec0ff */
[----:B------:R-:W-:Y:S01]  /*1da0*/  UIMAD UR42, UR14, UR6, URZ ;  /* 0x000000060e2a72a4 */ /* 0x000fe2000f8e023f */
[----:B------:R-:W-:Y:S01]  /*1db0*/  @P0 IADD3 R8, P1, R8, UR33, RZ ;  /* 0x0000002108080c10 */ /* 0x000fe2000ff3e0ff */
[----:B------:R-:W-:Y:S01]  /*1dc0*/  ULDC.64 UR4, c[0x0][0x268] ;  /* 0x00009a0000047ab9 */ /* 0x000fe20000000a00 */
[--C-:B------:R-:W-:Y:S01]  /*1dd0*/  IADD3 R103, R103, R3, R2.reuse ;  /* 0x0000000367677210 */ /* 0x100fe20007ffe002 */
[----:B------:R-:W-:Y:S01]  /*1de0*/  UIADD3 UR45, UR45, UR43, URZ ;  /* 0x0000002b2d2d7290 */ /* 0x000fe2000fffe03f */
[--C-:B------:R-:W-:Y:S01]  /*1df0*/  IADD3 R105, R105, R4, R2.reuse ;  /* 0x0000000469697210 */ /* 0x100fe20007ffe002 */
[----:B------:R-:W-:Y:S01]  /*1e00*/  IMAD.SHL.U32 R104, R104, 0x40, RZ ;  /* 0x0000004068687824 */ /* 0x000fe200078e00ff */
[----:B------:R-:W-:Y:S01]  /*1e10*/  @P0 IADD3.X R3, R0, UR32, RZ, P1, !PT ;  /* 0x0000002000030c10 */ /* 0x000fe20008ffe4ff */
[----:B------:R-:W-:Y:S01]  /*1e20*/  UIMAD UR27, UR27, UR4, URZ ;  /* 0x000000041b1b72a4 */ /* 0x000fe2000f8e023f */
[----:B------:R-:W-:Y:S01]  /*1e30*/  @P0 LEA R4, P1, R8, c[0x0][0x220], 0x1 ;  /* 0x0000880008040a11 */ /* 0x000fe200078208ff */
[----:B------:R-:W-:Y:S01]  /*1e40*/  UIMAD UR42, UR15, UR7, UR42 ;  /* 0x000000070f2a72a4 */ /* 0x000fe2000f8e022a */
[--C-:B------:R-:W-:Y:S01]  /*1e50*/  IADD3 R106, R7, R106, R2.reuse ;  /* 0x0000006a076a7210 */ /* 0x100fe20007ffe002 */
[----:B------:R-:W-:Y:S01]  /*1e60*/  UIMAD.WIDE.U32 UR44, UR15, UR6, UR44 ;  /* 0x000000060f2c72a5 */ /* 0x000fe2000f8e002c */
[----:B------:R-:W-:Y:S01]  /*1e70*/  LOP3.LUT R7, R22, R5, RZ, 0x3c, !PT ;  /* 0x0000000516077212 */ /* 0x000fe200078e3cff */
[----:B------:R-:W-:Y:S01]  /*1e80*/  UIMAD UR27, UR31, UR5, UR27 ;  /* 0x000000051f1b72a4 */ /* 0x000fe2000f8e021b */
[----:B------:R-:W-:Y:S01]  /*1e90*/  LOP3.LUT R112, R2, R112, R5, 0xf6, !PT ;  /* 0x0000007002707212 */ /* 0x000fe200078ef605 */
[----:B--2---:R-:W-:Y:S01]  /*1ea0*/  @UP0 USHF.R.S32.HI UR31, URZ, 0x1f, UR30 ;  /* 0x0000001f3f1f0899 */ /* 0x004fe2000801141e */
[----:B------:R-:W-:Y:S01]  /*1eb0*/  @P0 LEA.HI.X R5, R8, c[0x0][0x224], R3, 0x1, P1 ;  /* 0x0000890008050a11 */ /* 0x000fe200008f0c03 */
[----:B------:R-:W-:Y:S01]  /*1ec0*/  UIADD3 UR45, UR45, UR42, URZ ;  /* 0x0000002a2d2d7290 */ /* 0x000fe2000fffe03f */
[----:B------:R-:W-:Y:S01]  /*1ed0*/  LOP3.LUT R108, R108, 0x7ffff000, RZ, 0xc0, !PT ;  /* 0x7ffff0006c6c7812 */ /* 0x000fe200078ec0ff */
[----:B------:R-:W-:Y:S01]  /*1ee0*/  @!UP0 UMOV UR30, UR24 ;  /* 0x00000018001e8c82 */ /* 0x000fe20008000000 */
[----:B------:R-:W-:Y:S01]  /*1ef0*/  LOP3.LUT R104, R104, 0x7ffff000, RZ, 0xc0, !PT ;  /* 0x7ffff00068687812 */ /* 0x000fe200078ec0ff */
[----:B------:R-:W-:Y:S01]  /*1f00*/  USEL UR42, UR30, URZ, !UP5 ;  /* 0x0000003f1e2a7287 */ /* 0x000fe2000e800000 */
[--C-:B------:R-:W-:Y:S01]  /*1f10*/  IADD3 R108, R9, R108, R2.reuse ;  /* 0x0000006c096c7210 */ /* 0x100fe20007ffe002 */
[----:B------:R2:W-:Y:S01]  /*1f20*/  @P0 LDGSTS.E.BYPASS.LTC128B.128 [R117+0x7100], [R4.64], !P5 ;  /* 0x0710000004750fae */ /* 0x0005e2000e901d5c */
[----:B------:R-:W-:Y:S01]  /*1f30*/  IADD3 R104, R7, R104, R2 ;  /* 0x0000006807687210 */ /* 0x000fe20007ffe002 */
[----:B------:R-:W-:Y:S01]  /*1f40*/  @!UP0 UMOV UR31, UR13 ;  /* 0x0000000d001f8c82 */ /* 0x000fe20008000000 */
[----:B------:R-:W-:Y:S01]  /*1f50*/  SHF.R.S32.HI R2, RZ, 0x1f, R79 ;  /* 0x0000001fff027819 */ /* 0x000fe2000001144f */
[----:B------:R2:W-:Y:S01]  /*1f60*/  @P0 LDGSTS.E.BYPASS.LTC128B.128 [R117+0x9100], [R4.64+0x80], !P4 ;  /* 0x0910008004750fae */ /* 0x0005e2000e101d5c */
[----:B------:R-:W-:Y:S01]  /*1f70*/  IMAD.U32 R3, RZ, RZ, UR42 ;  /* 0x0000002aff037e24 */ /* 0x000fe2000f8e00ff */
[----:B------:R-:W-:Y:S01]  /*1f80*/  SHF.R.S32.HI R17, RZ, 0x1f, R16 ;  /* 0x0000001fff117819 */ /* 0x000fe20000011410 */
[----:B------:R-:W-:Y:S01]  /*1f90*/  USEL UR13, UR31, URZ, !UP5 ;  /* 0x0000003f1f0d7287 */ /* 0x000fe2000e800000 */
[----:B------:R2:W-:Y:S01]  /*1fa0*/  @P0 LDGSTS.E.BYPASS.LTC128B.128 [R117+0xb100], [R4.64+0x100], !P3 ;  /* 0x0b10010004750fae */ /* 0x0005e2000d901d5c */
[----:B------:R-:W-:Y:S01]  /*1fb0*/  IMAD R0, R2, c[0x0][0x280], RZ ;  /* 0x0000a00002007a24 */ /* 0x000fe200078e02ff */
[----:B------:R-:W-:Y:S01]  /*1fc0*/  ULDC.64 UR6, c[0x0][0x1f0] ;  /* 0x00007c0000067ab9 */ /* 0x000fe20000000a00 */
[----:B------:R-:W-:Y:S01]  /*1fd0*/  IMAD.WIDE.U32 R130, R3, c[0x0][0x218], R130 ;  /* 0x0000860003827a25 */ /* 0x000fe200078e0082 */
[----:B------:R-:W0:Y:S01]  /*1fe0*/  LDGDEPBAR ;  /* 0x00000000000079af */ /* 0x000e220000000000 */
[----:B------:R-:W-:Y:S01]  /*1ff0*/  UIMAD.WIDE.U32 UR30, UR42, UR6, UR44 ;  /* 0x000000062a1e72a5 */ /* 0x000fe2000f8e002c */
[----:B------:R-:W-:Y:S01]  /*2000*/  IADD3 R89, P0, R121, UR37, RZ ;  /* 0x0000002579597c10 */ /* 0x000fe2000ff1e0ff */
[----:B------:R-:W-:Y:S01]  /*2010*/  UIMAD UR6, UR13, UR6, URZ ;  /* 0x000000060d0672a4 */ /* 0x000fe2000f8e023f */
[----:B------:R-:W-:Y:S01]  /*2020*/  IMAD R3, R79, c[0x0][0x284], R0 ;  /* 0x0000a1004f037a24 */ /* 0x000fe200078e0200 */
[----:B------:R-:W-:Y:S01]  /*2030*/  ULDC.64 UR4, c[0x0][0x218] ;  /* 0x0000860000047ab9 */ /* 0x000fe20000000a00 */
[--C-:B------:R-:W-:Y:S01]  /*2040*/  IMAD.WIDE.U32 R128, R121, c[0x0][0x280], R16.reuse ;  /* 0x0000a00079807a25 */ /* 0x100fe200078e0010 */
[----:B------:R-:W-:Y:S01]  /*2050*/  UIMAD UR4, UR13, UR4, URZ ;  /* 0x000000040d0472a4 */ /* 0x000fe2000f8e023f */
[----:B------:R-:W-:Y:S01]  /*2060*/  IADD3 R91, R133, UR27, RZ ;  /* 0x0000001b855b7c10 */ /* 0x000fe2000fffe0ff */
[----:B------:R-:W-:Y:S01]  /*2070*/  UIMAD UR6, UR42, UR7, UR6 ;  /* 0x000000072a0672a4 */ /* 0x000fe2000f8e0206 */
[----:B------:R-:W-:Y:S01]  /*2080*/  IMAD.WIDE.U32 R126, R121, c[0x0][0x290], R16 ;  /* 0x0000a400797e7a25 */ /* 0x000fe200078e0010 */
[----:B------:R-:W-:Y:S01]  /*2090*/  UIMAD UR4, UR42, UR5, UR4 ;  /* 0x000000052a0472a4 */ /* 0x000fe2000f8e0204 */
[----:B------:R-:W-:Y:S01]  /*20a0*/  LEA R112, R112, 0x100, 0x1 ;  /* 0x0000010070707811 */ /* 0x000fe200078e08ff */
[----:B------:R-:W-:Y:S01]  /*20b0*/  UIADD3 UR27, UR31, UR6, URZ ;  /* 0x000000061f1b7290 */ /* 0x000fe2000fffe03f */
[C---:B------:R-:W-:Y:S01]  /*20c0*/  IMAD R0, R88.reuse, c[0x0][0x1e0], RZ ;  /* 0x0000780058007a24 */ /* 0x040fe200078e02ff */
[----:B------:R-:W-:Y:S01]  /*20d0*/  IADD3.X R88, R88, UR40, RZ, P0, !PT ;  /* 0x0000002858587c10 */ /* 0x000fe200087fe4ff */
[----:B------:R-:W-:Y:S01]  /*20e0*/  IMAD.IADD R129, R129, 0x1, R124 ;  /* 0x0000000181817824 */ /* 0x000fe200078e027c */
[----:B------:R-:W-:Y:S01]  /*20f0*/  LOP3.LUT R116, R116, 0xfffffff8, RZ, 0xc0, !PT ;  /* 0xfffffff874747812 */ /* 0x000fe200078ec0ff */
[----:B------:R-:W-:Y:S01]  /*2100*/  IMAD.IADD R127, R127, 0x1, R122 ;  /* 0x000000017f7f7824 */ /* 0x000fe200078e027a */
[----:B------:R-:W-:Y:S01]  /*2110*/  LOP3.LUT R115, R115, 0xfffffff8, RZ, 0xc0, !PT ;  /* 0xfffffff873737812 */ /* 0x000fe200078ec0ff */
[----:B------:R-:W-:Y:S01]  /*2120*/  IMAD R2, R2, c[0x0][0x290], RZ ;  /* 0x0000a40002027a24 */ /* 0x000fe200078e02ff */
[----:B------:R-:W-:Y:S01]  /*2130*/  LOP3.LUT R114, R114, 0xfffffff8, RZ, 0xc0, !PT ;  /* 0xfffffff872727812 */ /* 0x000fe200078ec0ff */
[----:B------:R-:W-:Y:S01]  /*2140*/  IMAD R97, R121, c[0x0][0x1e4], R0 ;  /* 0x0000790079617a24 */ /* 0x000fe200078e0200 */
[----:B------:R-:W-:Y:S01]  /*2150*/  IADD3 R82, P1, P0, R136, UR30, R18 ;  /* 0x0000001e88527c10 */ /* 0x000fe2000f83e012 */
[----:B------:R-:W-:Y:S01]  /*2160*/  IMAD.MOV.U32 R124, RZ, RZ, R28 ;  /* 0x000000ffff7c7224 */ /* 0x000fe200078e001c */
[----:B------:R-:W-:Y:S01]  /*2170*/  ULDC.U8 UR5, c[0x0][0x298] ;  /* 0x0000a60000057ab9 */ /* 0x000fe20000000000 */
[----:B------:R-:W-:Y:S01]  /*2180*/  IMAD.MOV.U32 R122, RZ, RZ, R26 ;  /* 0x000000ffff7a7224 */ /* 0x000fe200078e001a */
[----:B------:R-:W-:Y:S01]  /*2190*/  IADD3 R111, R112, 0x40, RZ ;  /* 0x00000040706f7810 */ /* 0x000fe20007ffe0ff */
[----:B------:R-:W-:Y:S01]  /*21a0*/  IMAD R83, R79, c[0x0][0x294], R2 ;  /* 0x0000a5004f537a24 */ /* 0x000fe200078e0202 */
[----:B------:R-:W-:Y:S01]  /*21b0*/  ISETP.NE.AND P6, PT, RZ, UR5, PT ;  /* 0x00000005ff007c0c */ /* 0x000fe2000bfc5270 */
[----:B------:R-:W-:Y:S01]  /*21c0*/  IMAD.IADD R97, R137, 0x1, R97 ;  /* 0x0000000189617824 */ /* 0x000fe200078e0261 */
[C---:B-1----:R-:W-:Y:S01]  /*21d0*/  IADD3 R11, R16.reuse, 0x50, RZ ;  /* 0x00000050100b7810 */ /* 0x042fe20007ffe0ff */
[----:B------:R-:W-:Y:S01]  /*21e0*/  IMAD.WIDE.U32 R126, R79, c[0x0][0x290], R126 ;  /* 0x0000a4004f7e7a25 */ /* 0x000fe200078e007e */
[----:B------:R-:W-:-:S02]  /*21f0*/  IADD3 R10, R16, 0x30, RZ ;  /* 0x00000030100a7810 */ /* 0x000fc40007ffe0ff */
[----:B------:R-:W-:Y:S01]  /*2200*/  IADD3 R9, R16, 0x10, RZ ;  /* 0x0000001010097810 */ /* 0x000fe20007ffe0ff */
[C---:B------:R-:W-:Y:S01]  /*2210*/  IMAD.WIDE.U32 R128, R79.reuse, c[0x0][0x280], R128 ;  /* 0x0000a0004f807a25 */ /* 0x040fe200078e0080 */
[----:B------:R-:W-:Y:S02]  /*2220*/  SHF.R.S32.HI R102, RZ, 0x1f, R116 ;  /* 0x0000001fff667819 */ /* 0x000fe40000011474 */
[----:B------:R-:W-:Y:S01]  /*2230*/  @P2 IADD3 R111, R112, -0x40, RZ ;  /* 0xffffffc0706f2810 */ /* 0x000fe20007ffe0ff */
[C---:B------:R-:W-:Y:S01]  /*2240*/  IMAD.WIDE.U32 R124, R79.reuse, c[0x0][0x280], R124 ;  /* 0x0000a0004f7c7a25 */ /* 0x040fe200078e007c */
[----:B------:R-:W-:Y:S02]  /*2250*/  SHF.R.S32.HI R99, RZ, 0x1f, R113 ;  /* 0x0000001fff637819 */ /* 0x000fe40000011471 */
[----:B------:R-:W-:Y:S01]  /*2260*/  SHF.R.S32.HI R101, RZ, 0x1f, R115 ;  /* 0x0000001fff657819 */ /* 0x000fe20000011473 */
[----:B------:R-:W-:Y:S01]  /*2270*/  IMAD.WIDE.U32 R122, R79, c[0x0][0x290], R122 ;  /* 0x0000a4004f7a7a25 */ /* 0x000fe200078e007a */
[----:B------:R-:W-:-:S02]  /*2280*/  SHF.R.S32.HI R100, RZ, 0x1f, R114 ;  /* 0x0000001fff647819 */ /* 0x000fc40000011472 */
[----:B------:R-:W-:Y:S01]  /*2290*/  IADD3 R87, R131, UR4, RZ ;  /* 0x0000000483577c10 */ /* 0x000fe2000fffe0ff */
[----:B------:R-:W-:Y:S01]  /*22a0*/  IMAD.IADD R85, R127, 0x1, R83 ;  /* 0x000000017f557824 */ /* 0x000fe200078e0253 */
[----:B------:R-:W-:Y:S01]  /*22b0*/  SHF.R.S32.HI R98, RZ, 0x1f, R110 ;  /* 0x0000001fff627819 */ /* 0x000fe2000001146e */
[----:B------:R-:W-:Y:S01]  /*22c0*/  IMAD.IADD R86, R129, 0x1, R3 ;  /* 0x0000000181567824 */ /* 0x000fe200078e0203 */
[----:B------:R-:W-:Y:S01]  /*22d0*/  SHF.R.S32.HI R96, RZ, 0x1f, R109 ;  /* 0x0000001fff607819 */ /* 0x000fe2000001146d */
[----:B------:R-:W-:Y:S01]  /*22e0*/  IMAD.IADD R84, R3, 0x1, R125 ;  /* 0x0000000103547824 */ /* 0x000fe200078e027d */
[----:B------:R-:W-:Y:S01]  /*22f0*/  IADD3.X R81, R97, UR27, R19, P1, P0 ;  /* 0x0000001b61517c10 */ /* 0x000fe20008fe0413 */
[----:B------:R-:W-:Y:S02]  /*2300*/  IMAD.IADD R83, R83, 0x1, R123 ;  /* 0x0000000153537824 */ /* 0x000fe400078e027b */
[----:B------:R-:W-:Y:S02]  /*2310*/  IMAD.SHL.U32 R108, R108, 0x2, RZ ;  /* 0x000000026c6c7824 */ /* 0x000fe400078e00ff */
[----:B------:R-:W-:-:S02]  /*2320*/  IMAD.SHL.U32 R106, R106, 0x2, RZ ;  /* 0x000000026a6a7824 */ /* 0x000fc400078e00ff */
[----:B------:R-:W-:Y:S02]  /*2330*/  IMAD.SHL.U32 R104, R104, 0x2, RZ ;  /* 0x0000000268687824 */ /* 0x000fe400078e00ff */
[----:B------:R-:W-:Y:S02]  /*2340*/  IMAD.SHL.U32 R107, R107, 0x2, RZ ;  /* 0x000000026b6b7824 */ /* 0x000fe400078e00ff */
[----:B------:R-:W-:Y:S02]  /*2350*/  IMAD.SHL.U32 R105, R105, 0x2, RZ ;  /* 0x0000000269697824 */ /* 0x000fe400078e00ff */
[----:B------:R-:W-:Y:S01]  /*2360*/  IMAD.SHL.U32 R103, R103, 0x2, RZ ;  /* 0x0000000267677824 */ /* 0x000fe200078e00ff */
[----:B--2---:R-:W-:Y:S06]  /*2370*/  BAR.SYNC.DEFER_BLOCKING 0x0 ;  /* 0x0000000000007b1d */ /* 0x004fec0000010000 */
.L_x_1610:
[----:B------:R-:W-:Y:S01]  /*2380*/  ISETP.GE.AND P2, PT, R95, 0x1, PT ;  /* 0x000000015f00780c */ /* 0x000fe20003f46270 */
        /* <DEDUP_REMOVED lines=84> */
.L_x_1590:
[----:B------:R-:W-:Y:S05]  /*28d0*/  BSYNC B0 ;  /* 0x0000000000007941 */ /* 0x000fea0003800000 */
.L_x_1589:
        /* <DEDUP_REMOVED lines=89> */
.L_x_1593:
[----:B------:R-:W-:Y:S05]  /*2e70*/  BSYNC B0 ;  /* 0x0000000000007941 */ /* 0x000fea0003800000 */
.L_x_1592:
        /* <DEDUP_REMOVED lines=56> */
.L_x_1595:
[----:B------:R-:W-:Y:S05]  /*3200*/  BSYNC B0 ;  /* 0x0000000000007941 */ /* 0x000fea0003800000 */
.L_x_1594:
        /* <DEDUP_REMOVED lines=56> */
.L_x_1597:
[----:B------:R-:W-:Y:S05]  /*3590*/  BSYNC B0 ;  /* 0x0000000000007941 */ /* 0x000fea0003800000 */
.L_x_1596:
        /* <DEDUP_REMOVED lines=56> */
.L_x_1599:
[----:B------:R-:W-:Y:S05]  /*3920*/  BSYNC B0 ;  /* 0x0000000000007941 */ /* 0x000fea0003800000 */
.L_x_1598:
        /* <DEDUP_REMOVED lines=56> */
.L_x_1601:
[----:B------:R-:W-:Y:S05]  /*3cb0*/  BSYNC B0 ;  /* 0x0000000000007941 */ /* 0x000fea0003800000 */
.L_x_1600:
        /* <DEDUP_REMOVED lines=56> */
.L_x_1588:
        /* <DEDUP_REMOVED lines=47> */
.L_x_1603:
[----:B------:R-:W-:Y:S05]  /*4330*/  BSYNC B0 ;  /* 0x0000000000007941 */ /* 0x000fea0003800000 */
.L_x_1602:
        /* <DEDUP_REMOVED lines=33> */
[C---:B------:R-:W-:Y:S01]  /*4550*/  IADD3 R145, P1, P0, R90.reuse, UR30, R116 ;  /* 0x0000001e5a917c10 */ /* 0x040fe2000f83e074 */
[----:B------:R-:W-:Y:S01]  /*4560*/  IMAD.MOV.U32 R41, RZ, RZ, R37 ;  /* 0x000000ffff297224 */ /* 0x000fe200078e0025 */
[----:B------:R-:W-:Y:S01]  /*4570*/  MOV R43, R36 ;  /* 0x00000024002b7202 */ /* 0x000fe20000000f00 */
[----:B------:R-:W-:Y:S01]  /*4580*/  IMAD.MOV.U32 R58, RZ, RZ, R53 ;  /* 0x000000ffff3a7224 */ /* 0x000fe200078e0035 */
[C---:B------:R-:W-:Y:S02]  /*4590*/  IADD3.X R142, R141.reuse, UR27, R102, P1, P0 ;  /* 0x0000001b8d8e7c10 */ /* 0x040fe40008fe0466 */
[----:B------:R-:W-:Y:S01]  /*45a0*/  MOV R49, R52 ;  /* 0x0000003400317202 */ /* 0x000fe20000000f00 */
[----:B------:R-:W1:Y:S04]  /*45b0*/  LDS.128 R24, [R108+0x6100] ;  /* 0x006100006c187984 */ /* 0x000e680000000c00 */
[----:B------:R-:W-:Y:S04]  /*45c0*/  @!P2 IADD3 R143, P1, P0, R90, UR30, R113 ;  /* 0x0000001e5a8fac10 */ /* 0x000fe8000f83e071 */
[----:B------:R-:W-:Y:S02]  /*45d0*/  @!P2 IADD3.X R140, R141, UR27, R99, P1, P0 ;  /* 0x0000001b8d8cac10 */ /* 0x000fe40008fe0463 */
        /* <DEDUP_REMOVED lines=25> */
[--C-:B------:R-:W-:Y:S01]  /*4770*/  @!P0 SHF.R.U32.HI R40, RZ, 0x10, R37.reuse ;  /* 0x00000010ff288819 */ /* 0x100fe20000011625 */
        /* <DEDUP_REMOVED lines=81> */
.L_x_1605:
[----:B------:R-:W-:Y:S05]  /*4c90*/  BSYNC B0 ;  /* 0x0000000000007941 */ /* 0x000fea0003800000 */
.L_x_1604:
[----:B------:R-:W-:Y:S01]  /*4ca0*/  ISETP.GE.AND P0, PT, R12, c[0x0][0x1d4], PT ;  /* 0x000075000c007a0c */ /* 0x000fe20003f06270 */
[----:B------:R-:W-:Y:S01]  /*4cb0*/  @!UPT UIADD3 URZ, URZ, URZ, URZ ;  /* 0x0000003f3f3ff290 */ /* 0x000fe2000fffe03f */
[----:B------:R-:W-:Y:S11]  /*4cc0*/  BSSY B0, `(.L_x_1606) ;  /* 0x0000071000007945 */ /* 0x000ff60003800000 */
[----:B------:R-:W-:-:S05]  /*4cd0*/  @P0 BRA `(.L_x_1607) ;  /* 0x000006f000000947 */ /* 0x000fca0003800000 */
[----:B------:R-:W2:Y:S01]  /*4ce0*/  LDS.128 R56, [R105+0x6100] ;  /* 0x0061000069387984 */ /* 0x000ea20000000c00 */
[----:B------:R-:W-:Y:S02]  /*4cf0*/  ISETP.GE.AND P2, PT, R110, c[0x0][0x1d4], PT ;  /* 0x000075006e007a0c */ /* 0x000fe40003f46270 */
[C---:B------:R-:W-:Y:S04]  /*4d00*/  IADD3 R61, P1, P0, R90.reuse, UR30, R115 ;  /* 0x0000001e5a3d7c10 */ /* 0x040fe8000f83e073 */
[C---:B------:R-:W-:Y:S01]  /*4d10*/  IADD3.X R54, R141.reuse, UR27, R101, P1, P0 ;  /* 0x0000001b8d367c10 */ /* 0x040fe20008fe0465 */
[----:B-1----:R-:W1:Y:S06]  /*4d20*/  LDS.128 R24, [R106+0x6100] ;  /* 0x006100006a187984 */ /* 0x002e6c0000000c00 */
        /* <DEDUP_REMOVED lines=106> */
.L_x_1607:
[----:B------:R-:W-:Y:S05]  /*53d0*/  BSYNC B0 ;  /* 0x0000000000007941 */ /* 0x000fea0003800000 */
.L_x_1606:
        /* <DEDUP_REMOVED lines=115> */
.L_x_1587:
[----:B------:R-:W-:Y:S04]  /*5b10*/  UIMAD UR4, UR17, -0x40, UR22 ;  /* 0xffffffc0110478a4 */ /* 0x000fe8000f8e0216 */
[----:B------:R-:W-:Y:S04]  /*5b20*/  UISETP.LT.AND UP0, UPT, UR4, 0x40, UPT ;  /* 0x000000400400788c */ /* 0x000fe8000bf01270 */
[----:B------:R-:W-:Y:S06]  /*5b30*/  USEL UR4, UR4, 0x40, UP0 ;  /* 0x0000004004047887 */ /* 0x000fec0008000000 */
[----:B------:R-:W-:Y:S11]  /*5b40*/  ISETP.GE.AND P0, PT, R121, UR4, PT ;  /* 0x0000000479007c0c */ /* 0x000ff6000bf06270 */
        /* <DEDUP_REMOVED lines=20> */
.L_x_1591:
[----:B------:R-:W-:Y:S05]  /*5c90*/  BSYNC B1 ;  /* 0x0000000000017941 */ /* 0x000fea0003800000 */
.L_x_1586:
[----:B------:R-:W-:Y:S01]  /*5ca0*/  USHF.L.U32 UR4, UR17, 0x6, URZ ;  /* 0x0000000611047899 */ /* 0x000fe2000800063f */
[----:B------:R-:W-:Y:S01]  /*5cb0*/  BSSY B0, `(.L_x_1608) ;  /* 0x0000049000007945 */ /* 0x000fe20003800000 */
[----:B------:R-:W-:Y:S02]  /*5cc0*/  USHF.L.U64.HI UR13, UR17, 0x6, UR13 ;  /* 0x00000006110d7899 */ /* 0x000fe4000801020d */
[----:B------:R-:W-:Y:S02]  /*5cd0*/  UIADD3 UR5, -UR4, UR22, URZ ;  /* 0x0000001604057290 */ /* 0x000fe4000fffe13f */
[----:B-1----:R-:W-:Y:S02]  /*5ce0*/  IADD3 R2, R92, -UR4, RZ ;  /* 0x800000045c027c10 */ /* 0x002fe4000fffe0ff */
[----:B------:R-:W-:Y:S01]  /*5cf0*/  IADD3 R3, P1, R94, UR4, RZ ;  /* 0x000000045e037c10 */ /* 0x000fe2000ff3e0ff */
[----:B------:R-:W-:Y:S01]  /*5d00*/  UISETP.LT.AND UP0, UPT, UR5, 0x40, UPT ;  /* 0x000000400500788c */ /* 0x000fe2000bf01270 */
[C---:B------:R-:W-:Y:S02]  /*5d10*/  ISETP.GE.AND P0, PT, R2.reuse, 0x21, PT ;  /* 0x000000210200780c */ /* 0x040fe40003f06270 */
[----:B------:R-:W-:Y:S01]  /*5d20*/  IADD3.X R0, R93, UR13, RZ, P1, !PT ;  /* 0x0000000d5d007c10 */ /* 0x000fe20008ffe4ff */
[----:B------:R-:W-:Y:S10]  /*5d30*/  USEL UR5, UR5, 0x40, UP0 ;  /* 0x0000004005057887 */ /* 0x000ff40008000000 */
[----:B------:R-:W-:Y:S05]  /*5d40*/  @P0 IADD3 R5, P1, R3, 0x20, RZ ;  /* 0x0000002003050810 */ /* 0x000fea0007f3e0ff */
[----:B------:R-:W-:Y:S01]  /*5d50*/  @P0 IMAD.X R4, RZ, RZ, R0, P1 ;  /* 0x000000ffff040224 */ /* 0x000fe200008e0600 */
[----:B------:R-:W-:Y:S03]  /*5d60*/  ISETP.GE.AND P1, PT, R2, 0x1, PT ;  /* 0x000000010200780c */ /* 0x000fe60003f26270 */
[----:B------:R-:W-:Y:S04]  /*5d70*/  @P0 IMAD R4, R4, c[0x0][0x258], RZ ;  /* 0x0000960004040a24 */ /* 0x000fe800078e02ff */
[----:B------:R-:W-:Y:S06]  /*5d80*/  @P0 IMAD R4, R5, c[0x0][0x25c], R4 ;  /* 0x0000970005040a24 */ /* 0x000fec00078e0204 */
[----:B------:R-:W-:Y:S02]  /*5d90*/  @P1 IMAD R0, R0, c[0x0][0x258], RZ ;  /* 0x0000960000001a24 */ /* 0x000fe400078e02ff */
[----:B------:R-:W-:Y:S02]  /*5da0*/  @P1 IMAD.MOV.U32 R90, RZ, RZ, R132 ;  /* 0x000000ffff5a1224 */ /* 0x000fe400078e0084 */
[C---:B------:R-:W-:Y:S02]  /*5db0*/  @P1 IMAD R0, R3.reuse, c[0x0][0x25c], R0 ;  /* 0x0000970003001a24 */ /* 0x040fe400078e0200 */
[----:B------:R-:W-:Y:S04]  /*5dc0*/  @P1 IMAD.WIDE.U32 R6, R3, c[0x0][0x258], R90 ;  /* 0x0000960003061a25 */ /* 0x000fe800078e005a */
[----:B------:R-:W-:Y:S01]  /*5dd0*/  @P1 IMAD.IADD R0, R7, 0x1, R0 ;  /* 0x0000000107001824 */ /* 0x000fe200078e0200 */
[C---:B------:R-:W-:Y:S01]  /*5de0*/  @P1 LEA R2, P2, R6.reuse, c[0x0][0x250], 0x1 ;  /* 0x0000940006021a11 */ /* 0x040fe200078408ff */
[----:B------:R-:W-:Y:S03]  /*5df0*/  @P0 IMAD.MOV.U32 R90, RZ, RZ, R132 ;  /* 0x000000ffff5a0224 */ /* 0x000fe600078e0084 */
[----:B------:R-:W-:Y:S01]  /*5e00*/  @P1 LEA.HI.X R3, R6, c[0x0][0x254], R0, 0x1, P2 ;  /* 0x0000950006031a11 */ /* 0x000fe200010f0c00 */
[----:B------:R-:W-:Y:S04]  /*5e10*/  @P0 IMAD.WIDE.U32 R6, R5, c[0x0][0x258], R90 ;  /* 0x0000960005060a25 */ /* 0x000fe800078e005a */
[----:B------:R-:W-:Y:S01]  /*5e20*/  @!PT LDS RZ, [RZ] ;  /* 0x00000000fffff984 */ /* 0x000fe20000000800 */
[----:B------:R-:W-:Y:S01]  /*5e30*/  @!PT LDS RZ, [RZ] ;  /* 0x00000000fffff984 */ /* 0x000fe20000000800 */
[----:B------:R-:W-:Y:S01]  /*5e40*/  @!PT LDS RZ, [RZ] ;  /* 0x00000000fffff984 */ /* 0x000fe20000000800 */
[----:B------:R1:W-:Y:S01]  /*5e50*/  @P1 LDGSTS.E.BYPASS.LTC128B.128 [R117+0x100], [R2.64], !P5 ;  /* 0x0010000002751fae */ /* 0x0003e2000e901d5c */
[----:B------:R-:W-:Y:S01]  /*5e60*/  @P0 IMAD.IADD R4, R7, 0x1, R4 ;  /* 0x0000000107040824 */ /* 0x000fe200078e0204 */
[C---:B-----5:R-:W-:Y:S02]  /*5e70*/  @P0 LEA R20, P2, R6.reuse, c[0x0][0x250], 0x1 ;  /* 0x0000940006140a11 */ /* 0x060fe400078408ff */
[----:B------:R1:W-:Y:S02]  /*5e80*/  @P1 LDGSTS.E.BYPASS.LTC128B.128 [R117+0x2100], [R2.64+0x80], !P4 ;  /* 0x0210008002751fae */ /* 0x0003e4000e101d5c */
[----:B------:R-:W-:Y:S02]  /*5e90*/  @P0 LEA.HI.X R21, R6, c[0x0][0x254], R4, 0x1, P2 ;  /* 0x0000950006150a11 */ /* 0x000fe400010f0c04 */
[----:B------:R1:W-:Y:S04]  /*5ea0*/  @P1 LDGSTS.E.BYPASS.LTC128B.128 [R117+0x4100], [R2.64+0x100], !P3 ;  /* 0x0410010002751fae */ /* 0x0003e8000d901d5c */
[----:B------:R1:W-:Y:S04]  /*5eb0*/  @P0 LDGSTS.E.BYPASS.LTC128B.128 [R117+0x1100], [R20.64], !P5 ;  /* 0x0110000014750fae */ /* 0x0003e8000e901d5c */
[----:B------:R1:W-:Y:S04]  /*5ec0*/  @P0 LDGSTS.E.BYPASS.LTC128B.128 [R117+0x3100], [R20.64+0x80], !P4 ;  /* 0x0310008014750fae */ /* 0x0003e8000e101d5c */
[----:B------:R1:W-:Y:S01]  /*5ed0*/  @P0 LDGSTS.E.BYPASS.LTC128B.128 [R117+0x5100], [R20.64+0x100], !P3 ;  /* 0x0510010014750fae */ /* 0x0003e2000d901d5c */
[----:B------:R-:W-:Y:S03]  /*5ee0*/  ISETP.GE.AND P0, PT, R121, UR5, PT ;  /* 0x0000000579007c0c */ /* 0x000fe6000bf06270 */
        /* <DEDUP_REMOVED lines=37> */
.L_x_1609:
[----:B-1----:R-:W-:Y:S05]  /*6140*/  BSYNC B0 ;  /* 0x0000000000007941 */ /* 0x002fea0003800000 */
.L_x_1608:
        /* <DEDUP_REMOVED lines=45> */
.L_x_1585:
        /* <DEDUP_REMOVED lines=22> */
.L_x_1612:
[----:B------:R-:W-:Y:S02]  /*6580*/  UISETP.NE.AND UP0, UPT, UR6, 0x1, UPT ;  /* 0x000000010600788c */ /* 0x000fe4000bf05270 */
[----:B------:R-:W-:Y:S02]  /*6590*/  ULDC.64 UR4, c[0x0][0x330] ;  /* 0x0000cc0000047ab9 */ /* 0x000fe40000000a00 */
[----:B------:R-:W-:-:S07]  /*65a0*/  UIMAD.WIDE.U32 UR26, UR8, UR4, URZ ;  /* 0x00000004081a72a5 */ /* 0x000fce000f8e003f */
[----:B------:R-:W-:Y:S02]  /*65b0*/  @UP0 UMOV UR11, UR27 ;  /* 0x0000001b000b0c82 */ /* 0x000fe40008000000 */
[----:B------:R-:W-:Y:S02]  /*65c0*/  @UP0 USHF.R.U32.HI UR8, URZ, UR5, UR11 ;  /* 0x000000053f080299 */ /* 0x000fe4000801160b */
.L_x_1613:
[----:B------:R-:W-:Y:S02]  /*65d0*/  ULDC UR4, c[0x0][0x32c] ;  /* 0x0000cb0000047ab9 */ /* 0x000fe40000000800 */
[----:B------:R-:W-:-:S04]  /*65e0*/  UIMAD UR4, UR8, UR6, UR4 ;  /* 0x00000006080472a4 */ /* 0x000fc8000f8e0204 */
[----:B------:R-:W-:-:S04]  /*65f0*/  UISETP.LT.AND UP0, UPT, UR7, UR4, UPT ;  /* 0x000000040700728c */ /* 0x000fc8000bf01270 */
[----:B------:R-:W-:-:S04]  /*6600*/  USEL UR7, UR7, UR4, UP0 ;  /* 0x0000000407077287 */ /* 0x000fc80008000000 */
.L_x_1611:
        /* <DEDUP_REMOVED lines=28> */
.L_x_1615:
[----:B------:R-:W-:Y:S02]  /*67d0*/  ULDC UR4, c[0x0][0x32c] ;  /* 0x0000cb0000047ab9 */ /* 0x000fe40000000800 */
[----:B------:R-:W-:-:S03]  /*67e0*/  UISETP.NE.AND UP0, UPT, UR4, 0x1, UPT ;  /* 0x000000010400788c */ /* 0x000fc6000bf05270 */
[----:B------:R-:W-:Y:S02]  /*67f0*/  ULDC.64 UR4, c[0x0][0x330] ;  /* 0x0000cc0000047ab9 */ /* 0x000fe40000000a00 */
[----:B------:R-:W-:-:S07]  /*6800*/  UIMAD.WIDE.U32 UR26, UR7, UR4, URZ ;  /* 0x00000004071a72a5 */ /* 0x000fce000f8e003f */
[----:B------:R-:W-:Y:S02]  /*6810*/  @UP0 UMOV UR11, UR27 ;  /* 0x0000001b000b0c82 */ /* 0x000fe40008000000 */
[----:B------:R-:W-:Y:S02]  /*6820*/  @UP0 USHF.R.U32.HI UR7, URZ, UR5, UR11 ;  /* 0x000000053f070299 */ /* 0x000fe4000801160b */
.L_x_1616:
[----:B------:R-:W-:Y:S02]  /*6830*/  ULDC UR4, c[0x0][0x32c] ;  /* 0x0000cb0000047ab9 */ /* 0x000fe40000000800 */
[----:B------:R-:W-:-:S04]  /*6840*/  UIMAD UR4, UR7, UR4, URZ ;  /* 0x00000004070472a4 */ /* 0x000fc8000f8e023f */
[----:B------:R-:W-:-:S04]  /*6850*/  UISETP.LT.AND UP0, UPT, UR6, UR4, UPT ;  /* 0x000000040600728c */ /* 0x000fc8000bf01270 */
[----:B------:R-:W-:-:S04]  /*6860*/  USEL UR6, UR6, UR4, !UP0 ;  /* 0x0000000406067287 */ /* 0x000fc8000c000000 */
.L_x_1614:
        /* <DEDUP_REMOVED lines=86> */
[----:B------:R-:W-:Y:S01]  /*6dd0*/  UIADD3 UR21, UR27, UR21, URZ ;  /* 0x000000151b157290 */ /* 0x000fe2000fffe03f */
[----:B------:R-:W-:Y:S01]  /*6de0*/  LOP3.LUT R13, R13, 0x1c0, RZ, 0xc0, !PT ;  /* 0x000001c00d0d7812 */ /* 0x000fe200078ec0ff */
[----:B------:R-:W-:Y:S01]  /*6df0*/  IMAD.SHL.U32 R18, R0, 0x8, RZ ;  /* 0x0000000800127824 */ /* 0x000fe200078e00ff */
[----:B------:R-:W-:Y:S01]  /*6e00*/  LOP3.LUT R43, R43, 0xfffffffe, RZ, 0xc0, !PT ;  /* 0xfffffffe2b2b7812 */ /* 0x000fe200078ec0ff */
[----:B------:R-:W-:Y:S01]  /*6e10*/  ULDC.64 UR4, c[0x0][0x1b8] ;  /* 0x00006e0000047ab9 */ /* 0x000fe20000000a00 */
[----:B------:R-:W-:Y:S01]  /*6e20*/  PLOP3.LUT P2, PT, PT, PT, UP3, 0x80, 0x0 ;  /* 0x000000000000781c */ /* 0x000fe20003f4f038 */
[----:B------:R-:W-:Y:S01]  /*6e30*/  UISETP.NE.U32.AND UP0, UPT, URZ, UR6, UPT ;  /* 0x000000063f00728c */ /* 0x000fe2000bf05070 */
[----:B------:R-:W-:Y:S01]  /*6e40*/  LOP3.LUT R7, R7, 0xfffffff0, RZ, 0xc0, !PT ;  /* 0xfffffff007077812 */ /* 0x000fe200078ec0ff */
[----:B------:R-:W-:Y:S01]  /*6e50*/  IMAD.IADD R43, R4, 0x1, -R43 ;  /* 0x00000001042b7824 */ /* 0x000fe200078e0a2b */
[----:B------:R-:W-:Y:S01]  /*6e60*/  IADD3 R4, R18, 0x80, RZ ;  /* 0x0000008012047810 */ /* 0x000fe20007ffe0ff */
[----:B------:R-:W-:Y:S01]  /*6e70*/  UMOV UR20, UR26 ;  /* 0x0000001a00147c82 */ /* 0x000fe20008000000 */
[----:B-1----:R-:W-:Y:S01]  /*6e80*/  LOP3.LUT R2, R13, 0x38, R18, 0xf8, !PT ;  /* 0x000000380d027812 */ /* 0x002fe200078ef812 */
[----:B------:R-:W-:Y:S01]  /*6e90*/  UIMAD UR6, UR14, UR4, URZ ;  /* 0x000000040e0672a4 */ /* 0x000fe2000f8e023f */
[----:B------:R-:W-:Y:S01]  /*6ea0*/  SHF.R.U32.HI R13, RZ, 0x3, R13 ;  /* 0x00000003ff0d7819 */ /* 0x000fe2000001160d */
[----:B------:R-:W-:Y:S01]  /*6eb0*/  UIMAD.WIDE.U32 UR20, UR15, UR4, UR20 ;  /* 0x000000040f1472a5 */ /* 0x000fe2000f8e0014 */
[----:B------:R-:W-:Y:S01]  /*6ec0*/  ISETP.GE.AND P3, PT, R4, c[0x0][0x1d4], PT ;  /* 0x0000750004007a0c */ /* 0x000fe20003f66270 */
[----:B------:R-:W-:Y:S01]  /*6ed0*/  USHF.R.S32.HI UR4, URZ, 0x1f, UR19 ;  /* 0x0000001f3f047899 */ /* 0x000fe20008011413 */
[----:B------:R-:W-:Y:S01]  /*6ee0*/  LOP3.LUT R13, R2, R13, RZ, 0x3c, !PT ;  /* 0x0000000d020d7212 */ /* 0x000fe200078e3cff */
[----:B------:R-:W-:Y:S01]  /*6ef0*/  IMAD R2, R0, 0x20, R42 ;  /* 0x0000002000027824 */ /* 0x000fe200078e022a */
[----:B------:R-:W-:Y:S01]  /*6f00*/  PLOP3.LUT P1, PT, PT, PT, UP3, 0x80, 0x0 ;  /* 0x000000000000781c */ /* 0x000fe20003f2f038 */
[----:B------:R-:W-:Y:S01]  /*6f10*/  UISETP.NE.AND.EX UP0, UPT, URZ, UR7, UPT, UP0 ;  /* 0x000000073f00728c */ /* 0x000fe2000bf05300 */
[----:B------:R-:W-:Y:S01]  /*6f20*/  P2R R199, PR, RZ, 0x8 ;  /* 0x00000008ffc77803 */ /* 0x000fe20000000000 */
[----:B------:R-:W-:Y:S01]  /*6f30*/  UIMAD UR6, UR15, UR5, UR6 ;  /* 0x000000050f0672a4 */ /* 0x000fe2000f8e0206 */
[----:B------:R-:W-:Y:S01]  /*6f40*/  IADD3 R15, P3, R42, UR19, RZ ;  /* 0x000000132a0f7c10 */ /* 0x000fe2000ff7e0ff */
[----:B------:R-:W-:Y:S01]  /*6f50*/  IMAD.IADD R8, R78, 0x1, -R7 ;  /* 0x000000014e087824 */ /* 0x000fe200078e0a07 */
[----:B------:R-:W-:Y:S01]  /*6f60*/  IADD3 R2, R2, UR18, RZ ;  /* 0x0000001202027c10 */ /* 0x000fe2000fffe0ff */
[----:B------:R-:W-:Y:S01]  /*6f70*/  USEL UR13, UR24, URZ, !UP0 ;  /* 0x0000003f180d7287 */ /* 0x000fe2000c000000 */
[----:B------:R-:W-:Y:S01]  /*6f80*/  LEA.HI.X.SX32 R4, R42, UR4, 0x1, P3 ;  /* 0x000000042a047c11 */ /* 0x000fe200098f0eff */
[----:B------:R-:W-:Y:S01]  /*6f90*/  UIADD3 UR21, UR21, UR6, URZ ;  /* 0x0000000615157290 */ /* 0x000fe2000fffe03f */
[----:B------:R-:W-:Y:S01]  /*6fa0*/  SHF.R.S32.HI R9, RZ, 0x1f, R8 ;  /* 0x0000001fff097819 */ /* 0x000fe20000011408 */
[----:B------:R-:W-:Y:S01]  /*6fb0*/  USEL UR7, UR11, URZ, !UP0 ;  /* 0x0000003f0b077287 */ /* 0x000fe2000c000000 */
[----:B------:R-:W-:Y:S01]  /*6fc0*/  @P2 IMAD.HI.U32 R5, R2, c[0x0][0x2c8], RZ ;  /* 0x0000b20002052a27 */ /* 0x000fe200078e00ff */
[----:B------:R-:W-:Y:S01]  /*6fd0*/  ULDC.64 UR4, c[0x0][0x1c0] ;  /* 0x0000700000047ab9 */ /* 0x000fe20000000a00 */
[----:B------:R-:W-:Y:S01]  /*6fe0*/  SHF.R.S32.HI R19, RZ, 0x1f, R18 ;  /* 0x0000001fff137819 */ /* 0x000fe20000011412 */
[----:B------:R-:W-:Y:S01]  /*6ff0*/  UIMAD.WIDE.U32 UR26, UR13, UR4, UR20 ;  /* 0x000000040d1a72a5 */ /* 0x000fe2000f8e0014 */
[C---:B------:R-:W-:Y:S01]  /*7000*/  IMAD R10, R4.reuse, c[0x0][0x1e0], RZ ;  /* 0x00007800040a7a24 */ /* 0x040fe200078e02ff */
[----:B------:R-:W-:Y:S01]  /*7010*/  UIMAD UR7, UR7, UR4, URZ ;  /* 0x00000004070772a4 */ /* 0x000fe2000f8e023f */
[----:B------:R-:W-:Y:S01]  /*7020*/  IMAD R4, R4, c[0x0][0x208], RZ ;  /* 0x0000820004047a24 */ /* 0x000fe200078e02ff */
[----:B------:R-:W-:Y:S01]  /*7030*/  LEA.HI R9, R9, R8, RZ, 0x3 ;  /* 0x0000000809097211 */ /* 0x000fe200078f18ff */
[----:B------:R-:W-:Y:S01]  /*7040*/  IMAD.MOV.U32 R6, RZ, RZ, R2 ;  /* 0x000000ffff067224 */ /* 0x000fe200078e0002 */
[----:B------:R-:W-:Y:S01]  /*7050*/  @P1 SHF.R.U32.HI R6, RZ, c[0x0][0x2cc], R5 ;  /* 0x0000b300ff061a19 */ /* 0x000fe20000011605 */
[----:B------:R-:W-:Y:S01]  /*7060*/  UIMAD UR5, UR13, UR5, UR7 ;  /* 0x000000050d0572a4 */ /* 0x000fe2000f8e0207 */
[----:B------:R-:W-:Y:S01]  /*7070*/  IMAD R5, R15, c[0x0][0x1e4], R10 ;  /* 0x000079000f057a24 */ /* 0x000fe200078e020a */
[----:B------:R-:W-:Y:S01]  /*7080*/  LOP3.LUT R7, R9, 0xfffffff8, RZ, 0xc0, !PT ;  /* 0xfffffff809077812 */ /* 0x000fe200078ec0ff */
[C---:B------:R-:W-:Y:S01]  /*7090*/  IMAD R4, R15.reuse, c[0x0][0x20c], R4 ;  /* 0x000083000f047a24 */ /* 0x040fe200078e0204 */
[----:B------:R-:W-:Y:S01]  /*70a0*/  UIADD3 UR6, UR27, UR5, URZ ;  /* 0x000000051b067290 */ /* 0x000fe2000fffe03f */
[--C-:B------:R-:W-:Y:S01]  /*70b0*/  IMAD.WIDE.U32 R16, R15, c[0x0][0x1e0], R18.reuse ;  /* 0x000078000f107a25 */ /* 0x100fe200078e0012 */
[----:B------:R-:W-:Y:S01]  /*70c0*/  LEA.HI R40, R77, R78, RZ, 0x6 ;  /* 0x0000004e4d287211 */ /* 0x000fe200078f30ff */
[----:B------:R-:W-:Y:S01]  /*70d0*/  ULDC.64 UR4, c[0x0][0x350] ;  /* 0x0000d40000047ab9 */ /* 0x000fe20000000a00 */
[----:B------:R-:W-:Y:S01]  /*70e0*/  BSSY B0, `(.L_x_1618) ;  /* 0x0000064000007945 */ /* 0x000fe20003800000 */
[----:B------:R-:W-:Y:S01]  /*70f0*/  IMAD.WIDE.U32 R14, R15, c[0x0][0x208], R18 ;  /* 0x000082000f0e7a25 */ /* 0x000fe200078e0012 */
[----:B------:R-:W-:Y:S01]  /*7100*/  UISETP.NE.U32.AND UP0, UPT, URZ, UR4, UPT ;  /* 0x000000043f00728c */ /* 0x000fe2000bf05070 */
[----:B------:R-:W-:-:S02]  /*7110*/  ISETP.GE.AND P5, PT, R18, c[0x0][0x1d4], PT ;  /* 0x0000750012007a0c */ /* 0x000fc40003fa6270 */
[----:B------:R-:W-:Y:S01]  /*7120*/  IMAD.MOV R11, RZ, RZ, -R6 ;  /* 0x000000ffff0b7224 */ /* 0x000fe200078e0a06 */
[----:B------:R-:W-:Y:S01]  /*7130*/  UISETP.NE.AND.EX UP0, UPT, URZ, UR5, UPT, UP0 ;  /* 0x000000053f00728c */ /* 0x000fe2000bf05300 */
[----:B------:R-:W-:Y:S02]  /*7140*/  IMAD.IADD R17, R17, 0x1, R5 ;  /* 0x0000000111117824 */ /* 0x000fe400078e0205 */
[----:B------:R-:W-:Y:S01]  /*7150*/  IMAD.IADD R5, R15, 0x1, R4 ;  /* 0x000000010f057824 */ /* 0x000fe200078e0204 */
[----:B------:R-:W-:Y:S01]  /*7160*/  ULDC.64 UR4, c[0x0][0x210] ;  /* 0x0000840000047ab9 */ /* 0x000fe20000000a00 */
[----:B------:R-:W-:Y:S02]  /*7170*/  IMAD.MOV.U32 R4, RZ, RZ, R14 ;  /* 0x000000ffff047224 */ /* 0x000fe400078e000e */
[----:B------:R-:W-:Y:S02]  /*7180*/  IMAD.IADD R7, R8, 0x1, -R7 ;  /* 0x0000000108077824 */ /* 0x000fe400078e0a07 */
[----:B------:R-:W-:-:S02]  /*7190*/  IMAD R2, R11, c[0x0][0x2c4], R2 ;  /* 0x0000b1000b027a24 */ /* 0x000fc400078e0202 */
[----:B------:R-:W-:Y:S01]  /*71a0*/  IMAD.U32 R14, RZ, RZ, UR15 ;  /* 0x0000000fff0e7e24 */ /* 0x000fe2000f8e00ff */
[C---:B------:R-:W-:Y:S01]  /*71b0*/  LOP3.LUT P4, RZ, R7.reuse, 0x4, RZ, 0xc0, !PT ;  /* 0x0000000407ff7812 */ /* 0x040fe2000788c0ff */
[----:B------:R-:W-:Y:S01]  /*71c0*/  IMAD.U32 R11, RZ, RZ, UR27 ;  /* 0x0000001bff0b7e24 */ /* 0x000fe2000f8e00ff */
[C---:B------:R-:W-:Y:S01]  /*71d0*/  LOP3.LUT P2, RZ, R7.reuse, 0x2, RZ, 0xc0, !PT ;  /* 0x0000000207ff7812 */ /* 0x040fe2000784c0ff */
[----:B------:R-:W-:Y:S02]  /*71e0*/  IMAD.U32 R10, RZ, RZ, UR26 ;  /* 0x0000001aff0a7e24 */ /* 0x000fe4000f8e00ff */
[----:B------:R-:W-:Y:S01]  /*71f0*/  IMAD.U32 R11, RZ, RZ, UR6 ;  /* 0x00000006ff0b7e24 */ /* 0x000fe2000f8e00ff */
[----:B------:R-:W-:Y:S01]  /*7200*/  ULDC.64 UR6, c[0x0][0x1e8] ;  /* 0x00007a0000067ab9 */ /* 0x000fe20000000a00 */
[----:B------:R-:W-:Y:S01]  /*7210*/  IMAD.WIDE.U32 R14, R14, c[0x0][0x210], R4 ;  /* 0x000084000e0e7a25 */ /* 0x000fe200078e0004 */
[----:B------:R-:W-:Y:S02]  /*7220*/  UIMAD UR6, UR14, UR6, URZ ;  /* 0x000000060e0672a4 */ /* 0x000fe4000f8e023f */
[----:B------:R-:W-:Y:S01]  /*7230*/  UIMAD UR14, UR14, UR4, URZ ;  /* 0x000000040e0e72a4 */ /* 0x000fe2000f8e023f */
[----:B------:R-:W-:Y:S01]  /*7240*/  IMAD.SHL.U32 R5, R7, 0x40, RZ ;  /* 0x0000004007057824 */ /* 0x000fe200078e00ff */
[----:B------:R-:W-:Y:S01]  /*7250*/  UIMAD UR13, UR15, UR7, UR6 ;  /* 0x000000070f0d72a4 */ /* 0x000fe2000f8e0206 */
[----:B------:R-:W-:Y:S01]  /*7260*/  IMAD.U32 R204, RZ, RZ, UR15 ;  /* 0x0000000fffcc7e24 */ /* 0x000fe2000f8e00ff */
[----:B------:R-:W-:Y:S01]  /*7270*/  UIMAD UR14, UR15, UR5, UR14 ;  /* 0x000000050f0e72a4 */ /* 0x000fe2000f8e020e */
[----:B------:R-:W-:Y:S01]  /*7280*/  IMAD.SHL.U32 R4, R43, 0x8, RZ ;  /* 0x000000082b047824 */ /* 0x000fe200078e00ff */
[----:B------:R-:W-:Y:S01]  /*7290*/  ULDC.64 UR6, c[0x0][0x1f0] ;  /* 0x00007c0000067ab9 */ /* 0x000fe20000000a00 */
[----:B------:R-:W-:Y:S01]  /*72a0*/  IMAD.WIDE.U32 R204, R204, c[0x0][0x1e8], R16 ;  /* 0x00007a00cccc7a25 */ /* 0x000fe200078e0010 */
[----:B------:R-:W-:Y:S01]  /*72b0*/  ULDC.64 UR4, c[0x0][0x218] ;  /* 0x0000860000047ab9 */ /* 0x000fe20000000a00 */
[----:B------:R-:W-:-:S02]  /*72c0*/  LOP3.LUT R5, R5, 0x1c0, RZ, 0xc0, !PT ;  /* 0x000001c005057812 */ /* 0x000fc400078ec0ff */
[----:B------:R-:W-:Y:S01]  /*72d0*/  IADD3 R15, R15, UR14, RZ ;  /* 0x0000000e0f0f7c10 */ /* 0x000fe2000fffe0ff */
[----:B------:R-:W-:Y:S01]  /*72e0*/  IMAD.SHL.U32 R40, R40, 0x8, RZ ;  /* 0x0000000828287824 */ /* 0x000fe200078e00ff */
[----:B------:R-:W-:Y:S01]  /*72f0*/  IADD3 R205, R205, UR13, RZ ;  /* 0x0000000dcdcd7c10 */ /* 0x000fe2000fffe0ff */
[----:B------:R-:W-:Y:S01]  /*7300*/  IMAD.SHL.U32 R9, R9, 0x40, RZ ;  /* 0x0000004009097824 */ /* 0x000fe200078e00ff */
[----:B------:R-:W-:Y:S02]  /*7310*/  LOP3.LUT R4, R5, 0x8, R4, 0xf8, !PT ;  /* 0x0000000805047812 */ /* 0x000fe400078ef804 */
[----:B------:R-:W-:Y:S02]  /*7320*/  SHF.R.U32.HI R5, RZ, 0x3, R5 ;  /* 0x00000003ff057819 */ /* 0x000fe40000011605 */
[----:B------:R-:W-:Y:S02]  /*7330*/  LOP3.LUT R40, R13, 0xfffffe00, R40, 0xf8, !PT ;  /* 0xfffffe000d287812 */ /* 0x000fe400078ef828 */
[----:B------:R-:W-:-:S04]  /*7340*/  LOP3.LUT R4, R4, R5, RZ, 0x3c, !PT ;  /* 0x0000000504047212 */ /* 0x000fc800078e3cff */
[----:B------:R-:W-:Y:S01]  /*7350*/  LOP3.LUT R4, R4, 0xfffffe00, R9, 0xf8, !PT ;  /* 0xfffffe0004047812 */ /* 0x000fe200078ef809 */
[----:B--2---:R1:W2:Y:S02]  /*7360*/  @P0 R2UR UR20, R3 ;  /* 0x00000000031403c2 */ /* 0x0042a400000e0000 */
        /* <DEDUP_REMOVED lines=18> */
[----:B------:R-:W-:Y:S01]  /*7490*/  UIMAD UR6, UR20, UR7, UR6 ;  /* 0x00000007140672a4 */ /* 0x000fe2000f8e0206 */
[----:B------:R-:W-:Y:S01]  /*74a0*/  IMAD R3, R3, c[0x0][0x1a8], RZ ;  /* 0x00006a0003037a24 */ /* 0x000fe200078e02ff */
[----:B------:R-:W-:Y:S01]  /*74b0*/  LEA R12, P0, R6, c[0x0][0x160], 0x1 ;  /* 0x00005800060c7a11 */ /* 0x000fe200078008ff */
[----:B------:R-:W-:Y:S01]  /*74c0*/  UIMAD UR4, UR20, UR5, UR4 ;  /* 0x00000005140472a4 */ /* 0x000fe2000f8e0204 */
[----:B------:R-:W-:-:S03]  /*74d0*/  IMAD.WIDE.U32 R204, R200, c[0x0][0x1f0], R204 ;  /* 0x00007c00c8cc7a25 */ /* 0x000fc600078e00cc */
        /* <DEDUP_REMOVED lines=9> */
[----:B------:R-:W-:Y:S01]  /*7570*/  IMAD.SHL.U32 R6, R0, 0x8, RZ ;  /* 0x0000000800067824 */ /* 0x000fe200078e00ff */
[----:B------:R-:W-:Y:S01]  /*7580*/  ISETP.GE.AND P0, PT, R10, UR21, PT ;  /* 0x000000150a007c0c */ /* 0x000fe2000bf06270 */
[----:B------:R-:W-:Y:S01]  /*7590*/  IMAD.MOV.U32 R3, RZ, RZ, 0x20 ;  /* 0x00000020ff037424 */ /* 0x000fe200078e00ff */
[----:B------:R-:W-:Y:S01]  /*75a0*/  ISETP.GE.AND P6, PT, R7, c[0x0][0x1d4], PT ;  /* 0x0000750007007a0c */ /* 0x000fe20003fc6270 */
[----:B------:R1:W3:Y:S01]  /*75b0*/  SHFL.IDX PT, R17, R11, RZ, 0x181f ;  /* 0x00181fff0b117589 */ /* 0x0002e200000e0000 */
[----:B------:R-:W-:-:S02]  /*75c0*/  IADD3 R5, R6, 0x80, RZ ;  /* 0x0000008006057810 */ /* 0x000fc40007ffe0ff */
[----:B------:R-:W-:Y:S02]  /*75d0*/  SEL R3, R3, 0xffffffe0, !P4 ;  /* 0xffffffe003037807 */ /* 0x000fe40006000000 */
[----:B------:R-:W-:Y:S02]  /*75e0*/  ISETP.GE.AND P1, PT, R6, c[0x0][0x198], PT ;  /* 0x0000660006007a0c */ /* 0x000fe40003f26270 */
[----:B------:R-:W-:Y:S02]  /*75f0*/  SEL R2, R2, 0xfffffff0, !P2 ;  /* 0xfffffff002027807 */ /* 0x000fe40005000000 */
[----:B------:R-:W-:Y:S02]  /*7600*/  ISETP.GE.AND P3, PT, R7, c[0x0][0x198], PT ;  /* 0x0000660007007a0c */ /* 0x000fe40003f66270 */
[----:B------:R-:W-:Y:S01]  /*7610*/  ISETP.GE.AND P4, PT, R5, c[0x0][0x198], PT ;  /* 0x0000660005007a0c */ /* 0x000fe20003f86270 */
[----:B------:R-:W-:Y:S07]  /*7620*/  @P0 BRA `(.L_x_1619) ;  /* 0x000000f000000947 */ /* 0x000fee0003800000 */
[----:B--2---:R-:W-:Y:S02]  /*7630*/  SHF.R.S32.HI R14, RZ, 0x1f, R7 ;  /* 0x0000001fff0e7819 */ /* 0x004fe40000011407 */
[----:B------:R-:W-:-:S02]  /*7640*/  SHF.R.S32.HI R8, RZ, 0x1f, R5 ;  /* 0x0000001fff087819 */ /* 0x000fc40000011405 */
[----:B------:R-:W-:Y:S02]  /*7650*/  LEA.HI R9, R14, R7, RZ, 0x3 ;  /* 0x000000070e097211 */ /* 0x000fe400078f18ff */
[----:B------:R-:W-:Y:S01]  /*7660*/  LEA.HI R8, R8, R5, RZ, 0x3 ;  /* 0x0000000508087211 */ /* 0x000fe200078f18ff */
[----:B------:R-:W-:Y:S01]  /*7670*/  IMAD.SHL.U32 R5, R40, 0x2, RZ ;  /* 0x0000000228057824 */ /* 0x000fe200078e00ff */
        /* <DEDUP_REMOVED lines=10> */
.L_x_1619:
[----:B--2---:R-:W-:Y:S05]  /*7720*/  BSYNC B0 ;  /* 0x0000000000007941 */ /* 0x004fea0003800000 */
.L_x_1618:
        /* <DEDUP_REMOVED lines=22> */
.L_x_1621:
[----:B------:R-:W-:Y:S05]  /*7890*/  BSYNC B0 ;  /* 0x0000000000007941 */ /* 0x000fea0003800000 */
.L_x_1620:
        /* <DEDUP_REMOVED lines=22> */
.L_x_1623:
[----:B------:R-:W-:Y:S05]  /*7a00*/  BSYNC B0 ;  /* 0x0000000000007941 */ /* 0x000fea0003800000 */
.L_x_1622:
[----:B-1----:R-:W1:Y:S01]  /*7a10*/  SHFL.IDX PT, R14, R12, 0x3, 0x181f ;  /* 0x00781f000c0e7f89 */ /* 0x002e6200000e0000 */
        /* <DEDUP_REMOVED lines=12> */
[----:B------:R-:W-:Y:S01]  /*7ae0*/  USHF.R.S32.HI UR20, URZ, 0x1f, UR19 ;  /* 0x0000001f3f147899 */ /* 0x000fe20008011413 */
[----:B------:R-:W-:Y:S01]  /*7af0*/  @!P0 SHF.R.S32.HI R10, RZ, 0x1f, R7 ;  /* 0x0000001fff0a8819 */ /* 0x000fe20000011407 */
[----:B------:R-:W-:Y:S01]  /*7b00*/  UIMAD UR6, UR14, UR19, URZ ;  /* 0x000000130e0672a4 */ /* 0x000fe2000f8e023f */
[----:B------:R-:W-:Y:S01]  /*7b10*/  @!P0 IMAD.SHL.U32 R8, R40, 0x2, RZ ;  /* 0x0000000228088824 */ /* 0x000fe200078e00ff */
[----:B------:R-:W-:Y:S01]  /*7b20*/  UMOV UR7, 0x5 ;  /* 0x0000000500077882 */ /* 0x000fe20000000000 */
[----:B------:R-:W-:Y:S01]  /*7b30*/  @!P0 LEA.HI R9, R10, R7, RZ, 0x3 ;  /* 0x000000070a098211 */ /* 0x000fe200078f18ff */
[----:B------:R-:W-:Y:S01]  /*7b40*/  IMAD.U32 R7, RZ, RZ, UR13 ;  /* 0x0000000dff077e24 */ /* 0x000fe2000f8e00ff */
[C---:B-1----:R-:W-:Y:S01]  /*7b50*/  @!P0 LEA R18, P2, R6.reuse, R14, 0x1 ;  /* 0x0000000e06128211 */ /* 0x042fe200078408ff */
[----:B------:R-:W-:Y:S01]  /*7b60*/  UIMAD UR6, UR20, UR13, UR6 ;  /* 0x0000000d140672a4 */ /* 0x000fe2000f8e0206 */
[----:B------:R-:W-:Y:S01]  /*7b70*/  IADD3 R10, -R5, UR12, -R42 ;  /* 0x0000000c050a7c10 */ /* 0x000fe2000fffe92a */
[----:B----4-:R-:W-:Y:S01]  /*7b80*/  IMAD.WIDE.U32 R16, R7, UR19, R210 ;  /* 0x0000001307107c25 */ /* 0x010fe2000f8e00d2 */
[----:B-----5:R-:W-:Y:S01]  /*7b90*/  @!P0 LEA.HI.X R19, R6, R15, R19, 0x1, P2 ;  /* 0x0000000f06138211 */ /* 0x020fe200010f0c13 */
[----:B------:R-:W-:Y:S01]  /*7ba0*/  USHF.L.U64.HI UR7, UR4, UR7, UR5 ;  /* 0x0000000704077299 */ /* 0x000fe20008010205 */
[----:B------:R-:W-:-:S02]  /*7bb0*/  ISETP.GE.AND P2, PT, R10, 0x1, PT ;  /* 0x000000010a00780c */ /* 0x000fc40003f46270 */
[----:B------:R-:W-:Y:S01]  /*7bc0*/  @!P0 LOP3.LUT R9, R9, 0xfffffff8, RZ, 0xc0, !PT ;  /* 0xfffffff809098812 */ /* 0x000fe200078ec0ff */
[----:B------:R-:W-:Y:S01]  /*7bd0*/  @!PT LDS RZ, [RZ] ;  /* 0x00000000fffff984 */ /* 0x000fe20000000800 */
[----:B------:R1:W-:Y:S01]  /*7be0*/  @!P0 LDGSTS.E.BYPASS.LTC128B.128 [R8+0xf100], [R18.64], !P1 ;  /* 0x0f10000012088fae */ /* 0x0003e2000c901d5c */
[----:B--23--:R-:W-:-:S03]  /*7bf0*/  @!P0 IADD3 R11, R6, 0x80, RZ ;  /* 0x00000080060b8810 */ /* 0x00cfc60007ffe0ff */
[----:B------:R-:W-:Y:S01]  /*7c00*/  @!P0 IMAD.WIDE R20, R9, 0x2, R14 ;  /* 0x0000000209148825 */ /* 0x000fe200078e020e */
[----:B------:R-:W-:Y:S01]  /*7c10*/  IADD3 R9, R17, UR6, RZ ;  /* 0x0000000611097c10 */ /* 0x000fe2000fffe0ff */
[----:B------:R-:W-:Y:S01]  /*7c20*/  USHF.L.U32 UR6, UR4, 0x5, URZ ;  /* 0x0000000504067899 */ /* 0x000fe2000800063f */
[----:B------:R-:W-:Y:S02]  /*7c30*/  @!P0 SHF.R.S32.HI R6, RZ, 0x1f, R11 ;  /* 0x0000001fff068819 */ /* 0x000fe4000001140b */
[----:B------:R1:W-:Y:S01]  /*7c40*/  @!P0 LDGSTS.E.BYPASS.LTC128B.128 [R8+0x13100], [R20.64], !P3 ;  /* 0x1310000014088fae */ /* 0x0003e2000d901d5c */
[----:B------:R-:W-:Y:S02]  /*7c50*/  @P2 LEA R12, P1, R16, c[0x0][0x1c8], 0x1 ;  /* 0x00007200100c2a11 */ /* 0x000fe400078208ff */
[----:B------:R-:W-:Y:S02]  /*7c60*/  @!P0 LEA.HI R11, R6, R11, RZ, 0x3 ;  /* 0x0000000b060b8211 */ /* 0x000fe400078f18ff */
[----:B------:R-:W-:-:S02]  /*7c70*/  @P2 LEA.HI.X R13, R16, c[0x0][0x1cc], R9, 0x1, P1 ;  /* 0x00007300100d2a11 */ /* 0x000fc400008f0c09 */
[----:B------:R-:W-:Y:S02]  /*7c80*/  ISETP.GE.AND P1, PT, R10, 0x21, PT ;  /* 0x000000210a00780c */ /* 0x000fe40003f26270 */
[----:B------:R-:W-:Y:S02]  /*7c90*/  @!P0 LOP3.LUT R11, R11, 0xfffffff8, RZ, 0xc0, !PT ;  /* 0xfffffff80b0b8812 */ /* 0x000fe400078ec0ff */
[----:B------:R-:W-:-:S04]  /*7ca0*/  LEA.HI R6, R77, R78, RZ, 0x5 ;  /* 0x0000004e4d067211 */ /* 0x000fc800078f28ff */
[----:B------:R-:W-:-:S05]  /*7cb0*/  SHF.R.S32.HI R93, RZ, 0x5, R6 ;  /* 0x00000005ff5d7819 */ /* 0x000fca0000011406 */
[----:B------:R-:W-:Y:S01]  /*7cc0*/  @P1 IADD3 R10, P3, R16, UR6, RZ ;  /* 0x00000006100a1c10 */ /* 0x000fe2000ff7e0ff */
[----:B------:R-:W-:-:S03]  /*7cd0*/  @!P0 IMAD.WIDE R16, R11, 0x2, R14 ;  /* 0x000000020b108825 */ /* 0x000fc600078e020e */
[----:B------:R-:W-:Y:S01]  /*7ce0*/  @P1 IADD3.X R9, R9, UR7, RZ, P3, !PT ;  /* 0x0000000709091c10 */ /* 0x000fe20009ffe4ff */
[----:B------:R-:W-:Y:S01]  /*7cf0*/  @P2 IMAD.SHL.U32 R11, R40, 0x2, RZ ;  /* 0x00000002280b2824 */ /* 0x000fe200078e00ff */
[----:B------:R1:W-:Y:S01]  /*7d00*/  @!P0 LDGSTS.E.BYPASS.LTC128B.128 [R8+0x17100], [R16.64], !P4 ;  /* 0x1710000010088fae */ /* 0x0003e2000e101d5c */
[----:B------:R-:W-:Y:S02]  /*7d10*/  ISETP.NE.AND P4, PT, R199, RZ, PT ;  /* 0x000000ffc700720c */ /* 0x000fe40003f85270 */
[C---:B------:R-:W-:Y:S01]  /*7d20*/  @P1 LEA R14, P0, R10.reuse, c[0x0][0x1c8], 0x1 ;  /* 0x000072000a0e1a11 */ /* 0x040fe200078008ff */
[----:B------:R-:W0:Y:S03]  /*7d30*/  LDGDEPBAR ;  /* 0x00000000000079af */ /* 0x000e260000000000 */
[----:B------:R-:W-:Y:S01]  /*7d40*/  @P1 LEA.HI.X R15, R10, c[0x0][0x1cc], R9, 0x1, P0 ;  /* 0x000073000a0f1a11 */ /* 0x000fe200000f0c09 */
[----:B------:R-:W-:Y:S01]  /*7d50*/  BAR.SYNC.DEFER_BLOCKING 0x0 ;  /* 0x0000000000007b1d */ /* 0x000fe20000010000 */
[----:B------:R-:W-:Y:S01]  /*7d60*/  ISETP.LT.AND P0, PT, RZ, c[0x0][0x27c], PT ;  /* 0x00009f00ff007a0c */ /* 0x000fe20003f01270 */
[----:B------:R-:W-:-:S04]  /*7d70*/  @P1 IMAD.SHL.U32 R9, R40, 0x2, RZ ;  /* 0x0000000228091824 */ /* 0x000fc800078e00ff */
        /* <DEDUP_REMOVED lines=13> */
.L_x_1624:
[----:B------:R-:W-:Y:S01]  /*7e50*/  ULDC.U8 UR4, c[0x0][0x298] ;  /* 0x0000a60000047ab9 */ /* 0x000fe20000000000 */
[----:B------:R-:W-:Y:S01]  /*7e60*/  SHF.R.S32.HI R10, RZ, 0x1f, R79 ;  /* 0x0000001fff0a7819 */ /* 0x000fe2000001144f */
        /* <DEDUP_REMOVED lines=120> */
.L_x_1628:
[----:B--2---:R-:W-:Y:S05]  /*85f0*/  BSYNC B0 ;  /* 0x0000000000007941 */ /* 0x004fea0003800000 */
.L_x_1627:
        /* <DEDUP_REMOVED lines=121> */
.L_x_1630:
[----:B-123--:R-:W-:Y:S05]  /*8d90*/  BSYNC B0 ;  /* 0x0000000000007941 */ /* 0x00efea0003800000 */
.L_x_1629:
        /* <DEDUP_REMOVED lines=108> */
.L_x_1634:
[----:B------:R-:W-:Y:S05]  /*9460*/  BSYNC B0 ;  /* 0x0000000000007941 */ /* 0x000fea0003800000 */
.L_x_1633:
        /* <DEDUP_REMOVED lines=46> */
.L_x_1636:
[----:B------:R-:W-:Y:S05]  /*9750*/  BSYNC B0 ;  /* 0x0000000000007941 */ /* 0x000fea0003800000 */
.L_x_1635:
        /* <DEDUP_REMOVED lines=46> */
.L_x_1638:
[----:B------:R-:W-:Y:S05]  /*9a40*/  BSYNC B0 ;  /* 0x0000000000007941 */ /* 0x000fea0003800000 */
.L_x_1637:
        /* <DEDUP_REMOVED lines=46> */
.L_x_1640:
[----:B------:R-:W-:Y:S05]  /*9d30*/  BSYNC B0 ;  /* 0x0000000000007941 */ /* 0x000fea0003800000 */
.L_x_1639:
        /* <DEDUP_REMOVED lines=46> */
.L_x_1642:
[----:B------:R-:W-:Y:S05]  /*a020*/  BSYNC B0 ;  /* 0x0000000000007941 */ /* 0x000fea0003800000 */
.L_x_1641:
        /* <DEDUP_REMOVED lines=45> */
.L_x_1632:
[----:B------:R-:W-:Y:S05]  /*a300*/  BSYNC B1 ;  /* 0x0000000000017941 */ /* 0x000fea0003800000 */
.L_x_1631:
        /* <DEDUP_REMOVED lines=48> */
.L_x_1645:
[----:B------:R-:W-:Y:S05]  /*a610*/  BSYNC B0 ;  /* 0x0000000000007941 */ /* 0x000fea0003800000 */
.L_x_1644:
        /* <DEDUP_REMOVED lines=46> */
.L_x_1647:
[----:B------:R-:W-:Y:S05]  /*a900*/  BSYNC B0 ;  /* 0x0000000000007941 */ /* 0x000fea0003800000 */
.L_x_1646:
        /* <DEDUP_REMOVED lines=46> */
.L_x_1649:
[----:B------:R-:W-:Y:S05]  /*abf0*/  BSYNC B0 ;  /* 0x0000000000007941 */ /* 0x000fea0003800000 */
.L_x_1648:
        /* <DEDUP_REMOVED lines=46> */
.L_x_1651:
[----:B------:R-:W-:Y:S05]  /*aee0*/  BSYNC B0 ;  /* 0x0000000000007941 */ /* 0x000fea0003800000 */
.L_x_1650:
        /* <DEDUP_REMOVED lines=46> */
.L_x_1653:
[----:B------:R-:W-:Y:S05]  /*b1d0*/  BSYNC B0 ;  /* 0x0000000000007941 */ /* 0x000fea0003800000 */
.L_x_1652:
        /* <DEDUP_REMOVED lines=46> */
.L_x_1626:
        /* <DEDUP_REMOVED lines=74> */
.L_x_1655:
[----:B------:R-:W-:Y:S05]  /*b960*/  BSYNC B0 ;  /* 0x0000000000007941 */ /* 0x000fea0003800000 */
.L_x_1654:
        /* <DEDUP_REMOVED lines=94> */
.L_x_1657:
[----:B-1----:R-:W-:Y:S05]  /*bf50*/  BSYNC B0 ;  /* 0x0000000000007941 */ /* 0x002fea0003800000 */
.L_x_1656:
        /* <DEDUP_REMOVED lines=153> */
.L_x_1661:
[----:B------:R-:W-:Y:S05]  /*c8f0*/  BSYNC B0 ;  /* 0x0000000000007941 */ /* 0x000fea0003800000 */
.L_x_1660:
[----:B-1----:R-:W-:Y:S01]  /*c900*/  IADD3 R12, R56, 0x20, RZ ;  /* 0x00000020380c7810 */ /* 0x002fe20007ffe0ff */
[----:B------:R-:W-:Y:S03]  /*c910*/  BSSY B0, `(.L_x_1662) ;  /* 0x0000071000007945 */ /* 0x000fe60003800000 */
        /* <DEDUP_REMOVED lines=112> */
.L_x_1663:
[----:B------:R-:W-:Y:S05]  /*d020*/  BSYNC B0 ;  /* 0x0000000000007941 */ /* 0x000fea0003800000 */
.L_x_1662:
        /* <DEDUP_REMOVED lines=113> */
.L_x_1659:
[----:B------:R-:W-:Y:S05]  /*d740*/  BSYNC B1 ;  /* 0x0000000000017941 */ /* 0x000fea0003800000 */
.L_x_1658:
        /* <DEDUP_REMOVED lines=111> */
.L_x_1665:
[----:B------:R-:W-:Y:S05]  /*de40*/  BSYNC B0 ;  /* 0x0000000000007941 */ /* 0x000fea0003800000 */
.L_x_1664:
        /* <DEDUP_REMOVED lines=116> */
.L_x_1667:
[----:B------:R-:W-:Y:S05]  /*e590*/  BSYNC B0 ;  /* 0x0000000000007941 */ /* 0x000fea0003800000 */
.L_x_1666:
        /* <DEDUP_REMOVED lines=115> */
.L_x_1643:
[----:B------:R-:W-:Y:S05]  /*ecd0*/  BSYNC B2 ;  /* 0x0000000000027941 */ /* 0x000fea0003800000 */
.L_x_1625:
[----:B-1----:R-:W-:Y:S01]  /*ece0*/  IMAD.SHL.U32 R8, R0, 0x40, RZ ;  /* 0x0000004000087824 */ /* 0x002fe200078e00ff */
[----:B------:R-:W-:-:S04]  /*ecf0*/  DEPBAR.LE SB0, 0x0 ;  /* 0x000080000000791a */ /* 0x000fc80000000000 */
[----:B------:R-:W-:Y:S01]  /*ed00*/  IMAD.SHL.U32 R9, R42, 0x8, RZ ;  /* 0x000000082a097824 */ /* 0x000fe200078e00ff */
[----:B------:R-:W-:Y:S01]  /*ed10*/  LOP3.LUT R8, R8, 0x1c0, RZ, 0xc0, !PT ;  /* 0x000001c008087812 */ /* 0x000fe200078ec0ff */
[----:B------:R-:W-:Y:S01]  /*ed20*/  ULDC.64 UR4, c[0x0][0x208] ;  /* 0x0000820000047ab9 */ /* 0x000fe20000000a00 */
[----:B------:R-:W-:Y:S01]  /*ed30*/  SEL R11, RZ, 0x2, P6 ;  /* 0x00000002ff0b7807 */ /* 0x000fe20003000000 */
[----:B------:R-:W-:Y:S01]  /*ed40*/  UIMAD UR20, UR20, UR4, URZ ;  /* 0x00000004141472a4 */ /* 0x000fe2000f8e023f */
[----:B------:R-:W-:Y:S01]  /*ed50*/  LOP3.LUT R9, R8, 0x8, R9, 0xf8, !PT ;  /* 0x0000000808097812 */ /* 0x000fe200078ef809 */
[----:B------:R-:W-:Y:S01]  /*ed60*/  UIMAD.WIDE.U32 UR26, UR19, UR4, URZ ;  /* 0x00000004131a72a5 */ /* 0x000fe2000f8e003f */
[----:B------:R-:W-:Y:S01]  /*ed70*/  SHF.R.U32.HI R8, RZ, 0x3, R8 ;  /* 0x00000003ff087819 */ /* 0x000fe20000011608 */
[----:B------:R-:W-:Y:S01]  /*ed80*/  UIMAD UR20, UR19, UR5, UR20 ;  /* 0x00000005131472a4 */ /* 0x000fe2000f8e0214 */
[----:B------:R-:W-:Y:S01]  /*ed90*/  SEL R10, RZ, 0x4, P4 ;  /* 0x00000004ff0a7807 */ /* 0x000fe20002000000 */
[----:B------:R-:W-:Y:S01]  /*eda0*/  IMAD R198, R93, 0x400, R4 ;  /* 0x000004005dc67824 */ /* 0x000fe200078e0204 */
[----:B------:R-:W-:Y:S01]  /*edb0*/  LOP3.LUT R8, R9, R8, RZ, 0x3c, !PT ;  /* 0x0000000809087212 */ /* 0x000fe200078e3cff */
[----:B------:R-:W-:Y:S01]  /*edc0*/  UIADD3 UR20, UR27, UR20, URZ ;  /* 0x000000141b147290 */ /* 0x000fe2000fffe03f */
[----:B------:R-:W-:Y:S01]  /*edd0*/  LOP3.LUT P1, RZ, R0, 0x2, RZ, 0xc0, !PT ;  /* 0x0000000200ff7812 */ /* 0x000fe2000782c0ff */
[----:B------:R-:W-:Y:S01]  /*ede0*/  IMAD.U32 R9, RZ, RZ, UR27 ;  /* 0x0000001bff097e24 */ /* 0x000fe2000f8e00ff */
[----:B------:R-:W-:Y:S01]  /*edf0*/  IADD3 R41, R10, R11, R41 ;  /* 0x0000000b0a297210 */ /* 0x000fe20007ffe029 */
[----:B------:R-:W-:Y:S01]  /*ee00*/  IMAD R197, R43, 0x200, R8 ;  /* 0x000002002bc57824 */ /* 0x000fe200078e0208 */
[----:B------:R-:W-:Y:S01]  /*ee10*/  IADD3 R42, -R42, UR12, -R5 ;  /* 0x0000000c2a2a7c10 */ /* 0x000fe2000fffe905 */
[----:B------:R-:W-:Y:S01]  /*ee20*/  IMAD.U32 R8, RZ, RZ, UR26 ;  /* 0x0000001aff087e24 */ /* 0x000fe2000f8e00ff */
[----:B------:R-:W-:Y:S01]  /*ee30*/  LOP3.LUT P3, RZ, R41, 0x2, RZ, 0xc0, !PT ;  /* 0x0000000229ff7812 */ /* 0x000fe2000786c0ff */
[----:B------:R-:W-:Y:S01]  /*ee40*/  IMAD.SHL.U32 R197, R197, 0x2, RZ ;  /* 0x00000002c5c57824 */ /* 0x000fe200078e00ff */
[----:B------:R-:W-:Y:S01]  /*ee50*/  BAR.SYNC.DEFER_BLOCKING 0x0 ;  /* 0x0000000000007b1d */ /* 0x000fe20000010000 */
[----:B------:R-:W-:Y:S01]  /*ee60*/  IMAD.U32 R11, RZ, RZ, UR20 ;  /* 0x00000014ff0b7e24 */ /* 0x000fe2000f8e00ff */
[----:B------:R-:W-:Y:S01]  /*ee70*/  LEA R9, P0, R8, R200, 0x6 ;  /* 0x000000c808097211 */ /* 0x000fe200078030ff */
[----:B------:R-:W-:Y:S01]  /*ee80*/  IMAD.SHL.U32 R198, R198, 0x2, RZ ;  /* 0x00000002c6c67824 */ /* 0x000fe200078e00ff */
[----:B------:R-:W-:Y:S01]  /*ee90*/  IADD3 R10, R197, 0x6100, RZ ;  /* 0x00006100c50a7810 */ /* 0x000fe20007ffe0ff */
[----:B------:R-:W-:Y:S01]  /*eea0*/  IMAD.SHL.U32 R202, R40, 0x2, RZ ;  /* 0x0000000228ca7824 */ /* 0x000fe200078e00ff */
[----:B------:R-:W-:Y:S01]  /*eeb0*/  LEA.HI.X R8, R8, R207, R11, 0x6, P0 ;  /* 0x000000cf08087211 */ /* 0x000fe200000f340b */
[--C-:B------:R-:W-:Y:S01]  /*eec0*/  IMAD R194, R2, 0x2, R198.reuse ;  /* 0x0000000202c27824 */ /* 0x100fe200078e02c6 */
[----:B------:R-:W-:Y:S01]  /*eed0*/  LEA R26, P0, R9, c[0x0][0x1f8], 0x1 ;  /* 0x00007e00091a7a11 */ /* 0x000fe200078008ff */
[----:B------:R-:W-:Y:S01]  /*eee0*/  USHF.L.U32 UR20, UR4, 0x6, URZ ;  /* 0x0000000604147899 */ /* 0x000fe2000800063f */
[----:B------:R-:W-:Y:S01]  /*eef0*/  IADD3 R196, R197, 0x6120, RZ ;  /* 0x00006120c5c47810 */ /* 0x000fe20007ffe0ff */
[----:B------:R-:W-:Y:S01]  /*ef00*/  USHF.L.U64.HI UR11, UR4, UR11, UR5 ;  /* 0x0000000b040b7299 */ /* 0x000fe20008010205 */
[----:B------:R-:W-:Y:S01]  /*ef10*/  @P1 IADD3 R196, R10, -0x20, RZ ;  /* 0xffffffe00ac41810 */ /* 0x000fe20007ffe0ff */
[----:B------:R-:W-:Y:S01]  /*ef20*/  IMAD R193, R3, 0x2, R198 ;  /* 0x0000000203c17824 */ /* 0x000fe200078e02c6 */
[----:B------:R-:W-:Y:S01]  /*ef30*/  LEA.HI.X R27, R9, c[0x0][0x1fc], R8, 0x1, P0 ;  /* 0x00007f00091b7a11 */ /* 0x000fe200000f0c08 */
[----:B------:R-:W-:Y:S01]  /*ef40*/  IMAD R191, R3, 0x2, R194 ;  /* 0x0000000203bf7824 */ /* 0x000fe200078e02c2 */
[----:B------:R-:W-:Y:S01]  /*ef50*/  ISETP.LT.OR P1, PT, R42, 0x1, P5 ;  /* 0x000000012a00780c */ /* 0x000fe20002f21670 */
[----:B------:R-:W-:Y:S01]  /*ef60*/  UISETP.GT.AND UP0, UPT, UR19, UR8, UPT ;  /* 0x000000081300728c */ /* 0x000fe2000bf04270 */
[----:B------:R-:W-:Y:S01]  /*ef70*/  P2R R16, PR, RZ, 0x40 ;  /* 0x00000040ff107803 */ /* 0x000fe20000000000 */
[----:B------:R-:W-:Y:S01]  /*ef80*/  UIADD3 UR17, UR12, 0x1, -UR17 ;  /* 0x000000010c117890 */ /* 0x000fe2000fffe811 */
[----:B------:R-:W-:-:S02]  /*ef90*/  LOP3.LUT P6, RZ, R41, 0x4, RZ, 0xc0, !PT ;  /* 0x0000000429ff7812 */ /* 0x000fc400078cc0ff */
[----:B------:R-:W-:Y:S01]  /*efa0*/  ISETP.LT.OR P0, PT, R42, 0x1, !P3 ;  /* 0x000000012a00780c */ /* 0x000fe20005f01670 */
[----:B------:R-:W-:Y:S01]  /*efb0*/  LDSM.16.M88.4 R20, [R198+0xc100] ;  /* 0x00c10000c614783b */ /* 0x000fe20000000200 */
[----:B------:R-:W-:Y:S01]  /*efc0*/  LOP3.LUT P4, RZ, R0, 0x4, RZ, 0xc0, !PT ;  /* 0x0000000400ff7812 */ /* 0x000fe2000788c0ff */
[----:B------:R-:W-:Y:S01]  /*efd0*/  IMAD.MOV.U32 R0, RZ, RZ, 0x40 ;  /* 0x00000040ff007424 */ /* 0x000fe200078e00ff */
[----:B------:R-:W-:Y:S01]  /*efe0*/  ISETP.LT.OR P2, PT, R42, 0x21, P5 ;  /* 0x000000212a00780c */ /* 0x000fe20002f41670 */
[----:B------:R-:W-:Y:S01]  /*eff0*/  LDSM.16.M88.4 R64, [R197+0x6100] ;  /* 0x00610000c540783b */ /* 0x000fe20000000200 */
[----:B------:R-:W-:Y:S01]  /*f000*/  @UP0 UIADD3 UR5, UR9, -0x2, URZ ;  /* 0xfffffffe09050890 */ /* 0x000fe2000fffe03f */
[----:B------:R-:W-:Y:S02]  /*f010*/  LEA.HI R77, R77, R78, RZ, 0x2 ;  /* 0x0000004e4d4d7211 */ /* 0x000fe400078f10ff */
[----:B------:R-:W1:Y:S01]  /*f020*/  LDSM.16.M88.4 R56, [R197+0x6900] ;  /* 0x00690000c538783b */ /* 0x000e620000000200 */
[----:B------:R-:W-:Y:S01]  /*f030*/  SEL R0, R0, 0xffffffc0, !P4 ;  /* 0xffffffc000007807 */ /* 0x000fe20006000000 */
[----:B------:R-:W-:Y:S01]  /*f040*/  @UP0 USHF.R.S32.HI UR4, URZ, 0x1f, UR5 ;  /* 0x0000001f3f040899 */ /* 0x000fe20008011405 */
[----:B------:R-:W-:Y:S01]  /*f050*/  ISETP.NE.AND P4, PT, R199, RZ, PT ;  /* 0x000000ffc700720c */ /* 0x000fe20003f85270 */
[----:B------:R-:W2:Y:S01]  /*f060*/  LDSM.16.M88.4 R48, [R197+0x7100] ;  /* 0x00710000c530783b */ /* 0x000ea20000000200 */
[C---:B------:R-:W-:Y:S01]  /*f070*/  IADD3 R187, R196.reuse, 0x800, RZ ;  /* 0x00000800c4bb7810 */ /* 0x040fe20007ffe0ff */
[----:B------:R-:W-:Y:S01]  /*f080*/  IMAD.IADD R192, R197, 0x1, R0 ;  /* 0x00000001c5c07824 */ /* 0x000fe200078e0200 */
[----:B------:R-:W-:Y:S01]  /*f090*/  IADD3 R186, R196, 0x1000, RZ ;  /* 0x00001000c4ba7810 */ /* 0x000fe20007ffe0ff */
[----:B------:R-:W3:Y:S01]  /*f0a0*/  LDSM.16.M88.4 R8, [R197+0x7900] ;  /* 0x00790000c508783b */ /* 0x000ee20000000200 */
[----:B------:R-:W-:Y:S01]  /*f0b0*/  IMAD.IADD R184, R0, 0x1, R196 ;  /* 0x0000000100b87824 */ /* 0x000fe200078e02c4 */
[----:B------:R-:W-:-:S02]  /*f0c0*/  SHF.R.S32.HI R0, RZ, 0x1f, R93 ;  /* 0x0000001fff007819 */ /* 0x000fc4000001145d */
[----:B------:R-:W-:Y:S01]  /*f0d0*/  LDSM.16.M88.4 R12, [R194+0xc100] ;  /* 0x00c10000c20c783b */ /* 0x000fe20000000200 */
[----:B------:R-:W-:Y:S02]  /*f0e0*/  IADD3 R185, R196, 0x1800, RZ ;  /* 0x00001800c4b97810 */ /* 0x000fe40007ffe0ff */
[----:B------:R-:W-:Y:S01]  /*f0f0*/  LEA.HI R0, R0, R93, RZ, 0x3 ;  /* 0x0000005d00007211 */ /* 0x000fe200078f18ff */
[----:B------:R-:W4:Y:S01]  /*f100*/  LDSM.16.M88.4 R88, [R196] ;  /* 0x00000000c458783b */ /* 0x000f220000000200 */
[----:B------:R-:W-:Y:S02]  /*f110*/  IADD3 R183, R196, 0x2000, RZ ;  /* 0x00002000c4b77810 */ /* 0x000fe40007ffe0ff */
[----:B------:R-:W-:Y:S01]  /*f120*/  LOP3.LUT R0, R0, 0xffffff8, RZ, 0xc0, !PT ;  /* 0x0ffffff800007812 */ /* 0x000fe200078ec0ff */
[----:B------:R-:W5:Y:S01]  /*f130*/  LDSM.16.M88.4 R68, [R196+0x800] ;  /* 0x00080000c444783b */ /* 0x000f620000000200 */
[C---:B------:R-:W-:Y:S02]  /*f140*/  IADD3 R182, R196.reuse, 0x2800, RZ ;  /* 0x00002800c4b67810 */ /* 0x040fe40007ffe0ff */
[C---:B------:R-:W-:Y:S01]  /*f150*/  IADD3 R181, R196.reuse, 0x3000, RZ ;  /* 0x00003000c4b57810 */ /* 0x040fe20007ffe0ff */
[----:B------:R-:W2:Y:S01]  /*f160*/  LDSM.16.M88.4 R36, [R196+0x1000] ;  /* 0x00100000c424783b */ /* 0x000ea20000000200 */
[----:B------:R-:W-:Y:S01]  /*f170*/  IMAD.IADD R93, R93, 0x1, -R0 ;  /* 0x000000015d5d7824 */ /* 0x000fe200078e0a00 */
[----:B------:R-:W-:-:S02]  /*f180*/  IADD3 R180, R196, 0x3800, RZ ;  /* 0x00003800c4b47810 */ /* 0x000fc40007ffe0ff */
[----:B------:R-:W3:Y:S01]  /*f190*/  LDSM.16.M88.4 R28, [R196+0x1800] ;  /* 0x00180000c41c783b */ /* 0x000ee20000000200 */
[C---:B------:R-:W-:Y:S02]  /*f1a0*/  IADD3 R179, R196.reuse, 0x4000, RZ ;  /* 0x00004000c4b37810 */ /* 0x040fe40007ffe0ff */
[----:B------:R-:W-:Y:S01]  /*f1b0*/  IADD3 R178, R196, 0x4800, RZ ;  /* 0x00004800c4b27810 */ /* 0x000fe20007ffe0ff */
[----:B------:R-:W-:Y:S01]  /*f1c0*/  @!PT LDS RZ, [RZ] ;  /* 0x00000000fffff984 */ /* 0x000fe20000000800 */
[----:B------:R-:W-:Y:S01]  /*f1d0*/  @!PT LDS RZ, [RZ] ;  /* 0x00000000fffff984 */ /* 0x000fe20000000800 */
[----:B------:R-:W-:Y:S01]  /*f1e0*/  @!PT LDS RZ, [RZ] ;  /* 0x00000000fffff984 */ /* 0x000fe20000000800 */
[----:B------:R2:W-:Y:S01]  /*f1f0*/  LDGSTS.E.BYPASS.LTC128B.128 [R202+0x100], [R26.64], !P1 ;  /* 0x001000001aca7fae */ /* 0x0005e2000c901d5c */
[----:B------:R-:W-:Y:S02]  /*f200*/  ISETP.LT.OR P1, PT, R42, 0x1, !P6 ;  /* 0x000000012a00780c */ /* 0x000fe40007721670 */
[----:B------:R-:W-:Y:S01]  /*f210*/  IADD3 R177, R196, 0x5000, RZ ;  /* 0x00005000c4b17810 */ /* 0x000fe20007ffe0ff */
[----:B------:R2:W-:Y:S01]  /*f220*/  LDGSTS.E.BYPASS.LTC128B.128 [R202+0x2100], [R26.64+0x80], !P0 ;  /* 0x021000801aca7fae */ /* 0x0005e2000c101d5c */
[----:B------:R-:W-:Y:S02]  /*f230*/  IADD3 R24, P0, R26, UR20, RZ ;  /* 0x000000141a187c10 */ /* 0x000fe4000ff1e0ff */
[----:B------:R-:W-:Y:S01]  /*f240*/  IADD3 R176, R196, 0x5800, RZ ;  /* 0x00005800c4b07810 */ /* 0x000fe20007ffe0ff */
[----:B-1----:R-:W-:Y:S01]  /*f250*/  HMMA.16816.F32 R60, R20, R56, RZ ;  /* 0x00000038143c723c */ /* 0x002fe200000018ff */
[----:B------:R-:W-:-:S02]  /*f260*/  IADD3.X R25, R27, UR11, RZ, P0, !PT ;  /* 0x0000000b1b197c10 */ /* 0x000fc400087fe4ff */
[----:B------:R-:W-:Y:S02]  /*f270*/  ISETP.LT.OR P0, PT, R42, 0x21, !P6 ;  /* 0x000000212a00780c */ /* 0x000fe40007701670 */
[----:B------:R-:W-:Y:S01]  /*f280*/  ISETP.NE.AND P6, PT, R16, RZ, PT ;  /* 0x000000ff1000720c */ /* 0x000fe20003fc5270 */
[----:B------:R1:W-:Y:S01]  /*f290*/  LDGSTS.E.BYPASS.LTC128B.128 [R202+0x4100], [R26.64+0x100], !P1 ;  /* 0x041001001aca7fae */ /* 0x0003e2000c901d5c */
[----:B------:R-:W-:Y:S01]  /*f2a0*/  ISETP.LT.OR P1, PT, R42, 0x21, !P3 ;  /* 0x000000212a00780c */ /* 0x000fe20005f21670 */
[C---:B------:R-:W-:Y:S01]  /*f2b0*/  HMMA.16816.F32 R16, R20.reuse, R64, RZ ;  /* 0x000000401410723c */ /* 0x040fe200000018ff */
[----:B------:R-:W-:Y:S01]  /*f2c0*/  PLOP3.LUT P3, PT, PT, PT, UP3, 0x80, 0x0 ;  /* 0x000000000000781c */ /* 0x000fe20003f6f038 */
[----:B------:R1:W-:Y:S06]  /*f2d0*/  LDGSTS.E.BYPASS.LTC128B.128 [R202+0x1100], [R24.64], !P2 ;  /* 0x0110000018ca7fae */ /* 0x0003ec000d101d5c */
[C---:B------:R-:W-:Y:S04]  /*f2e0*/  HMMA.16816.F32 R64, R20.reuse, R66, RZ ;  /* 0x000000421440723c */ /* 0x040fe800000018ff */
[----:B------:R1:W-:Y:S04]  /*f2f0*/  LDGSTS.E.BYPASS.LTC128B.128 [R202+0x3100], [R24.64+0x80], !P1 ;  /* 0x0310008018ca7fae */ /* 0x0003e8000c901d5c */
[----:B--2---:R-:W-:Y:S01]  /*f300*/  HMMA.16816.F32 R52, R20, R48, RZ ;  /* 0x000000301434723c */ /* 0x004fe200000018ff */
[----:B------:R1:W-:Y:S01]  /*f310*/  LDGSTS.E.BYPASS.LTC128B.128 [R202+0x5100], [R24.64+0x100], !P0 ;  /* 0x0510010018ca7fae */ /* 0x0003e2000c101d5c */
[----:B------:R-:W-:-:S03]  /*f320*/  PLOP3.LUT P0, PT, PT, PT, UP0, 0x80, 0x0 ;  /* 0x000000000000781c */ /* 0x000fc60003f0f008 */
[----:B------:R-:W-:Y:S03]  /*f330*/  LDSM.16.M88.4 R40, [R193+0xc100] ;  /* 0x00c10000c128783b */ /* 0x000fe60000000200 */
[C---:B------:R-:W-:Y:S01]  /*f340*/  HMMA.16816.F32 R56, R20.reuse, R58, RZ ;  /* 0x0000003a1438723c */ /* 0x040fe200000018ff */
[----:B------:R-:W2:Y:S04]  /*f350*/  LDSM.16.M88.4 R84, [R192+0x6100] ;  /* 0x00610000c054783b */ /* 0x000ea80000000200 */
[----:B------:R-:W2:Y:S03]  /*f360*/  LDSM.16.M88.4 R80, [R192+0x6900] ;  /* 0x00690000c050783b */ /* 0x000ea60000000200 */
[C---:B------:R-:W-:Y:S01]  /*f370*/  HMMA.16816.F32 R48, R20.reuse, R50, RZ ;  /* 0x000000321430723c */ /* 0x040fe200000018ff */
[----:B------:R-:W2:Y:S04]  /*f380*/  LDSM.16.M88.4 R32, [R192+0x7100] ;  /* 0x00710000c020783b */ /* 0x000ea80000000200 */
[----:B------:R-:W-:Y:S03]  /*f390*/  LDSM.16.M88.4 R72, [R184] ;  /* 0x00000000b848783b */ /* 0x000fe60000000200 */
[C---:B---3--:R-:W-:Y:S01]  /*f3a0*/  HMMA.16816.F32 R44, R20.reuse, R8, RZ ;  /* 0x00000008142c723c */ /* 0x048fe200000018ff */
[----:B------:R-:W0:Y:S04]  /*f3b0*/  LDGDEPBAR ;  /* 0x00000000000079af */ /* 0x000e280000000000 */
[----:B-1----:R-:W1:Y:S03]  /*f3c0*/  LDSM.16.M88.4 R24, [R192+0x7900] ;  /* 0x00790000c018783b */ /* 0x002e660000000200 */
[----:B------:R-:W-:Y:S01]  /*f3d0*/  HMMA.16816.F32 R20, R20, R10, RZ ;  /* 0x0000000a1414723c */ /* 0x000fe200000018ff */
[----:B------:R-:W3:Y:S07]  /*f3e0*/  LDSM.16.M88.4 R8, [R191+0xc100] ;  /* 0x00c10000bf08783b */ /* 0x000eee0000000200 */
        /* <DEDUP_REMOVED lines=22> */
[C---:B-1----:R-:W-:Y:S08]  /*f550*/  HMMA.16816.F32 R44, R40.reuse, R24, R44 ;  /* 0x00000018282c723c */ /* 0x042ff0000000182c */
[----:B------:R-:W-:Y:S01]  /*f560*/  HMMA.16816.F32 R40, R40, R26, R20 ;  /* 0x0000001a2828723c */ /* 0x000fe20000001814 */
[----:B------:R-:W1:Y:S04]  /*f570*/  LDSM.16.M88.4 R20, [R197+0x9900] ;  /* 0x00990000c514783b */ /* 0x000e680000000200 */
[----:B------:R-:W2:Y:S03]  /*f580*/  LDSM.16.M88.4 R24, [R197+0x9100] ;  /* 0x00910000c518783b */ /* 0x000ea60000000200 */
[C---:B---3--:R-:W-:Y:S08]  /*f590*/  HMMA.16816.F32 R16, R8.reuse, R72, R16 ;  /* 0x000000480810723c */ /* 0x048ff00000001810 */
[C---:B------:R-:W-:Y:S01]  /*f5a0*/  HMMA.16816.F32 R64, R8.reuse, R74, R64 ;  /* 0x0000004a0840723c */ /* 0x040fe20000001840 */
[----:B------:R-:W-:Y:S07]  /*f5b0*/  LDSM.16.M88.4 R72, [R196+0x2800] ;  /* 0x00280000c448783b */ /* 0x000fee0000000200 */
[C---:B----4-:R-:W-:Y:S08]  /*f5c0*/  HMMA.16816.F32 R44, R8.reuse, R28, R44 ;  /* 0x0000001c082c723c */ /* 0x050ff0000000182c */
        /* <DEDUP_REMOVED lines=18> */
[C---:B--2---:R-:W-:Y:S08]  /*f6f0*/  HMMA.16816.F32 R52, R12.reuse, R24, R52 ;  /* 0x000000180c34723c */ /* 0x044ff00000001834 */
[----:B------:R-:W-:Y:S01]  /*f700*/  HMMA.16816.F32 R48, R12, R26, R48 ;  /* 0x0000001a0c30723c */ /* 0x000fe20000001830 */
[----:B------:R-:W1:Y:S04]  /*f710*/  LDSM.16.M88.4 R12, [R192+0x9900] ;  /* 0x00990000c00c783b */ /* 0x000e680000000200 */
[----:B------:R-:W2:Y:S03]  /*f720*/  LDSM.16.M88.4 R24, [R192+0x8900] ;  /* 0x00890000c018783b */ /* 0x000ea60000000200 */
[C---:B------:R-:W-:Y:S08]  /*f730*/  HMMA.16816.F32 R16, R32.reuse, R80, R16 ;  /* 0x000000502010723c */ /* 0x040ff00000001810 */
[C---:B------:R-:W-:Y:S01]  /*f740*/  HMMA.16816.F32 R64, R32.reuse, R82, R64 ;  /* 0x000000522040723c */ /* 0x040fe20000001840 */
[----:B------:R-:W-:Y:S07]  /*f750*/  LDSM.16.M88.4 R80, [R184+0x2800] ;  /* 0x00280000b850783b */ /* 0x000fee0000000200 */
[C---:B---3--:R-:W-:Y:S08]  /*f760*/  HMMA.16816.F32 R44, R32.reuse, R36, R44 ;  /* 0x00000024202c723c */ /* 0x048ff0000000182c */
[C---:B------:R-:W-:Y:S01]  /*f770*/  HMMA.16816.F32 R40, R32.reuse, R38, R40 ;  /* 0x000000262028723c */ /* 0x040fe20000001828 */
[----:B------:R-:W-:Y:S07]  /*f780*/  LDSM.16.M88.4 R36, [R198+0x14100] ;  /* 0x01410000c624783b */ /* 0x000fee0000000200 */
[C---:B------:R-:W-:Y:S08]  /*f790*/  HMMA.16816.F32 R52, R32.reuse, R68, R52 ;  /* 0x000000442034723c */ /* 0x040ff00000001834 */
[C---:B------:R-:W-:Y:S01]  /*f7a0*/  HMMA.16816.F32 R48, R32.reuse, R70, R48 ;  /* 0x000000462030723c */ /* 0x040fe20000001830 */
[----:B------:R-:W3:Y:S07]  /*f7b0*/  LDSM.16.M88.4 R68, [R184+0x3800] ;  /* 0x00380000b844783b */ /* 0x000eee0000000200 */
[C---:B------:R-:W-:Y:S08]  /*f7c0*/  HMMA.16816.F32 R56, R32.reuse, R74, R56 ;  /* 0x0000004a2038723c */ /* 0x040ff00000001838 */
[----:B------:R-:W-:Y:S01]  /*f7d0*/  HMMA.16816.F32 R60, R32, R72, R60 ;  /* 0x00000048203c723c */ /* 0x000fe2000000183c */
[----:B------:R-:W5:Y:S04]  /*f7e0*/  LDSM.16.M88.4 R72, [R184+0x3000] ;  /* 0x00300000b848783b */ /* 0x000f680000000200 */
[----:B------:R-:W2:Y:S03]  /*f7f0*/  LDSM.16.M88.4 R32, [R197+0xa100] ;  /* 0x00a10000c520783b */ /* 0x000ea60000000200 */
[C---:B----4-:R-:W-:Y:S08]  /*f800*/  HMMA.16816.F32 R16, R8.reuse, R28, R16 ;  /* 0x0000001c0810723c */ /* 0x050ff00000001810 */
[C---:B------:R-:W-:Y:S01]  /*f810*/  HMMA.16816.F32 R64, R8.reuse, R30, R64 ;  /* 0x0000001e0840723c */ /* 0x040fe20000001840 */
[----:B------:R-:W-:Y:S07]  /*f820*/  LDSM.16.M88.4 R28, [R197+0xa900] ;  /* 0x00a90000c51c783b */ /* 0x000fee0000000200 */
[C---:B-1----:R-:W-:Y:S08]  /*f830*/  HMMA.16816.F32 R44, R8.reuse, R12, R44 ;  /* 0x0000000c082c723c */ /* 0x042ff0000000182c */
[C---:B------:R-:W-:Y:S01]  /*f840*/  HMMA.16816.F32 R40, R8.reuse, R14, R40 ;  /* 0x0000000e0828723c */ /* 0x040fe20000001828 */
[----:B------:R-:W-:Y:S07]  /*f850*/  LDSM.16.M88.4 R12, [R194+0x14100] ;  /* 0x01410000c20c783b */ /* 0x000fee0000000200 */
[C---:B------:R-:W-:Y:S08]  /*f860*/  HMMA.16816.F32 R52, R8.reuse, R20, R52 ;  /* 0x000000140834723c */ /* 0x040ff00000001834 */
[C---:B------:R-:W-:Y:S01]  /*f870*/  HMMA.16816.F32 R48, R8.reuse, R22, R48 ;  /* 0x000000160830723c */ /* 0x040fe20000001830 */
[----:B------:R-:W1:Y:S07]  /*f880*/  LDSM.16.M88.4 R20, [R197+0xb900] ;  /* 0x00b90000c514783b */ /* 0x000e6e0000000200 */
[C---:B--2---:R-:W-:Y:S08]  /*f890*/  HMMA.16816.F32 R56, R8.reuse, R26, R56 ;  /* 0x0000001a0838723c */ /* 0x044ff00000001838 */
[----:B------:R-:W-:Y:S01]  /*f8a0*/  HMMA.16816.F32 R60, R8, R24, R60 ;  /* 0x00000018083c723c */ /* 0x000fe2000000183c */
[----:B------:R-:W2:Y:S04]  /*f8b0*/  LDSM.16.M88.4 R24, [R197+0xb100] ;  /* 0x00b10000c518783b */ /* 0x000ea80000000200 */
[----:B------:R-:W4:Y:S03]  /*f8c0*/  LDSM.16.M88.4 R8, [R196+0x4000] ;  /* 0x00400000c408783b */ /* 0x000f260000000200 */
[C---:B------:R-:W-:Y:S08]  /*f8d0*/  HMMA.16816.F32 R16, R84.reuse, R88, R16 ;  /* 0x000000585410723c */ /* 0x040ff00000001810 */
[C---:B------:R-:W-:Y:S08]  /*f8e0*/  HMMA.16816.F32 R64, R84.reuse, R90, R64 ;  /* 0x0000005a5440723c */ /* 0x040ff00000001840 */
[C---:B---3--:R-:W-:Y:S08]  /*f8f0*/  HMMA.16816.F32 R44, R84.reuse, R68, R44 ;  /* 0x00000044542c723c */ /* 0x048ff0000000182c */
[C---:B------:R-:W-:Y:S01]  /*f900*/  HMMA.16816.F32 R40, R84.reuse, R70, R40 ;  /* 0x000000465428723c */ /* 0x040fe20000001828 */
[----:B------:R-:W-:Y:S07]  /*f910*/  LDSM.16.M88.4 R68, [R196+0x5000] ;  /* 0x00500000c444783b */ /* 0x000fee0000000200 */
[C---:B------:R-:W-:Y:S08]  /*f920*/  HMMA.16816.F32 R56, R84.reuse, R82, R56 ;  /* 0x000000525438723c */ /* 0x040ff00000001838 */
[C---:B------:R-:W-:Y:S08]  /*f930*/  HMMA.16816.F32 R60, R84.reuse, R80, R60 ;  /* 0x00000050543c723c */ /* 0x040ff0000000183c */
[C---:B-----5:R-:W-:Y:S08]  /*f940*/  HMMA.16816.F32 R52, R84.reuse, R72, R52 ;  /* 0x000000485434723c */ /* 0x060ff00000001834 */
[----:B------:R-:W-:Y:S01]  /*f950*/  HMMA.16816.F32 R48, R84, R74, R48 ;  /* 0x0000004a5430723c */ /* 0x000fe20000001830 */
[----:B------:R-:W3:Y:S07]  /*f960*/  LDSM.16.M88.4 R72, [R196+0x4800] ;  /* 0x00480000c448783b */ /* 0x000eee0000000200 */
        /* <DEDUP_REMOVED lines=15> */
[----:B------:R-:W4:Y:S07]  /*fa60*/  LDSM.16.M88.4 R8, [R192+0xa100] ;  /* 0x00a10000c008783b */ /* 0x000f2e0000000200 */
[C---:B---3--:R-:W-:Y:S08]  /*fa70*/  HMMA.16816.F32 R56, R12.reuse, R74, R56 ;  /* 0x0000004a0c38723c */ /* 0x048ff00000001838 */
[C---:B------:R-:W-:Y:S08]  /*fa80*/  HMMA.16816.F32 R60, R12.reuse, R72, R60 ;  /* 0x000000480c3c723c */ /* 0x040ff0000000183c */
[C---:B------:R-:W-:Y:S08]  /*fa90*/  HMMA.16816.F32 R52, R12.reuse, R68, R52 ;  /* 0x000000440c34723c */ /* 0x040ff00000001834 */
[C---:B------:R-:W-:Y:S01]  /*faa0*/  HMMA.16816.F32 R72, R12.reuse, R70, R48 ;  /* 0x000000460c48723c */ /* 0x040fe20000001830 */
[----:B------:R-:W-:Y:S04]  /*fab0*/  LDSM.16.M88.4 R48, [R191+0x14100] ;  /* 0x01410000bf30783b */ /* 0x000fe80000000200 */
[----:B------:R-:W-:Y:S03]  /*fac0*/  LDSM.16.M88.4 R68, [R184+0x4000] ;  /* 0x00400000b844783b */ /* 0x000fe60000000200 */
[C---:B-1----:R-:W-:Y:S07]  /*fad0*/  HMMA.16816.F32 R44, R12.reuse, R20, R44 ;  /* 0x000000140c2c723c */ /* 0x042fee000000182c */
[----:B------:R-:W-:Y:S01]  /*fae0*/  LOP3.LUT R21, R6, 0xffffffe0, RZ, 0xc0, !PT ;  /* 0xffffffe006157812 */ /* 0x000fe200078ec0ff */
[----:B------:R-:W-:Y:S01]  /*faf0*/  HMMA.16816.F32 R40, R12, R22, R40 ;  /* 0x000000160c28723c */ /* 0x000fe20000001828 */
[----:B------:R-:W1:Y:S03]  /*fb00*/  LDSM.16.M88.4 R12, [R184+0x4800] ;  /* 0x00480000b80c783b */ /* 0x000e660000000200 */
[----:B------:R-:W-:-:S02]  /*fb10*/  IMAD.IADD R6, R78, 0x1, -R21 ;  /* 0x000000014e067824 */ /* 0x000fc400078e0a15 */
[----:B------:R-:W-:Y:S02]  /*fb20*/  LDSM.16.M88.4 R20, [R184+0x5800] ;  /* 0x00580000b814783b */ /* 0x000fe40000000200 */
[C---:B--2---:R-:W-:Y:S08]  /*fb30*/  HMMA.16816.F32 R56, R24.reuse, R34, R56 ;  /* 0x000000221838723c */ /* 0x044ff00000001838 */
[C---:B----4-:R-:W-:Y:S08]  /*fb40*/  HMMA.16816.F32 R16, R24.reuse, R8, R16 ;  /* 0x000000081810723c */ /* 0x050ff00000001810 */
[----:B------:R-:W-:Y:S01]  /*fb50*/  HMMA.16816.F32 R64, R24, R10, R64 ;  /* 0x0000000a1840723c */ /* 0x000fe20000001840 */
[----:B------:R-:W2:Y:S01]  /*fb60*/  LDSM.16.M88.4 R8, [R184+0x5000] ;  /* 0x00500000b808783b */ /* 0x000ea20000000200 */
[----:B------:R-:W-:-:S06]  /*fb70*/  DEPBAR.LE SB0, 0x0 ;  /* 0x000080000000791a */ /* 0x000fcc0000000000 */
[C---:B------:R-:W-:Y:S08]  /*fb80*/  HMMA.16816.F32 R60, R24.reuse, R32, R60 ;  /* 0x00000020183c723c */ /* 0x040ff0000000183c */
[C---:B------:R-:W-:Y:S08]  /*fb90*/  HMMA.16816.F32 R52, R24.reuse, R28, R52 ;  /* 0x0000001c1834723c */ /* 0x040ff00000001834 */
[C---:B------:R-:W-:Y:S08]  /*fba0*/  HMMA.16816.F32 R72, R24.reuse, R30, R72 ;  /* 0x0000001e1848723c */ /* 0x040ff00000001848 */
[C---:B------:R-:W-:Y:S08]  /*fbb0*/  HMMA.16816.F32 R44, R24.reuse, R36, R44 ;  /* 0x00000024182c723c */ /* 0x040ff0000000182c */
[----:B------:R-:W-:Y:S07]  /*fbc0*/  HMMA.16816.F32 R40, R24, R38, R40 ;  /* 0x000000261828723c */ /* 0x000fee0000001828 */
[----:B------:R-:W-:Y:S01]  /*fbd0*/  @P0 IMAD.WIDE.U32 R24, R7, UR5, R210 ;  /* 0x0000000507180c25 */ /* 0x000fe2000f8e00d2 */
[----:B------:R-:W-:Y:S01]  /*fbe0*/  LOP3.LUT R7, R77, 0xfffffffc, RZ, 0xc0, !PT ;  /* 0xfffffffc4d077812 */ /* 0x000fe200078ec0ff */
[----:B------:R-:W-:Y:S01]  /*fbf0*/  @UP0 UIMAD UR5, UR14, UR5, URZ ;  /* 0x000000050e0502a4 */ /* 0x000fe2000f8e023f */
[----:B-1----:R-:W-:Y:S03]  /*fc00*/  HMMA.16816.F32 R56, R48, R14, R56 ;  /* 0x0000000e3038723c */ /* 0x002fe60000001838 */
[----:B------:R-:W-:Y:S01]  /*fc10*/  IMAD.IADD R78, R78, 0x1, -R7 ;  /* 0x000000014e4e7824 */ /* 0x000fe200078e0a07 */
[----:B------:R-:W-:Y:S01]  /*fc20*/  SHF.R.S32.HI R7, RZ, 0x1f, R6 ;  /* 0x0000001fff077819 */ /* 0x000fe20000011406 */
[----:B------:R-:W-:-:S02]  /*fc30*/  @UP0 UIMAD UR4, UR4, UR13, UR5 ;  /* 0x0000000d040402a4 */ /* 0x000fc4000f8e0205 */
[----:B------:R-:W-:Y:S01]  /*fc40*/  IMAD.U32 R14, RZ, RZ, UR6 ;  /* 0x00000006ff0e7e24 */ /* 0x000fe2000f8e00ff */
[----:B------:R-:W-:Y:S01]  /*fc50*/  LEA.HI R7, R7, R6, RZ, 0x2 ;  /* 0x0000000607077211 */ /* 0x000fe200078f10ff */
[C---:B------:R-:W-:Y:S01]  /*fc60*/  HMMA.16816.F32 R60, R48.reuse, R12, R60 ;  /* 0x0000000c303c723c */ /* 0x040fe2000000183c */
[----:B------:R-:W-:Y:S02]  /*fc70*/  LEA.HI R15, R78, R78, RZ, 0x1 ;  /* 0x0000004e4e0f7211 */ /* 0x000fe400078f08ff */
[----:B------:R-:W-:Y:S02]  /*fc80*/  LEA.HI.SX32 R0, R7, UR18, 0x1e ;  /* 0x0000001207007c11 */ /* 0x000fe4000f8ff2ff */
[----:B------:R-:W-:Y:S02]  /*fc90*/  LOP3.LUT R15, R15, 0x1ffffffe, RZ, 0xc0, !PT ;  /* 0x1ffffffe0f0f7812 */ /* 0x000fe400078ec0ff */
[----:B------:R-:W-:Y:S01]  /*fca0*/  @P0 LEA R12, P1, R24, c[0x0][0x1c8], 0x1 ;  /* 0x00007200180c0a11 */ /* 0x000fe200078208ff */
[----:B------:R-:W-:Y:S01]  /*fcb0*/  IMAD R0, R93, 0x10, R0 ;  /* 0x000000105d007824 */ /* 0x000fe200078e0200 */
[----:B------:R-:W-:Y:S01]  /*fcc0*/  @P0 IADD3 R13, R25, UR4, RZ ;  /* 0x00000004190d0c10 */ /* 0x000fe2000fffe0ff */
[----:B------:R-:W-:Y:S01]  /*fcd0*/  IMAD.IADD R15, R78, 0x1, -R15 ;  /* 0x000000014e0f7824 */ /* 0x000fe200078e0a0f */
[C---:B--2---:R-:W-:Y:S01]  /*fce0*/  HMMA.16816.F32 R52, R48.reuse, R8, R52 ;  /* 0x000000083034723c */ /* 0x044fe20000001834 */
[----:B------:R-:W-:Y:S01]  /*fcf0*/  ULDC UR4, c[0x0][0x324] ;  /* 0x0000c90000047ab9 */ /* 0x000fe20000000800 */
[----:B------:R-:W-:Y:S01]  /*fd00*/  @P0 LEA.HI.X R13, R24, c[0x0][0x1cc], R13, 0x1, P1 ;  /* 0x00007300180d0a11 */ /* 0x000fe200008f0c0d */
[----:B------:R-:W-:Y:S01]  /*fd10*/  IMAD R203, R15, 0x8, R0 ;  /* 0x000000080fcb7824 */ /* 0x000fe200078e0200 */
[----:B------:R-:W-:Y:S01]  /*fd20*/  PLOP3.LUT P1, PT, PT, PT, UP3, 0x80, 0x0 ;  /* 0x000000000000781c */ /* 0x000fe20003f2f038 */
[----:B------:R-:W-:Y:S01]  /*fd30*/  IMAD.U32 R15, RZ, RZ, UR6 ;  /* 0x00000006ff0f7e24 */ /* 0x000fe2000f8e00ff */
[----:B------:R-:W-:Y:S01]  /*fd40*/  BAR.SYNC.DEFER_BLOCKING 0x0 ;  /* 0x0000000000007b1d */ /* 0x000fe20000010000 */
[----:B------:R-:W-:Y:S01]  /*fd50*/  IMAD.MOV.U32 R0, RZ, RZ, R203 ;  /* 0x000000ffff007224 */ /* 0x000fe200078e00cb */
[----:B------:R-:W-:Y:S01]  /*fd60*/  HMMA.16816.F32 R72, R48, R10, R72 ;  /* 0x0000000a3048723c */ /* 0x000fe20000001848 */
[----:B------:R-:W-:Y:S01]  /*fd70*/  IMAD.U32 R9, RZ, RZ, UR7 ;  /* 0x00000007ff097e24 */ /* 0x000fe2000f8e00ff */
[----:B------:R-:W-:Y:S01]  /*fd80*/  @P0 LEA R8, P2, R15, R12, 0x1 ;  /* 0x0000000c0f080211 */ /* 0x000fe200078408ff */
[----:B------:R-:W-:Y:S01]  /*fd90*/  ULOP3.LUT UR4, URZ, UR4, URZ, 0x33, !UPT ;  /* 0x000000043f047292 */ /* 0x000fe2000f8e333f */
[----:B------:R-:W-:Y:S01]  /*fda0*/  LOP3.LUT R15, R7, 0x7ffffffc, RZ, 0xc0, !PT ;  /* 0x7ffffffc070f7812 */ /* 0x000fe200078ec0ff */
[----:B------:R-:W-:Y:S01]  /*fdb0*/  @P3 IMAD.HI.U32 R7, R203, c[0x0][0x2c8], RZ ;  /* 0x0000b200cb073a27 */ /* 0x000fe200078e00ff */
[----:B------:R-:W-:-:S02]  /*fdc0*/  @P0 LEA.HI.X R9, R14, R13, R9, 0x1, P2 ;  /* 0x0000000d0e090211 */ /* 0x000fc400010f0c09 */
[C---:B------:R-:W-:Y:S01]  /*fdd0*/  HMMA.16816.F32 R16, R48.reuse, R68, R16 ;  /* 0x000000443010723c */ /* 0x040fe20000001810 */
[----:B------:R-:W-:Y:S01]  /*fde0*/  IMAD.IADD R208, R6, 0x1, -R15 ;  /* 0x0000000106d07824 */ /* 0x000fe200078e0a0f */
[----:B------:R-:W-:Y:S01]  /*fdf0*/  @P1 SHF.R.U32.HI R0, RZ, c[0x0][0x2cc], R7 ;  /* 0x0000b300ff001a19 */ /* 0x000fe20000011607 */
[----:B------:R-:W-:Y:S02]  /*fe00*/  IMAD.U32 R11, RZ, RZ, UR17 ;  /* 0x00000011ff0b7e24 */ /* 0x000fe4000f8e00ff */
[----:B------:R-:W-:Y:S02]  /*fe10*/  IMAD.SHL.U32 R208, R208, 0x2, RZ ;  /* 0x00000002d0d07824 */ /* 0x000fe400078e00ff */
[----:B------:R-:W1:Y:S01]  /*fe20*/  SHFL.IDX PT, R7, R0, RZ, 0x1c1f ;  /* 0x001c1fff00077589 */ /* 0x000e6200000e0000 */
[----:B------:R-:W-:Y:S02]  /*fe30*/  HMMA.16816.F32 R64, R48, R70, R64 ;  /* 0x000000463040723c */ /* 0x000fe40000001840 */
[----:B------:R-:W-:-:S02]  /*fe40*/  IADD3 R11, R11, -UR23, -R208 ;  /* 0x800000170b0b7c10 */ /* 0x000fc4000fffe8d0 */
[----:B------:R-:W-:Y:S01]  /*fe50*/  IADD3 R6, -R208, UR12, -R5 ;  /* 0x0000000cd0067c10 */ /* 0x000fe2000fffe905 */
[----:B------:R-:W-:Y:S01]  /*fe60*/  @!PT LDS RZ, [RZ] ;  /* 0x00000000fffff984 */ /* 0x000fe20000000800 */
[----:B------:R-:W-:Y:S01]  /*fe70*/  @!PT LDS RZ, [RZ] ;  /* 0x00000000fffff984 */ /* 0x000fe20000000800 */
[----:B------:R2:W-:Y:S01]  /*fe80*/  @P0 LDGSTS.E.BYPASS.LTC128B.128 [R202+0x6100], [R12.64], !P5 ;  /* 0x061000000cca0fae */ /* 0x0005e2000e901d5c */
[----:B------:R-:W-:Y:S02]  /*fe90*/  IADD3 R10, R11, c[0x0][0x328], RZ ;  /* 0x0000ca000b0a7a10 */ /* 0x000fe40007ffe0ff */
[C---:B------:R-:W-:Y:S01]  /*fea0*/  HMMA.16816.F32 R44, R48.reuse, R20, R44 ;  /* 0x00000014302c723c */ /* 0x040fe2000000182c */
[----:B------:R2:W-:Y:S04]  /*feb0*/  @P0 LDGSTS.E.BYPASS.LTC128B.128 [R202+0x8100], [R12.64+0x80], !P6 ;  /* 0x081000800cca0fae */ /* 0x0005e8000f101d5c */
[----:B------:R2:W-:Y:S03]  /*fec0*/  @P0 LDGSTS.E.BYPASS.LTC128B.128 [R202+0xa100], [R12.64+0x100], !P4 ;  /* 0x0a1001000cca0fae */ /* 0x0005e6000e101d5c */
[----:B------:R-:W-:Y:S01]  /*fed0*/  HMMA.16816.F32 R40, R48, R22, R40 ;  /* 0x000000163028723c */ /* 0x000fe20000001828 */
[----:B------:R3:W-:Y:S04]  /*fee0*/  @P0 LDGSTS.E.BYPASS.LTC128B.128 [R202+0x7100], [R8.64], !P5 ;  /* 0x0710000008ca0fae */ /* 0x0007e8000e901d5c */
[----:B------:R3:W-:Y:S01]  /*fef0*/  @P0 LDGSTS.E.BYPASS.LTC128B.128 [R202+0x9100], [R8.64+0x80], !P6 ;  /* 0x0910008008ca0fae */ /* 0x0007e2000f101d5c */
[----:B-1----:R-:W-:-:S03]  /*ff00*/  IMAD.IADD R15, R10, 0x1, R7 ;  /* 0x000000010a0f7824 */ /* 0x002fc600078e0207 */
[----:B------:R3:W-:Y:S01]  /*ff10*/  @P0 LDGSTS.E.BYPASS.LTC128B.128 [R202+0xb100], [R8.64+0x100], !P4 ;  /* 0x0b10010008ca0fae */ /* 0x0007e2000e101d5c */
[----:B------:R-:W-:Y:S02]  /*ff20*/  PLOP3.LUT P0, PT, PT, PT, UP2, 0x40, 0x0 ;  /* 0x000000000000781c */ /* 0x000fe40003f0e828 */
[----:B------:R-:W-:Y:S01]  /*ff30*/  IMNMX R15, R15, R6, PT ;  /* 0x000000060f0f7217 */ /* 0x000fe20003800200 */
[----:B------:R-:W0:Y:S01]  /*ff40*/  LDGDEPBAR ;  /* 0x00000000000079af */ /* 0x000e220000000000 */
[----:B---3--:R-:W-:-:S05]  /*ff50*/  IADD3 R8, R11, UR4, RZ ;  /* 0x000000040b087c10 */ /* 0x008fca000fffe0ff */
[----:B------:R-:W-:-:S04]  /*ff60*/  IMAD.IADD R14, R8, 0x1, R7 ;  /* 0x00000001080e7824 */ /* 0x000fc800078e0207 */
[----:B------:R-:W-:Y:S05]  /*ff70*/  @P0 BRA `(.L_x_1668) ;  /* 0x0000016000000947 */ /* 0x000fea0003800000 */
[----:B--2---:R-:W-:Y:S01]  /*ff80*/  IMAD.U32 R12, RZ, RZ, UR23 ;  /* 0x00000017ff0c7e24 */ /* 0x004fe2000f8e00ff */
        /* <DEDUP_REMOVED lines=11> */
.L_x_1670:
[----:B------:R-:W-:-:S04]  /*10040*/  MOV R7, c[0x0][0x32c] ;  /* 0x0000cb0000077a02 */ /* 0x000fc80000000f00 */
[----:B------:R-:W-:-:S13]  /*10050*/  ISETP.NE.AND P0, PT, R7, 0x1, PT ;  /* 0x000000010700780c */ /* 0x000fda0003f05270 */
[----:B------:R-:W-:-:S05]  /*10060*/  @P0 IMAD.HI.U32 R7, R12, c[0x0][0x330], RZ ;  /* 0x0000cc000c070a27 */ /* 0x000fca00078e00ff */
[----:B------:R-:W-:Y:S02]  /*10070*/  @P0 SHF.R.U32.HI R12, RZ, c[0x0][0x334], R7 ;  /* 0x0000cd00ff0c0a19 */ /* 0x000fe40000011607 */
.L_x_1671:
[----:B------:R-:W-:Y:S05]  /*10080*/  BSYNC B0 ;  /* 0x0000000000007941 */ /* 0x000fea0003800000 */
.L_x_1669:
[----:B------:R-:W-:-:S04]  /*10090*/  IMAD R7, R12, c[0x0][0x32c], -R5 ;  /* 0x0000cb000c077a24 */ /* 0x000fc800078e0a05 */
[----:B------:R-:W-:-:S05]  /*100a0*/  IMAD.IADD R7, R7, 0x1, -R208 ;  /* 0x0000000107077824 */ /* 0x000fca00078e0ad0 */
[----:B------:R-:W-:Y:S02]  /*100b0*/  IADD3 R12, R7, c[0x0][0x32c], RZ ;  /* 0x0000cb00070c7a10 */ /* 0x000fe40007ffe0ff */
[----:B------:R-:W-:Y:S02]  /*100c0*/  IMNMX R14, R14, R7, !PT ;  /* 0x000000070e0e7217 */ /* 0x000fe40007800200 */
[----:B------:R-:W-:Y:S02]  /*100d0*/  IMNMX R15, R15, R12, PT ;  /* 0x0000000c0f0f7217 */ /* 0x000fe40003800200 */
.L_x_1668:
[----:B--2---:R-:W-:Y:S01]  /*100e0*/  ISETP.LT.AND P0, PT, RZ, UR9, PT ;  /* 0x00000009ff007c0c */ /* 0x004fe2000bf01270 */
[----:B------:R-:W1:Y:S03]  /*100f0*/  SHFL.IDX PT, R21, R0, 0x1, 0x1c1f ;  /* 0x003c1f0000157f89 */ /* 0x000e6600000e0000 */
[C---:B------:R-:W-:Y:S02]  /*10100*/  ISETP.GT.AND P1, PT, R14.reuse, RZ, P0 ;  /* 0x000000ff0e00720c */ /* 0x040fe40000724270 */
[----:B------:R-:W-:-:S02]  /*10110*/  ISETP.GT.AND P2, PT, R14, 0x8, P0 ;  /* 0x000000080e00780c */ /* 0x000fc40000744270 */
[C---:B------:R-:W-:Y:S02]  /*10120*/  ISETP.LT.OR P1, PT, R15.reuse, 0x1, P1 ;  /* 0x000000010f00780c */ /* 0x040fe40000f21670 */
[----:B------:R-:W-:Y:S02]  /*10130*/  ISETP.GT.AND P3, PT, R14, 0x1, P0 ;  /* 0x000000010e00780c */ /* 0x000fe40000764270 */
[----:B------:R-:W-:Y:S02]  /*10140*/  FSEL R12, R16, -INF , !P1 ;  /* 0xff800000100c7808 */ /* 0x000fe40004800000 */
[----:B------:R-:W-:Y:S02]  /*10150*/  ISETP.GT.AND P1, PT, R14, 0x9, P0 ;  /* 0x000000090e00780c */ /* 0x000fe40000724270 */
[C---:B------:R-:W-:Y:S02]  /*10160*/  ISETP.LT.OR P2, PT, R15.reuse, 0x9, P2 ;  /* 0x000000090f00780c */ /* 0x040fe40001741670 */
[----:B------:R-:W-:-:S02]  /*10170*/  ISETP.LT.OR P1, PT, R15, 0xa, P1 ;  /* 0x0000000a0f00780c */ /* 0x000fc40000f21670 */
[----:B------:R-:W-:Y:S02]  /*10180*/  ISETP.LT.OR P3, PT, R15, 0x2, P3 ;  /* 0x000000020f00780c */ /* 0x000fe40001f61670 */
[----:B------:R-:W-:Y:S02]  /*10190*/  FSEL R13, R64, -INF , !P2 ;  /* 0xff800000400d7808 */ /* 0x000fe40005000000 */
[C---:B------:R-:W-:Y:S02]  /*101a0*/  ISETP.GT.AND P2, PT, R14.reuse, 0x11, P0 ;  /* 0x000000110e00780c */ /* 0x040fe40000744270 */
[----:B------:R-:W-:Y:S02]  /*101b0*/  FSEL R65, R65, -INF , !P1 ;  /* 0xff80000041417808 */ /* 0x000fe40004800000 */
[----:B------:R-:W-:Y:S02]  /*101c0*/  ISETP.GT.AND P1, PT, R14, 0x18, P0 ;  /* 0x000000180e00780c */ /* 0x000fe40000724270 */
[----:B------:R-:W-:-:S02]  /*101d0*/  FSEL R17, R17, -INF , !P3 ;  /* 0xff80000011117808 */ /* 0x000fc40005800000 */
[C---:B------:R-:W-:Y:S02]  /*101e0*/  ISETP.GT.AND P3, PT, R14.reuse, 0x10, P0 ;  /* 0x000000100e00780c */ /* 0x040fe40000764270 */
[C---:B------:R-:W-:Y:S02]  /*101f0*/  ISETP.LT.OR P2, PT, R15.reuse, 0x12, P2 ;  /* 0x000000120f00780c */ /* 0x040fe40001741670 */
[C---:B------:R-:W-:Y:S02]  /*10200*/  ISETP.LT.OR P1, PT, R15.reuse, 0x19, P1 ;  /* 0x000000190f00780c */ /* 0x040fe40000f21670 */
[----:B------:R-:W-:Y:S02]  /*10210*/  ISETP.LT.OR P3, PT, R15, 0x11, P3 ;  /* 0x000000110f00780c */ /* 0x000fe40001f61670 */
[----:B------:R-:W-:Y:S02]  /*10220*/  FSEL R61, R61, -INF , !P2 ;  /* 0xff8000003d3d7808 */ /* 0x000fe40005000000 */
[----:B------:R-:W-:-:S02]  /*10230*/  ISETP.GT.AND P2, PT, R14, 0x20, P0 ;  /* 0x000000200e00780c */ /* 0x000fc40000744270 */
[----:B------:R-:W-:Y:S02]  /*10240*/  FSEL R9, R56, -INF , !P1 ;  /* 0xff80000038097808 */ /* 0x000fe40004800000 */
        /* <DEDUP_REMOVED lines=20> */
[C---:B------:R-:W-:Y:S02]  /*10390*/  ISETP.LT.OR P3, PT, R15.reuse, 0x39, P2 ;  /* 0x000000390f00780c */ /* 0x040fe40001761670 */
[----:B------:R-:W-:Y:S02]  /*103a0*/  ISETP.LT.OR P2, PT, R15, 0x3a, P1 ;  /* 0x0000003a0f00780c */ /* 0x000fe40000f41670 */
[----:B------:R-:W-:-:S02]  /*103b0*/  PLOP3.LUT P1, PT, PT, PT, UP2, 0x40, 0x0 ;  /* 0x000000000000781c */ /* 0x000fc40003f2e828 */
[----:B------:R-:W-:Y:S02]  /*103c0*/  ISETP.GT.AND P4, PT, R14, 0x31, P0 ;  /* 0x000000310e00780c */ /* 0x000fe40000784270 */
[----:B------:R-:W-:Y:S02]  /*103d0*/  FSEL R143, R40, -INF , !P3 ;  /* 0xff800000288f7808 */ /* 0x000fe40005800000 */
[----:B------:R-:W-:Y:S01]  /*103e0*/  ISETP.LT.OR P4, PT, R15, 0x32, P4 ;  /* 0x000000320f00780c */ /* 0x000fe20002781670 */
[--C-:B-1----:R-:W-:Y:S01]  /*103f0*/  IMAD.IADD R15, R10, 0x1, R21.reuse ;  /* 0x000000010a0f7824 */ /* 0x102fe200078e0215 */
[----:B------:R-:W-:Y:S02]  /*10400*/  FSEL R141, R41, -INF , !P2 ;  /* 0xff800000298d7808 */ /* 0x000fe40005000000 */
[----:B------:R-:W-:Y:S02]  /*10410*/  FSEL R165, R45, -INF , !P4 ;  /* 0xff8000002da57808 */ /* 0x000fe40006000000 */
[----:B------:R-:W-:Y:S01]  /*10420*/  IMNMX R0, R15, R6, PT ;  /* 0x000000060f007217 */ /* 0x000fe20003800200 */
[----:B------:R-:W-:Y:S01]  /*10430*/  IMAD.IADD R15, R8, 0x1, R21 ;  /* 0x00000001080f7824 */ /* 0x000fe200078e0215 */
        /* <DEDUP_REMOVED lines=13> */
.L_x_1674:
[----:B------:R-:W-:-:S04]  /*10510*/  MOV R6, c[0x0][0x32c] ;  /* 0x0000cb0000067a02 */ /* 0x000fc80000000f00 */
[----:B------:R-:W-:-:S13]  /*10520*/  ISETP.NE.AND P1, PT, R6, 0x1, PT ;  /* 0x000000010600780c */ /* 0x000fda0003f25270 */
[----:B------:R-:W-:-:S05]  /*10530*/  @P1 IMAD.HI.U32 R6, R8, c[0x0][0x330], RZ ;  /* 0x0000cc0008061a27 */ /* 0x000fca00078e00ff */
[----:B------:R-:W-:Y:S02]  /*10540*/  @P1 SHF.R.U32.HI R8, RZ, c[0x0][0x334], R6 ;  /* 0x0000cd00ff081a19 */ /* 0x000fe40000011606 */
.L_x_1675:
[----:B------:R-:W-:Y:S05]  /*10550*/  BSYNC B0 ;  /* 0x0000000000007941 */ /* 0x000fea0003800000 */
.L_x_1673:
[----:B------:R-:W-:-:S04]  /*10560*/  IMAD R5, R8, c[0x0][0x32c], -R5 ;  /* 0x0000cb0008057a24 */ /* 0x000fc800078e0a05 */
[----:B------:R-:W-:-:S05]  /*10570*/  IMAD.IADD R6, R5, 0x1, -R208 ;  /* 0x0000000105067824 */ /* 0x000fca00078e0ad0 */
[----:B------:R-:W-:Y:S02]  /*10580*/  IADD3 R5, R6, c[0x0][0x32c], RZ ;  /* 0x0000cb0006057a10 */ /* 0x000fe40007ffe0ff */
[----:B------:R-:W-:Y:S02]  /*10590*/  IMNMX R15, R15, R6, !PT ;  /* 0x000000060f0f7217 */ /* 0x000fe40007800200 */
[----:B------:R-:W-:Y:S02]  /*105a0*/  IMNMX R0, R0, R5, PT ;  /* 0x0000000500007217 */ /* 0x000fe40003800200 */
.L_x_1672:
[----:B------:R-:W-:Y:S01]  /*105b0*/  FMNMX.FTZ R8, R12, R17, !PT ;  /* 0x000000110c087209 */ /* 0x000fe20007810000 */
[----:B------:R-:W-:Y:S01]  /*105c0*/  IMAD.SHL.U32 R195, R4, 0x2, RZ ;  /* 0x0000000204c37824 */ /* 0x000fe200078e00ff */
[C---:B------:R-:W-:Y:S01]  /*105d0*/  ISETP.GT.AND P2, PT, R15.reuse, 0x8, P0 ;  /* 0x000000080f00780c */ /* 0x040fe20000744270 */
[----:B------:R-:W-:Y:S01]  /*105e0*/  @UP3 USHF.L.U32 UR16, UR16, 0x7, URZ ;  /* 0x0000000710103899 */ /* 0x000fe2000800063f */
[----:B------:R-:W-:Y:S01]  /*105f0*/  ISETP.GT.AND P1, PT, R15, 0x9, P0 ;  /* 0x000000090f00780c */ /* 0x000fe20000724270 */
[--C-:B------:R-:W-:Y:S01]  /*10600*/  IMAD R189, R3, 0x2, R195.reuse ;  /* 0x0000000203bd7824 */ /* 0x100fe200078e02c3 */
[----:B------:R-:W-:Y:S01]  /*10610*/  FMNMX.FTZ R8, R13, R8, !PT ;  /* 0x000000080d087209 */ /* 0x000fe20007810000 */
[----:B------:R-:W-:Y:S01]  /*10620*/  IMAD R190, R2, 0x2, R195 ;  /* 0x0000000202be7824 */ /* 0x000fe200078e02c3 */
[C---:B------:R-:W-:Y:S01]  /*10630*/  ISETP.LT.OR P3, PT, R0.reuse, 0x9, P2 ;  /* 0x000000090000780c */ /* 0x040fe20001761670 */
[----:B------:R-:W-:Y:S01]  /*10640*/  LDSM.16.MT88.4 R124, [R195+0x100] ;  /* 0x00010000c37c783b */ /* 0x000fe20000004200 */
[----:B------:R-:W-:Y:S01]  /*10650*/  ISETP.LT.OR P2, PT, R0, 0xa, P1 ;  /* 0x0000000a0000780c */ /* 0x000fe20000f41670 */
[----:B------:R-:W-:Y:S01]  /*10660*/  IMAD R188, R3, 0x2, R190 ;  /* 0x0000000203bc7824 */ /* 0x000fe200078e02be */
[----:B------:R-:W-:Y:S01]  /*10670*/  ISETP.GT.AND P1, PT, R15, 0x10, P0 ;  /* 0x000000100f00780c */ /* 0x000fe20000724270 */
[----:B------:R-:W-:Y:S01]  /*10680*/  LDSM.16.MT88.4 R104, [R190+0x100] ;  /* 0x00010000be68783b */ /* 0x000fe20000004200 */
[----:B------:R-:W-:Y:S01]  /*10690*/  FMNMX.FTZ R8, R65, R8, !PT ;  /* 0x0000000841087209 */ /* 0x000fe20007810000 */
[----:B------:R-:W-:Y:S01]  /*106a0*/  ULDC.64 UR4, c[0x0][0x2c8] ;  /* 0x0000b20000047ab9 */ /* 0x000fe20000000a00 */
[----:B------:R-:W-:Y:S01]  /*106b0*/  FSEL R6, R67, -INF , !P2 ;  /* 0xff80000043067808 */ /* 0x000fe20005000000 */
[----:B------:R-:W-:Y:S01]  /*106c0*/  LDSM.16.MT88.4 R112, [R189+0x100] ;  /* 0x00010000bd70783b */ /* 0x000fe20000004200 */
[----:B------:R-:W-:Y:S01]  /*106d0*/  FSEL R66, R66, -INF , !P3 ;  /* 0xff80000042427808 */ /* 0x000fe20005800000 */
[----:B------:R-:W-:Y:S01]  /*106e0*/  UIMAD.WIDE.U32 UR16, UR16, UR4, URZ ;  /* 0x00000004101072a5 */ /* 0x000fe2000f8e003f */
[----:B------:R-:W-:Y:S01]  /*106f0*/  ISETP.LT.OR P2, PT, R0, 0x11, P1 ;  /* 0x000000110000780c */ /* 0x000fe20000f41670 */
[----:B------:R-:W-:Y:S01]  /*10700*/  LDSM.16.MT88.4 R120, [R188+0x100] ;  /* 0x00010000bc78783b */ /* 0x000fe20000004200 */
[----:B------:R-:W-:Y:S01]  /*10710*/  ISETP.GT.AND P3, PT, R15, 0x1, P0 ;  /* 0x000000010f00780c */ /* 0x000fe20000764270 */
[----:B------:R-:W-:Y:S01]  /*10720*/  UIADD3 UR9, UR9, -0x2, URZ ;  /* 0xfffffffe09097890 */ /* 0x000fe2000fffe03f */
[----:B------:R-:W-:Y:S01]  /*10730*/  FMNMX.FTZ R8, R11, R8, !PT ;  /* 0x000000080b087209 */ /* 0x000fe20007810000 */
[----:B------:R-:W-:Y:S01]  /*10740*/  LDSM.16.MT88.4 R48, [R190+0x2100] ;  /* 0x00210000be30783b */ /* 0x000fe20000004200 */
[----:B------:R-:W-:Y:S01]  /*10750*/  ISETP.GT.AND P4, PT, R15, RZ, P0 ;  /* 0x000000ff0f00720c */ /* 0x000fe20000784270 */
[----:B------:R-:W-:Y:S01]  /*10760*/  @UP3 UMOV UR13, UR17 ;  /* 0x00000011000d3c82 */ /* 0x000fe20008000000 */
[----:B------:R-:W-:Y:S01]  /*10770*/  FSEL R16, R62, -INF , !P2 ;  /* 0xff8000003e107808 */ /* 0x000fe20005000000 */
[----:B------:R-:W-:Y:S01]  /*10780*/  LDSM.16.MT88.4 R80, [R190+0x4100] ;  /* 0x00410000be50783b */ /* 0x000fe20000004200 */
[C---:B------:R-:W-:Y:S01]  /*10790*/  ISETP.LT.OR P2, PT, R0.reuse, 0x2, P3 ;  /* 0x000000020000780c */ /* 0x040fe20001f41670 */
[----:B------:R-:W-:Y:S01]  /*107a0*/  @UP3 USHF.R.U32.HI UR18, URZ, UR5, UR13 ;  /* 0x000000053f123299 */ /* 0x000fe2000801160d */
[----:B------:R-:W-:Y:S01]  /*107b0*/  FMNMX.FTZ R8, R61, R8, !PT ;  /* 0x000000083d087209 */ /* 0x000fe20007810000 */
[----:B------:R-:W-:Y:S01]  /*107c0*/  LDSM.16.MT88.4 R88, [R189+0x4100] ;  /* 0x00410000bd58783b */ /* 0x000fe20000004200 */
[----:B------:R-:W-:Y:S01]  /*107d0*/  ISETP.LT.OR P3, PT, R0, 0x1, P4 ;  /* 0x000000010000780c */ /* 0x000fe20002761670 */
[----:B------:R-:W-:Y:S01]  /*107e0*/  UIADD3 UR18, UR10, UR18, URZ ;  /* 0x000000120a127290 */ /* 0x000fe2000fffe03f */
[----:B------:R-:W-:Y:S01]  /*107f0*/  FMNMX.FTZ R8, R9, R8, !PT ;  /* 0x0000000809087209 */ /* 0x000fe20007810000 */
[----:B------:R-:W-:Y:S01]  /*10800*/  LDSM.16.MT88.4 R24, [R195+0x900] ;  /* 0x00090000c318783b */ /* 0x000fe20000004200 */
[----:B------:R-:W-:Y:S01]  /*10810*/  FSEL R20, R19, -INF , !P2 ;  /* 0xff80000013147808 */ /* 0x000fe20005000000 */
[----:B------:R-:W-:Y:S01]  /*10820*/  ULDC UR10, c[0x0][0x328] ;  /* 0x0000ca00000a7ab9 */ /* 0x000fe20000000800 */
[----:B------:R-:W-:Y:S01]  /*10830*/  FSEL R18, R18, -INF , !P3 ;  /* 0xff80000012127808 */ /* 0x000fe20005800000 */
[----:B------:R-:W-:Y:S01]  /*10840*/  LDSM.16.MT88.4 R136, [R190+0x900] ;  /* 0x00090000be88783b */ /* 0x000fe20000004200 */
[----:B------:R-:W-:Y:S01]  /*10850*/  ISETP.GT.AND P1, PT, R15, 0x11, P0 ;  /* 0x000000110f00780c */ /* 0x000fe20000724270 */
[----:B------:R-:W-:Y:S01]  /*10860*/  UIADD3 UR10, UR18, UR10, URZ ;  /* 0x0000000a120a7290 */ /* 0x000fe2000fffe03f */
[----:B------:R-:W-:Y:S01]  /*10870*/  FMNMX.FTZ R22, R7, R8, !PT ;  /* 0x0000000807167209 */ /* 0x000fe20007810000 */
[----:B------:R-:W-:Y:S01]  /*10880*/  LDSM.16.MT88.4 R132, [R189+0x900] ;  /* 0x00090000bd84783b */ /* 0x000fe20000004200 */
[----:B------:R-:W-:Y:S01]  /*10890*/  FMNMX.FTZ R5, R18, R20, !PT ;  /* 0x0000001412057209 */ /* 0x000fe20007810000 */
[----:B------:R-:W-:Y:S01]  /*108a0*/  IMAD.U32 R173, RZ, RZ, UR9 ;  /* 0x00000009ffad7e24 */ /* 0x000fe2000f8e00ff */
[----:B------:R-:W-:Y:S01]  /*108b0*/  ISETP.LT.OR P1, PT, R0, 0x12, P1 ;  /* 0x000000120000780c */ /* 0x000fe20000f21670 */
[----:B------:R-:W-:Y:S01]  /*108c0*/  LDSM.16.MT88.4 R32, [R188+0x900] ;  /* 0x00090000bc20783b */ /* 0x000fe20000004200 */
[----:B------:R-:W-:-:S02]  /*108d0*/  FMNMX.FTZ R22, R155, R22, !PT ;  /* 0x000000169b167209 */ /* 0x000fc40007810000 */
[----:B------:R-:W-:Y:S01]  /*108e0*/  FMNMX.FTZ R5, R66, R5, !PT ;  /* 0x0000000542057209 */ /* 0x000fe20007810000 */
[----:B------:R-:W-:Y:S01]  /*108f0*/  LDSM.16.MT88.4 R28, [R190+0x2900] ;  /* 0x00290000be1c783b */ /* 0x000fe20000004200 */
[----:B------:R-:W-:Y:S02]  /*10900*/  ISETP.GT.AND P2, PT, R15, 0x18, P0 ;  /* 0x000000180f00780c */ /* 0x000fe40000744270 */
[----:B------:R-:W-:Y:S02]  /*10910*/  FSEL R14, R63, -INF , !P1 ;  /* 0xff8000003f0e7808 */ /* 0x000fe40004800000 */
[----:B------:R-:W-:Y:S02]  /*10920*/  FMNMX.FTZ R22, R163, R22, !PT ;  /* 0x00000016a3167209 */ /* 0x000fe40007810000 */
[----:B------:R-:W-:Y:S02]  /*10930*/  ISETP.GT.AND P1, PT, R15, 0x19, P0 ;  /* 0x000000190f00780c */ /* 0x000fe40000724270 */
[----:B------:R-:W-:-:S02]  /*10940*/  FMNMX.FTZ R5, R6, R5, !PT ;  /* 0x0000000506057209 */ /* 0x000fc40007810000 */
[C---:B------:R-:W-:Y:S02]  /*10950*/  ISETP.LT.OR P2, PT, R0.reuse, 0x19, P2 ;  /* 0x000000190000780c */ /* 0x040fe40001741670 */
[----:B------:R-:W-:Y:S02]  /*10960*/  FMNMX.FTZ R22, R161, R22, !PT ;  /* 0x00000016a1167209 */ /* 0x000fe40007810000 */
[----:B------:R-:W-:Y:S02]  /*10970*/  ISETP.LT.OR P1, PT, R0, 0x1a, P1 ;  /* 0x0000001a0000780c */ /* 0x000fe40000f21670 */
[----:B------:R-:W-:Y:S02]  /*10980*/  FMNMX.FTZ R5, R16, R5, !PT ;  /* 0x0000000510057209 */ /* 0x000fe40007810000 */
[----:B------:R-:W-:Y:S02]  /*10990*/  FSEL R10, R58, -INF , !P2 ;  /* 0xff8000003a0a7808 */ /* 0x000fe40005000000 */
[----:B------:R-:W-:-:S02]  /*109a0*/  ISETP.GT.AND P2, PT, R15, 0x20, P0 ;  /* 0x000000200f00780c */ /* 0x000fc40000744270 */
[----:B------:R-:W-:Y:S02]  /*109b0*/  FMNMX.FTZ R22, R157, R22, !PT ;  /* 0x000000169d167209 */ /* 0x000fe40007810000 */
[----:B------:R-:W-:Y:S02]  /*109c0*/  FSEL R8, R59, -INF , !P1 ;  /* 0xff8000003b087808 */ /* 0x000fe40004800000 */
[----:B------:R-:W-:Y:S01]  /*109d0*/  FMNMX.FTZ R5, R14, R5, !PT ;  /* 0x000000050e057209 */ /* 0x000fe20007810000 */
[----:B------:R-:W-:Y:S01]  /*109e0*/  LDSM.16.MT88.4 R56, [R189+0x2100] ;  /* 0x00210000bd38783b */ /* 0x000fe20000004200 */
[----:B------:R-:W-:Y:S02]  /*109f0*/  ISETP.GT.AND P1, PT, R15, 0x21, P0 ;  /* 0x000000210f00780c */ /* 0x000fe40000724270 */
[----:B------:R-:W-:Y:S02]  /*10a00*/  ISETP.LT.OR P2, PT, R0, 0x21, P2 ;  /* 0x000000210000780c */ /* 0x000fe40001741670 */
[----:B------:R-:W-:-:S02]  /*10a10*/  FMNMX.FTZ R22, R167, R22, !PT ;  /* 0x00000016a7167209 */ /* 0x000fc40007810000 */
[----:B------:R-:W-:Y:S02]  /*10a20*/  FMNMX.FTZ R5, R10, R5, !PT ;  /* 0x000000050a057209 */ /* 0x000fe40007810000 */
[----:B------:R-:W-:Y:S02]  /*10a30*/  ISETP.LT.OR P1, PT, R0, 0x22, P1 ;  /* 0x000000220000780c */ /* 0x000fe40000f21670 */
[----:B------:R-:W-:Y:S02]  /*10a40*/  FSEL R172, R54, -INF , !P2 ;  /* 0xff80000036ac7808 */ /* 0x000fe40005000000 */
[----:B------:R-:W-:Y:S02]  /*10a50*/  FMNMX.FTZ R22, R165, R22, !PT ;  /* 0x00000016a5167209 */ /* 0x000fe40007810000 */
[----:B------:R-:W-:Y:S02]  /*10a60*/  ISETP.GT.AND P2, PT, R15, 0x28, P0 ;  /* 0x000000280f00780c */ /* 0x000fe40000744270 */
[----:B------:R-:W-:-:S02]  /*10a70*/  FMNMX.FTZ R19, R8, R5, !PT ;  /* 0x0000000508137209 */ /* 0x000fc40007810000 */
[----:B------:R-:W-:Y:S02]  /*10a80*/  FSEL R162, R55, -INF , !P1 ;  /* 0xff80000037a27808 */ /* 0x000fe40004800000 */
[----:B------:R-:W-:Y:S02]  /*10a90*/  ISETP.GT.AND P1, PT, R15, 0x29, P0 ;  /* 0x000000290f00780c */ /* 0x000fe40000724270 */
[----:B------:R-:W-:Y:S02]  /*10aa0*/  FMNMX.FTZ R22, R143, R22, !PT ;  /* 0x000000168f167209 */ /* 0x000fe40007810000 */
[----:B------:R-:W-:Y:S02]  /*10ab0*/  ISETP.LT.OR P2, PT, R0, 0x29, P2 ;  /* 0x000000290000780c */ /* 0x000fe40001741670 */
[----:B------:R-:W-:Y:S02]  /*10ac0*/  FMNMX.FTZ R19, R172, R19, !PT ;  /* 0x00000013ac137209 */ /* 0x000fe40007810000 */
[----:B------:R-:W-:-:S02]  /*10ad0*/  ISETP.LT.OR P1, PT, R0, 0x2a, P1 ;  /* 0x0000002a0000780c */ /* 0x000fc40000f21670 */
[----:B------:R-:W-:Y:S02]  /*10ae0*/  FMNMX.FTZ R5, R141, R22, !PT ;  /* 0x000000168d057209 */ /* 0x000fe40007810000 */
[----:B------:R-:W-:Y:S02]  /*10af0*/  ISETP.GT.AND P3, PT, R15, 0x30, P0 ;  /* 0x000000300f00780c */ /* 0x000fe40000764270 */
[----:B------:R-:W-:Y:S01]  /*10b00*/  FSEL R170, R74, -INF , !P2 ;  /* 0xff8000004aaa7808 */ /* 0x000fe20005000000 */
[----:B------:R-:W1:Y:S01]  /*10b10*/  SHFL.BFLY PT, R22, R5, 0x2, 0x1f ;  /* 0x0c401f0005167f89 */ /* 0x000e6200000e0000 */
[----:B------:R-:W-:Y:S02]  /*10b20*/  FMNMX.FTZ R19, R162, R19, !PT ;  /* 0x00000013a2137209 */ /* 0x000fe40007810000 */
[----:B------:R-:W-:Y:S02]  /*10b30*/  FSEL R166, R75, -INF , !P1 ;  /* 0xff8000004ba67808 */ /* 0x000fe40004800000 */
[----:B------:R-:W-:Y:S01]  /*10b40*/  ISETP.GT.AND P1, PT, R15, 0x31, P0 ;  /* 0x000000310f00780c */ /* 0x000fe20000724270 */
[----:B------:R-:W-:Y:S01]  /*10b50*/  LDSM.16.MT88.4 R72, [R195+0x4100] ;  /* 0x00410000c348783b */ /* 0x000fe20000004200 */
[----:B------:R-:W-:-:S02]  /*10b60*/  ISETP.LT.OR P2, PT, R0, 0x31, P3 ;  /* 0x000000310000780c */ /* 0x000fc40001f41670 */
[----:B------:R-:W-:Y:S02]  /*10b70*/  FMNMX.FTZ R19, R170, R19, !PT ;  /* 0x00000013aa137209 */ /* 0x000fe40007810000 */
[----:B------:R-:W-:Y:S02]  /*10b80*/  ISETP.LT.OR P1, PT, R0, 0x32, P1 ;  /* 0x000000320000780c */ /* 0x000fe40000f21670 */
[----:B------:R-:W-:Y:S02]  /*10b90*/  ISETP.GT.AND P3, PT, R15, 0x38, P0 ;  /* 0x000000380f00780c */ /* 0x000fe40000764270 */
[----:B------:R-:W-:Y:S02]  /*10ba0*/  FSEL R164, R46, -INF , !P2 ;  /* 0xff8000002ea47808 */ /* 0x000fe40005000000 */
[----:B------:R-:W-:Y:S02]  /*10bb0*/  FMNMX.FTZ R19, R166, R19, !PT ;  /* 0x00000013a6137209 */ /* 0x000fe40007810000 */
[----:B------:R-:W-:-:S02]  /*10bc0*/  FSEL R142, R47, -INF , !P1 ;  /* 0xff8000002f8e7808 */ /* 0x000fc40004800000 */
[----:B------:R-:W-:Y:S02]  /*10bd0*/  ISETP.GT.AND P0, PT, R15, 0x39, P0 ;  /* 0x000000390f00780c */ /* 0x000fe40000704270 */
[----:B------:R-:W-:Y:S02]  /*10be0*/  ISETP.LT.OR P1, PT, R0, 0x39, P3 ;  /* 0x000000390000780c */ /* 0x000fe40001f21670 */
[----:B------:R-:W-:Y:S02]  /*10bf0*/  FMNMX.FTZ R19, R164, R19, !PT ;  /* 0x00000013a4137209 */ /* 0x000fe40007810000 */
[----:B------:R-:W-:Y:S02]  /*10c00*/  ISETP.LT.OR P0, PT, R0, 0x3a, P0 ;  /* 0x0000003a0000780c */ /* 0x000fe40000701670 */
[----:B------:R-:W-:Y:S02]  /*10c10*/  FSEL R140, R42, -INF , !P1 ;  /* 0xff8000002a8c7808 */ /* 0x000fe40004800000 */
[----:B------:R-:W-:-:S02]  /*10c20*/  FMNMX.FTZ R19, R142, R19, !PT ;  /* 0x000000138e137209 */ /* 0x000fc40007810000 */
[----:B------:R-:W-:Y:S02]  /*10c30*/  FSEL R160, R43, -INF , !P0 ;  /* 0xff8000002ba07808 */ /* 0x000fe40004000000 */
[----:B------:R-:W-:Y:S01]  /*10c40*/  FMNMX.FTZ R15, R140, R19, !PT ;  /* 0x000000138c0f7209 */ /* 0x000fe20007810000 */
[----:B------:R-:W-:Y:S01]  /*10c50*/  LDSM.16.MT88.4 R40, [R195+0x2100] ;  /* 0x00210000c328783b */ /* 0x000fe20000004200 */
        /* <DEDUP_REMOVED lines=35> */
[----:B------:R-:W2:Y:S01]  /*10e90*/  LDSM.16.MT88.4 R64, [R188+0x2100] ;  /* 0x00210000bc40783b */ /* 0x000ea20000004200 */
[--C-:B------:R-:W-:Y:S02]  /*10ea0*/  FFMA.FTZ R153, R18, c[0x0][0x2d0], -R159.reuse ;  /* 0x0000b40012997a23 */ /* 0x100fe4000001089f */
[----:B------:R-:W-:-:S02]  /*10eb0*/  FFMA.FTZ R154, R20, c[0x0][0x2d0], -R159 ;  /* 0x0000b400149a7a23 */ /* 0x000fc4000001089f */
[--C-:B------:R-:W-:Y:S01]  /*10ec0*/  FFMA.FTZ R147, R6, c[0x0][0x2d0], -R159.reuse ;  /* 0x0000b40006937a23 */ /* 0x100fe2000001089f */
[----:B------:R-:W-:Y:S01]  /*10ed0*/  MUFU.EX2 R148, R148 ;  /* 0x0000009400947308 */ /* 0x000fe20000000800 */
[----:B------:R-:W3:Y:S01]  /*10ee0*/  LDSM.16.MT88.4 R4, [R188+0x4100] ;  /* 0x00410000bc04783b */ /* 0x000ee20000004200 */
[--C-:B------:R-:W-:Y:S02]  /*10ef0*/  FFMA.FTZ R3, R10, c[0x0][0x2d0], -R159.reuse ;  /* 0x0000b4000a037a23 */ /* 0x100fe4000001089f */
[--C-:B------:R-:W-:Y:S01]  /*10f00*/  FFMA.FTZ R2, R8, c[0x0][0x2d0], -R159.reuse ;  /* 0x0000b40008027a23 */ /* 0x100fe2000001089f */
[----:B------:R-:W-:Y:S01]  /*10f10*/  LDSM.16.MT88.4 R20, [R189+0x2900] ;  /* 0x00290000bd14783b */ /* 0x000fe20000004200 */
[--C-:B------:R-:W-:Y:S01]  /*10f20*/  FFMA.FTZ R15, R16, c[0x0][0x2d0], -R159.reuse ;  /* 0x0000b400100f7a23 */ /* 0x100fe2000001089f */
[----:B-1----:R-:W-:Y:S01]  /*10f30*/  F2FP.PACK_AB R98, R146, R149 ;  /* 0x000000959262723e */ /* 0x002fe200000000ff */
[----:B------:R-:W-:Y:S01]  /*10f40*/  MUFU.EX2 R153, R153 ;  /* 0x0000009900997308 */ /* 0x000fe20000000800 */
[----:B------:R-:W1:Y:S01]  /*10f50*/  LDSM.16.MT88.4 R8, [R195+0x2900] ;  /* 0x00290000c308783b */ /* 0x000e620000004200 */
[----:B------:R-:W-:-:S02]  /*10f60*/  FFMA.FTZ R14, R14, c[0x0][0x2d0], -R159 ;  /* 0x0000b4000e0e7a23 */ /* 0x000fc4000001089f */
[--C-:B------:R-:W-:Y:S01]  /*10f70*/  FFMA.FTZ R161, R172, c[0x0][0x2d0], -R159.reuse ;  /* 0x0000b400aca17a23 */ /* 0x100fe2000001089f */
[----:B------:R-:W4:Y:S01]  /*10f80*/  LDSM.16.MT88.4 R16, [R188+0x2900] ;  /* 0x00290000bc10783b */ /* 0x000f220000004200 */
[--C-:B------:R-:W-:Y:S02]  /*10f90*/  FFMA.FTZ R162, R162, c[0x0][0x2d0], -R159.reuse ;  /* 0x0000b400a2a27a23 */ /* 0x100fe4000001089f */
[----:B------:R-:W5:Y:S01]  /*10fa0*/  MUFU.EX2 R154, R154 ;  /* 0x0000009a009a7308 */ /* 0x000f620000000800 */
[--C-:B------:R-:W-:Y:S02]  /*10fb0*/  FFMA.FTZ R163, R170, c[0x0][0x2d0], -R159.reuse ;  /* 0x0000b400aaa37a23 */ /* 0x100fe4000001089f */
[--C-:B------:R-:W-:Y:S02]  /*10fc0*/  FFMA.FTZ R166, R166, c[0x0][0x2d0], -R159.reuse ;  /* 0x0000b400a6a67a23 */ /* 0x100fe4000001089f */
[--C-:B------:R-:W-:Y:S02]  /*10fd0*/  FFMA.FTZ R170, R165, c[0x0][0x2d0], -R168.reuse ;  /* 0x0000b400a5aa7a23 */ /* 0x100fe400000108a8 */
[----:B------:R-:W-:Y:S01]  /*10fe0*/  FFMA.FTZ R165, R143, c[0x0][0x2d0], -R168 ;  /* 0x0000b4008fa57a23 */ /* 0x000fe200000108a8 */
[----:B------:R-:W2:Y:S01]  /*10ff0*/  MUFU.EX2 R147, R147 ;  /* 0x0000009300937308 */ /* 0x000ea20000000800 */
[----:B------:R-:W-:-:S02]  /*11000*/  FFMA.FTZ R164, R164, c[0x0][0x2d0], -R159 ;  /* 0x0000b400a4a47a23 */ /* 0x000fc4000001089f */
[--C-:B------:R-:W-:Y:S02]  /*11010*/  FFMA.FTZ R169, R142, c[0x0][0x2d0], -R159.reuse ;  /* 0x0000b4008ea97a23 */ /* 0x100fe4000001089f */
[--C-:B------:R-:W-:Y:S02]  /*11020*/  FFMA.FTZ R168, R140, c[0x0][0x2d0], -R159.reuse ;  /* 0x0000b4008ca87a23 */ /* 0x100fe4000001089f */
[----:B------:R-:W-:Y:S01]  /*11030*/  FFMA.FTZ R209, R160, c[0x0][0x2d0], -R159 ;  /* 0x0000b400a0d17a23 */ /* 0x000fe2000001089f */
[----:B-----5:R-:W-:Y:S01]  /*11040*/  F2FP.PACK_AB R97, R154, R153 ;  /* 0x000000999a61723e */ /* 0x020fe200000000ff */
[----:B------:R-:W-:Y:S01]  /*11050*/  MUFU.EX2 R150, R150 ;  /* 0x0000009600967308 */ /* 0x000fe20000000800 */
[----:B------:R-:W-:Y:S01]  /*11060*/  FADD.FTZ R152, R152, R151 ;  /* 0x0000009798987221 */ /* 0x000fe20000010000 */
[----:B------:R-:W-:Y:S01]  /*11070*/  LDSM.16.MT88.4 R140, [R190+0x1900] ;  /* 0x00190000be8c783b */ /* 0x000fe20000004200 */
[----:B------:R-:W-:Y:S02]  /*11080*/  FADD.FTZ R153, R153, R154 ;  /* 0x0000009a99997221 */ /* 0x000fe40000010000 */
[----:B------:R-:W-:Y:S01]  /*11090*/  FADD.FTZ R149, R149, R152 ;  /* 0x0000009895957221 */ /* 0x000fe20000010000 */
[----:B--2---:R-:W-:-:S02]  /*110a0*/  F2FP.PACK_AB R99, R147, R148 ;  /* 0x000000949363723e */ /* 0x004fc400000000ff */
[----:B------:R-:W2:Y:S01]  /*110b0*/  MUFU.EX2 R145, R145 ;  /* 0x0000009100917308 */ /* 0x000ea20000000800 */
[----:B------:R-:W-:-:S04]  /*110c0*/  FADD.FTZ R149, R146, R149 ;  /* 0x0000009592957221 */ /* 0x000fc80000010000 */
[C---:B------:R-:W-:Y:S03]  /*110d0*/  HMMA.16816.F32 R36, R96.reuse, R40, RZ ;  /* 0x000000286024723c */ /* 0x040fe600000018ff */
[----:B------:R-:W-:Y:S05]  /*110e0*/  MUFU.EX2 R144, R144 ;  /* 0x0000009000907308 */ /* 0x000fea0000000800 */
[C---:B------:R-:W-:Y:S03]  /*110f0*/  HMMA.16816.F32 R52, R96.reuse, R56, RZ ;  /* 0x000000386034723c */ /* 0x040fe600000018ff */
[----:B------:R-:W-:Y:S05]  /*11100*/  MUFU.EX2 R13, R13 ;  /* 0x0000000d000d7308 */ /* 0x000fea0000000800 */
[C---:B------:R-:W-:Y:S03]  /*11110*/  HMMA.16816.F32 R40, R96.reuse, R42, RZ ;  /* 0x0000002a6028723c */ /* 0x040fe600000018ff */
[----:B------:R-:W-:Y:S05]  /*11120*/  MUFU.EX2 R15, R15 ;  /* 0x0000000f000f7308 */ /* 0x000fea0000000800 */
[C---:B------:R-:W-:Y:S03]  /*11130*/  HMMA.16816.F32 R56, R96.reuse, R58, RZ ;  /* 0x0000003a6038723c */ /* 0x040fe600000018ff */
[----:B------:R-:W5:Y:S05]  /*11140*/  MUFU.EX2 R14, R14 ;  /* 0x0000000e000e7308 */ /* 0x000f6a0000000800 */
[C---:B------:R-:W-:Y:S03]  /*11150*/  HMMA.16816.F32 R60, R96.reuse, R64, RZ ;  /* 0x00000040603c723c */ /* 0x040fe600000018ff */
[----:B------:R-:W-:Y:S05]  /*11160*/  MUFU.EX2 R3, R3 ;  /* 0x0000000300037308 */ /* 0x000fea0000000800 */
[C---:B------:R-:W-:Y:S03]  /*11170*/  HMMA.16816.F32 R64, R96.reuse, R66, RZ ;  /* 0x000000426040723c */ /* 0x040fe600000018ff */
[----:B------:R-:W1:Y:S05]  /*11180*/  MUFU.EX2 R2, R2 ;  /* 0x0000000200027308 */ /* 0x000e6a0000000800 */
        /* <DEDUP_REMOVED lines=32> */
[C---:B---3--:R-:W-:Y:S07]  /*11390*/  HMMA.16816.F32 R92, R96.reuse, R4, RZ ;  /* 0x00000004605c723c */ /* 0x048fee00000018ff */
[----:B--2---:R-:W-:Y:S01]  /*113a0*/  F2FP.PACK_AB R4, R145, R150 ;  /* 0x000000969104723e */ /* 0x004fe200000000ff */
[----:B------:R-:W-:Y:S01]  /*113b0*/  HMMA.16816.F32 R96, R96, R6, RZ ;  /* 0x000000066060723c */ /* 0x000fe200000018ff */
[----:B-----5:R-:W-:Y:S01]  /*113c0*/  F2FP.PACK_AB R5, R14, R15 ;  /* 0x0000000f0e05723e */ /* 0x020fe200000000ff */
[----:B------:R-:W-:-:S04]  /*113d0*/  FADD.FTZ R150, R150, R149 ;  /* 0x0000009596967221 */ /* 0x000fc80000010000 */
[----:B------:R-:W-:Y:S01]  /*113e0*/  FADD.FTZ R145, R145, R150 ;  /* 0x0000009691917221 */ /* 0x000fe20000010000 */
[----:B------:R-:W-:Y:S02]  /*113f0*/  F2FP.PACK_AB R6, R13, R144 ;  /* 0x000000900d06723e */ /* 0x000fe400000000ff */
[----:B-1----:R-:W-:Y:S01]  /*11400*/  F2FP.PACK_AB R7, R2, R3 ;  /* 0x000000030207723e */ /* 0x002fe200000000ff */
[----:B------:R-:W-:-:S04]  /*11410*/  FADD.FTZ R144, R144, R145 ;  /* 0x0000009190907221 */ /* 0x000fc80000010000 */
[----:B------:R-:W-:Y:S02]  /*11420*/  FADD.FTZ R144, R13, R144 ;  /* 0x000000900d907221 */ /* 0x000fe40000010000 */
[C---:B------:R-:W-:Y:S08]  /*11430*/  HMMA.16816.F32 R36, R4.reuse, R8, R36 ;  /* 0x000000080424723c */ /* 0x040ff00000001824 */
[C---:B------:R-:W-:Y:S01]  /*11440*/  HMMA.16816.F32 R40, R4.reuse, R10, R40 ;  /* 0x0000000a0428723c */ /* 0x040fe20000001828 */
[----:B------:R-:W1:Y:S07]  /*11450*/  LDSM.16.MT88.4 R8, [R190+0x4900] ;  /* 0x00490000be08783b */ /* 0x000e6e0000004200 */
[C---:B------:R-:W-:Y:S08]  /*11460*/  HMMA.16816.F32 R52, R4.reuse, R20, R52 ;  /* 0x000000140434723c */ /* 0x040ff00000001834 */
[C---:B------:R-:W-:Y:S01]  /*11470*/  HMMA.16816.F32 R56, R4.reuse, R22, R56 ;  /* 0x000000160438723c */ /* 0x040fe20000001838 */
[----:B------:R-:W2:Y:S07]  /*11480*/  LDSM.16.MT88.4 R20, [R189+0x4900] ;  /* 0x00490000bd14783b */ /* 0x000eae0000004200 */
[C---:B----4-:R-:W-:Y:S08]  /*11490*/  HMMA.16816.F32 R60, R4.reuse, R16, R60 ;  /* 0x00000010043c723c */ /* 0x050ff0000000183c */
        /* <DEDUP_REMOVED lines=134> */
.L_x_1677:
[----:B------:R-:W-:Y:S02]  /*11d00*/  UISETP.NE.AND UP0, UPT, UR9, 0x1, UPT ;  /* 0x000000010900788c */ /* 0x000fe4000bf05270 */
[----:B------:R-:W-:Y:S02]  /*11d10*/  ULDC.64 UR4, c[0x0][0x330] ;  /* 0x0000cc0000047ab9 */ /* 0x000fe40000000a00 */
[----:B------:R-:W-:-:S07]  /*11d20*/  UIMAD.WIDE.U32 UR16, UR13, UR4, URZ ;  /* 0x000000040d1072a5 */ /* 0x000fce000f8e003f */
[----:B------:R-:W-:Y:S02]  /*11d30*/  @UP0 USHF.R.U32.HI UR13, URZ, UR5, UR17 ;  /* 0x000000053f0d0299 */ /* 0x000fe40008011611 */
.L_x_1678:
[----:B------:R-:W-:Y:S02]  /*11d40*/  ULDC UR4, c[0x0][0x32c] ;  /* 0x0000cb0000047ab9 */ /* 0x000fe40000000800 */
[----:B------:R-:W-:-:S04]  /*11d50*/  UIMAD UR4, UR13, UR9, UR4 ;  /* 0x000000090d0472a4 */ /* 0x000fc8000f8e0204 */
[----:B------:R-:W-:-:S04]  /*11d60*/  UISETP.LT.AND UP0, UPT, UR10, UR4, UPT ;  /* 0x000000040a00728c */ /* 0x000fc8000bf01270 */
[----:B------:R-:W-:-:S04]  /*11d70*/  USEL UR10, UR10, UR4, UP0 ;  /* 0x000000040a0a7287 */ /* 0x000fc80008000000 */
.L_x_1676:
        /* <DEDUP_REMOVED lines=13> */
[----:B------:R-:W-:Y:S01]  /*11e50*/  IADD3 RZ, P4, R200, 0x80, RZ ;  /* 0x00000080c8ff7810 */ /* 0x000fe20007f9e0ff */
[----:B------:R-:W-:Y:S01]  /*11e60*/  IMAD.MOV.U32 R218, RZ, RZ, c[0x0][0x208] ;  /* 0x00008200ffda7624 */ /* 0x000fe200078e00ff */
[----:B------:R-:W-:Y:S01]  /*11e70*/  IADD3 RZ, P1, R204, 0x40, RZ ;  /* 0x00000040ccff7810 */ /* 0x000fe20007f3e0ff */
[--C-:B------:R-:W-:Y:S01]  /*11e80*/  IMAD.X R222, RZ, RZ, R207.reuse, P2 ;  /* 0x000000ffffde7224 */ /* 0x100fe200010e06cf */
[C---:B------:R-:W-:Y:S01]  /*11e90*/  IADD3 R216, R200.reuse, 0x40, RZ ;  /* 0x00000040c8d87810 */ /* 0x040fe20007ffe0ff */
        /* <DEDUP_REMOVED lines=12> */
.L_x_1688:
[----:B------:R-:W-:Y:S04]  /*11f60*/  DEPBAR.LE SB0, 0x0 ;  /* 0x000080000000791a */ /* 0x000fe80000000000 */
[----:B------:R-:W-:Y:S01]  /*11f70*/  BAR.SYNC.DEFER_BLOCKING 0x0 ;  /* 0x0000000000007b1d */ /* 0x000fe20000010000 */
[C---:B------:R-:W-:Y:S11]  /*11f80*/  ISETP.LT.AND P0, PT, R224.reuse, UR8, PT ;  /* 0x00000008e0007c0c */ /* 0x040ff6000bf01270 */
[----:B------:R-:W-:Y:S02]  /*11f90*/  @!UPT UIADD3 URZ, URZ, URZ, URZ ;  /* 0x0000003f3f3ff290 */ /* 0x000fe4000fffe03f */
[----:B------:R-:W-:Y:S01]  /*11fa0*/  @!P0 SHF.R.S32.HI R0, RZ, 0x1f, R224 ;  /* 0x0000001fff008819 */ /* 0x000fe200000114e0 */
[----:B------:R-:W-:Y:S04]  /*11fb0*/  @!P0 IMAD.WIDE.U32 R152, R224, c[0x0][0x208], RZ ;  /* 0x00008200e0988a25 */ /* 0x000fe800078e00ff */
[----:B------:R-:W-:Y:S04]  /*11fc0*/  @!P0 IMAD R0, R0, c[0x0][0x208], RZ ;  /* 0x0000820000008a24 */ /* 0x000fe800078e02ff */
[----:B------:R-:W-:Y:S01]  /*11fd0*/  @!P0 IMAD R0, R224, c[0x0][0x20c], R0 ;  /* 0x00008300e0008a24 */ /* 0x000fe200078e0200 */
[----:B------:R-:W-:Y:S03]  /*11fe0*/  LDSM.16.M88.4 R132, [R198+0xc100] ;  /* 0x00c10000c684783b */ /* 0x000fe60000000200 */
[----:B------:R-:W-:Y:S02]  /*11ff0*/  @!P0 IMAD.IADD R0, R153, 0x1, R0 ;  /* 0x0000000199008824 */ /* 0x000fe400078e0200 */
[----:B------:R-:W1:Y:S01]  /*12000*/  LDSM.16.M88.4 R136, [R197+0x6100] ;  /* 0x00610000c588783b */ /* 0x000e620000000200 */
[C---:B------:R-:W-:Y:S02]  /*12010*/  @!P0 IMAD.SHL.U32 R153, R152.reuse, 0x40, RZ ;  /* 0x0000004098998824 */ /* 0x040fe400078e00ff */
[----:B------:R-:W-:Y:S02]  /*12020*/  @!P0 SHF.L.U64.HI R155, R152, 0x6, R0 ;  /* 0x00000006989b8819 */ /* 0x000fe40000010200 */
[----:B------:R-:W2:Y:S01]  /*12030*/  LDSM.16.M88.4 R140, [R197+0x6900] ;  /* 0x00690000c58c783b */ /* 0x000ea20000000200 */
[C---:B------:R-:W-:Y:S02]  /*12040*/  @!P0 IADD3 R159, P3, R153.reuse, R200, RZ ;  /* 0x000000c8999f8210 */ /* 0x040fe40007f7e0ff */
[----:B------:R-:W-:Y:S02]  /*12050*/  @!P0 IADD3 R157, P2, R153, R216, RZ ;  /* 0x000000d8999d8210 */ /* 0x000fe40007f5e0ff */
[----:B------:R-:W3:Y:S01]  /*12060*/  LDSM.16.M88.4 R144, [R197+0x7100] ;  /* 0x00710000c590783b */ /* 0x000ee20000000200 */
[----:B------:R-:W-:Y:S01]  /*12070*/  @!P0 IMAD.X R154, R155, 0x1, R207, P3 ;  /* 0x000000019b9a8824 */ /* 0x000fe200018e06cf */
[----:B------:R-:W-:Y:S01]  /*12080*/  @!P0 LEA R160, P3, R159, c[0x0][0x1f8], 0x1 ;  /* 0x00007e009fa08a11 */ /* 0x000fe200078608ff */
[----:B------:R-:W-:Y:S01]  /*12090*/  @!P0 IMAD.X R0, R155, 0x1, R222, P2 ;  /* 0x000000019b008824 */ /* 0x000fe200010e06de */
[----:B------:R-:W-:Y:S01]  /*120a0*/  @!P0 LEA R166, P2, R157, c[0x0][0x1f8], 0x1 ;  /* 0x00007e009da68a11 */ /* 0x000fe200078408ff */
[----:B------:R-:W4:Y:S01]  /*120b0*/  LDSM.16.M88.4 R148, [R197+0x7900] ;  /* 0x00790000c594783b */ /* 0x000f220000000200 */
[----:B------:R-:W-:Y:S02]  /*120c0*/  @!P0 LEA.HI.X R161, R159, c[0x0][0x1fc], R154, 0x1, P3 ;  /* 0x00007f009fa18a11 */ /* 0x000fe400018f0c9a */
[----:B------:R-:W-:Y:S02]  /*120d0*/  @!P0 LEA.HI.X R167, R157, c[0x0][0x1fc], R0, 0x1, P2 ;  /* 0x00007f009da78a11 */ /* 0x000fe400010f0c00 */
[----:B------:R-:W-:Y:S02]  /*120e0*/  @!P0 IADD3 R152, P1, R153, R215, RZ ;  /* 0x000000d799988210 */ /* 0x000fe40007f3e0ff */
[----:B------:R-:W-:Y:S03]  /*120f0*/  @!P0 LEA R153, P3, R218, R153, 0x5 ;  /* 0x00000099da998211 */ /* 0x000fe600078628ff */
[----:B------:R-:W-:Y:S01]  /*12100*/  @!P0 IMAD.X R163, R155, 0x1, R221, P1 ;  /* 0x000000019ba38824 */ /* 0x000fe200008e06dd */
[----:B------:R-:W-:Y:S02]  /*12110*/  @!P0 IADD3 R159, P2, R153, R200, RZ ;  /* 0x000000c8999f8210 */ /* 0x000fe40007f5e0ff */
[----:B------:R-:W-:Y:S02]  /*12120*/  @!P0 LEA R164, P1, R152, c[0x0][0x1f8], 0x1 ;  /* 0x00007e0098a48a11 */ /* 0x000fe400078208ff */
[----:B------:R-:W-:Y:S02]  /*12130*/  @!P0 LEA.HI.X R155, R218, R155, R223, 0x5, P3 ;  /* 0x0000009bda9b8211 */ /* 0x000fe400018f2cdf */
[----:B------:R-:W-:Y:S02]  /*12140*/  @!P0 LEA R172, P4, R159, c[0x0][0x1f8], 0x1 ;  /* 0x00007e009fac8a11 */ /* 0x000fe400078808ff */
[----:B------:R-:W-:Y:S01]  /*12150*/  @!P0 LEA.HI.X R165, R152, c[0x0][0x1fc], R163, 0x1, P1 ;  /* 0x00007f0098a58a11 */ /* 0x000fe200008f0ca3 */
[----:B------:R-:W-:Y:S01]  /*12160*/  @!P0 IMAD.X R0, R155, 0x1, R207, P2 ;  /* 0x000000019b008824 */ /* 0x000fe200010e06cf */
[C---:B------:R-:W-:Y:S02]  /*12170*/  @!P0 IADD3 R152, P1, R153.reuse, R216, RZ ;  /* 0x000000d899988210 */ /* 0x040fe40007f3e0ff */
[----:B------:R-:W-:Y:S01]  /*12180*/  @!P0 IADD3 R153, P3, R153, R215, RZ ;  /* 0x000000d799998210 */ /* 0x000fe20007f7e0ff */
[C---:B-1----:R-:W-:Y:S03]  /*12190*/  HMMA.16816.F32 R4, R132.reuse, R136, RZ ;  /* 0x000000888404723c */ /* 0x042fe600000018ff */
[----:B------:R-:W-:Y:S01]  /*121a0*/  @!P0 LEA.HI.X R173, R159, c[0x0][0x1fc], R0, 0x1, P4 ;  /* 0x00007f009fad8a11 */ /* 0x000fe200020f0c00 */
[C---:B------:R-:W-:Y:S01]  /*121b0*/  @!P0 IMAD.X R157, R155.reuse, 0x1, R222, P1 ;  /* 0x000000019b9d8824 */ /* 0x040fe200008e06de */
[C---:B------:R-:W-:Y:S01]  /*121c0*/  @!P0 LEA R170, P2, R152.reuse, c[0x0][0x1f8], 0x1 ;  /* 0x00007e0098aa8a11 */ /* 0x040fe200078408ff */
[----:B------:R-:W-:Y:S01]  /*121d0*/  @!P0 IMAD.X R0, R155, 0x1, R221, P3 ;  /* 0x000000019b008824 */ /* 0x000fe200018e06dd */
[----:B------:R-:W-:Y:S01]  /*121e0*/  @!P0 LEA R168, P1, R153, c[0x0][0x1f8], 0x1 ;  /* 0x00007e0099a88a11 */ /* 0x000fe200078208ff */
[C---:B------:R-:W-:Y:S01]  /*121f0*/  HMMA.16816.F32 R8, R132.reuse, R138, RZ ;  /* 0x0000008a8408723c */ /* 0x040fe200000018ff */
[----:B------:R-:W-:Y:S01]  /*12200*/  LDSM.16.M88.4 R136, [R194+0xc100] ;  /* 0x00c10000c288783b */ /* 0x000fe20000000200 */
[----:B------:R-:W-:Y:S02]  /*12210*/  ISETP.NE.AND P4, PT, R199, RZ, PT ;  /* 0x000000ffc700720c */ /* 0x000fe40003f85270 */
[----:B------:R-:W-:Y:S02]  /*12220*/  @!P0 LEA.HI.X R171, R152, c[0x0][0x1fc], R157, 0x1, P2 ;  /* 0x00007f0098ab8a11 */ /* 0x000fe400010f0c9d */
[----:B------:R-:W-:Y:S02]  /*12230*/  @!P0 LEA.HI.X R169, R153, c[0x0][0x1fc], R0, 0x1, P1 ;  /* 0x00007f0099a98a11 */ /* 0x000fe400008f0c00 */
[C---:B--2---:R-:W-:Y:S08]  /*12240*/  HMMA.16816.F32 R12, R132.reuse, R140, RZ ;  /* 0x0000008c840c723c */ /* 0x044ff000000018ff */
[C---:B------:R-:W-:Y:S01]  /*12250*/  HMMA.16816.F32 R16, R132.reuse, R142, RZ ;  /* 0x0000008e8410723c */ /* 0x040fe200000018ff */
[----:B------:R-:W1:Y:S07]  /*12260*/  LDSM.16.M88.4 R140, [R196] ;  /* 0x00000000c48c783b */ /* 0x000e6e0000000200 */
[C---:B---3--:R-:W-:Y:S08]  /*12270*/  HMMA.16816.F32 R20, R132.reuse, R144, RZ ;  /* 0x000000908414723c */ /* 0x048ff000000018ff */
[C---:B------:R-:W-:Y:S01]  /*12280*/  HMMA.16816.F32 R24, R132.reuse, R146, RZ ;  /* 0x000000928418723c */ /* 0x040fe200000018ff */
[----:B------:R-:W2:Y:S07]  /*12290*/  LDSM.16.M88.4 R144, [R187] ;  /* 0x00000000bb90783b */ /* 0x000eae0000000200 */
[C---:B----4-:R-:W-:Y:S08]  /*122a0*/  HMMA.16816.F32 R28, R132.reuse, R148, RZ ;  /* 0x00000094841c723c */ /* 0x050ff000000018ff */
[----:B------:R-:W-:Y:S01]  /*122b0*/  HMMA.16816.F32 R32, R132, R150, RZ ;  /* 0x000000968420723c */ /* 0x000fe200000018ff */
[----:B------:R-:W3:Y:S05]  /*122c0*/  LDSM.16.M88.4 R132, [R186] ;  /* 0x00000000ba84783b */ /* 0x000eea0000000200 */
[----:B------:R-:W4:Y:S02]  /*122d0*/  LDSM.16.M88.4 R148, [R185] ;  /* 0x00000000b994783b */ /* 0x000f240000000200 */
[C---:B-1----:R-:W-:Y:S03]  /*122e0*/  HMMA.16816.F32 R4, R136.reuse, R140, R4 ;  /* 0x0000008c8804723c */ /* 0x042fe60000001804 */
[----:B------:R-:W-:Y:S01]  /*122f0*/  @!PT LDS RZ, [RZ] ;  /* 0x00000000fffff984 */ /* 0x000fe20000000800 */
[----:B------:R-:W-:Y:S01]  /*12300*/  @!PT LDS RZ, [RZ] ;  /* 0x00000000fffff984 */ /* 0x000fe20000000800 */
[----:B------:R-:W-:Y:S01]  /*12310*/  @!PT LDS RZ, [RZ] ;  /* 0x00000000fffff984 */ /* 0x000fe20000000800 */
[----:B------:R1:W-:Y:S05]  /*12320*/  @!P0 LDGSTS.E.BYPASS.LTC128B.128 [R202+0x100], [R160.64], !P5 ;  /* 0x00100000a0ca8fae */ /* 0x0003ea000e901d5c */
[----:B------:R5:W-:Y:S01]  /*12330*/  @!P0 LDGSTS.E.BYPASS.LTC128B.128 [R202+0x2100], [R166.64], !P6 ;  /* 0x02100000a6ca8fae */ /* 0x000be2000f101d5c */
[C---:B------:R-:W-:Y:S04]  /*12340*/  HMMA.16816.F32 R8, R136.reuse, R142, R8 ;  /* 0x0000008e8808723c */ /* 0x040fe80000001808 */
[----:B------:R5:W-:Y:S04]  /*12350*/  @!P0 LDGSTS.E.BYPASS.LTC128B.128 [R202+0x4100], [R164.64], !P4 ;  /* 0x04100000a4ca8fae */ /* 0x000be8000e101d5c */
[C---:B--2---:R-:W-:Y:S01]  /*12360*/  HMMA.16816.F32 R12, R136.reuse, R144, R12 ;  /* 0x00000090880c723c */ /* 0x044fe2000000180c */
[----:B------:R2:W-:Y:S05]  /*12370*/  @!P0 LDGSTS.E.BYPASS.LTC128B.128 [R202+0x1100], [R172.64], !P5 ;  /* 0x01100000acca8fae */ /* 0x0005ea000e901d5c */
[----:B------:R1:W-:Y:S02]  /*12380*/  @!P0 LDGSTS.E.BYPASS.LTC128B.128 [R202+0x3100], [R170.64], !P6 ;  /* 0x03100000aaca8fae */ /* 0x0003e4000f101d5c */
[C---:B------:R-:W-:Y:S03]  /*12390*/  HMMA.16816.F32 R16, R136.reuse, R146, R16 ;  /* 0x000000928810723c */ /* 0x040fe60000001810 */
[----:B------:R1:W-:Y:S01]  /*123a0*/  @!P0 LDGSTS.E.BYPASS.LTC128B.128 [R202+0x5100], [R168.64], !P4 ;  /* 0x05100000a8ca8fae */ /* 0x0003e2000e101d5c */
[C---:B------:R-:W-:Y:S04]  /*123b0*/  ISETP.GT.AND P0, PT, R224.reuse, UR8, PT ;  /* 0x00000008e0007c0c */ /* 0x040fe8000bf04270 */
[C---:B---3--:R-:W-:Y:S01]  /*123c0*/  HMMA.16816.F32 R20, R136.reuse, R132, R20 ;  /* 0x000000848814723c */ /* 0x048fe20000001814 */
[----:B------:R-:W-:Y:S05]  /*123d0*/  LDSM.16.M88.4 R140, [R193+0xc100] ;  /* 0x00c10000c18c783b */ /* 0x000fea0000000200 */
[----:B------:R-:W3:Y:S02]  /*123e0*/  LDSM.16.M88.4 R152, [R192+0x6100] ;  /* 0x00610000c098783b */ /* 0x000ee40000000200 */
[C---:B------:R-:W-:Y:S03]  /*123f0*/  HMMA.16816.F32 R24, R136.reuse, R134, R24 ;  /* 0x000000868818723c */ /* 0x040fe60000001818 */
[----:B------:R-:W2:Y:S01]  /*12400*/  LDSM.16.M88.4 R156, [R192+0x6900] ;  /* 0x00690000c09c783b */ /* 0x000ea20000000200 */
[----:B------:R-:W-:Y:S04]  /*12410*/  @P0 IADD3 R0, R224, -0x1, RZ ;  /* 0xffffffffe0000810 */ /* 0x000fe80007ffe0ff */
[C---:B----4-:R-:W-:Y:S01]  /*12420*/  HMMA.16816.F32 R28, R136.reuse, R148, R28 ;  /* 0x00000094881c723c */ /* 0x050fe2000000181c */
[----:B------:R-:W0:Y:S05]  /*12430*/  LDGDEPBAR ;  /* 0x00000000000079af */ /* 0x000e2a0000000000 */
[----:B-1----:R-:W1:Y:S02]  /*12440*/  LDSM.16.M88.4 R160, [R192+0x7100] ;  /* 0x00710000c0a0783b */ /* 0x002e640000000200 */
[----:B------:R-:W-:Y:S03]  /*12450*/  HMMA.16816.F32 R32, R136, R150, R32 ;  /* 0x000000968820723c */ /* 0x000fe60000001820 */
[----:B------:R-:W4:Y:S05]  /*12460*/  LDSM.16.M88.4 R144, [R192+0x7900] ;  /* 0x00790000c090783b */ /* 0x000f2a0000000200 */
[----:B------:R-:W-:Y:S05]  /*12470*/  LDSM.16.M88.4 R132, [R191+0xc100] ;  /* 0x00c10000bf84783b */ /* 0x000fea0000000200 */
[----:B-----5:R-:W5:Y:S05]  /*12480*/  LDSM.16.M88.4 R164, [R184] ;  /* 0x00000000b8a4783b */ /* 0x020f6a0000000200 */
[----:B------:R-:W4:Y:S01]  /*12490*/  LDSM.16.M88.4 R168, [R184+0x800] ;  /* 0x00080000b8a8783b */ /* 0x000f220000000200 */
[C---:B---3--:R-:W-:Y:S04]  /*124a0*/  HMMA.16816.F32 R4, R140.reuse, R152, R4 ;  /* 0x000000988c04723c */ /* 0x048fe80000001804 */
[----:B------:R-:W3:Y:S05]  /*124b0*/  LDSM.16.M88.4 R136, [R184+0x1000] ;  /* 0x00100000b888783b */ /* 0x000eea0000000200 */
[----:B------:R-:W3:Y:S01]  /*124c0*/  LDSM.16.M88.4 R148, [R184+0x1800] ;  /* 0x00180000b894783b */ /* 0x000ee20000000200 */
[C---:B------:R-:W-:Y:S04]  /*124d0*/  HMMA.16816.F32 R8, R140.reuse, R154, R8 ;  /* 0x0000009a8c08723c */ /* 0x040fe80000001808 */
[----:B------:R-:W-:Y:S04]  /*124e0*/  LDSM.16.M88.4 R152, [R197+0x8900] ;  /* 0x00890000c598783b */ /* 0x000fe80000000200 */
[C---:B--2---:R-:W-:Y:S01]  /*124f0*/  HMMA.16816.F32 R12, R140.reuse, R156, R12 ;  /* 0x0000009c8c0c723c */ /* 0x044fe2000000180c */
[----:B------:R-:W-:Y:S07]  /*12500*/  LDSM.16.M88.4 R172, [R184+0x2000] ;  /* 0x00200000b8ac783b */ /* 0x000fee0000000200 */
[C---:B------:R-:W-:Y:S01]  /*12510*/  HMMA.16816.F32 R16, R140.reuse, R158, R16 ;  /* 0x0000009e8c10723c */ /* 0x040fe20000001810 */
[----:B------:R-:W-:Y:S07]  /*12520*/  LDSM.16.M88.4 R156, [R197+0x9100] ;  /* 0x00910000c59c783b */ /* 0x000fee0000000200 */
[C---:B-1----:R-:W-:Y:S08]  /*12530*/  HMMA.16816.F32 R20, R140.reuse, R160, R20 ;  /* 0x000000a08c14723c */ /* 0x042ff00000001814 */
[C---:B------:R-:W-:Y:S01]  /*12540*/  HMMA.16816.F32 R24, R140.reuse, R162, R24 ;  /* 0x000000a28c18723c */ /* 0x040fe20000001818 */
[----:B------:R-:W-:Y:S07]  /*12550*/  LDSM.16.M88.4 R160, [R194+0x10100] ;  /* 0x01010000c2a0783b */ /* 0x000fee0000000200 */
[C---:B----4-:R-:W-:Y:S08]  /*12560*/  HMMA.16816.F32 R28, R140.reuse, R144, R28 ;  /* 0x000000908c1c723c */ /* 0x050ff0000000181c */
[----:B------:R-:W-:Y:S01]  /*12570*/  HMMA.16816.F32 R32, R140, R146, R32 ;  /* 0x000000928c20723c */ /* 0x000fe20000001820 */
[----:B------:R-:W-:Y:S05]  /*12580*/  LDSM.16.M88.4 R140, [R198+0x10100] ;  /* 0x01010000c68c783b */ /* 0x000fea0000000200 */
[----:B------:R-:W1:Y:S02]  /*12590*/  LDSM.16.M88.4 R144, [R197+0x8100] ;  /* 0x00810000c590783b */ /* 0x000e640000000200 */
[C---:B-----5:R-:W-:Y:S08]  /*125a0*/  HMMA.16816.F32 R4, R132.reuse, R164, R4 ;  /* 0x000000a48404723c */ /* 0x060ff00000001804 */
[C---:B------:R-:W-:Y:S01]  /*125b0*/  HMMA.16816.F32 R8, R132.reuse, R166, R8 ;  /* 0x000000a68408723c */ /* 0x040fe20000001808 */
[----:B------:R-:W-:Y:S07]  /*125c0*/  LDSM.16.M88.4 R164, [R183] ;  /* 0x00000000b7a4783b */ /* 0x000fee0000000200 */
[C---:B------:R-:W-:Y:S08]  /*125d0*/  HMMA.16816.F32 R12, R132.reuse, R168, R12 ;  /* 0x000000a8840c723c */ /* 0x040ff0000000180c */
[C---:B------:R-:W-:Y:S01]  /*125e0*/  HMMA.16816.F32 R16, R132.reuse, R170, R16 ;  /* 0x000000aa8410723c */ /* 0x040fe20000001810 */
[----:B------:R-:W-:Y:S07]  /*125f0*/  LDSM.16.M88.4 R168, [R192+0x8100] ;  /* 0x00810000c0a8783b */ /* 0x000fee0000000200 */
[C---:B---3--:R-:W-:Y:S08]  /*12600*/  HMMA.16816.F32 R20, R132.reuse, R136, R20 ;  /* 0x000000888414723c */ /* 0x048ff00000001814 */
[C---:B------:R-:W-:Y:S01]  /*12610*/  HMMA.16816.F32 R24, R132.reuse, R138, R24 ;  /* 0x0000008a8418723c */ /* 0x040fe20000001818 */
[----:B------:R-:W2:Y:S07]  /*12620*/  LDSM.16.M88.4 R136, [R197+0x9900] ;  /* 0x00990000c588783b */ /* 0x000eae0000000200 */
[C---:B------:R-:W-:Y:S08]  /*12630*/  HMMA.16816.F32 R28, R132.reuse, R148, R28 ;  /* 0x00000094841c723c */ /* 0x040ff0000000181c */
[----:B------:R-:W-:Y:S01]  /*12640*/  HMMA.16816.F32 R32, R132, R150, R32 ;  /* 0x000000968420723c */ /* 0x000fe20000001820 */
[----:B------:R-:W3:Y:S05]  /*12650*/  LDSM.16.M88.4 R132, [R182] ;  /* 0x00000000b684783b */ /* 0x000eea0000000200 */
[----:B------:R-:W-:Y:S02]  /*12660*/  LDSM.16.M88.4 R148, [R180] ;  /* 0x00000000b494783b */ /* 0x000fe40000000200 */
[C---:B-1----:R-:W-:Y:S08]  /*12670*/  HMMA.16816.F32 R4, R140.reuse, R144, R4 ;  /* 0x000000908c04723c */ /* 0x042ff00000001804 */
[C---:B------:R-:W-:Y:S01]  /*12680*/  HMMA.16816.F32 R8, R140.reuse, R146, R8 ;  /* 0x000000928c08723c */ /* 0x040fe20000001808 */
[----:B------:R-:W1:Y:S07]  /*12690*/  LDSM.16.M88.4 R144, [R181] ;  /* 0x00000000b590783b */ /* 0x000e6e0000000200 */
[C---:B------:R-:W-:Y:S08]  /*126a0*/  HMMA.16816.F32 R12, R140.reuse, R152, R12 ;  /* 0x000000988c0c723c */ /* 0x040ff0000000180c */
[C---:B------:R-:W-:Y:S01]  /*126b0*/  HMMA.16816.F32 R16, R140.reuse, R154, R16 ;  /* 0x0000009a8c10723c */ /* 0x040fe20000001810 */
[----:B------:R-:W4:Y:S07]  /*126c0*/  LDSM.16.M88.4 R152, [R193+0x10100] ;  /* 0x01010000c198783b */ /* 0x000f2e0000000200 */
[C---:B------:R-:W-:Y:S08]  /*126d0*/  HMMA.16816.F32 R20, R140.reuse, R156, R20 ;  /* 0x0000009c8c14723c */ /* 0x040ff00000001814 */
[C---:B------:R-:W-:Y:S01]  /*126e0*/  HMMA.16816.F32 R24, R140.reuse, R158, R24 ;  /* 0x0000009e8c18723c */ /* 0x040fe20000001818 */
[----:B------:R-:W-:Y:S07]  /*126f0*/  LDSM.16.M88.4 R156, [R192+0x9900] ;  /* 0x00990000c09c783b */ /* 0x000fee0000000200 */
[C---:B--2---:R-:W-:Y:S08]  /*12700*/  HMMA.16816.F32 R28, R140.reuse, R136, R28 ;  /* 0x000000888c1c723c */ /* 0x044ff0000000181c */
[----:B------:R-:W-:Y:S01]  /*12710*/  HMMA.16816.F32 R32, R140, R138, R32 ;  /* 0x0000008a8c20723c */ /* 0x000fe20000001820 */
[----:B------:R-:W2:Y:S05]  /*12720*/  LDSM.16.M88.4 R136, [R192+0x8900] ;  /* 0x00890000c088783b */ /* 0x000eaa0000000200 */
[----:B------:R-:W5:Y:S02]  /*12730*/  LDSM.16.M88.4 R140, [R192+0x9100] ;  /* 0x00910000c08c783b */ /* 0x000f640000000200 */
[C---:B------:R-:W-:Y:S08]  /*12740*/  HMMA.16816.F32 R4, R160.reuse, R164, R4 ;  /* 0x000000a4a004723c */ /* 0x040ff00000001804 */
        /* <DEDUP_REMOVED lines=8> */
[C---:B------:R-:W-:Y:S08]  /*127d0*/  HMMA.16816.F32 R28, R160.reuse, R148, R28 ;  /* 0x00000094a01c723c */ /* 0x040ff0000000181c */
[----:B------:R-:W-:Y:S01]  /*127e0*/  HMMA.16816.F32 R32, R160, R150, R32 ;  /* 0x00000096a020723c */ /* 0x000fe20000001820 */
[----:B------:R-:W1:Y:S05]  /*127f0*/  LDSM.16.M88.4 R148, [R184+0x3800] ;  /* 0x00380000b894783b */ /* 0x000e6a0000000200 */
[----:B------:R-:W-:Y:S02]  /*12800*/  LDSM.16.M88.4 R160, [R179] ;  /* 0x00000000b3a0783b */ /* 0x000fe40000000200 */
[C---:B----4-:R-:W-:Y:S08]  /*12810*/  HMMA.16816.F32 R4, R152.reuse, R168, R4 ;  /* 0x000000a89804723c */ /* 0x050ff00000001804 */
[C---:B------:R-:W-:Y:S08]  /*12820*/  HMMA.16816.F32 R8, R152.reuse, R170, R8 ;  /* 0x000000aa9808723c */ /* 0x040ff00000001808 */
[C---:B--2---:R-:W-:Y:S08]  /*12830*/  HMMA.16816.F32 R12, R152.reuse, R136, R12 ;  /* 0x00000088980c723c */ /* 0x044ff0000000180c */
[C---:B------:R-:W-:Y:S01]  /*12840*/  HMMA.16816.F32 R16, R152.reuse, R138, R16 ;  /* 0x0000008a9810723c */ /* 0x040fe20000001810 */
[----:B------:R-:W-:Y:S07]  /*12850*/  LDSM.16.M88.4 R136, [R198+0x14100] ;  /* 0x01410000c688783b */ /* 0x000fee0000000200 */
[C---:B-----5:R-:W-:Y:S08]  /*12860*/  HMMA.16816.F32 R20, R152.reuse, R140, R20 ;  /* 0x0000008c9814723c */ /* 0x060ff00000001814 */
[C---:B------:R-:W-:Y:S01]  /*12870*/  HMMA.16816.F32 R24, R152.reuse, R142, R24 ;  /* 0x0000008e9818723c */ /* 0x040fe20000001818 */
[----:B------:R-:W2:Y:S07]  /*12880*/  LDSM.16.M88.4 R140, [R197+0xa100] ;  /* 0x00a10000c58c783b */ /* 0x000eae0000000200 */
[C---:B------:R-:W-:Y:S08]  /*12890*/  HMMA.16816.F32 R28, R152.reuse, R156, R28 ;  /* 0x0000009c981c723c */ /* 0x040ff0000000181c */
[----:B------:R-:W-:Y:S01]  /*128a0*/  HMMA.16816.F32 R32, R152, R158, R32 ;  /* 0x0000009e9820723c */ /* 0x000fe20000001820 */
[----:B------:R-:W4:Y:S05]  /*128b0*/  LDSM.16.M88.4 R152, [R197+0xa900] ;  /* 0x00a90000c598783b */ /* 0x000f2a0000000200 */
[----:B------:R-:W5:Y:S02]  /*128c0*/  LDSM.16.M88.4 R156, [R197+0xb100] ;  /* 0x00b10000c59c783b */ /* 0x000f640000000200 */
[C---:B------:R-:W-:Y:S08]  /*128d0*/  HMMA.16816.F32 R4, R164.reuse, R172, R4 ;  /* 0x000000aca404723c */ /* 0x040ff00000001804 */
[C---:B------:R-:W-:Y:S08]  /*128e0*/  HMMA.16816.F32 R8, R164.reuse, R174, R8 ;  /* 0x000000aea408723c */ /* 0x040ff00000001808 */
        /* <DEDUP_REMOVED lines=8> */
[----:B------:R-:W1:Y:S05]  /*12970*/  LDSM.16.M88.4 R148, [R178] ;  /* 0x00000000b294783b */ /* 0x000e6a0000000200 */
[----:B------:R-:W-:Y:S02]  /*12980*/  LDSM.16.M88.4 R164, [R184+0x4000] ;  /* 0x00400000b8a4783b */ /* 0x000fe40000000200 */
[C---:B--2---:R-:W-:Y:S08]  /*12990*/  HMMA.16816.F32 R4, R136.reuse, R140, R4 ;  /* 0x0000008c8804723c */ /* 0x044ff00000001804 */
[C---:B------:R-:W-:Y:S01]  /*129a0*/  HMMA.16816.F32 R8, R136.reuse, R142, R8 ;  /* 0x0000008e8808723c */ /* 0x040fe20000001808 */
[----:B------:R-:W2:Y:S07]  /*129b0*/  LDSM.16.M88.4 R140, [R177] ;  /* 0x00000000b18c783b */ /* 0x000eae0000000200 */
[C---:B----4-:R-:W-:Y:S08]  /*129c0*/  HMMA.16816.F32 R12, R136.reuse, R152, R12 ;  /* 0x00000098880c723c */ /* 0x050ff0000000180c */
[C---:B------:R-:W-:Y:S01]  /*129d0*/  HMMA.16816.F32 R16, R136.reuse, R154, R16 ;  /* 0x0000009a8810723c */ /* 0x040fe20000001810 */
[----:B------:R-:W4:Y:S07]  /*129e0*/  LDSM.16.M88.4 R152, [R176] ;  /* 0x00000000b098783b */ /* 0x000f2e0000000200 */
[C---:B-----5:R-:W-:Y:S08]  /*129f0*/  HMMA.16816.F32 R20, R136.reuse, R156, R20 ;  /* 0x0000009c8814723c */ /* 0x060ff00000001814 */
[C---:B------:R-:W-:Y:S01]  /*12a00*/  HMMA.16816.F32 R24, R136.reuse, R158, R24 ;  /* 0x0000009e8818723c */ /* 0x040fe20000001818 */
[----:B------:R-:W-:Y:S07]  /*12a10*/  LDSM.16.M88.4 R156, [R192+0xa900] ;  /* 0x00a90000c09c783b */ /* 0x000fee0000000200 */
[C---:B---3--:R-:W-:Y:S08]  /*12a20*/  HMMA.16816.F32 R28, R136.reuse, R132, R28 ;  /* 0x00000084881c723c */ /* 0x048ff0000000181c */
[----:B------:R-:W-:Y:S01]  /*12a30*/  HMMA.16816.F32 R32, R136, R134, R32 ;  /* 0x000000868820723c */ /* 0x000fe20000001820 */
[----:B------:R-:W-:Y:S05]  /*12a40*/  LDSM.16.M88.4 R132, [R193+0x14100] ;  /* 0x01410000c184783b */ /* 0x000fea0000000200 */
[----:B------:R-:W3:Y:S02]  /*12a50*/  LDSM.16.M88.4 R136, [R192+0xa100] ;  /* 0x00a10000c088783b */ /* 0x000ee40000000200 */
[C---:B-1----:R-:W-:Y:S08]  /*12a60*/  HMMA.16816.F32 R4, R144.reuse, R160, R4 ;  /* 0x000000a09004723c */ /* 0x042ff00000001804 */
        /* <DEDUP_REMOVED lines=8> */
[C---:B----4-:R-:W-:Y:S07]  /*12af0*/  HMMA.16816.F32 R28, R144.reuse, R152, R28 ;  /* 0x00000098901c723c */ /* 0x050fee000000181c */
[C---:B------:R-:W-:Y:S01]  /*12b00*/  @P0 IMAD.WIDE.U32 R152, R0.reuse, c[0x0][0x1e0], RZ ;  /* 0x0000780000980a25 */ /* 0x040fe200078e00ff */
[----:B------:R-:W-:Y:S07]  /*12b10*/  HMMA.16816.F32 R32, R144, R154, R32 ;  /* 0x0000009a9020723c */ /* 0x000fee0000001820 */
[----:B------:R-:W-:Y:S01]  /*12b20*/  @P0 SHF.R.S32.HI R155, RZ, 0x1f, R0 ;  /* 0x0000001fff9b0819 */ /* 0x000fe20000011400 */
[C---:B---3--:R-:W-:Y:S05]  /*12b30*/  HMMA.16816.F32 R4, R132.reuse, R136, R4 ;  /* 0x000000888404723c */ /* 0x048fea0000001804 */
[----:B------:R-:W-:Y:S03]  /*12b40*/  @P0 IMAD R155, R155, c[0x0][0x1e0], RZ ;  /* 0x000078009b9b0a24 */ /* 0x000fe600078e02ff */
[C---:B------:R-:W-:Y:S01]  /*12b50*/  HMMA.16816.F32 R8, R132.reuse, R138, R8 ;  /* 0x0000008a8408723c */ /* 0x040fe20000001808 */
[----:B------:R-:W3:Y:S03]  /*12b60*/  LDSM.16.M88.4 R136, [R184+0x4800] ;  /* 0x00480000b888783b */ /* 0x000ee60000000200 */
[----:B------:R-:W-:Y:S02]  /*12b70*/  @P0 IMAD R0, R0, c[0x0][0x1e4], R155 ;  /* 0x0000790000000a24 */ /* 0x000fe400078e029b */
[----:B------:R-:W-:Y:S02]  /*12b80*/  @P0 IMAD.SHL.U32 R155, R152, 0x40, RZ ;  /* 0x00000040989b0824 */ /* 0x000fe400078e00ff */
[C---:B------:R-:W-:Y:S04]  /*12b90*/  HMMA.16816.F32 R12, R132.reuse, R156, R12 ;  /* 0x0000009c840c723c */ /* 0x040fe8000000180c */
[----:B------:R-:W-:Y:S01]  /*12ba0*/  @P0 IMAD.IADD R153, R153, 0x1, R0 ;  /* 0x0000000199990824 */ /* 0x000fe200078e0200 */
[----:B------:R-:W-:Y:S03]  /*12bb0*/  @P0 IADD3 R0, P2, R155, R204, RZ ;  /* 0x000000cc9b000210 */ /* 0x000fe60007f5e0ff */
[C---:B------:R-:W-:Y:S04]  /*12bc0*/  HMMA.16816.F32 R16, R132.reuse, R158, R16 ;  /* 0x0000009e8410723c */ /* 0x040fe80000001810 */
[----:B------:R-:W-:Y:S02]  /*12bd0*/  @P0 LEA R156, P1, R0, c[0x0][0x1c8], 0x1 ;  /* 0x00007200009c0a11 */ /* 0x000fe400078208ff */
[----:B------:R-:W-:Y:S02]  /*12be0*/  @P0 SHF.L.U64.HI R153, R152, 0x6, R153 ;  /* 0x0000000698990819 */ /* 0x000fe40000010299 */
[C---:B-1----:R-:W-:Y:S04]  /*12bf0*/  HMMA.16816.F32 R20, R132.reuse, R148, R20 ;  /* 0x000000948414723c */ /* 0x042fe80000001814 */
[----:B------:R-:W-:Y:S04]  /*12c00*/  @P0 IMAD.X R157, R153, 0x1, R211, P2 ;  /* 0x00000001999d0824 */ /* 0x000fe800010e06d3 */
[C---:B------:R-:W-:Y:S04]  /*12c10*/  HMMA.16816.F32 R24, R132.reuse, R150, R24 ;  /* 0x000000968418723c */ /* 0x040fe80000001818 */
[----:B------:R-:W-:Y:S02]  /*12c20*/  @P0 LEA.HI.X R157, R0, c[0x0][0x1cc], R157, 0x1, P1 ;  /* 0x00007300009d0a11 */ /* 0x000fe400008f0c9d */
[----:B------:R-:W-:Y:S02]  /*12c30*/  @P0 IADD3 R0, P3, R155, R214, RZ ;  /* 0x000000d69b000210 */ /* 0x000fe40007f7e0ff */
[C---:B--2---:R-:W-:Y:S04]  /*12c40*/  HMMA.16816.F32 R28, R132.reuse, R140, R28 ;  /* 0x0000008c841c723c */ /* 0x044fe8000000181c */
[--C-:B------:R-:W-:Y:S01]  /*12c50*/  @P0 IMAD.X R159, R153, 0x1, R220.reuse, P3 ;  /* 0x00000001999f0824 */ /* 0x100fe200018e06dc */
[C---:B------:R-:W-:Y:S03]  /*12c60*/  @P0 LEA R158, P3, R0.reuse, c[0x0][0x1c8], 0x1 ;  /* 0x00007200009e0a11 */ /* 0x040fe600078608ff */
[----:B------:R-:W-:Y:S01]  /*12c70*/  HMMA.16816.F32 R32, R132, R142, R32 ;  /* 0x0000008e8420723c */ /* 0x000fe20000001820 */
[----:B------:R-:W1:Y:S03]  /*12c80*/  LDSM.16.M88.4 R132, [R184+0x5000] ;  /* 0x00500000b884783b */ /* 0x000e660000000200 */
[----:B------:R-:W-:Y:S04]  /*12c90*/  @P0 LEA.HI.X R159, R0, c[0x0][0x1cc], R159, 0x1, P3 ;  /* 0x00007300009f0a11 */ /* 0x000fe800018f0c9f */
[C---:B------:R-:W-:Y:S07]  /*12ca0*/  HMMA.16816.F32 R4, R160.reuse, R164, R4 ;  /* 0x000000a4a004723c */ /* 0x040fee0000001804 */
[CC--:B------:R-:W-:Y:S01]  /*12cb0*/  @P0 IADD3 R164, P2, R155.reuse, R213.reuse, RZ ;  /* 0x000000d59ba40210 */ /* 0x0c0fe20007f5e0ff */
[C---:B------:R-:W-:Y:S04]  /*12cc0*/  HMMA.16816.F32 R8, R160.reuse, R166, R8 ;  /* 0x000000a6a008723c */ /* 0x040fe80000001808 */
[----:B------:R-:W-:Y:S03]  /*12cd0*/  @P0 IADD3 R165, P1, R155, UR6, RZ ;  /* 0x000000069ba50c10 */ /* 0x000fe6000ff3e0ff */
[C---:B------:R-:W-:Y:S01]  /*12ce0*/  @P0 IMAD.X R167, R153.reuse, 0x1, R219, P2 ;  /* 0x0000000199a70824 */ /* 0x040fe200010e06db */
[C---:B---3--:R-:W-:Y:S04]  /*12cf0*/  HMMA.16816.F32 R12, R160.reuse, R136, R12 ;  /* 0x00000088a00c723c */ /* 0x048fe8000000180c */
[----:B------:R-:W-:Y:S02]  /*12d00*/  @P0 IADD3.X R155, R153, UR7, RZ, P1, !PT ;  /* 0x00000007999b0c10 */ /* 0x000fe40008ffe4ff */
[----:B------:R-:W-:Y:S02]  /*12d10*/  @P0 IADD3 R154, P1, R165, R204, RZ ;  /* 0x000000cca59a0210 */ /* 0x000fe40007f3e0ff */
[C---:B------:R-:W-:Y:S01]  /*12d20*/  HMMA.16816.F32 R16, R160.reuse, R138, R16 ;  /* 0x0000008aa010723c */ /* 0x040fe20000001810 */
[----:B------:R-:W2:Y:S01]  /*12d30*/  LDSM.16.M88.4 R136, [R184+0x5800] ;  /* 0x00580000b888783b */ /* 0x000ea20000000200 */
[----:B------:R-:W-:Y:S04]  /*12d40*/  DEPBAR.LE SB0, 0x0 ;  /* 0x000080000000791a */ /* 0x000fe80000000000 */
[----:B------:R-:W-:Y:S01]  /*12d50*/  BAR.SYNC.DEFER_BLOCKING 0x0 ;  /* 0x0000000000007b1d */ /* 0x000fe20000010000 */
[----:B------:R-:W-:Y:S01]  /*12d60*/  @P0 LEA R166, P2, R164, c[0x0][0x1c8], 0x1 ;  /* 0x00007200a4a60a11 */ /* 0x000fe200078408ff */
[----:B------:R-:W-:Y:S01]  /*12d70*/  @P0 IMAD.X R153, R155, 0x1, R211, P1 ;  /* 0x000000019b990824 */ /* 0x000fe200008e06d3 */
[----:B------:R-:W-:Y:S01]  /*12d80*/  @P0 LEA R152, P1, R154, c[0x0][0x1c8], 0x1 ;  /* 0x000072009a980a11 */ /* 0x000fe200078208ff */
[C---:B-1----:R-:W-:Y:S05]  /*12d90*/  HMMA.16816.F32 R20, R160.reuse, R132, R20 ;  /* 0x00000084a014723c */ /* 0x042fea0000001814 */
[----:B------:R-:W-:Y:S02]  /*12da0*/  @P0 LEA.HI.X R167, R164, c[0x0][0x1cc], R167, 0x1, P2 ;  /* 0x00007300a4a70a11 */ /* 0x000fe400010f0ca7 */
[----:B------:R-:W-:Y:S01]  /*12db0*/  @P0 LEA.HI.X R153, R154, c[0x0][0x1cc], R153, 0x1, P1 ;  /* 0x000073009a990a11 */ /* 0x000fe200008f0c99 */
[C---:B------:R-:W-:Y:S04]  /*12dc0*/  HMMA.16816.F32 R24, R160.reuse, R134, R24 ;  /* 0x00000086a018723c */ /* 0x040fe80000001818 */
[C---:B------:R-:W-:Y:S02]  /*12dd0*/  @P0 IADD3 R0, P2, R165.reuse, R214, RZ ;  /* 0x000000d6a5000210 */ /* 0x040fe40007f5e0ff */
[----:B------:R-:W-:Y:S02]  /*12de0*/  @P0 IADD3 R165, P1, R165, R213, RZ ;  /* 0x000000d5a5a50210 */ /* 0x000fe40007f3e0ff */
[C---:B------:R-:W-:Y:S01]  /*12df0*/  @P0 LEA R168, P3, R0.reuse, c[0x0][0x1c8], 0x1 ;  /* 0x0000720000a80a11 */ /* 0x040fe200078608ff */
[----:B------:R-:W-:Y:S01]  /*12e00*/  @P0 IMAD.X R169, R155, 0x1, R220, P2 ;  /* 0x000000019ba90824 */ /* 0x000fe200010e06dc */
[----:B------:R-:W-:Y:S01]  /*12e10*/  @!PT LDS RZ, [RZ] ;  /* 0x00000000fffff984 */ /* 0x000fe20000000800 */
[----:B------:R-:W-:Y:S01]  /*12e20*/  @!PT LDS RZ, [RZ] ;  /* 0x00000000fffff984 */ /* 0x000fe20000000800 */
[----:B------:R-:W-:Y:S01]  /*12e30*/  @!PT LDS RZ, [RZ] ;  /* 0x00000000fffff984 */ /* 0x000fe20000000800 */
[----:B------:R1:W-:Y:S02]  /*12e40*/  @P0 LDGSTS.E.BYPASS.LTC128B.128 [R202+0x6100], [R156.64], !P5 ;  /* 0x061000009cca0fae */ /* 0x0003e4000e901d5c */
[----:B------:R-:W-:Y:S01]  /*12e50*/  @P0 LEA R154, P2, R165, c[0x0][0x1c8], 0x1 ;  /* 0x00007200a59a0a11 */ /* 0x000fe200078408ff */
[----:B------:R-:W-:Y:S01]  /*12e60*/  @P0 IMAD.X R164, R155, 0x1, R219, P1 ;  /* 0x000000019ba40824 */ /* 0x000fe200008e06db */
[----:B------:R-:W-:Y:S01]  /*12e70*/  @P0 LEA.HI.X R169, R0, c[0x0][0x1cc], R169, 0x1, P3 ;  /* 0x0000730000a90a11 */ /* 0x000fe200018f0ca9 */
[----:B------:R-:W-:Y:S01]  /*12e80*/  IMAD.MOV.U32 R0, RZ, RZ, R203 ;  /* 0x000000ffff007224 */ /* 0x000fe200078e00cb */
[----:B------:R3:W-:Y:S01]  /*12e90*/  @P0 LDGSTS.E.BYPASS.LTC128B.128 [R202+0x8100], [R158.64], !P6 ;  /* 0x081000009eca0fae */ /* 0x0007e2000f101d5c */
[----:B------:R-:W-:Y:S02]  /*12ea0*/  PLOP3.LUT P1, PT, PT, PT, UP3, 0x80, 0x0 ;  /* 0x000000000000781c */ /* 0x000fe40003f2f038 */
[----:B------:R-:W-:Y:S02]  /*12eb0*/  @P0 LEA.HI.X R155, R165, c[0x0][0x1cc], R164, 0x1, P2 ;  /* 0x00007300a59b0a11 */ /* 0x000fe400010f0ca4 */
[----:B------:R4:W-:Y:S01]  /*12ec0*/  @P0 LDGSTS.E.BYPASS.LTC128B.128 [R202+0xa100], [R166.64], !P4 ;  /* 0x0a100000a6ca0fae */ /* 0x0009e2000e101d5c */
[C---:B--2---:R-:W-:Y:S04]  /*12ed0*/  HMMA.16816.F32 R28, R160.reuse, R136, R28 ;  /* 0x00000088a01c723c */ /* 0x044fe8000000181c */
[----:B------:R2:W-:Y:S04]  /*12ee0*/  @P0 LDGSTS.E.BYPASS.LTC128B.128 [R202+0x7100], [R152.64], !P5 ;  /* 0x0710000098ca0fae */ /* 0x0005e8000e901d5c */
[----:B------:R-:W-:Y:S01]  /*12ef0*/  @P1 IMAD.MOV.U32 R0, RZ, RZ, R217 ;  /* 0x000000ffff001224 */ /* 0x000fe200078e00d9 */
[----:B------:R4:W-:Y:S01]  /*12f00*/  @P0 LDGSTS.E.BYPASS.LTC128B.128 [R202+0x9100], [R168.64], !P6 ;  /* 0x09100000a8ca0fae */ /* 0x0009e2000f101d5c */
[----:B------:R-:W-:Y:S04]  /*12f10*/  HMMA.16816.F32 R32, R160, R138, R32 ;  /* 0x0000008aa020723c */ /* 0x000fe80000001820 */
[----:B------:R5:W-:Y:S01]  /*12f20*/  @P0 LDGSTS.E.BYPASS.LTC128B.128 [R202+0xb100], [R154.64], !P4 ;  /* 0x0b1000009aca0fae */ /* 0x000be2000e101d5c */
[----:B------:R-:W-:Y:S01]  /*12f30*/  PLOP3.LUT P0, PT, PT, PT, UP2, 0x40, 0x0 ;  /* 0x000000000000781c */ /* 0x000fe20003f0e828 */
[----:B-1----:R-:W-:Y:S02]  /*12f40*/  IMAD.U32 R156, RZ, RZ, UR23 ;  /* 0x00000017ff9c7e24 */ /* 0x002fe4000f8e00ff */
[----:B------:R-:W-:Y:S01]  /*12f50*/  IMAD.SHL.U32 R161, R224, 0x40, RZ ;  /* 0x00000040e0a17824 */ /* 0x000fe200078e00ff */
[----:B------:R-:W3:Y:S04]  /*12f60*/  SHFL.IDX PT, R164, R0, RZ, 0x1c1f ;  /* 0x001c1fff00a47589 */ /* 0x000ee800000e0000 */
[----:B------:R-:W-:Y:S01]  /*12f70*/  IADD3 R157, -R208, 0x1, -R161 ;  /* 0x00000001d09d7810 */ /* 0x000fe20007ffe9a1 */
[----:B------:R-:W0:Y:S03]  /*12f80*/  LDGDEPBAR ;  /* 0x00000000000079af */ /* 0x000e260000000000 */
[----:B------:R-:W-:Y:S04]  /*12f90*/  IADD3 R156, -R156, UR12, R157 ;  /* 0x0000000c9c9c7c10 */ /* 0x000fe8000fffe19d */
[C---:B------:R-:W-:Y:S02]  /*12fa0*/  IADD3 R157, R156.reuse, c[0x0][0x328], RZ ;  /* 0x0000ca009c9d7a10 */ /* 0x040fe40007ffe0ff */
[----:B--2---:R-:W-:Y:S03]  /*12fb0*/  IADD3 R153, R156, UR4, RZ ;  /* 0x000000049c997c10 */ /* 0x004fe6000fffe0ff */
[--C-:B---3--:R-:W-:Y:S02]  /*12fc0*/  IMAD.IADD R159, R157, 0x1, R164.reuse ;  /* 0x000000019d9f7824 */ /* 0x108fe400078e02a4 */
[----:B-----5:R-:W-:Y:S01]  /*12fd0*/  IMAD.IADD R155, R153, 0x1, R164 ;  /* 0x00000001999b7824 */ /* 0x020fe200078e02a4 */
[----:B------:R-:W-:-:S05]  /*12fe0*/  @P0 BRA `(.L_x_1680) ;  /* 0x0000019000000947 */ /* 0x000fca0003800000 */
[----:B----4-:R-:W-:Y:S01]  /*12ff0*/  IMAD.U32 R133, RZ, RZ, UR23 ;  /* 0x00000017ff857e24 */ /* 0x010fe2000f8e00ff */
        /* <DEDUP_REMOVED lines=13> */
.L_x_1682:
[----:B------:R-:W-:Y:S04]  /*130d0*/  MOV R132, c[0x0][0x32c] ;  /* 0x0000cb0000847a02 */ /* 0x000fe80000000f00 */
[----:B------:R-:W-:Y:S11]  /*130e0*/  ISETP.NE.AND P0, PT, R132, 0x1, PT ;  /* 0x000000018400780c */ /* 0x000ff60003f05270 */
[----:B------:R-:W-:Y:S02]  /*130f0*/  @!UPT UIADD3 URZ, URZ, URZ, URZ ;  /* 0x0000003f3f3ff290 */ /* 0x000fe4000fffe03f */
[----:B------:R-:W-:Y:S05]  /*13100*/  @P0 IMAD.HI.U32 R132, R164, c[0x0][0x330], RZ ;  /* 0x0000cc00a4840a27 */ /* 0x000fea00078e00ff */
[----:B------:R-:W-:Y:S02]  /*13110*/  @P0 SHF.R.U32.HI R164, RZ, c[0x0][0x334], R132 ;  /* 0x0000cd00ffa40a19 */ /* 0x000fe40000011684 */
.L_x_1683:
[----:B------:R-:W-:Y:S05]  /*13120*/  BSYNC B0 ;  /* 0x0000000000007941 */ /* 0x000fea0003800000 */
.L_x_1681:
[----:B------:R-:W-:Y:S04]  /*13130*/  IMAD R133, R164, c[0x0][0x32c], -R161 ;  /* 0x0000cb00a4857a24 */ /* 0x000fe800078e0aa1 */
[----:B------:R-:W-:Y:S05]  /*13140*/  IMAD.IADD R134, R133, 0x1, -R208 ;  /* 0x0000000185867824 */ /* 0x000fea00078e0ad0 */
[----:B------:R-:W-:Y:S02]  /*13150*/  IADD3 R132, R134, c[0x0][0x32c], RZ ;  /* 0x0000cb0086847a10 */ /* 0x000fe40007ffe0ff */
[----:B------:R-:W-:Y:S02]  /*13160*/  IMNMX R155, R155, R134, !PT ;  /* 0x000000869b9b7217 */ /* 0x000fe40007800200 */
[----:B------:R-:W-:Y:S02]  /*13170*/  IMNMX R159, R159, R132, PT ;  /* 0x000000849f9f7217 */ /* 0x000fe40003800200 */
.L_x_1680:
[----:B----4-:R-:W-:Y:S04]  /*13180*/  ISETP.GT.AND P1, PT, R224, -0x1, PT ;  /* 0xffffffffe000780c */ /* 0x010fe80003f24270 */
[C---:B------:R-:W-:Y:S02]  /*13190*/  ISETP.GT.AND P0, PT, R155.reuse, RZ, P1 ;  /* 0x000000ff9b00720c */ /* 0x040fe40000f04270 */
[----:B------:R-:W-:Y:S02]  /*131a0*/  ISETP.GT.AND P2, PT, R155, 0x8, P1 ;  /* 0x000000089b00780c */ /* 0x000fe40000f44270 */
[----:B------:R-:W-:Y:S02]  /*131b0*/  ISETP.LT.OR P0, PT, R159, 0x1, P0 ;  /* 0x000000019f00780c */ /* 0x000fe40000701670 */
        /* <DEDUP_REMOVED lines=41> */
[C---:B------:R-:W-:Y:S02]  /*13450*/  ISETP.LT.OR P3, PT, R159.reuse, 0x39, P2 ;  /* 0x000000399f00780c */ /* 0x040fe40001761670 */
[----:B------:R-:W-:Y:S02]  /*13460*/  ISETP.LT.OR P2, PT, R159, 0x3a, P0 ;  /* 0x0000003a9f00780c */ /* 0x000fe40000741670 */
[----:B------:R-:W-:Y:S02]  /*13470*/  PLOP3.LUT P0, PT, PT, PT, UP2, 0x40, 0x0 ;  /* 0x000000000000781c */ /* 0x000fe40003f0e828 */
[----:B------:R-:W-:Y:S02]  /*13480*/  ISETP.GT.AND P4, PT, R155, 0x31, P1 ;  /* 0x000000319b00780c */ /* 0x000fe40000f84270 */
[----:B------:R-:W-:Y:S02]  /*13490*/  FSEL R148, R32, -INF , !P3 ;  /* 0xff80000020947808 */ /* 0x000fe40005800000 */
[----:B------:R-:W-:Y:S02]  /*134a0*/  ISETP.LT.OR P4, PT, R159, 0x32, P4 ;  /* 0x000000329f00780c */ /* 0x000fe40002781670 */
[----:B------:R-:W-:Y:S02]  /*134b0*/  FSEL R146, R33, -INF , !P2 ;  /* 0xff80000021927808 */ /* 0x000fe40005000000 */
[----:B------:R-:W-:Y:S03]  /*134c0*/  FSEL R150, R29, -INF , !P4 ;  /* 0xff8000001d967808 */ /* 0x000fe60006000000 */
        /* <DEDUP_REMOVED lines=15> */
.L_x_1686:
[----:B------:R-:W-:Y:S04]  /*135c0*/  MOV R4, c[0x0][0x32c] ;  /* 0x0000cb0000047a02 */ /* 0x000fe80000000f00 */
[----:B------:R-:W-:Y:S11]  /*135d0*/  ISETP.NE.AND P0, PT, R4, 0x1, PT ;  /* 0x000000010400780c */ /* 0x000ff60003f05270 */
[----:B------:R-:W-:Y:S02]  /*135e0*/  @!UPT UIADD3 URZ, URZ, URZ, URZ ;  /* 0x0000003f3f3ff290 */ /* 0x000fe4000fffe03f */
[----:B------:R-:W-:Y:S05]  /*135f0*/  @P0 IMAD.HI.U32 R4, R12, c[0x0][0x330], RZ ;  /* 0x0000cc000c040a27 */ /* 0x000fea00078e00ff */
[----:B------:R-:W-:Y:S02]  /*13600*/  @P0 SHF.R.U32.HI R12, RZ, c[0x0][0x334], R4 ;  /* 0x0000cd00ff0c0a19 */ /* 0x000fe40000011604 */
.L_x_1687:
[----:B------:R-:W-:Y:S05]  /*13610*/  BSYNC B0 ;  /* 0x0000000000007941 */ /* 0x000fea0003800000 */
.L_x_1685:
[----:B------:R-:W-:Y:S04]  /*13620*/  IMAD R161, R12, c[0x0][0x32c], -R161 ;  /* 0x0000cb000ca17a24 */ /* 0x000fe800078e0aa1 */
[----:B------:R-:W-:Y:S05]  /*13630*/  IMAD.IADD R4, R161, 0x1, -R208 ;  /* 0x00000001a1047824 */ /* 0x000fea00078e0ad0 */
[----:B------:R-:W-:Y:S02]  /*13640*/  IADD3 R5, R4, c[0x0][0x32c], RZ ;  /* 0x0000cb0004057a10 */ /* 0x000fe40007ffe0ff */
[----:B------:R-:W-:Y:S02]  /*13650*/  IMNMX R153, R153, R4, !PT ;  /* 0x0000000499997217 */ /* 0x000fe40007800200 */
[----:B------:R-:W-:Y:S02]  /*13660*/  IMNMX R0, R0, R5, PT ;  /* 0x0000000500007217 */ /* 0x000fe40003800200 */
.L_x_1684:
[----:B------:R-:W-:Y:S02]  /*13670*/  FMNMX.FTZ R5, R138, R3, !PT ;  /* 0x000000038a057209 */ /* 0x000fe40007810000 */
[C---:B------:R-:W-:Y:S02]  /*13680*/  ISETP.GT.AND P2, PT, R153.reuse, RZ, P1 ;  /* 0x000000ff9900720c */ /* 0x040fe40000f44270 */
[----:B------:R-:W-:Y:S02]  /*13690*/  FMNMX.FTZ R5, R136, R5, !PT ;  /* 0x0000000588057209 */ /* 0x000fe40007810000 */
[----:B------:R-:W-:Y:S02]  /*136a0*/  ISETP.LT.OR P2, PT, R0, 0x1, P2 ;  /* 0x000000010000780c */ /* 0x000fe40001741670 */
        /* <DEDUP_REMOVED lines=35> */
[C---:B------:R-:W-:Y:S02]  /*138e0*/  ISETP.LT.OR P0, PT, R0.reuse, 0x1a, P0 ;  /* 0x0000001a0000780c */ /* 0x040fe40000701670 */
        /* <DEDUP_REMOVED lines=14> */
[----:B------:R-:W-:Y:S01]  /*139d0*/  ISETP.LT.OR P2, PT, R0, 0x29, P4 ;  /* 0x000000290000780c */ /* 0x000fe20002741670 */
[----:B------:R-:W-:Y:S01]  /*139e0*/  LDSM.16.MT88.4 R20, [R190+0x100] ;  /* 0x00010000be14783b */ /* 0x000fe20000004200 */
[----:B------:R-:W-:Y:S02]  /*139f0*/  FMNMX.FTZ R10, R175, R10, !PT ;  /* 0x0000000aaf0a7209 */ /* 0x000fe40007810000 */
[----:B------:R-:W-:Y:S02]  /*13a00*/  ISETP.GT.AND P0, PT, R153, 0x29, P1 ;  /* 0x000000299900780c */ /* 0x000fe40000f04270 */
[----:B------:R-:W-:Y:S02]  /*13a10*/  FMNMX.FTZ R5, R146, R7, !PT ;  /* 0x0000000792057209 */ /* 0x000fe40007810000 */
[----:B------:R-:W-:Y:S02]  /*13a20*/  FSEL R157, R26, -INF , !P2 ;  /* 0xff8000001a9d7808 */ /* 0x000fe40005000000 */
[----:B------:R-:W-:Y:S01]  /*13a30*/  FMNMX.FTZ R10, R159, R10, !PT ;  /* 0x0000000a9f0a7209 */ /* 0x000fe20007810000 */
[----:B------:R-:W1:Y:S01]  /*13a40*/  SHFL.BFLY PT, R4, R5, 0x2, 0x1f ;  /* 0x0c401f0005047f89 */ /* 0x000e6200000e0000 */
        /* <DEDUP_REMOVED lines=13> */
[----:B------:R-:W-:Y:S02]  /*13b20*/  ISETP.GT.AND P0, PT, R153, 0x39, P1 ;  /* 0x000000399900780c */ /* 0x000fe40000f04270 */
[C---:B------:R-:W-:Y:S02]  /*13b30*/  ISETP.LT.OR P1, PT, R0.reuse, 0x39, P4 ;  /* 0x000000390000780c */ /* 0x040fe40002721670 */
[----:B------:R-:W-:Y:S02]  /*13b40*/  ISETP.LT.OR P0, PT, R0, 0x3a, P0 ;  /* 0x0000003a0000780c */ /* 0x000fe40000701670 */
[----:B------:R-:W-:Y:S02]  /*13b50*/  FSEL R145, R34, -INF , !P1 ;  /* 0xff80000022917808 */ /* 0x000fe40004800000 */
[----:B------:R-:W-:Y:S02]  /*13b60*/  FMNMX.FTZ R0, R147, R10, !PT ;  /* 0x0000000a93007209 */ /* 0x000fe40007810000 */
[----:B------:R-:W-:Y:S02]  /*13b70*/  FSEL R133, R35, -INF , !P0 ;  /* 0xff80000023857808 */ /* 0x000fe40004000000 */
[----:B------:R-:W-:Y:S04]  /*13b80*/  FMNMX.FTZ R0, R145, R0, !PT ;  /* 0x0000000091007209 */ /* 0x000fe80007810000 */
[----:B------:R-:W-:Y:S02]  /*13b90*/  FMNMX.FTZ R7, R133, R0, !PT ;  /* 0x0000000085077209 */ /* 0x000fe40007810000 */
[----:B-1----:R-:W-:Y:S03]  /*13ba0*/  FMNMX.FTZ R6, R5, R4, !PT ;  /* 0x0000000405067209 */ /* 0x002fe60007810000 */
[----:B------:R-:W1:Y:S08]  /*13bb0*/  SHFL.BFLY PT, R4, R7, 0x2, 0x1f ;  /* 0x0c401f0007047f89 */ /* 0x000e7000000e0000 */
[----:B------:R-:W2:Y:S01]  /*13bc0*/  SHFL.BFLY PT, R15, R6, 0x1, 0x1f ;  /* 0x0c201f00060f7f89 */ /* 0x000ea200000e0000 */
[----:B-1----:R-:W-:Y:S07]  /*13bd0*/  FMNMX.FTZ R5, R7, R4, !PT ;  /* 0x0000000407057209 */ /* 0x002fee0007810000 */
        /* <DEDUP_REMOVED lines=8> */
[--C-:B------:R-:W-:Y:S02]  /*13c60*/  FFMA.FTZ R135, R136, c[0x0][0x2d0], -R153.reuse ;  /* 0x0000b40088877a23 */ /* 0x100fe40000010899 */
[--C-:B------:R-:W-:Y:S01]  /*13c70*/  FFMA.FTZ R134, R134, c[0x0][0x2d0], -R153.reuse ;  /* 0x0000b40086867a23 */ /* 0x100fe20000010899 */
[----:B-1----:R-:W-:Y:S01]  /*13c80*/  FMNMX.FTZ R132, R5, R132, !PT ;  /* 0x0000008405847209 */ /* 0x002fe20007810000 */
[--C-:B------:R-:W-:Y:S01]  /*13c90*/  FFMA.FTZ R161, R8, c[0x0][0x2d0], -R153.reuse ;  /* 0x0000b40008a17a23 */ /* 0x100fe20000010899 */
[----:B------:R-:W-:Y:S01]  /*13ca0*/  MUFU.EX2 R160, R160 ;  /* 0x000000a000a07308 */ /* 0x000fe20000000800 */
[----:B------:R-:W-:Y:S01]  /*13cb0*/  FMUL.FTZ R6, R3, c[0x0][0x2d0] ;  /* 0x0000b40003067a20 */ /* 0x000fe20000410000 */
[C---:B------:R-:W-:Y:S01]  /*13cc0*/  FSETP.NEU.FTZ.AND P0, PT, R132.reuse, -INF , PT ;  /* 0xff8000008400780b */ /* 0x040fe20003f1d000 */
[----:B------:R-:W-:Y:S02]  /*13cd0*/  FMUL.FTZ R144, R132, c[0x0][0x2d0] ;  /* 0x0000b40084907a20 */ /* 0x000fe40000410000 */
[--C-:B------:R-:W-:Y:S01]  /*13ce0*/  FFMA.FTZ R169, R140, c[0x0][0x2d0], -R153.reuse ;  /* 0x0000b4008ca97a23 */ /* 0x100fe20000010899 */
[----:B------:R-:W-:Y:S01]  /*13cf0*/  FSEL R5, R132, RZ, P0 ;  /* 0x000000ff84057208 */ /* 0x000fe20000000000 */
[--C-:B------:R-:W-:Y:S01]  /*13d00*/  FFMA.FTZ R174, R158, c[0x0][0x2d0], -R153.reuse ;  /* 0x0000b4009eae7a23 */ /* 0x100fe20000010899 */
[----:B------:R-:W-:Y:S01]  /*13d10*/  FSEL R144, R144, RZ, P0 ;  /* 0x000000ff90907208 */ /* 0x000fe20000000000 */
[--C-:B------:R-:W-:Y:S01]  /*13d20*/  FFMA.FTZ R225, R156, c[0x0][0x2d0], -R153.reuse ;  /* 0x0000b4009ce17a23 */ /* 0x100fe20000010899 */
[----:B------:R-:W1:Y:S01]  /*13d30*/  MUFU.EX2 R135, R135 ;  /* 0x0000008700877308 */ /* 0x000e620000000800 */
[----:B------:R-:W-:Y:S01]  /*13d40*/  FADD.FTZ R5, -R5, R2 ;  /* 0x0000000205057221 */ /* 0x000fe20000010100 */
[----:B------:R-:W-:Y:S01]  /*13d50*/  ISETP.GT.AND P0, PT, R224, UR5, PT ;  /* 0x00000005e0007c0c */ /* 0x000fe2000bf04270 */
[--C-:B------:R-:W-:Y:S02]  /*13d60*/  FFMA.FTZ R164, R13, c[0x0][0x2d0], -R144.reuse ;  /* 0x0000b4000da47a23 */ /* 0x100fe40000010890 */
[----:B------:R-:W2:Y:S01]  /*13d70*/  LDSM.16.MT88.4 R12, [R195+0x100] ;  /* 0x00010000c30c783b */ /* 0x000ea20000004200 */
[--C-:B------:R-:W-:Y:S02]  /*13d80*/  FFMA.FTZ R165, R17, c[0x0][0x2d0], -R144.reuse ;  /* 0x0000b40011a57a23 */ /* 0x100fe40000010890 */
[--C-:B------:R-:W-:Y:S02]  /*13d90*/  FFMA.FTZ R163, R9, c[0x0][0x2d0], -R144.reuse ;  /* 0x0000b40009a37a23 */ /* 0x100fe40000010890 */
[--C-:B------:R-:W-:Y:S01]  /*13da0*/  FFMA.FTZ R162, R11, c[0x0][0x2d0], -R144.reuse ;  /* 0x0000b4000ba27a23 */ /* 0x100fe20000010890 */
[----:B------:R-:W-:Y:S01]  /*13db0*/  MUFU.EX2 R134, R134 ;  /* 0x0000008600867308 */ /* 0x000fe20000000800 */
[----:B------:R-:W-:Y:S02]  /*13dc0*/  FMUL.FTZ R2, R5, c[0x0][0x2d0] ;  /* 0x0000b40005027a20 */ /* 0x000fe40000410000 */
[--C-:B------:R-:W-:Y:S02]  /*13dd0*/  FFMA.FTZ R172, R143, c[0x0][0x2d0], -R144.reuse ;  /* 0x0000b4008fac7a23 */ /* 0x100fe40000010890 */
[--C-:B------:R-:W-:Y:S02]  /*13de0*/  FFMA.FTZ R226, R154, c[0x0][0x2d0], -R153.reuse ;  /* 0x0000b4009ae27a23 */ /* 0x100fe40000010899 */
[--C-:B------:R-:W-:Y:S02]  /*13df0*/  FFMA.FTZ R227, R152, c[0x0][0x2d0], -R153.reuse ;  /* 0x0000b40098e37a23 */ /* 0x100fe40000010899 */
[--C-:B------:R-:W-:Y:S01]  /*13e00*/  FFMA.FTZ R228, R159, c[0x0][0x2d0], -R144.reuse ;  /* 0x0000b4009fe47a23 */ /* 0x100fe20000010890 */
[----:B------:R-:W3:Y:S01]  /*13e10*/  MUFU.EX2 R161, R161 ;  /* 0x000000a100a17308 */ /* 0x000ee20000000800 */
[--C-:B------:R-:W-:Y:S01]  /*13e20*/  FFMA.FTZ R229, R157, c[0x0][0x2d0], -R144.reuse ;  /* 0x0000b4009de57a23 */ /* 0x100fe20000010890 */
[----:B-1----:R-:W-:Y:S01]  /*13e30*/  F2FP.PACK_AB R136, R135, R160 ;  /* 0x000000a08788723e */ /* 0x002fe200000000ff */
[----:B------:R-:W-:Y:S01]  /*13e40*/  LDSM.16.MT88.4 R156, [R195+0x5900] ;  /* 0x00590000c39c783b */ /* 0x000fe20000004200 */
[--C-:B------:R-:W-:Y:S02]  /*13e50*/  FFMA.FTZ R230, R155, c[0x0][0x2d0], -R144.reuse ;  /* 0x0000b4009be67a23 */ /* 0x100fe40000010890 */
[--C-:B------:R-:W-:Y:S02]  /*13e60*/  FFMA.FTZ R231, R151, c[0x0][0x2d0], -R153.reuse ;  /* 0x0000b40097e77a23 */ /* 0x100fe40000010899 */
[--C-:B------:R-:W-:Y:S02]  /*13e70*/  FFMA.FTZ R232, R150, c[0x0][0x2d0], -R153.reuse ;  /* 0x0000b40096e87a23 */ /* 0x100fe40000010899 */
[----:B------:R-:W1:Y:S01]  /*13e80*/  MUFU.EX2 R3, R6 ;  /* 0x0000000600037308 */ /* 0x000e620000000800 */
[--C-:B------:R-:W-:Y:S02]  /*13e90*/  FFMA.FTZ R233, R148, c[0x0][0x2d0], -R153.reuse ;  /* 0x0000b40094e97a23 */ /* 0x100fe40000010899 */
[--C-:B------:R-:W-:Y:S02]  /*13ea0*/  FFMA.FTZ R235, R149, c[0x0][0x2d0], -R144.reuse ;  /* 0x0000b40095eb7a23 */ /* 0x100fe40000010890 */
[----:B------:R-:W-:Y:S01]  /*13eb0*/  LDSM.16.MT88.4 R148, [R189+0x3900] ;  /* 0x00390000bd94783b */ /* 0x000fe20000004200 */
[--C-:B------:R-:W-:Y:S02]  /*13ec0*/  FFMA.FTZ R236, R147, c[0x0][0x2d0], -R144.reuse ;  /* 0x0000b40093ec7a23 */ /* 0x100fe40000010890 */
[--C-:B------:R-:W-:Y:S02]  /*13ed0*/  FFMA.FTZ R237, R145, c[0x0][0x2d0], -R144.reuse ;  /* 0x0000b40091ed7a23 */ /* 0x100fe40000010890 */
[----:B------:R-:W-:Y:S01]  /*13ee0*/  MUFU.EX2 R165, R165 ;  /* 0x000000a500a57308 */ /* 0x000fe20000000800 */
[--C-:B------:R-:W-:Y:S02]  /*13ef0*/  FFMA.FTZ R166, R166, c[0x0][0x2d0], -R153.reuse ;  /* 0x0000b400a6a67a23 */ /* 0x100fe40000010899 */
[--C-:B------:R-:W-:Y:S01]  /*13f00*/  FFMA.FTZ R167, R168, c[0x0][0x2d0], -R153.reuse ;  /* 0x0000b400a8a77a23 */ /* 0x100fe20000010899 */
[----:B---3--:R-:W-:Y:S01]  /*13f10*/  F2FP.PACK_AB R138, R161, R134 ;  /* 0x00000086a18a723e */ /* 0x008fe200000000ff */
[--C-:B------:R-:W-:Y:S02]  /*13f20*/  FFMA.FTZ R168, R142, c[0x0][0x2d0], -R153.reuse ;  /* 0x0000b4008ea87a23 */ /* 0x100fe40000010899 */
[----:B------:R-:W-:Y:S02]  /*13f30*/  FFMA.FTZ R153, R146, c[0x0][0x2d0], -R153 ;  /* 0x0000b40092997a23 */ /* 0x000fe40000010899 */
[--C-:B------:R-:W-:Y:S01]  /*13f40*/  FFMA.FTZ R170, R173, c[0x0][0x2d0], -R144.reuse ;  /* 0x0000b400adaa7a23 */ /* 0x100fe20000010890 */
[----:B------:R-:W3:Y:S01]  /*13f50*/  MUFU.EX2 R164, R164 ;  /* 0x000000a400a47308 */ /* 0x000ee20000000800 */
[--C-:B------:R-:W-:Y:S02]  /*13f60*/  FFMA.FTZ R173, R141, c[0x0][0x2d0], -R144.reuse ;  /* 0x0000b4008dad7a23 */ /* 0x100fe40000010890 */
[----:B------:R-:W-:Y:S01]  /*13f70*/  LDSM.16.MT88.4 R140, [R189+0x2900] ;  /* 0x00290000bd8c783b */ /* 0x000fe20000004200 */
[C---:B-1----:R-:W-:Y:S02]  /*13f80*/  FMUL.FTZ R4, R3.reuse, R128 ;  /* 0x0000008003047220 */ /* 0x042fe40000410000 */
        /* <DEDUP_REMOVED lines=8> */
[----:B------:R-:W1:Y:S01]  /*14010*/  MUFU.EX2 R162, R162 ;  /* 0x000000a200a27308 */ /* 0x000e620000000800 */
[C---:B------:R-:W-:Y:S02]  /*14020*/  FMUL.FTZ R32, R3.reuse, R120 ;  /* 0x0000007803207220 */ /* 0x040fe40000410000 */
[C---:B------:R-:W-:Y:S01]  /*14030*/  FMUL.FTZ R33, R3.reuse, R121 ;  /* 0x0000007903217220 */ /* 0x040fe20000410000 */
[----:B---3--:R-:W-:Y:S01]  /*14040*/  F2FP.PACK_AB R137, R164, R165 ;  /* 0x000000a5a489723e */ /* 0x008fe200000000ff */
[C---:B------:R-:W-:Y:S02]  /*14050*/  FMUL.FTZ R36, R3.reuse, R36 ;  /* 0x0000002403247220 */ /* 0x040fe40000410000 */
[C---:B------:R-:W-:Y:S02]  /*14060*/  FMUL.FTZ R37, R3.reuse, R37 ;  /* 0x0000002503257220 */ /* 0x040fe40000410000 */
[C---:B------:R-:W-:Y:S01]  /*14070*/  FMUL.FTZ R40, R3.reuse, R40 ;  /* 0x0000002803287220 */ /* 0x040fe20000410000 */
[----:B------:R-:W3:Y:S01]  /*14080*/  MUFU.EX2 R2, R2 ;  /* 0x0000000200027308 */ /* 0x000ee20000000800 */
        /* <DEDUP_REMOVED lines=8> */
[----:B-1----:R-:W-:Y:S01]  /*14110*/  F2FP.PACK_AB R139, R162, R163 ;  /* 0x000000a3a28b723e */ /* 0x002fe200000000ff */
        /* <DEDUP_REMOVED lines=10> */
[----:B------:R-:W1:Y:S01]  /*141c0*/  MUFU.EX2 R167, R167 ;  /* 0x000000a700a77308 */ /* 0x000e620000000800 */
[C---:B------:R-:W-:Y:S02]  /*141d0*/  FMUL.FTZ R11, R2.reuse, R127 ;  /* 0x0000007f020b7220 */ /* 0x040fe40000410000 */
[C---:B--2---:R-:W-:Y:S03]  /*141e0*/  HMMA.16816.F32 R4, R136.reuse, R12, R4 ;  /* 0x0000000c8804723c */ /* 0x044fe60000001804 */
        /* <DEDUP_REMOVED lines=96> */
[----:B------:R-:W-:Y:S02]  /*147f0*/  FMUL.FTZ R85, R3, R85 ;  /* 0x0000005503557220 */ /* 0x000fe40000410000 */
[C---:B------:R-:W-:Y:S01]  /*14800*/  HMMA.16816.F32 R72, R136.reuse, R110, R72 ;  /* 0x0000006e8848723c */ /* 0x040fe20000001848 */
[----:B------:R-:W4:Y:S01]  /*14810*/  LDSM.16.MT88.4 R108, [R188+0x4100] ;  /* 0x00410000bc6c783b */ /* 0x000f220000004200 */
[----:B------:R-:W-:Y:S02]  /*14820*/  MUFU.EX2 R235, R235 ;  /* 0x000000eb00eb7308 */ /* 0x000fe40000000800 */
[C---:B------:R-:W-:Y:S02]  /*14830*/  FMUL.FTZ R86, R2.reuse, R86 ;  /* 0x0000005602567220 */ /* 0x040fe40000410000 */
[C---:B------:R-:W-:Y:S02]  /*14840*/  FMUL.FTZ R87, R2.reuse, R87 ;  /* 0x0000005702577220 */ /* 0x040fe40000410000 */
[--C-:B------:R-:W-:Y:S01]  /*14850*/  FFMA.FTZ R171, R171, c[0x0][0x2d0], -R144.reuse ;  /* 0x0000b400abab7a23 */ /* 0x100fe20000010890 */
[C---:B---3--:R-:W-:Y:S03]  /*14860*/  HMMA.16816.F32 R76, R136.reuse, R100, R76 ;  /* 0x00000064884c723c */ /* 0x048fe6000000184c */
[C---:B------:R-:W-:Y:S01]  /*14870*/  FMUL.FTZ R88, R3.reuse, R88 ;  /* 0x0000005803587220 */ /* 0x040fe20000410000 */
[----:B------:R-:W-:Y:S01]  /*14880*/  MUFU.EX2 R236, R236 ;  /* 0x000000ec00ec7308 */ /* 0x000fe20000000800 */
[----:B------:R-:W-:Y:S02]  /*14890*/  FMUL.FTZ R89, R3, R89 ;  /* 0x0000005903597220 */ /* 0x000fe40000410000 */
[C---:B------:R-:W-:Y:S01]  /*148a0*/  FMUL.FTZ R90, R2.reuse, R90 ;  /* 0x0000005a025a7220 */ /* 0x040fe20000410000 */
[C---:B------:R-:W-:Y:S04]  /*148b0*/  HMMA.16816.F32 R80, R136.reuse, R102, R80 ;  /* 0x000000668850723c */ /* 0x040fe80000001850 */
[C---:B------:R-:W-:Y:S01]  /*148c0*/  FMUL.FTZ R91, R2.reuse, R91 ;  /* 0x0000005b025b7220 */ /* 0x040fe20000410000 */
[----:B------:R-:W-:Y:S01]  /*148d0*/  F2FP.PACK_AB R100, R167, R166 ;  /* 0x000000a6a764723e */ /* 0x000fe200000000ff */
[----:B------:R-:W-:Y:S01]  /*148e0*/  FMUL.FTZ R92, R3, R92 ;  /* 0x0000005c035c7220 */ /* 0x000fe20000410000 */
[----:B--2---:R-:W-:Y:S01]  /*148f0*/  F2FP.PACK_AB R102, R169, R168 ;  /* 0x000000a8a966723e */ /* 0x004fe200000000ff */
[C---:B-1----:R-:W-:Y:S01]  /*14900*/  HMMA.16816.F32 R84, R136.reuse, R104, R84 ;  /* 0x000000688854723c */ /* 0x042fe20000001854 */
[----:B------:R-:W1:Y:S03]  /*14910*/  MUFU.EX2 R171, R171 ;  /* 0x000000ab00ab7308 */ /* 0x000e660000000800 */
[----:B------:R-:W-:Y:S01]  /*14920*/  FMUL.FTZ R93, R3, R93 ;  /* 0x0000005d035d7220 */ /* 0x000fe20000410000 */
[----:B-----5:R-:W-:Y:S01]  /*14930*/  F2FP.PACK_AB R103, R173, R172 ;  /* 0x000000acad67723e */ /* 0x020fe200000000ff */
[C---:B------:R-:W-:Y:S02]  /*14940*/  FMUL.FTZ R94, R2.reuse, R94 ;  /* 0x0000005e025e7220 */ /* 0x040fe40000410000 */
[C---:B------:R-:W-:Y:S01]  /*14950*/  HMMA.16816.F32 R88, R136.reuse, R106, R88 ;  /* 0x0000006a8858723c */ /* 0x040fe20000001858 */
[----:B------:R-:W2:Y:S02]  /*14960*/  LDSM.16.MT88.4 R104, [R189+0x900] ;  /* 0x00090000bd68783b */ /* 0x000ea40000004200 */
[----:B------:R-:W-:Y:S01]  /*14970*/  MUFU.EX2 R237, R237 ;  /* 0x000000ed00ed7308 */ /* 0x000fe20000000800 */
[C---:B------:R-:W-:Y:S02]  /*14980*/  FMUL.FTZ R95, R2.reuse, R95 ;  /* 0x0000005f025f7220 */ /* 0x040fe40000410000 */
[C---:B------:R-:W-:Y:S02]  /*14990*/  FMUL.FTZ R96, R3.reuse, R96 ;  /* 0x0000006003607220 */ /* 0x040fe40000410000 */
[----:B------:R-:W-:Y:S03]  /*149a0*/  FMUL.FTZ R97, R3, R97 ;  /* 0x0000006103617220 */ /* 0x000fe60000410000 */
[C---:B----4-:R-:W-:Y:S03]  /*149b0*/  HMMA.16816.F32 R92, R136.reuse, R108, R92 ;  /* 0x0000006c885c723c */ /* 0x050fe6000000185c */
[C---:B------:R-:W-:Y:S02]  /*149c0*/  FMUL.FTZ R98, R2.reuse, R98 ;  /* 0x0000006202627220 */ /* 0x040fe40000410000 */
[C---:B------:R-:W-:Y:S01]  /*149d0*/  FMUL.FTZ R99, R2.reuse, R99 ;  /* 0x0000006302637220 */ /* 0x040fe20000410000 */
[----:B-1----:R-:W-:Y:S01]  /*149e0*/  F2FP.PACK_AB R101, R171, R170 ;  /* 0x000000aaab65723e */ /* 0x002fe200000000ff */
        /* <DEDUP_REMOVED lines=134> */
[----:B------:R-:W-:Y:S01]  /*15250*/  FADD.FTZ R2, R173, R2 ;  /* 0x00000002ad027221 */ /* 0x000fe20000010000 */
[----:B------:R-:W-:Y:S03]  /*15260*/  IADD3 R173, R224, -0x1, RZ ;  /* 0xffffffffe0ad7810 */ /* 0x000fe60007ffe0ff */
[----:B------:R-:W-:Y:S01]  /*15270*/  FADD.FTZ R175, R175, R2 ;  /* 0x00000002afaf7221 */ /* 0x000fe20000010000 */
[----:B------:R-:W-:Y:S04]  /*15280*/  HMMA.16816.F32 R96, R136, R14, R96 ;  /* 0x0000000e8860723c */ /* 0x000fe80000001860 */
[----:B------:R-:W-:Y:S01]  /*15290*/  FADD.FTZ R228, R228, R175 ;  /* 0x000000afe4e47221 */ /* 0x000fe20000010000 */
[----:B------:R-:W-:Y:S02]  /*152a0*/  MOV R224, R173 ;  /* 0x000000ad00e07202 */ /* 0x000fe40000000f00 */
[-C--:B------:R-:W-:Y:S01]  /*152b0*/  MOV R12, R132.reuse ;  /* 0x00000084000c7202 */ /* 0x080fe20000000f00 */
[----:B------:R-:W-:Y:S01]  /*152c0*/  FADD.FTZ R229, R229, R228 ;  /* 0x000000e4e5e57221 */ /* 0x000fe20000010000 */
[----:B------:R-:W-:Y:S03]  /*152d0*/  MOV R2, R132 ;  /* 0x0000008400027202 */ /* 0x000fe60000000f00 */
[----:B------:R-:W-:Y:S04]  /*152e0*/  FADD.FTZ R230, R230, R229 ;  /* 0x000000e5e6e67221 */ /* 0x000fe80000010000 */
[----:B------:R-:W-:Y:S04]  /*152f0*/  FADD.FTZ R235, R235, R230 ;  /* 0x000000e6ebeb7221 */ /* 0x000fe80000010000 */
[----:B------:R-:W-:Y:S04]  /*15300*/  FADD.FTZ R236, R236, R235 ;  /* 0x000000ebecec7221 */ /* 0x000fe80000010000 */
[----:B------:R-:W-:Y:S04]  /*15310*/  FADD.FTZ R209, R237, R236 ;  /* 0x000000ecedd17221 */ /* 0x000fe80000010000 */
[----:B------:R-:W-:Y:S01]  /*15320*/  FADD.FTZ R209, R238, R209 ;  /* 0x000000d1eed17221 */ /* 0x000fe20000010000 */
[----:B------:R-:W-:-:S05]  /*15330*/  @P0 BRA `(.L_x_1688) ;  /* 0xffffcc2000000947 */ /* 0x000fca000383ffff */
.L_x_1679:
        /* <DEDUP_REMOVED lines=23> */
.L_x_1690:
[----:B------:R-:W-:Y:S02]  /*154b0*/  ULDC UR4, c[0x0][0x32c] ;  /* 0x0000cb0000047ab9 */ /* 0x000fe40000000800 */
[----:B------:R-:W-:-:S03]  /*154c0*/  UISETP.NE.AND UP0, UPT, UR4, 0x1, UPT ;  /* 0x000000010400788c */ /* 0x000fc6000bf05270 */
[----:B------:R-:W-:Y:S02]  /*154d0*/  ULDC.64 UR4, c[0x0][0x330] ;  /* 0x0000cc0000047ab9 */ /* 0x000fe40000000a00 */
[----:B------:R-:W-:-:S07]  /*154e0*/  UIMAD.WIDE.U32 UR16, UR10, UR4, URZ ;  /* 0x000000040a1072a5 */ /* 0x000fce000f8e003f */
[----:B------:R-:W-:Y:S02]  /*154f0*/  @UP0 UMOV UR13, UR17 ;  /* 0x00000011000d0c82 */ /* 0x000fe40008000000 */
[----:B------:R-:W-:Y:S02]  /*15500*/  @UP0 USHF.R.U32.HI UR10, URZ, UR5, UR13 ;  /* 0x000000053f0a0299 */ /* 0x000fe4000801160d */
.L_x_1691:
[----:B------:R-:W-:Y:S02]  /*15510*/  ULDC UR4, c[0x0][0x32c] ;  /* 0x0000cb0000047ab9 */ /* 0x000fe40000000800 */
[----:B------:R-:W-:-:S04]  /*15520*/  UIMAD UR4, UR10, UR4, URZ ;  /* 0x000000040a0472a4 */ /* 0x000fc8000f8e023f */
[----:B------:R-:W-:-:S04]  /*15530*/  UISETP.LT.AND UP0, UPT, UR9, UR4, UPT ;  /* 0x000000040900728c */ /* 0x000fc8000bf01270 */
[----:B------:R-:W-:-:S04]  /*15540*/  USEL UR9, UR9, UR4, !UP0 ;  /* 0x0000000409097287 */ /* 0x000fc8000c000000 */
.L_x_1689:
        /* <DEDUP_REMOVED lines=25> */
.L_x_1693:
[----:B------:R-:W-:Y:S04]  /*156e0*/  DEPBAR.LE SB0, 0x0 ;  /* 0x000080000000791a */ /* 0x000fe80000000000 */
[----:B------:R-:W-:Y:S01]  /*156f0*/  BAR.SYNC.DEFER_BLOCKING 0x0 ;  /* 0x0000000000007b1d */ /* 0x000fe20000010000 */
[C---:B------:R-:W-:Y:S02]  /*15700*/  ISETP.LT.AND P0, PT, R222.reuse, UR8, PT ;  /* 0x00000008de007c0c */ /* 0x040fe4000bf01270 */
[----:B------:R-:W-:Y:S11]  /*15710*/  ISETP.NE.AND P4, PT, R199, RZ, PT ;  /* 0x000000ffc700720c */ /* 0x000ff60003f85270 */
[----:B------:R-:W-:Y:S01]  /*15720*/  @!P0 SHF.R.S32.HI R159, RZ, 0x1f, R222 ;  /* 0x0000001fff9f8819 */ /* 0x000fe200000114de */
[----:B------:R-:W-:Y:S04]  /*15730*/  @!P0 IMAD.WIDE.U32 R20, R222, c[0x0][0x208], RZ ;  /* 0x00008200de148a25 */ /* 0x000fe800078e00ff */
[----:B------:R-:W-:Y:S01]  /*15740*/  @!P0 IMAD R159, R159, c[0x0][0x208], RZ ;  /* 0x000082009f9f8a24 */ /* 0x000fe200078e02ff */
[----:B------:R-:W-:Y:S03]  /*15750*/  @!P0 SHF.L.U32 R29, R20, 0x6, RZ ;  /* 0x00000006141d8819 */ /* 0x000fe600000006ff */
[----:B------:R-:W-:Y:S01]  /*15760*/  @!P0 IMAD R159, R222, c[0x0][0x20c], R159 ;  /* 0x00008300de9f8a24 */ /* 0x000fe200078e029f */
[----:B------:R-:W-:Y:S01]  /*15770*/  LDSM.16.M88.4 R32, [R198+0xc100] ;  /* 0x00c10000c620783b */ /* 0x000fe20000000200 */
[C---:B------:R-:W-:Y:S02]  /*15780*/  @!P0 IADD3 R2, P1, R29.reuse, R215, RZ ;  /* 0x000000d71d028210 */ /* 0x040fe40007f3e0ff */
[----:B------:R-:W-:Y:S02]  /*15790*/  @!P0 IADD3 R31, P2, R29, R200, RZ ;  /* 0x000000c81d1f8210 */ /* 0x000fe40007f5e0ff */
[----:B------:R-:W-:Y:S02]  /*157a0*/  @!P0 IADD3 R159, R21, R159, RZ ;  /* 0x0000009f159f8210 */ /* 0x000fe40007ffe0ff */
[----:B------:R-:W-:Y:S01]  /*157b0*/  @!P0 IADD3 R0, P3, R29, R214, RZ ;  /* 0x000000d61d008210 */ /* 0x000fe20007f7e0ff */
[----:B------:R-:W1:Y:S01]  /*157c0*/  LDSM.16.M88.4 R8, [R197+0x6100] ;  /* 0x00610000c508783b */ /* 0x000e620000000200 */
[----:B------:R-:W-:Y:S04]  /*157d0*/  @!P0 SHF.L.U64.HI R159, R20, 0x6, R159 ;  /* 0x00000006149f8819 */ /* 0x000fe8000001029f */
[----:B------:R-:W-:Y:S02]  /*157e0*/  @!P0 IADD3.X R28, R159, R207, RZ, P2, !PT ;  /* 0x000000cf9f1c8210 */ /* 0x000fe400017fe4ff */
[C---:B------:R-:W-:Y:S01]  /*157f0*/  @!P0 LEA R164, P2, R31.reuse, c[0x0][0x1f8], 0x1 ;  /* 0x00007e001fa48a11 */ /* 0x040fe200078408ff */
[----:B------:R-:W2:Y:S03]  /*15800*/  LDSM.16.M88.4 R16, [R197+0x6900] ;  /* 0x00690000c510783b */ /* 0x000ea60000000200 */
[----:B------:R-:W-:Y:S02]  /*15810*/  @!P0 LEA.HI.X R165, R31, c[0x0][0x1fc], R28, 0x1, P2 ;  /* 0x00007f001fa58a11 */ /* 0x000fe400010f0c1c */
[C---:B------:R-:W-:Y:S02]  /*15820*/  @!P0 LEA R168, P2, R0.reuse, c[0x0][0x1f8], 0x1 ;  /* 0x00007e0000a88a11 */ /* 0x040fe400078408ff */
[C---:B------:R-:W-:Y:S01]  /*15830*/  @!P0 IADD3.X R31, R159.reuse, R220, RZ, P3, !PT ;  /* 0x000000dc9f1f8210 */ /* 0x040fe20001ffe4ff */
[----:B------:R-:W3:Y:S03]  /*15840*/  LDSM.16.M88.4 R24, [R197+0x7100] ;  /* 0x00710000c518783b */ /* 0x000ee60000000200 */
[----:B------:R-:W-:Y:S05]  /*15850*/  @!P0 LEA.HI.X R169, R0, c[0x0][0x1fc], R31, 0x1, P2 ;  /* 0x00007f0000a98a11 */ /* 0x000fea00010f0c1f */
        /* <DEDUP_REMOVED lines=10> */
[----:B------:R-:W-:Y:S02]  /*15900*/  @!P0 IADD3.X R25, R159, R221, RZ, P1, !PT ;  /* 0x000000dd9f198210 */ /* 0x000fe40000ffe4ff */
[C---:B------:R-:W-:Y:S04]  /*15910*/  @!P0 LEA R166, P1, R2.reuse, c[0x0][0x1f8], 0x1 ;  /* 0x00007e0002a68a11 */ /* 0x040fe800078208ff */
[----:B------:R-:W-:Y:S02]  /*15920*/  @!P0 LEA.HI.X R167, R2, c[0x0][0x1fc], R25, 0x1, P1 ;  /* 0x00007f0002a78a11 */ /* 0x000fe400008f0c19 */
[C---:B------:R-:W-:Y:S01]  /*15930*/  HMMA.16816.F32 R24, R32.reuse, R26, RZ ;  /* 0x0000001a2018723c */ /* 0x040fe200000018ff */
[C---:B------:R-:W-:Y:S04]  /*15940*/  @!P0 LEA R29, P1, R217.reuse, R29, 0x5 ;  /* 0x0000001dd91d8211 */ /* 0x040fe800078228ff */
[----:B------:R-:W-:Y:S02]  /*15950*/  @!P0 LEA.HI.X R159, R217, R159, R216, 0x5, P1 ;  /* 0x0000009fd99f8211 */ /* 0x000fe400008f2cd8 */
[C---:B------:R-:W-:Y:S02]  /*15960*/  @!P0 IADD3 R132, P3, R29.reuse, R200, RZ ;  /* 0x000000c81d848210 */ /* 0x040fe40007f7e0ff */
[C---:B------:R-:W-:Y:S03]  /*15970*/  @!P0 IADD3 R0, P2, R29.reuse, R215, RZ ;  /* 0x000000d71d008210 */ /* 0x040fe60007f5e0ff */
[----:B------:R-:W-:Y:S02]  /*15980*/  @!P0 IADD3 R2, P1, R29, R214, RZ ;  /* 0x000000d61d028210 */ /* 0x000fe40007f3e0ff */
[C---:B----4-:R-:W-:Y:S01]  /*15990*/  HMMA.16816.F32 R28, R32.reuse, R136, RZ ;  /* 0x00000088201c723c */ /* 0x050fe200000018ff */
[C---:B------:R-:W-:Y:S02]  /*159a0*/  @!P0 IADD3.X R157, R159.reuse, R207, RZ, P3, !PT ;  /* 0x000000cf9f9d8210 */ /* 0x040fe40001ffe4ff */
[----:B------:R-:W-:Y:S02]  /*159b0*/  @!P0 LEA R174, P3, R132, c[0x0][0x1f8], 0x1 ;  /* 0x00007e0084ae8a11 */ /* 0x000fe400078608ff */
[C---:B------:R-:W-:Y:S02]  /*159c0*/  @!P0 IADD3.X R135, R159.reuse, R221, RZ, P2, !PT ;  /* 0x000000dd9f878210 */ /* 0x040fe400017fe4ff */
[----:B------:R-:W-:Y:S01]  /*159d0*/  @!P0 IADD3.X R137, R159, R220, RZ, P1, !PT ;  /* 0x000000dc9f898210 */ /* 0x000fe20000ffe4ff */
[----:B------:R-:W-:Y:S01]  /*159e0*/  HMMA.16816.F32 R32, R32, R138, RZ ;  /* 0x0000008a2020723c */ /* 0x000fe200000018ff */
[----:B------:R-:W-:Y:S03]  /*159f0*/  @!P0 LEA R170, P1, R2, c[0x0][0x1f8], 0x1 ;  /* 0x00007e0002aa8a11 */ /* 0x000fe600078208ff */
[----:B------:R-:W-:Y:S02]  /*15a00*/  @!P0 LEA.HI.X R175, R132, c[0x0][0x1fc], R157, 0x1, P3 ;  /* 0x00007f0084af8a11 */ /* 0x000fe400018f0c9d */
[----:B------:R-:W-:Y:S02]  /*15a10*/  @!P0 LEA.HI.X R171, R2, c[0x0][0x1fc], R137, 0x1, P1 ;  /* 0x00007f0002ab8a11 */ /* 0x000fe400008f0c89 */
[C---:B-1----:R-:W-:Y:S01]  /*15a20*/  HMMA.16816.F32 R4, R140.reuse, R144, R4 ;  /* 0x000000908c04723c */ /* 0x042fe20000001804 */
[----:B------:R-:W1:Y:S04]  /*15a30*/  LDSM.16.M88.4 R136, [R185] ;  /* 0x00000000b988783b */ /* 0x000e680000000200 */
[C---:B------:R-:W-:Y:S03]  /*15a40*/  @!P0 LEA R172, P2, R0.reuse, c[0x0][0x1f8], 0x1 ;  /* 0x00007e0000ac8a11 */ /* 0x040fe600078408ff */
[C---:B------:R-:W-:Y:S01]  /*15a50*/  HMMA.16816.F32 R8, R140.reuse, R146, R8 ;  /* 0x000000928c08723c */ /* 0x040fe20000001808 */
[----:B------:R-:W-:Y:S01]  /*15a60*/  @!PT LDS RZ, [RZ] ;  /* 0x00000000fffff984 */ /* 0x000fe20000000800 */
[----:B------:R-:W-:Y:S01]  /*15a70*/  @!PT LDS RZ, [RZ] ;  /* 0x00000000fffff984 */ /* 0x000fe20000000800 */
[----:B------:R-:W-:Y:S01]  /*15a80*/  @!PT LDS RZ, [RZ] ;  /* 0x00000000fffff984 */ /* 0x000fe20000000800 */
[----:B------:R3:W-:Y:S03]  /*15a90*/  @!P0 LDGSTS.E.BYPASS.LTC128B.128 [R202+0x100], [R164.64], !P5 ;  /* 0x00100000a4ca8fae */ /* 0x0007e6000e901d5c */
[----:B------:R-:W-:Y:S04]  /*15aa0*/  @!P0 LEA.HI.X R173, R0, c[0x0][0x1fc], R135, 0x1, P2 ;  /* 0x00007f0000ad8a11 */ /* 0x000fe800010f0c87 */
[C---:B-----5:R-:W-:Y:S01]  /*15ab0*/  HMMA.16816.F32 R12, R140.reuse, R148, R12 ;  /* 0x000000948c0c723c */ /* 0x060fe2000000180c */
[----:B------:R3:W-:Y:S07]  /*15ac0*/  @!P0 LDGSTS.E.BYPASS.LTC128B.128 [R202+0x2100], [R166.64], !P6 ;  /* 0x02100000a6ca8fae */ /* 0x0007ee000f101d5c */
[C---:B------:R-:W-:Y:S01]  /*15ad0*/  HMMA.16816.F32 R16, R140.reuse, R150, R16 ;  /* 0x000000968c10723c */ /* 0x040fe20000001810 */
[----:B------:R4:W-:Y:S07]  /*15ae0*/  @!P0 LDGSTS.E.BYPASS.LTC128B.128 [R202+0x4100], [R168.64], !P4 ;  /* 0x04100000a8ca8fae */ /* 0x0009ee000e101d5c */
[C---:B--2---:R-:W-:Y:S01]  /*15af0*/  HMMA.16816.F32 R20, R140.reuse, R152, R20 ;  /* 0x000000988c14723c */ /* 0x044fe20000001814 */
[----:B------:R2:W-:Y:S07]  /*15b00*/  @!P0 LDGSTS.E.BYPASS.LTC128B.128 [R202+0x1100], [R174.64], !P5 ;  /* 0x01100000aeca8fae */ /* 0x0005ee000e901d5c */
[C---:B------:R-:W-:Y:S01]  /*15b10*/  HMMA.16816.F32 R24, R140.reuse, R154, R24 ;  /* 0x0000009a8c18723c */ /* 0x040fe20000001818 */
[----:B------:R2:W-:Y:S07]  /*15b20*/  @!P0 LDGSTS.E.BYPASS.LTC128B.128 [R202+0x3100], [R172.64], !P6 ;  /* 0x03100000acca8fae */ /* 0x0005ee000f101d5c */
[C---:B-1----:R-:W-:Y:S01]  /*15b30*/  HMMA.16816.F32 R28, R140.reuse, R136, R28 ;  /* 0x000000888c1c723c */ /* 0x042fe2000000181c */
[----:B------:R4:W-:Y:S02]  /*15b40*/  @!P0 LDGSTS.E.BYPASS.LTC128B.128 [R202+0x5100], [R170.64], !P4 ;  /* 0x05100000aaca8fae */ /* 0x0009e4000e101d5c */
[C---:B------:R-:W-:Y:S05]  /*15b50*/  ISETP.GT.AND P0, PT, R222.reuse, UR8, PT ;  /* 0x00000008de007c0c */ /* 0x040fea000bf04270 */
[----:B------:R-:W-:Y:S01]  /*15b60*/  HMMA.16816.F32 R32, R140, R138, R32 ;  /* 0x0000008a8c20723c */ /* 0x000fe20000001820 */
        /* <DEDUP_REMOVED lines=125> */
[----:B------:R-:W-:Y:S06]  /*16340*/  BAR.SYNC.DEFER_BLOCKING 0x0 ;  /* 0x0000000000007b1d */ /* 0x000fec0000010000 */
[----:B------:R-:W-:Y:S01]  /*16350*/  IADD3 R173, R222, -0x1, RZ ;  /* 0xffffffffdead7810 */ /* 0x000fe20007ffe0ff */
        /* <DEDUP_REMOVED lines=47> */
[----:B------:R-:W-:Y:S01]  /*16650*/  @P0 IMAD R137, R173, c[0x0][0x1e4], R137 ;  /* 0x00007900ad890a24 */ /* 0x000fe200078e0289 */
[----:B-1----:R-:W-:Y:S01]  /*16660*/  FMNMX.FTZ R0, R141, R2, !PT ;  /* 0x000000028d007209 */ /* 0x002fe20007810000 */
[----:B------:R-:W-:Y:S04]  /*16670*/  @P0 IMAD.WIDE.U32 R140, R173, c[0x0][0x1e0], RZ ;  /* 0x00007800ad8c0a25 */ /* 0x000fe800078e00ff */
[----:B------:R-:W-:Y:S01]  /*16680*/  FADD.FTZ R2, -R0, R3 ;  /* 0x0000000300027221 */ /* 0x000fe20000010100 */
[----:B------:R-:W-:Y:S01]  /*16690*/  @P0 SHF.L.U32 R139, R140, 0x6, RZ ;  /* 0x000000068c8b0819 */ /* 0x000fe200000006ff */
[----:B------:R-:W-:Y:S01]  /*166a0*/  FMUL.FTZ R167, R0, c[0x0][0x2d0] ;  /* 0x0000b40000a77a20 */ /* 0x000fe20000410000 */
[----:B--2---:R-:W-:Y:S01]  /*166b0*/  FMNMX.FTZ R132, R135, R132, !PT ;  /* 0x0000008487847209 */ /* 0x004fe20007810000 */
[----:B------:R-:W-:Y:S01]  /*166c0*/  FMUL.FTZ R3, R2, c[0x0][0x2d0] ;  /* 0x0000b40002037a20 */ /* 0x000fe20000410000 */
[----:B------:R-:W-:Y:S01]  /*166d0*/  @P0 IADD3 R137, R141, R137, RZ ;  /* 0x000000898d890210 */ /* 0x000fe20007ffe0ff */
[----:B------:R-:W-:Y:S01]  /*166e0*/  FFMA.FTZ R162, R4, c[0x0][0x2d0], -R167 ;  /* 0x0000b40004a27a23 */ /* 0x000fe200000108a7 */
[----:B------:R-:W-:Y:S01]  /*166f0*/  @P0 IADD3 R4, P1, R139, R204, RZ ;  /* 0x000000cc8b040210 */ /* 0x000fe20007f3e0ff */
[----:B------:R-:W-:Y:S01]  /*16700*/  FADD.FTZ R2, -R132, R133 ;  /* 0x0000008584027221 */ /* 0x000fe20000010100 */
[----:B------:R-:W-:Y:S01]  /*16710*/  @P0 SHF.L.U64.HI R137, R140, 0x6, R137 ;  /* 0x000000068c890819 */ /* 0x000fe20000010289 */
[--C-:B------:R-:W-:Y:S01]  /*16720*/  FFMA.FTZ R160, R9, c[0x0][0x2d0], -R167.reuse ;  /* 0x0000b40009a07a23 */ /* 0x100fe200000108a7 */
[----:B------:R-:W-:Y:S01]  /*16730*/  @P0 LEA R140, P2, R4, c[0x0][0x1c8], 0x1 ;  /* 0x00007200048c0a11 */ /* 0x000fe200078408ff */
[----:B------:R-:W-:Y:S01]  /*16740*/  FMUL.FTZ R133, R2, c[0x0][0x2d0] ;  /* 0x0000b40002857a20 */ /* 0x000fe20000410000 */
[----:B------:R-:W-:Y:S01]  /*16750*/  @P0 IADD3.X R135, R137, R211, RZ, P1, !PT ;  /* 0x000000d389870210 */ /* 0x000fe20000ffe4ff */
[----:B------:R-:W-:Y:S01]  /*16760*/  FFMA.FTZ R138, R8, c[0x0][0x2d0], -R167 ;  /* 0x0000b400088a7a23 */ /* 0x000fe200000108a7 */
[----:B------:R-:W-:Y:S01]  /*16770*/  @P0 IADD3 R136, P1, R139, R213, RZ ;  /* 0x000000d58b880210 */ /* 0x000fe20007f3e0ff */
[----:B------:R1:W2:Y:S01]  /*16780*/  MUFU.EX2 R2, R133 ;  /* 0x0000008500027308 */ /* 0x0002a20000000800 */
[----:B------:R-:W-:Y:S01]  /*16790*/  @P0 LEA.HI.X R141, R4, c[0x0][0x1cc], R135, 0x1, P2 ;  /* 0x00007300048d0a11 */ /* 0x000fe200010f0c87 */
[----:B------:R-:W-:Y:S01]  /*167a0*/  FMUL.FTZ R165, R132, c[0x0][0x2d0] ;  /* 0x0000b40084a57a20 */ /* 0x000fe20000410000 */
[----:B------:R-:W-:Y:S01]  /*167b0*/  @P0 LEA R142, P3, R136, c[0x0][0x1c8], 0x1 ;  /* 0x00007200888e0a11 */ /* 0x000fe200078608ff */
[----:B------:R-:W-:Y:S01]  /*167c0*/  FFMA.FTZ R170, R16, c[0x0][0x2d0], -R167 ;  /* 0x0000b40010aa7a23 */ /* 0x000fe200000108a7 */
[----:B------:R-:W-:Y:S01]  /*167d0*/  @P0 IADD3.X R135, R137, R219, RZ, P1, !PT ;  /* 0x000000db89870210 */ /* 0x000fe20000ffe4ff */
[----:B------:R3:W-:Y:S01]  /*167e0*/  @P0 LDGSTS.E.BYPASS.LTC128B.128 [R202+0x6100], [R140.64], !P5 ;  /* 0x061000008cca0fae */ /* 0x0007e2000e901d5c */
[----:B------:R-:W-:Y:S02]  /*167f0*/  FFMA.FTZ R164, R6, c[0x0][0x2d0], -R165 ;  /* 0x0000b40006a47a23 */ /* 0x000fe400000108a5 */
[----:B------:R-:W-:Y:S01]  /*16800*/  @P0 LEA.HI.X R143, R136, c[0x0][0x1cc], R135, 0x1, P3 ;  /* 0x00007300888f0a11 */ /* 0x000fe200018f0c87 */
[--C-:B------:R-:W-:Y:S01]  /*16810*/  FFMA.FTZ R161, R7, c[0x0][0x2d0], -R165.reuse ;  /* 0x0000b40007a17a23 */ /* 0x100fe200000108a5 */
[----:B------:R-:W-:Y:S01]  /*16820*/  MUFU.EX2 R135, R138 ;  /* 0x0000008a00877308 */ /* 0x000fe20000000800 */
[--C-:B------:R-:W-:Y:S02]  /*16830*/  FFMA.FTZ R163, R10, c[0x0][0x2d0], -R165.reuse ;  /* 0x0000b4000aa37a23 */ /* 0x100fe400000108a5 */
[----:B------:R3:W-:Y:S01]  /*16840*/  @P0 LDGSTS.E.BYPASS.LTC128B.128 [R202+0x8100], [R142.64], !P6 ;  /* 0x081000008eca0fae */ /* 0x0007e2000f101d5c */
[----:B------:R-:W-:Y:S02]  /*16850*/  FFMA.FTZ R166, R11, c[0x0][0x2d0], -R165 ;  /* 0x0000b4000ba67a23 */ /* 0x000fe400000108a5 */
[----:B------:R-:W-:Y:S02]  /*16860*/  FFMA.FTZ R171, R17, c[0x0][0x2d0], -R167 ;  /* 0x0000b40011ab7a23 */ /* 0x000fe400000108a7 */
[--C-:B------:R-:W-:Y:S02]  /*16870*/  FFMA.FTZ R174, R18, c[0x0][0x2d0], -R165.reuse ;  /* 0x0000b40012ae7a23 */ /* 0x100fe400000108a5 */
[----:B------:R-:W4:Y:S01]  /*16880*/  MUFU.EX2 R3, R3 ;  /* 0x0000000300037308 */ /* 0x000f220000000800 */
[----:B------:R-:W-:Y:S02]  /*16890*/  FFMA.FTZ R223, R19, c[0x0][0x2d0], -R165 ;  /* 0x0000b40013df7a23 */ /* 0x000fe400000108a5 */
[----:B-1----:R-:W-:Y:S01]  /*168a0*/  FFMA.FTZ R133, R5, c[0x0][0x2d0], -R167 ;  /* 0x0000b40005857a23 */ /* 0x002fe200000108a7 */
[C---:B------:R-:W-:Y:S01]  /*168b0*/  @P0 IADD3 R5, P4, R139.reuse, R134, RZ ;  /* 0x000000868b050210 */ /* 0x040fe20007f9e0ff */
[C---:B--2---:R-:W-:Y:S01]  /*168c0*/  FMUL.FTZ R6, R2.reuse, R130 ;  /* 0x0000008202067220 */ /* 0x044fe20000410000 */
[----:B------:R-:W-:Y:S01]  /*168d0*/  @P0 IADD3 R139, P1, R139, UR6, RZ ;  /* 0x000000068b8b0c10 */ /* 0x000fe2000ff3e0ff */
[C---:B------:R-:W-:Y:S01]  /*168e0*/  FMUL.FTZ R7, R2.reuse, R131 ;  /* 0x0000008302077220 */ /* 0x040fe20000410000 */
[----:B------:R-:W-:Y:S01]  /*168f0*/  @P0 IADD3.X R4, R137, R218, RZ, P4, !PT ;  /* 0x000000da89040210 */ /* 0x000fe200027fe4ff */
[C---:B------:R-:W-:Y:S01]  /*16900*/  FMUL.FTZ R10, R2.reuse, R126 ;  /* 0x0000007e020a7220 */ /* 0x040fe20000410000 */
[----:B------:R-:W-:Y:S01]  /*16910*/  ISETP.NE.AND P4, PT, R199, RZ, PT ;  /* 0x000000ffc700720c */ /* 0x000fe20003f85270 */
[----:B------:R-:W-:Y:S01]  /*16920*/  MUFU.EX2 R162, R162 ;  /* 0x000000a200a27308 */ /* 0x000fe20000000800 */
[C---:B------:R-:W-:Y:S01]  /*16930*/  @P0 LEA R144, P2, R5.reuse, c[0x0][0x1c8], 0x1 ;  /* 0x0000720005900a11 */ /* 0x040fe200078408ff */
[C---:B------:R-:W-:Y:S02]  /*16940*/  FMUL.FTZ R11, R2.reuse, R127 ;  /* 0x0000007f020b7220 */ /* 0x040fe40000410000 */
[C---:B------:R-:W-:Y:S01]  /*16950*/  FMUL.FTZ R102, R2.reuse, R102 ;  /* 0x0000006602667220 */ /* 0x040fe20000410000 */
[----:B------:R-:W-:Y:S01]  /*16960*/  @P0 LEA.HI.X R145, R5, c[0x0][0x1cc], R4, 0x1, P2 ;  /* 0x0000730005910a11 */ /* 0x000fe200010f0c04 */
[C---:B------:R-:W-:Y:S01]  /*16970*/  FMUL.FTZ R103, R2.reuse, R103 ;  /* 0x0000006702677220 */ /* 0x040fe20000410000 */
[----:B------:R-:W-:Y:S01]  /*16980*/  @P0 IADD3 R4, P3, R139, R204, RZ ;  /* 0x000000cc8b040210 */ /* 0x000fe20007f7e0ff */
[----:B------:R-:W-:Y:S01]  /*16990*/  FMUL.FTZ R106, R2, R106 ;  /* 0x0000006a026a7220 */ /* 0x000fe20000410000 */
[----:B------:R-:W-:Y:S01]  /*169a0*/  @P0 IADD3.X R5, R137, UR7, RZ, P1, !PT ;  /* 0x0000000789050c10 */ /* 0x000fe20008ffe4ff */
[----:B------:R-:W1:Y:S01]  /*169b0*/  MUFU.EX2 R133, R133 ;  /* 0x0000008500857308 */ /* 0x000e620000000800 */
[----:B------:R-:W-:Y:S01]  /*169c0*/  @P0 IADD3 R8, P2, R139, R213, RZ ;  /* 0x000000d58b080210 */ /* 0x000fe20007f5e0ff */
[----:B------:R2:W-:Y:S01]  /*169d0*/  @P0 LDGSTS.E.BYPASS.LTC128B.128 [R202+0xa100], [R144.64], !P4 ;  /* 0x0a10000090ca0fae */ /* 0x0005e2000e101d5c */
[----:B------:R-:W-:Y:S01]  /*169e0*/  @P0 IADD3.X R9, R5, R211, RZ, P3, !PT ;  /* 0x000000d305090210 */ /* 0x000fe20001ffe4ff */
[C---:B----4-:R-:W-:Y:S01]  /*169f0*/  FMUL.FTZ R100, R3.reuse, R100 ;  /* 0x0000006403647220 */ /* 0x050fe20000410000 */
[C---:B------:R-:W-:Y:S01]  /*16a00*/  @P0 LEA R146, P3, R4.reuse, c[0x0][0x1c8], 0x1 ;  /* 0x0000720004920a11 */ /* 0x040fe200078608ff */
[----:B------:R-:W-:Y:S01]  /*16a10*/  FMUL.FTZ R101, R3, R101 ;  /* 0x0000006503657220 */ /* 0x000fe20000410000 */
[----:B------:R-:W-:Y:S01]  /*16a20*/  @P0 IADD3.X R137, R5, R219, RZ, P2, !PT ;  /* 0x000000db05890210 */ /* 0x000fe200017fe4ff */
[C---:B------:R-:W-:Y:S01]  /*16a30*/  FMUL.FTZ R104, R3.reuse, R104 ;  /* 0x0000006803687220 */ /* 0x040fe20000410000 */
[----:B------:R-:W-:Y:S01]  /*16a40*/  @P0 LEA.HI.X R147, R4, c[0x0][0x1cc], R9, 0x1, P3 ;  /* 0x0000730004930a11 */ /* 0x000fe200018f0c09 */
[----:B------:R-:W4:Y:S01]  /*16a50*/  MUFU.EX2 R160, R160 ;  /* 0x000000a000a07308 */ /* 0x000f220000000800 */
[C---:B------:R-:W-:Y:S01]  /*16a60*/  @P0 LEA R148, P2, R8.reuse, c[0x0][0x1c8], 0x1 ;  /* 0x0000720008940a11 */ /* 0x040fe200078408ff */
[----:B------:R-:W-:Y:S01]  /*16a70*/  FMUL.FTZ R4, R3, R128 ;  /* 0x0000008003047220 */ /* 0x000fe20000410000 */
[----:B------:R-:W-:Y:S01]  /*16a80*/  @P0 IADD3 R136, P1, R139, R134, RZ ;  /* 0x000000868b880210 */ /* 0x000fe20007f3e0ff */
[----:B------:R2:W-:Y:S01]  /*16a90*/  @P0 LDGSTS.E.BYPASS.LTC128B.128 [R202+0x7100], [R146.64], !P5 ;  /* 0x0710000092ca0fae */ /* 0x0005e2000e901d5c */
[----:B------:R-:W-:Y:S01]  /*16aa0*/  @P0 LEA.HI.X R149, R8, c[0x0][0x1cc], R137, 0x1, P2 ;  /* 0x0000730008950a11 */ /* 0x000fe200010f0c89 */
[----:B------:R-:W-:Y:S01]  /*16ab0*/  FMUL.FTZ R8, R3, R124 ;  /* 0x0000007c03087220 */ /* 0x000fe20000410000 */
[----:B------:R-:W-:Y:S01]  /*16ac0*/  @P0 IADD3.X R5, R5, R218, RZ, P1, !PT ;  /* 0x000000da05050210 */ /* 0x000fe20000ffe4ff */
[C---:B------:R-:W-:Y:S01]  /*16ad0*/  FMUL.FTZ R9, R3.reuse, R125 ;  /* 0x0000007d03097220 */ /* 0x040fe20000410000 */
[C---:B------:R-:W-:Y:S01]  /*16ae0*/  @P0 LEA R150, P1, R136.reuse, c[0x0][0x1c8], 0x1 ;  /* 0x0000720088960a11 */ /* 0x040fe200078208ff */
[----:B------:R-:W-:Y:S01]  /*16af0*/  MUFU.EX2 R164, R164 ;  /* 0x000000a400a47308 */ /* 0x000fe20000000800 */
[C---:B------:R-:W-:Y:S01]  /*16b00*/  FMUL.FTZ R105, R3.reuse, R105 ;  /* 0x0000006903697220 */ /* 0x040fe20000410000 */
[----:B------:R5:W-:Y:S01]  /*16b10*/  @P0 LDGSTS.E.BYPASS.LTC128B.128 [R202+0x9100], [R148.64], !P6 ;  /* 0x0910000094ca0fae */ /* 0x000be2000f101d5c */
[----:B------:R-:W-:Y:S01]  /*16b20*/  @P0 LEA.HI.X R151, R136, c[0x0][0x1cc], R5, 0x1, P1 ;  /* 0x0000730088970a11 */ /* 0x000fe200008f0c05 */
[----:B------:R-:W-:Y:S01]  /*16b30*/  FMUL.FTZ R5, R3, R129 ;  /* 0x0000008103057220 */ /* 0x000fe20000410000 */
[----:B-1----:R-:W-:Y:S01]  /*16b40*/  F2FP.PACK_AB R128, R133, R162 ;  /* 0x000000a28580723e */ /* 0x002fe200000000ff */
[----:B------:R-:W-:Y:S02]  /*16b50*/  FMUL.FTZ R107, R2, R107 ;  /* 0x0000006b026b7220 */ /* 0x000fe40000410000 */
[C---:B------:R-:W-:Y:S02]  /*16b60*/  FMUL.FTZ R108, R3.reuse, R108 ;  /* 0x0000006c036c7220 */ /* 0x040fe40000410000 */
[----:B------:R5:W-:Y:S01]  /*16b70*/  @P0 LDGSTS.E.BYPASS.LTC128B.128 [R202+0xb100], [R150.64], !P4 ;  /* 0x0b10000096ca0fae */ /* 0x000be2000e101d5c */
[----:B------:R-:W1:Y:S01]  /*16b80*/  MUFU.EX2 R161, R161 ;  /* 0x000000a100a17308 */ /* 0x000e620000000800 */
[----:B------:R-:W-:Y:S01]  /*16b90*/  FMUL.FTZ R109, R3, R109 ;  /* 0x0000006d036d7220 */ /* 0x000fe20000410000 */
[----:B------:R-:W-:Y:S01]  /*16ba0*/  ISETP.GT.AND P0, PT, R222, UR4, PT ;  /* 0x00000004de007c0c */ /* 0x000fe2000bf04270 */
[----:B------:R-:W-:Y:S01]  /*16bb0*/  FMUL.FTZ R110, R2, R110 ;  /* 0x0000006e026e7220 */ /* 0x000fe20000410000 */
[----:B----4-:R-:W-:Y:S01]  /*16bc0*/  F2FP.PACK_AB R130, R160, R135 ;  /* 0x00000087a082723e */ /* 0x010fe200000000ff */
[----:B------:R-:W-:Y:S02]  /*16bd0*/  FMUL.FTZ R111, R2, R111 ;  /* 0x0000006f026f7220 */ /* 0x000fe40000410000 */
[----:B------:R-:W4:Y:S01]  /*16be0*/  LDSM.16.MT88.4 R136, [R195+0x100] ;  /* 0x00010000c388783b */ /* 0x000f220000004200 */
[--C-:B------:R-:W-:Y:S02]  /*16bf0*/  FFMA.FTZ R224, R28, c[0x0][0x2d0], -R167.reuse ;  /* 0x0000b4001ce07a23 */ /* 0x100fe400000108a7 */
[----:B------:R-:W-:Y:S01]  /*16c00*/  MUFU.EX2 R163, R163 ;  /* 0x000000a300a37308 */ /* 0x000fe20000000800 */
[--C-:B------:R-:W-:Y:S02]  /*16c10*/  FFMA.FTZ R225, R29, c[0x0][0x2d0], -R167.reuse ;  /* 0x0000b4001de17a23 */ /* 0x100fe400000108a7 */
[----:B------:R-:W-:Y:S02]  /*16c20*/  FFMA.FTZ R226, R32, c[0x0][0x2d0], -R167 ;  /* 0x0000b40020e27a23 */ /* 0x000fe400000108a7 */
[----:B---3--:R-:W3:Y:S01]  /*16c30*/  LDSM.16.MT88.4 R140, [R190+0x100] ;  /* 0x00010000be8c783b */ /* 0x008ee20000004200 */
[--C-:B------:R-:W-:Y:S02]  /*16c40*/  FFMA.FTZ R227, R30, c[0x0][0x2d0], -R165.reuse ;  /* 0x0000b4001ee37a23 */ /* 0x100fe400000108a5 */
[--C-:B------:R-:W-:Y:S02]  /*16c50*/  FFMA.FTZ R228, R31, c[0x0][0x2d0], -R165.reuse ;  /* 0x0000b4001fe47a23 */ /* 0x100fe400000108a5 */
[----:B------:R-:W5:Y:S01]  /*16c60*/  MUFU.EX2 R166, R166 ;  /* 0x000000a600a67308 */ /* 0x000f620000000800 */
[----:B------:R-:W-:Y:S02]  /*16c70*/  FFMA.FTZ R229, R34, c[0x0][0x2d0], -R165 ;  /* 0x0000b40022e57a23 */ /* 0x000fe400000108a5 */
[----:B--2---:R-:W2:Y:S01]  /*16c80*/  LDSM.16.MT88.4 R144, [R189+0x100] ;  /* 0x00010000bd90783b */ /* 0x004ea20000004200 */
[----:B-1----:R-:W-:Y:S01]  /*16c90*/  F2FP.PACK_AB R129, R161, R164 ;  /* 0x000000a4a181723e */ /* 0x002fe200000000ff */
[C---:B------:R-:W-:Y:S02]  /*16ca0*/  FMUL.FTZ R112, R3.reuse, R112 ;  /* 0x0000007003707220 */ /* 0x040fe40000410000 */
[C---:B------:R-:W-:Y:S02]  /*16cb0*/  FMUL.FTZ R113, R3.reuse, R113 ;  /* 0x0000007103717220 */ /* 0x040fe40000410000 */
[C---:B------:R-:W-:Y:S01]  /*16cc0*/  FMUL.FTZ R114, R2.reuse, R114 ;  /* 0x0000007202727220 */ /* 0x040fe20000410000 */
[----:B------:R-:W-:Y:S01]  /*16cd0*/  MUFU.EX2 R170, R170 ;  /* 0x000000aa00aa7308 */ /* 0x000fe20000000800 */
[----:B------:R-:W1:Y:S01]  /*16ce0*/  LDSM.16.MT88.4 R124, [R188+0x100] ;  /* 0x00010000bc7c783b */ /* 0x000e620000004200 */
[C---:B------:R-:W-:Y:S02]  /*16cf0*/  FMUL.FTZ R115, R2.reuse, R115 ;  /* 0x0000007302737220 */ /* 0x040fe40000410000 */
[C---:B------:R-:W-:Y:S02]  /*16d00*/  FMUL.FTZ R116, R3.reuse, R116 ;  /* 0x0000007403747220 */ /* 0x040fe40000410000 */
[C---:B------:R-:W-:Y:S02]  /*16d10*/  FMUL.FTZ R117, R3.reuse, R117 ;  /* 0x0000007503757220 */ /* 0x040fe40000410000 */
[C---:B------:R-:W-:Y:S01]  /*16d20*/  FMUL.FTZ R118, R2.reuse, R118 ;  /* 0x0000007602767220 */ /* 0x040fe20000410000 */
[----:B------:R-:W-:Y:S01]  /*16d30*/  LDSM.16.MT88.4 R16, [R190+0x900] ;  /* 0x00090000be10783b */ /* 0x000fe20000004200 */
[----:B------:R-:W-:Y:S01]  /*16d40*/  FMUL.FTZ R119, R2, R119 ;  /* 0x0000007702777220 */ /* 0x000fe20000410000 */
[----:B------:R-:W1:Y:S01]  /*16d50*/  MUFU.EX2 R171, R171 ;  /* 0x000000ab00ab7308 */ /* 0x000e620000000800 */
[C---:B------:R-:W-:Y:S01]  /*16d60*/  FMUL.FTZ R120, R3.reuse, R120 ;  /* 0x0000007803787220 */ /* 0x040fe20000410000 */
[----:B-----5:R-:W-:Y:S01]  /*16d70*/  F2FP.PACK_AB R131, R166, R163 ;  /* 0x000000a3a683723e */ /* 0x020fe200000000ff */
[C---:B------:R-:W-:Y:S03]  /*16d80*/  FMUL.FTZ R121, R3.reuse, R121 ;  /* 0x0000007903797220 */ /* 0x040fe60000410000 */
[----:B------:R-:W-:Y:S01]  /*16d90*/  LDSM.16.MT88.4 R148, [R195+0x2900] ;  /* 0x00290000c394783b */ /* 0x000fe20000004200 */
[C---:B------:R-:W-:Y:S02]  /*16da0*/  FMUL.FTZ R122, R2.reuse, R122 ;  /* 0x0000007a027a7220 */ /* 0x040fe40000410000 */
[C---:B------:R-:W-:Y:S01]  /*16db0*/  FMUL.FTZ R123, R2.reuse, R123 ;  /* 0x0000007b027b7220 */ /* 0x040fe20000410000 */
[C---:B----4-:R-:W-:Y:S01]  /*16dc0*/  HMMA.16816.F32 R4, R128.reuse, R136, R4 ;  /* 0x000000888004723c */ /* 0x050fe20000001804 */
[----:B------:R-:W-:Y:S03]  /*16dd0*/  MUFU.EX2 R174, R174 ;  /* 0x000000ae00ae7308 */ /* 0x000fe60000000800 */
[----:B------:R-:W-:Y:S01]  /*16de0*/  LDSM.16.MT88.4 R152, [R190+0x2900] ;  /* 0x00290000be98783b */ /* 0x000fe20000004200 */
[C---:B------:R-:W-:Y:S02]  /*16df0*/  FMUL.FTZ R36, R3.reuse, R36 ;  /* 0x0000002403247220 */ /* 0x040fe40000410000 */
[C---:B------:R-:W-:Y:S01]  /*16e00*/  FMUL.FTZ R37, R3.reuse, R37 ;  /* 0x0000002503257220 */ /* 0x040fe20000410000 */
[C---:B------:R-:W-:Y:S03]  /*16e10*/  HMMA.16816.F32 R8, R128.reuse, R138, R8 ;  /* 0x0000008a8008723c */ /* 0x040fe60000001808 */
[----:B------:R-:W4:Y:S01]  /*16e20*/  MUFU.EX2 R223, R223 ;  /* 0x000000df00df7308 */ /* 0x000f220000000800 */
[----:B------:R-:W5:Y:S01]  /*16e30*/  LDSM.16.MT88.4 R136, [R195+0x2100] ;  /* 0x00210000c388783b */ /* 0x000f620000004200 */
[C---:B------:R-:W-:Y:S02]  /*16e40*/  FMUL.FTZ R38, R2.reuse, R38 ;  /* 0x0000002602267220 */ /* 0x040fe40000410000 */
[C---:B------:R-:W-:Y:S01]  /*16e50*/  FMUL.FTZ R39, R2.reuse, R39 ;  /* 0x0000002702277220 */ /* 0x040fe20000410000 */
[C---:B---3--:R-:W-:Y:S04]  /*16e60*/  HMMA.16816.F32 R100, R128.reuse, R140, R100 ;  /* 0x0000008c8064723c */ /* 0x048fe80000001864 */
[----:B------:R-:W-:Y:S01]  /*16e70*/  LDSM.16.MT88.4 R156, [R189+0x2900] ;  /* 0x00290000bd9c783b */ /* 0x000fe20000004200 */
[C---:B------:R-:W-:Y:S01]  /*16e80*/  FMUL.FTZ R40, R3.reuse, R40 ;  /* 0x0000002803287220 */ /* 0x040fe20000410000 */
[----:B------:R-:W-:Y:S01]  /*16e90*/  MUFU.EX2 R224, R224 ;  /* 0x000000e000e07308 */ /* 0x000fe20000000800 */
[C---:B------:R-:W-:Y:S01]  /*16ea0*/  FMUL.FTZ R41, R3.reuse, R41 ;  /* 0x0000002903297220 */ /* 0x040fe20000410000 */
[C---:B------:R-:W-:Y:S04]  /*16eb0*/  HMMA.16816.F32 R104, R128.reuse, R142, R104 ;  /* 0x0000008e8068723c */ /* 0x040fe80000001868 */
[----:B------:R-:W3:Y:S01]  /*16ec0*/  LDSM.16.MT88.4 R140, [R190+0x2100] ;  /* 0x00210000be8c783b */ /* 0x000ee20000004200 */
[C---:B------:R-:W-:Y:S02]  /*16ed0*/  FMUL.FTZ R42, R2.reuse, R42 ;  /* 0x0000002a022a7220 */ /* 0x040fe40000410000 */
[C---:B------:R-:W-:Y:S01]  /*16ee0*/  FMUL.FTZ R43, R2.reuse, R43 ;  /* 0x0000002b022b7220 */ /* 0x040fe20000410000 */
[C---:B--2---:R-:W-:Y:S01]  /*16ef0*/  HMMA.16816.F32 R108, R128.reuse, R144, R108 ;  /* 0x00000090806c723c */ /* 0x044fe2000000186c */
[----:B------:R-:W-:Y:S03]  /*16f00*/  MUFU.EX2 R225, R225 ;  /* 0x000000e100e17308 */ /* 0x000fe60000000800 */
[----:B------:R-:W-:Y:S01]  /*16f10*/  LDSM.16.MT88.4 R28, [R189+0x1900] ;  /* 0x00190000bd1c783b */ /* 0x000fe20000004200 */
[C---:B------:R-:W-:Y:S02]  /*16f20*/  FMUL.FTZ R44, R3.reuse, R44 ;  /* 0x0000002c032c7220 */ /* 0x040fe40000410000 */
[C---:B------:R-:W-:Y:S01]  /*16f30*/  FMUL.FTZ R45, R3.reuse, R45 ;  /* 0x0000002d032d7220 */ /* 0x040fe20000410000 */
[C---:B------:R-:W-:Y:S03]  /*16f40*/  HMMA.16816.F32 R112, R128.reuse, R146, R112 ;  /* 0x000000928070723c */ /* 0x040fe60000001870 */
[----:B------:R-:W-:Y:S01]  /*16f50*/  MUFU.EX2 R226, R226 ;  /* 0x000000e200e27308 */ /* 0x000fe20000000800 */
[----:B------:R-:W-:Y:S01]  /*16f60*/  LDSM.16.MT88.4 R144, [R188+0x900] ;  /* 0x00090000bc90783b */ /* 0x000fe20000004200 */
[C---:B------:R-:W-:Y:S02]  /*16f70*/  FMUL.FTZ R46, R2.reuse, R46 ;  /* 0x0000002e022e7220 */ /* 0x040fe40000410000 */
[C---:B------:R-:W-:Y:S01]  /*16f80*/  FMUL.FTZ R47, R2.reuse, R47 ;  /* 0x0000002f022f7220 */ /* 0x040fe20000410000 */
[C---:B-1----:R-:W-:Y:S04]  /*16f90*/  HMMA.16816.F32 R116, R128.reuse, R124, R116 ;  /* 0x0000007c8074723c */ /* 0x042fe80000001874 */
[----:B------:R-:W0:Y:S01]  /*16fa0*/  LDGDEPBAR ;  /* 0x00000000000079af */ /* 0x000e220000000000 */
[C---:B------:R-:W-:Y:S01]  /*16fb0*/  FMUL.FTZ R48, R3.reuse, R48 ;  /* 0x0000003003307220 */ /* 0x040fe20000410000 */
[----:B------:R-:W-:Y:S01]  /*16fc0*/  MUFU.EX2 R227, R227 ;  /* 0x000000e300e37308 */ /* 0x000fe20000000800 */
[C---:B------:R-:W-:Y:S01]  /*16fd0*/  FMUL.FTZ R49, R3.reuse, R49 ;  /* 0x0000003103317220 */ /* 0x040fe20000410000 */
[C---:B------:R-:W-:Y:S04]  /*16fe0*/  HMMA.16816.F32 R120, R128.reuse, R126, R120 ;  /* 0x0000007e8078723c */ /* 0x040fe80000001878 */
[----:B------:R-:W1:Y:S01]  /*16ff0*/  LDSM.16.MT88.4 R124, [R189+0x2100] ;  /* 0x00210000bd7c783b */ /* 0x000e620000004200 */
[C---:B------:R-:W-:Y:S02]  /*17000*/  FMUL.FTZ R50, R2.reuse, R50 ;  /* 0x0000003202327220 */ /* 0x040fe40000410000 */
[C---:B------:R-:W-:Y:S01]  /*17010*/  FMUL.FTZ R51, R2.reuse, R51 ;  /* 0x0000003302337220 */ /* 0x040fe20000410000 */
[C---:B-----5:R-:W-:Y:S01]  /*17020*/  HMMA.16816.F32 R36, R128.reuse, R136, R36 ;  /* 0x000000888024723c */ /* 0x060fe20000001824 */
[----:B------:R-:W-:Y:S03]  /*17030*/  MUFU.EX2 R228, R228 ;  /* 0x000000e400e47308 */ /* 0x000fe60000000800 */
[C---:B------:R-:W-:Y:S02]  /*17040*/  FMUL.FTZ R52, R3.reuse, R52 ;  /* 0x0000003403347220 */ /* 0x040fe40000410000 */
[C---:B------:R-:W-:Y:S02]  /*17050*/  FMUL.FTZ R53, R3.reuse, R53 ;  /* 0x0000003503357220 */ /* 0x040fe40000410000 */
[C---:B------:R-:W-:Y:S01]  /*17060*/  HMMA.16816.F32 R40, R128.reuse, R138, R40 ;  /* 0x0000008a8028723c */ /* 0x040fe20000001828 */
[----:B------:R-:W2:Y:S02]  /*17070*/  LDSM.16.MT88.4 R136, [R188+0x2100] ;  /* 0x00210000bc88783b */ /* 0x000ea40000004200 */
[----:B------:R-:W-:Y:S01]  /*17080*/  MUFU.EX2 R229, R229 ;  /* 0x000000e500e57308 */ /* 0x000fe20000000800 */
        /* <DEDUP_REMOVED lines=21> */
[C---:B------:R-:W-:Y:S04]  /*171e0*/  FMUL.FTZ R68, R3.reuse, R68 ;  /* 0x0000004403447220 */ /* 0x040fe80000410000 */
[C---:B------:R-:W-:Y:S01]  /*171f0*/  FMUL.FTZ R69, R3.reuse, R69 ;  /* 0x0000004503457220 */ /* 0x040fe20000410000 */
[C---:B------:R-:W-:Y:S01]  /*17200*/  HMMA.16816.F32 R64, R128.reuse, R138, R64 ;  /* 0x0000008a8040723c */ /* 0x040fe20000001840 */
[----:B------:R-:W2:Y:S02]  /*17210*/  LDSM.16.MT88.4 R136, [R189+0x4100] ;  /* 0x00410000bd88783b */ /* 0x000ea40000004200 */
[C---:B------:R-:W-:Y:S02]  /*17220*/  FMUL.FTZ R70, R2.reuse, R70 ;  /* 0x0000004602467220 */ /* 0x040fe40000410000 */
[C---:B------:R-:W-:Y:S02]  /*17230*/  FMUL.FTZ R71, R2.reuse, R71 ;  /* 0x0000004702477220 */ /* 0x040fe40000410000 */
[C---:B------:R-:W-:Y:S02]  /*17240*/  FMUL.FTZ R72, R3.reuse, R72 ;  /* 0x0000004803487220 */ /* 0x040fe40000410000 */
[C---:B------:R-:W-:Y:S03]  /*17250*/  FMUL.FTZ R73, R3.reuse, R73 ;  /* 0x0000004903497220 */ /* 0x040fe60000410000 */
[C---:B---3--:R-:W-:Y:S03]  /*17260*/  HMMA.16816.F32 R68, R128.reuse, R140, R68 ;  /* 0x0000008c8044723c */ /* 0x048fe60000001844 */
[C---:B------:R-:W-:Y:S02]  /*17270*/  FMUL.FTZ R74, R2.reuse, R74 ;  /* 0x0000004a024a7220 */ /* 0x040fe40000410000 */
[C---:B------:R-:W-:Y:S02]  /*17280*/  FMUL.FTZ R75, R2.reuse, R75 ;  /* 0x0000004b024b7220 */ /* 0x040fe40000410000 */
[C---:B------:R-:W-:Y:S02]  /*17290*/  FMUL.FTZ R76, R3.reuse, R76 ;  /* 0x0000004c034c7220 */ /* 0x040fe40000410000 */
[C---:B------:R-:W-:Y:S03]  /*172a0*/  FMUL.FTZ R77, R3.reuse, R77 ;  /* 0x0000004d034d7220 */ /* 0x040fe60000410000 */
[C---:B------:R-:W-:Y:S01]  /*172b0*/  HMMA.16816.F32 R72, R128.reuse, R142, R72 ;  /* 0x0000008e8048723c */ /* 0x040fe20000001848 */
[----:B------:R-:W3:Y:S02]  /*172c0*/  LDSM.16.MT88.4 R140, [R188+0x4100] ;  /* 0x00410000bc8c783b */ /* 0x000ee40000004200 */
        /* <DEDUP_REMOVED lines=15> */
[C---:B--2---:R-:W-:Y:S01]  /*173c0*/  HMMA.16816.F32 R84, R128.reuse, R136, R84 ;  /* 0x000000888054723c */ /* 0x044fe20000001854 */
[----:B------:R-:W-:Y:S02]  /*173d0*/  MUFU.EX2 R168, R168 ;  /* 0x000000a800a87308 */ /* 0x000fe40000000800 */
[--C-:B------:R-:W-:Y:S01]  /*173e0*/  FFMA.FTZ R172, R14, c[0x0][0x2d0], -R165.reuse ;  /* 0x0000b4000eac7a23 */ /* 0x100fe200000108a5 */
[----:B------:R-:W-:Y:S01]  /*173f0*/  F2FP.PACK_AB R14, R171, R170 ;  /* 0x000000aaab0e723e */ /* 0x000fe200000000ff */
[----:B------:R-:W-:Y:S01]  /*17400*/  FFMA.FTZ R175, R15, c[0x0][0x2d0], -R165 ;  /* 0x0000b4000faf7a23 */ /* 0x000fe200000108a5 */
[----:B----4-:R-:W-:Y:S01]  /*17410*/  F2FP.PACK_AB R15, R223, R174 ;  /* 0x000000aedf0f723e */ /* 0x010fe200000000ff */
[C---:B------:R-:W-:Y:S02]  /*17420*/  FMUL.FTZ R88, R3.reuse, R88 ;  /* 0x0000005803587220 */ /* 0x040fe40000410000 */
[C---:B------:R-:W-:Y:S02]  /*17430*/  FMUL.FTZ R89, R3.reuse, R89 ;  /* 0x0000005903597220 */ /* 0x040fe40000410000 */
[----:B------:R-:W2:Y:S01]  /*17440*/  MUFU.EX2 R169, R169 ;  /* 0x000000a900a97308 */ /* 0x000ea20000000800 */
        /* <DEDUP_REMOVED lines=12> */
[C---:B---3--:R-:W-:Y:S01]  /*17510*/  HMMA.16816.F32 R92, R128.reuse, R140, R92 ;  /* 0x0000008c805c723c */ /* 0x048fe2000000185c */
[----:B------:R-:W3:Y:S02]  /*17520*/  MUFU.EX2 R175, R175 ;  /* 0x000000af00af7308 */ /* 0x000ee40000000800 */
[C---:B------:R-:W-:Y:S01]  /*17530*/  FMUL.FTZ R99, R2.reuse, R99 ;  /* 0x0000006302637220 */ /* 0x040fe20000410000 */
[----:B--2---:R-:W-:Y:S01]  /*17540*/  F2FP.PACK_AB R12, R169, R168 ;  /* 0x000000a8a90c723e */ /* 0x004fe200000000ff */
[----:B------:R-:W-:Y:S02]  /*17550*/  FFMA.FTZ R162, R3, R212, R162 ;  /* 0x000000d403a27223 */ /* 0x000fe400000100a2 */
[----:B------:R-:W-:Y:S02]  /*17560*/  FFMA.FTZ R164, R2, R209, R164 ;  /* 0x000000d102a47223 */ /* 0x000fe400000100a4 */
[----:B------:R-:W-:Y:S01]  /*17570*/  FADD.FTZ R162, R133, R162 ;  /* 0x000000a285a27221 */ /* 0x000fe20000010000 */
[----:B------:R-:W-:Y:S01]  /*17580*/  HMMA.16816.F32 R96, R128, R142, R96 ;  /* 0x0000008e8060723c */ /* 0x000fe20000001860 */
[----:B------:R-:W-:Y:S02]  /*17590*/  LDSM.16.MT88.4 R128, [R190+0x4900] ;  /* 0x00490000be80783b */ /* 0x000fe40000004200 */
[----:B------:R-:W-:Y:S01]  /*175a0*/  MOV R133, R132 ;  /* 0x0000008400857202 */ /* 0x000fe20000000f00 */
[----:B------:R-:W-:Y:S02]  /*175b0*/  FADD.FTZ R164, R161, R164 ;  /* 0x000000a4a1a47221 */ /* 0x000fe40000010000 */
[----:B------:R-:W-:Y:S02]  /*175c0*/  FADD.FTZ R135, R135, R162 ;  /* 0x000000a287877221 */ /* 0x000fe40000010000 */
[----:B------:R-:W-:Y:S01]  /*175d0*/  FADD.FTZ R3, R163, R164 ;  /* 0x000000a4a3037221 */ /* 0x000fe20000010000 */
[----:B------:R-:W-:Y:S03]  /*175e0*/  LDSM.16.MT88.4 R140, [R190+0x3100] ;  /* 0x00310000be8c783b */ /* 0x000fe60000004200 */
[----:B------:R-:W-:Y:S02]  /*175f0*/  FADD.FTZ R135, R160, R135 ;  /* 0x00000087a0877221 */ /* 0x000fe40000010000 */
[----:B------:R-:W-:Y:S01]  /*17600*/  FADD.FTZ R3, R166, R3 ;  /* 0x00000003a6037221 */ /* 0x000fe20000010000 */
[----:B---3--:R-:W-:Y:S01]  /*17610*/  F2FP.PACK_AB R13, R175, R172 ;  /* 0x000000acaf0d723e */ /* 0x008fe200000000ff */
[----:B------:R-:W-:Y:S02]  /*17620*/  FADD.FTZ R168, R168, R135 ;  /* 0x00000087a8a87221 */ /* 0x000fe40000010000 */
[----:B------:R-:W-:Y:S01]  /*17630*/  FADD.FTZ R172, R172, R3 ;  /* 0x00000003acac7221 */ /* 0x000fe20000010000 */
[----:B------:R-:W-:Y:S01]  /*17640*/  MOV R3, R0 ;  /* 0x0000000000037202 */ /* 0x000fe20000000f00 */
        /* <DEDUP_REMOVED lines=152> */
.L_x_1692:
        /* <DEDUP_REMOVED lines=8> */
[----:B------:R-:W-:Y:S01]  /*18050*/  IADD3 RZ, P0, R204, 0x80, RZ ;  /* 0x00000080ccff7810 */ /* 0x000fe20007f1e0ff */
        /* <DEDUP_REMOVED lines=15> */
.L_x_1703:
[----:B------:R-:W-:Y:S04]  /*18150*/  DEPBAR.LE SB0, 0x0 ;  /* 0x000080000000791a */ /* 0x000fe80000000000 */
[----:B------:R-:W-:Y:S01]  /*18160*/  BAR.SYNC.DEFER_BLOCKING 0x0 ;  /* 0x0000000000007b1d */ /* 0x000fe20000010000 */
[----:B------:R-:W-:Y:S01]  /*18170*/  SHF.R.S32.HI R0, RZ, 0x1f, R173 ;  /* 0x0000001fff007819 */ /* 0x000fe200000114ad */
[----:B------:R-:W-:Y:S01]  /*18180*/  IMAD R13, R173, UR11, RZ ;  /* 0x0000000bad0d7c24 */ /* 0x000fe2000f8e02ff */
[----:B------:R-:W-:Y:S01]  /*18190*/  ISETP.NE.AND P3, PT, R199, RZ, PT ;  /* 0x000000ffc700720c */ /* 0x000fe20003f65270 */
[C---:B------:R-:W-:Y:S04]  /*181a0*/  IMAD.WIDE.U32 R20, R173.reuse, UR9, R216 ;  /* 0x00000009ad147c25 */ /* 0x040fe8000f8e00d8 */
[C---:B------:R-:W-:Y:S01]  /*181b0*/  IMAD.WIDE.U32 R6, R173.reuse, UR9, R214 ;  /* 0x00000009ad067c25 */ /* 0x040fe2000f8e00d6 */
[----:B------:R-:W-:Y:S03]  /*181c0*/  LEA R166, P1, R20, c[0x0][0x1f8], 0x1 ;  /* 0x00007e0014a67a11 */ /* 0x000fe600078208ff */
[----:B------:R-:W-:Y:S01]  /*181d0*/  IMAD R13, R0, UR9, R13 ;  /* 0x00000009000d7c24 */ /* 0x000fe2000f8e020d */
[----:B------:R-:W-:Y:S01]  /*181e0*/  LEA R164, P0, R6, c[0x0][0x1f8], 0x1 ;  /* 0x00007e0006a47a11 */ /* 0x000fe200078008ff */
[----:B------:R-:W-:Y:S04]  /*181f0*/  IMAD.WIDE.U32 R22, R173, UR9, R206 ;  /* 0x00000009ad167c25 */ /* 0x000fe8000f8e00ce */
[C---:B------:R-:W-:Y:S01]  /*18200*/  IMAD.IADD R4, R13.reuse, 0x1, R21 ;  /* 0x000000010d047824 */ /* 0x040fe200078e0215 */
[----:B------:R-:W-:Y:S01]  /*18210*/  LEA R30, P2, R22, c[0x0][0x1f8], 0x1 ;  /* 0x00007e00161e7a11 */ /* 0x000fe200078408ff */
[----:B------:R-:W-:Y:S02]  /*18220*/  IMAD.IADD R5, R13, 0x1, R7 ;  /* 0x000000010d057824 */ /* 0x000fe400078e0207 */
[----:B------:R-:W-:Y:S01]  /*18230*/  IMAD.U32 R14, RZ, RZ, UR10 ;  /* 0x0000000aff0e7e24 */ /* 0x000fe2000f8e00ff */
[----:B------:R-:W-:Y:S01]  /*18240*/  LEA.HI.X R167, R20, c[0x0][0x1fc], R4, 0x1, P1 ;  /* 0x00007f0014a77a11 */ /* 0x000fe200008f0c04 */
[----:B------:R-:W-:Y:S01]  /*18250*/  LDSM.16.M88.4 R32, [R198+0xc100] ;  /* 0x00c10000c620783b */ /* 0x000fe20000000200 */
[----:B------:R-:W-:Y:S01]  /*18260*/  LEA.HI.X R165, R6, c[0x0][0x1fc], R5, 0x1, P0 ;  /* 0x00007f0006a57a11 */ /* 0x000fe200000f0c05 */
[----:B------:R-:W-:Y:S02]  /*18270*/  IMAD.U32 R15, RZ, RZ, UR5 ;  /* 0x00000005ff0f7e24 */ /* 0x000fe4000f8e00ff */
[----:B------:R-:W-:Y:S01]  /*18280*/  IMAD.IADD R0, R23, 0x1, R13 ;  /* 0x0000000117007824 */ /* 0x000fe200078e020d */
[----:B------:R-:W1:Y:S01]  /*18290*/  LDSM.16.M88.4 R8, [R197+0x6100] ;  /* 0x00610000c508783b */ /* 0x000e620000000200 */
[----:B------:R-:W-:Y:S03]  /*182a0*/  IMAD.WIDE.U32 R14, R173, UR9, R14 ;  /* 0x00000009ad0e7c25 */ /* 0x000fe6000f8e000e */
[----:B------:R-:W-:Y:S01]  /*182b0*/  LEA.HI.X R31, R22, c[0x0][0x1fc], R0, 0x1, P2 ;  /* 0x00007f00161f7a11 */ /* 0x000fe200010f0c00 */
[----:B------:R-:W2:Y:S01]  /*182c0*/  LDSM.16.M88.4 R16, [R197+0x6900] ;  /* 0x00690000c510783b */ /* 0x000ea20000000200 */
[-C--:B------:R-:W-:Y:S01]  /*182d0*/  IADD3 R0, P2, R200, R14.reuse, RZ ;  /* 0x0000000ec8007210 */ /* 0x080fe20007f5e0ff */
[----:B------:R-:W-:Y:S01]  /*182e0*/  IMAD.IADD R13, R13, 0x1, R15 ;  /* 0x000000010d0d7824 */ /* 0x000fe200078e020f */
[-C--:B------:R-:W-:Y:S02]  /*182f0*/  IADD3 R20, P1, R216, R14.reuse, RZ ;  /* 0x0000000ed8147210 */ /* 0x080fe40007f3e0ff */
[----:B------:R-:W3:Y:S01]  /*18300*/  LDSM.16.M88.4 R24, [R197+0x7100] ;  /* 0x00710000c518783b */ /* 0x000ee20000000200 */
[----:B------:R-:W-:Y:S01]  /*18310*/  IADD3 R21, P0, R214, R14, RZ ;  /* 0x0000000ed6157210 */ /* 0x000fe20007f1e0ff */
[C---:B------:R-:W-:Y:S01]  /*18320*/  IMAD.X R23, R13.reuse, 0x1, R207, P2 ;  /* 0x000000010d177824 */ /* 0x040fe200010e06cf */
[----:B------:R-:W-:Y:S01]  /*18330*/  LEA R218, P2, R0, c[0x0][0x1f8], 0x1 ;  /* 0x00007e0000da7a11 */ /* 0x000fe200078408ff */
[C---:B------:R-:W-:Y:S01]  /*18340*/  IMAD.X R29, R13.reuse, 0x1, R217, P1 ;  /* 0x000000010d1d7824 */ /* 0x040fe200008e06d9 */
[----:B------:R-:W4:Y:S01]  /*18350*/  LDSM.16.M88.4 R132, [R197+0x7900] ;  /* 0x00790000c584783b */ /* 0x000f220000000200 */
[----:B------:R-:W-:Y:S01]  /*18360*/  LEA R170, P1, R20, c[0x0][0x1f8], 0x1 ;  /* 0x00007e0014aa7a11 */ /* 0x000fe200078208ff */
[----:B------:R-:W-:Y:S01]  /*18370*/  IMAD.X R22, R13, 0x1, R215, P0 ;  /* 0x000000010d167824 */ /* 0x000fe200000e06d7 */
[C---:B------:R-:W-:Y:S02]  /*18380*/  LEA R168, P0, R21.reuse, c[0x0][0x1f8], 0x1 ;  /* 0x00007e0015a87a11 */ /* 0x040fe400078008ff */
[----:B------:R-:W-:Y:S01]  /*18390*/  LDSM.16.M88.4 R136, [R194+0xc100] ;  /* 0x00c10000c288783b */ /* 0x000fe20000000200 */
[----:B------:R-:W-:Y:S02]  /*183a0*/  LEA.HI.X R219, R0, c[0x0][0x1fc], R23, 0x1, P2 ;  /* 0x00007f0000db7a11 */ /* 0x000fe400010f0c17 */
[----:B------:R-:W-:Y:S02]  /*183b0*/  LEA.HI.X R171, R20, c[0x0][0x1fc], R29, 0x1, P1 ;  /* 0x00007f0014ab7a11 */ /* 0x000fe400008f0c1d */
[----:B------:R-:W5:Y:S01]  /*183c0*/  LDSM.16.M88.4 R140, [R196] ;  /* 0x00000000c48c783b */ /* 0x000f620000000200 */
[----:B------:R-:W-:Y:S02]  /*183d0*/  LEA.HI.X R169, R21, c[0x0][0x1fc], R22, 0x1, P0 ;  /* 0x00007f0015a97a11 */ /* 0x000fe400000f0c16 */
[C---:B------:R-:W-:Y:S02]  /*183e0*/  ISETP.GT.AND P0, PT, R173.reuse, UR8, PT ;  /* 0x00000008ad007c0c */ /* 0x040fe4000bf04270 */
[----:B------:R-:W3:Y:S01]  /*183f0*/  LDSM.16.M88.4 R144, [R187] ;  /* 0x00000000bb90783b */ /* 0x000ee20000000200 */
[----:B------:R-:W-:Y:S02]  /*18400*/  PLOP3.LUT P1, PT, PT, PT, UP3, 0x80, 0x0 ;  /* 0x000000000000781c */ /* 0x000fe40003f2f038 */
[----:B------:R-:W-:Y:S02]  /*18410*/  PLOP3.LUT P2, PT, PT, PT, UP3, 0x80, 0x0 ;  /* 0x000000000000781c */ /* 0x000fe40003f4f038 */
[----:B------:R-:W4:Y:S01]  /*18420*/  LDSM.16.M88.4 R148, [R186] ;  /* 0x00000000ba94783b */ /* 0x000f220000000200 */
[C---:B-1----:R-:W-:Y:S04]  /*18430*/  HMMA.16816.F32 R4, R32.reuse, R8, RZ ;  /* 0x000000082004723c */ /* 0x042fe800000018ff */
[----:B------:R-:W1:Y:S01]  /*18440*/  LDSM.16.M88.4 R152, [R185] ;  /* 0x00000000b998783b */ /* 0x000e620000000200 */
[----:B------:R-:W-:Y:S04]  /*18450*/  @P0 IADD3 R0, R173, -0x1, RZ ;  /* 0xffffffffad000810 */ /* 0x000fe80007ffe0ff */
[----:B------:R-:W-:Y:S01]  /*18460*/  @!PT LDS RZ, [RZ] ;  /* 0x00000000fffff984 */ /* 0x000fe20000000800 */
[----:B------:R-:W-:Y:S01]  /*18470*/  @!PT LDS RZ, [RZ] ;  /* 0x00000000fffff984 */ /* 0x000fe20000000800 */
[----:B------:R-:W-:Y:S01]  /*18480*/  @!PT LDS RZ, [RZ] ;  /* 0x00000000fffff984 */ /* 0x000fe20000000800 */
[----:B------:R4:W-:Y:S01]  /*18490*/  LDGSTS.E.BYPASS.LTC128B.128 [R202+0x100], [R30.64], !P5 ;  /* 0x001000001eca7fae */ /* 0x0009e2000e901d5c */
[C---:B------:R-:W-:Y:S04]  /*184a0*/  HMMA.16816.F32 R8, R32.reuse, R10, RZ ;  /* 0x0000000a2008723c */ /* 0x040fe800000018ff */
[----:B------:R1:W-:Y:S04]  /*184b0*/  LDGSTS.E.BYPASS.LTC128B.128 [R202+0x2100], [R166.64], !P6 ;  /* 0x02100000a6ca7fae */ /* 0x0003e8000f101d5c */
[C---:B--2---:R-:W-:Y:S01]  /*184c0*/  HMMA.16816.F32 R12, R32.reuse, R16, RZ ;  /* 0x00000010200c723c */ /* 0x044fe200000018ff */
[----:B------:R1:W-:Y:S05]  /*184d0*/  LDGSTS.E.BYPASS.LTC128B.128 [R202+0x4100], [R164.64], !P3 ;  /* 0x04100000a4ca7fae */ /* 0x0003ea000d901d5c */
[----:B------:R2:W-:Y:S02]  /*184e0*/  LDGSTS.E.BYPASS.LTC128B.128 [R202+0x1100], [R218.64], !P5 ;  /* 0x01100000daca7fae */ /* 0x0005e4000e901d5c */
[C---:B------:R-:W-:Y:S03]  /*184f0*/  HMMA.16816.F32 R16, R32.reuse, R18, RZ ;  /* 0x000000122010723c */ /* 0x040fe600000018ff */
[----:B------:R1:W-:Y:S05]  /*18500*/  LDGSTS.E.BYPASS.LTC128B.128 [R202+0x3100], [R170.64], !P6 ;  /* 0x03100000aaca7fae */ /* 0x0003ea000f101d5c */
[C---:B---3--:R-:W-:Y:S01]  /*18510*/  HMMA.16816.F32 R20, R32.reuse, R24, RZ ;  /* 0x000000182014723c */ /* 0x048fe200000018ff */
[----:B------:R3:W-:Y:S05]  /*18520*/  LDGSTS.E.BYPASS.LTC128B.128 [R202+0x5100], [R168.64], !P3 ;  /* 0x05100000a8ca7fae */ /* 0x0007ea000d901d5c */
[----:B------:R-:W-:Y:S02]  /*18530*/  LDSM.16.M88.4 R156, [R193+0xc100] ;  /* 0x00c10000c19c783b */ /* 0x000fe40000000200 */
[C---:B------:R-:W-:Y:S03]  /*18540*/  HMMA.16816.F32 R24, R32.reuse, R26, RZ ;  /* 0x0000001a2018723c */ /* 0x040fe600000018ff */
[----:B------:R-:W0:Y:S05]  /*18550*/  LDGDEPBAR ;  /* 0x00000000000079af */ /* 0x000e2a0000000000 */
[C---:B----4-:R-:W-:Y:S01]  /*18560*/  HMMA.16816.F32 R28, R32.reuse, R132, RZ ;  /* 0x00000084201c723c */ /* 0x050fe200000018ff */
[----:B------:R-:W4:Y:S05]  /*18570*/  LDSM.16.M88.4 R160, [R192+0x6100] ;  /* 0x00610000c0a0783b */ /* 0x000f2a0000000200 */
[----:B-1----:R-:W-:Y:S02]  /*18580*/  LDSM.16.M88.4 R164, [R197+0x8100] ;  /* 0x00810000c5a4783b */ /* 0x002fe40000000200 */
[----:B------:R-:W-:Y:S03]  /*18590*/  HMMA.16816.F32 R32, R32, R134, RZ ;  /* 0x000000862020723c */ /* 0x000fe600000018ff */
[----:B------:R-:W1:Y:S05]  /*185a0*/  LDSM.16.M88.4 R132, [R192+0x6900] ;  /* 0x00690000c084783b */ /* 0x000e6a0000000200 */
[C---:B-----5:R-:W-:Y:S01]  /*185b0*/  HMMA.16816.F32 R4, R136.reuse, R140, R4 ;  /* 0x0000008c8804723c */ /* 0x060fe20000001804 */
[----:B---3--:R-:W-:Y:S07]  /*185c0*/  LDSM.16.M88.4 R168, [R192+0x8900] ;  /* 0x00890000c0a8783b */ /* 0x008fee0000000200 */
[C---:B------:R-:W-:Y:S01]  /*185d0*/  HMMA.16816.F32 R8, R136.reuse, R142, R8 ;  /* 0x0000008e8808723c */ /* 0x040fe20000001808 */
[----:B------:R-:W3:Y:S07]  /*185e0*/  LDSM.16.M88.4 R140, [R192+0x7100] ;  /* 0x00710000c08c783b */ /* 0x000eee0000000200 */
[C---:B------:R-:W-:Y:S08]  /*185f0*/  HMMA.16816.F32 R12, R136.reuse, R144, R12 ;  /* 0x00000090880c723c */ /* 0x040ff0000000180c */
[C---:B------:R-:W-:Y:S01]  /*18600*/  HMMA.16816.F32 R16, R136.reuse, R146, R16 ;  /* 0x000000928810723c */ /* 0x040fe20000001810 */
[----:B------:R-:W5:Y:S07]  /*18610*/  LDSM.16.M88.4 R144, [R192+0x7900] ;  /* 0x00790000c090783b */ /* 0x000f6e0000000200 */
[C---:B------:R-:W-:Y:S08]  /*18620*/  HMMA.16816.F32 R20, R136.reuse, R148, R20 ;  /* 0x000000948814723c */ /* 0x040ff00000001814 */
[C---:B------:R-:W-:Y:S01]  /*18630*/  HMMA.16816.F32 R24, R136.reuse, R150, R24 ;  /* 0x000000968818723c */ /* 0x040fe20000001818 */
[----:B------:R-:W-:Y:S07]  /*18640*/  LDSM.16.M88.4 R148, [R184] ;  /* 0x00000000b894783b */ /* 0x000fee0000000200 */
[C---:B------:R-:W-:Y:S08]  /*18650*/  HMMA.16816.F32 R28, R136.reuse, R152, R28 ;  /* 0x00000098881c723c */ /* 0x040ff0000000181c */
[----:B------:R-:W-:Y:S01]  /*18660*/  HMMA.16816.F32 R32, R136, R154, R32 ;  /* 0x0000009a8820723c */ /* 0x000fe20000001820 */
[----:B------:R-:W2:Y:S05]  /*18670*/  LDSM.16.M88.4 R136, [R191+0xc100] ;  /* 0x00c10000bf88783b */ /* 0x000eaa0000000200 */
[----:B------:R-:W2:Y:S02]  /*18680*/  LDSM.16.M88.4 R152, [R184+0x800] ;  /* 0x00080000b898783b */ /* 0x000ea40000000200 */
        /* <DEDUP_REMOVED lines=9> */
[C---:B-----5:R-:W-:Y:S08]  /*18720*/  HMMA.16816.F32 R28, R156.reuse, R144, R28 ;  /* 0x000000909c1c723c */ /* 0x060ff0000000181c */
[----:B------:R-:W-:Y:S01]  /*18730*/  HMMA.16816.F32 R32, R156, R146, R32 ;  /* 0x000000929c20723c */ /* 0x000fe20000001820 */
[----:B------:R-:W4:Y:S05]  /*18740*/  LDSM.16.M88.4 R144, [R197+0x8900] ;  /* 0x00890000c590783b */ /* 0x000f2a0000000200 */
[----:B------:R-:W-:Y:S02]  /*18750*/  LDSM.16.M88.4 R156, [R181] ;  /* 0x00000000b59c783b */ /* 0x000fe40000000200 */
[C---:B--2---:R-:W-:Y:S08]  /*18760*/  HMMA.16816.F32 R4, R136.reuse, R148, R4 ;  /* 0x000000948804723c */ /* 0x044ff00000001804 */
[C---:B------:R-:W-:Y:S01]  /*18770*/  HMMA.16816.F32 R8, R136.reuse, R150, R8 ;  /* 0x000000968808723c */ /* 0x040fe20000001808 */
[----:B------:R-:W2:Y:S07]  /*18780*/  LDSM.16.M88.4 R148, [R197+0x9100] ;  /* 0x00910000c594783b */ /* 0x000eae0000000200 */
[C---:B------:R-:W-:Y:S08]  /*18790*/  HMMA.16816.F32 R12, R136.reuse, R152, R12 ;  /* 0x00000098880c723c */ /* 0x040ff0000000180c */
[C---:B------:R-:W-:Y:S01]  /*187a0*/  HMMA.16816.F32 R16, R136.reuse, R154, R16 ;  /* 0x0000009a8810723c */ /* 0x040fe20000001810 */
[----:B------:R-:W-:Y:S07]  /*187b0*/  LDSM.16.M88.4 R152, [R182] ;  /* 0x00000000b698783b */ /* 0x000fee0000000200 */
[C---:B-1----:R-:W-:Y:S08]  /*187c0*/  HMMA.16816.F32 R20, R136.reuse, R132, R20 ;  /* 0x000000848814723c */ /* 0x042ff00000001814 */
[C---:B------:R-:W-:Y:S01]  /*187d0*/  HMMA.16816.F32 R24, R136.reuse, R134, R24 ;  /* 0x000000868818723c */ /* 0x040fe20000001818 */
[----:B------:R-:W1:Y:S07]  /*187e0*/  LDSM.16.M88.4 R132, [R197+0x9900] ;  /* 0x00990000c584783b */ /* 0x000e6e0000000200 */
[C---:B---3--:R-:W-:Y:S08]  /*187f0*/  HMMA.16816.F32 R28, R136.reuse, R140, R28 ;  /* 0x0000008c881c723c */ /* 0x048ff0000000181c */
[----:B------:R-:W-:Y:S01]  /*18800*/  HMMA.16816.F32 R32, R136, R142, R32 ;  /* 0x0000008e8820723c */ /* 0x000fe20000001820 */
[----:B------:R-:W-:Y:S05]  /*18810*/  LDSM.16.M88.4 R136, [R194+0x10100] ;  /* 0x01010000c288783b */ /* 0x000fea0000000200 */
[----:B------:R-:W3:Y:S02]  /*18820*/  LDSM.16.M88.4 R140, [R183] ;  /* 0x00000000b78c783b */ /* 0x000ee40000000200 */
[C---:B------:R-:W-:Y:S08]  /*18830*/  HMMA.16816.F32 R4, R160.reuse, R164, R4 ;  /* 0x000000a4a004723c */ /* 0x040ff00000001804 */
[C---:B------:R-:W-:Y:S01]  /*18840*/  HMMA.16816.F32 R8, R160.reuse, R166, R8 ;  /* 0x000000a6a008723c */ /* 0x040fe20000001808 */
[----:B------:R-:W-:Y:S07]  /*18850*/  LDSM.16.M88.4 R164, [R192+0x8100] ;  /* 0x00810000c0a4783b */ /* 0x000fee0000000200 */
[C---:B----4-:R-:W-:Y:S08]  /*18860*/  HMMA.16816.F32 R12, R160.reuse, R144, R12 ;  /* 0x00000090a00c723c */ /* 0x050ff0000000180c */
[C---:B------:R-:W-:Y:S01]  /*18870*/  HMMA.16816.F32 R16, R160.reuse, R146, R16 ;  /* 0x00000092a010723c */ /* 0x040fe20000001810 */
[----:B------:R-:W4:Y:S07]  /*18880*/  LDSM.16.M88.4 R144, [R180] ;  /* 0x00000000b490783b */ /* 0x000f2e0000000200 */
[C---:B--2---:R-:W-:Y:S08]  /*18890*/  HMMA.16816.F32 R20, R160.reuse, R148, R20 ;  /* 0x00000094a014723c */ /* 0x044ff00000001814 */
[C---:B------:R-:W-:Y:S01]  /*188a0*/  HMMA.16816.F32 R24, R160.reuse, R150, R24 ;  /* 0x00000096a018723c */ /* 0x040fe20000001818 */
[----:B------:R-:W2:Y:S07]  /*188b0*/  LDSM.16.M88.4 R148, [R193+0x10100] ;  /* 0x01010000c194783b */ /* 0x000eae0000000200 */
[C---:B-1----:R-:W-:Y:S08]  /*188c0*/  HMMA.16816.F32 R28, R160.reuse, R132, R28 ;  /* 0x00000084a01c723c */ /* 0x042ff0000000181c */
[----:B------:R-:W-:Y:S01]  /*188d0*/  HMMA.16816.F32 R32, R160, R134, R32 ;  /* 0x00000086a020723c */ /* 0x000fe20000001820 */
[----:B------:R-:W1:Y:S05]  /*188e0*/  LDSM.16.M88.4 R132, [R192+0x9100] ;  /* 0x00910000c084783b */ /* 0x000e6a0000000200 */
[----:B------:R-:W-:Y:S02]  /*188f0*/  LDSM.16.M88.4 R160, [R184+0x2000] ;  /* 0x00200000b8a0783b */ /* 0x000fe40000000200 */
[C---:B---3--:R-:W-:Y:S08]  /*18900*/  HMMA.16816.F32 R4, R136.reuse, R140, R4 ;  /* 0x0000008c8804723c */ /* 0x048ff00000001804 */
[C---:B------:R-:W-:Y:S01]  /*18910*/  HMMA.16816.F32 R8, R136.reuse, R142, R8 ;  /* 0x0000008e8808723c */ /* 0x040fe20000001808 */
[----:B------:R-:W3:Y:S07]  /*18920*/  LDSM.16.M88.4 R140, [R192+0x9900] ;  /* 0x00990000c08c783b */ /* 0x000eee0000000200 */
[C---:B------:R-:W-:Y:S08]  /*18930*/  HMMA.16816.F32 R12, R136.reuse, R152, R12 ;  /* 0x00000098880c723c */ /* 0x040ff0000000180c */
[C---:B------:R-:W-:Y:S01]  /*18940*/  HMMA.16816.F32 R16, R136.reuse, R154, R16 ;  /* 0x0000009a8810723c */ /* 0x040fe20000001810 */
[----:B------:R-:W5:Y:S07]  /*18950*/  LDSM.16.M88.4 R152, [R191+0x10100] ;  /* 0x01010000bf98783b */ /* 0x000f6e0000000200 */
[C---:B------:R-:W-:Y:S08]  /*18960*/  HMMA.16816.F32 R20, R136.reuse, R156, R20 ;  /* 0x0000009c8814723c */ /* 0x040ff00000001814 */
[C---:B------:R-:W-:Y:S01]  /*18970*/  HMMA.16816.F32 R24, R136.reuse, R158, R24 ;  /* 0x0000009e8818723c */ /* 0x040fe20000001818 */
[----:B------:R-:W-:Y:S07]  /*18980*/  LDSM.16.M88.4 R156, [R197+0xa900] ;  /* 0x00a90000c59c783b */ /* 0x000fee0000000200 */
[C---:B----4-:R-:W-:Y:S08]  /*18990*/  HMMA.16816.F32 R28, R136.reuse, R144, R28 ;  /* 0x00000090881c723c */ /* 0x050ff0000000181c */
[----:B------:R-:W-:Y:S01]  /*189a0*/  HMMA.16816.F32 R32, R136, R146, R32 ;  /* 0x000000928820723c */ /* 0x000fe20000001820 */
[----:B------:R-:W4:Y:S05]  /*189b0*/  LDSM.16.M88.4 R136, [R184+0x2800] ;  /* 0x00280000b888783b */ /* 0x000f2a0000000200 */
[----:B------:R-:W3:Y:S02]  /*189c0*/  LDSM.16.M88.4 R144, [R184+0x3000] ;  /* 0x00300000b890783b */ /* 0x000ee40000000200 */
[C---:B--2---:R-:W-:Y:S08]  /*189d0*/  HMMA.16816.F32 R4, R148.reuse, R164, R4 ;  /* 0x000000a49404723c */ /* 0x044ff00000001804 */
[C---:B------:R-:W-:Y:S01]  /*189e0*/  HMMA.16816.F32 R8, R148.reuse, R166, R8 ;  /* 0x000000a69408723c */ /* 0x040fe20000001808 */
[----:B------:R-:W-:Y:S07]  /*189f0*/  LDSM.16.M88.4 R164, [R184+0x4000] ;  /* 0x00400000b8a4783b */ /* 0x000fee0000000200 */
[C---:B------:R-:W-:Y:S08]  /*18a00*/  HMMA.16816.F32 R12, R148.reuse, R168, R12 ;  /* 0x000000a8940c723c */ /* 0x040ff0000000180c */
[C---:B------:R-:W-:Y:S08]  /*18a10*/  HMMA.16816.F32 R16, R148.reuse, R170, R16 ;  /* 0x000000aa9410723c */ /* 0x040ff00000001810 */
[C---:B-1----:R-:W-:Y:S08]  /*18a20*/  HMMA.16816.F32 R20, R148.reuse, R132, R20 ;  /* 0x000000849414723c */ /* 0x042ff00000001814 */
[C---:B------:R-:W-:Y:S01]  /*18a30*/  HMMA.16816.F32 R24, R148.reuse, R134, R24 ;  /* 0x000000869418723c */ /* 0x040fe20000001818 */
[----:B------:R-:W1:Y:S07]  /*18a40*/  LDSM.16.M88.4 R132, [R184+0x3800] ;  /* 0x00380000b884783b */ /* 0x000e6e0000000200 */
[C---:B---3--:R-:W-:Y:S08]  /*18a50*/  HMMA.16816.F32 R28, R148.reuse, R140, R28 ;  /* 0x0000008c941c723c */ /* 0x048ff0000000181c */
[----:B------:R-:W-:Y:S01]  /*18a60*/  HMMA.16816.F32 R32, R148, R142, R32 ;  /* 0x0000008e9420723c */ /* 0x000fe20000001820 */
[----:B------:R-:W-:Y:S05]  /*18a70*/  LDSM.16.M88.4 R140, [R198+0x14100] ;  /* 0x01410000c68c783b */ /* 0x000fea0000000200 */
[----:B------:R-:W2:Y:S02]  /*18a80*/  LDSM.16.M88.4 R148, [R197+0xa100] ;  /* 0x00a10000c594783b */ /* 0x000ea40000000200 */
[C---:B-----5:R-:W-:Y:S08]  /*18a90*/  HMMA.16816.F32 R4, R152.reuse, R160, R4 ;  /* 0x000000a09804723c */ /* 0x060ff00000001804 */
[C---:B------:R-:W-:Y:S01]  /*18aa0*/  HMMA.16816.F32 R8, R152.reuse, R162, R8 ;  /* 0x000000a29808723c */ /* 0x040fe20000001808 */
[----:B------:R-:W-:Y:S07]  /*18ab0*/  LDSM.16.M88.4 R160, [R197+0xb900] ;  /* 0x00b90000c5a0783b */ /* 0x000fee0000000200 */
[C---:B----4-:R-:W-:Y:S08]  /*18ac0*/  HMMA.16816.F32 R12, R152.reuse, R136, R12 ;  /* 0x00000088980c723c */ /* 0x050ff0000000180c */
[C---:B------:R-:W-:Y:S01]  /*18ad0*/  HMMA.16816.F32 R16, R152.reuse, R138, R16 ;  /* 0x0000008a9810723c */ /* 0x040fe20000001810 */
[----:B------:R-:W3:Y:S07]  /*18ae0*/  LDSM.16.M88.4 R136, [R197+0xb100] ;  /* 0x00b10000c588783b */ /* 0x000eee0000000200 */
[C---:B------:R-:W-:Y:S08]  /*18af0*/  HMMA.16816.F32 R20, R152.reuse, R144, R20 ;  /* 0x000000909814723c */ /* 0x040ff00000001814 */
[C---:B------:R-:W-:Y:S01]  /*18b00*/  HMMA.16816.F32 R24, R152.reuse, R146, R24 ;  /* 0x000000929818723c */ /* 0x040fe20000001818 */
[----:B------:R-:W-:Y:S07]  /*18b10*/  LDSM.16.M88.4 R144, [R179] ;  /* 0x00000000b390783b */ /* 0x000fee0000000200 */
[C---:B-1----:R-:W-:Y:S08]  /*18b20*/  HMMA.16816.F32 R28, R152.reuse, R132, R28 ;  /* 0x00000084981c723c */ /* 0x042ff0000000181c */
[----:B------:R-:W-:Y:S01]  /*18b30*/  HMMA.16816.F32 R32, R152, R134, R32 ;  /* 0x000000869820723c */ /* 0x000fe20000001820 */
[----:B------:R-:W1:Y:S05]  /*18b40*/  LDSM.16.M88.4 R132, [R194+0x14100] ;  /* 0x01410000c284783b */ /* 0x000e6a0000000200 */
[----:B------:R-:W4:Y:S02]  /*18b50*/  LDSM.16.M88.4 R152, [R178] ;  /* 0x00000000b298783b */ /* 0x000f240000000200 */
[C---:B--2---:R-:W-:Y:S08]  /*18b60*/  HMMA.16816.F32 R4, R140.reuse, R148, R4 ;  /* 0x000000948c04723c */ /* 0x044ff00000001804 */
[C---:B------:R-:W-:Y:S01]  /*18b70*/  HMMA.16816.F32 R8, R140.reuse, R150, R8 ;  /* 0x000000968c08723c */ /* 0x040fe20000001808 */
[----:B------:R-:W-:Y:S07]  /*18b80*/  LDSM.16.M88.4 R148, [R176] ;  /* 0x00000000b094783b */ /* 0x000fee0000000200 */
[C---:B------:R-:W-:Y:S08]  /*18b90*/  HMMA.16816.F32 R12, R140.reuse, R156, R12 ;  /* 0x0000009c8c0c723c */ /* 0x040ff0000000180c */
[C---:B------:R-:W-:Y:S01]  /*18ba0*/  HMMA.16816.F32 R16, R140.reuse, R158, R16 ;  /* 0x0000009e8c10723c */ /* 0x040fe20000001810 */
[----:B------:R-:W-:Y:S07]  /*18bb0*/  LDSM.16.M88.4 R156, [R192+0xa100] ;  /* 0x00a10000c09c783b */ /* 0x000fee0000000200 */
[C---:B---3--:R-:W-:Y:S08]  /*18bc0*/  HMMA.16816.F32 R20, R140.reuse, R136, R20 ;  /* 0x000000888c14723c */ /* 0x048ff00000001814 */
[C---:B------:R-:W-:Y:S01]  /*18bd0*/  HMMA.16816.F32 R24, R140.reuse, R138, R24 ;  /* 0x0000008a8c18723c */ /* 0x040fe20000001818 */
[----:B------:R-:W2:Y:S07]  /*18be0*/  LDSM.16.M88.4 R136, [R177] ;  /* 0x00000000b188783b */ /* 0x000eae0000000200 */
[C---:B------:R-:W-:Y:S08]  /*18bf0*/  HMMA.16816.F32 R28, R140.reuse, R160, R28 ;  /* 0x000000a08c1c723c */ /* 0x040ff0000000181c */
[----:B------:R-:W-:Y:S01]  /*18c00*/  HMMA.16816.F32 R32, R140, R162, R32 ;  /* 0x000000a28c20723c */ /* 0x000fe20000001820 */
[----:B------:R-:W3:Y:S05]  /*18c10*/  LDSM.16.M88.4 R140, [R193+0x14100] ;  /* 0x01410000c18c783b */ /* 0x000eea0000000200 */
[----:B------:R-:W-:Y:S02]  /*18c20*/  LDSM.16.M88.4 R160, [R192+0xb100] ;  /* 0x00b10000c0a0783b */ /* 0x000fe40000000200 */
[C---:B-1----:R-:W-:Y:S08]  /*18c30*/  HMMA.16816.F32 R4, R132.reuse, R144, R4 ;  /* 0x000000908404723c */ /* 0x042ff00000001804 */
[C---:B------:R-:W-:Y:S01]  /*18c40*/  HMMA.16816.F32 R8, R132.reuse, R146, R8 ;  /* 0x000000928408723c */ /* 0x040fe20000001808 */
[----:B------:R-:W1:Y:S07]  /*18c50*/  LDSM.16.M88.4 R144, [R192+0xa900] ;  /* 0x00a90000c090783b */ /* 0x000e6e0000000200 */
[C---:B----4-:R-:W-:Y:S08]  /*18c60*/  HMMA.16816.F32 R12, R132.reuse, R152, R12 ;  /* 0x00000098840c723c */ /* 0x050ff0000000180c */
[C---:B------:R-:W-:Y:S01]  /*18c70*/  HMMA.16816.F32 R16, R132.reuse, R154, R16 ;  /* 0x0000009a8410723c */ /* 0x040fe20000001810 */
[----:B------:R-:W4:Y:S07]  /*18c80*/  LDSM.16.M88.4 R152, [R192+0xb900] ;  /* 0x00b90000c098783b */ /* 0x000f2e0000000200 */
[C---:B--2---:R-:W-:Y:S08]  /*18c90*/  HMMA.16816.F32 R20, R132.reuse, R136, R20 ;  /* 0x000000888414723c */ /* 0x044ff00000001814 */
[C---:B------:R-:W-:Y:S01]  /*18ca0*/  HMMA.16816.F32 R24, R132.reuse, R138, R24 ;  /* 0x0000008a8418723c */ /* 0x040fe20000001818 */
[----:B------:R-:W2:Y:S07]  /*18cb0*/  LDSM.16.M88.4 R136, [R191+0x14100] ;  /* 0x01410000bf88783b */ /* 0x000eae0000000200 */
[C---:B------:R-:W-:Y:S07]  /*18cc0*/  HMMA.16816.F32 R28, R132.reuse, R148, R28 ;  /* 0x00000094841c723c */ /* 0x040fee000000181c */
[C---:B------:R-:W-:Y:S01]  /*18cd0*/  @P0 IMAD.WIDE.U32 R148, R0.reuse, c[0x0][0x1e0], RZ ;  /* 0x0000780000940a25 */ /* 0x040fe200078e00ff */
[----:B------:R-:W-:Y:S01]  /*18ce0*/  HMMA.16816.F32 R32, R132, R150, R32 ;  /* 0x000000968420723c */ /* 0x000fe20000001820 */
[----:B------:R-:W5:Y:S07]  /*18cf0*/  LDSM.16.M88.4 R132, [R184+0x4800] ;  /* 0x00480000b884783b */ /* 0x000f6e0000000200 */
[C---:B---3--:R-:W-:Y:S08]  /*18d00*/  HMMA.16816.F32 R4, R140.reuse, R156, R4 ;  /* 0x0000009c8c04723c */ /* 0x048ff00000001804 */
[C---:B------:R-:W-:Y:S08]  /*18d10*/  HMMA.16816.F32 R8, R140.reuse, R158, R8 ;  /* 0x0000009e8c08723c */ /* 0x040ff00000001808 */
[C---:B-1----:R-:W-:Y:S07]  /*18d20*/  HMMA.16816.F32 R12, R140.reuse, R144, R12 ;  /* 0x000000908c0c723c */ /* 0x042fee000000180c */
[----:B------:R-:W-:Y:S01]  /*18d30*/  @P0 SHF.R.S32.HI R145, RZ, 0x1f, R0 ;  /* 0x0000001fff910819 */ /* 0x000fe20000011400 */
[C---:B------:R-:W-:Y:S04]  /*18d40*/  HMMA.16816.F32 R16, R140.reuse, R146, R16 ;  /* 0x000000928c10723c */ /* 0x040fe80000001810 */
[----:B------:R-:W-:Y:S04]  /*18d50*/  @P0 IMAD R145, R145, c[0x0][0x1e0], RZ ;  /* 0x0000780091910a24 */ /* 0x000fe800078e02ff */
[C---:B------:R-:W-:Y:S04]  /*18d60*/  HMMA.16816.F32 R20, R140.reuse, R160, R20 ;  /* 0x000000a08c14723c */ /* 0x040fe80000001814 */
[----:B------:R-:W-:Y:S02]  /*18d70*/  @P0 IMAD R145, R0, c[0x0][0x1e4], R145 ;  /* 0x0000790000910a24 */ /* 0x000fe400078e0291 */
[----:B------:R-:W-:Y:S02]  /*18d80*/  IMAD.MOV.U32 R0, RZ, RZ, R203 ;  /* 0x000000ffff007224 */ /* 0x000fe400078e00cb */
[C---:B------:R-:W-:Y:S04]  /*18d90*/  HMMA.16816.F32 R24, R140.reuse, R162, R24 ;  /* 0x000000a28c18723c */ /* 0x040fe80000001818 */
[----:B------:R-:W-:Y:S02]  /*18da0*/  @P0 IMAD.IADD R145, R149, 0x1, R145 ;  /* 0x0000000195910824 */ /* 0x000fe400078e0291 */
[C---:B------:R-:W-:Y:S02]  /*18db0*/  @P0 IMAD.SHL.U32 R149, R148.reuse, 0x40, RZ ;  /* 0x0000004094950824 */ /* 0x040fe400078e00ff */
[C---:B----4-:R-:W-:Y:S04]  /*18dc0*/  HMMA.16816.F32 R28, R140.reuse, R152, R28 ;  /* 0x000000988c1c723c */ /* 0x050fe8000000181c */
[----:B------:R-:W-:Y:S02]  /*18dd0*/  @P0 IADD3 R144, P3, R149, R204, RZ ;  /* 0x000000cc95900210 */ /* 0x000fe40007f7e0ff */
[----:B------:R-:W-:Y:S02]  /*18de0*/  @P0 SHF.L.U64.HI R148, R148, 0x6, R145 ;  /* 0x0000000694940819 */ /* 0x000fe40000010291 */
[----:B------:R-:W-:Y:S01]  /*18df0*/  HMMA.16816.F32 R32, R140, R154, R32 ;  /* 0x0000009a8c20723c */ /* 0x000fe20000001820 */
[----:B------:R-:W1:Y:S03]  /*18e00*/  LDSM.16.M88.4 R140, [R184+0x5000] ;  /* 0x00500000b88c783b */ /* 0x000e660000000200 */
[----:B------:R-:W-:Y:S04]  /*18e10*/  @P0 IMAD.X R145, R148, 0x1, R211, P3 ;  /* 0x0000000194910824 */ /* 0x000fe800018e06d3 */
[C---:B--2---:R-:W-:Y:S08]  /*18e20*/  HMMA.16816.F32 R4, R136.reuse, R164, R4 ;  /* 0x000000a48804723c */ /* 0x044ff00000001804 */
[C---:B------:R-:W-:Y:S08]  /*18e30*/  HMMA.16816.F32 R8, R136.reuse, R166, R8 ;  /* 0x000000a68808723c */ /* 0x040ff00000001808 */
[C---:B-----5:R-:W-:Y:S07]  /*18e40*/  HMMA.16816.F32 R12, R136.reuse, R132, R12 ;  /* 0x00000084880c723c */ /* 0x060fee000000180c */
[----:B------:R-:W-:Y:S01]  /*18e50*/  @P1 IMAD.HI.U32 R133, R203, c[0x0][0x2c8], RZ ;  /* 0x0000b200cb851a27 */ /* 0x000fe200078e00ff */
[C---:B------:R-:W-:Y:S01]  /*18e60*/  @P0 LEA R132, P1, R144.reuse, c[0x0][0x1c8], 0x1 ;  /* 0x0000720090840a11 */ /* 0x040fe200078208ff */
[C---:B------:R-:W-:Y:S03]  /*18e70*/  HMMA.16816.F32 R16, R136.reuse, R134, R16 ;  /* 0x000000868810723c */ /* 0x040fe60000001810 */
[----:B------:R-:W-:Y:S02]  /*18e80*/  @P2 SHF.R.U32.HI R0, RZ, c[0x0][0x2cc], R133 ;  /* 0x0000b300ff002a19 */ /* 0x000fe40000011685 */
[----:B------:R-:W-:Y:S02]  /*18e90*/  @P0 LEA.HI.X R133, R144, c[0x0][0x1cc], R145, 0x1, P1 ;  /* 0x0000730090850a11 */ /* 0x000fe400008f0c91 */
[----:B------:R-:W2:Y:S01]  /*18ea0*/  LDSM.16.M88.4 R144, [R184+0x5800] ;  /* 0x00580000b890783b */ /* 0x000ea20000000200 */
[C---:B------:R-:W-:Y:S01]  /*18eb0*/  @P0 IADD3 R150, P2, R149.reuse, R174, RZ ;  /* 0x000000ae95960210 */ /* 0x040fe20007f5e0ff */
[----:B------:R-:W-:Y:S04]  /*18ec0*/  DEPBAR.LE SB0, 0x0 ;  /* 0x000080000000791a */ /* 0x000fe80000000000 */
[----:B------:R-:W-:Y:S01]  /*18ed0*/  BAR.SYNC.DEFER_BLOCKING 0x0 ;  /* 0x0000000000007b1d */ /* 0x000fe20000010000 */
[C---:B------:R-:W-:Y:S01]  /*18ee0*/  @P0 IADD3 R134, P1, R149.reuse, R172, RZ ;  /* 0x000000ac95860210 */ /* 0x040fe20007f3e0ff */
[C---:B------:R-:W-:Y:S01]  /*18ef0*/  @P0 IMAD.X R135, R148.reuse, 0x1, R213, P2 ;  /* 0x0000000194870824 */ /* 0x040fe200010e06d5 */
[----:B------:R-:W-:Y:S01]  /*18f00*/  @P0 IADD3 R149, P3, R149, UR6, RZ ;  /* 0x0000000695950c10 */ /* 0x000fe2000ff7e0ff */
[C---:B-1----:R-:W-:Y:S05]  /*18f10*/  HMMA.16816.F32 R20, R136.reuse, R140, R20 ;  /* 0x0000008c8814723c */ /* 0x042fea0000001814 */
[----:B------:R-:W-:Y:S01]  /*18f20*/  @P0 IMAD.X R151, R148, 0x1, R175, P1 ;  /* 0x0000000194970824 */ /* 0x000fe200008e06af */
[----:B------:R-:W-:Y:S02]  /*18f30*/  @P0 LEA R154, P2, R150, c[0x0][0x1c8], 0x1 ;  /* 0x00007200969a0a11 */ /* 0x000fe400078408ff */
[----:B------:R-:W-:Y:S01]  /*18f40*/  @P0 LEA R152, P1, R134, c[0x0][0x1c8], 0x1 ;  /* 0x0000720086980a11 */ /* 0x000fe200078208ff */
[C---:B------:R-:W-:Y:S03]  /*18f50*/  HMMA.16816.F32 R24, R136.reuse, R142, R24 ;  /* 0x0000008e8818723c */ /* 0x040fe60000001818 */
[----:B------:R-:W-:Y:S02]  /*18f60*/  @P0 LEA.HI.X R155, R150, c[0x0][0x1cc], R135, 0x1, P2 ;  /* 0x00007300969b0a11 */ /* 0x000fe400010f0c87 */
[----:B------:R-:W-:Y:S02]  /*18f70*/  @P0 LEA.HI.X R153, R134, c[0x0][0x1cc], R151, 0x1, P1 ;  /* 0x0000730086990a11 */ /* 0x000fe400008f0c97 */
[C---:B------:R-:W-:Y:S02]  /*18f80*/  @P0 IADD3 R134, P2, R149.reuse, R204, RZ ;  /* 0x000000cc95860210 */ /* 0x040fe40007f5e0ff */
[C---:B------:R-:W-:Y:S01]  /*18f90*/  @P0 IADD3 R135, P1, R149.reuse, R174, RZ ;  /* 0x000000ae95870210 */ /* 0x040fe20007f3e0ff */
[----:B------:R-:W-:Y:S01]  /*18fa0*/  @!PT LDS RZ, [RZ] ;  /* 0x00000000fffff984 */ /* 0x000fe20000000800 */
[----:B------:R-:W-:Y:S01]  /*18fb0*/  @!PT LDS RZ, [RZ] ;  /* 0x00000000fffff984 */ /* 0x000fe20000000800 */
[----:B------:R-:W-:Y:S01]  /*18fc0*/  @!PT LDS RZ, [RZ] ;  /* 0x00000000fffff984 */ /* 0x000fe20000000800 */
[----:B------:R1:W-:Y:S02]  /*18fd0*/  @P0 LDGSTS.E.BYPASS.LTC128B.128 [R202+0x6100], [R132.64], !P5 ;  /* 0x0610000084ca0fae */ /* 0x0003e4000e901d5c */
[----:B------:R-:W-:Y:S02]  /*18fe0*/  @P0 IADD3.X R148, R148, UR7, RZ, P3, !PT ;  /* 0x0000000794940c10 */ /* 0x000fe40009ffe4ff */
[----:B------:R-:W-:Y:S01]  /*18ff0*/  @P0 IADD3 R149, P3, R149, R172, RZ ;  /* 0x000000ac95950210 */ /* 0x000fe20007f7e0ff */
[----:B------:R3:W-:Y:S02]  /*19000*/  @P0 LDGSTS.E.BYPASS.LTC128B.128 [R202+0x8100], [R154.64], !P6 ;  /* 0x081000009aca0fae */ /* 0x0007e4000f101d5c */
[----:B------:R-:W-:Y:S01]  /*19010*/  @P0 IMAD.X R141, R148, 0x1, R211, P2 ;  /* 0x00000001948d0824 */ /* 0x000fe200010e06d3 */
[----:B------:R-:W-:Y:S01]  /*19020*/  @P0 LEA R156, P4, R134, c[0x0][0x1c8], 0x1 ;  /* 0x00007200869c0a11 */ /* 0x000fe200078808ff */
[C---:B------:R-:W-:Y:S01]  /*19030*/  @P0 IMAD.X R140, R148.reuse, 0x1, R213, P1 ;  /* 0x00000001948c0824 */ /* 0x040fe200008e06d5 */
[----:B------:R-:W-:Y:S01]  /*19040*/  @P0 LEA R150, P2, R135, c[0x0][0x1c8], 0x1 ;  /* 0x0000720087960a11 */ /* 0x000fe200078408ff */
[----:B------:R-:W-:Y:S01]  /*19050*/  @P0 IMAD.X R148, R148, 0x1, R175, P3 ;  /* 0x0000000194940824 */ /* 0x000fe200018e06af */
[----:B------:R-:W-:Y:S01]  /*19060*/  ISETP.NE.AND P3, PT, R199, RZ, PT ;  /* 0x000000ffc700720c */ /* 0x000fe20003f65270 */
[C---:B--2---:R-:W-:Y:S03]  /*19070*/  HMMA.16816.F32 R28, R136.reuse, R144, R28 ;  /* 0x00000090881c723c */ /* 0x044fe6000000181c */
[----:B------:R-:W-:Y:S02]  /*19080*/  @P0 LEA.HI.X R157, R134, c[0x0][0x1cc], R141, 0x1, P4 ;  /* 0x00007300869d0a11 */ /* 0x000fe400020f0c8d */
[----:B------:R-:W2:Y:S01]  /*19090*/  SHFL.IDX PT, R134, R0, RZ, 0x1c1f ;  /* 0x001c1fff00867589 */ /* 0x000ea200000e0000 */
[----:B------:R-:W-:Y:S01]  /*190a0*/  @P0 LEA.HI.X R151, R135, c[0x0][0x1cc], R140, 0x1, P2 ;  /* 0x0000730087970a11 */ /* 0x000fe200010f0c8c */
[----:B------:R-:W-:Y:S01]  /*190b0*/  IMAD.SHL.U32 R135, R173, 0x40, RZ ;  /* 0x00000040ad877824 */ /* 0x000fe200078e00ff */
[C---:B------:R-:W-:Y:S01]  /*190c0*/  @P0 LEA R158, P1, R149.reuse, c[0x0][0x1c8], 0x1 ;  /* 0x00007200959e0a11 */ /* 0x040fe200078208ff */
[----:B------:R-:W-:Y:S03]  /*190d0*/  HMMA.16816.F32 R32, R136, R146, R32 ;  /* 0x000000928820723c */ /* 0x000fe60000001820 */
[----:B------:R3:W-:Y:S01]  /*190e0*/  @P0 LDGSTS.E.BYPASS.LTC128B.128 [R202+0xa100], [R152.64], !P3 ;  /* 0x0a10000098ca0fae */ /* 0x0007e2000d901d5c */
[----:B------:R-:W-:Y:S01]  /*190f0*/  @P0 LEA.HI.X R159, R149, c[0x0][0x1cc], R148, 0x1, P1 ;  /* 0x00007300959f0a11 */ /* 0x000fe200008f0c94 */
[----:B-1----:R-:W-:Y:S01]  /*19100*/  IMAD.U32 R133, RZ, RZ, UR23 ;  /* 0x00000017ff857e24 */ /* 0x002fe2000f8e00ff */
[----:B------:R-:W-:Y:S02]  /*19110*/  IADD3 R132, -R208, 0x1, -R135 ;  /* 0x00000001d0847810 */ /* 0x000fe40007ffe987 */
[----:B------:R3:W-:Y:S04]  /*19120*/  @P0 LDGSTS.E.BYPASS.LTC128B.128 [R202+0x7100], [R156.64], !P5 ;  /* 0x071000009cca0fae */ /* 0x0007e8000e901d5c */
[----:B------:R-:W-:Y:S01]  /*19130*/  IADD3 R133, -R133, UR12, R132 ;  /* 0x0000000c85857c10 */ /* 0x000fe2000fffe184 */
[----:B------:R3:W-:Y:S03]  /*19140*/  @P0 LDGSTS.E.BYPASS.LTC128B.128 [R202+0x9100], [R150.64], !P6 ;  /* 0x0910000096ca0fae */ /* 0x0007e6000f101d5c */
[C---:B------:R-:W-:Y:S02]  /*19150*/  IADD3 R137, R133.reuse, c[0x0][0x328], RZ ;  /* 0x0000ca0085897a10 */ /* 0x040fe40007ffe0ff */
[----:B------:R3:W-:Y:S01]  /*19160*/  @P0 LDGSTS.E.BYPASS.LTC128B.128 [R202+0xb100], [R158.64], !P3 ;  /* 0x0b1000009eca0fae */ /* 0x0007e2000d901d5c */
[----:B------:R-:W-:Y:S02]  /*19170*/  PLOP3.LUT P0, PT, PT, PT, UP2, 0x40, 0x0 ;  /* 0x000000000000781c */ /* 0x000fe40003f0e828 */
[----:B------:R-:W-:Y:S01]  /*19180*/  IADD3 R133, R133, UR4, RZ ;  /* 0x0000000485857c10 */ /* 0x000fe2000fffe0ff */
[--C-:B--2---:R-:W-:Y:S01]  /*19190*/  IMAD.IADD R141, R137, 0x1, R134.reuse ;  /* 0x00000001898d7824 */ /* 0x104fe200078e0286 */
[----:B------:R-:W0:Y:S03]  /*191a0*/  LDGDEPBAR ;  /* 0x00000000000079af */ /* 0x000e260000000000 */
[----:B------:R-:W-:Y:S06]  /*191b0*/  IMAD.IADD R139, R133, 0x1, R134 ;  /* 0x00000001858b7824 */ /* 0x000fec00078e0286 */
        /* <DEDUP_REMOVED lines=15> */
.L_x_1697:
[----:B------:R-:W-:Y:S04]  /*192b0*/  MOV R132, c[0x0][0x32c] ;  /* 0x0000cb0000847a02 */ /* 0x000fe80000000f00 */
[----:B------:R-:W-:Y:S11]  /*192c0*/  ISETP.NE.AND P0, PT, R132, 0x1, PT ;  /* 0x000000018400780c */ /* 0x000ff60003f05270 */
[----:B------:R-:W-:Y:S02]  /*192d0*/  @!UPT UIADD3 URZ, URZ, URZ, URZ ;  /* 0x0000003f3f3ff290 */ /* 0x000fe4000fffe03f */
[----:B------:R-:W-:Y:S05]  /*192e0*/  @P0 IMAD.HI.U32 R132, R134, c[0x0][0x330], RZ ;  /* 0x0000cc0086840a27 */ /* 0x000fea00078e00ff */
[----:B------:R-:W-:Y:S02]  /*192f0*/  @P0 SHF.R.U32.HI R134, RZ, c[0x0][0x334], R132 ;  /* 0x0000cd00ff860a19 */ /* 0x000fe40000011684 */
.L_x_1698:
[----:B------:R-:W-:Y:S05]  /*19300*/  BSYNC B0 ;  /* 0x0000000000007941 */ /* 0x000fea0003800000 */
.L_x_1696:
[----:B------:R-:W-:Y:S04]  /*19310*/  IMAD R143, R134, c[0x0][0x32c], -R135 ;  /* 0x0000cb00868f7a24 */ /* 0x000fe800078e0a87 */
[----:B------:R-:W-:Y:S05]  /*19320*/  IMAD.IADD R134, R143, 0x1, -R208 ;  /* 0x000000018f867824 */ /* 0x000fea00078e0ad0 */
[----:B------:R-:W-:Y:S02]  /*19330*/  IADD3 R132, R134, c[0x0][0x32c], RZ ;  /* 0x0000cb0086847a10 */ /* 0x000fe40007ffe0ff */
[----:B------:R-:W-:Y:S02]  /*19340*/  IMNMX R139, R139, R134, !PT ;  /* 0x000000868b8b7217 */ /* 0x000fe40007800200 */
[----:B------:R-:W-:Y:S02]  /*19350*/  IMNMX R141, R141, R132, PT ;  /* 0x000000848d8d7217 */ /* 0x000fe40003800200 */
.L_x_1695:
[----:B------:R-:W-:Y:S04]  /*19360*/  ISETP.GT.AND P1, PT, R173, -0x1, PT ;  /* 0xffffffffad00780c */ /* 0x000fe80003f24270 */
[C---:B------:R-:W-:Y:S02]  /*19370*/  ISETP.GT.AND P0, PT, R139.reuse, RZ, P1 ;  /* 0x000000ff8b00720c */ /* 0x040fe40000f04270 */
[----:B------:R-:W-:Y:S02]  /*19380*/  ISETP.GT.AND P2, PT, R139, 0x8, P1 ;  /* 0x000000088b00780c */ /* 0x000fe40000f44270 */
[----:B------:R-:W-:Y:S02]  /*19390*/  ISETP.LT.OR P0, PT, R141, 0x1, P0 ;  /* 0x000000018d00780c */ /* 0x000fe40000701670 */
        /* <DEDUP_REMOVED lines=10> */
[----:B---3--:R-:W-:Y:S02]  /*19440*/  FSEL R150, R5, -INF , !P3 ;  /* 0xff80000005967808 */ /* 0x008fe40005800000 */
        /* <DEDUP_REMOVED lines=53> */
.L_x_1701:
[----:B------:R-:W-:Y:S04]  /*197a0*/  MOV R5, c[0x0][0x32c] ;  /* 0x0000cb0000057a02 */ /* 0x000fe80000000f00 */
[----:B------:R-:W-:Y:S11]  /*197b0*/  ISETP.NE.AND P0, PT, R5, 0x1, PT ;  /* 0x000000010500780c */ /* 0x000ff60003f05270 */
[----:B------:R-:W-:Y:S02]  /*197c0*/  @!UPT UIADD3 URZ, URZ, URZ, URZ ;  /* 0x0000003f3f3ff290 */ /* 0x000fe4000fffe03f */
[----:B------:R-:W-:Y:S05]  /*197d0*/  @P0 IMAD.HI.U32 R5, R12, c[0x0][0x330], RZ ;  /* 0x0000cc000c050a27 */ /* 0x000fea00078e00ff */
[----:B------:R-:W-:Y:S02]  /*197e0*/  @P0 SHF.R.U32.HI R12, RZ, c[0x0][0x334], R5 ;  /* 0x0000cd00ff0c0a19 */ /* 0x000fe40000011605 */
.L_x_1702:
[----:B------:R-:W-:Y:S05]  /*197f0*/  BSYNC B0 ;  /* 0x0000000000007941 */ /* 0x000fea0003800000 */
.L_x_1700:
[----:B------:R-:W-:Y:S04]  /*19800*/  IMAD R135, R12, c[0x0][0x32c], -R135 ;  /* 0x0000cb000c877a24 */ /* 0x000fe800078e0a87 */
[----:B------:R-:W-:Y:S05]  /*19810*/  IMAD.IADD R135, R135, 0x1, -R208 ;  /* 0x0000000187877824 */ /* 0x000fea00078e0ad0 */
[----:B------:R-:W-:Y:S02]  /*19820*/  IADD3 R5, R135, c[0x0][0x32c], RZ ;  /* 0x0000cb0087057a10 */ /* 0x000fe40007ffe0ff */
[----:B------:R-:W-:Y:S02]  /*19830*/  IMNMX R4, R4, R135, !PT ;  /* 0x0000008704047217 */ /* 0x000fe40007800200 */
[----:B------:R-:W-:Y:S02]  /*19840*/  IMNMX R0, R0, R5, PT ;  /* 0x0000000500007217 */ /* 0x000fe40003800200 */
.L_x_1699:
[----:B------:R-:W-:Y:S02]  /*19850*/  FMNMX.FTZ R5, R148, R3, !PT ;  /* 0x0000000394057209 */ /* 0x000fe40007810000 */
[----:B------:R-:W-:Y:S02]  /*19860*/  ISETP.GT.AND P2, PT, R4, RZ, P1 ;  /* 0x000000ff0400720c */ /* 0x000fe40000f44270 */
        /* <DEDUP_REMOVED lines=13> */
[----:B------:R-:W-:Y:S02]  /*19940*/  ISETP.LT.OR P3, PT, R0, 0x9, P3 ;  /* 0x000000090000780c */ /* 0x000fe40001f61670 */
[----:B------:R-:W-:Y:S02]  /*19950*/  FSEL R17, R7, -INF , !P0 ;  /* 0xff80000007117808 */ /* 0x000fe40004000000 */
[----:B------:R-:W-:Y:S02]  /*19960*/  ISETP.GT.AND P0, PT, R4, 0x9, P1 ;  /* 0x000000090400780c */ /* 0x000fe40000f04270 */
[----:B------:R-:W-:Y:S02]  /*19970*/  FMNMX.FTZ R5, R168, R5, !PT ;  /* 0x00000005a8057209 */ /* 0x000fe40007810000 */
[----:B------:R-:W-:Y:S02]  /*19980*/  ISETP.GT.AND P4, PT, R4, 0x10, P1 ;  /* 0x000000100400780c */ /* 0x000fe40000f84270 */
[----:B------:R-:W-:Y:S02]  /*19990*/  ISETP.LT.OR P2, PT, R0, 0xa, P0 ;  /* 0x0000000a0000780c */ /* 0x000fe40000741670 */
[----:B------:R-:W-:Y:S02]  /*199a0*/  FSEL R9, R10, -INF , !P3 ;  /* 0xff8000000a097808 */ /* 0x000fe40005800000 */
[----:B------:R-:W-:Y:S02]  /*199b0*/  FMNMX.FTZ R5, R166, R5, !PT ;  /* 0x00000005a6057209 */ /* 0x000fe40007810000 */
[----:B------:R-:W-:Y:S02]  /*199c0*/  FMNMX.FTZ R6, R17, R6, !PT ;  /* 0x0000000611067209 */ /* 0x000fe40007810000 */
[----:B------:R-:W-:Y:S02]  /*199d0*/  ISETP.GT.AND P0, PT, R4, 0x11, P1 ;  /* 0x000000110400780c */ /* 0x000fe40000f04270 */
[----:B------:R-:W-:Y:S02]  /*199e0*/  FSEL R11, R11, -INF , !P2 ;  /* 0xff8000000b0b7808 */ /* 0x000fe40005000000 */
[----:B------:R-:W-:Y:S02]  /*199f0*/  ISETP.LT.OR P2, PT, R0, 0x11, P4 ;  /* 0x000000110000780c */ /* 0x000fe40002741670 */
[----:B------:R-:W-:Y:S02]  /*19a00*/  FMNMX.FTZ R5, R164, R5, !PT ;  /* 0x00000005a4057209 */ /* 0x000fe40007810000 */
[----:B------:R-:W-:Y:S02]  /*19a10*/  FMNMX.FTZ R6, R9, R6, !PT ;  /* 0x0000000609067209 */ /* 0x000fe40007810000 */
[----:B------:R-:W-:Y:S02]  /*19a20*/  FSEL R137, R14, -INF , !P2 ;  /* 0xff8000000e897808 */ /* 0x000fe40005000000 */
[----:B------:R-:W-:Y:S02]  /*19a30*/  ISETP.LT.OR P0, PT, R0, 0x12, P0 ;  /* 0x000000120000780c */ /* 0x000fe40000701670 */
[----:B------:R-:W-:Y:S02]  /*19a40*/  FMNMX.FTZ R10, R162, R5, !PT ;  /* 0x00000005a20a7209 */ /* 0x000fe40007810000 */
[C---:B------:R-:W-:Y:S02]  /*19a50*/  ISETP.GT.AND P2, PT, R4.reuse, 0x18, P1 ;  /* 0x000000180400780c */ /* 0x040fe40000f44270 */
[----:B------:R-:W-:Y:S02]  /*19a60*/  FMNMX.FTZ R6, R11, R6, !PT ;  /* 0x000000060b067209 */ /* 0x000fe40007810000 */
[----:B------:R-:W-:Y:S02]  /*19a70*/  FSEL R135, R15, -INF , !P0 ;  /* 0xff8000000f877808 */ /* 0x000fe40004000000 */
[----:B------:R-:W-:Y:S02]  /*19a80*/  FMNMX.FTZ R5, R147, R10, !PT ;  /* 0x0000000a93057209 */ /* 0x000fe40007810000 */
[----:B------:R-:W-:Y:S02]  /*19a90*/  FMNMX.FTZ R10, R137, R6, !PT ;  /* 0x00000006890a7209 */ /* 0x000fe40007810000 */
[----:B------:R-:W-:Y:S02]  /*19aa0*/  ISETP.GT.AND P0, PT, R4, 0x19, P1 ;  /* 0x000000190400780c */ /* 0x000fe40000f04270 */
[----:B------:R-:W-:Y:S02]  /*19ab0*/  ISETP.LT.OR P2, PT, R0, 0x19, P2 ;  /* 0x000000190000780c */ /* 0x000fe40001741670 */
[----:B------:R-:W-:Y:S02]  /*19ac0*/  FMNMX.FTZ R10, R135, R10, !PT ;  /* 0x0000000a870a7209 */ /* 0x000fe40007810000 */
[----:B------:R-:W-:Y:S02]  /*19ad0*/  FSEL R33, R18, -INF , !P2 ;  /* 0xff80000012217808 */ /* 0x000fe40005000000 */
        /* <DEDUP_REMOVED lines=65> */
[----:B------:R-:W-:Y:S01]  /*19ef0*/  ISETP.GT.AND P0, PT, R173, UR8, PT ;  /* 0x00000008ad007c0c */ /* 0x000fe2000bf04270 */
        /* <DEDUP_REMOVED lines=206> */
[----:B------:R-:W-:Y:S01]  /*1abe0*/  IADD3 R2, R173, -0x1, RZ ;  /* 0xffffffffad027810 */ /* 0x000fe20007ffe0ff */
[C---:B------:R-:W-:Y:S01]  /*1abf0*/  HMMA.16816.F32 R100, R16.reuse, R32, R100 ;  /* 0x000000201064723c */ /* 0x040fe20000001864 */
[----:B------:R3:W-:Y:S03]  /*1ac00*/  MUFU.EX2 R13, R140 ;  /* 0x0000008c000d7308 */ /* 0x0007e60000000800 */
[----:B------:R-:W-:Y:S01]  /*1ac10*/  FADD.FTZ R15, R15, R148 ;  /* 0x000000940f0f7221 */ /* 0x000fe20000010000 */
[----:B------:R-:W-:Y:S01]  /*1ac20*/  MOV R173, R2 ;  /* 0x0000000200ad7202 */ /* 0x000fe20000000f00 */
[----:B------:R-:W-:Y:S01]  /*1ac30*/  FADD.FTZ R152, R152, R153 ;  /* 0x0000009998987221 */ /* 0x000fe20000010000 */
[----:B------:R-:W-:Y:S01]  /*1ac40*/  MOV R2, R12 ;  /* 0x0000000c00027202 */ /* 0x000fe20000000f00 */
        /* <DEDUP_REMOVED lines=140> */
.L_x_1694:
        /* <DEDUP_REMOVED lines=123> */
.L_x_1617:
        /* <DEDUP_REMOVED lines=165> */
.L_x_1705:
        /* <DEDUP_REMOVED lines=146> */
.L_x_1707:
[----:B--2---:R-:W-:Y:S05]  /*1d030*/  BSYNC B0 ;  /* 0x0000000000007941 */ /* 0x004fea0003800000 */
.L_x_1706:
        /* <DEDUP_REMOVED lines=23> */
.L_x_1709:
[----:B------:R-:W-:Y:S05]  /*1d1b0*/  BSYNC B0 ;  /* 0x0000000000007941 */ /* 0x000fea0003800000 */
.L_x_1708:
        /* <DEDUP_REMOVED lines=23> */
.L_x_1711:
[----:B------:R-:W-:Y:S05]  /*1d330*/  BSYNC B0 ;  /* 0x0000000000007941 */ /* 0x000fea0003800000 */
.L_x_1710:
        /* <DEDUP_REMOVED lines=24> */
.L_x_1704:
        /* <DEDUP_REMOVED lines=31> */
.L_x_1712:
        /* <DEDUP_REMOVED lines=43> */
.L_x_1714:
[----:B------:R-:W-:Y:S05]  /*1d960*/  BSYNC B0 ;  /* 0x0000000000007941 */ /* 0x000fea0003800000 */
.L_x_1713:
        /* <DEDUP_REMOVED lines=70> */
.L_x_1716:
[----:B------:R-:W-:Y:S05]  /*1ddd0*/  BSYNC B0 ;  /* 0x0000000000007941 */ /* 0x000fea0003800000 */
.L_x_1715:
        /* <DEDUP_REMOVED lines=21> */
.L_x_1718:
[----:B------:R-:W-:Y:S05]  /*1df30*/  BSYNC B0 ;  /* 0x0000000000007941 */ /* 0x000fea0003800000 */
.L_x_1717:
        /* <DEDUP_REMOVED lines=21> */
.L_x_1720:
[----:B------:R-:W-:Y:S05]  /*1e090*/  BSYNC B0 ;  /* 0x0000000000007941 */ /* 0x000fea0003800000 */
.L_x_1719:
        /* <DEDUP_REMOVED lines=22> */
.L_x_1721:
        /* <DEDUP_REMOVED lines=16> */
.L_x_2593:


//--------------------- .text._ZN7cutlass13device_kernelIN5flash19enable_sm80_to_sm89INS1_16FlashAttnFwdSm80INS1_25CollectiveMainloopFwdSm80ILi8ELi1ELb1EN4cute5tupleIJNS5_1CILi128EEENS7_ILi96EEENS7_ILi192EEEEEELi192ENS_6half_tEfNS_4arch4Sm80ELb1ELb0ELb0ELb0ELb0ELb0ELb1ELb0EEENS1_21CollectiveEpilogueFwdINS6_IJS8_SA_S9_EEENS6_IJNS7_ILi1EEESI_SI_EEESC_SE_Li256ELb0ELb1ELb0ELb0EEENS1_30DynamicPersistentTileSchedulerILi256ELi256ELb0ELb1ELb0EEEEEEEEEvNT_6ParamsE --------------------------
	.section	.text._ZN7cutlass13device_kernelIN5flash19enable_sm80_to_sm89INS1_16FlashAttnFwdSm80INS1_25CollectiveMainloopFwdSm80ILi8ELi1ELb1EN4cute5tupleIJNS5_1CILi128EEENS7_ILi96EEENS7_ILi192EEEEEELi192ENS_6half_tEfNS_4arch4Sm80ELb1ELb0ELb0ELb0ELb0ELb0ELb1ELb0EEENS1_21CollectiveEpilogueFwdINS6_IJS8_SA_S9_EEENS6_IJNS7_ILi1EEESI_SI_EEESC_SE_Li256ELb0ELb1ELb0ELb0EEENS1_30DynamicPersistentTileSchedulerILi256ELi256ELb0ELb1ELb0EEEEEEEEEvNT_6ParamsE,"ax",@progbits
	.sectioninfo	@"SHI_REGISTERS=255"
	.align	128
.text._ZN7cutlass13device_kernelIN5flash19enable_sm80_to_sm89INS1_16FlashAttnFwdSm80INS1_25CollectiveMainloopFwdSm80ILi8ELi1ELb1EN4cute5tupleIJNS5_1CILi128EEENS7_ILi96EEENS7_ILi192EEEEEELi192ENS_6half_tEfNS_4arch4Sm80ELb1ELb0ELb0ELb0ELb0ELb0ELb1ELb0EEENS1_21CollectiveEpilogueFwdINS6_IJS8_SA_S9_EEENS6_IJNS7_ILi1EEESI_SI_EEESC_SE_Li256ELb0ELb1ELb0ELb0EEENS1_30DynamicPersistentTileSchedulerILi256ELi256ELb0ELb1ELb0EEEEEEEEEvNT_6ParamsE:
        .type           _ZN7cutlass13device_kernelIN5flash19enable_sm80_to_sm89INS1_16FlashAttnFwdSm80INS1_25CollectiveMainloopFwdSm80ILi8ELi1ELb1EN4cute5tupleIJNS5_1CILi128EEENS7_ILi96EEENS7_ILi192EEEEEELi192ENS_6half_tEfNS_4arch4Sm80ELb1ELb0ELb0ELb0ELb0ELb0ELb1ELb0EEENS1_21CollectiveEpilogueFwdINS6_IJS8_SA_S9_EEENS6_IJNS7_ILi1EEESI_SI_EEESC_SE_Li256ELb0ELb1ELb0ELb0EEENS1_30DynamicPersistentTileSchedulerILi256ELi256ELb0ELb1ELb0EEEEEEEEEvNT_6ParamsE,@function
        .size           _ZN7cutlass13device_kernelIN5flash19enable_sm80_to_sm89INS1_16FlashAttnFwdSm80INS1_25CollectiveMainloopFwdSm80ILi8ELi1ELb1EN4cute5tupleIJNS5_1CILi128EEENS7_ILi96EEENS7_ILi192EEEEEELi192ENS_6half_tEfNS_4arch4Sm80ELb1ELb0ELb0ELb0ELb0ELb0ELb1ELb0EEENS1_21CollectiveEpilogueFwdINS6_IJS8_SA_S9_EEENS6_IJNS7_ILi1EEESI_SI_EEESC_SE_Li256ELb0ELb1ELb0ELb0EEENS1_30DynamicPersistentTileSchedulerILi256ELi256ELb0ELb1ELb0EEEEEEEEEvNT_6ParamsE,(.L_x_2594 - _ZN7cutlass13device_kernelIN5flash19enable_sm80_to_sm89INS1_16FlashAttnFwdSm80INS1_25CollectiveMainloopFwdSm80ILi8ELi1ELb1EN4cute5tupleIJNS5_1CILi128EEENS7_ILi96EEENS7_ILi192EEEEEELi192ENS_6half_tEfNS_4arch4Sm80ELb1ELb0ELb0ELb0ELb0ELb0ELb1ELb0EEENS1_21CollectiveEpilogueFwdINS6_IJS8_SA_S9_EEENS6_IJNS7_ILi1EEESI_SI_EEESC_SE_Li256ELb0ELb1ELb0ELb0EEENS1_30DynamicPersistentTileSchedulerILi256ELi256ELb0ELb1ELb0EEEEEEEEEvNT_6ParamsE)
        .other          _ZN7cutlass13device_kernelIN5flash19enable_sm80_to_sm89INS1_16FlashAttnFwdSm80INS1_25CollectiveMainloopFwdSm80ILi8ELi1ELb1EN4cute5tupleIJNS5_1CILi128EEENS7_ILi96EEENS7_ILi192EEEEEELi192ENS_6half_tEfNS_4arch4Sm80ELb1ELb0ELb0ELb0ELb0ELb0ELb1ELb0EEENS1_21CollectiveEpilogueFwdINS6_IJS8_SA_S9_EEENS6_IJNS7_ILi1EEESI_SI_EEESC_SE_Li256ELb0ELb1ELb0ELb0EEENS1_30DynamicPersistentTileSchedulerILi256ELi256ELb0ELb1ELb0EEEEEEEEEvNT_6ParamsE,@"STO_CUDA_ENTRY STV_DEFAULT"
_ZN7cutlass13device_kernelIN5flash19enable_sm80_to_sm89INS1_16FlashAttnFwdSm80INS1_25CollectiveMainloopFwdSm80ILi8ELi1ELb1EN4cute5tupleIJNS5_1CILi128EEENS7_ILi96EEENS7_ILi192EEEEEELi192ENS_6half_tEfNS_4arch4Sm80ELb1ELb0ELb0ELb0ELb0ELb0ELb1ELb0EEENS1_21CollectiveEpilogueFwdINS6_IJS8_SA_S9_EEENS6_IJNS7_ILi1EEESI_SI_EEESC_SE_Li256ELb0ELb1ELb0ELb0EEENS1_30DynamicPersistentTileSchedulerILi256ELi256ELb0ELb1ELb0EEEEEEEEEvNT_6ParamsE:
        /* <DEDUP_REMOVED lines=168> */
.L_x_1763:
        /* <DEDUP_REMOVED lines=19> */
.L_x_1723:
[----:B------:R-:W-:-:S04]  /*0bb0*/  MOV R0, c[0x0][0x554] ;  /* 0x0001550000007a02 */ /* 0x000fc80000000f00 */
[----:B------:R-:W-:Y:S02]  /*0bc0*/  ISETP.NE.AND P0, PT, R0, 0x1, PT ;  /* 0x000000010000780c */ /* 0x000fe40003f05270 */
[----:B------:R-:W-:-:S11]  /*0bd0*/  MOV R0, R2 ;  /* 0x0000000200007202 */ /* 0x000fd60000000f00 */
[----:B------:R-:W-:-:S05]  /*0be0*/  @P0 IMAD.HI.U32 R4, R2, c[0x0][0x558], RZ ;  /* 0x0001560002040a27 */ /* 0x000fca00078e00ff */
[----:B------:R-:W-:-:S05]  /*0bf0*/  @P0 SHF.R.U32.HI R0, RZ, c[0x0][0x55c], R4 ;  /* 0x00015700ff000a19 */ /* 0x000fca0000011604 */
[----:B------:R-:W-:Y:S02]  /*0c00*/  IMAD R4, R0, c[0x0][0x554], RZ ;  /* 0x0001550000047a24 */ /* 0x000fe400078e02ff */
.L_x_1724:
[----:B------:R-:W-:Y:S05]  /*0c10*/  BSYNC B0 ;  /* 0x0000000000007941 */ /* 0x000fea0003800000 */
.L_x_1722:
        /* <DEDUP_REMOVED lines=191> */
[--C-:B------:R-:W-:Y:S01]  /*1810*/  SHF.R.S32.HI R6, RZ, 0x1f, R0.reuse ;  /* 0x0000001fff067819 */ /* 0x100fe20000011400 */
[----:B------:R-:W-:-:S04]  /*1820*/  IMAD.MOV R5, RZ, RZ, -R0 ;  /* 0x000000ffff057224 */ /* 0x000fc800078e0a00 */
        /* <DEDUP_REMOVED lines=69> */
[C---:B------:R-:W-:Y:S02]  /*1c80*/  ISETP.GE.AND P6, PT, R53.reuse, c[0x0][0x198], PT ;  /* 0x0000660035007a0c */ /* 0x040fe40003fc6270 */
[----:B-1----:R-:W-:Y:S01]  /*1c90*/  @!P5 LEA R4, P0, R53, R2, 0x1 ;  /* 0x000000023504d211 */ /* 0x002fe200078008ff */
[----:B-----5:R-:W-:-:S03]  /*1ca0*/  IMAD.WIDE.U32 R6, R9, c[0x0][0x1e0], RZ ;  /* 0x0000780009067a25 */ /* 0x020fc600078e00ff */
[----:B------:R-:W-:Y:S01]  /*1cb0*/  @!P5 LEA.HI.X R5, R53, R0, R28, 0x1, P0 ;  /* 0x000000003505d211 */ /* 0x000fe200000f0c1c */
[----:B------:R-:W-:Y:S01]  /*1cc0*/  IMAD R2, R9, c[0x0][0x1e4], R3 ;  /* 0x0000790009027a24 */ /* 0x000fe200078e0203 */
[----:B------:R-:W-:Y:S01]  /*1cd0*/  ISETP.GE.AND P0, PT, R8, 0x1, PT ;  /* 0x000000010800780c */ /* 0x000fe20003f06270 */
[----:B------:R-:W-:Y:S02]  /*1ce0*/  IMAD.MOV.U32 R118, RZ, RZ, R26 ;  /* 0x000000ffff767224 */ /* 0x000fe400078e001a */
[----:B------:R-:W-:Y:S02]  /*1cf0*/  IMAD.IADD R0, R7, 0x1, R2 ;  /* 0x0000000107007824 */ /* 0x000fe400078e0202 */
[----:B------:R-:W-:Y:S01]  /*1d00*/  IMAD.MOV.U32 R119, RZ, RZ, R25 ;  /* 0x000000ffff777224 */ /* 0x000fe200078e0019 */
[----:B------:R-:W-:Y:S01]  /*1d10*/  ISETP.NE.AND P3, PT, R19, RZ, PT ;  /* 0x000000ff1300720c */ /* 0x000fe20003f65270 */
[----:B------:R-:W-:Y:S01]  /*1d20*/  IMAD R0, R0, 0x60, RZ ;  /* 0x0000006000007824 */ /* 0x000fe200078e02ff */
[----:B------:R-:W-:Y:S01]  /*1d30*/  ISETP.NE.AND P2, PT, R18, RZ, PT ;  /* 0x000000ff1200720c */ /* 0x000fe20003f45270 */
[----:B------:R-:W-:Y:S01]  /*1d40*/  IMAD.WIDE.U32 R2, R6, 0x60, R118 ;  /* 0x0000006006027825 */ /* 0x000fe200078e0076 */
[----:B------:R1:W-:Y:S01]  /*1d50*/  @!P5 LDGSTS.E.BYPASS.LTC128B.128 [R122+0xb100], [R4.64], !P6 ;  /* 0x0b100000047adfae */ /* 0x0003e2000f101d46 */
[----:B------:R-:W-:-:S02]  /*1d60*/  ISETP.GE.AND P6, PT, R8, 0x21, PT ;  /* 0x000000210800780c */ /* 0x000fc40003fc6270 */
[----:B------:R-:W-:Y:S01]  /*1d70*/  IMAD.IADD R0, R3, 0x1, R0 ;  /* 0x0000000103007824 */ /* 0x000fe200078e0200 */
[----:B------:R-:W0:Y:S01]  /*1d80*/  LDGDEPBAR ;  /* 0x00000000000079af */ /* 0x000e220000000000 */
[----:B------:R-:W-:Y:S02]  /*1d90*/  IMAD.MOV.U32 R117, RZ, RZ, c[0x0][0x1e0] ;  /* 0x00007800ff757624 */ /* 0x000fe400078e00ff */
[----:B------:R-:W-:Y:S02]  /*1da0*/  IMAD.MOV.U32 R120, RZ, RZ, c[0x0][0x1e4] ;  /* 0x00007900ff787624 */ /* 0x000fe400078e00ff */
[----:B------:R-:W-:Y:S01]  /*1db0*/  IMAD.WIDE.U32 R6, R117, 0x40, RZ ;  /* 0x0000004075067825 */ /* 0x000fe200078e00ff */
[----:B-1----:R-:W-:-:S04]  /*1dc0*/  @P0 LEA R4, P5, R2, c[0x0][0x1c8], 0x1 ;  /* 0x0000720002040a11 */ /* 0x002fc800078a08ff */
[----:B------:R-:W-:Y:S02]  /*1dd0*/  @P0 LEA.HI.X R5, R2, c[0x0][0x1cc], R0, 0x1, P5 ;  /* 0x0000730002050a11 */ /* 0x000fe400028f0c00 */
[----:B------:R-:W-:-:S03]  /*1de0*/  ISETP.GE.AND P5, PT, R8, 0x41, PT ;  /* 0x000000410800780c */ /* 0x000fc60003fa6270 */
[----:B------:R1:W-:Y:S04]  /*1df0*/  @P0 LDGSTS.E.BYPASS.LTC128B.128 [R122+0xc100], [R4.64], !P4 ;  /* 0x0c100000047a0fae */ /* 0x0003e8000e101d46 */
[----:B------:R1:W-:Y:S04]  /*1e00*/  @P0 LDGSTS.E.BYPASS.LTC128B.128 [R122+0xf100], [R4.64+0x80], !P3 ;  /* 0x0f100080047a0fae */ /* 0x0003e8000d901d46 */
[----:B------:R1:W-:Y:S01]  /*1e10*/  @P0 LDGSTS.E.BYPASS.LTC128B.128 [R122+0x12100], [R4.64+0x100], !P2 ;  /* 0x12100100047a0fae */ /* 0x0003e2000d101d46 */
[----:B------:R-:W-:Y:S01]  /*1e20*/  @P6 LEA R3, P0, R117, R2, 0x5 ;  /* 0x0000000275036211 */ /* 0x000fe200078028ff */
[----:B------:R-:W-:-:S02]  /*1e30*/  IMAD R12, R12, c[0x0][0x208], RZ ;  /* 0x000082000c0c7a24 */ /* 0x000fc400078e02ff */
[----:B------:R-:W-:-:S04]  /*1e40*/  IMAD.WIDE.U32 R10, R9, c[0x0][0x208], RZ ;  /* 0x00008200090a7a25 */ /* 0x000fc800078e00ff */
[----:B------:R-:W-:Y:S01]  /*1e50*/  IMAD R12, R9, c[0x0][0x20c], R12 ;  /* 0x00008300090c7a24 */ /* 0x000fe200078e020c */
[----:B-1----:R-:W-:Y:S02]  /*1e60*/  @P6 LEA.HI.X R5, R117, R0, R120, 0x5, P0 ;  /* 0x0000000075056211 */ /* 0x002fe400000f2c78 */
[----:B------:R-:W-:-:S04]  /*1e70*/  @P6 LEA R4, P0, R3, c[0x0][0x1c8], 0x1 ;  /* 0x0000720003046a11 */ /* 0x000fc800078008ff */
[----:B------:R-:W-:Y:S02]  /*1e80*/  @P6 LEA.HI.X R5, R3, c[0x0][0x1cc], R5, 0x1, P0 ;  /* 0x0000730003056a11 */ /* 0x000fe400000f0c05 */
[----:B------:R-:W-:Y:S01]  /*1e90*/  @P5 IADD3 R3, P0, R2, R6, RZ ;  /* 0x0000000602035210 */ /* 0x000fe20007f1e0ff */
[----:B------:R-:W-:Y:S02]  /*1ea0*/  IMAD.SHL.U32 R2, R120, 0x40, RZ ;  /* 0x0000004078027824 */ /* 0x000fe400078e00ff */
        /* <DEDUP_REMOVED lines=12> */
[----:B------:R-:W-:Y:S02]  /*1f70*/  IMAD.MOV.U32 R6, RZ, RZ, R22 ;  /* 0x000000ffff067224 */ /* 0x000fe400078e0016 */
[----:B------:R-:W-:Y:S02]  /*1f80*/  IMAD.MOV.U32 R7, RZ, RZ, R24 ;  /* 0x000000ffff077224 */ /* 0x000fe400078e0018 */
[----:B------:R-:W-:Y:S02]  /*1f90*/  IMAD.IADD R0, R11, 0x1, R12 ;  /* 0x000000010b007824 */ /* 0x000fe400078e020c */
[----:B------:R-:W-:Y:S01]  /*1fa0*/  IMAD.WIDE.U32 R6, R10, 0x60, R6 ;  /* 0x000000600a067825 */ /* 0x000fe200078e0006 */
[----:B------:R-:W-:Y:S04]  /*1fb0*/  LDSM.16.M88.4 R156, [R250] ;  /* 0x00000000fa9c783b */ /* 0x000fe80000000200 */
[----:B------:R-:W-:Y:S04]  /*1fc0*/  LDSM.16.M88.4 R160, [R251] ;  /* 0x00000000fba0783b */ /* 0x000fe80000000200 */
[----:B------:R-:W-:Y:S04]  /*1fd0*/  LDSM.16.M88.4 R172, [R252] ;  /* 0x00000000fcac783b */ /* 0x000fe80000000200 */
        /* <DEDUP_REMOVED lines=8> */
[----:B------:R-:W-:Y:S04]  /*2060*/  LDSM.16.M88.4 R204, [R252+0x8000] ;  /* 0x00800000fccc783b */ /* 0x000fe80000000200 */
[----:B------:R-:W-:Y:S01]  /*2070*/  BAR.SYNC.DEFER_BLOCKING 0x0 ;  /* 0x0000000000007b1d */ /* 0x000fe20000010000 */
[----:B------:R-:W-:-:S02]  /*2080*/  IMAD R0, R0, 0x60, RZ ;  /* 0x0000006000007824 */ /* 0x000fc400078e02ff */
[----:B-1----:R-:W-:Y:S02]  /*2090*/  IMAD.MOV.U32 R5, RZ, RZ, c[0x0][0x208] ;  /* 0x00008200ff057624 */ /* 0x002fe400078e00ff */
[----:B--2---:R-:W-:Y:S01]  /*20a0*/  IMAD.MOV.U32 R3, RZ, RZ, 0x6 ;  /* 0x00000006ff037424 */ /* 0x004fe200078e00ff */
[C---:B------:R-:W-:Y:S01]  /*20b0*/  LEA R2, P0, R6.reuse, c[0x0][0x1f8], 0x1 ;  /* 0x00007e0006027a11 */ /* 0x040fe200078008ff */
[----:B------:R-:W-:Y:S02]  /*20c0*/  IMAD.IADD R0, R7, 0x1, R0 ;  /* 0x0000000107007824 */ /* 0x000fe400078e0200 */
[C---:B------:R-:W-:Y:S01]  /*20d0*/  IMAD.SHL.U32 R4, R5.reuse, 0x40, RZ ;  /* 0x0000004005047824 */ /* 0x040fe200078e00ff */
[----:B------:R-:W-:Y:S02]  /*20e0*/  SHF.L.U64.HI R5, R5, R3, c[0x0][0x20c] ;  /* 0x0000830005057619 */ /* 0x000fe40000010203 */
[----:B------:R-:W-:Y:S02]  /*20f0*/  LEA.HI.X R3, R6, c[0x0][0x1fc], R0, 0x1, P0 ;  /* 0x00007f0006037a11 */ /* 0x000fe400000f0c00 */
[----:B------:R-:W-:-:S02]  /*2100*/  IADD3 R10, P5, P0, R4, 0x80, R2 ;  /* 0x00000080040a7810 */ /* 0x000fc400078be002 */
[----:B------:R-:W-:Y:S02]  /*2110*/  LOP3.LUT R0, R20, 0x1, RZ, 0xc0, !PT ;  /* 0x0000000114007812 */ /* 0x000fe400078ec0ff */
        /* <DEDUP_REMOVED lines=10> */
[----:B------:R-:W-:Y:S04]  /*21c0*/  LDSM.16.M88.4 R12, [R225+0x800] ;  /* 0x00080000e10c783b */ /* 0x000fe80000000200 */
[----:B------:R-:W2:Y:S04]  /*21d0*/  LDSM.16.M88.4 R40, [R225+0x1000] ;  /* 0x00100000e128783b */ /* 0x000ea80000000200 */
[----:B------:R-:W3:Y:S04]  /*21e0*/  LDSM.16.M88.4 R44, [R225+0x1800] ;  /* 0x00180000e12c783b */ /* 0x000ee80000000200 */
[----:B------:R-:W-:Y:S04]  /*21f0*/  LDSM.16.M88.4 R60, [R225+0x2000] ;  /* 0x00200000e13c783b */ /* 0x000fe80000000200 */
[----:B------:R-:W-:Y:S04]  /*2200*/  LDSM.16.M88.4 R68, [R225+0x2800] ;  /* 0x00280000e144783b */ /* 0x000fe80000000200 */
[----:B------:R-:W-:Y:S04]  /*2210*/  LDSM.16.M88.4 R56, [R231] ;  /* 0x00000000e738783b */ /* 0x000fe80000000200 */
[----:B------:R-:W-:Y:S04]  /*2220*/  LDSM.16.M88.4 R52, [R248] ;  /* 0x00000000f834783b */ /* 0x000fe80000000200 */
[----:B------:R-:W4:Y:S04]  /*2230*/  LDSM.16.M88.4 R48, [R247] ;  /* 0x00000000f730783b */ /* 0x000f280000000200 */
[----:B------:R-:W5:Y:S04]  /*2240*/  LDSM.16.M88.4 R64, [R246] ;  /* 0x00000000f640783b */ /* 0x000f680000000200 */
[----:B------:R-:W1:Y:S04]  /*2250*/  LDSM.16.M88.4 R92, [R245] ;  /* 0x00000000f55c783b */ /* 0x000e680000000200 */
[----:B------:R-:W1:Y:S04]  /*2260*/  LDSM.16.M88.4 R104, [R244] ;  /* 0x00000000f468783b */ /* 0x000e680000000200 */
        /* <DEDUP_REMOVED lines=10> */
[----:B------:R-:W-:-:S05]  /*2310*/  IADD3 R4, P0, R2, R4, RZ ;  /* 0x0000000402047210 */ /* 0x000fca0007f1e0ff */
[----:B------:R-:W-:Y:S01]  /*2320*/  IMAD.X R5, R3, 0x1, R5, P0 ;  /* 0x0000000103057824 */ /* 0x000fe200000e0605 */
        /* <DEDUP_REMOVED lines=9> */
[----:B--2---:R-:W-:Y:S04]  /*23c0*/  HMMA.16816.F32 R16, R156, R42, RZ ;  /* 0x0000002a9c10723c */ /* 0x004fe800000018ff */
[----:B------:R2:W-:Y:S01]  /*23d0*/  LDGSTS.E.BYPASS.LTC128B.128 [R122+0x7100], [R6.64], !P0 ;  /* 0x07100000067a7fae */ /* 0x0005e2000c101d46 */
[----:B------:R-:W-:-:S02]  /*23e0*/  ISETP.NE.U32.AND P0, PT, R0, 0x1, PT ;  /* 0x000000010000780c */ /* 0x000fc40003f05070 */
[C---:B------:R-:W-:Y:S02]  /*23f0*/  ISETP.LT.OR P6, PT, R8.reuse, 0x41, !P6 ;  /* 0x000000410800780c */ /* 0x040fe400077c1670 */
[C---:B------:R-:W-:Y:S02]  /*2400*/  ISETP.LT.OR P0, PT, R8.reuse, 0x41, P0 ;  /* 0x000000410800780c */ /* 0x040fe40000701670 */
[----:B------:R-:W-:Y:S01]  /*2410*/  ISETP.LT.OR P5, PT, R8, 0x41, !P5 ;  /* 0x000000410800780c */ /* 0x000fe20006fa1670 */
[C---:B------:R-:W-:Y:S08]  /*2420*/  HMMA.16816.F32 R28, R156.reuse, R12, RZ ;  /* 0x0000000c9c1c723c */ /* 0x040ff000000018ff */
[C---:B------:R-:W-:Y:S02]  /*2430*/  HMMA.16816.F32 R24, R156.reuse, R14, RZ ;  /* 0x0000000e9c18723c */ /* 0x040fe400000018ff */
[----:B------:R2:W-:Y:S04]  /*2440*/  LDGSTS.E.BYPASS.LTC128B.128 [R122+0x2100], [R4.64], !P0 ;  /* 0x02100000047a7fae */ /* 0x0005e8000c101d46 */
[----:B------:R2:W-:Y:S02]  /*2450*/  LDGSTS.E.BYPASS.LTC128B.128 [R122+0x5100], [R4.64+0x80], !P6 ;  /* 0x05100080047a7fae */ /* 0x0005e4000f101d46 */
[C---:B------:R-:W-:Y:S02]  /*2460*/  HMMA.16816.F32 R20, R156.reuse, R40, RZ ;  /* 0x000000289c14723c */ /* 0x040fe400000018ff */
[----:B------:R2:W-:Y:S04]  /*2470*/  LDGSTS.E.BYPASS.LTC128B.128 [R122+0x8100], [R4.64+0x100], !P5 ;  /* 0x08100100047a7fae */ /* 0x0005e8000e901d46 */
[----:B------:R-:W-:Y:S02]  /*2480*/  LDSM.16.M88.4 R108, [R226+0x5000] ;  /* 0x00500000e26c783b */ /* 0x000fe40000000200 */
[----:B---3--:R-:W-:Y:S02]  /*2490*/  HMMA.16816.F32 R12, R156, R44, RZ ;  /* 0x0000002c9c0c723c */ /* 0x008fe400000018ff */
[----:B------:R-:W-:Y:S04]  /*24a0*/  LDSM.16.M88.4 R112, [R235] ;  /* 0x00000000eb70783b */ /* 0x000fe80000000200 */
[----:B------:R-:W0:Y:S02]  /*24b0*/  LDGDEPBAR ;  /* 0x00000000000079af */ /* 0x000e240000000000 */
[C---:B----4-:R-:W-:Y:S08]  /*24c0*/  HMMA.16816.F32 R80, R160.reuse, R50, R16 ;  /* 0x00000032a050723c */ /* 0x050ff00000001810 */
[----:B------:R-:W-:Y:S01]  /*24d0*/  HMMA.16816.F32 R100, R160, R58, R32 ;  /* 0x0000003aa064723c */ /* 0x000fe20000001820 */
[----:B------:R-:W3:Y:S07]  /*24e0*/  LDSM.16.M88.4 R32, [R229] ;  /* 0x00000000e520783b */ /* 0x000eee0000000200 */
[----:B------:R-:W-:Y:S08]  /*24f0*/  HMMA.16816.F32 R16, R156, R62, RZ ;  /* 0x0000003e9c10723c */ /* 0x000ff000000018ff */
[C---:B------:R-:W-:Y:S01]  /*2500*/  HMMA.16816.F32 R76, R160.reuse, R56, R36 ;  /* 0x00000038a04c723c */ /* 0x040fe20000001824 */
[----:B------:R-:W4:Y:S07]  /*2510*/  LDSM.16.M88.4 R36, [R229+0x800] ;  /* 0x00080000e524783b */ /* 0x000f2e0000000200 */
[C---:B------:R-:W-:Y:S01]  /*2520*/  HMMA.16816.F32 R84, R160.reuse, R48, R20 ;  /* 0x00000030a054723c */ /* 0x040fe20000001814 */
[----:B------:R-:W3:Y:S07]  /*2530*/  LDSM.16.M88.4 R48, [R229+0x1000] ;  /* 0x00100000e530783b */ /* 0x000eee0000000200 */
[----:B-----5:R-:W-:Y:S08]  /*2540*/  HMMA.16816.F32 R56, R160, R64, R12 ;  /* 0x00000040a038723c */ /* 0x020ff0000000180c */
[C---:B-1----:R-:W-:Y:S01]  /*2550*/  HMMA.16816.F32 R8, R156.reuse, R46, RZ ;  /* 0x0000002e9c08723c */ /* 0x042fe200000018ff */
[----:B------:R-:W1:Y:S07]  /*2560*/  LDSM.16.M88.4 R44, [R229+0x2000] ;  /* 0x00200000e52c783b */ /* 0x000e6e0000000200 */
[C---:B------:R-:W-:Y:S01]  /*2570*/  HMMA.16816.F32 R20, R156.reuse, R60, RZ ;  /* 0x0000003c9c14723c */ /* 0x040fe200000018ff */
[----:B------:R-:W-:Y:S07]  /*2580*/  LDSM.16.M88.4 R60, [R229+0x1800] ;  /* 0x00180000e53c783b */ /* 0x000fee0000000200 */
[C---:B------:R-:W-:Y:S08]  /*2590*/  HMMA.16816.F32 R12, R156.reuse, R68, RZ ;  /* 0x000000449c0c723c */ /* 0x040ff000000018ff */
[----:B--2---:R-:W-:Y:S01]  /*25a0*/  HMMA.16816.F32 R4, R156, R70, RZ ;  /* 0x000000469c04723c */ /* 0x004fe200000018ff */
[----:B------:R-:W-:Y:S07]  /*25b0*/  LDSM.16.M88.4 R68, [R226+0x1000] ;  /* 0x00100000e244783b */ /* 0x000fee0000000200 */
[C---:B------:R-:W-:Y:S01]  /*25c0*/  HMMA.16816.F32 R96, R160.reuse, R52, R28 ;  /* 0x00000034a060723c */ /* 0x040fe2000000181c */
[----:B------:R-:W-:Y:S07]  /*25d0*/  LDSM.16.M88.4 R28, [R226+0x800] ;  /* 0x00080000e21c783b */ /* 0x000fee0000000200 */
[C---:B------:R-:W-:Y:S01]  /*25e0*/  HMMA.16816.F32 R88, R160.reuse, R54, R24 ;  /* 0x00000036a058723c */ /* 0x040fe20000001818 */
[----:B------:R-:W2:Y:S07]  /*25f0*/  LDSM.16.M88.4 R24, [R229+0x2800] ;  /* 0x00280000e518783b */ /* 0x000eae0000000200 */
[C---:B------:R-:W-:Y:S01]  /*2600*/  HMMA.16816.F32 R52, R160.reuse, R94, R16 ;  /* 0x0000005ea034723c */ /* 0x040fe20000001810 */
[----:B------:R-:W5:Y:S07]  /*2610*/  LDSM.16.M88.4 R16, [R226] ;  /* 0x00000000e210783b */ /* 0x000f6e0000000200 */
[C---:B------:R-:W-:Y:S08]  /*2620*/  HMMA.16816.F32 R72, R160.reuse, R66, R8 ;  /* 0x00000042a048723c */ /* 0x040ff00000001808 */
[C---:B------:R-:W-:Y:S01]  /*2630*/  HMMA.16816.F32 R64, R160.reuse, R92, R20 ;  /* 0x0000005ca040723c */ /* 0x040fe20000001814 */
[----:B------:R-:W-:Y:S07]  /*2640*/  LDSM.16.M88.4 R92, [R226+0x2800] ;  /* 0x00280000e25c783b */ /* 0x000fee0000000200 */
[C---:B------:R-:W-:Y:S08]  /*2650*/  HMMA.16816.F32 R40, R160.reuse, R104, R12 ;  /* 0x00000068a028723c */ /* 0x040ff0000000180c */
[----:B------:R-:W-:Y:S01]  /*2660*/  HMMA.16816.F32 R20, R160, R106, R4 ;  /* 0x0000006aa014723c */ /* 0x000fe20000001804 */
[----:B------:R-:W-:Y:S07]  /*2670*/  LDSM.16.M88.4 R104, [R225+0x7800] ;  /* 0x00780000e168783b */ /* 0x000fee0000000200 */
[C---:B---3--:R-:W-:Y:S08]  /*2680*/  HMMA.16816.F32 R12, R168.reuse, R32, R76 ;  /* 0x00000020a80c723c */ /* 0x048ff0000000184c */
[C---:B------:R-:W-:Y:S01]  /*2690*/  HMMA.16816.F32 R8, R168.reuse, R34, R100 ;  /* 0x00000022a808723c */ /* 0x040fe20000001864 */
[----:B------:R-:W3:Y:S07]  /*26a0*/  LDSM.16.M88.4 R100, [R226+0x1800] ;  /* 0x00180000e264783b */ /* 0x000eee0000000200 */
[C---:B----4-:R-:W-:Y:S01]  /*26b0*/  HMMA.16816.F32 R4, R168.reuse, R36, R96 ;  /* 0x00000024a804723c */ /* 0x050fe20000001860 */
[----:B------:R-:W-:Y:S07]  /*26c0*/  LDSM.16.M88.4 R96, [R242] ;  /* 0x00000000f260783b */ /* 0x000fee0000000200 */
[C---:B------:R-:W-:Y:S01]  /*26d0*/  HMMA.16816.F32 R32, R168.reuse, R38, R88 ;  /* 0x00000026a820723c */ /* 0x040fe20000001858 */
[----:B------:R-:W4:Y:S07]  /*26e0*/  LDSM.16.M88.4 R88, [R226+0x2000] ;  /* 0x00200000e258783b */ /* 0x000f2e0000000200 */
[C---:B------:R-:W-:Y:S08]  /*26f0*/  HMMA.16816.F32 R36, R168.reuse, R48, R84 ;  /* 0x00000030a824723c */ /* 0x040ff00000001854 */
[C---:B-1----:R-:W-:Y:S08]  /*2700*/  HMMA.16816.F32 R84, R168.reuse, R46, R52 ;  /* 0x0000002ea854723c */ /* 0x042ff00000001834 */
[----:B--2---:R-:W-:Y:S08]  /*2710*/  HMMA.16816.F32 R76, R168, R24, R40 ;  /* 0x00000018a84c723c */ /* 0x004ff00000001828 */
[C---:B-----5:R-:W-:Y:S08]  /*2720*/  HMMA.16816.F32 R52, R172.reuse, R16, R12 ;  /* 0x00000010ac34723c */ /* 0x060ff0000000180c */
[C---:B------:R-:W-:Y:S08]  /*2730*/  HMMA.16816.F32 R40, R172.reuse, R18, R8 ;  /* 0x00000012ac28723c */ /* 0x040ff00000001808 */
[C---:B------:R-:W-:Y:S08]  /*2740*/  HMMA.16816.F32 R16, R172.reuse, R28, R4 ;  /* 0x0000001cac10723c */ /* 0x040ff00000001804 */
[----:B------:R-:W-:Y:S01]  /*2750*/  HMMA.16816.F32 R12, R172, R30, R32 ;  /* 0x0000001eac0c723c */ /* 0x000fe20000001820 */
[----:B------:R-:W1:Y:S07]  /*2760*/  LDSM.16.M88.4 R28, [R225+0x3000] ;  /* 0x00300000e11c783b */ /* 0x000e6e0000000200 */
[C---:B------:R-:W-:Y:S08]  /*2770*/  HMMA.16816.F32 R48, R168.reuse, R50, R80 ;  /* 0x00000032a830723c */ /* 0x040ff00000001850 */
[C---:B------:R-:W-:Y:S01]  /*2780*/  HMMA.16816.F32 R80, R168.reuse, R26, R20 ;  /* 0x0000001aa850723c */ /* 0x040fe20000001814 */
[----:B------:R-:W2:Y:S04]  /*2790*/  LDSM.16.M88.4 R24, [R225+0x3800] ;  /* 0x00380000e118783b */ /* 0x000ea80000000200 */
[----:B------:R-:W5:Y:S03]  /*27a0*/  LDSM.16.M88.4 R20, [R225+0x4000] ;  /* 0x00400000e114783b */ /* 0x000f660000000200 */
[C---:B------:R-:W-:Y:S08]  /*27b0*/  HMMA.16816.F32 R56, R168.reuse, R60, R56 ;  /* 0x0000003ca838723c */ /* 0x040ff00000001838 */
[C---:B------:R-:W-:Y:S01]  /*27c0*/  HMMA.16816.F32 R72, R168.reuse, R62, R72 ;  /* 0x0000003ea848723c */ /* 0x040fe20000001848 */
[----:B------:R-:W-:Y:S07]  /*27d0*/  LDSM.16.M88.4 R60, [R225+0x5000] ;  /* 0x00500000e13c783b */ /* 0x000fee0000000200 */
[----:B------:R-:W-:Y:S08]  /*27e0*/  HMMA.16816.F32 R64, R168, R44, R64 ;  /* 0x0000002ca840723c */ /* 0x000ff00000001840 */
[C---:B------:R-:W-:Y:S01]  /*27f0*/  HMMA.16816.F32 R8, R172.reuse, R68, R36 ;  /* 0x00000044ac08723c */ /* 0x040fe20000001824 */
[----:B------:R-:W1:Y:S07]  /*2800*/  LDSM.16.M88.4 R36, [R225+0x4800] ;  /* 0x00480000e124783b */ /* 0x000e6e0000000200 */
[C---:B---3--:R-:W-:Y:S08]  /*2810*/  HMMA.16816.F32 R32, R172.reuse, R100, R56 ;  /* 0x00000064ac20723c */ /* 0x048ff00000001838 */
[C---:B------:R-:W-:Y:S08]  /*2820*/  HMMA.16816.F32 R4, R172.reuse, R70, R48 ;  /* 0x00000046ac04723c */ /* 0x040ff00000001830 */
[C---:B------:R-:W-:Y:S01]  /*2830*/  HMMA.16816.F32 R44, R172.reuse, R102, R72 ;  /* 0x00000066ac2c723c */ /* 0x040fe20000001848 */
[----:B------:R-:W-:Y:S07]  /*2840*/  LDSM.16.M88.4 R100, [R241] ;  /* 0x00000000f164783b */ /* 0x000fee0000000200 */
[C---:B----4-:R-:W-:Y:S08]  /*2850*/  HMMA.16816.F32 R56, R172.reuse, R88, R64 ;  /* 0x00000058ac38723c */ /* 0x050ff00000001840 */
[C---:B------:R-:W-:Y:S01]  /*2860*/  HMMA.16816.F32 R64, R172.reuse, R90, R84 ;  /* 0x0000005aac40723c */ /* 0x040fe20000001854 */
[----:B------:R-:W-:Y:S04]  /*2870*/  LDSM.16.M88.4 R84, [R243] ;  /* 0x00000000f354783b */ /* 0x000fe80000000200 */
[----:B------:R-:W-:Y:S03]  /*2880*/  LDSM.16.M88.4 R88, [R238] ;  /* 0x00000000ee58783b */ /* 0x000fe60000000200 */
[----:B------:R-:W-:Y:S01]  /*2890*/  HMMA.16816.F32 R72, R172, R92, R76 ;  /* 0x0000005cac48723c */ /* 0x000fe2000000184c */
[----:B------:R-:W3:Y:S07]  /*28a0*/  LDSM.16.M88.4 R76, [R225+0x5800] ;  /* 0x00580000e14c783b */ /* 0x000eee0000000200 */
[----:B-1----:R-:W-:Y:S08]  /*28b0*/  HMMA.16816.F32 R68, R176, R28, R52 ;  /* 0x0000001cb044723c */ /* 0x002ff00000001834 */
[----:B------:R-:W-:Y:S01]  /*28c0*/  HMMA.16816.F32 R80, R172, R94, R80 ;  /* 0x0000005eac50723c */ /* 0x000fe20000001850 */
[----:B------:R-:W1:Y:S07]  /*28d0*/  LDSM.16.M88.4 R92, [R240] ;  /* 0x00000000f05c783b */ /* 0x000e6e0000000200 */
[C---:B------:R-:W-:Y:S08]  /*28e0*/  HMMA.16816.F32 R52, R176.reuse, R30, R40 ;  /* 0x0000001eb034723c */ /* 0x040ff00000001828 */
[C---:B--2---:R-:W-:Y:S08]  /*28f0*/  HMMA.16816.F32 R48, R176.reuse, R24, R16 ;  /* 0x00000018b030723c */ /* 0x044ff00000001810 */
[C---:B------:R-:W-:Y:S01]  /*2900*/  HMMA.16816.F32 R40, R176.reuse, R26, R12 ;  /* 0x0000001ab028723c */ /* 0x040fe2000000180c */
[----:B------:R-:W2:Y:S07]  /*2910*/  LDSM.16.M88.4 R24, [R239] ;  /* 0x00000000ef18783b */ /* 0x000eae0000000200 */
[C---:B-----5:R-:W-:Y:S08]  /*2920*/  HMMA.16816.F32 R28, R176.reuse, R20, R8 ;  /* 0x00000014b01c723c */ /* 0x060ff00000001808 */
[C---:B------:R-:W-:Y:S08]  /*2930*/  HMMA.16816.F32 R20, R176.reuse, R22, R4 ;  /* 0x00000016b014723c */ /* 0x040ff00000001804 */
[C---:B------:R-:W-:Y:S08]  /*2940*/  HMMA.16816.F32 R12, R176.reuse, R38, R44 ;  /* 0x00000026b00c723c */ /* 0x040ff0000000182c */
[C---:B------:R-:W-:Y:S08]  /*2950*/  HMMA.16816.F32 R8, R176.reuse, R60, R56 ;  /* 0x0000003cb008723c */ /* 0x040ff00000001838 */
[C---:B------:R-:W-:Y:S08]  /*2960*/  HMMA.16816.F32 R4, R176.reuse, R62, R64 ;  /* 0x0000003eb004723c */ /* 0x040ff00000001840 */
[C---:B------:R-:W-:Y:S08]  /*2970*/  HMMA.16816.F32 R16, R176.reuse, R36, R32 ;  /* 0x00000024b010723c */ /* 0x040ff00000001820 */
[C---:B---3--:R-:W-:Y:S08]  /*2980*/  HMMA.16816.F32 R64, R176.reuse, R76, R72 ;  /* 0x0000004cb040723c */ /* 0x048ff00000001848 */
[----:B------:R-:W-:Y:S08]  /*2990*/  HMMA.16816.F32 R80, R176, R78, R80 ;  /* 0x0000004eb050723c */ /* 0x000ff00000001850 */
[C---:B------:R-:W-:Y:S08]  /*29a0*/  HMMA.16816.F32 R76, R180.reuse, R84, R68 ;  /* 0x00000054b44c723c */ /* 0x040ff00000001844 */
[C---:B------:R-:W-:Y:S01]  /*29b0*/  HMMA.16816.F32 R68, R180.reuse, R96, R48 ;  /* 0x00000060b444723c */ /* 0x040fe20000001830 */
[----:B------:R-:W3:Y:S07]  /*29c0*/  LDSM.16.M88.4 R48, [R229+0x3000] ;  /* 0x00300000e530783b */ /* 0x000eee0000000200 */
[C---:B------:R-:W-:Y:S01]  /*29d0*/  HMMA.16816.F32 R60, R180.reuse, R98, R40 ;  /* 0x00000062b43c723c */ /* 0x040fe20000001828 */
[----:B------:R-:W4:Y:S04]  /*29e0*/  LDSM.16.M88.4 R40, [R229+0x3800] ;  /* 0x00380000e528783b */ /* 0x000f280000000200 */
[----:B------:R-:W-:Y:S03]  /*29f0*/  LDSM.16.M88.4 R96, [R226+0x4800] ;  /* 0x00480000e260783b */ /* 0x000fe60000000200 */
[C---:B------:R-:W-:Y:S01]  /*2a00*/  HMMA.16816.F32 R56, R180.reuse, R100, R28 ;  /* 0x00000064b438723c */ /* 0x040fe2000000181c */
[----:B------:R-:W5:Y:S07]  /*2a10*/  LDSM.16.M88.4 R28, [R229+0x4000] ;  /* 0x00400000e51c783b */ /* 0x000f6e0000000200 */
[C---:B-1----:R-:W-:Y:S08]  /*2a20*/  HMMA.16816.F32 R36, R180.reuse, R94, R12 ;  /* 0x0000005eb424723c */ /* 0x042ff0000000180c */
[C---:B--2---:R-:W-:Y:S08]  /*2a30*/  HMMA.16816.F32 R32, R180.reuse, R24, R8 ;  /* 0x00000018b420723c */ /* 0x044ff00000001808 */
[C---:B------:R-:W-:Y:S01]  /*2a40*/  HMMA.16816.F32 R12, R180.reuse, R26, R4 ;  /* 0x0000001ab40c723c */ /* 0x040fe20000001804 */
[----:B------:R-:W1:Y:S07]  /*2a50*/  LDSM.16.M88.4 R24, [R229+0x4800] ;  /* 0x00480000e518783b */ /* 0x000e6e0000000200 */
[C---:B------:R-:W-:Y:S01]  /*2a60*/  HMMA.16816.F32 R72, R180.reuse, R86, R52 ;  /* 0x00000056b448723c */ /* 0x040fe20000001834 */
[----:B------:R-:W-:Y:S07]  /*2a70*/  LDSM.16.M88.4 R84, [R226+0x3000] ;  /* 0x00300000e254783b */ /* 0x000fee0000000200 */
[C---:B------:R-:W-:Y:S01]  /*2a80*/  HMMA.16816.F32 R52, R180.reuse, R102, R20 ;  /* 0x00000066b434723c */ /* 0x040fe20000001814 */
[----:B------:R-:W2:Y:S04]  /*2a90*/  LDSM.16.M88.4 R20, [R229+0x5000] ;  /* 0x00500000e514783b */ /* 0x000ea80000000200 */
[----:B------:R-:W-:Y:S03]  /*2aa0*/  LDSM.16.M88.4 R100, [R236] ;  /* 0x00000000ec64783b */ /* 0x000fe60000000200 */
[C---:B------:R-:W-:Y:S01]  /*2ab0*/  HMMA.16816.F32 R44, R180.reuse, R92, R16 ;  /* 0x0000005cb42c723c */ /* 0x040fe20000001810 */
[----:B------:R-:W1:Y:S04]  /*2ac0*/  LDSM.16.M88.4 R16, [R229+0x5800] ;  /* 0x00580000e510783b */ /* 0x000e680000000200 */
[----:B------:R-:W-:Y:S03]  /*2ad0*/  LDSM.16.M88.4 R92, [R225+0x7000] ;  /* 0x00700000e15c783b */ /* 0x000fe60000000200 */
[C---:B------:R-:W-:Y:S08]  /*2ae0*/  HMMA.16816.F32 R8, R180.reuse, R88, R64 ;  /* 0x00000058b408723c */ /* 0x040ff00000001840 */
[----:B------:R-:W-:Y:S01]  /*2af0*/  HMMA.16816.F32 R4, R180, R90, R80 ;  /* 0x0000005ab404723c */ /* 0x000fe20000001850 */
[----:B------:R-:W1:Y:S04]  /*2b00*/  LDSM.16.M88.4 R80, [R226+0x3800] ;  /* 0x00380000e250783b */ /* 0x000e680000000200 */
[----:B------:R-:W1:Y:S03]  /*2b10*/  LDSM.16.M88.4 R88, [R226+0x4000] ;  /* 0x00400000e258783b */ /* 0x000e660000000200 */
[C---:B---3--:R-:W-:Y:S08]  /*2b20*/  HMMA.16816.F32 R76, R184.reuse, R48, R76 ;  /* 0x00000030b84c723c */ /* 0x048ff0000000184c */
[C---:B------:R-:W-:Y:S08]  /*2b30*/  HMMA.16816.F32 R72, R184.reuse, R50, R72 ;  /* 0x00000032b848723c */ /* 0x040ff00000001848 */
[C---:B----4-:R-:W-:Y:S08]  /*2b40*/  HMMA.16816.F32 R68, R184.reuse, R40, R68 ;  /* 0x00000028b844723c */ /* 0x050ff00000001844 */
[C---:B------:R-:W-:Y:S08]  /*2b50*/  HMMA.16816.F32 R64, R184.reuse, R42, R60 ;  /* 0x0000002ab840723c */ /* 0x040ff0000000183c */
[C---:B-----5:R-:W-:Y:S08]  /*2b60*/  HMMA.16816.F32 R40, R184.reuse, R28, R56 ;  /* 0x0000001cb828723c */ /* 0x060ff00000001838 */
[C---:B------:R-:W-:Y:S01]  /*2b70*/  HMMA.16816.F32 R48, R184.reuse, R30, R52 ;  /* 0x0000001eb830723c */ /* 0x040fe20000001834 */
[----:B------:R-:W-:Y:S07]  /*2b80*/  LDSM.16.M88.4 R28, [R225+0x6800] ;  /* 0x00680000e11c783b */ /* 0x000fee0000000200 */
[C---:B-1----:R-:W-:Y:S08]  /*2b90*/  HMMA.16816.F32 R60, R184.reuse, R24, R44 ;  /* 0x00000018b83c723c */ /* 0x042ff0000000182c */
[C---:B------:R-:W-:Y:S01]  /*2ba0*/  HMMA.16816.F32 R56, R184.reuse, R26, R36 ;  /* 0x0000001ab838723c */ /* 0x040fe20000001824 */
[----:B------:R-:W1:Y:S07]  /*2bb0*/  LDSM.16.M88.4 R24, [R226+0x5800] ;  /* 0x00580000e218783b */ /* 0x000e6e0000000200 */
[C---:B--2---:R-:W-:Y:S08]  /*2bc0*/  HMMA.16816.F32 R52, R184.reuse, R20, R32 ;  /* 0x00000014b834723c */ /* 0x044ff00000001820 */
[C---:B------:R-:W-:Y:S08]  /*2bd0*/  HMMA.16816.F32 R44, R184.reuse, R22, R12 ;  /* 0x00000016b82c723c */ /* 0x040ff0000000180c */
[C---:B------:R-:W-:Y:S08]  /*2be0*/  HMMA.16816.F32 R36, R184.reuse, R16, R8 ;  /* 0x00000010b824723c */ /* 0x040ff00000001808 */
[----:B------:R-:W-:Y:S01]  /*2bf0*/  HMMA.16816.F32 R20, R184, R18, R4 ;  /* 0x00000012b814723c */ /* 0x000fe20000001804 */
[----:B------:R-:W2:Y:S07]  /*2c00*/  LDSM.16.M88.4 R16, [R225+0x6000] ;  /* 0x00600000e110783b */ /* 0x000eae0000000200 */
[C---:B------:R-:W-:Y:S08]  /*2c10*/  HMMA.16816.F32 R12, R188.reuse, R84, R76 ;  /* 0x00000054bc0c723c */ /* 0x040ff0000000184c */
[C---:B------:R-:W-:Y:S01]  /*2c20*/  HMMA.16816.F32 R8, R188.reuse, R86, R72 ;  /* 0x00000056bc08723c */ /* 0x040fe20000001848 */
[----:B------:R-:W-:Y:S07]  /*2c30*/  LDSM.16.M88.4 R84, [R233] ;  /* 0x00000000e954783b */ /* 0x000fee0000000200 */
[C---:B------:R-:W-:Y:S08]  /*2c40*/  HMMA.16816.F32 R32, R188.reuse, R82, R64 ;  /* 0x00000052bc20723c */ /* 0x040ff00000001840 */
[C---:B------:R-:W-:Y:S01]  /*2c50*/  HMMA.16816.F32 R4, R188.reuse, R80, R68 ;  /* 0x00000050bc04723c */ /* 0x040fe20000001844 */
[----:B------:R-:W3:Y:S07]  /*2c60*/  LDSM.16.M88.4 R80, [R225+0x8000] ;  /* 0x00800000e150783b */ /* 0x000eee0000000200 */
[C---:B------:R-:W-:Y:S08]  /*2c70*/  HMMA.16816.F32 R40, R188.reuse, R88, R40 ;  /* 0x00000058bc28723c */ /* 0x040ff00000001828 */
[C---:B------:R-:W-:Y:S01]  /*2c80*/  HMMA.16816.F32 R48, R188.reuse, R90, R48 ;  /* 0x0000005abc30723c */ /* 0x040fe20000001830 */
[----:B------:R-:W4:Y:S07]  /*2c90*/  LDSM.16.M88.4 R88, [R225+0x8800] ;  /* 0x00880000e158783b */ /* 0x000f2e0000000200 */
[C---:B------:R-:W-:Y:S08]  /*2ca0*/  HMMA.16816.F32 R60, R188.reuse, R96, R60 ;  /* 0x00000060bc3c723c */ /* 0x040ff0000000183c */
[C---:B------:R-:W-:Y:S01]  /*2cb0*/  HMMA.16816.F32 R76, R188.reuse, R98, R56 ;  /* 0x00000062bc4c723c */ /* 0x040fe20000001838 */
[----:B------:R-:W5:Y:S07]  /*2cc0*/  LDSM.16.M88.4 R96, [R237] ;  /* 0x00000000ed60783b */ /* 0x000f6e0000000200 */
[C---:B------:R-:W-:Y:S08]  /*2cd0*/  HMMA.16816.F32 R72, R188.reuse, R108, R52 ;  /* 0x0000006cbc48723c */ /* 0x040ff00000001834 */
[C---:B------:R-:W-:Y:S01]  /*2ce0*/  HMMA.16816.F32 R68, R188.reuse, R110, R44 ;  /* 0x0000006ebc44723c */ /* 0x040fe2000000182c */
[----:B------:R-:W-:Y:S07]  /*2cf0*/  LDSM.16.M88.4 R108, [R229+0x6000] ;  /* 0x00600000e56c783b */ /* 0x000fee0000000200 */
[C---:B-1----:R-:W-:Y:S08]  /*2d00*/  HMMA.16816.F32 R64, R188.reuse, R24, R36 ;  /* 0x00000018bc40723c */ /* 0x042ff00000001824 */
[----:B------:R-:W-:Y:S01]  /*2d10*/  HMMA.16816.F32 R56, R188, R26, R20 ;  /* 0x0000001abc38723c */ /* 0x000fe20000001814 */
[----:B------:R-:W1:Y:S07]  /*2d20*/  LDSM.16.M88.4 R24, [R234] ;  /* 0x00000000ea18783b */ /* 0x000e6e0000000200 */
[C---:B--2---:R-:W-:Y:S08]  /*2d30*/  HMMA.16816.F32 R52, R192.reuse, R16, R12 ;  /* 0x00000010c034723c */ /* 0x044ff0000000180c */
[C---:B------:R-:W-:Y:S08]  /*2d40*/  HMMA.16816.F32 R44, R192.reuse, R18, R8 ;  /* 0x00000012c02c723c */ /* 0x040ff00000001808 */
[C---:B------:R-:W-:Y:S08]  /*2d50*/  HMMA.16816.F32 R16, R192.reuse, R30, R32 ;  /* 0x0000001ec010723c */ /* 0x040ff00000001820 */
[C---:B------:R-:W-:Y:S08]  /*2d60*/  HMMA.16816.F32 R12, R192.reuse, R92, R40 ;  /* 0x0000005cc00c723c */ /* 0x040ff00000001828 */
[C---:B------:R-:W-:Y:S01]  /*2d70*/  HMMA.16816.F32 R8, R192.reuse, R94, R48 ;  /* 0x0000005ec008723c */ /* 0x040fe20000001830 */
[----:B------:R-:W2:Y:S07]  /*2d80*/  LDSM.16.M88.4 R92, [R232] ;  /* 0x00000000e85c783b */ /* 0x000eae0000000200 */
[C---:B------:R-:W-:Y:S08]  /*2d90*/  HMMA.16816.F32 R20, R192.reuse, R28, R4 ;  /* 0x0000001cc014723c */ /* 0x040ff00000001804 */
[C---:B------:R-:W-:Y:S08]  /*2da0*/  HMMA.16816.F32 R4, R192.reuse, R104, R60 ;  /* 0x00000068c004723c */ /* 0x040ff0000000183c */
[C---:B------:R-:W-:Y:S01]  /*2db0*/  HMMA.16816.F32 R28, R192.reuse, R106, R76 ;  /* 0x0000006ac01c723c */ /* 0x040fe2000000184c */
[----:B------:R-:W-:Y:S04]  /*2dc0*/  LDSM.16.M88.4 R104, [R229+0x8800] ;  /* 0x00880000e568783b */ /* 0x000fe80000000200 */
[----:B------:R-:W-:Y:S03]  /*2dd0*/  LDSM.16.M88.4 R76, [R226+0x6800] ;  /* 0x00680000e24c783b */ /* 0x000fe60000000200 */
[C---:B---3--:R-:W-:Y:S08]  /*2de0*/  HMMA.16816.F32 R32, R192.reuse, R80, R72 ;  /* 0x00000050c020723c */ /* 0x048ff00000001848 */
[C---:B------:R-:W-:Y:S01]  /*2df0*/  HMMA.16816.F32 R36, R192.reuse, R82, R68 ;  /* 0x00000052c024723c */ /* 0x040fe20000001844 */
[----:B------:R-:W-:Y:S07]  /*2e00*/  LDSM.16.M88.4 R80, [R229+0x7000] ;  /* 0x00700000e550783b */ /* 0x000fee0000000200 */
[C---:B----4-:R-:W-:Y:S01]  /*2e10*/  HMMA.16816.F32 R40, R192.reuse, R88, R64 ;  /* 0x00000058c028723c */ /* 0x050fe20000001840 */
[----:B------:R-:W-:Y:S07]  /*2e20*/  LDSM.16.M88.4 R64, [R226+0x6000] ;  /* 0x00600000e240783b */ /* 0x000fee0000000200 */
[----:B------:R-:W-:Y:S01]  /*2e30*/  HMMA.16816.F32 R48, R192, R90, R56 ;  /* 0x0000005ac030723c */ /* 0x000fe20000001838 */
[----:B------:R-:W-:Y:S07]  /*2e40*/  LDSM.16.M88.4 R88, [R229+0x7800] ;  /* 0x00780000e558783b */ /* 0x000fee0000000200 */
[C---:B-----5:R-:W-:Y:S08]  /*2e50*/  HMMA.16816.F32 R56, R196.reuse, R98, R44 ;  /* 0x00000062c438723c */ /* 0x060ff0000000182c */
[C---:B------:R-:W-:Y:S01]  /*2e60*/  HMMA.16816.F32 R44, R196.reuse, R102, R16 ;  /* 0x00000066c42c723c */ /* 0x040fe20000001810 */
[----:B------:R-:W3:Y:S07]  /*2e70*/  LDSM.16.M88.4 R16, [R229+0x6800] ;  /* 0x00680000e510783b */ /* 0x000eee0000000200 */
[C---:B------:R-:W-:Y:S01]  /*2e80*/  HMMA.16816.F32 R60, R196.reuse, R96, R52 ;  /* 0x00000060c43c723c */ /* 0x040fe20000001834 */
[----:B------:R-:W4:Y:S07]  /*2e90*/  LDSM.16.M88.4 R96, [R229+0x8000] ;  /* 0x00800000e560783b */ /* 0x000f2e0000000200 */
[C---:B------:R-:W-:Y:S08]  /*2ea0*/  HMMA.16816.F32 R72, R196.reuse, R112, R12 ;  /* 0x00000070c448723c */ /* 0x040ff0000000180c */
[C---:B------:R-:W-:Y:S01]  /*2eb0*/  HMMA.16816.F32 R52, R196.reuse, R100, R20 ;  /* 0x00000064c434723c */ /* 0x040fe20000001814 */
[----:B------:R-:W5:Y:S07]  /*2ec0*/  LDSM.16.M88.4 R100, [R226+0x8000] ;  /* 0x00800000e264783b */ /* 0x000f6e0000000200 */
[C---:B------:R-:W-:Y:S08]  /*2ed0*/  HMMA.16816.F32 R68, R196.reuse, R114, R8 ;  /* 0x00000072c444723c */ /* 0x040ff00000001808 */
[C---:B-1----:R-:W-:Y:S08]  /*2ee0*/  HMMA.16816.F32 R12, R196.reuse, R24, R4 ;  /* 0x00000018c40c723c */ /* 0x042ff00000001804 */
[C---:B------:R-:W-:Y:S08]  /*2ef0*/  HMMA.16816.F32 R8, R196.reuse, R26, R28 ;  /* 0x0000001ac408723c */ /* 0x040ff0000000181c */
[C---:B------:R-:W-:Y:S08]  /*2f00*/  HMMA.16816.F32 R4, R196.reuse, R84, R32 ;  /* 0x00000054c404723c */ /* 0x040ff00000001820 */
[C---:B------:R-:W-:Y:S01]  /*2f10*/  HMMA.16816.F32 R20, R196.reuse, R86, R36 ;  /* 0x00000056c414723c */ /* 0x040fe20000001824 */
[----:B------:R-:W1:Y:S07]  /*2f20*/  LDSM.16.M88.4 R84, [R226+0x7000] ;  /* 0x00700000e254783b */ /* 0x000e6e0000000200 */
[C---:B--2---:R-:W-:Y:S08]  /*2f30*/  HMMA.16816.F32 R28, R196.reuse, R92, R40 ;  /* 0x0000005cc41c723c */ /* 0x044ff00000001828 */
[----:B------:R-:W-:Y:S01]  /*2f40*/  HMMA.16816.F32 R48, R196, R94, R48 ;  /* 0x0000005ec430723c */ /* 0x000fe20000001830 */
[----:B------:R-:W2:Y:S07]  /*2f50*/  LDSM.16.M88.4 R92, [R226+0x7800] ;  /* 0x00780000e25c783b */ /* 0x000eae0000000200 */
[C---:B------:R-:W-:Y:S08]  /*2f60*/  HMMA.16816.F32 R60, R200.reuse, R108, R60 ;  /* 0x0000006cc83c723c */ /* 0x040ff0000000183c */
[----:B------:R-:W-:Y:S01]  /*2f70*/  HMMA.16816.F32 R56, R200, R110, R56 ;  /* 0x0000006ec838723c */ /* 0x000fe20000001838 */
[----:B------:R-:W1:Y:S01]  /*2f80*/  LDSM.16.M88.4 R108, [R226+0x8800] ;  /* 0x00880000e26c783b */ /* 0x000e620000000200 */
[----:B------:R-:W-:-:S06]  /*2f90*/  DEPBAR.LE SB0, 0x0 ;  /* 0x000080000000791a */ /* 0x000fcc0000000000 */
[C---:B---3--:R-:W-:Y:S08]  /*2fa0*/  HMMA.16816.F32 R52, R200.reuse, R16, R52 ;  /* 0x00000010c834723c */ /* 0x048ff00000001834 */
[C---:B------:R-:W-:Y:S08]  /*2fb0*/  HMMA.16816.F32 R44, R200.reuse, R18, R44 ;  /* 0x00000012c82c723c */ /* 0x040ff0000000182c */
[C---:B------:R-:W-:Y:S08]  /*2fc0*/  HMMA.16816.F32 R32, R200.reuse, R88, R12 ;  /* 0x00000058c820723c */ /* 0x040ff0000000180c */
[C---:B------:R-:W-:Y:S08]  /*2fd0*/  HMMA.16816.F32 R24, R200.reuse, R90, R8 ;  /* 0x0000005ac818723c */ /* 0x040ff00000001808 */
[C---:B----4-:R-:W-:Y:S08]  /*2fe0*/  HMMA.16816.F32 R16, R200.reuse, R96, R4 ;  /* 0x00000060c810723c */ /* 0x050ff00000001804 */
[----:B------:R-:W-:Y:S01]  /*2ff0*/  HMMA.16816.F32 R40, R200, R80, R72 ;  /* 0x00000050c828723c */ /* 0x000fe20000001848 */
[----:B------:R-:W-:-:S07]  /*3000*/  IMAD.MOV.U32 R97, RZ, RZ, R123 ;  /* 0x000000ffff617224 */ /* 0x000fce00078e007b */
[C---:B------:R-:W-:Y:S08]  /*3010*/  HMMA.16816.F32 R36, R200.reuse, R82, R68 ;  /* 0x00000052c824723c */ /* 0x040ff00000001844 */
[C---:B------:R-:W-:Y:S08]  /*3020*/  HMMA.16816.F32 R12, R200.reuse, R98, R20 ;  /* 0x00000062c80c723c */ /* 0x040ff00000001814 */
[C---:B------:R-:W-:Y:S08]  /*3030*/  HMMA.16816.F32 R8, R200.reuse, R104, R28 ;  /* 0x00000068c808723c */ /* 0x040ff0000000181c */
[----:B------:R-:W-:Y:S01]  /*3040*/  HMMA.16816.F32 R4, R200, R106, R48 ;  /* 0x0000006ac804723c */ /* 0x000fe20000001830 */
[----:B------:R-:W-:Y:S01]  /*3050*/  ISETP.GE.AND P0, PT, R97, 0x2, PT ;  /* 0x000000026100780c */ /* 0x000fe20003f06270 */
[----:B------:R-:W-:Y:S06]  /*3060*/  BSSY B0, `(.L_x_1726) ;  /* 0x0000031000007945 */ /* 0x000fec0003800000 */
[C---:B------:R-:W-:Y:S08]  /*3070*/  HMMA.16816.F32 R20, R204.reuse, R64, R60 ;  /* 0x00000040cc14723c */ /* 0x040ff0000000183c */
[C---:B------:R-:W-:Y:S08]  /*3080*/  HMMA.16816.F32 R56, R204.reuse, R66, R56 ;  /* 0x00000042cc38723c */ /* 0x040ff00000001838 */
[C---:B-----5:R-:W-:Y:S08]  /*3090*/  HMMA.16816.F32 R64, R204.reuse, R100, R16 ;  /* 0x00000064cc40723c */ /* 0x060ff00000001810 */
        /* <DEDUP_REMOVED lines=8> */
[----:B------:R-:W-:Y:S01]  /*3120*/  HMMA.16816.F32 R48, R204, R110, R4 ;  /* 0x0000006ecc30723c */ /* 0x000fe20000001804 */
[----:B------:R-:W-:Y:S06]  /*3130*/  BAR.SYNC.DEFER_BLOCKING 0x0 ;  /* 0x0000000000007b1d */ /* 0x000fec0000010000 */
[----:B------:R-:W-:Y:S01]  /*3140*/  @!UPT UIADD3 URZ, URZ, URZ, URZ ;  /* 0x0000003f3f3ff290 */ /* 0x000fe2000fffe03f */
[----:B------:R-:W-:Y:S11]  /*3150*/  @!P0 BRA `(.L_x_1727) ;  /* 0x0000021000008947 */ /* 0x000ff60003800000 */
[----:B------:R-:W-:Y:S01]  /*3160*/  IADD3 R0, R97, -0x2, RZ ;  /* 0xfffffffe61007810 */ /* 0x000fe20007ffe0ff */
[C---:B------:R-:W-:Y:S01]  /*3170*/  IMAD.SHL.U32 R6, R117.reuse, 0x40, RZ ;  /* 0x0000004075067824 */ /* 0x040fe200078e00ff */
[----:B------:R-:W-:-:S02]  /*3180*/  SHF.L.U64.HI R7, R117, 0x6, R120 ;  /* 0x0000000675077819 */ /* 0x000fc40000010278 */
[----:B------:R-:W-:-:S05]  /*3190*/  SHF.R.S32.HI R2, RZ, 0x1f, R0 ;  /* 0x0000001fff027819 */ /* 0x000fca0000011400 */
[----:B------:R-:W-:Y:S02]  /*31a0*/  IMAD R4, R2, c[0x0][0x1e0], RZ ;  /* 0x0000780002047a24 */ /* 0x000fe400078e02ff */
[----:B------:R-:W-:-:S04]  /*31b0*/  IMAD.WIDE.U32 R2, R0, c[0x0][0x1e0], RZ ;  /* 0x0000780000027a25 */ /* 0x000fc800078e00ff */
[----:B------:R-:W-:Y:S02]  /*31c0*/  IMAD R0, R0, c[0x0][0x1e4], R4 ;  /* 0x0000790000007a24 */ /* 0x000fe400078e0204 */
[----:B------:R-:W-:-:S04]  /*31d0*/  IMAD.WIDE.U32 R4, R2, 0x60, R118 ;  /* 0x0000006002047825 */ /* 0x000fc800078e0076 */
[----:B------:R-:W-:Y:S01]  /*31e0*/  IMAD.IADD R0, R3, 0x1, R0 ;  /* 0x0000000103007824 */ /* 0x000fe200078e0200 */
[----:B------:R-:W-:-:S03]  /*31f0*/  LEA R2, P0, R4, c[0x0][0x1c8], 0x1 ;  /* 0x0000720004027a11 */ /* 0x000fc600078008ff */
[----:B------:R-:W-:Y:S01]  /*3200*/  IMAD R0, R0, 0x60, RZ ;  /* 0x0000006000007824 */ /* 0x000fe200078e02ff */
[----:B------:R-:W-:-:S03]  /*3210*/  IADD3 R10, P6, P5, R6, 0x80, R2 ;  /* 0x00000080060a7810 */ /* 0x000fc60007dde002 */
[----:B------:R-:W-:-:S05]  /*3220*/  IMAD.IADD R0, R5, 0x1, R0 ;  /* 0x0000000105007824 */ /* 0x000fca00078e0200 */
        /* <DEDUP_REMOVED lines=20> */
.L_x_1727:
[----:B------:R-:W-:Y:S05]  /*3370*/  BSYNC B0 ;  /* 0x0000000000007941 */ /* 0x000fea0003800000 */
.L_x_1726:
[----:B------:R-:W2:Y:S04]  /*3380*/  LDL R0, [R1+0x84] ;  /* 0x0000840001007983 */ /* 0x000ea80000100800 */
[----:B-1----:R-:W3:Y:S04]  /*3390*/  LDL R5, [R1+0x50] ;  /* 0x0000500001057983 */ /* 0x002ee80000100800 */
        /* <DEDUP_REMOVED lines=17> */
[----:B------:R-:W-:Y:S02]  /*34b0*/  ISETP.GT.AND P6, PT, R2, 0x1, PT ;  /* 0x000000010200780c */ /* 0x000fe40003fc4270 */
[----:B------:R-:W-:Y:S02]  /*34c0*/  FSEL R5, R20, -INF , P0 ;  /* 0xff80000014057808 */ /* 0x000fe40000000000 */
[----:B------:R-:W-:-:S02]  /*34d0*/  ISETP.GT.AND P0, PT, R0, 0x1, PT ;  /* 0x000000010000780c */ /* 0x000fc40003f04270 */
[----:B------:R-:W-:Y:S02]  /*34e0*/  ISETP.GT.AND P5, PT, R0, RZ, PT ;  /* 0x000000ff0000720c */ /* 0x000fe40003fa4270 */
[----:B------:R-:W-:Y:S02]  /*34f0*/  FSEL R6, R21, -INF , P6 ;  /* 0xff80000015067808 */ /* 0x000fe40003000000 */
[----:B------:R-:W-:Y:S02]  /*3500*/  ISETP.GT.AND P6, PT, R2, 0x8, PT ;  /* 0x000000080200780c */ /* 0x000fe40003fc4270 */
[----:B------:R-:W-:Y:S02]  /*3510*/  FSEL R13, R23, -INF , P0 ;  /* 0xff800000170d7808 */ /* 0x000fe40000000000 */
[----:B------:R-:W-:Y:S02]  /*3520*/  ISETP.GT.AND P0, PT, R0, 0x8, PT ;  /* 0x000000080000780c */ /* 0x000fe40003f04270 */
[----:B------:R-:W-:-:S02]  /*3530*/  FSEL R12, R22, -INF , P5 ;  /* 0xff800000160c7808 */ /* 0x000fc40002800000 */
[----:B------:R-:W-:Y:S02]  /*3540*/  ISETP.GT.AND P5, PT, R2, 0x9, PT ;  /* 0x000000090200780c */ /* 0x000fe40003fa4270 */
[----:B------:R-:W-:Y:S02]  /*3550*/  FSEL R7, R56, -INF , P6 ;  /* 0xff80000038077808 */ /* 0x000fe40003000000 */
[----:B------:R-:W-:Y:S02]  /*3560*/  FMNMX.FTZ R3, R5, R6, !PT ;  /* 0x0000000605037209 */ /* 0x000fe40007810000 */
[----:B------:R-:W-:Y:S02]  /*3570*/  FSEL R14, R58, -INF , P0 ;  /* 0xff8000003a0e7808 */ /* 0x000fe40000000000 */
[----:B------:R-:W-:Y:S02]  /*3580*/  ISETP.GT.AND P0, PT, R2, 0x11, PT ;  /* 0x000000110200780c */ /* 0x000fe40003f04270 */
[----:B------:R-:W-:-:S02]  /*3590*/  FSEL R8, R57, -INF , P5 ;  /* 0xff80000039087808 */ /* 0x000fc40002800000 */
[----:B------:R-:W-:Y:S02]  /*35a0*/  ISETP.GT.AND P6, PT, R2, 0x10, PT ;  /* 0x000000100200780c */ /* 0x000fe40003fc4270 */
[----:B------:R-:W-:Y:S02]  /*35b0*/  FMNMX.FTZ R3, R7, R3, !PT ;  /* 0x0000000307037209 */ /* 0x000fe40007810000 */
[----:B------:R-:W-:Y:S02]  /*35c0*/  ISETP.GT.AND P5, PT, R0, 0x9, PT ;  /* 0x000000090000780c */ /* 0x000fe40003fa4270 */
[----:B------:R-:W-:Y:S02]  /*35d0*/  FSEL R10, R53, -INF , P0 ;  /* 0xff800000350a7808 */ /* 0x000fe40000000000 */
[----:B------:R-:W-:Y:S02]  /*35e0*/  FSEL R9, R52, -INF , P6 ;  /* 0xff80000034097808 */ /* 0x000fe40003000000 */
[----:B------:R-:W-:-:S02]  /*35f0*/  ISETP.GT.AND P0, PT, R0, 0x11, PT ;  /* 0x000000110000780c */ /* 0x000fc40003f04270 */
[----:B------:R-:W-:Y:S02]  /*3600*/  FMNMX.FTZ R3, R8, R3, !PT ;  /* 0x0000000308037209 */ /* 0x000fe40007810000 */
[----:B------:R-:W-:Y:S02]  /*3610*/  FSEL R15, R59, -INF , P5 ;  /* 0xff8000003b0f7808 */ /* 0x000fe40002800000 */
[----:B------:R-:W-:Y:S01]  /*3620*/  ISETP.GT.AND P5, PT, R0, 0x10, PT ;  /* 0x000000100000780c */ /* 0x000fe20003fa4270 */
[----:B------:R-:W-:Y:S01]  /*3630*/  LDSM.16.MT88.4 R56, [R249] ;  /* 0x00000000f938783b */ /* 0x000fe20000004200 */
[----:B------:R-:W-:Y:S02]  /*3640*/  ISETP.GT.AND P6, PT, R2, 0x18, PT ;  /* 0x000000180200780c */ /* 0x000fe40003fc4270 */
[----:B------:R-:W-:Y:S02]  /*3650*/  FSEL R22, R55, -INF , P0 ;  /* 0xff80000037167808 */ /* 0x000fe40000000000 */
[----:B------:R-:W-:-:S02]  /*3660*/  FMNMX.FTZ R3, R9, R3, !PT ;  /* 0x0000000309037209 */ /* 0x000fc40007810000 */
[----:B------:R-:W-:Y:S02]  /*3670*/  ISETP.GT.AND P0, PT, R0, 0x18, PT ;  /* 0x000000180000780c */ /* 0x000fe40003f04270 */
[----:B------:R-:W-:Y:S02]  /*3680*/  FSEL R21, R54, -INF , P5 ;  /* 0xff80000036157808 */ /* 0x000fe40002800000 */
[----:B------:R-:W-:Y:S02]  /*3690*/  ISETP.GT.AND P5, PT, R2, 0x19, PT ;  /* 0x000000190200780c */ /* 0x000fe40003fa4270 */
[----:B------:R-:W-:Y:S02]  /*36a0*/  FSEL R11, R44, -INF , P6 ;  /* 0xff8000002c0b7808 */ /* 0x000fe40003000000 */
[----:B------:R-:W-:Y:S02]  /*36b0*/  FMNMX.FTZ R3, R10, R3, !PT ;  /* 0x000000030a037209 */ /* 0x000fe40007810000 */
[----:B------:R-:W-:-:S02]  /*36c0*/  FSEL R23, R46, -INF , P0 ;  /* 0xff8000002e177808 */ /* 0x000fc40000000000 */
[C---:B------:R-:W-:Y:S02]  /*36d0*/  ISETP.GT.AND P0, PT, R2.reuse, 0x21, PT ;  /* 0x000000210200780c */ /* 0x040fe40003f04270 */
[----:B------:R-:W-:Y:S02]  /*36e0*/  FSEL R20, R45, -INF , P5 ;  /* 0xff8000002d147808 */ /* 0x000fe40002800000 */
[----:B------:R-:W-:Y:S02]  /*36f0*/  ISETP.GT.AND P6, PT, R2, 0x20, PT ;  /* 0x000000200200780c */ /* 0x000fe40003fc4270 */
[----:B------:R-:W-:Y:S02]  /*3700*/  FMNMX.FTZ R3, R11, R3, !PT ;  /* 0x000000030b037209 */ /* 0x000fe40007810000 */
[----:B------:R-:W-:Y:S02]  /*3710*/  FSEL R88, R41, -INF , P0 ;  /* 0xff80000029587808 */ /* 0x000fe40000000000 */
[----:B------:R-:W-:-:S02]  /*3720*/  ISETP.GT.AND P0, PT, R0, 0x21, PT ;  /* 0x000000210000780c */ /* 0x000fc40003f04270 */
[----:B------:R-:W-:Y:S02]  /*3730*/  ISETP.GT.AND P5, PT, R0, 0x19, PT ;  /* 0x000000190000780c */ /* 0x000fe40003fa4270 */
[----:B------:R-:W-:Y:S02]  /*3740*/  FSEL R89, R40, -INF , P6 ;  /* 0xff80000028597808 */ /* 0x000fe40003000000 */
[----:B------:R-:W-:Y:S02]  /*3750*/  FMNMX.FTZ R3, R20, R3, !PT ;  /* 0x0000000314037209 */ /* 0x000fe40007810000 */
[----:B------:R-:W-:Y:S02]  /*3760*/  FSEL R101, R43, -INF , P0 ;  /* 0xff8000002b657808 */ /* 0x000fe40000000000 */
[----:B------:R-:W-:Y:S02]  /*3770*/  FSEL R24, R47, -INF , P5 ;  /* 0xff8000002f187808 */ /* 0x000fe40002800000 */
[----:B------:R-:W-:-:S02]  /*3780*/  ISETP.GT.AND P6, PT, R2, 0x28, PT ;  /* 0x000000280200780c */ /* 0x000fc40003fc4270 */
[----:B------:R-:W-:Y:S02]  /*3790*/  ISETP.GT.AND P0, PT, R2, 0x29, PT ;  /* 0x000000290200780c */ /* 0x000fe40003f04270 */
[----:B------:R-:W-:Y:S02]  /*37a0*/  FMNMX.FTZ R3, R89, R3, !PT ;  /* 0x0000000359037209 */ /* 0x000fe40007810000 */
[----:B------:R-:W-:Y:S02]  /*37b0*/  ISETP.GT.AND P5, PT, R0, 0x20, PT ;  /* 0x000000200000780c */ /* 0x000fe40003fa4270 */
[----:B------:R-:W-:Y:S02]  /*37c0*/  FSEL R79, R36, -INF , P6 ;  /* 0xff800000244f7808 */ /* 0x000fe40003000000 */
[----:B------:R-:W-:Y:S02]  /*37d0*/  FSEL R78, R37, -INF , P0 ;  /* 0xff800000254e7808 */ /* 0x000fe40000000000 */
[----:B------:R-:W-:-:S02]  /*37e0*/  FMNMX.FTZ R4, R12, R13, !PT ;  /* 0x0000000d0c047209 */ /* 0x000fc40007810000 */
[----:B------:R-:W-:Y:S02]  /*37f0*/  FMNMX.FTZ R3, R88, R3, !PT ;  /* 0x0000000358037209 */ /* 0x000fe40007810000 */
[----:B------:R-:W-:Y:S02]  /*3800*/  FSEL R100, R42, -INF , P5 ;  /* 0xff8000002a647808 */ /* 0x000fe40002800000 */
[C---:B------:R-:W-:Y:S01]  /*3810*/  ISETP.GT.AND P0, PT, R0.reuse, 0x29, PT ;  /* 0x000000290000780c */ /* 0x040fe20003f04270 */
[----:B------:R-:W-:Y:S01]  /*3820*/  LDSM.16.MT88.4 R40, [R228+0x800] ;  /* 0x00080000e428783b */ /* 0x000fe20000004200 */
[----:B------:R-:W-:Y:S02]  /*3830*/  ISETP.GT.AND P5, PT, R0, 0x28, PT ;  /* 0x000000280000780c */ /* 0x000fe40003fa4270 */
[----:B------:R-:W-:Y:S02]  /*3840*/  ISETP.GT.AND P6, PT, R2, 0x30, PT ;  /* 0x000000300200780c */ /* 0x000fe40003fc4270 */
[----:B------:R-:W-:-:S02]  /*3850*/  FMNMX.FTZ R4, R14, R4, !PT ;  /* 0x000000040e047209 */ /* 0x000fc40007810000 */
[----:B------:R-:W-:Y:S02]  /*3860*/  FMNMX.FTZ R3, R79, R3, !PT ;  /* 0x000000034f037209 */ /* 0x000fe40007810000 */
[----:B------:R-:W-:Y:S02]  /*3870*/  FSEL R91, R39, -INF , P0 ;  /* 0xff800000275b7808 */ /* 0x000fe40000000000 */
[----:B------:R-:W-:Y:S02]  /*3880*/  FSEL R90, R38, -INF , P5 ;  /* 0xff800000265a7808 */ /* 0x000fe40002800000 */
[----:B------:R-:W-:Y:S01]  /*3890*/  ISETP.GT.AND P0, PT, R2, 0x31, PT ;  /* 0x000000310200780c */ /* 0x000fe20003f04270 */
[----:B------:R-:W-:Y:S01]  /*38a0*/  LDSM.16.MT88.4 R36, [R227+0x800] ;  /* 0x00080000e324783b */ /* 0x000fe20000004200 */
[----:B------:R-:W-:Y:S02]  /*38b0*/  ISETP.GT.AND P5, PT, R0, 0x30, PT ;  /* 0x000000300000780c */ /* 0x000fe40003fa4270 */
[----:B------:R-:W-:-:S02]  /*38c0*/  FSEL R111, R32, -INF , P6 ;  /* 0xff800000206f7808 */ /* 0x000fc40003000000 */
[----:B------:R-:W-:Y:S02]  /*38d0*/  FMNMX.FTZ R4, R15, R4, !PT ;  /* 0x000000040f047209 */ /* 0x000fe40007810000 */
[----:B------:R-:W-:Y:S02]  /*38e0*/  FMNMX.FTZ R3, R78, R3, !PT ;  /* 0x000000034e037209 */ /* 0x000fe40007810000 */
[----:B------:R-:W-:Y:S02]  /*38f0*/  FSEL R102, R33, -INF , P0 ;  /* 0xff80000021667808 */ /* 0x000fe40000000000 */
[----:B------:R-:W-:Y:S02]  /*3900*/  ISETP.GT.AND P0, PT, R0, 0x31, PT ;  /* 0x000000310000780c */ /* 0x000fe40003f04270 */
[----:B------:R-:W-:Y:S02]  /*3910*/  FSEL R86, R34, -INF , P5 ;  /* 0xff80000022567808 */ /* 0x000fe40002800000 */
[----:B------:R-:W-:-:S02]  /*3920*/  ISETP.GT.AND P5, PT, R2, 0x38, PT ;  /* 0x000000380200780c */ /* 0x000fc40003fa4270 */
[----:B------:R-:W-:Y:S02]  /*3930*/  FMNMX.FTZ R4, R21, R4, !PT ;  /* 0x0000000415047209 */ /* 0x000fe40007810000 */
[----:B------:R-:W-:Y:S02]  /*3940*/  FMNMX.FTZ R3, R111, R3, !PT ;  /* 0x000000036f037209 */ /* 0x000fe40007810000 */
[----:B------:R-:W-:Y:S02]  /*3950*/  FSEL R113, R35, -INF , P0 ;  /* 0xff80000023717808 */ /* 0x000fe40000000000 */
        /* <DEDUP_REMOVED lines=24> */
[----:B------:R-:W-:Y:S02]  /*3ae0*/  FSEL R98, R16, -INF , P5 ;  /* 0xff80000010627808 */ /* 0x000fe40002800000 */
[----:B------:R-:W-:Y:S02]  /*3af0*/  ISETP.GT.AND P5, PT, R0, 0x38, PT ;  /* 0x000000380000780c */ /* 0x000fe40003fa4270 */
[----:B------:R-:W-:-:S02]  /*3b00*/  ISETP.GT.AND P0, PT, R2, 0x51, PT ;  /* 0x000000510200780c */ /* 0x000fc40003f04270 */
[----:B------:R-:W-:Y:S02]  /*3b10*/  FMNMX.FTZ R4, R91, R4, !PT ;  /* 0x000000045b047209 */ /* 0x000fe40007810000 */
[----:B------:R-:W-:Y:S02]  /*3b20*/  FMNMX.FTZ R3, R99, R3, !PT ;  /* 0x0000000363037209 */ /* 0x000fe40007810000 */
[----:B------:R-:W-:Y:S02]  /*3b30*/  FSEL R110, R30, -INF , P5 ;  /* 0xff8000001e6e7808 */ /* 0x000fe40002800000 */
[C---:B------:R-:W-:Y:S02]  /*3b40*/  ISETP.GT.AND P6, PT, R2.reuse, 0x58, PT ;  /* 0x000000580200780c */ /* 0x040fe40003fc4270 */
        /* <DEDUP_REMOVED lines=18> */
[----:B------:R-:W-:Y:S01]  /*3c70*/  ISETP.GT.AND P5, PT, R0, 0x48, PT ;  /* 0x000000480000780c */ /* 0x000fe20003fa4270 */
[----:B------:R-:W1:Y:S01]  /*3c80*/  SHFL.BFLY PT, R3, R141, 0x2, 0x1f ;  /* 0x0c401f008d037f89 */ /* 0x000e6200000e0000 */
[----:B------:R-:W-:-:S02]  /*3c90*/  FMNMX.FTZ R2, R84, R2, !PT ;  /* 0x0000000254027209 */ /* 0x000fc40007810000 */
[----:B------:R-:W-:Y:S02]  /*3ca0*/  ISETP.GT.AND P0, PT, R0, 0x49, PT ;  /* 0x000000490000780c */ /* 0x000fe40003f04270 */
[----:B------:R-:W-:Y:S02]  /*3cb0*/  FSEL R87, R62, -INF , P5 ;  /* 0xff8000003e577808 */ /* 0x000fe40002800000 */
[----:B------:R-:W-:Y:S02]  /*3cc0*/  FMNMX.FTZ R2, R93, R2, !PT ;  /* 0x000000025d027209 */ /* 0x000fe40007810000 */
[----:B------:R-:W-:Y:S02]  /*3cd0*/  FSEL R92, R63, -INF , P0 ;  /* 0xff8000003f5c7808 */ /* 0x000fe40000000000 */
[----:B------:R-:W-:Y:S01]  /*3ce0*/  ISETP.GT.AND P5, PT, R0, 0x50, PT ;  /* 0x000000500000780c */ /* 0x000fe20003fa4270 */
[----:B------:R-:W-:Y:S01]  /*3cf0*/  LDSM.16.MT88.4 R60, [R224+0x800] ;  /* 0x00080000e03c783b */ /* 0x000fe20000004200 */
[----:B------:R-:W-:-:S02]  /*3d00*/  FMNMX.FTZ R2, R87, R2, !PT ;  /* 0x0000000257027209 */ /* 0x000fc40007810000 */
[----:B------:R-:W-:Y:S02]  /*3d10*/  ISETP.GT.AND P0, PT, R0, 0x51, PT ;  /* 0x000000510000780c */ /* 0x000fe40003f04270 */
[----:B------:R-:W-:Y:S02]  /*3d20*/  FSEL R85, R18, -INF , P5 ;  /* 0xff80000012557808 */ /* 0x000fe40002800000 */
[----:B------:R-:W-:Y:S02]  /*3d30*/  FMNMX.FTZ R2, R92, R2, !PT ;  /* 0x000000025c027209 */ /* 0x000fe40007810000 */
[----:B------:R-:W-:Y:S02]  /*3d40*/  FSEL R114, R19, -INF , P0 ;  /* 0xff80000013727808 */ /* 0x000fe40000000000 */
[----:B------:R-:W-:Y:S01]  /*3d50*/  ISETP.GT.AND P5, PT, R0, 0x58, PT ;  /* 0x000000580000780c */ /* 0x000fe20003fa4270 */
[----:B------:R-:W-:Y:S01]  /*3d60*/  LDSM.16.MT88.4 R16, [R224] ;  /* 0x00000000e010783b */ /* 0x000fe20000004200 */
[----:B------:R-:W-:-:S02]  /*3d70*/  FMNMX.FTZ R2, R85, R2, !PT ;  /* 0x0000000255027209 */ /* 0x000fc40007810000 */
[----:B------:R-:W-:Y:S02]  /*3d80*/  ISETP.GT.AND P0, PT, R0, 0x59, PT ;  /* 0x000000590000780c */ /* 0x000fe40003f04270 */
[----:B------:R-:W-:Y:S02]  /*3d90*/  FSEL R112, R50, -INF , P5 ;  /* 0xff80000032707808 */ /* 0x000fe40002800000 */
[----:B------:R-:W-:Y:S02]  /*3da0*/  FMNMX.FTZ R0, R114, R2, !PT ;  /* 0x0000000272007209 */ /* 0x000fe40007810000 */
[----:B------:R-:W-:Y:S02]  /*3db0*/  FSEL R107, R51, -INF , P0 ;  /* 0xff800000336b7808 */ /* 0x000fe40000000000 */
[----:B------:R-:W-:Y:S01]  /*3dc0*/  FMNMX.FTZ R0, R112, R0, !PT ;  /* 0x0000000070007209 */ /* 0x000fe20007810000 */
[----:B------:R-:W-:Y:S01]  /*3dd0*/  LDSM.16.MT88.4 R48, [R224+0x3000] ;  /* 0x00300000e030783b */ /* 0x000fe20000004200 */
[----:B-1----:R-:W-:-:S02]  /*3de0*/  FMNMX.FTZ R141, R141, R3, !PT ;  /* 0x000000038d8d7209 */ /* 0x002fc40007810000 */
        /* <DEDUP_REMOVED lines=19> */
[--C-:B--2---:R-:W-:Y:S02]  /*3f20*/  FFMA.FTZ R2, R7, c[0x0][0x2d0], -R0.reuse ;  /* 0x0000b40007027a23 */ /* 0x104fe40000010800 */
[----:B------:R-:W1:Y:S05]  /*3f30*/  LDSM.16.MT88.4 R4, [R227] ;  /* 0x00000000e304783b */ /* 0x000e6a0000004200 */
[----:B------:R2:W-:Y:S02]  /*3f40*/  MUFU.EX2 R73, R2 ;  /* 0x0000000200497308 */ /* 0x0005e40000000800 */
[----:B--2---:R-:W-:Y:S01]  /*3f50*/  FFMA.FTZ R2, R8, c[0x0][0x2d0], -R0 ;  /* 0x0000b40008027a23 */ /* 0x004fe20000010800 */
[----:B---3--:R-:W-:-:S05]  /*3f60*/  F2FP.PACK_AB R8, R66, R67 ;  /* 0x000000434208723e */ /* 0x008fca00000000ff */
[----:B------:R2:W3:Y:S02]  /*3f70*/  MUFU.EX2 R74, R2 ;  /* 0x00000002004a7308 */ /* 0x0004e40000000800 */
[----:B--2---:R-:W-:Y:S01]  /*3f80*/  FFMA.FTZ R2, R9, c[0x0][0x2d0], -R0 ;  /* 0x0000b40009027a23 */ /* 0x004fe20000010800 */
[----:B---3--:R-:W-:-:S05]  /*3f90*/  F2FP.PACK_AB R10, R74, R73 ;  /* 0x000000494a0a723e */ /* 0x008fca00000000ff */
[----:B------:R2:W-:Y:S02]  /*3fa0*/  MUFU.EX2 R76, R2 ;  /* 0x00000002004c7308 */ /* 0x0005e40000000800 */
[----:B--2---:R-:W-:-:S05]  /*3fb0*/  FMUL.FTZ R2, R140, c[0x0][0x2d0] ;  /* 0x0000b4008c027a20 */ /* 0x004fca0000410000 */
[----:B------:R-:W-:-:S05]  /*3fc0*/  FSEL R2, R2, RZ, P0 ;  /* 0x000000ff02027208 */ /* 0x000fca0000000000 */
[----:B------:R-:W-:-:S04]  /*3fd0*/  FFMA.FTZ R3, R12, c[0x0][0x2d0], -R2 ;  /* 0x0000b4000c037a23 */ /* 0x000fc80000010802 */
[----:B------:R2:W-:Y:S02]  /*3fe0*/  MUFU.EX2 R53, R3 ;  /* 0x0000000300357308 */ /* 0x0005e40000000800 */
[----:B--2---:R-:W-:-:S06]  /*3ff0*/  FFMA.FTZ R3, R13, c[0x0][0x2d0], -R2 ;  /* 0x0000b4000d037a23 */ /* 0x004fcc0000010802 */
[----:B------:R2:W3:Y:S02]  /*4000*/  MUFU.EX2 R52, R3 ;  /* 0x0000000300347308 */ /* 0x0004e40000000800 */
[----:B--2---:R-:W-:Y:S01]  /*4010*/  FFMA.FTZ R3, R14, c[0x0][0x2d0], -R2 ;  /* 0x0000b4000e037a23 */ /* 0x004fe20000010802 */
[----:B---3--:R-:W-:-:S05]  /*4020*/  F2FP.PACK_AB R9, R52, R53 ;  /* 0x000000353409723e */ /* 0x008fca00000000ff */
[----:B------:R2:W-:Y:S02]  /*4030*/  MUFU.EX2 R54, R3 ;  /* 0x0000000300367308 */ /* 0x0005e40000000800 */
[----:B--2---:R-:W-:Y:S02]  /*4040*/  FFMA.FTZ R3, R15, c[0x0][0x2d0], -R2 ;  /* 0x0000b4000f037a23 */ /* 0x004fe40000010802 */
[----:B------:R-:W2:Y:S04]  /*4050*/  LDSM.16.MT88.4 R12, [R228] ;  /* 0x00000000e40c783b */ /* 0x000ea80000004200 */
[----:B------:R3:W4:Y:S02]  /*4060*/  MUFU.EX2 R55, R3 ;  /* 0x0000000300377308 */ /* 0x0007240000000800 */
[----:B---3--:R-:W-:Y:S01]  /*4070*/  FFMA.FTZ R3, R20, c[0x0][0x2d0], -R0 ;  /* 0x0000b40014037a23 */ /* 0x008fe20000010800 */
[----:B----4-:R-:W-:-:S05]  /*4080*/  F2FP.PACK_AB R11, R55, R54 ;  /* 0x00000036370b723e */ /* 0x010fca00000000ff */
[----:B------:R3:W4:Y:S02]  /*4090*/  MUFU.EX2 R143, R3 ;  /* 0x00000003008f7308 */ /* 0x0007240000000800 */
[C---:B------:R-:W-:Y:S08]  /*40a0*/  HMMA.16816.F32 R44, R8.reuse, R16, RZ ;  /* 0x00000010082c723c */ /* 0x040ff000000018ff */
[----:B------:R-:W-:Y:S01]  /*40b0*/  HMMA.16816.F32 R32, R8, R18, RZ ;  /* 0x000000120820723c */ /* 0x000fe200000018ff */
[----:B---3--:R-:W-:-:S04]  /*40c0*/  FFMA.FTZ R3, R21, c[0x0][0x2d0], -R2 ;  /* 0x0000b40015037a23 */ /* 0x008fc80000010802 */
[----:B------:R3:W-:Y:S03]  /*40d0*/  MUFU.EX2 R65, R3 ;  /* 0x0000000300417308 */ /* 0x0007e60000000800 */
[C---:B-1----:R-:W-:Y:S07]  /*40e0*/  HMMA.16816.F32 R16, R8.reuse, R6, RZ ;  /* 0x000000060810723c */ /* 0x042fee00000018ff */
[----:B----4-:R-:W-:Y:S01]  /*40f0*/  F2FP.PACK_AB R6, R143, R77 ;  /* 0x0000004d8f06723e */ /* 0x010fe200000000ff */
[----:B--2---:R-:W-:Y:S01]  /*4100*/  HMMA.16816.F32 R28, R8, R12, RZ ;  /* 0x0000000c081c723c */ /* 0x004fe200000018ff */
[----:B---3--:R-:W-:-:S04]  /*4110*/  FFMA.FTZ R3, R22, c[0x0][0x2d0], -R2 ;  /* 0x0000b40016037a23 */ /* 0x008fc80000010802 */
[----:B------:R1:W2:Y:S02]  /*4120*/  MUFU.EX2 R64, R3 ;  /* 0x0000000300407308 */ /* 0x0002a40000000800 */
[----:B-1----:R-:W-:Y:S02]  /*4130*/  FFMA.FTZ R3, R23, c[0x0][0x2d0], -R2 ;  /* 0x0000b40017037a23 */ /* 0x002fe40000010802 */
[----:B------:R-:W-:Y:S04]  /*4140*/  HMMA.16816.F32 R20, R8, R4, RZ ;  /* 0x000000040814723c */ /* 0x000fe800000018ff */
[----:B------:R1:W-:Y:S03]  /*4150*/  MUFU.EX2 R72, R3 ;  /* 0x0000000300487308 */ /* 0x0003e60000000800 */
[----:B------:R-:W-:-:S02]  /*4160*/  F2FP.PACK_AB R4, R75, R76 ;  /* 0x0000004c4b04723e */ /* 0x000fc400000000ff */
[----:B--2---:R-:W-:Y:S01]  /*4170*/  F2FP.PACK_AB R5, R64, R65 ;  /* 0x000000414005723e */ /* 0x004fe200000000ff */
[----:B-1----:R-:W-:Y:S02]  /*4180*/  FFMA.FTZ R3, R24, c[0x0][0x2d0], -R2 ;  /* 0x0000b40018037a23 */ /* 0x002fe40000010802 */
[C---:B------:R-:W-:Y:S02]  /*4190*/  HMMA.16816.F32 R24, R8.reuse, R14, RZ ;  /* 0x0000000e0818723c */ /* 0x040fe400000018ff */
[----:B------:R-:W1:Y:S06]  /*41a0*/  MUFU.EX2 R142, R3 ;  /* 0x00000003008e7308 */ /* 0x000e6c0000000800 */
[----:B------:R-:W-:Y:S01]  /*41b0*/  HMMA.16816.F32 R12, R8, R56, RZ ;  /* 0x00000038080c723c */ /* 0x000fe200000018ff */
[----:B-1----:R-:W-:Y:S01]  /*41c0*/  F2FP.PACK_AB R7, R142, R72 ;  /* 0x000000488e07723e */ /* 0x002fe200000000ff */
[----:B------:R-:W-:-:S02]  /*41d0*/  FADD.FTZ R3, R67, R66 ;  /* 0x0000004243037221 */ /* 0x000fc40000010000 */
[----:B------:R-:W-:Y:S02]  /*41e0*/  IMAD.MOV.U32 R66, RZ, RZ, R92 ;  /* 0x000000ffff427224 */ /* 0x000fe400078e005c */
[----:B------:R-:W-:Y:S02]  /*41f0*/  IMAD.MOV.U32 R67, RZ, RZ, R87 ;  /* 0x000000ffff437224 */ /* 0x000fe400078e0057 */
[C---:B------:R-:W-:Y:S01]  /*4200*/  HMMA.16816.F32 R220, R4.reuse, R60, R44 ;  /* 0x0000003c04dc723c */ /* 0x040fe2000000182c */
[----:B------:R-:W1:Y:S07]  /*4210*/  LDSM.16.MT88.4 R44, [R224+0x3800] ;  /* 0x00380000e02c783b */ /* 0x000e6e0000004200 */
[C---:B------:R-:W-:Y:S08]  /*4220*/  HMMA.16816.F32 R212, R4.reuse, R36, R20 ;  /* 0x0000002404d4723c */ /* 0x040ff00000001814 */
[C---:B------:R-:W-:Y:S01]  /*4230*/  HMMA.16816.F32 R144, R4.reuse, R38, R16 ;  /* 0x000000260490723c */ /* 0x040fe20000001810 */
[----:B------:R-:W2:Y:S07]  /*4240*/  LDSM.16.MT88.4 R36, [R227+0x3000] ;  /* 0x00300000e324783b */ /* 0x000eae0000004200 */
[C---:B------:R-:W-:Y:S01]  /*4250*/  HMMA.16816.F32 R164, R4.reuse, R62, R32 ;  /* 0x0000003e04a4723c */ /* 0x040fe20000001820 */
[----:B------:R-:W3:Y:S04]  /*4260*/  LDSM.16.MT88.4 R60, [R228+0x3800] ;  /* 0x00380000e43c783b */ /* 0x000ee80000004200 */
[----:B------:R-:W-:Y:S03]  /*4270*/  LDSM.16.MT88.4 R32, [R230+0x3800] ;  /* 0x00380000e620783b */ /* 0x000fe60000004200 */
[C---:B------:R-:W-:Y:S01]  /*4280*/  HMMA.16816.F32 R216, R4.reuse, R40, R28 ;  /* 0x0000002804d8723c */ /* 0x040fe2000000181c */
[----:B------:R-:W-:Y:S07]  /*4290*/  LDSM.16.MT88.4 R28, [R227+0x3800] ;  /* 0x00380000e31c783b */ /* 0x000fee0000004200 */
        /* <DEDUP_REMOVED lines=8> */
[----:B------:R-:W-:Y:S08]  /*4320*/  HMMA.16816.F32 R24, R8, R58, RZ ;  /* 0x0000003a0818723c */ /* 0x000ff000000018ff */
[C---:B-1----:R-:W-:Y:S07]  /*4330*/  HMMA.16816.F32 R136, R4.reuse, R44, R20 ;  /* 0x0000002c0488723c */ /* 0x042fee0000001814 */
[----:B------:R-:W-:Y:S01]  /*4340*/  IMAD.MOV.U32 R45, RZ, RZ, R107 ;  /* 0x000000ffff2d7224 */ /* 0x000fe200078e006b */
[----:B------:R-:W-:Y:S01]  /*4350*/  HMMA.16816.F32 R56, R4, R46, R16 ;  /* 0x0000002e0438723c */ /* 0x000fe20000001810 */
[----:B------:R-:W-:-:S06]  /*4360*/  IMAD.MOV.U32 R44, RZ, RZ, R106 ;  /* 0x000000ffff2c7224 */ /* 0x000fcc00078e006a */
[----:B------:R-:W-:Y:S01]  /*4370*/  IMAD.MOV.U32 R47, RZ, RZ, R105 ;  /* 0x000000ffff2f7224 */ /* 0x000fe200078e0069 */
[----:B--2---:R-:W-:Y:S01]  /*4380*/  HMMA.16816.F32 R20, R8, R36, RZ ;  /* 0x000000240814723c */ /* 0x004fe200000018ff */
[----:B------:R-:W-:-:S07]  /*4390*/  IMAD.MOV.U32 R46, RZ, RZ, R104 ;  /* 0x000000ffff2e7224 */ /* 0x000fce00078e0068 */
[----:B------:R-:W-:Y:S01]  /*43a0*/  HMMA.16816.F32 R16, R8, R38, RZ ;  /* 0x000000260810723c */ /* 0x000fe200000018ff */
[----:B------:R-:W1:Y:S07]  /*43b0*/  LDSM.16.MT88.4 R36, [R224+0x6000] ;  /* 0x00600000e024783b */ /* 0x000e6e0000004200 */
[----:B---3--:R-:W-:Y:S07]  /*43c0*/  HMMA.16816.F32 R132, R4, R60, R12 ;  /* 0x0000003c0484723c */ /* 0x008fee000000180c */
[----:B------:R-:W-:Y:S01]  /*43d0*/  IMAD.MOV.U32 R61, RZ, RZ, R114 ;  /* 0x000000ffff3d7224 */ /* 0x000fe200078e0072 */
[----:B----4-:R-:W-:Y:S01]  /*43e0*/  HMMA.16816.F32 R12, R8, R40, RZ ;  /* 0x00000028080c723c */ /* 0x010fe200000018ff */
[----:B------:R-:W-:-:S06]  /*43f0*/  IMAD.MOV.U32 R60, RZ, RZ, R113 ;  /* 0x000000ffff3c7224 */ /* 0x000fcc00078e0071 */
[----:B------:R-:W-:Y:S01]  /*4400*/  IMAD.MOV.U32 R40, RZ, RZ, R111 ;  /* 0x000000ffff287224 */ /* 0x000fe200078e006f */
[----:B------:R-:W-:Y:S01]  /*4410*/  HMMA.16816.F32 R124, R4, R28, R20 ;  /* 0x0000001c047c723c */ /* 0x000fe20000001814 */
[----:B------:R-:W2:Y:S01]  /*4420*/  LDSM.16.MT88.4 R20, [R224+0x6800] ;  /* 0x00680000e014783b */ /* 0x000ea20000004200 */
[----:B------:R-:W-:-:S06]  /*4430*/  IMAD.MOV.U32 R41, RZ, RZ, R112 ;  /* 0x000000ffff297224 */ /* 0x000fcc00078e0070 */
[C---:B------:R-:W-:Y:S08]  /*4440*/  HMMA.16816.F32 R128, R4.reuse, R70, R24 ;  /* 0x000000460480723c */ /* 0x040ff00000001818 */
[----:B------:R-:W-:Y:S07]  /*4450*/  HMMA.16816.F32 R148, R4, R32, R12 ;  /* 0x000000200494723c */ /* 0x000fee000000180c */
[----:B------:R-:W-:Y:S01]  /*4460*/  IMAD.MOV.U32 R33, RZ, RZ, R108 ;  /* 0x000000ffff217224 */ /* 0x000fe200078e006c */
[----:B-1----:R-:W-:Y:S01]  /*4470*/  HMMA.16816.F32 R12, R8, R36, RZ ;  /* 0x00000024080c723c */ /* 0x002fe200000018ff */
[----:B------:R-:W-:-:S06]  /*4480*/  IMAD.MOV.U32 R32, RZ, RZ, R99 ;  /* 0x000000ffff207224 */ /* 0x000fcc00078e0063 */
[----:B------:R-:W-:Y:S01]  /*4490*/  IMAD.MOV.U32 R37, RZ, RZ, R95 ;  /* 0x000000ffff257224 */ /* 0x000fe200078e005f */
[----:B------:R-:W-:Y:S01]  /*44a0*/  HMMA.16816.F32 R24, R8, R82, RZ ;  /* 0x000000520818723c */ /* 0x000fe200000018ff */
[----:B------:R-:W-:-:S07]  /*44b0*/  IMAD.MOV.U32 R36, RZ, RZ, R94 ;  /* 0x000000ffff247224 */ /* 0x000fce00078e005e */
[C---:B------:R-:W-:Y:S08]  /*44c0*/  HMMA.16816.F32 R80, R4.reuse, R30, R16 ;  /* 0x0000001e0450723c */ /* 0x040ff00000001810 */
[C---:B--2---:R-:W-:Y:S08]  /*44d0*/  HMMA.16816.F32 R116, R4.reuse, R20, R12 ;  /* 0x000000140474723c */ /* 0x044ff0000000180c */
[----:B------:R-:W-:Y:S01]  /*44e0*/  HMMA.16816.F32 R120, R4, R62, R24 ;  /* 0x0000003e0478723c */ /* 0x000fe20000001818 */
[----:B------:R-:W1:Y:S06]  /*44f0*/  LDSM.16.MT88.4 R24, [R228+0x6000] ;  /* 0x00600000e418783b */ /* 0x000e6c0000004200 */
[----:B------:R-:W-:Y:S01]  /*4500*/  IMAD.MOV.U32 R63, RZ, RZ, R110 ;  /* 0x000000ffff3f7224 */ /* 0x000fe200078e006e */
[----:B------:R-:W-:Y:S01]  /*4510*/  HMMA.16816.F32 R12, R8, R38, RZ ;  /* 0x00000026080c723c */ /* 0x000fe200000018ff */
[----:B------:R-:W-:-:S06]  /*4520*/  IMAD.MOV.U32 R62, RZ, RZ, R109 ;  /* 0x000000ffff3e7224 */ /* 0x000fcc00078e006d */
[----:B------:R-:W-:Y:S01]  /*4530*/  IMAD.MOV.U32 R39, RZ, RZ, R86 ;  /* 0x000000ffff277224 */ /* 0x000fe200078e0056 */
[----:B------:R-:W-:Y:S07]  /*4540*/  HMMA.16816.F32 R16, R8, R42, RZ ;  /* 0x0000002a0810723c */ /* 0x000fee00000018ff */
        /* <DEDUP_REMOVED lines=12> */
[----:B------:R-:W-:-:S04]  /*4610*/  FADD.FTZ R3, R55, R3 ;  /* 0x0000000337037221 */ /* 0x000fc80000010000 */
[----:B------:R-:W-:-:S04]  /*4620*/  FADD.FTZ R3, R65, R3 ;  /* 0x0000000341037221 */ /* 0x000fc80000010000 */
[----:B------:R-:W-:Y:S11]  /*4630*/  FADD.FTZ R3, R64, R3 ;  /* 0x0000000340037221 */ /* 0x000ff60000010000 */
[----:B------:R-:W-:Y:S02]  /*4640*/  @!UPT UIADD3 URZ, URZ, URZ, URZ ;  /* 0x0000003f3f3ff290 */ /* 0x000fe4000fffe03f */
[----:B--2---:R-:W-:Y:S07]  /*4650*/  HMMA.16816.F32 R104, R4, R20, R12 ;  /* 0x000000140468723c */ /* 0x004fee000000180c */
[----:B------:R-:W-:Y:S02]  /*4660*/  FADD.FTZ R12, R76, R16 ;  /* 0x000000104c0c7221 */ /* 0x000fe40000010000 */
[----:B------:R-:W-:Y:S02]  /*4670*/  FADD.FTZ R21, R72, R3 ;  /* 0x0000000348157221 */ /* 0x000fe40000010000 */
[----:B------:R-:W-:-:S02]  /*4680*/  FADD.FTZ R16, R75, R12 ;  /* 0x0000000c4b107221 */ /* 0x000fc40000010000 */
[----:B------:R-:W-:Y:S01]  /*4690*/  HMMA.16816.F32 R12, R8, R26, RZ ;  /* 0x0000001a080c723c */ /* 0x000fe200000018ff */
[----:B------:R-:W1:Y:S01]  /*46a0*/  LDSM.16.MT88.4 R24, [R227+0x6000] ;  /* 0x00600000e318783b */ /* 0x000e620000004200 */
[----:B------:R-:W-:Y:S11]  /*46b0*/  FFMA.FTZ R3, R89, c[0x0][0x2d0], -R0 ;  /* 0x0000b40059037a23 */ /* 0x000ff60000010800 */
[----:B------:R-:W-:Y:S11]  /*46c0*/  @!UPT UIADD3 URZ, URZ, URZ, URZ ;  /* 0x0000003f3f3ff290 */ /* 0x000ff6000fffe03f */
        /* <DEDUP_REMOVED lines=20> */
[----:B------:R-:W2:Y:S06]  /*4810*/  LDSM.16.MT88.4 R8, [R224+0x1000] ;  /* 0x00100000e008783b */ /* 0x000eac0000004200 */
[----:B------:R-:W-:-:S02]  /*4820*/  IMAD.MOV.U32 R15, RZ, RZ, R61 ;  /* 0x000000ffff0f7224 */ /* 0x000fc400078e003d */
[----:B-1----:R-:W-:-:S04]  /*4830*/  FFMA.FTZ R3, R88, c[0x0][0x2d0], -R0 ;  /* 0x0000b40058037a23 */ /* 0x002fc80000010800 */
        /* <DEDUP_REMOVED lines=21> */
[----:B------:R-:W-:Y:S01]  /*4990*/  HMMA.16816.F32 R52, R4, R10, R164 ;  /* 0x0000000a0434723c */ /* 0x000fe200000018a4 */
[----:B------:R-:W1:Y:S01]  /*49a0*/  LDSM.16.MT88.4 R8, [R228+0x1000] ;  /* 0x00100000e408783b */ /* 0x000e620000004200 */
[----:B------:R-:W-:-:S02]  /*49b0*/  IMAD.MOV.U32 R220, RZ, RZ, R43 ;  /* 0x000000ffffdc7224 */ /* 0x000fc400078e002b */
[----:B------:R-:W-:Y:S02]  /*49c0*/  IMAD.MOV.U32 R223, RZ, RZ, R36 ;  /* 0x000000ffffdf7224 */ /* 0x000fe400078e0024 */
[----:B------:R-:W-:Y:S02]  /*49d0*/  IMAD.MOV.U32 R222, RZ, RZ, R37 ;  /* 0x000000ffffde7224 */ /* 0x000fe400078e0025 */
[----:B------:R-:W-:Y:S02]  /*49e0*/  IMAD.MOV.U32 R165, RZ, RZ, R68 ;  /* 0x000000ffffa57224 */ /* 0x000fe400078e0044 */
[----:B------:R-:W-:Y:S02]  /*49f0*/  IMAD.MOV.U32 R164, RZ, RZ, R69 ;  /* 0x000000ffffa47224 */ /* 0x000fe400078e0045 */
[----:B------:R-:W-:Y:S02]  /*4a00*/  IMAD.MOV.U32 R166, RZ, RZ, R41 ;  /* 0x000000ffffa67224 */ /* 0x000fe400078e0029 */
[----:B------:R-:W-:-:S02]  /*4a10*/  IMAD.MOV.U32 R167, RZ, RZ, R60 ;  /* 0x000000ffffa77224 */ /* 0x000fc400078e003c */
[--C-:B------:R-:W-:Y:S02]  /*4a20*/  FFMA.FTZ R220, R220, c[0x0][0x2d0], -R0.reuse ;  /* 0x0000b400dcdc7a23 */ /* 0x100fe40000010800 */
[--C-:B------:R-:W-:Y:S02]  /*4a30*/  FFMA.FTZ R221, R221, c[0x0][0x2d0], -R0.reuse ;  /* 0x0000b400dddd7a23 */ /* 0x100fe40000010800 */
        /* <DEDUP_REMOVED lines=12> */
[----:B------:R-:W-:Y:S01]  /*4b00*/  IMAD.MOV.U32 R155, RZ, RZ, R32 ;  /* 0x000000ffff9b7224 */ /* 0x000fe200078e0020 */
        /* <DEDUP_REMOVED lines=8> */
[----:B------:R2:W-:Y:S01]  /*4b90*/  MUFU.EX2 R15, R3 ;  /* 0x00000003000f7308 */ /* 0x0005e20000000800 */
[C---:B-1----:R-:W-:Y:S07]  /*4ba0*/  HMMA.16816.F32 R64, R4.reuse, R8, R208 ;  /* 0x000000080440723c */ /* 0x042fee00000018d0 */
[----:B------:R-:W-:Y:S01]  /*4bb0*/  IMAD.MOV.U32 R211, RZ, RZ, R33 ;  /* 0x000000ffffd37224 */ /* 0x000fe200078e0021 */
[----:B------:R-:W-:Y:S01]  /*4bc0*/  HMMA.16816.F32 R40, R4, R10, R128 ;  /* 0x0000000a0428723c */ /* 0x000fe20000001880 */
[----:B------:R-:W1:Y:S01]  /*4bd0*/  LDSM.16.MT88.4 R8, [R224+0x4000] ;  /* 0x00400000e008783b */ /* 0x000e620000004200 */
[----:B------:R-:W-:-:S02]  /*4be0*/  IMAD.MOV.U32 R210, RZ, RZ, R103 ;  /* 0x000000ffffd27224 */ /* 0x000fc400078e0067 */
[----:B------:R-:W-:-:S04]  /*4bf0*/  IMAD.MOV.U32 R209, RZ, RZ, R102 ;  /* 0x000000ffffd17224 */ /* 0x000fc800078e0066 */
[----:B--2---:R-:W-:Y:S01]  /*4c00*/  FFMA.FTZ R3, R209, c[0x0][0x2d0], -R0 ;  /* 0x0000b400d1037a23 */ /* 0x004fe20000010800 */
        /* <DEDUP_REMOVED lines=33> */
[----:B------:R1:W-:Y:S01]  /*4e20*/  MUFU.EX2 R86, R3 ;  /* 0x0000000300567308 */ /* 0x0003e20000000800 */
[----:B------:R-:W-:Y:S02]  /*4e30*/  IMAD.MOV.U32 R27, RZ, RZ, R219 ;  /* 0x000000ffff1b7224 */ /* 0x000fe400078e00db */
[--C-:B----4-:R-:W-:Y:S02]  /*4e40*/  FFMA.FTZ R4, R215, c[0x0][0x2d0], -R2.reuse ;  /* 0x0000b400d7047a23 */ /* 0x110fe40000010802 */
[----:B------:R-:W-:-:S03]  /*4e50*/  FFMA.FTZ R27, R27, c[0x0][0x2d0], -R2 ;  /* 0x0000b4001b1b7a23 */ /* 0x000fc60000010802 */
        /* <DEDUP_REMOVED lines=9> */
[----:B------:R1:W-:Y:S01]  /*4ef0*/  MUFU.EX2 R24, R3 ;  /* 0x0000000300187308 */ /* 0x0003e20000000800 */
[----:B------:R-:W-:Y:S02]  /*4f00*/  IMAD.MOV.U32 R143, RZ, RZ, R218 ;  /* 0x000000ffff8f7224 */ /* 0x000fe400078e00da */
[----:B-1----:R-:W-:-:S05]  /*4f10*/  FFMA.FTZ R3, R214, c[0x0][0x2d0], -R2 ;  /* 0x0000b400d6037a23 */ /* 0x002fca0000010802 */
        /* <DEDUP_REMOVED lines=16> */
[----:B------:R-:W-:Y:S01]  /*5020*/  IMAD.MOV.U32 R55, RZ, RZ, R167 ;  /* 0x000000ffff377224 */ /* 0x000fe200078e00a7 */
        /* <DEDUP_REMOVED lines=21> */
[C---:B-1----:R-:W-:Y:S08]  /*5180*/  HMMA.16816.F32 R64, R4.reuse, R8, R148 ;  /* 0x000000080440723c */ /* 0x042ff00000001894 */
[C---:B------:R-:W-:Y:S01]  /*5190*/  HMMA.16816.F32 R52, R4.reuse, R10, R100 ;  /* 0x0000000a0434723c */ /* 0x040fe20000001864 */
[----:B------:R-:W1:Y:S07]  /*51a0*/  LDSM.16.MT88.4 R8, [R224+0x7800] ;  /* 0x00780000e008783b */ /* 0x000e6e0000004200 */
[C---:B-1----:R-:W-:Y:S01]  /*51b0*/  HMMA.16816.F32 R44, R4.reuse, R8, R144 ;  /* 0x00000008042c723c */ /* 0x042fe20000001890 */
[----:B------:R1:W-:Y:S06]  /*51c0*/  MUFU.EX2 R144, R17 ;  /* 0x0000001100907308 */ /* 0x0003ec0000000800 */
[----:B------:R-:W-:Y:S01]  /*51d0*/  IMAD.MOV.U32 R146, RZ, RZ, R223 ;  /* 0x000000ffff927224 */ /* 0x000fe200078e00df */
[----:B------:R-:W-:Y:S01]  /*51e0*/  HMMA.16816.F32 R32, R4, R10, R124 ;  /* 0x0000000a0420723c */ /* 0x000fe2000000187c */
[----:B------:R-:W2:Y:S01]  /*51f0*/  LDSM.16.MT88.4 R8, [R228+0x7800] ;  /* 0x00780000e408783b */ /* 0x000ea20000004200 */
[----:B------:R-:W-:Y:S01]  /*5200*/  MUFU.EX2 R145, R21 ;  /* 0x0000001500917308 */ /* 0x000fe20000000800 */
[----:B------:R-:W-:-:S05]  /*5210*/  IMAD.MOV.U32 R147, RZ, RZ, R22 ;  /* 0x000000ffff937224 */ /* 0x000fca00078e0016 */
[C---:B--2---:R-:W-:Y:S07]  /*5220*/  HMMA.16816.F32 R80, R4.reuse, R8, R136 ;  /* 0x000000080450723c */ /* 0x044fee0000001888 */
[----:B------:R-:W-:Y:S01]  /*5230*/  IMAD.MOV.U32 R139, RZ, RZ, R222 ;  /* 0x000000ffff8b7224 */ /* 0x000fe200078e00de */
[----:B------:R-:W-:Y:S01]  /*5240*/  HMMA.16816.F32 R68, R4, R10, R120 ;  /* 0x0000000a0444723c */ /* 0x000fe20000001878 */
[----:B------:R-:W2:Y:S01]  /*5250*/  LDSM.16.MT88.4 R8, [R227+0x7800] ;  /* 0x00780000e308783b */ /* 0x000ea20000004200 */
[----:B------:R-:W-:-:S02]  /*5260*/  IMAD.MOV.U32 R138, RZ, RZ, R221 ;  /* 0x000000ffff8a7224 */ /* 0x000fc400078e00dd */
[----:B------:R-:W-:-:S04]  /*5270*/  IMAD.MOV.U32 R137, RZ, RZ, R220 ;  /* 0x000000ffff897224 */ /* 0x000fc800078e00dc */
[C---:B--2---:R-:W-:Y:S08]  /*5280*/  HMMA.16816.F32 R60, R4.reuse, R8, R132 ;  /* 0x00000008043c723c */ /* 0x044ff00000001884 */
[C---:B------:R-:W-:Y:S01]  /*5290*/  HMMA.16816.F32 R48, R4.reuse, R10, R116 ;  /* 0x0000000a0430723c */ /* 0x040fe20000001874 */
[----:B------:R-:W2:Y:S07]  /*52a0*/  LDSM.16.MT88.4 R8, [R230+0x7800] ;  /* 0x00780000e608783b */ /* 0x000eae0000004200 */
[C---:B--2---:R-:W-:Y:S01]  /*52b0*/  HMMA.16816.F32 R40, R4.reuse, R8, R128 ;  /* 0x000000080428723c */ /* 0x044fe20000001880 */
        /* <DEDUP_REMOVED lines=8> */
[----:B-1----:R-:W-:Y:S01]  /*5340*/  LDSM.16.MT88.4 R16, [R228+0x2000] ;  /* 0x00200000e410783b */ /* 0x002fe20000004200 */
[--C-:B------:R-:W-:Y:S02]  /*5350*/  FFMA.FTZ R0, R142, c[0x0][0x2d0], -R2.reuse ;  /* 0x0000b4008e007a23 */ /* 0x100fe40000010802 */
[----:B------:R1:W-:Y:S01]  /*5360*/  MUFU.EX2 R142, R4 ;  /* 0x00000004008e7308 */ /* 0x0003e20000000800 */
[----:B--2---:R-:W2:Y:S01]  /*5370*/  LDSM.16.MT88.4 R12, [R227+0x2000] ;  /* 0x00200000e30c783b */ /* 0x004ea20000004200 */
[----:B------:R-:W-:-:S02]  /*5380*/  FFMA.FTZ R11, R58, c[0x0][0x2d0], -R2 ;  /* 0x0000b4003a0b7a23 */ /* 0x000fc40000010802 */
[--C-:B------:R-:W-:Y:S01]  /*5390*/  FFMA.FTZ R10, R59, c[0x0][0x2d0], -R2.reuse ;  /* 0x0000b4003b0a7a23 */ /* 0x100fe20000010802 */
[----:B------:R-:W3:Y:S03]  /*53a0*/  LDSM.16.MT88.4 R20, [R224+0x2000] ;  /* 0x00200000e014783b */ /* 0x000ee60000004200 */
[----:B------:R-:W4:Y:S01]  /*53b0*/  MUFU.EX2 R0, R0 ;  /* 0x0000000000007308 */ /* 0x000f220000000800 */
[----:B-1----:R-:W-:-:S07]  /*53c0*/  FFMA.FTZ R4, R143, c[0x0][0x2d0], -R2 ;  /* 0x0000b4008f047a23 */ /* 0x002fce0000010802 */
[----:B------:R1:W5:Y:S02]  /*53d0*/  MUFU.EX2 R143, R4 ;  /* 0x00000004008f7308 */ /* 0x0003640000000800 */
[----:B-1----:R-:W-:Y:S01]  /*53e0*/  FADD.FTZ R4, R25, R5 ;  /* 0x0000000519047221 */ /* 0x002fe20000010000 */
[----:B----4-:R-:W-:Y:S01]  /*53f0*/  F2FP.PACK_AB R5, R0, R3 ;  /* 0x000000030005723e */ /* 0x010fe200000000ff */
[----:B------:R-:W-:Y:S01]  /*5400*/  FFMA.FTZ R25, R57, c[0x0][0x2d0], -R2 ;  /* 0x0000b40039197a23 */ /* 0x000fe20000010802 */
[----:B-----5:R-:W-:Y:S01]  /*5410*/  F2FP.PACK_AB R7, R143, R142 ;  /* 0x0000008e8f07723e */ /* 0x020fe200000000ff */
[----:B------:R-:W-:Y:S01]  /*5420*/  FADD.FTZ R2, R26, R6 ;  /* 0x000000061a027221 */ /* 0x000fe20000010000 */
[----:B------:R-:W-:Y:S01]  /*5430*/  F2FP.PACK_AB R6, R145, R144 ;  /* 0x000000909106723e */ /* 0x000fe200000000ff */
[----:B------:R-:W-:Y:S01]  /*5440*/  FADD.FTZ R24, R24, R4 ;  /* 0x0000000418187221 */ /* 0x000fe20000010000 */
[----:B------:R-:W-:-:S07]  /*5450*/  F2FP.PACK_AB R4, R9, R8 ;  /* 0x000000080904723e */ /* 0x000fce00000000ff */
[C---:B--2---:R-:W-:Y:S08]  /*5460*/  HMMA.16816.F32 R116, R4.reuse, R12, R164 ;  /* 0x0000000c0474723c */ /* 0x044ff000000018a4 */
[----:B------:R-:W-:Y:S01]  /*5470*/  HMMA.16816.F32 R220, R4, R14, R112 ;  /* 0x0000000e04dc723c */ /* 0x000fe20000001870 */
[----:B------:R-:W1:Y:S01]  /*5480*/  LDSM.16.MT88.4 R12, [R228+0x5000] ;  /* 0x00500000e40c783b */ /* 0x000e620000004200 */
[----:B------:R-:W-:-:S03]  /*5490*/  FADD.FTZ R2, R86, R2 ;  /* 0x0000000256027221 */ /* 0x000fc60000010000 */
[----:B------:R-:W-:Y:S03]  /*54a0*/  LDSM.16.MT88.4 R112, [R227+0x2800] ;  /* 0x00280000e370783b */ /* 0x000fe60000004200 */
[C---:B---3--:R-:W-:Y:S08]  /*54b0*/  HMMA.16816.F32 R56, R4.reuse, R22, R212 ;  /* 0x000000160438723c */ /* 0x048ff000000018d4 */
[----:B------:R-:W-:Y:S01]  /*54c0*/  HMMA.16816.F32 R148, R4, R20, R216 ;  /* 0x000000140494723c */ /* 0x000fe200000018d8 */
[----:B------:R-:W2:Y:S01]  /*54d0*/  LDSM.16.MT88.4 R20, [R230+0x2000] ;  /* 0x00200000e614783b */ /* 0x000ea20000004200 */
[----:B------:R-:W-:-:S02]  /*54e0*/  IMAD.MOV.U32 R123, RZ, RZ, R116 ;  /* 0x000000ffff7b7224 */ /* 0x000fc400078e0074 */
[----:B------:R-:W-:Y:S02]  /*54f0*/  IMAD.MOV.U32 R122, RZ, RZ, R117 ;  /* 0x000000ffff7a7224 */ /* 0x000fe400078e0075 */
[----:B------:R-:W-:Y:S02]  /*5500*/  IMAD.MOV.U32 R121, RZ, RZ, R118 ;  /* 0x000000ffff797224 */ /* 0x000fe400078e0076 */
[----:B------:R-:W-:Y:S01]  /*5510*/  HMMA.16816.F32 R100, R4, R16, R208 ;  /* 0x000000100464723c */ /* 0x000fe200000018d0 */
[----:B------:R-:W-:-:S07]  /*5520*/  IMAD.MOV.U32 R120, RZ, RZ, R119 ;  /* 0x000000ffff787224 */ /* 0x000fce00078e0077 */
[C---:B------:R-:W-:Y:S01]  /*5530*/  HMMA.16816.F32 R76, R4.reuse, R18, R76 ;  /* 0x00000012044c723c */ /* 0x040fe2000000184c */
[----:B------:R-:W3:Y:S07]  /*5540*/  LDSM.16.MT88.4 R16, [R224+0x5000] ;  /* 0x00500000e010783b */ /* 0x000eee0000004200 */
[C---:B-1----:R-:W-:Y:S08]  /*5550*/  HMMA.16816.F32 R92, R4.reuse, R12, R92 ;  /* 0x0000000c045c723c */ /* 0x042ff0000000185c */
[C---:B------:R-:W-:Y:S01]  /*5560*/  HMMA.16816.F32 R36, R4.reuse, R14, R36 ;  /* 0x0000000e0424723c */ /* 0x040fe20000001824 */
[----:B------:R-:W1:Y:S07]  /*5570*/  LDSM.16.MT88.4 R12, [R224+0x8000] ;  /* 0x00800000e00c783b */ /* 0x000e6e0000004200 */
[C---:B--2---:R-:W-:Y:S01]  /*5580*/  HMMA.16816.F32 R116, R4.reuse, R20, R152 ;  /* 0x000000140474723c */ /* 0x044fe20000001898 */
[----:B------:R-:W-:Y:S07]  /*5590*/  LDSM.16.MT88.4 R152, [R224+0x2800] ;  /* 0x00280000e098783b */ /* 0x000fee0000004200 */
[----:B------:R-:W-:Y:S01]  /*55a0*/  HMMA.16816.F32 R208, R4, R22, R108 ;  /* 0x0000001604d0723c */ /* 0x000fe2000000186c */
[----:B------:R-:W2:Y:S01]  /*55b0*/  LDSM.16.MT88.4 R20, [R227+0x5000] ;  /* 0x00500000e314783b */ /* 0x000ea20000004200 */
[----:B------:R-:W-:-:S05]  /*55c0*/  FADD.FTZ R2, R87, R2 ;  /* 0x0000000257027221 */ /* 0x000fca0000010000 */
[----:B------:R-:W-:Y:S01]  /*55d0*/  IMAD.MOV.U32 R108, RZ, RZ, R123 ;  /* 0x000000ffff6c7224 */ /* 0x000fe200078e007b */
[----:B---3--:R-:W-:Y:S01]  /*55e0*/  HMMA.16816.F32 R124, R4, R16, R104 ;  /* 0x00000010047c723c */ /* 0x008fe20000001868 */
[----:B------:R-:W-:Y:S01]  /*55f0*/  IMAD.MOV.U32 R109, RZ, RZ, R122 ;  /* 0x000000ffff6d7224 */ /* 0x000fe200078e007a */
[----:B------:R-:W-:Y:S01]  /*5600*/  LDSM.16.MT88.4 R104, [R228+0x2800] ;  /* 0x00280000e468783b */ /* 0x000fe20000004200 */
[----:B------:R-:W-:Y:S02]  /*5610*/  IMAD.MOV.U32 R110, RZ, RZ, R121 ;  /* 0x000000ffff6e7224 */ /* 0x000fe400078e0079 */
[----:B------:R-:W-:-:S03]  /*5620*/  IMAD.MOV.U32 R111, RZ, RZ, R120 ;  /* 0x000000ffff6f7224 */ /* 0x000fc600078e0078 */
[C---:B------:R-:W-:Y:S01]  /*5630*/  HMMA.16816.F32 R132, R4.reuse, R18, R96 ;  /* 0x000000120484723c */ /* 0x040fe20000001860 */
[----:B------:R-:W3:Y:S07]  /*5640*/  LDSM.16.MT88.4 R16, [R230+0x5000] ;  /* 0x00500000e610783b */ /* 0x000eee0000004200 */
        /* <DEDUP_REMOVED lines=8> */
[C---:B---3--:R-:W-:Y:S08]  /*56d0*/  HMMA.16816.F32 R128, R4.reuse, R16, R64 ;  /* 0x000000100480723c */ /* 0x048ff00000001840 */
[C---:B------:R-:W-:Y:S01]  /*56e0*/  HMMA.16816.F32 R216, R4.reuse, R18, R52 ;  /* 0x0000001204d8723c */ /* 0x040fe20000001834 */
[----:B------:R-:W3:Y:S07]  /*56f0*/  LDSM.16.MT88.4 R16, [R227+0x8000] ;  /* 0x00800000e310783b */ /* 0x000eee0000004200 */
[C---:B-1----:R-:W-:Y:S01]  /*5700*/  HMMA.16816.F32 R28, R4.reuse, R14, R28 ;  /* 0x0000000e041c723c */ /* 0x042fe2000000181c */
[----:B------:R1:W-:Y:S07]  /*5710*/  MUFU.EX2 R14, R146 ;  /* 0x00000092000e7308 */ /* 0x0003ee0000000800 */
[----:B------:R-:W-:Y:S01]  /*5720*/  IMAD.MOV.U32 R66, RZ, RZ, R128 ;  /* 0x000000ffff427224 */ /* 0x000fe200078e0080 */
[----:B------:R-:W-:Y:S01]  /*5730*/  HMMA.16816.F32 R40, R4, R12, R40 ;  /* 0x0000000c0428723c */ /* 0x000fe20000001828 */
[----:B------:R-:W-:Y:S01]  /*5740*/  MUFU.EX2 R13, R137 ;  /* 0x00000089000d7308 */ /* 0x000fe20000000800 */
[----:B------:R-:W-:-:S02]  /*5750*/  IMAD.MOV.U32 R65, RZ, RZ, R129 ;  /* 0x000000ffff417224 */ /* 0x000fc400078e0081 */
[----:B------:R-:W-:Y:S02]  /*5760*/  IMAD.MOV.U32 R64, RZ, RZ, R130 ;  /* 0x000000ffff407224 */ /* 0x000fe400078e0082 */
[----:B------:R-:W-:Y:S02]  /*5770*/  IMAD.MOV.U32 R26, RZ, RZ, R131 ;  /* 0x000000ffff1a7224 */ /* 0x000fe400078e0083 */
[C---:B--2---:R-:W-:Y:S01]  /*5780*/  HMMA.16816.F32 R44, R4.reuse, R20, R80 ;  /* 0x00000014042c723c */ /* 0x044fe20000001850 */
[----:B-1----:R-:W2:Y:S01]  /*5790*/  LDL R146, [R1+0x54] ;  /* 0x0000540001927983 */ /* 0x002ea20000100800 */
[----:B------:R-:W1:Y:S03]  /*57a0*/  MUFU.EX2 R15, R139 ;  /* 0x0000008b000f7308 */ /* 0x000e660000000800 */
[----:B------:R-:W4:Y:S03]  /*57b0*/  LDSM.16.MT88.4 R128, [R224+0x5800] ;  /* 0x00580000e080783b */ /* 0x000f260000004200 */
[C---:B------:R-:W-:Y:S01]  /*57c0*/  HMMA.16816.F32 R32, R4.reuse, R22, R68 ;  /* 0x000000160420723c */ /* 0x040fe20000001844 */
[----:B------:R-:W-:Y:S01]  /*57d0*/  LDSM.16.MT88.4 R80, [R228+0x8800] ;  /* 0x00880000e450783b */ /* 0x000fe20000004200 */
[----:B------:R-:W-:Y:S05]  /*57e0*/  MUFU.EX2 R12, R25 ;  /* 0x00000019000c7308 */ /* 0x000fea0000000800 */
[----:B------:R-:W-:Y:S01]  /*57f0*/  IMAD.MOV.U32 R71, RZ, RZ, R26 ;  /* 0x000000ffff477224 */ /* 0x000fe200078e001a */
[C---:B---3--:R-:W-:Y:S01]  /*5800*/  HMMA.16816.F32 R20, R4.reuse, R16, R60 ;  /* 0x000000100414723c */ /* 0x048fe2000000183c */
[----:B------:R-:W-:Y:S01]  /*5810*/  IMAD.MOV.U32 R68, RZ, RZ, R66 ;  /* 0x000000ffff447224 */ /* 0x000fe200078e0042 */
[----:B------:R-:W3:Y:S06]  /*5820*/  MUFU.EX2 R16, R138 ;  /* 0x0000008a00107308 */ /* 0x000eec0000000800 */
[----:B------:R-:W-:Y:S01]  /*5830*/  HMMA.16816.F32 R48, R4, R18, R48 ;  /* 0x000000120430723c */ /* 0x000fe20000001830 */
[----:B-1----:R-:W-:Y:S01]  /*5840*/  F2FP.PACK_AB R98, R14, R15 ;  /* 0x0000000f0e62723e */ /* 0x002fe200000000ff */
[----:B------:R-:W1:Y:S01]  /*5850*/  MUFU.EX2 R7, R11 ;  /* 0x0000000b00077308 */ /* 0x000e620000000800 */
[----:B------:R-:W-:-:S02]  /*5860*/  IMAD.MOV.U32 R69, RZ, RZ, R65 ;  /* 0x000000ffff457224 */ /* 0x000fc400078e0041 */
[----:B------:R-:W-:Y:S01]  /*5870*/  IMAD.MOV.U32 R70, RZ, RZ, R64 ;  /* 0x000000ffff467224 */ /* 0x000fe200078e0040 */
[----:B---3--:R-:W-:-:S04]  /*5880*/  F2FP.PACK_AB R96, R16, R13 ;  /* 0x0000000d1060723e */ /* 0x008fc800000000ff */
[----:B------:R-:W-:Y:S01]  /*5890*/  MUFU.EX2 R5, R10 ;  /* 0x0000000a00057308 */ /* 0x000fe20000000800 */
[----:B------:R-:W-:Y:S01]  /*58a0*/  FADD.FTZ R4, R85, R24 ;  /* 0x0000001855047221 */ /* 0x000fe20000010000 */
[----:B------:R-:W3:Y:S06]  /*58b0*/  LDSM.16.MT88.4 R136, [R228+0x5800] ;  /* 0x00580000e488783b */ /* 0x000eec0000004200 */
[----:B------:R-:W5:Y:S01]  /*58c0*/  MUFU.EX2 R6, R27 ;  /* 0x0000001b00067308 */ /* 0x000f620000000800 */
[----:B-1----:R-:W-:Y:S01]  /*58d0*/  F2FP.PACK_AB R97, R7, R12 ;  /* 0x0000000c0761723e */ /* 0x002fe200000000ff */
[----:B------:R-:W-:Y:S01]  /*58e0*/  IMAD.MOV.U32 R26, RZ, RZ, c[0x0][0x168] ;  /* 0x00005a00ff1a7624 */ /* 0x000fe200078e00ff */
[----:B------:R-:W-:Y:S01]  /*58f0*/  LDSM.16.MT88.4 R64, [R230+0x5800] ;  /* 0x00580000e640783b */ /* 0x000fe20000004200 */
[----:B-----5:R-:W-:-:S07]  /*5900*/  F2FP.PACK_AB R99, R6, R5 ;  /* 0x000000050663723e */ /* 0x020fce00000000ff */
[C---:B------:R-:W-:Y:S08]  /*5910*/  HMMA.16816.F32 R148, R96.reuse, R152, R148 ;  /* 0x000000986094723c */ /* 0x040ff00000001894 */
[----:B------:R-:W-:Y:S01]  /*5920*/  HMMA.16816.F32 R152, R96, R154, R56 ;  /* 0x0000009a6098723c */ /* 0x000fe20000001838 */
[----:B------:R-:W1:Y:S01]  /*5930*/  LDSM.16.MT88.4 R56, [R227+0x5800] ;  /* 0x00580000e338783b */ /* 0x000e620000004200 */
[----:B------:R-:W-:-:S04]  /*5940*/  FADD.FTZ R4, R84, R4 ;  /* 0x0000000454047221 */ /* 0x000fc80000010000 */
[----:B------:R-:W-:Y:S02]  /*5950*/  FADD.FTZ R3, R3, R4 ;  /* 0x0000000403037221 */ /* 0x000fe40000010000 */
[----:B------:R-:W-:Y:S02]  /*5960*/  FADD.FTZ R4, R9, R2 ;  /* 0x0000000209047221 */ /* 0x000fe40000010000 */
[----:B------:R-:W5:Y:S01]  /*5970*/  LDSM.16.MT88.4 R8, [R230+0x8800] ;  /* 0x00880000e608783b */ /* 0x000f620000004200 */
[----:B------:R-:W-:Y:S01]  /*5980*/  FADD.FTZ R3, R0, R3 ;  /* 0x0000000300037221 */ /* 0x000fe20000010000 */
[C---:B----4-:R-:W-:Y:S08]  /*5990*/  HMMA.16816.F32 R124, R96.reuse, R128, R124 ;  /* 0x00000080607c723c */ /* 0x050ff0000000187c */
[C---:B------:R-:W-:Y:S08]  /*59a0*/  HMMA.16816.F32 R128, R96.reuse, R130, R132 ;  /* 0x000000826080723c */ /* 0x040ff00000001884 */
[C---:B---3--:R-:W-:Y:S08]  /*59b0*/  HMMA.16816.F32 R132, R96.reuse, R136, R92 ;  /* 0x000000886084723c */ /* 0x048ff0000000185c */
[C---:B-1----:R-:W-:Y:S01]  /*59c0*/  HMMA.16816.F32 R52, R96.reuse, R56, R88 ;  /* 0x000000386034723c */ /* 0x042fe20000001858 */
[----:B------:R-:W-:Y:S07]  /*59d0*/  LDSM.16.MT88.4 R88, [R227+0x8800] ;  /* 0x00880000e358783b */ /* 0x000fee0000004200 */
[C---:B------:R-:W-:Y:S01]  /*59e0*/  HMMA.16816.F32 R56, R96.reuse, R58, R72 ;  /* 0x0000003a6038723c */ /* 0x040fe20000001848 */
[----:B------:R-:W1:Y:S07]  /*59f0*/  LDSM.16.MT88.4 R72, [R224+0x8800] ;  /* 0x00880000e048783b */ /* 0x000e6e0000004200 */
[----:B-----5:R-:W-:Y:S07]  /*5a00*/  HMMA.16816.F32 R92, R96, R8, R40 ;  /* 0x00000008605c723c */ /* 0x020fee0000001828 */
[----:B------:R-:W-:-:S05]  /*5a10*/  IADD3 R8, R147, -0x2, RZ ;  /* 0xfffffffe93087810 */ /* 0x000fca0007ffe0ff */
[----:B------:R-:W-:Y:S01]  /*5a20*/  STL [R1+0x8], R8 ;  /* 0x0000080801007387 */ /* 0x000fe20000100800 */
        /* <DEDUP_REMOVED lines=12> */
[----:B------:R-:W-:Y:S01]  /*5af0*/  HMMA.16816.F32 R72, R96, R74, R164 ;  /* 0x0000004a6048723c */ /* 0x000fe200000018a4 */
[----:B--2---:R-:W-:-:S04]  /*5b00*/  @P1 IMAD.HI.U32 R2, R146, c[0x0][0x2c8], RZ ;  /* 0x0000b20092021a27 */ /* 0x004fc800078e00ff */
        /* <DEDUP_REMOVED lines=14> */
[----:B------:R-:W-:Y:S02]  /*5bf0*/  FADD.FTZ R7, R7, R12 ;  /* 0x0000000c07077221 */ /* 0x000fe40000010000 */
[----:B------:R-:W-:Y:S02]  /*5c00*/  FADD.FTZ R15, R15, R16 ;  /* 0x000000100f0f7221 */ /* 0x000fe40000010000 */
[----:B------:R-:W-:Y:S01]  /*5c10*/  FADD.FTZ R5, R5, R7 ;  /* 0x0000000705057221 */ /* 0x000fe20000010000 */
[----:B------:R1:W-:Y:S01]  /*5c20*/  STL [R1+0x18], R0 ;  /* 0x0000180001007387 */ /* 0x0003e20000100800 */
[----:B------:R-:W-:Y:S01]  /*5c30*/  ISETP.GE.AND P0, PT, R8, R0, PT ;  /* 0x000000000800720c */ /* 0x000fe20003f06270 */
[----:B------:R-:W-:Y:S01]  /*5c40*/  FADD.FTZ R2, R14, R15 ;  /* 0x0000000f0e027221 */ /* 0x000fe20000010000 */
[----:B------:R-:W-:Y:S01]  /*5c50*/  HMMA.16816.F32 R80, R96, R82, R32 ;  /* 0x000000526050723c */ /* 0x000fe20000001820 */
[----:B-1----:R-:W-:-:S05]  /*5c60*/  FADD.FTZ R0, R6, R5 ;  /* 0x0000000506007221 */ /* 0x002fca0000010000 */
[----:B------:R1:W-:Y:S04]  /*5c70*/  STL [R1+0x10], R0 ;  /* 0x0000100001007387 */ /* 0x0003e80000100800 */
[----:B------:R1:W-:Y:S01]  /*5c80*/  STL [R1+0xc], R2 ;  /* 0x00000c0201007387 */ /* 0x0003e20000100800 */
[C---:B------:R-:W-:Y:S08]  /*5c90*/  HMMA.16816.F32 R88, R96.reuse, R90, R48 ;  /* 0x0000005a6058723c */ /* 0x040ff00000001830 */
[----:B------:R-:W-:Y:S01]  /*5ca0*/  HMMA.16816.F32 R96, R96, R10, R28 ;  /* 0x0000000a6060723c */ /* 0x000fe2000000181c */
[----:B------:R-:W-:Y:S07]  /*5cb0*/  @!P0 BRA `(.L_x_1728) ;  /* 0x000043e000008947 */ /* 0x000fee0003800000 */
[----:B------:R-:W2:Y:S01]  /*5cc0*/  LDL R147, [R1+0x84] ;  /* 0x0000840001937983 */ /* 0x000ea20000100800 */
[----:B------:R-:W-:Y:S01]  /*5cd0*/  IMAD.MOV.U32 R144, RZ, RZ, R140 ;  /* 0x000000ffff907224 */ /* 0x000fe200078e008c */
[----:B------:R-:W-:-:S02]  /*5ce0*/  MOV R143, R141 ;  /* 0x0000008d008f7202 */ /* 0x000fc40000000f00 */
[----:B------:R-:W-:Y:S01]  /*5cf0*/  MOV R217, R8 ;  /* 0x0000000800d97202 */ /* 0x000fe20000000f00 */
[----:B-12---:R-:W-:-:S05]  /*5d00*/  IMAD.IADD R0, R147, 0x1, R146 ;  /* 0x0000000193007824 */ /* 0x006fca00078e0292 */
[----:B------:R1:W-:Y:S02]  /*5d10*/  STL [R1+0x14], R0 ;  /* 0x0000140001007387 */ /* 0x0003e40000100800 */
[----:B-1----:R-:W-:-:S05]  /*5d20*/  @P1 IMAD.HI.U32 R0, R0, c[0x0][0x2c8], RZ ;  /* 0x0000b20000001a27 */ /* 0x002fca00078e00ff */
[----:B------:R-:W-:-:S05]  /*5d30*/  @P1 SHF.R.U32.HI R0, RZ, c[0x0][0x2cc], R0 ;  /* 0x0000b300ff001a19 */ /* 0x000fca0000011600 */
[----:B------:R1:W-:Y:S02]  /*5d40*/  @P1 STL [R1+0x1c], R0 ;  /* 0x00001c0001001387 */ /* 0x0003e40000100800 */
.L_x_1729:
[----:B------:R-:W-:Y:S04]  /*5d50*/  DEPBAR.LE SB0, 0x0 ;  /* 0x000080000000791a */ /* 0x000fe80000000000 */
[----:B------:R-:W-:Y:S01]  /*5d60*/  WARPSYNC 0xffffffff ;  /* 0xffffffff00007948 */ /* 0x000fe20003800000 */
[----:B------:R-:W-:Y:S01]  /*5d70*/  BAR.SYNC.DEFER_BLOCKING 0x0 ;  /* 0x0000000000007b1d */ /* 0x000fe20000010000 */
[C---:B------:R-:W-:Y:S11]  /*5d80*/  ISETP.GE.AND P6, PT, R217.reuse, RZ, PT ;  /* 0x000000ffd900720c */ /* 0x040ff60003fc6270 */
[----:B------:R-:W-:Y:S02]  /*5d90*/  @!UPT UIADD3 URZ, URZ, URZ, URZ ;  /* 0x0000003f3f3ff290 */ /* 0x000fe4000fffe03f */
[----:B-1----:R-:W-:Y:S01]  /*5da0*/  @P6 SHF.R.S32.HI R0, RZ, 0x1f, R217 ;  /* 0x0000001fff006819 */ /* 0x002fe200000114d9 */
[C---:B------:R-:W-:Y:S04]  /*5db0*/  @P6 IMAD.WIDE.U32 R140, R217.reuse, c[0x0][0x208], RZ ;  /* 0x00008200d98c6a25 */ /* 0x040fe800078e00ff */
[----:B------:R-:W-:Y:S04]  /*5dc0*/  @P6 IMAD R0, R0, c[0x0][0x208], RZ ;  /* 0x0000820000006a24 */ /* 0x000fe800078e02ff */
[----:B------:R-:W-:Y:S01]  /*5dd0*/  @P6 IMAD R0, R217, c[0x0][0x20c], R0 ;  /* 0x00008300d9006a24 */ /* 0x000fe200078e0200 */
[----:B------:R-:W1:Y:S03]  /*5de0*/  LDSM.16.M88.4 R8, [R225] ;  /* 0x00000000e108783b */ /* 0x000e660000000200 */
[----:B------:R-:W-:Y:S04]  /*5df0*/  @P6 IMAD.IADD R0, R141, 0x1, R0 ;  /* 0x000000018d006824 */ /* 0x000fe800078e0200 */
[----:B------:R-:W-:Y:S01]  /*5e00*/  @P6 IMAD R0, R0, 0x60, RZ ;  /* 0x0000006000006824 */ /* 0x000fe200078e02ff */
[----:B------:R-:W2:Y:S08]  /*5e10*/  LDSM.16.M88.4 R16, [R225+0x800] ;  /* 0x00080000e110783b */ /* 0x000eb00000000200 */
[----:B------:R-:W3:Y:S04]  /*5e20*/  LDL R145, [R1+0x3c] ;  /* 0x00003c0001917983 */ /* 0x000ee80000100800 */
[----:B------:R-:W3:Y:S06]  /*5e30*/  LDL.64 R2, [R1+0x28] ;  /* 0x0000280001027983 */ /* 0x000eec0000100a00 */
        /* <DEDUP_REMOVED lines=31> */
[----:B---3--:R-:W-:Y:S05]  /*6030*/  @P6 IMAD.MOV.U32 R3, RZ, RZ, R145 ;  /* 0x000000ffff036224 */ /* 0x008fea00078e0091 */
[----:B------:R-:W2:Y:S03]  /*6040*/  LDL R145, [R1+0x50] ;  /* 0x0000500001917983 */ /* 0x000ea60000100800 */
[----:B------:R-:W-:Y:S05]  /*6050*/  @P6 IMAD.WIDE.U32 R2, R140, 0x60, R2 ;  /* 0x000000608c026825 */ /* 0x000fea00078e0002 */
[----:B------:R-:W-:Y:S01]  /*6060*/  @P6 IADD3 R0, R3, R0, RZ ;  /* 0x0000000003006210 */ /* 0x000fe20007ffe0ff */
[C---:B-1----:R-:W-:Y:S03]  /*6070*/  HMMA.16816.F32 R36, R160.reuse, R164, R36 ;  /* 0x000000a4a024723c */ /* 0x042fe60000001824 */
[C---:B------:R-:W-:Y:S01]  /*6080*/  @P6 SHF.L.U64.HI R140, R2.reuse, 0x1, R0 ;  /* 0x00000001028c6819 */ /* 0x040fe20000010200 */
[----:B------:R-:W-:Y:S04]  /*6090*/  @P6 IMAD.SHL.U32 R0, R2, 0x2, RZ ;  /* 0x0000000202006824 */ /* 0x000fe800078e00ff */
        /* <DEDUP_REMOVED lines=14> */
[----:B----4-:R-:W-:Y:S05]  /*6180*/  @P6 IADD3 R146, P0, R0, c[0x0][0x1f8], RZ ;  /* 0x00007e0000926a10 */ /* 0x010fea0007f1e0ff */
[----:B------:R-:W-:Y:S01]  /*6190*/  HMMA.16816.F32 R48, R160, R166, R48 ;  /* 0x000000a6a030723c */ /* 0x000fe20000001830 */
[----:B------:R-:W-:Y:S03]  /*61a0*/  @P6 IMAD.MOV.U32 R0, RZ, RZ, 0x6 ;  /* 0x00000006ff006424 */ /* 0x000fe600078e00ff */
[----:B------:R-:W-:Y:S02]  /*61b0*/  @P6 IADD3.X R147, RZ, c[0x0][0x1fc], R140, P0, P5 ;  /* 0x00007f00ff936a10 */ /* 0x000fe400007ea48c */
[----:B------:R-:W-:Y:S03]  /*61c0*/  @P6 MOV R140, c[0x0][0x208] ;  /* 0x00008200008c6a02 */ /* 0x000fe60000000f00 */
[----:B------:R1:W-:Y:S03]  /*61d0*/  @P6 LDGSTS.E.BYPASS.LTC128B.128 [R142+0x6100], [R146.64], !P2 ;  /* 0x06100000928e6fae */ /* 0x0003e6000d101d46 */
[C---:B------:R-:W-:Y:S02]  /*61e0*/  @P6 SHF.L.U64.HI R0, R140.reuse, R0, c[0x0][0x20c] ;  /* 0x000083008c006619 */ /* 0x040fe40000010200 */
[----:B------:R-:W-:Y:S04]  /*61f0*/  @P6 SHF.L.U32 R140, R140, 0x6, RZ ;  /* 0x000000068c8c6819 */ /* 0x000fe800000006ff */
[----:B---3--:R-:W-:Y:S05]  /*6200*/  @P6 IADD3 R2, P0, R2, R140, RZ ;  /* 0x0000008c02026210 */ /* 0x008fea0007f1e0ff */
[----:B------:R-:W-:Y:S01]  /*6210*/  @P6 IMAD.X R3, R3, 0x1, R0, P0 ;  /* 0x0000000103036824 */ /* 0x000fe200000e0600 */
        /* <DEDUP_REMOVED lines=8> */
[----:B---3--:R-:W-:Y:S07]  /*62a0*/  IMAD R3, R217, -0x60, RZ ;  /* 0xffffffa0d9037824 */ /* 0x008fee00078e02ff */
[----:B------:R-:W3:Y:S08]  /*62b0*/  LDSM.16.M88.4 R164, [R229] ;  /* 0x00000000e5a4783b */ /* 0x000ef00000000200 */
[----:B------:R-:W0:Y:S08]  /*62c0*/  LDGDEPBAR ;  /* 0x00000000000079af */ /* 0x000e300000000000 */
[----:B------:R1:W5:Y:S04]  /*62d0*/  LDL R2, [R1+0x14] ;  /* 0x0000140001027983 */ /* 0x0003680000100800 */
[----:B------:R-:W4:Y:S01]  /*62e0*/  LDL.LU R209, [R1+0xc] ;  /* 0x00000c0001d17983 */ /* 0x000f220000300800 */
[C---:B---3--:R-:W-:Y:S08]  /*62f0*/  HMMA.16816.F32 R4, R168.reuse, R164, R4 ;  /* 0x000000a4a804723c */ /* 0x048ff00000001804 */
[C---:B------:R-:W-:Y:S01]  /*6300*/  HMMA.16816.F32 R8, R168.reuse, R166, R8 ;  /* 0x000000a6a808723c */ /* 0x040fe20000001808 */
[----:B------:R-:W3:Y:S07]  /*6310*/  LDSM.16.M88.4 R164, [R229+0x800] ;  /* 0x00080000e5a4783b */ /* 0x000eee0000000200 */
[C---:B---3--:R-:W-:Y:S08]  /*6320*/  HMMA.16816.F32 R12, R168.reuse, R164, R12 ;  /* 0x000000a4a80c723c */ /* 0x048ff0000000180c */
[C---:B------:R-:W-:Y:S01]  /*6330*/  HMMA.16816.F32 R16, R168.reuse, R166, R16 ;  /* 0x000000a6a810723c */ /* 0x040fe20000001810 */
[----:B------:R-:W3:Y:S07]  /*6340*/  LDSM.16.M88.4 R164, [R229+0x1000] ;  /* 0x00100000e5a4783b */ /* 0x000eee0000000200 */
[C---:B---3--:R-:W-:Y:S08]  /*6350*/  HMMA.16816.F32 R20, R168.reuse, R164, R20 ;  /* 0x000000a4a814723c */ /* 0x048ff00000001814 */
[C---:B------:R-:W-:Y:S01]  /*6360*/  HMMA.16816.F32 R24, R168.reuse, R166, R24 ;  /* 0x000000a6a818723c */ /* 0x040fe20000001818 */
[----:B------:R-:W3:Y:S03]  /*6370*/  LDSM.16.M88.4 R164, [R229+0x1800] ;  /* 0x00180000e5a4783b */ /* 0x000ee60000000200 */
[----:B--2---:R-:W-:Y:S04]  /*6380*/  IADD3 R3, -R145, 0x1, R3 ;  /* 0x0000000191037810 */ /* 0x004fe80007ffe103 */
[----:B------:R-:W-:Y:S04]  /*6390*/  IADD3 R3, R3, c[0x0][0x1d0], RZ ;  /* 0x0000740003037a10 */ /* 0x000fe80007ffe0ff */
[----:B------:R-:W-:Y:S01]  /*63a0*/  IADD3 R3, R3, -c[0x0][0x168], RZ ;  /* 0x80005a0003037a10 */ /* 0x000fe20007ffe0ff */
[C---:B---3--:R-:W-:Y:S08]  /*63b0*/  HMMA.16816.F32 R28, R168.reuse, R164, R28 ;  /* 0x000000a4a81c723c */ /* 0x048ff0000000181c */
[C---:B------:R-:W-:Y:S01]  /*63c0*/  HMMA.16816.F32 R32, R168.reuse, R166, R32 ;  /* 0x000000a6a820723c */ /* 0x040fe20000001820 */
[----:B------:R-:W2:Y:S07]  /*63d0*/  LDSM.16.M88.4 R164, [R229+0x2000] ;  /* 0x00200000e5a4783b */ /* 0x000eae0000000200 */
[C---:B--2---:R-:W-:Y:S08]  /*63e0*/  HMMA.16816.F32 R36, R168.reuse, R164, R36 ;  /* 0x000000a4a824723c */ /* 0x044ff00000001824 */
[C---:B------:R-:W-:Y:S01]  /*63f0*/  HMMA.16816.F32 R40, R168.reuse, R166, R40 ;  /* 0x000000a6a828723c */ /* 0x040fe20000001828 */
[----:B------:R-:W2:Y:S07]  /*6400*/  LDSM.16.M88.4 R164, [R229+0x2800] ;  /* 0x00280000e5a4783b */ /* 0x000eae0000000200 */
[C---:B--2---:R-:W-:Y:S08]  /*6410*/  HMMA.16816.F32 R44, R168.reuse, R164, R44 ;  /* 0x000000a4a82c723c */ /* 0x044ff0000000182c */
[----:B------:R-:W-:Y:S01]  /*6420*/  HMMA.16816.F32 R48, R168, R166, R48 ;  /* 0x000000a6a830723c */ /* 0x000fe20000001830 */
[----:B------:R-:W2:Y:S03]  /*6430*/  LDSM.16.M88.4 R164, [R226] ;  /* 0x00000000e2a4783b */ /* 0x000ea60000000200 */
[----:B-----5:R-:W-:Y:S05]  /*6440*/  @P1 IMAD.MOV.U32 R2, RZ, RZ, R208 ;  /* 0x000000ffff021224 */ /* 0x020fea00078e00d0 */
[----:B------:R-:W3:Y:S01]  /*6450*/  SHFL.IDX PT, R0, R2, RZ, 0x1c1f ;  /* 0x001c1fff02007589 */ /* 0x000ee200000e0000 */
[C---:B--2---:R-:W-:Y:S08]  /*6460*/  HMMA.16816.F32 R4, R172.reuse, R164, R4 ;  /* 0x000000a4ac04723c */ /* 0x044ff00000001804 */
[C---:B------:R-:W-:Y:S01]  /*6470*/  HMMA.16816.F32 R8, R172.reuse, R166, R8 ;  /* 0x000000a6ac08723c */ /* 0x040fe20000001808 */
[----:B------:R-:W2:Y:S03]  /*6480*/  LDSM.16.M88.4 R164, [R226+0x800] ;  /* 0x00080000e2a4783b */ /* 0x000ea60000000200 */
[----:B---3--:R-:W-:Y:S04]  /*6490*/  IADD3 R0, R3, R0, RZ ;  /* 0x0000000003007210 */ /* 0x008fe80007ffe0ff */
[C---:B------:R-:W-:Y:S02]  /*64a0*/  ISETP.GT.AND P6, PT, R0.reuse, RZ, PT ;  /* 0x000000ff0000720c */ /* 0x040fe40003fc4270 */
[C---:B------:R-:W-:Y:S02]  /*64b0*/  ISETP.GT.AND P5, PT, R0.reuse, 0x1, PT ;  /* 0x000000010000780c */ /* 0x040fe40003fa4270 */
[----:B------:R-:W-:Y:S01]  /*64c0*/  ISETP.GT.AND P0, PT, R0, 0x8, PT ;  /* 0x000000080000780c */ /* 0x000fe20003f04270 */
        /* <DEDUP_REMOVED lines=32> */
[----:B------:R-:W2:Y:S07]  /*66d0*/  LDSM.16.M88.4 R164, [R243] ;  /* 0x00000000f3a4783b */ /* 0x000eae0000000200 */
[C---:B--2---:R-:W-:Y:S08]  /*66e0*/  HMMA.16816.F32 R4, R180.reuse, R164, R4 ;  /* 0x000000a4b404723c */ /* 0x044ff00000001804 */
[C---:B------:R-:W-:Y:S01]  /*66f0*/  HMMA.16816.F32 R8, R180.reuse, R166, R8 ;  /* 0x000000a6b408723c */ /* 0x040fe20000001808 */
        /* <DEDUP_REMOVED lines=110> */
[----:B------:R-:W-:Y:S02]  /*6de0*/  FSEL R4, R4, -INF , P6 ;  /* 0xff80000004047808 */ /* 0x000fe40003000000 */
[C---:B------:R-:W-:Y:S06]  /*6df0*/  ISETP.GT.AND P6, PT, R0.reuse, 0x9, PT ;  /* 0x000000090000780c */ /* 0x040fec0003fc4270 */
[----:B------:R-:W-:Y:S02]  /*6e00*/  FSEL R208, R9, -INF , P6 ;  /* 0xff80000009d07808 */ /* 0x000fe40003000000 */
[----:B------:R-:W-:Y:S01]  /*6e10*/  ISETP.GT.AND P6, PT, R0, 0x18, PT ;  /* 0x000000180000780c */ /* 0x000fe20003fc4270 */
[C---:B--2---:R-:W-:Y:S08]  /*6e20*/  HMMA.16816.F32 R12, R204.reuse, R164, R12 ;  /* 0x000000a4cc0c723c */ /* 0x044ff0000000180c */
[C---:B------:R-:W-:Y:S01]  /*6e30*/  HMMA.16816.F32 R16, R204.reuse, R166, R16 ;  /* 0x000000a6cc10723c */ /* 0x040fe20000001810 */
[----:B------:R-:W2:Y:S11]  /*6e40*/  LDSM.16.M88.4 R164, [R226+0x7000] ;  /* 0x00700000e2a4783b */ /* 0x000eb60000000200 */
[----:B------:R-:W-:Y:S11]  /*6e50*/  @!UPT UIADD3 URZ, URZ, URZ, URZ ;  /* 0x0000003f3f3ff290 */ /* 0x000ff6000fffe03f */
[----:B------:R-:W-:Y:S01]  /*6e60*/  @!UPT UIADD3 URZ, URZ, URZ, URZ ;  /* 0x0000003f3f3ff290 */ /* 0x000fe2000fffe03f */
[----:B------:R-:W-:Y:S02]  /*6e70*/  FSEL R216, R16, -INF , P6 ;  /* 0xff80000010d87808 */ /* 0x000fe40003000000 */
[C---:B------:R-:W-:Y:S01]  /*6e80*/  ISETP.GT.AND P6, PT, R0.reuse, 0x21, PT ;  /* 0x000000210000780c */ /* 0x040fe20003fc4270 */
[C---:B--2---:R-:W-:Y:S08]  /*6e90*/  HMMA.16816.F32 R20, R204.reuse, R164, R20 ;  /* 0x000000a4cc14723c */ /* 0x044ff00000001814 */
[C---:B------:R-:W-:Y:S01]  /*6ea0*/  HMMA.16816.F32 R24, R204.reuse, R166, R24 ;  /* 0x000000a6cc18723c */ /* 0x040fe20000001818 */
[----:B------:R-:W2:Y:S11]  /*6eb0*/  LDSM.16.M88.4 R164, [R226+0x7800] ;  /* 0x00780000e2a4783b */ /* 0x000eb60000000200 */
[----:B------:R-:W-:Y:S04]  /*6ec0*/  @!UPT UIADD3 URZ, URZ, URZ, URZ ;  /* 0x0000003f3f3ff290 */ /* 0x000fe8000fffe03f */
[----:B------:R-:W-:Y:S02]  /*6ed0*/  FSEL R21, R21, -INF , P6 ;  /* 0xff80000015157808 */ /* 0x000fe40003000000 */
[----:B------:R-:W-:Y:S01]  /*6ee0*/  ISETP.GT.AND P6, PT, R0, 0x30, PT ;  /* 0x000000300000780c */ /* 0x000fe20003fc4270 */
        /* <DEDUP_REMOVED lines=10> */
[----:B------:R-:W2:Y:S01]  /*6f90*/  LDSM.16.M88.4 R164, [R226+0x8800] ;  /* 0x00880000e2a4783b */ /* 0x000ea20000000200 */
[----:B------:R-:W-:Y:S07]  /*6fa0*/  DEPBAR.LE SB0, 0x0 ;  /* 0x000080000000791a */ /* 0x000fee0000000000 */
[----:B------:R-:W-:Y:S11]  /*6fb0*/  BAR.SYNC.DEFER_BLOCKING 0x0 ;  /* 0x0000000000007b1d */ /* 0x000ff60000010000 */
[----:B------:R-:W-:Y:S04]  /*6fc0*/  @!UPT UIADD3 URZ, URZ, URZ, URZ ;  /* 0x0000003f3f3ff290 */ /* 0x000fe8000fffe03f */
[----:B------:R-:W-:Y:S02]  /*6fd0*/  FSEL R40, R40, -INF , P6 ;  /* 0xff80000028287808 */ /* 0x000fe40003000000 */
[C---:B------:R-:W-:Y:S01]  /*6fe0*/  ISETP.GT.AND P6, PT, R0.reuse, 0x51, PT ;  /* 0x000000510000780c */ /* 0x040fe20003fc4270 */
[C---:B--2---:R-:W-:Y:S08]  /*6ff0*/  HMMA.16816.F32 R44, R204.reuse, R164, R44 ;  /* 0x000000a4cc2c723c */ /* 0x044ff0000000182c */
[----:B------:R-:W-:Y:S07]  /*7000*/  HMMA.16816.F32 R48, R204, R166, R48 ;  /* 0x000000a6cc30723c */ /* 0x000fee0000001830 */
[----:B------:R-:W-:Y:S02]  /*7010*/  FSEL R166, R5, -INF , P5 ;  /* 0xff80000005a67808 */ /* 0x000fe40002800000 */
[----:B------:R-:W-:Y:S01]  /*7020*/  ISETP.GT.AND P5, PT, R0, 0x10, PT ;  /* 0x000000100000780c */ /* 0x000fe20003fa4270 */
[----:B------:R2:W3:Y:S02]  /*7030*/  SHFL.IDX PT, R5, R2, 0x1, 0x1c1f ;  /* 0x003c1f0002057f89 */ /* 0x0004e400000e0000 */
[----:B------:R-:W-:Y:S01]  /*7040*/  FSEL R167, R8, -INF , P0 ;  /* 0xff80000008a77808 */ /* 0x000fe20000000000 */
[----:B------:R-:W-:Y:S01]  /*7050*/  IMAD.MOV.U32 R8, RZ, RZ, R142 ;  /* 0x000000ffff087224 */ /* 0x000fe200078e008e */
[----:B------:R-:W-:Y:S02]  /*7060*/  ISETP.GT.AND P0, PT, R0, 0x11, PT ;  /* 0x000000110000780c */ /* 0x000fe40003f04270 */
[----:B------:R-:W-:Y:S02]  /*7070*/  FSEL R214, R12, -INF , P5 ;  /* 0xff8000000cd67808 */ /* 0x000fe40002800000 */
[----:B------:R-:W-:Y:S02]  /*7080*/  FSEL R215, R13, -INF , P0 ;  /* 0xff8000000dd77808 */ /* 0x000fe40000000000 */
[C---:B------:R-:W-:Y:S02]  /*7090*/  ISETP.GT.AND P5, PT, R0.reuse, 0x19, PT ;  /* 0x000000190000780c */ /* 0x040fe40003fa4270 */
        /* <DEDUP_REMOVED lines=21> */
[----:B------:R-:W-:Y:S02]  /*71f0*/  FMNMX.FTZ R0, R4, R143, !PT ;  /* 0x0000008f04007209 */ /* 0x000fe40007810000 */
[----:B------:R-:W-:Y:S02]  /*7200*/  FSEL R45, R45, -INF , P6 ;  /* 0xff8000002d2d7808 */ /* 0x000fe40003000000 */
[----:B------:R-:W-:Y:S02]  /*7210*/  FMNMX.FTZ R0, R166, R0, !PT ;  /* 0x00000000a6007209 */ /* 0x000fe40007810000 */
[----:B------:R-:W-:Y:S02]  /*7220*/  FSEL R48, R48, -INF , P5 ;  /* 0xff80000030307808 */ /* 0x000fe40002800000 */
[----:B------:R-:W-:Y:S02]  /*7230*/  FMNMX.FTZ R0, R167, R0, !PT ;  /* 0x00000000a7007209 */ /* 0x000fe40007810000 */
[----:B------:R-:W-:Y:S02]  /*7240*/  FSEL R49, R49, -INF , P0 ;  /* 0xff80000031317808 */ /* 0x000fe40000000000 */
[----:B------:R-:W-:Y:S04]  /*7250*/  FMNMX.FTZ R0, R208, R0, !PT ;  /* 0x00000000d0007209 */ /* 0x000fe80007810000 */
        /* <DEDUP_REMOVED lines=14> */
[----:B--2---:R-:W-:Y:S02]  /*7340*/  FMNMX.FTZ R2, R40, R0, !PT ;  /* 0x0000000028027209 */ /* 0x004fe40007810000 */
[----:B---3--:R-:W-:Y:S02]  /*7350*/  IADD3 R0, R3, R5, RZ ;  /* 0x0000000503007210 */ /* 0x008fe40007ffe0ff */
[----:B------:R-:W-:Y:S02]  /*7360*/  FMNMX.FTZ R2, R41, R2, !PT ;  /* 0x0000000229027209 */ /* 0x000fe40007810000 */
[----:B------:R-:W-:Y:S02]  /*7370*/  ISETP.GT.AND P5, PT, R0, RZ, PT ;  /* 0x000000ff0000720c */ /* 0x000fe40003fa4270 */
[----:B------:R-:W-:Y:S02]  /*7380*/  FMNMX.FTZ R2, R44, R2, !PT ;  /* 0x000000022c027209 */ /* 0x000fe40007810000 */
[----:B------:R-:W-:Y:S02]  /*7390*/  ISETP.GT.AND P0, PT, R0, 0x1, PT ;  /* 0x000000010000780c */ /* 0x000fe40003f04270 */
[----:B------:R-:W-:Y:S02]  /*73a0*/  FMNMX.FTZ R2, R45, R2, !PT ;  /* 0x000000022d027209 */ /* 0x000fe40007810000 */
[----:B------:R-:W-:Y:S02]  /*73b0*/  FSEL R6, R6, -INF , P5 ;  /* 0xff80000006067808 */ /* 0x000fe40002800000 */
[----:B------:R-:W-:Y:S02]  /*73c0*/  FMNMX.FTZ R2, R48, R2, !PT ;  /* 0x0000000230027209 */ /* 0x000fe40007810000 */
[----:B-1----:R-:W-:Y:S02]  /*73d0*/  FSEL R147, R7, -INF , P0 ;  /* 0xff80000007937808 */ /* 0x002fe40000000000 */
[----:B------:R-:W-:Y:S02]  /*73e0*/  FMNMX.FTZ R2, R49, R2, !PT ;  /* 0x0000000231027209 */ /* 0x000fe40007810000 */
[C---:B------:R-:W-:Y:S02]  /*73f0*/  ISETP.GT.AND P5, PT, R0.reuse, 0x8, PT ;  /* 0x000000080000780c */ /* 0x040fe40003fa4270 */
[----:B------:R-:W-:Y:S01]  /*7400*/  ISETP.GT.AND P0, PT, R0, 0x9, PT ;  /* 0x000000090000780c */ /* 0x000fe20003f04270 */
[----:B------:R-:W1:Y:S01]  /*7410*/  SHFL.BFLY PT, R3, R2, 0x2, 0x1f ;  /* 0x0c401f0002037f89 */ /* 0x000e6200000e0000 */
[----:B------:R-:W-:Y:S02]  /*7420*/  FSEL R164, R10, -INF , P5 ;  /* 0xff8000000aa47808 */ /* 0x000fe40002800000 */
[----:B------:R-:W-:Y:S02]  /*7430*/  FSEL R165, R11, -INF , P0 ;  /* 0xff8000000ba57808 */ /* 0x000fe40000000000 */
[C---:B------:R-:W-:Y:S02]  /*7440*/  ISETP.GT.AND P5, PT, R0.reuse, 0x10, PT ;  /* 0x000000100000780c */ /* 0x040fe40003fa4270 */
[----:B------:R-:W-:Y:S02]  /*7450*/  ISETP.GT.AND P0, PT, R0, 0x11, PT ;  /* 0x000000110000780c */ /* 0x000fe40003f04270 */
[----:B------:R-:W-:Y:S02]  /*7460*/  FSEL R211, R14, -INF , P5 ;  /* 0xff8000000ed37808 */ /* 0x000fe40002800000 */
[----:B------:R-:W-:Y:S01]  /*7470*/  FSEL R210, R15, -INF , P0 ;  /* 0xff8000000fd27808 */ /* 0x000fe20000000000 */
[----:B------:R-:W-:Y:S01]  /*7480*/  IMAD.MOV.U32 R15, RZ, RZ, R49 ;  /* 0x000000ffff0f7224 */ /* 0x000fe200078e0031 */
[C---:B------:R-:W-:Y:S02]  /*7490*/  ISETP.GT.AND P5, PT, R0.reuse, 0x18, PT ;  /* 0x000000180000780c */ /* 0x040fe40003fa4270 */
[----:B------:R-:W-:Y:S02]  /*74a0*/  ISETP.GT.AND P0, PT, R0, 0x19, PT ;  /* 0x000000190000780c */ /* 0x000fe40003f04270 */
[----:B------:R-:W-:Y:S02]  /*74b0*/  FSEL R212, R18, -INF , P5 ;  /* 0xff80000012d47808 */ /* 0x000fe40002800000 */
[----:B------:R-:W-:Y:S01]  /*74c0*/  FSEL R213, R19, -INF , P0 ;  /* 0xff80000013d57808 */ /* 0x000fe20000000000 */
[----:B------:R-:W-:Y:S01]  /*74d0*/  IMAD.MOV.U32 R19, RZ, RZ, R25 ;  /* 0x000000ffff137224 */ /* 0x000fe200078e0019 */
[C---:B------:R-:W-:Y:S02]  /*74e0*/  ISETP.GT.AND P5, PT, R0.reuse, 0x20, PT ;  /* 0x000000200000780c */ /* 0x040fe40003fa4270 */
[----:B------:R-:W-:Y:S02]  /*74f0*/  ISETP.GT.AND P0, PT, R0, 0x21, PT ;  /* 0x000000210000780c */ /* 0x000fe40003f04270 */
[----:B-1----:R-:W-:Y:S02]  /*7500*/  FMNMX.FTZ R2, R2, R3, !PT ;  /* 0x0000000302027209 */ /* 0x002fe40007810000 */
[----:B------:R-:W-:Y:S02]  /*7510*/  FMNMX.FTZ R3, R6, R144, !PT ;  /* 0x0000009006037209 */ /* 0x000fe40007810000 */
[----:B------:R-:W-:Y:S01]  /*7520*/  FSEL R220, R22, -INF , P5 ;  /* 0xff80000016dc7808 */ /* 0x000fe20002800000 */
[----:B----4-:R-:W1:Y:S01]  /*7530*/  SHFL.BFLY PT, R141, R2, 0x1, 0x1f ;  /* 0x0c201f00028d7f89 */ /* 0x010e6200000e0000 */
[----:B------:R-:W-:Y:S01]  /*7540*/  FMNMX.FTZ R3, R147, R3, !PT ;  /* 0x0000000393037209 */ /* 0x000fe20007810000 */
[----:B------:R-:W-:Y:S01]  /*7550*/  IMAD.MOV.U32 R22, RZ, RZ, R33 ;  /* 0x000000ffff167224 */ /* 0x000fe200078e0021 */
[----:B------:R-:W-:Y:S02]  /*7560*/  FSEL R219, R23, -INF , P0 ;  /* 0xff80000017db7808 */ /* 0x000fe40000000000 */
[----:B------:R-:W-:Y:S02]  /*7570*/  FMNMX.FTZ R3, R164, R3, !PT ;  /* 0x00000003a4037209 */ /* 0x000fe40007810000 */
[C---:B------:R-:W-:Y:S02]  /*7580*/  ISETP.GT.AND P5, PT, R0.reuse, 0x28, PT ;  /* 0x000000280000780c */ /* 0x040fe40003fa4270 */
[----:B------:R-:W-:Y:S02]  /*7590*/  FMNMX.FTZ R3, R165, R3, !PT ;  /* 0x00000003a5037209 */ /* 0x000fe40007810000 */
[----:B------:R-:W-:Y:S02]  /*75a0*/  ISETP.GT.AND P0, PT, R0, 0x29, PT ;  /* 0x000000290000780c */ /* 0x000fe40003f04270 */
[----:B------:R-:W-:Y:S02]  /*75b0*/  FMNMX.FTZ R3, R211, R3, !PT ;  /* 0x00000003d3037209 */ /* 0x000fe40007810000 */
[----:B------:R-:W-:Y:S02]  /*75c0*/  FSEL R221, R26, -INF , P5 ;  /* 0xff8000001add7808 */ /* 0x000fe40002800000 */
[----:B------:R-:W-:Y:S02]  /*75d0*/  FMNMX.FTZ R3, R210, R3, !PT ;  /* 0x00000003d2037209 */ /* 0x000fe40007810000 */
[----:B------:R-:W-:Y:S02]  /*75e0*/  FSEL R222, R27, -INF , P0 ;  /* 0xff8000001bde7808 */ /* 0x000fe40000000000 */
[----:B------:R-:W-:Y:S02]  /*75f0*/  FMNMX.FTZ R3, R212, R3, !PT ;  /* 0x00000003d4037209 */ /* 0x000fe40007810000 */
[----:B------:R-:W-:Y:S02]  /*7600*/  ISETP.GT.AND P5, PT, R0, 0x30, PT ;  /* 0x000000300000780c */ /* 0x000fe40003fa4270 */
[----:B------:R-:W-:Y:S02]  /*7610*/  FMNMX.FTZ R3, R213, R3, !PT ;  /* 0x00000003d5037209 */ /* 0x000fe40007810000 */
[----:B------:R-:W-:Y:S01]  /*7620*/  FSEL R14, R30, -INF , P5 ;  /* 0xff8000001e0e7808 */ /* 0x000fe20002800000 */
[----:B------:R-:W-:Y:S01]  /*7630*/  IMAD.MOV.U32 R30, RZ, RZ, R45 ;  /* 0x000000ffff1e7224 */ /* 0x000fe200078e002d */
[----:B------:R-:W-:Y:S02]  /*7640*/  FMNMX.FTZ R3, R220, R3, !PT ;  /* 0x00000003dc037209 */ /* 0x000fe40007810000 */
[C---:B------:R-:W-:Y:S02]  /*7650*/  ISETP.GT.AND P0, PT, R0.reuse, 0x31, PT ;  /* 0x000000310000780c */ /* 0x040fe40003f04270 */
[----:B------:R-:W-:Y:S02]  /*7660*/  FMNMX.FTZ R3, R219, R3, !PT ;  /* 0x00000003db037209 */ /* 0x000fe40007810000 */
[----:B------:R-:W-:Y:S02]  /*7670*/  FSEL R10, R31, -INF , P0 ;  /* 0xff8000001f0a7808 */ /* 0x000fe40000000000 */
[----:B------:R-:W-:Y:S02]  /*7680*/  FMNMX.FTZ R3, R221, R3, !PT ;  /* 0x00000003dd037209 */ /* 0x000fe40007810000 */
[----:B------:R-:W-:Y:S02]  /*7690*/  ISETP.GT.AND P5, PT, R0, 0x38, PT ;  /* 0x000000380000780c */ /* 0x000fe40003fa4270 */
[----:B------:R-:W-:Y:S02]  /*76a0*/  FMNMX.FTZ R3, R222, R3, !PT ;  /* 0x00000003de037209 */ /* 0x000fe40007810000 */
[----:B------:R-:W-:Y:S02]  /*76b0*/  FSEL R34, R34, -INF , P5 ;  /* 0xff80000022227808 */ /* 0x000fe40002800000 */
[----:B------:R-:W-:Y:S02]  /*76c0*/  FMNMX.FTZ R3, R14, R3, !PT ;  /* 0x000000030e037209 */ /* 0x000fe40007810000 */
[----:B------:R-:W-:Y:S02]  /*76d0*/  ISETP.GT.AND P0, PT, R0, 0x39, PT ;  /* 0x000000390000780c */ /* 0x000fe40003f04270 */
[----:B------:R-:W-:Y:S02]  /*76e0*/  FMNMX.FTZ R3, R10, R3, !PT ;  /* 0x000000030a037209 */ /* 0x000fe40007810000 */
[----:B------:R-:W-:Y:S01]  /*76f0*/  FSEL R11, R35, -INF , P0 ;  /* 0xff800000230b7808 */ /* 0x000fe20000000000 */
[----:B------:R-:W-:Y:S01]  /*7700*/  IMAD.MOV.U32 R35, RZ, RZ, R41 ;  /* 0x000000ffff237224 */ /* 0x000fe200078e0029 */
[----:B------:R-:W-:Y:S02]  /*7710*/  ISETP.GT.AND P0, PT, R0, 0x40, PT ;  /* 0x000000400000780c */ /* 0x000fe40003f04270 */
[----:B------:R-:W-:Y:S02]  /*7720*/  FMNMX.FTZ R3, R34, R3, !PT ;  /* 0x0000000322037209 */ /* 0x000fe40007810000 */
[----:B------:R-:W-:Y:S02]  /*7730*/  FSEL R7, R38, -INF , P0 ;  /* 0xff80000026077808 */ /* 0x000fe40000000000 */
[C---:B------:R-:W-:Y:S02]  /*7740*/  ISETP.GT.AND P6, PT, R0.reuse, 0x41, PT ;  /* 0x000000410000780c */ /* 0x040fe40003fc4270 */
[----:B------:R-:W-:Y:S02]  /*7750*/  FMNMX.FTZ R3, R11, R3, !PT ;  /* 0x000000030b037209 */ /* 0x000fe40007810000 */
[----:B------:R-:W-:Y:S02]  /*7760*/  FSEL R39, R39, -INF , P6 ;  /* 0xff80000027277808 */ /* 0x000fe40003000000 */
[C---:B------:R-:W-:Y:S02]  /*7770*/  ISETP.GT.AND P0, PT, R0.reuse, 0x49, PT ;  /* 0x000000490000780c */ /* 0x040fe40003f04270 */
[----:B------:R-:W-:Y:S02]  /*7780*/  FMNMX.FTZ R3, R7, R3, !PT ;  /* 0x0000000307037209 */ /* 0x000fe40007810000 */
[----:B------:R-:W-:Y:S02]  /*7790*/  ISETP.GT.AND P5, PT, R0, 0x48, PT ;  /* 0x000000480000780c */ /* 0x000fe40003fa4270 */
[----:B------:R-:W-:Y:S02]  /*77a0*/  FSEL R43, R43, -INF , P0 ;  /* 0xff8000002b2b7808 */ /* 0x000fe40000000000 */
[----:B------:R-:W-:Y:S02]  /*77b0*/  FSEL R42, R42, -INF , P5 ;  /* 0xff8000002a2a7808 */ /* 0x000fe40002800000 */
[C---:B------:R-:W-:Y:S02]  /*77c0*/  ISETP.GT.AND P0, PT, R0.reuse, 0x50, PT ;  /* 0x000000500000780c */ /* 0x040fe40003f04270 */
[----:B------:R-:W-:Y:S02]  /*77d0*/  FMNMX.FTZ R3, R39, R3, !PT ;  /* 0x0000000327037209 */ /* 0x000fe40007810000 */
[----:B------:R-:W-:Y:S02]  /*77e0*/  ISETP.GT.AND P6, PT, R0, 0x51, PT ;  /* 0x000000510000780c */ /* 0x000fe40003fc4270 */
        /* <DEDUP_REMOVED lines=8> */
[----:B------:R-:W-:Y:S01]  /*7870*/  FSEL R142, R51, -INF , P0 ;  /* 0xff800000338e7808 */ /* 0x000fe20000000000 */
[----:B------:R-:W-:Y:S01]  /*7880*/  IMAD.MOV.U32 R51, RZ, RZ, R37 ;  /* 0x000000ffff337224 */ /* 0x000fe200078e0025 */
[----:B------:R-:W-:Y:S02]  /*7890*/  FMNMX.FTZ R0, R47, R0, !PT ;  /* 0x000000002f007209 */ /* 0x000fe40007810000 */
[----:B-1----:R-:W-:Y:S02]  /*78a0*/  FMNMX.FTZ R141, R2, R141, !PT ;  /* 0x0000008d028d7209 */ /* 0x002fe40007810000 */
[----:B------:R-:W-:Y:S02]  /*78b0*/  FMNMX.FTZ R0, R50, R0, !PT ;  /* 0x0000000032007209 */ /* 0x000fe40007810000 */
[C---:B------:R-:W-:Y:S02]  /*78c0*/  FSETP.NEU.FTZ.AND P0, PT, R141.reuse, -INF , PT ;  /* 0xff8000008d00780b */ /* 0x040fe40003f1d000 */
[----:B------:R-:W-:Y:S02]  /*78d0*/  FMNMX.FTZ R0, R142, R0, !PT ;  /* 0x000000008e007209 */ /* 0x000fe40007810000 */
[----:B------:R-:W-:Y:S02]  /*78e0*/  FSEL R3, R141, RZ, P0 ;  /* 0x000000ff8d037208 */ /* 0x000fe40000000000 */
[----:B------:R-:W-:Y:S01]  /*78f0*/  MOV R26, R8 ;  /* 0x00000008001a7202 */ /* 0x000fe20000000f00 */
[----:B------:R-:W1:Y:S01]  /*7900*/  SHFL.BFLY PT, R2, R0, 0x2, 0x1f ;  /* 0x0c401f0000027f89 */ /* 0x000e6200000e0000 */
[----:B------:R-:W-:Y:S02]  /*7910*/  MOV R18, R21 ;  /* 0x0000001500127202 */ /* 0x000fe40000000f00 */
[----:B------:R-:W-:Y:S02]  /*7920*/  MOV R23, R32 ;  /* 0x0000002000177202 */ /* 0x000fe40000000f00 */
[----:B------:R-:W-:Y:S02]  /*7930*/  MOV R27, R48 ;  /* 0x00000030001b7202 */ /* 0x000fe40000000f00 */
[----:B------:R-:W-:Y:S02]  /*7940*/  MOV R31, R44 ;  /* 0x0000002c001f7202 */ /* 0x000fe40000000f00 */
[----:B------:R-:W-:Y:S02]  /*7950*/  MOV R38, R40 ;  /* 0x0000002800267202 */ /* 0x000fe40000000f00 */
[----:B------:R-:W-:Y:S02]  /*7960*/  ISETP.GE.AND P6, PT, R217, 0x1, PT ;  /* 0x00000001d900780c */ /* 0x000fe40003fc6270 */
        /* <DEDUP_REMOVED lines=16> */
[----:B--2---:R-:W-:Y:S01]  /*7a70*/  FMUL.FTZ R8, R2, R152 ;  /* 0x0000009802087220 */ /* 0x004fe20000410000 */
[----:B------:R-:W-:Y:S01]  /*7a80*/  FSEL R144, R144, RZ, P0 ;  /* 0x000000ff90907208 */ /* 0x000fe20000000000 */
[----:B------:R-:W2:Y:S01]  /*7a90*/  LDL.LU R152, [R1+0x10] ;  /* 0x0000100001987983 */ /* 0x000ea20000300800 */
[C---:B------:R-:W-:Y:S01]  /*7aa0*/  FFMA.FTZ R209, R2.reuse, R209, R146 ;  /* 0x000000d102d17223 */ /* 0x040fe20000010092 */
[----:B------:R-:W1:Y:S01]  /*7ab0*/  MUFU.EX2 R0, R0 ;  /* 0x0000000000007308 */ /* 0x000e620000000800 */
[----:B------:R-:W-:Y:S01]  /*7ac0*/  FMUL.FTZ R4, R2, R148 ;  /* 0x0000009402047220 */ /* 0x000fe20000410000 */
[----:B------:R-:W-:Y:S01]  /*7ad0*/  MOV R148, R28 ;  /* 0x0000001c00947202 */ /* 0x000fe20000000f00 */
[----:B------:R-:W-:Y:S02]  /*7ae0*/  FFMA.FTZ R6, R6, c[0x0][0x2d0], -R144 ;  /* 0x0000b40006067a23 */ /* 0x000fe40000010890 */
[C---:B------:R-:W-:Y:S02]  /*7af0*/  FMUL.FTZ R5, R2.reuse, R149 ;  /* 0x0000009502057220 */ /* 0x040fe40000410000 */
[C---:B------:R-:W-:Y:S02]  /*7b00*/  FMUL.FTZ R9, R2.reuse, R153 ;  /* 0x0000009902097220 */ /* 0x040fe40000410000 */
[C---:B------:R-:W-:Y:S01]  /*7b10*/  FMUL.FTZ R12, R2.reuse, R100 ;  /* 0x00000064020c7220 */ /* 0x040fe20000410000 */
[----:B------:R3:W2:Y:S01]  /*7b20*/  MUFU.EX2 R145, R6 ;  /* 0x0000000600917308 */ /* 0x0006a20000000800 */
[C---:B------:R-:W-:Y:S02]  /*7b30*/  FMUL.FTZ R13, R2.reuse, R101 ;  /* 0x00000065020d7220 */ /* 0x040fe40000410000 */
[C---:B------:R-:W-:Y:S02]  /*7b40*/  FMUL.FTZ R16, R2.reuse, R104 ;  /* 0x0000006802107220 */ /* 0x040fe40000410000 */
[C---:B------:R-:W-:Y:S02]  /*7b50*/  FMUL.FTZ R17, R2.reuse, R105 ;  /* 0x0000006902117220 */ /* 0x040fe40000410000 */
[C---:B------:R-:W-:Y:S02]  /*7b60*/  FMUL.FTZ R20, R2.reuse, R108 ;  /* 0x0000006c02147220 */ /* 0x040fe40000410000 */
        /* <DEDUP_REMOVED lines=46> */
[----:B-1----:R-:W-:Y:S02]  /*7e50*/  FMUL.FTZ R18, R0, R106 ;  /* 0x0000006a00127220 */ /* 0x002fe40000410000 */
[----:B---3--:R-:W-:Y:S01]  /*7e60*/  IMAD.MOV.U32 R6, RZ, RZ, R29 ;  /* 0x000000ffff067224 */ /* 0x008fe200078e001d */
[----:B------:R-:W3:Y:S01]  /*7e70*/  LDL R106, [R1+0x38] ;  /* 0x00003800016a7983 */ /* 0x000ee20000100800 */
[C---:B------:R-:W-:Y:S01]  /*7e80*/  FMUL.FTZ R29, R2.reuse, R117 ;  /* 0x00000075021d7220 */ /* 0x040fe20000410000 */
[----:B------:R-:W-:Y:S01]  /*7e90*/  MOV R117, R39 ;  /* 0x0000002700757202 */ /* 0x000fe20000000f00 */
[----:B------:R-:W-:Y:S02]  /*7ea0*/  IMAD.MOV.U32 R149, RZ, RZ, R24 ;  /* 0x000000ffff957224 */ /* 0x000fe400078e0018 */
[----:B------:R-:W-:Y:S02]  /*7eb0*/  FMUL.FTZ R24, R2, R112 ;  /* 0x0000007002187220 */ /* 0x000fe40000410000 */
[C---:B------:R-:W-:Y:S01]  /*7ec0*/  FMUL.FTZ R14, R0.reuse, R102 ;  /* 0x00000066000e7220 */ /* 0x040fe20000410000 */
[----:B------:R-:W-:Y:S01]  /*7ed0*/  MOV R102, R3 ;  /* 0x0000000300667202 */ /* 0x000fe20000000f00 */
[C---:B------:R-:W-:Y:S01]  /*7ee0*/  FMUL.FTZ R19, R0.reuse, R107 ;  /* 0x0000006b00137220 */ /* 0x040fe20000410000 */
[----:B------:R-:W3:Y:S01]  /*7ef0*/  LDL.64 R2, [R1+0x20] ;  /* 0x0000200001027983 */ /* 0x000ee20000100a00 */
[----:B------:R-:W-:Y:S01]  /*7f00*/  IADD3 R107, R217, -0x1, RZ ;  /* 0xffffffffd96b7810 */ /* 0x000fe20007ffe0ff */
[----:B------:R-:W-:Y:S02]  /*7f10*/  IMAD.MOV.U32 R137, RZ, RZ, R7 ;  /* 0x000000ffff897224 */ /* 0x000fe400078e0007 */
[----:B------:R-:W-:Y:S02]  /*7f20*/  IMAD.MOV.U32 R153, RZ, RZ, R43 ;  /* 0x000000ffff997224 */ /* 0x000fe400078e002b */
[C---:B------:R-:W-:Y:S02]  /*7f30*/  FMUL.FTZ R7, R0.reuse, R151 ;  /* 0x0000009700077220 */ /* 0x040fe40000410000 */
[C---:B------:R-:W-:Y:S01]  /*7f40*/  FMUL.FTZ R10, R0.reuse, R154 ;  /* 0x0000009a000a7220 */ /* 0x040fe20000410000 */
[----:B------:R-:W-:Y:S01]  /*7f50*/  MOV R154, R38 ;  /* 0x00000026009a7202 */ /* 0x000fe20000000f00 */
[----:B------:R-:W-:Y:S02]  /*7f60*/  IMAD.MOV.U32 R116, RZ, RZ, R23 ;  /* 0x000000ffff747224 */ /* 0x000fe400078e0017 */
[C---:B------:R-:W-:Y:S02]  /*7f70*/  FMUL.FTZ R23, R0.reuse, R111 ;  /* 0x0000006f00177220 */ /* 0x040fe40000410000 */
[----:B------:R-:W-:Y:S02]  /*7f80*/  IMAD.MOV.U32 R112, RZ, RZ, R34 ;  /* 0x000000ffff707224 */ /* 0x000fe400078e0022 */
        /* <DEDUP_REMOVED lines=34> */
[----:B------:R-:W-:Y:S02]  /*81b0*/  IMAD.MOV.U32 R149, RZ, RZ, R47 ;  /* 0x000000ffff957224 */ /* 0x000fe400078e002f */
[C---:B------:R-:W-:Y:S02]  /*81c0*/  FMUL.FTZ R47, R0.reuse, R135 ;  /* 0x00000087002f7220 */ /* 0x040fe40000410000 */
[----:B------:R-:W-:Y:S02]  /*81d0*/  IMAD.MOV.U32 R125, RZ, RZ, R6 ;  /* 0x000000ffff7d7224 */ /* 0x000fe400078e0006 */
[C---:B------:R-:W-:Y:S01]  /*81e0*/  FMUL.FTZ R6, R0.reuse, R150 ;  /* 0x0000009600067220 */ /* 0x040fe20000410000 */
[----:B------:R-:W-:Y:S01]  /*81f0*/  MOV R150, R31 ;  /* 0x0000001f00967202 */ /* 0x000fe20000000f00 */
[C---:B------:R-:W-:Y:S02]  /*8200*/  FMUL.FTZ R31, R0.reuse, R119 ;  /* 0x00000077001f7220 */ /* 0x040fe40000410000 */
[----:B------:R-:W-:Y:S02]  /*8210*/  IMAD.MOV.U32 R129, RZ, RZ, R11 ;  /* 0x000000ffff817224 */ /* 0x000fe400078e000b */
[C---:B------:R-:W-:Y:S02]  /*8220*/  FMUL.FTZ R11, R0.reuse, R155 ;  /* 0x0000009b000b7220 */ /* 0x040fe40000410000 */
[----:B------:R-:W-:Y:S02]  /*8230*/  IMAD.MOV.U32 R155, RZ, RZ, R51 ;  /* 0x000000ffff9b7224 */ /* 0x000fe400078e0033 */
[C---:B------:R-:W-:Y:S02]  /*8240*/  FMUL.FTZ R51, R0.reuse, R139 ;  /* 0x0000008b00337220 */ /* 0x040fe40000410000 */
[----:B------:R-:W-:Y:S01]  /*8250*/  IMAD.MOV.U32 R151, RZ, RZ, R35 ;  /* 0x000000ffff977224 */ /* 0x000fe200078e0023 */
[----:B------:R-:W-:Y:S01]  /*8260*/  MOV R127, R155 ;  /* 0x0000009b007f7202 */ /* 0x000fe20000000f00 */
        /* <DEDUP_REMOVED lines=10> */
[C---:B------:R-:W-:Y:S01]  /*8310*/  @P6 IMAD.WIDE.U32 R100, R107.reuse, c[0x0][0x1e0], RZ ;  /* 0x000078006b646a25 */ /* 0x040fe200078e00ff */
[----:B------:R-:W-:Y:S03]  /*8320*/  MOV R111, R103 ;  /* 0x00000067006f7202 */ /* 0x000fe60000000f00 */
[----:B------:R-:W-:Y:S02]  /*8330*/  IMAD.MOV.U32 R139, RZ, RZ, R105 ;  /* 0x000000ffff8b7224 */ /* 0x000fe400078e0069 */
[----:B------:R-:W-:Y:S02]  /*8340*/  IMAD.MOV.U32 R130, RZ, RZ, R154 ;  /* 0x000000ffff827224 */ /* 0x000fe400078e009a */
[----:B------:R-:W-:Y:S02]  /*8350*/  IMAD.MOV.U32 R154, RZ, RZ, R150 ;  /* 0x000000ffff9a7224 */ /* 0x000fe400078e0096 */
[----:B------:R-:W-:Y:S01]  /*8360*/  IMAD.MOV.U32 R150, RZ, RZ, R132 ;  /* 0x000000ffff967224 */ /* 0x000fe200078e0084 */
[----:B------:R-:W-:Y:S01]  /*8370*/  MOV R132, R117 ;  /* 0x0000007500847202 */ /* 0x000fe20000000f00 */
[----:B------:R-:W-:Y:S02]  /*8380*/  IMAD.MOV.U32 R135, RZ, RZ, R112 ;  /* 0x000000ffff877224 */ /* 0x000fe400078e0070 */
[----:B------:R-:W-:Y:S02]  /*8390*/  IMAD.MOV.U32 R131, RZ, RZ, R116 ;  /* 0x000000ffff837224 */ /* 0x000fe400078e0074 */
[----:B------:R-:W-:Y:S02]  /*83a0*/  IMAD.MOV.U32 R124, RZ, RZ, R120 ;  /* 0x000000ffff7c7224 */ /* 0x000fe400078e0078 */
[C---:B--2---:R-:W-:Y:S01]  /*83b0*/  FFMA.FTZ R104, R0.reuse, R152, R145 ;  /* 0x0000009800687223 */ /* 0x044fe20000010091 */
[----:B------:R-:W-:Y:S01]  /*83c0*/  MOV R152, R46 ;  /* 0x0000002e00987202 */ /* 0x000fe20000000f00 */
[----:B------:R-:W-:Y:S01]  /*83d0*/  FMUL.FTZ R46, R0, R134 ;  /* 0x00000086002e7220 */ /* 0x000fe20000410000 */
[----:B------:R-:W-:Y:S02]  /*83e0*/  @P6 SHF.R.S32.HI R0, RZ, 0x1f, R107 ;  /* 0x0000001fff006819 */ /* 0x000fe4000001146b */
[----:B------:R-:W-:Y:S03]  /*83f0*/  MOV R134, R113 ;  /* 0x0000007100867202 */ /* 0x000fe60000000f00 */
[----:B------:R-:W-:Y:S04]  /*8400*/  @P6 IMAD R0, R0, c[0x0][0x1e0], RZ ;  /* 0x0000780000006a24 */ /* 0x000fe800078e02ff */
[----:B------:R-:W-:Y:S01]  /*8410*/  @P6 IMAD R0, R107, c[0x0][0x1e4], R0 ;  /* 0x000079006b006a24 */ /* 0x000fe200078e0200 */
[----:B------:R-:W-:Y:S01]  /*8420*/  MOV R107, R133 ;  /* 0x00000085006b7202 */ /* 0x000fe20000000f00 */
[----:B------:R-:W-:Y:S01]  /*8430*/  IMAD.MOV.U32 R133, RZ, RZ, R129 ;  /* 0x000000ffff857224 */ /* 0x000fe200078e0081 */
[----:B------:R-:W-:Y:S01]  /*8440*/  MOV R129, R108 ;  /* 0x0000006c00817202 */ /* 0x000fe20000000f00 */
[----:B------:R-:W-:Y:S01]  /*8450*/  FFMA.FTZ R108, R167, c[0x0][0x2d0], -R143 ;  /* 0x0000b400a76c7a23 */ /* 0x000fe2000001088f */
[----:B------:R-:W-:Y:S02]  /*8460*/  @P6 IADD3 R0, R101, R0, RZ ;  /* 0x0000000065006210 */ /* 0x000fe40007ffe0ff */
[----:B------:R-:W-:Y:S03]  /*8470*/  MOV R122, R107 ;  /* 0x0000006b007a7202 */ /* 0x000fe60000000f00 */
[----:B------:R-:W-:Y:S01]  /*8480*/  @P6 IMAD R0, R0, 0x60, RZ ;  /* 0x0000006000006824 */ /* 0x000fe200078e02ff */
[----:B------:R-:W-:Y:S01]  /*8490*/  MUFU.EX2 R108, R108 ;  /* 0x0000006c006c7308 */ /* 0x000fe20000000800 */
[----:B---3--:R-:W-:Y:S02]  /*84a0*/  @P6 IMAD.MOV.U32 R3, RZ, RZ, R106 ;  /* 0x000000ffff036224 */ /* 0x008fe400078e006a */
[----:B------:R-:W-:Y:S02]  /*84b0*/  IMAD.MOV.U32 R106, RZ, RZ, R102 ;  /* 0x000000ffff6a7224 */ /* 0x000fe400078e0066 */
[----:B------:R-:W-:Y:S04]  /*84c0*/  @P6 IMAD.WIDE.U32 R2, R100, 0x60, R2 ;  /* 0x0000006064026825 */ /* 0x000fe800078e0002 */
[----:B------:R-:W-:Y:S02]  /*84d0*/  @P6 IMAD.IADD R0, R3, 0x1, R0 ;  /* 0x0000000103006824 */ /* 0x000fe400078e0200 */
[----:B------:R-:W-:Y:S03]  /*84e0*/  IMAD.MOV.U32 R126, RZ, RZ, R106 ;  /* 0x000000ffff7e7224 */ /* 0x000fe600078e006a */
        /* <DEDUP_REMOVED lines=14> */
[----:B------:R-:W-:Y:S01]  /*85d0*/  IMAD.MOV.U32 R135, RZ, RZ, R127 ;  /* 0x000000ffff877224 */ /* 0x000fe200078e007f */
[----:B------:R-:W-:Y:S01]  /*85e0*/  @P6 MOV R100, 0x6 ;  /* 0x0000000600646802 */ /* 0x000fe20000000f00 */
[----:B------:R-:W2:Y:S01]  /*85f0*/  MUFU.EX2 R0, R0 ;  /* 0x0000000000007308 */ /* 0x000ea20000000800 */
[----:B------:R-:W-:Y:S01]  /*8600*/  IMAD.MOV.U32 R127, RZ, RZ, R128 ;  /* 0x000000ffff7f7224 */ /* 0x000fe200078e0080 */
[----:B------:R3:W-:Y:S01]  /*8610*/  @P6 LDGSTS.E.BYPASS.LTC128B.128 [R111+0x12100], [R102.64], !P2 ;  /* 0x12100000666f6fae */ /* 0x0007e2000d101d46 */
[----:B------:R-:W-:Y:S02]  /*8620*/  IMAD.MOV.U32 R128, RZ, RZ, R121 ;  /* 0x000000ffff807224 */ /* 0x000fe400078e0079 */
[----:B---3--:R-:W-:Y:S05]  /*8630*/  @P6 IMAD.MOV.U32 R102, RZ, RZ, c[0x0][0x1e0] ;  /* 0x00007800ff666624 */ /* 0x008fea00078e00ff */
[C---:B------:R-:W-:Y:S01]  /*8640*/  @P6 SHF.L.U64.HI R100, R102.reuse, R100, c[0x0][0x1e4] ;  /* 0x0000790066646619 */ /* 0x040fe20000010264 */
[----:B------:R-:W-:Y:S05]  /*8650*/  @P6 IMAD.SHL.U32 R102, R102, 0x40, RZ ;  /* 0x0000004066666824 */ /* 0x000fea00078e00ff */
[----:B-1----:R-:W-:Y:S04]  /*8660*/  @P6 IADD3 R2, P0, R2, R102, RZ ;  /* 0x0000006602026210 */ /* 0x002fe80007f1e0ff */
[----:B------:R-:W-:Y:S02]  /*8670*/  @P6 IADD3.X R3, R100, R3, RZ, P0, !PT ;  /* 0x0000000364036210 */ /* 0x000fe400007fe4ff */
[----:B------:R-:W-:Y:S03]  /*8680*/  @P6 IADD3 R102, P0, R102, R2, RZ ;  /* 0x0000000266666210 */ /* 0x000fe60007f1e0ff */
[----:B------:R1:W-:Y:S02]  /*8690*/  @P6 LDGSTS.E.BYPASS.LTC128B.128 [R111+0xd100], [R2.64], !P4 ;  /* 0x0d100000026f6fae */ /* 0x0003e4000e101d46 */
[----:B------:R-:W-:Y:S01]  /*86a0*/  @P6 IMAD.X R103, R100, 0x1, R3, P0 ;  /* 0x0000000164676824 */ /* 0x000fe200000e0603 */
[----:B--2---:R-:W-:Y:S05]  /*86b0*/  F2FP.PACK_AB R100, R0, R146 ;  /* 0x000000920064723e */ /* 0x004fea00000000ff */
[----:B------:R1:W-:Y:S08]  /*86c0*/  @P6 LDGSTS.E.BYPASS.LTC128B.128 [R111+0x10100], [R2.64+0x80], !P3 ;  /* 0x10100080026f6fae */ /* 0x0003f0000d901d46 */
[----:B------:R1:W-:Y:S08]  /*86d0*/  @P6 LDGSTS.E.BYPASS.LTC128B.128 [R111+0x13100], [R2.64+0x100], !P2 ;  /* 0x13100100026f6fae */ /* 0x0003f0000d101d46 */
[----:B------:R2:W-:Y:S08]  /*86e0*/  @P6 LDGSTS.E.BYPASS.LTC128B.128 [R111+0xe100], [R102.64], !P4 ;  /* 0x0e100000666f6fae */ /* 0x0005f0000e101d46 */
[----:B------:R2:W-:Y:S08]  /*86f0*/  @P6 LDGSTS.E.BYPASS.LTC128B.128 [R111+0x11100], [R102.64+0x80], !P3 ;  /* 0x11100080666f6fae */ /* 0x0005f0000d901d46 */
[----:B------:R2:W-:Y:S01]  /*8700*/  @P6 LDGSTS.E.BYPASS.LTC128B.128 [R111+0x14100], [R102.64+0x100], !P2 ;  /* 0x14100100666f6fae */ /* 0x0005e2000d101d46 */
[--C-:B-1----:R-:W-:Y:S01]  /*8710*/  FFMA.FTZ R2, R147, c[0x0][0x2d0], -R144.reuse ;  /* 0x0000b40093027a23 */ /* 0x102fe20000010890 */
[----:B------:R-:W-:Y:S01]  /*8720*/  MOV R147, R138 ;  /* 0x0000008a00937202 */ /* 0x000fe20000000f00 */
[----:B------:R-:W-:Y:S02]  /*8730*/  FFMA.FTZ R3, R208, c[0x0][0x2d0], -R143 ;  /* 0x0000b400d0037a23 */ /* 0x000fe4000001088f */
[----:B------:R-:W-:Y:S03]  /*8740*/  IMAD.MOV.U32 R138, RZ, RZ, R131 ;  /* 0x000000ffff8a7224 */ /* 0x000fe600078e0083 */
[----:B------:R-:W0:Y:S01]  /*8750*/  LDGDEPBAR ;  /* 0x00000000000079af */ /* 0x000e220000000000 */
[----:B------:R-:W1:Y:S01]  /*8760*/  MUFU.EX2 R2, R2 ;  /* 0x0000000200027308 */ /* 0x000e620000000800 */
[----:B------:R-:W-:Y:S02]  /*8770*/  MOV R131, R126 ;  /* 0x0000007e00837202 */ /* 0x000fe40000000f00 */
[----:B------:R-:W-:Y:S02]  /*8780*/  MOV R208, R138 ;  /* 0x0000008a00d07202 */ /* 0x000fe40000000f00 */
[----:B------:R-:W-:Y:S01]  /*8790*/  MOV R126, R133 ;  /* 0x00000085007e7202 */ /* 0x000fe20000000f00 */
[----:B------:R-:W-:Y:S01]  /*87a0*/  IMAD.MOV.U32 R138, RZ, RZ, R131 ;  /* 0x000000ffff8a7224 */ /* 0x000fe200078e0083 */
[----:B------:R-:W-:Y:S03]  /*87b0*/  MOV R133, R125 ;  /* 0x0000007d00857202 */ /* 0x000fe60000000f00 */
[----:B------:R3:W4:Y:S01]  /*87c0*/  MUFU.EX2 R110, R3 ;  /* 0x00000003006e7308 */ /* 0x0007220000000800 */
[----:B--2---:R-:W-:Y:S02]  /*87d0*/  FADD.FTZ R102, R0, R209 ;  /* 0x000000d100667221 */ /* 0x004fe40000010000 */
[----:B------:R-:W-:Y:S02]  /*87e0*/  FFMA.FTZ R0, R165, c[0x0][0x2d0], -R144 ;  /* 0x0000b400a5007a23 */ /* 0x000fe40000010890 */
[----:B------:R-:W-:Y:S02]  /*87f0*/  FADD.FTZ R111, R108, R102 ;  /* 0x000000666c6f7221 */ /* 0x000fe40000010000 */
[C---:B-1----:R-:W-:Y:S03]  /*8800*/  FADD.FTZ R117, R2.reuse, R104 ;  /* 0x0000006802757221 */ /* 0x042fe60000010000 */
[----:B------:R1:W-:Y:S01]  /*8810*/  MUFU.EX2 R109, R0 ;  /* 0x00000000006d7308 */ /* 0x0003e20000000800 */
[----:B------:R-:W2:Y:S01]  /*8820*/  LDSM.16.MT88.4 R104, [R224] ;  /* 0x00000000e068783b */ /* 0x000ea20000004200 */
[----:B------:R-:W-:Y:S01]  /*8830*/  F2FP.PACK_AB R101, R2, R145 ;  /* 0x000000910265723e */ /* 0x000fe200000000ff */
[--C-:B------:R-:W-:Y:S02]  /*8840*/  FFMA.FTZ R2, R215, c[0x0][0x2d0], -R143.reuse ;  /* 0x0000b400d7027a23 */ /* 0x100fe4000001088f */
[--C-:B---3--:R-:W-:Y:S01]  /*8850*/  FFMA.FTZ R3, R164, c[0x0][0x2d0], -R144.reuse ;  /* 0x0000b400a4037a23 */ /* 0x108fe20000010890 */
[----:B----4-:R-:W-:Y:S04]  /*8860*/  F2FP.PACK_AB R102, R110, R108 ;  /* 0x0000006c6e66723e */ /* 0x010fe800000000ff */
[----:B------:R3:W-:Y:S01]  /*8870*/  MUFU.EX2 R115, R2 ;  /* 0x0000000200737308 */ /* 0x0007e20000000800 */
[--C-:B------:R-:W-:Y:S09]  /*8880*/  FFMA.FTZ R108, R212, c[0x0][0x2d0], -R144.reuse ;  /* 0x0000b400d46c7a23 */ /* 0x100ff20000010890 */
[----:B------:R-:W4:Y:S01]  /*8890*/  MUFU.EX2 R3, R3 ;  /* 0x0000000300037308 */ /* 0x000f220000000800 */
[----:B-1----:R-:W-:Y:S09]  /*88a0*/  FFMA.FTZ R0, R214, c[0x0][0x2d0], -R143 ;  /* 0x0000b400d6007a23 */ /* 0x002ff2000001088f */
[----:B------:R-:W-:Y:S01]  /*88b0*/  MUFU.EX2 R116, R108 ;  /* 0x0000006c00747308 */ /* 0x000fe20000000800 */
[--C-:B---3--:R-:W-:Y:S09]  /*88c0*/  FFMA.FTZ R2, R211, c[0x0][0x2d0], -R144.reuse ;  /* 0x0000b400d3027a23 */ /* 0x108ff20000010890 */
[----:B------:R1:W-:Y:S01]  /*88d0*/  MUFU.EX2 R112, R2 ;  /* 0x0000000200707308 */ /* 0x0003e20000000800 */
[----:B----4-:R-:W-:Y:S01]  /*88e0*/  F2FP.PACK_AB R103, R109, R3 ;  /* 0x000000036d67723e */ /* 0x010fe200000000ff */
[----:B------:R-:W-:Y:S04]  /*88f0*/  FADD.FTZ R3, R3, R117 ;  /* 0x0000007503037221 */ /* 0x000fe80000010000 */
[----:B------:R-:W-:Y:S04]  /*8900*/  FADD.FTZ R118, R109, R3 ;  /* 0x000000036d767221 */ /* 0x000fe80000010000 */
[----:B------:R-:W3:Y:S01]  /*8910*/  MUFU.EX2 R0, R0 ;  /* 0x0000000000007308 */ /* 0x000ee20000000800 */
[C---:B--2---:R-:W-:Y:S05]  /*8920*/  HMMA.16816.F32 R4, R100.reuse, R104, R4 ;  /* 0x000000686404723c */ /* 0x044fea0000001804 */
[--C-:B------:R-:W-:Y:S03]  /*8930*/  FFMA.FTZ R3, R221, c[0x0][0x2d0], -R144.reuse ;  /* 0x0000b400dd037a23 */ /* 0x100fe60000010890 */
[C---:B------:R-:W-:Y:S01]  /*8940*/  HMMA.16816.F32 R8, R100.reuse, R106, R8 ;  /* 0x0000006a6408723c */ /* 0x040fe20000001808 */
[----:B------:R-:W2:Y:S03]  /*8950*/  LDSM.16.MT88.4 R104, [R228] ;  /* 0x00000000e468783b */ /* 0x000ea60000004200 */
[--C-:B-1----:R-:W-:Y:S04]  /*8960*/  FFMA.FTZ R2, R210, c[0x0][0x2d0], -R144.reuse ;  /* 0x0000b400d2027a23 */ /* 0x102fe80000010890 */
[----:B------:R1:W4:Y:S04]  /*8970*/  MUFU.EX2 R114, R2 ;  /* 0x0000000200727308 */ /* 0x0003280000000800 */
[--C-:B-1----:R-:W-:Y:S06]  /*8980*/  FFMA.FTZ R2, R216, c[0x0][0x2d0], -R143.reuse ;  /* 0x0000b400d8027a23 */ /* 0x102fec000001088f */
[----:B------:R1:W-:Y:S01]  /*8990*/  MUFU.EX2 R113, R2 ;  /* 0x0000000200717308 */ /* 0x0003e20000000800 */
[C---:B--2---:R-:W-:Y:S08]  /*89a0*/  HMMA.16816.F32 R12, R100.reuse, R104, R12 ;  /* 0x00000068640c723c */ /* 0x044ff0000000180c */
[C---:B------:R-:W-:Y:S01]  /*89b0*/  HMMA.16816.F32 R16, R100.reuse, R106, R16 ;  /* 0x0000006a6410723c */ /* 0x040fe20000001810 */
[----:B------:R-:W2:Y:S03]  /*89c0*/  LDSM.16.MT88.4 R104, [R227] ;  /* 0x00000000e368783b */ /* 0x000ea60000004200 */
[----:B-1----:R-:W-:Y:S04]  /*89d0*/  FFMA.FTZ R2, R218, c[0x0][0x2d0], -R143 ;  /* 0x0000b400da027a23 */ /* 0x002fe8000001088f */
[----:B------:R1:W5:Y:S04]  /*89e0*/  MUFU.EX2 R123, R2 ;  /* 0x00000002007b7308 */ /* 0x0003680000000800 */
[----:B-1----:R-:W-:Y:S01]  /*89f0*/  FFMA.FTZ R2, R213, c[0x0][0x2d0], -R144 ;  /* 0x0000b400d5027a23 */ /* 0x002fe20000010890 */
[C---:B--2---:R-:W-:Y:S05]  /*8a00*/  HMMA.16816.F32 R20, R100.reuse, R104, R20 ;  /* 0x000000686414723c */ /* 0x044fea0000001814 */
[----:B------:R1:W2:Y:S03]  /*8a10*/  MUFU.EX2 R120, R2 ;  /* 0x0000000200787308 */ /* 0x0002a60000000800 */
[C---:B------:R-:W-:Y:S01]  /*8a20*/  HMMA.16816.F32 R24, R100.reuse, R106, R24 ;  /* 0x0000006a6418723c */ /* 0x040fe20000001818 */
[----:B------:R-:W2:Y:S03]  /*8a30*/  LDSM.16.MT88.4 R104, [R249] ;  /* 0x00000000f968783b */ /* 0x000ea60000004200 */
[----:B-1----:R-:W-:Y:S05]  /*8a40*/  FADD.FTZ R2, R110, R111 ;  /* 0x0000006f6e027221 */ /* 0x002fea0000010000 */
[----:B------:R-:W-:Y:S03]  /*8a50*/  LDSM.16.MT88.4 R108, [R228+0x1000] ;  /* 0x00100000e46c783b */ /* 0x000fe60000004200 */
[----:B---3--:R-:W-:Y:S02]  /*8a60*/  FADD.FTZ R117, R0, R2 ;  /* 0x0000000200757221 */ /* 0x008fe40000010000 */
[----:B------:R-:W-:Y:S04]  /*8a70*/  FADD.FTZ R2, R112, R118 ;  /* 0x0000007670027221 */ /* 0x000fe80000010000 */
[----:B----4-:R-:W-:Y:S04]  /*8a80*/  FADD.FTZ R2, R114, R2 ;  /* 0x0000000272027221 */ /* 0x010fe80000010000 */
[----:B------:R-:W-:Y:S01]  /*8a90*/  FADD.FTZ R2, R116, R2 ;  /* 0x0000000274027221 */ /* 0x000fe20000010000 */
[C---:B--2---:R-:W-:Y:S08]  /*8aa0*/  HMMA.16816.F32 R28, R100.reuse, R104, R28 ;  /* 0x00000068641c723c */ /* 0x044ff0000000181c */
        /* <DEDUP_REMOVED lines=26> */
[----:B------:R-:W-:Y:S01]  /*8c50*/  F2FP.PACK_AB R100, R115, R0 ;  /* 0x000000007364723e */ /* 0x000fe200000000ff */
[--C-:B------:R-:W-:Y:S01]  /*8c60*/  FFMA.FTZ R0, R223, c[0x0][0x2d0], -R143.reuse ;  /* 0x0000b400df007a23 */ /* 0x100fe2000001088f */
[----:B------:R-:W-:Y:S03]  /*8c70*/  F2FP.PACK_AB R101, R114, R112 ;  /* 0x000000707265723e */ /* 0x000fe600000000ff */
[----:B-----5:R-:W-:Y:S01]  /*8c80*/  F2FP.PACK_AB R102, R123, R113 ;  /* 0x000000717b66723e */ /* 0x020fe200000000ff */
[----:B------:R2:W3:Y:S01]  /*8c90*/  MUFU.EX2 R119, R0 ;  /* 0x0000000000777308 */ /* 0x0004e20000000800 */
[C---:B------:R-:W-:Y:S01]  /*8ca0*/  F2FP.PACK_AB R103, R120.reuse, R116 ;  /* 0x000000747867723e */ /* 0x040fe200000000ff */
[----:B------:R-:W-:Y:S01]  /*8cb0*/  FADD.FTZ R120, R120, R2 ;  /* 0x0000000278787221 */ /* 0x000fe20000010000 */
[----:B------:R-:W-:Y:S01]  /*8cc0*/  IADD3 R223, R217, -0x1, RZ ;  /* 0xffffffffd9df7810 */ /* 0x000fe20007ffe0ff */
[----:B--2---:R-:W-:Y:S01]  /*8cd0*/  FFMA.FTZ R0, R139, c[0x0][0x2d0], -R143 ;  /* 0x0000b4008b007a23 */ /* 0x004fe2000001088f */
[----:B------:R-:W-:Y:S02]  /*8ce0*/  MOV R139, R134 ;  /* 0x00000086008b7202 */ /* 0x000fe40000000f00 */
[----:B------:R-:W-:Y:S01]  /*8cf0*/  MOV R134, R130 ;  /* 0x0000008200867202 */ /* 0x000fe20000000f00 */
[C---:B-1----:R-:W-:Y:S02]  /*8d00*/  HMMA.16816.F32 R4, R100.reuse, R104, R4 ;  /* 0x000000686404723c */ /* 0x042fe40000001804 */
[----:B------:R1:W2:Y:S01]  /*8d10*/  MUFU.EX2 R125, R0 ;  /* 0x00000000007d7308 */ /* 0x0002a20000000800 */
[----:B------:R-:W-:Y:S02]  /*8d20*/  IMAD.MOV.U32 R130, RZ, RZ, R122 ;  /* 0x000000ffff827224 */ /* 0x000fe400078e007a */
[----:B------:R-:W-:Y:S03]  /*8d30*/  IMAD.MOV.U32 R167, RZ, RZ, R139 ;  /* 0x000000ffffa77224 */ /* 0x000fe600078e008b */
[C---:B------:R-:W-:Y:S01]  /*8d40*/  HMMA.16816.F32 R8, R100.reuse, R106, R8 ;  /* 0x0000006a6408723c */ /* 0x040fe20000001808 */
[----:B------:R-:W4:Y:S03]  /*8d50*/  LDSM.16.MT88.4 R104, [R228+0x800] ;  /* 0x00080000e468783b */ /* 0x000f260000004200 */
[----:B------:R-:W-:Y:S01]  /*8d60*/  MOV R139, R130 ;  /* 0x00000082008b7202 */ /* 0x000fe20000000f00 */
[--C-:B-1----:R-:W-:Y:S04]  /*8d70*/  FFMA.FTZ R0, R220, c[0x0][0x2d0], -R144.reuse ;  /* 0x0000b400dc007a23 */ /* 0x102fe80000010890 */
[----:B------:R1:W-:Y:S01]  /*8d80*/  MUFU.EX2 R121, R0 ;  /* 0x0000000000797308 */ /* 0x0003e20000000800 */
[C---:B----4-:R-:W-:Y:S03]  /*8d90*/  HMMA.16816.F32 R12, R100.reuse, R104, R12 ;  /* 0x00000068640c723c */ /* 0x050fe6000000180c */
[--C-:B-1----:R-:W-:Y:S05]  /*8da0*/  FFMA.FTZ R0, R219, c[0x0][0x2d0], -R144.reuse ;  /* 0x0000b400db007a23 */ /* 0x102fea0000010890 */
[C---:B------:R-:W-:Y:S01]  /*8db0*/  HMMA.16816.F32 R16, R100.reuse, R106, R16 ;  /* 0x0000006a6410723c */ /* 0x040fe20000001810 */
[----:B------:R-:W1:Y:S01]  /*8dc0*/  LDSM.16.MT88.4 R104, [R227+0x800] ;  /* 0x00080000e368783b */ /* 0x000e620000004200 */
[----:B------:R4:W-:Y:S02]  /*8dd0*/  MUFU.EX2 R122, R0 ;  /* 0x00000000007a7308 */ /* 0x0009e40000000800 */
[--C-:B----4-:R-:W-:Y:S08]  /*8de0*/  FFMA.FTZ R0, R129, c[0x0][0x2d0], -R143.reuse ;  /* 0x0000b40081007a23 */ /* 0x110ff0000001088f */
[----:B------:R4:W5:Y:S01]  /*8df0*/  MUFU.EX2 R129, R0 ;  /* 0x0000000000817308 */ /* 0x0009620000000800 */
[C---:B-1----:R-:W-:Y:S08]  /*8e00*/  HMMA.16816.F32 R20, R100.reuse, R104, R20 ;  /* 0x000000686414723c */ /* 0x042ff00000001814 */
[C---:B------:R-:W-:Y:S01]  /*8e10*/  HMMA.16816.F32 R24, R100.reuse, R106, R24 ;  /* 0x0000006a6418723c */ /* 0x040fe20000001818 */
[----:B------:R-:W1:Y:S03]  /*8e20*/  LDSM.16.MT88.4 R104, [R230+0x800] ;  /* 0x00080000e668783b */ /* 0x000e660000004200 */
[----:B----4-:R-:W-:Y:S01]  /*8e30*/  FFMA.FTZ R0, R147, c[0x0][0x2d0], -R143 ;  /* 0x0000b40093007a23 */ /* 0x010fe2000001088f */
[----:B------:R-:W-:Y:S01]  /*8e40*/  MOV R147, R166 ;  /* 0x000000a600937202 */ /* 0x000fe20000000f00 */
[----:B------:R-:W-:Y:S01]  /*8e50*/  IMAD.MOV.U32 R166, RZ, RZ, R127 ;  /* 0x000000ffffa67224 */ /* 0x000fe200078e007f */
[----:B------:R-:W-:Y:S01]  /*8e60*/  MOV R127, R128 ;  /* 0x00000080007f7202 */ /* 0x000fe20000000f00 */
[----:B------:R4:W1:Y:S10]  /*8e70*/  MUFU.EX2 R131, R0 ;  /* 0x0000000000837308 */ /* 0x0008740000000800 */
[----:B------:R-:W-:Y:S01]  /*8e80*/  MUFU.EX2 R128, R3 ;  /* 0x0000000300807308 */ /* 0x000fe20000000800 */
[----:B----4-:R-:W-:Y:S02]  /*8e90*/  FFMA.FTZ R0, R222, c[0x0][0x2d0], -R144 ;  /* 0x0000b400de007a23 */ /* 0x010fe40000010890 */
[----:B------:R-:W4:Y:S07]  /*8ea0*/  LDL R222, [R1+0x18] ;  /* 0x0000180001de7983 */ /* 0x000f2e0000100800 */
[----:B------:R2:W-:Y:S01]  /*8eb0*/  MUFU.EX2 R130, R0 ;  /* 0x0000000000827308 */ /* 0x0005e20000000800 */
[C---:B-1----:R-:W-:Y:S08]  /*8ec0*/  HMMA.16816.F32 R28, R100.reuse, R104, R28 ;  /* 0x00000068641c723c */ /* 0x042ff0000000181c */
[C---:B------:R-:W-:Y:S01]  /*8ed0*/  HMMA.16816.F32 R32, R100.reuse, R106, R32 ;  /* 0x0000006a6420723c */ /* 0x040fe20000001820 */
[----:B------:R-:W1:Y:S03]  /*8ee0*/  LDSM.16.MT88.4 R104, [R224+0x3800] ;  /* 0x00380000e068783b */ /* 0x000e660000004200 */
[----:B--2---:R-:W-:Y:S04]  /*8ef0*/  FADD.FTZ R0, R115, R117 ;  /* 0x0000007573007221 */ /* 0x004fe80000010000 */
[----:B------:R-:W-:Y:S02]  /*8f00*/  FADD.FTZ R118, R113, R0 ;  /* 0x0000000071767221 */ /* 0x000fe40000010000 */
[----:B------:R-:W-:Y:S02]  /*8f10*/  LDSM.16.MT88.4 R112, [R228+0x1800] ;  /* 0x00180000e470783b */ /* 0x000fe40000004200 */
[--C-:B------:R-:W-:Y:S02]  /*8f20*/  FFMA.FTZ R0, R127, c[0x0][0x2d0], -R143.reuse ;  /* 0x0000b4007f007a23 */ /* 0x100fe4000001088f */
[----:B------:R-:W-:Y:S02]  /*8f30*/  FADD.FTZ R118, R123, R118 ;  /* 0x000000767b767221 */ /* 0x000fe40000010000 */
[----:B------:R2:W2:Y:S02]  /*8f40*/  MUFU.EX2 R127, R0 ;  /* 0x00000000007f7308 */ /* 0x0004a40000000800 */
[----:B---3--:R-:W-:Y:S04]  /*8f50*/  FADD.FTZ R2, R119, R118 ;  /* 0x0000007677027221 */ /* 0x008fe80000010000 */
[----:B------:R-:W-:Y:S04]  /*8f60*/  FADD.FTZ R2, R125, R2 ;  /* 0x000000027d027221 */ /* 0x000fe80000010000 */
[----:B-----5:R-:W-:Y:S04]  /*8f70*/  FADD.FTZ R2, R129, R2 ;  /* 0x0000000281027221 */ /* 0x020fe80000010000 */
[----:B------:R-:W-:Y:S01]  /*8f80*/  FADD.FTZ R2, R131, R2 ;  /* 0x0000000283027221 */ /* 0x000fe20000010000 */
[C---:B-1----:R-:W-:Y:S03]  /*8f90*/  HMMA.16816.F32 R36, R100.reuse, R104, R36 ;  /* 0x000000686424723c */ /* 0x042fe60000001824 */
[----:B--2---:R-:W-:Y:S05]  /*8fa0*/  FFMA.FTZ R0, R133, c[0x0][0x2d0], -R143 ;  /* 0x0000b40085007a23 */ /* 0x004fea000001088f */
[C---:B------:R-:W-:Y:S01]  /*8fb0*/  HMMA.16816.F32 R40, R100.reuse, R106, R40 ;  /* 0x0000006a6428723c */ /* 0x040fe20000001828 */
[----:B------:R-:W1:Y:S01]  /*8fc0*/  LDSM.16.MT88.4 R104, [R228+0x3800] ;  /* 0x00380000e468783b */ /* 0x000e620000004200 */
[----:B------:R2:W3:Y:S02]  /*8fd0*/  MUFU.EX2 R133, R0 ;  /* 0x0000000000857308 */ /* 0x0004e40000000800 */
[----:B------:R-:W-:Y:S02]  /*8fe0*/  FADD.FTZ R2, R127, R2 ;  /* 0x000000027f027221 */ /* 0x000fe40000010000 */
[----:B--2---:R-:W-:Y:S02]  /*8ff0*/  FFMA.FTZ R0, R166, c[0x0][0x2d0], -R144 ;  /* 0x0000b400a6007a23 */ /* 0x004fe40000010890 */
[----:B------:R-:W-:Y:S04]  /*9000*/  IMAD.MOV.U32 R166, RZ, RZ, R126 ;  /* 0x000000ffffa67224 */ /* 0x000fe800078e007e */
[----:B------:R2:W-:Y:S01]  /*9010*/  MUFU.EX2 R126, R0 ;  /* 0x00000000007e7308 */ /* 0x0005e20000000800 */
[----:B---3--:R-:W-:Y:S01]  /*9020*/  FADD.FTZ R2, R133, R2 ;  /* 0x0000000285027221 */ /* 0x008fe20000010000 */
[C---:B-1----:R-:W-:Y:S08]  /*9030*/  HMMA.16816.F32 R44, R100.reuse, R104, R44 ;  /* 0x00000068642c723c */ /* 0x042ff0000000182c */
[C---:B------:R-:W-:Y:S01]  /*9040*/  HMMA.16816.F32 R48, R100.reuse, R106, R48 ;  /* 0x0000006a6430723c */ /* 0x040fe20000001830 */
[----:B------:R-:W1:Y:S03]  /*9050*/  LDSM.16.MT88.4 R104, [R227+0x3800] ;  /* 0x00380000e368783b */ /* 0x000e660000004200 */
[----:B--2---:R-:W-:Y:S01]  /*9060*/  FFMA.FTZ R0, R139, c[0x0][0x2d0], -R144 ;  /* 0x0000b4008b007a23 */ /* 0x004fe20000010890 */
[----:B------:R-:W-:Y:S01]  /*9070*/  MOV R139, R138 ;  /* 0x0000008a008b7202 */ /* 0x000fe20000000f00 */
[----:B------:R-:W-:Y:S01]  /*9080*/  IMAD.MOV.U32 R138, RZ, RZ, R135 ;  /* 0x000000ffff8a7224 */ /* 0x000fe200078e0087 */
[----:B------:R-:W-:Y:S01]  /*9090*/  MOV R135, R134 ;  /* 0x0000008600877202 */ /* 0x000fe20000000f00 */
[----:B------:R-:W-:Y:S01]  /*90a0*/  IMAD.MOV.U32 R134, RZ, RZ, R155 ;  /* 0x000000ffff867224 */ /* 0x000fe200078e009b */
[----:B------:R-:W-:Y:S03]  /*90b0*/  MOV R155, R154 ;  /* 0x0000009a009b7202 */ /* 0x000fe60000000f00 */
[----:B------:R-:W-:Y:S01]  /*90c0*/  IMAD.MOV.U32 R154, RZ, RZ, R151 ;  /* 0x000000ffff9a7224 */ /* 0x000fe200078e0097 */
[----:B------:R-:W-:Y:S01]  /*90d0*/  MOV R151, R150 ;  /* 0x0000009600977202 */ /* 0x000fe20000000f00 */
[--C-:B------:R-:W-:Y:S02]  /*90e0*/  FFMA.FTZ R116, R135, c[0x0][0x2d0], -R143.reuse ;  /* 0x0000b40087747a23 */ /* 0x100fe4000001088f */
[--C-:B------:R-:W-:Y:S02]  /*90f0*/  FFMA.FTZ R117, R134, c[0x0][0x2d0], -R143.reuse ;  /* 0x0000b40086757a23 */ /* 0x100fe4000001088f */
[--C-:B------:R-:W-:Y:S01]  /*9100*/  FFMA.FTZ R3, R138, c[0x0][0x2d0], -R143.reuse ;  /* 0x0000b4008a037a23 */ /* 0x100fe2000001088f */
[----:B------:R-:W-:Y:S01]  /*9110*/  MUFU.EX2 R214, R116 ;  /* 0x0000007400d67308 */ /* 0x000fe20000000800 */
[----:B------:R-:W-:Y:S01]  /*9120*/  IMAD.MOV.U32 R150, RZ, RZ, R136 ;  /* 0x000000ffff967224 */ /* 0x000fe200078e0088 */
[----:B------:R-:W-:Y:S01]  /*9130*/  MOV R136, R132 ;  /* 0x0000008400887202 */ /* 0x000fe20000000f00 */
[--C-:B------:R-:W-:Y:S07]  /*9140*/  FFMA.FTZ R165, R151, c[0x0][0x2d0], -R143.reuse ;  /* 0x0000b40097a57a23 */ /* 0x100fee000001088f */
[----:B------:R-:W-:Y:S10]  /*9150*/  MUFU.EX2 R211, R117 ;  /* 0x0000007500d37308 */ /* 0x000ff40000000800 */
[----:B------:R2:W-:Y:S01]  /*9160*/  MUFU.EX2 R215, R3 ;  /* 0x0000000300d77308 */ /* 0x0005e20000000800 */
[C---:B-1----:R-:W-:Y:S08]  /*9170*/  HMMA.16816.F32 R52, R100.reuse, R104, R52 ;  /* 0x000000686434723c */ /* 0x042ff00000001834 */
[C---:B------:R-:W-:Y:S01]  /*9180*/  HMMA.16816.F32 R56, R100.reuse, R106, R56 ;  /* 0x0000006a6438723c */ /* 0x040fe20000001838 */
[----:B------:R-:W1:Y:S01]  /*9190*/  LDSM.16.MT88.4 R104, [R230+0x3800] ;  /* 0x00380000e668783b */ /* 0x000e620000004200 */
[----:B------:R3:W-:Y:S10]  /*91a0*/  MUFU.EX2 R132, R0 ;  /* 0x0000000000847308 */ /* 0x0007f40000000800 */
[----:B------:R-:W-:Y:S01]  /*91b0*/  MUFU.EX2 R165, R165 ;  /* 0x000000a500a57308 */ /* 0x000fe20000000800 */
[----:B--2---:R-:W-:Y:S09]  /*91c0*/  FFMA.FTZ R3, R152, c[0x0][0x2d0], -R144 ;  /* 0x0000b40098037a23 */ /* 0x004ff20000010890 */
[----:B------:R-:W-:Y:S01]  /*91d0*/  MUFU.EX2 R3, R3 ;  /* 0x0000000300037308 */ /* 0x000fe20000000800 */
[--C-:B---3--:R-:W-:Y:S02]  /*91e0*/  FFMA.FTZ R0, R208, c[0x0][0x2d0], -R143.reuse ;  /* 0x0000b400d0007a23 */ /* 0x108fe4000001088f */
[--C-:B------:R-:W-:Y:S07]  /*91f0*/  FFMA.FTZ R208, R154, c[0x0][0x2d0], -R143.reuse ;  /* 0x0000b4009ad07a23 */ /* 0x100fee000001088f */
[----:B------:R2:W3:Y:S01]  /*9200*/  MUFU.EX2 R221, R0 ;  /* 0x0000000000dd7308 */ /* 0x0004e20000000800 */
[C---:B-1----:R-:W-:Y:S09]  /*9210*/  HMMA.16816.F32 R60, R100.reuse, R104, R60 ;  /* 0x00000068643c723c */ /* 0x042ff2000000183c */
[----:B------:R-:W-:Y:S01]  /*9220*/  MUFU.EX2 R208, R208 ;  /* 0x000000d000d07308 */ /* 0x000fe20000000800 */
[C---:B------:R-:W-:Y:S01]  /*9230*/  HMMA.16816.F32 R64, R100.reuse, R106, R64 ;  /* 0x0000006a6440723c */ /* 0x040fe20000001840 */
[----:B------:R-:W1:Y:S02]  /*9240*/  LDSM.16.MT88.4 R104, [R224+0x6800] ;  /* 0x00680000e068783b */ /* 0x000e640000004200 */
[--C-:B--2---:R-:W-:Y:S02]  /*9250*/  FFMA.FTZ R0, R167, c[0x0][0x2d0], -R143.reuse ;  /* 0x0000b400a7007a23 */ /* 0x104fe4000001088f */
[--C-:B------:R-:W-:Y:S04]  /*9260*/  FFMA.FTZ R167, R155, c[0x0][0x2d0], -R143.reuse ;  /* 0x0000b4009ba77a23 */ /* 0x100fe8000001088f */
[----:B------:R2:W5:Y:S03]  /*9270*/  MUFU.EX2 R220, R0 ;  /* 0x0000000000dc7308 */ /* 0x0005660000000800 */
[----:B---3--:R-:W-:Y:S07]  /*9280*/  FADD.FTZ R2, R221, R2 ;  /* 0x00000002dd027221 */ /* 0x008fee0000010000 */
[----:B------:R-:W-:Y:S01]  /*9290*/  MUFU.EX2 R167, R167 ;  /* 0x000000a700a77308 */ /* 0x000fe20000000800 */
[----:B--2---:R-:W-:Y:S02]  /*92a0*/  FFMA.FTZ R0, R147, c[0x0][0x2d0], -R144 ;  /* 0x0000b40093007a23 */ /* 0x004fe40000010890 */
[----:B-----5:R-:W-:Y:S07]  /*92b0*/  FADD.FTZ R2, R220, R2 ;  /* 0x00000002dc027221 */ /* 0x020fee0000010000 */
[----:B------:R2:W-:Y:S01]  /*92c0*/  MUFU.EX2 R219, R0 ;  /* 0x0000000000db7308 */ /* 0x0005e20000000800 */
[C---:B-1----:R-:W-:Y:S08]  /*92d0*/  HMMA.16816.F32 R68, R100.reuse, R104, R68 ;  /* 0x000000686444723c */ /* 0x042ff00000001844 */
[C---:B------:R-:W-:Y:S01]  /*92e0*/  HMMA.16816.F32 R72, R100.reuse, R106, R72 ;  /* 0x0000006a6448723c */ /* 0x040fe20000001848 */
[----:B------:R-:W1:Y:S03]  /*92f0*/  LDSM.16.MT88.4 R104, [R228+0x6800] ;  /* 0x00680000e468783b */ /* 0x000e660000004200 */
[--C-:B--2---:R-:W-:Y:S02]  /*9300*/  FFMA.FTZ R0, R166, c[0x0][0x2d0], -R144.reuse ;  /* 0x0000b400a6007a23 */ /* 0x104fe40000010890 */
[--C-:B------:R-:W-:Y:S02]  /*9310*/  FFMA.FTZ R166, R149, c[0x0][0x2d0], -R144.reuse ;  /* 0x0000b40095a67a23 */ /* 0x100fe40000010890 */
[----:B------:R2:W-:Y:S10]  /*9320*/  MUFU.EX2 R218, R0 ;  /* 0x0000000000da7308 */ /* 0x0005f40000000800 */
[----:B------:R-:W3:Y:S01]  /*9330*/  MUFU.EX2 R166, R166 ;  /* 0x000000a600a67308 */ /* 0x000ee20000000800 */
[C---:B-1----:R-:W-:Y:S03]  /*9340*/  HMMA.16816.F32 R76, R100.reuse, R104, R76 ;  /* 0x00000068644c723c */ /* 0x042fe6000000184c */
[--C-:B--2---:R-:W-:Y:S01]  /*9350*/  FFMA.FTZ R0, R139, c[0x0][0x2d0], -R143.reuse ;  /* 0x0000b4008b007a23 */ /* 0x104fe2000001088f */
[----:B----4-:R-:W-:Y:S01]  /*9360*/  ISETP.GT.AND P0, PT, R217, R222, PT ;  /* 0x000000ded900720c */ /* 0x010fe20003f04270 */
[----:B------:R-:W-:Y:S04]  /*9370*/  FFMA.FTZ R143, R150, c[0x0][0x2d0], -R143 ;  /* 0x0000b400968f7a23 */ /* 0x000fe8000001088f */
[----:B------:R1:W2:Y:S01]  /*9380*/  MUFU.EX2 R216, R0 ;  /* 0x0000000000d87308 */ /* 0x0002a20000000800 */
[C---:B------:R-:W-:Y:S01]  /*9390*/  HMMA.16816.F32 R80, R100.reuse, R106, R80 ;  /* 0x0000006a6450723c */ /* 0x040fe20000001850 */
[----:B------:R-:W4:Y:S02]  /*93a0*/  LDSM.16.MT88.4 R104, [R227+0x6800] ;  /* 0x00680000e368783b */ /* 0x000f240000004200 */
[----:B---3--:R-:W-:Y:S01]  /*93b0*/  F2FP.PACK_AB R145, R166, R3 ;  /* 0x00000003a691723e */ /* 0x008fe200000000ff */
[----:B------:R-:W-:Y:S05]  /*93c0*/  IMAD.MOV.U32 R217, RZ, RZ, R223 ;  /* 0x000000ffffd97224 */ /* 0x000fea00078e00df */
[----:B------:R-:W3:Y:S03]  /*93d0*/  MUFU.EX2 R164, R143 ;  /* 0x0000008f00a47308 */ /* 0x000ee60000000800 */
[----:B-1----:R-:W-:Y:S02]  /*93e0*/  FFMA.FTZ R0, R137, c[0x0][0x2d0], -R144 ;  /* 0x0000b40089007a23 */ /* 0x002fe40000010890 */
[----:B--2---:R-:W-:Y:S05]  /*93f0*/  FADD.FTZ R2, R216, R2 ;  /* 0x00000002d8027221 */ /* 0x004fea0000010000 */
[----:B------:R1:W-:Y:S01]  /*9400*/  MUFU.EX2 R212, R0 ;  /* 0x0000000000d47308 */ /* 0x0003e20000000800 */
[----:B------:R-:W-:Y:S01]  /*9410*/  FADD.FTZ R2, R215, R2 ;  /* 0x00000002d7027221 */ /* 0x000fe20000010000 */
[----:B---3--:R-:W-:Y:S03]  /*9420*/  F2FP.PACK_AB R146, R164, R165 ;  /* 0x000000a5a492723e */ /* 0x008fe600000000ff */
[----:B------:R-:W-:Y:S04]  /*9430*/  FADD.FTZ R2, R214, R2 ;  /* 0x00000002d6027221 */ /* 0x000fe80000010000 */
[----:B------:R-:W-:Y:S01]  /*9440*/  FADD.FTZ R2, R211, R2 ;  /* 0x00000002d3027221 */ /* 0x000fe20000010000 */
[C---:B----4-:R-:W-:Y:S03]  /*9450*/  HMMA.16816.F32 R84, R100.reuse, R104, R84 ;  /* 0x000000686454723c */ /* 0x050fe60000001854 */
[----:B------:R-:W-:Y:S05]  /*9460*/  FADD.FTZ R2, R167, R2 ;  /* 0x00000002a7027221 */ /* 0x000fea0000010000 */
[C---:B------:R-:W-:Y:S01]  /*9470*/  HMMA.16816.F32 R88, R100.reuse, R106, R88 ;  /* 0x0000006a6458723c */ /* 0x040fe20000001858 */
[----:B------:R-:W2:Y:S03]  /*9480*/  LDSM.16.MT88.4 R104, [R230+0x6800] ;  /* 0x00680000e668783b */ /* 0x000ea60000004200 */
[--C-:B-1----:R-:W-:Y:S04]  /*9490*/  FFMA.FTZ R0, R136, c[0x0][0x2d0], -R144.reuse ;  /* 0x0000b40088007a23 */ /* 0x102fe80000010890 */
[----:B------:R1:W-:Y:S01]  /*94a0*/  MUFU.EX2 R213, R0 ;  /* 0x0000000000d57308 */ /* 0x0003e20000000800 */
[----:B------:R-:W-:Y:S03]  /*94b0*/  LDSM.16.MT88.4 R136, [R228+0x5800] ;  /* 0x00580000e488783b */ /* 0x000fe60000004200 */
[--C-:B-1----:R-:W-:Y:S02]  /*94c0*/  FFMA.FTZ R0, R124, c[0x0][0x2d0], -R144.reuse ;  /* 0x0000b4007c007a23 */ /* 0x102fe40000010890 */
[--C-:B------:R-:W-:Y:S04]  /*94d0*/  FFMA.FTZ R124, R148, c[0x0][0x2d0], -R144.reuse ;  /* 0x0000b400947c7a23 */ /* 0x100fe80000010890 */
[----:B------:R1:W-:Y:S01]  /*94e0*/  MUFU.EX2 R210, R0 ;  /* 0x0000000000d27308 */ /* 0x0003e20000000800 */
[C---:B--2---:R-:W-:Y:S09]  /*94f0*/  HMMA.16816.F32 R92, R100.reuse, R104, R92 ;  /* 0x00000068645c723c */ /* 0x044ff2000000185c */
[----:B------:R-:W-:Y:S01]  /*9500*/  MUFU.EX2 R143, R124 ;  /* 0x0000007c008f7308 */ /* 0x000fe20000000800 */
[----:B------:R-:W-:Y:S01]  /*9510*/  HMMA.16816.F32 R96, R100, R106, R96 ;  /* 0x0000006a6460723c */ /* 0x000fe20000001860 */
[----:B------:R-:W2:Y:S06]  /*9520*/  LDSM.16.MT88.4 R104, [R224+0x1000] ;  /* 0x00100000e068783b */ /* 0x000eac0000004200 */
[----:B------:R-:W-:Y:S02]  /*9530*/  F2FP.PACK_AB R100, R125, R119 ;  /* 0x000000777d64723e */ /* 0x000fe400000000ff */
[----:B------:R-:W-:Y:S01]  /*9540*/  F2FP.PACK_AB R101, R122, R121 ;  /* 0x000000797a65723e */ /* 0x000fe200000000ff */
[----:B------:R-:W-:Y:S02]  /*9550*/  LDSM.16.MT88.4 R116, [R227+0x2000] ;  /* 0x00200000e374783b */ /* 0x000fe40000004200 */
[----:B------:R-:W-:Y:S01]  /*9560*/  F2FP.PACK_AB R102, R131, R129 ;  /* 0x000000818366723e */ /* 0x000fe200000000ff */
[--C-:B-1----:R-:W-:Y:S01]  /*9570*/  FFMA.FTZ R0, R153, c[0x0][0x2d0], -R144.reuse ;  /* 0x0000b40099007a23 */ /* 0x102fe20000010890 */
[----:B------:R-:W-:Y:S01]  /*9580*/  F2FP.PACK_AB R103, R130, R128 ;  /* 0x000000808267723e */ /* 0x000fe200000000ff */
[----:B------:R-:W-:Y:S02]  /*9590*/  FFMA.FTZ R144, R142, c[0x0][0x2d0], -R144 ;  /* 0x0000b4008e907a23 */ /* 0x000fe40000010890 */
[----:B------:R1:W-:Y:S01]  /*95a0*/  MUFU.EX2 R209, R0 ;  /* 0x0000000000d17308 */ /* 0x0003e20000000800 */
[----:B------:R-:W-:Y:S09]  /*95b0*/  LDSM.16.MT88.4 R152, [R224+0x2800] ;  /* 0x00280000e098783b */ /* 0x000ff20000004200 */
[----:B------:R3:W4:Y:S01]  /*95c0*/  MUFU.EX2 R142, R144 ;  /* 0x00000090008e7308 */ /* 0x0007220000000800 */
[C---:B--2---:R-:W-:Y:S03]  /*95d0*/  HMMA.16816.F32 R4, R100.reuse, R104, R4 ;  /* 0x000000686404723c */ /* 0x044fe60000001804 */
[----:B-1----:R-:W-:Y:S04]  /*95e0*/  FADD.FTZ R0, R121, R120 ;  /* 0x0000007879007221 */ /* 0x002fe80000010000 */
[----:B------:R-:W-:Y:S01]  /*95f0*/  FADD.FTZ R0, R122, R0 ;  /* 0x000000007a007221 */ /* 0x000fe20000010000 */
[C---:B------:R-:W-:Y:S01]  /*9600*/  HMMA.16816.F32 R8, R100.reuse, R106, R8 ;  /* 0x0000006a6408723c */ /* 0x040fe20000001808 */
[----:B------:R-:W1:Y:S03]  /*9610*/  LDSM.16.MT88.4 R104, [R227+0x1000] ;  /* 0x00100000e368783b */ /* 0x000e660000004200 */
[----:B------:R-:W-:Y:S01]  /*9620*/  FADD.FTZ R0, R128, R0 ;  /* 0x0000000080007221 */ /* 0x000fe20000010000 */
[----:B---3--:R-:W-:Y:S02]  /*9630*/  F2FP.PACK_AB R144, R208, R167 ;  /* 0x000000a7d090723e */ /* 0x008fe400000000ff */
[----:B----4-:R-:W-:Y:S01]  /*9640*/  F2FP.PACK_AB R147, R142, R143 ;  /* 0x0000008f8e93723e */ /* 0x010fe200000000ff */
[C---:B------:R-:W-:Y:S01]  /*9650*/  HMMA.16816.F32 R12, R100.reuse, R108, R12 ;  /* 0x0000006c640c723c */ /* 0x040fe2000000180c */
[----:B------:R-:W-:Y:S03]  /*9660*/  LDSM.16.MT88.4 R120, [R228+0x5000] ;  /* 0x00500000e478783b */ /* 0x000fe60000004200 */
[----:B------:R-:W-:Y:S04]  /*9670*/  FADD.FTZ R0, R130, R0 ;  /* 0x0000000082007221 */ /* 0x000fe80000010000 */
[C---:B------:R-:W-:Y:S01]  /*9680*/  HMMA.16816.F32 R16, R100.reuse, R110, R16 ;  /* 0x0000006e6410723c */ /* 0x040fe20000001810 */
[----:B------:R-:W2:Y:S03]  /*9690*/  LDSM.16.MT88.4 R108, [R230+0x1000] ;  /* 0x00100000e66c783b */ /* 0x000ea60000004200 */
[----:B------:R-:W-:Y:S04]  /*96a0*/  FADD.FTZ R0, R126, R0 ;  /* 0x000000007e007221 */ /* 0x000fe80000010000 */
[----:B------:R-:W-:Y:S01]  /*96b0*/  FADD.FTZ R0, R132, R0 ;  /* 0x0000000084007221 */ /* 0x000fe20000010000 */
[----:B------:R-:W-:Y:S03]  /*96c0*/  LDSM.16.MT88.4 R128, [R224+0x5800] ;  /* 0x00580000e080783b */ /* 0x000fe60000004200 */
[----:B------:R-:W-:Y:S04]  /*96d0*/  FADD.FTZ R0, R219, R0 ;  /* 0x00000000db007221 */ /* 0x000fe80000010000 */
[----:B------:R-:W-:Y:S04]  /*96e0*/  FADD.FTZ R0, R218, R0 ;  /* 0x00000000da007221 */ /* 0x000fe80000010000 */
[----:B------:R-:W-:Y:S04]  /*96f0*/  FADD.FTZ R0, R212, R0 ;  /* 0x00000000d4007221 */ /* 0x000fe80000010000 */
[----:B------:R-:W-:Y:S01]  /*9700*/  FADD.FTZ R0, R213, R0 ;  /* 0x00000000d5007221 */ /* 0x000fe20000010000 */
[C---:B-1----:R-:W-:Y:S03]  /*9710*/  HMMA.16816.F32 R20, R100.reuse, R104, R20 ;  /* 0x000000686414723c */ /* 0x042fe60000001814 */
[----:B------:R-:W-:Y:S04]  /*9720*/  FADD.FTZ R0, R210, R0 ;  /* 0x00000000d2007221 */ /* 0x000fe80000010000 */
        /* <DEDUP_REMOVED lines=10> */
[----:B------:R-:W-:Y:S02]  /*97d0*/  FADD.FTZ R2, R164, R2 ;  /* 0x00000002a4027221 */ /* 0x000fe40000010000 */
[----:B------:R-:W-:Y:S02]  /*97e0*/  FADD.FTZ R0, R143, R3 ;  /* 0x000000038f007221 */ /* 0x000fe40000010000 */
[----:B------:R-:W-:Y:S01]  /*97f0*/  IMAD.MOV.U32 R143, RZ, RZ, R141 ;  /* 0x000000ffff8f7224 */ /* 0x000fe200078e008d */
[----:B------:R-:W-:Y:S03]  /*9800*/  STL [R1+0xc], R2 ;  /* 0x00000c0201007387 */ /* 0x000fe60000100800 */
[----:B------:R-:W-:Y:S01]  /*9810*/  FADD.FTZ R0, R142, R0 ;  /* 0x000000008e007221 */ /* 0x000fe20000010000 */
[----:B------:R-:W-:Y:S04]  /*9820*/  STL [R1+0x8], R223 ;  /* 0x000008df01007387 */ /* 0x000fe80000100800 */
[----:B------:R-:W-:Y:S01]  /*9830*/  STL [R1+0x10], R0 ;  /* 0x0000100001007387 */ /* 0x000fe20000100800 */
        /* <DEDUP_REMOVED lines=22> */
[----:B------:R-:W-:Y:S01]  /*99a0*/  HMMA.16816.F32 R96, R100, R110, R96 ;  /* 0x0000006e6460723c */ /* 0x000fe20000001860 */
[----:B------:R-:W2:Y:S06]  /*99b0*/  LDSM.16.MT88.4 R108, [R227+0x1800] ;  /* 0x00180000e36c783b */ /* 0x000eac0000004200 */
[----:B------:R-:W-:Y:S02]  /*99c0*/  F2FP.PACK_AB R100, R133, R127 ;  /* 0x0000007f8564723e */ /* 0x000fe400000000ff */
[----:B------:R-:W-:Y:S03]  /*99d0*/  F2FP.PACK_AB R101, R132, R126 ;  /* 0x0000007e8465723e */ /* 0x000fe600000000ff */
[----:B------:R-:W-:Y:S02]  /*99e0*/  F2FP.PACK_AB R102, R220, R221 ;  /* 0x000000dddc66723e */ /* 0x000fe400000000ff */
[----:B------:R-:W-:Y:S07]  /*99f0*/  F2FP.PACK_AB R103, R218, R219 ;  /* 0x000000dbda67723e */ /* 0x000fee00000000ff */
[C---:B-1----:R-:W-:Y:S08]  /*9a00*/  HMMA.16816.F32 R4, R100.reuse, R104, R4 ;  /* 0x000000686404723c */ /* 0x042ff00000001804 */
        /* <DEDUP_REMOVED lines=47> */
[----:B------:R-:W4:Y:S07]  /*9d00*/  LDSM.16.MT88.4 R116, [R230+0x5000] ;  /* 0x00500000e674783b */ /* 0x000f2e0000004200 */
[C---:B--2---:R-:W-:Y:S08]  /*9d10*/  HMMA.16816.F32 R28, R100.reuse, R108, R28 ;  /* 0x0000006c641c723c */ /* 0x044ff0000000181c */
[C---:B------:R-:W-:Y:S01]  /*9d20*/  HMMA.16816.F32 R32, R100.reuse, R110, R32 ;  /* 0x0000006e6420723c */ /* 0x040fe20000001820 */
[----:B------:R-:W-:Y:S07]  /*9d30*/  LDSM.16.MT88.4 R108, [R228+0x8000] ;  /* 0x00800000e46c783b */ /* 0x000fee0000004200 */
[C---:B-1----:R-:W-:Y:S08]  /*9d40*/  HMMA.16816.F32 R36, R100.reuse, R104, R36 ;  /* 0x000000686424723c */ /* 0x042ff00000001824 */
        /* <DEDUP_REMOVED lines=12> */
[C---:B------:R-:W-:Y:S01]  /*9e10*/  HMMA.16816.F32 R72, R100.reuse, R106, R72 ;  /* 0x0000006a6448723c */ /* 0x040fe20000001848 */
[----:B------:R-:W1:Y:S07]  /*9e20*/  LDSM.16.MT88.4 R104, [R228+0x2800] ;  /* 0x00280000e468783b */ /* 0x000e6e0000004200 */
[C---:B------:R-:W-:Y:S08]  /*9e30*/  HMMA.16816.F32 R76, R100.reuse, R108, R76 ;  /* 0x0000006c644c723c */ /* 0x040ff0000000184c */
[C---:B------:R-:W-:Y:S08]  /*9e40*/  HMMA.16816.F32 R80, R100.reuse, R110, R80 ;  /* 0x0000006e6450723c */ /* 0x040ff00000001850 */
[C---:B--2---:R-:W-:Y:S08]  /*9e50*/  HMMA.16816.F32 R84, R100.reuse, R120, R84 ;  /* 0x000000786454723c */ /* 0x044ff00000001854 */
[C---:B------:R-:W-:Y:S01]  /*9e60*/  HMMA.16816.F32 R88, R100.reuse, R122, R88 ;  /* 0x0000007a6458723c */ /* 0x040fe20000001858 */
[----:B------:R-:W2:Y:S07]  /*9e70*/  LDSM.16.MT88.4 R120, [R230+0x2800] ;  /* 0x00280000e678783b */ /* 0x000eae0000004200 */
[C---:B---3--:R-:W-:Y:S08]  /*9e80*/  HMMA.16816.F32 R92, R100.reuse, R112, R92 ;  /* 0x00000070645c723c */ /* 0x048ff0000000185c */
[----:B------:R-:W-:Y:S08]  /*9e90*/  HMMA.16816.F32 R96, R100, R114, R96 ;  /* 0x000000726460723c */ /* 0x000ff00000001860 */
[C---:B------:R-:W-:Y:S01]  /*9ea0*/  HMMA.16816.F32 R148, R144.reuse, R152, R4 ;  /* 0x000000989094723c */ /* 0x040fe20000001804 */
[----:B------:R-:W3:Y:S07]  /*9eb0*/  LDSM.16.MT88.4 R4, [R227+0x5800] ;  /* 0x00580000e304783b */ /* 0x000eee0000004200 */
[C---:B------:R-:W-:Y:S01]  /*9ec0*/  HMMA.16816.F32 R152, R144.reuse, R154, R8 ;  /* 0x0000009a9098723c */ /* 0x040fe20000001808 */
[----:B------:R-:W4:Y:S07]  /*9ed0*/  LDSM.16.MT88.4 R8, [R230+0x5800] ;  /* 0x00580000e608783b */ /* 0x000f2e0000004200 */
[C---:B-1----:R-:W-:Y:S01]  /*9ee0*/  HMMA.16816.F32 R100, R144.reuse, R104, R12 ;  /* 0x000000689064723c */ /* 0x042fe2000000180c */
[----:B------:R-:W1:Y:S07]  /*9ef0*/  LDSM.16.MT88.4 R12, [R224+0x8800] ;  /* 0x00880000e00c783b */ /* 0x000e6e0000004200 */
[C---:B------:R-:W-:Y:S01]  /*9f00*/  HMMA.16816.F32 R104, R144.reuse, R106, R16 ;  /* 0x0000006a9068723c */ /* 0x040fe20000001810 */
[----:B------:R-:W5:Y:S07]  /*9f10*/  LDSM.16.MT88.4 R16, [R228+0x8800] ;  /* 0x00880000e410783b */ /* 0x000f6e0000004200 */
[C---:B------:R-:W-:Y:S01]  /*9f20*/  HMMA.16816.F32 R108, R144.reuse, R116, R20 ;  /* 0x00000074906c723c */ /* 0x040fe20000001814 */
[----:B------:R-:W1:Y:S07]  /*9f30*/  LDSM.16.MT88.4 R20, [R227+0x8800] ;  /* 0x00880000e314783b */ /* 0x000e6e0000004200 */
[C---:B------:R-:W-:Y:S01]  /*9f40*/  HMMA.16816.F32 R112, R144.reuse, R118, R24 ;  /* 0x000000769070723c */ /* 0x040fe20000001818 */
[----:B------:R-:W1:Y:S07]  /*9f50*/  LDSM.16.MT88.4 R24, [R230+0x8800] ;  /* 0x00880000e618783b */ /* 0x000e6e0000004200 */
[C---:B--2---:R-:W-:Y:S08]  /*9f60*/  HMMA.16816.F32 R116, R144.reuse, R120, R28 ;  /* 0x000000789074723c */ /* 0x044ff0000000181c */
[C---:B------:R-:W-:Y:S08]  /*9f70*/  HMMA.16816.F32 R120, R144.reuse, R122, R32 ;  /* 0x0000007a9078723c */ /* 0x040ff00000001820 */
[C---:B------:R-:W-:Y:S08]  /*9f80*/  HMMA.16816.F32 R124, R144.reuse, R128, R36 ;  /* 0x00000080907c723c */ /* 0x040ff00000001824 */
[C---:B------:R-:W-:Y:S08]  /*9f90*/  HMMA.16816.F32 R128, R144.reuse, R130, R40 ;  /* 0x000000829080723c */ /* 0x040ff00000001828 */
[C---:B------:R-:W-:Y:S08]  /*9fa0*/  HMMA.16816.F32 R132, R144.reuse, R136, R44 ;  /* 0x000000889084723c */ /* 0x040ff0000000182c */
[C---:B------:R-:W-:Y:S08]  /*9fb0*/  HMMA.16816.F32 R136, R144.reuse, R138, R48 ;  /* 0x0000008a9088723c */ /* 0x040ff00000001830 */
[C---:B---3--:R-:W-:Y:S08]  /*9fc0*/  HMMA.16816.F32 R52, R144.reuse, R4, R52 ;  /* 0x000000049034723c */ /* 0x048ff00000001834 */
[C---:B------:R-:W-:Y:S08]  /*9fd0*/  HMMA.16816.F32 R56, R144.reuse, R6, R56 ;  /* 0x000000069038723c */ /* 0x040ff00000001838 */
[C---:B----4-:R-:W-:Y:S08]  /*9fe0*/  HMMA.16816.F32 R60, R144.reuse, R8, R60 ;  /* 0x00000008903c723c */ /* 0x050ff0000000183c */
[C---:B------:R-:W-:Y:S08]  /*9ff0*/  HMMA.16816.F32 R64, R144.reuse, R10, R64 ;  /* 0x0000000a9040723c */ /* 0x040ff00000001840 */
[C---:B-1----:R-:W-:Y:S08]  /*a000*/  HMMA.16816.F32 R68, R144.reuse, R12, R68 ;  /* 0x0000000c9044723c */ /* 0x042ff00000001844 */
[C---:B------:R-:W-:Y:S08]  /*a010*/  HMMA.16816.F32 R72, R144.reuse, R14, R72 ;  /* 0x0000000e9048723c */ /* 0x040ff00000001848 */
[C---:B-----5:R-:W-:Y:S08]  /*a020*/  HMMA.16816.F32 R76, R144.reuse, R16, R76 ;  /* 0x00000010904c723c */ /* 0x060ff0000000184c */
[C---:B------:R-:W-:Y:S08]  /*a030*/  HMMA.16816.F32 R80, R144.reuse, R18, R80 ;  /* 0x000000129050723c */ /* 0x040ff00000001850 */
[C---:B------:R-:W-:Y:S08]  /*a040*/  HMMA.16816.F32 R84, R144.reuse, R20, R84 ;  /* 0x000000149054723c */ /* 0x040ff00000001854 */
[C---:B------:R-:W-:Y:S08]  /*a050*/  HMMA.16816.F32 R88, R144.reuse, R22, R88 ;  /* 0x000000169058723c */ /* 0x040ff00000001858 */
[C---:B------:R-:W-:Y:S08]  /*a060*/  HMMA.16816.F32 R92, R144.reuse, R24, R92 ;  /* 0x00000018905c723c */ /* 0x040ff0000000185c */
[----:B------:R-:W-:Y:S07]  /*a070*/  HMMA.16816.F32 R96, R144, R26, R96 ;  /* 0x0000001a9060723c */ /* 0x000fee0000001860 */
[----:B------:R-:W-:Y:S01]  /*a080*/  MOV R144, R140 ;  /* 0x0000008c00907202 */ /* 0x000fe20000000f00 */
[----:B------:R-:W-:-:S05]  /*a090*/  @P0 BRA `(.L_x_1729) ;  /* 0xffffbcb000000947 */ /* 0x000fca000383ffff */
.L_x_1728:
[----:B-1----:R-:W2:Y:S02]  /*a0a0*/  LDL R0, [R1+0x8] ;  /* 0x0000080001007983 */ /* 0x002ea40000100800 */
[----:B--2---:R-:W-:-:S13]  /*a0b0*/  ISETP.GE.AND P0, PT, R0, RZ, PT ;  /* 0x000000ff0000720c */ /* 0x004fda0003f06270 */
[----:B------:R-:W-:Y:S05]  /*a0c0*/  @!P0 BRA `(.L_x_1730) ;  /* 0x000037c000008947 */ /* 0x000fea0003800000 */
[----:B------:R-:W-:Y:S02]  /*a0d0*/  MOV R143, R140 ;  /* 0x0000008c008f7202 */ /* 0x000fe40000000f00 */
[----:B------:R-:W-:Y:S02]  /*a0e0*/  MOV R142, R141 ;  /* 0x0000008d008e7202 */ /* 0x000fe40000000f00 */
.L_x_1731:
[----:B-1----:R-:W2:Y:S01]  /*a0f0*/  LDL.64 R2, [R1+0x28] ;  /* 0x0000280001027983 */ /* 0x002ea20000100a00 */
[----:B------:R-:W-:Y:S04]  /*a100*/  DEPBAR.LE SB0, 0x0 ;  /* 0x000080000000791a */ /* 0x000fe80000000000 */
[----:B------:R-:W-:Y:S01]  /*a110*/  WARPSYNC 0xffffffff ;  /* 0xffffffff00007948 */ /* 0x000fe20003800000 */
[----:B------:R-:W2:Y:S01]  /*a120*/  LDL R22, [R1+0x3c] ;  /* 0x00003c0001167983 */ /* 0x000ea20000100800 */
[----:B------:R-:W-:Y:S03]  /*a130*/  MOV R141, 0x6 ;  /* 0x00000006008d7802 */ /* 0x000fe60000000f00 */
[----:B-----5:R1:W-:Y:S04]  /*a140*/  STL [R1+0x98], R251 ;  /* 0x000098fb01007387 */ /* 0x0203e80000100800 */
[----:B------:R-:W-:Y:S08]  /*a150*/  BAR.SYNC.DEFER_BLOCKING 0x0 ;  /* 0x0000000000007b1d */ /* 0x000ff00000010000 */
[----:B------:R-:W3:Y:S08]  /*a160*/  LDSM.16.M88.4 R8, [R225] ;  /* 0x00000000e108783b */ /* 0x000ef00000000200 */
[----:B-1----:R-:W4:Y:S04]  /*a170*/  LDL.LU R251, [R1+0x8] ;  /* 0x0000080001fb7983 */ /* 0x002f280000300800 */
[----:B------:R1:W-:Y:S04]  /*a180*/  STL [R1+0x94], R250 ;  /* 0x000094fa01007387 */ /* 0x0003e80000100800 */
[----:B------:R-:W1:Y:S08]  /*a190*/  LDSM.16.M88.4 R16, [R225+0x800] ;  /* 0x00080000e110783b */ /* 0x000e700000000200 */
[----:B------:R-:W2:Y:S08]  /*a1a0*/  LDSM.16.M88.4 R24, [R225+0x1000] ;  /* 0x00100000e118783b */ /* 0x000eb00000000200 */
[----:B------:R-:W2:Y:S01]  /*a1b0*/  LDSM.16.M88.4 R32, [R225+0x1800] ;  /* 0x00180000e120783b */ /* 0x000ea20000000200 */
[C---:B---3--:R-:W-:Y:S07]  /*a1c0*/  HMMA.16816.F32 R4, R156.reuse, R8, RZ ;  /* 0x000000089c04723c */ /* 0x048fee00000018ff */
[----:B-1----:R-:W3:Y:S04]  /*a1d0*/  LDL R250, [R1+0x4] ;  /* 0x0000040001fa7983 */ /* 0x002ee80000100800 */
[----:B------:R-:W1:Y:S01]  /*a1e0*/  LDSM.16.M88.4 R40, [R225+0x2000] ;  /* 0x00200000e128783b */ /* 0x000e620000000200 */
[C---:B------:R-:W-:Y:S07]  /*a1f0*/  HMMA.16816.F32 R8, R156.reuse, R10, RZ ;  /* 0x0000000a9c08723c */ /* 0x040fee00000018ff */
        /* <DEDUP_REMOVED lines=8> */
[----:B------:R-:W1:Y:S01]  /*a280*/  LDSM.16.M88.4 R220, [R244] ;  /* 0x00000000f4dc783b */ /* 0x000e620000000200 */
[----:B--2---:R-:W-:Y:S02]  /*a290*/  MOV R3, R22 ;  /* 0x0000001600037202 */ /* 0x004fe40000000f00 */
[----:B----4-:R-:W-:Y:S01]  /*a2a0*/  SHF.R.S32.HI R0, RZ, 0x1f, R251 ;  /* 0x0000001fff007819 */ /* 0x010fe200000114fb */
[C---:B------:R-:W-:Y:S04]  /*a2b0*/  IMAD.WIDE.U32 R20, R251.reuse, c[0x0][0x208], RZ ;  /* 0x00008200fb147a25 */ /* 0x040fe800078e00ff */
        /* <DEDUP_REMOVED lines=29> */
[----:B--2---:R-:W-:Y:S04]  /*a490*/  IADD3 R2, P1, R2, R140, RZ ;  /* 0x0000008c02027210 */ /* 0x004fe80007f3e0ff */
[----:B------:R-:W-:Y:S02]  /*a4a0*/  IADD3.X R3, R3, R0, RZ, P1, !PT ;  /* 0x0000000003037210 */ /* 0x000fe40000ffe4ff */
[----:B------:R-:W-:Y:S01]  /*a4b0*/  IADD3 R140, P0, R140, R2, RZ ;  /* 0x000000028c8c7210 */ /* 0x000fe20007f1e0ff */
[C---:B-1----:R-:W-:Y:S02]  /*a4c0*/  HMMA.16816.F32 R36, R156.reuse, R40, RZ ;  /* 0x000000289c24723c */ /* 0x042fe400000018ff */
        /* <DEDUP_REMOVED lines=30> */
[----:B------:R-:W-:Y:S07]  /*a6b0*/  LDSM.16.M88.4 R220, [R241] ;  /* 0x00000000f1dc783b */ /* 0x000fee0000000200 */
        /* <DEDUP_REMOVED lines=36> */
[C---:B-1----:R-:W-:Y:S08]  /*a900*/  HMMA.16816.F32 R4, R176.reuse, R208, R4 ;  /* 0x000000d0b004723c */ /* 0x042ff00000001804 */
[C---:B------:R-:W-:Y:S01]  /*a910*/  HMMA.16816.F32 R8, R176.reuse, R210, R8 ;  /* 0x000000d2b008723c */ /* 0x040fe20000001808 */
[----:B------:R-:W1:Y:S07]  /*a920*/  LDSM.16.M88.4 R208, [R225+0x5800] ;  /* 0x00580000e1d0783b */ /* 0x000e6e0000000200 */
[C---:B------:R-:W-:Y:S08]  /*a930*/  HMMA.16816.F32 R12, R176.reuse, R212, R12 ;  /* 0x000000d4b00c723c */ /* 0x040ff0000000180c */
[C---:B------:R-:W-:Y:S01]  /*a940*/  HMMA.16816.F32 R16, R176.reuse, R214, R16 ;  /* 0x000000d6b010723c */ /* 0x040fe20000001810 */
[----:B------:R-:W1:Y:S07]  /*a950*/  LDSM.16.M88.4 R212, [R243] ;  /* 0x00000000f3d4783b */ /* 0x000e6e0000000200 */
[C---:B--2---:R-:W-:Y:S08]  /*a960*/  HMMA.16816.F32 R20, R176.reuse, R216, R20 ;  /* 0x000000d8b014723c */ /* 0x044ff00000001814 */
[C---:B------:R-:W-:Y:S01]  /*a970*/  HMMA.16816.F32 R24, R176.reuse, R218, R24 ;  /* 0x000000dab018723c */ /* 0x040fe20000001818 */
[----:B------:R-:W2:Y:S07]  /*a980*/  LDSM.16.M88.4 R216, [R242] ;  /* 0x00000000f2d8783b */ /* 0x000eae0000000200 */
[C---:B---3--:R-:W-:Y:S08]  /*a990*/  HMMA.16816.F32 R28, R176.reuse, R144, R28 ;  /* 0x00000090b01c723c */ /* 0x048ff0000000181c */
[C---:B------:R-:W-:Y:S01]  /*a9a0*/  HMMA.16816.F32 R32, R176.reuse, R146, R32 ;  /* 0x00000092b020723c */ /* 0x040fe20000001820 */
[----:B------:R-:W3:Y:S07]  /*a9b0*/  LDSM.16.M88.4 R144, [R240] ;  /* 0x00000000f090783b */ /* 0x000eee0000000200 */
[C---:B----4-:R-:W-:Y:S08]  /*a9c0*/  HMMA.16816.F32 R36, R176.reuse, R164, R36 ;  /* 0x000000a4b024723c */ /* 0x050ff00000001824 */
[C---:B------:R-:W-:Y:S01]  /*a9d0*/  HMMA.16816.F32 R40, R176.reuse, R166, R40 ;  /* 0x000000a6b028723c */ /* 0x040fe20000001828 */
[----:B------:R-:W4:Y:S07]  /*a9e0*/  LDSM.16.M88.4 R164, [R239] ;  /* 0x00000000efa4783b */ /* 0x000f2e0000000200 */
[C---:B-1----:R-:W-:Y:S08]  /*a9f0*/  HMMA.16816.F32 R44, R176.reuse, R208, R44 ;  /* 0x000000d0b02c723c */ /* 0x042ff0000000182c */
[----:B------:R-:W-:Y:S01]  /*aa00*/  HMMA.16816.F32 R48, R176, R210, R48 ;  /* 0x000000d2b030723c */ /* 0x000fe20000001830 */
[----:B------:R-:W1:Y:S07]  /*aa10*/  LDSM.16.M88.4 R208, [R238] ;  /* 0x00000000eed0783b */ /* 0x000e6e0000000200 */
[C---:B------:R-:W-:Y:S08]  /*aa20*/  HMMA.16816.F32 R4, R180.reuse, R212, R4 ;  /* 0x000000d4b404723c */ /* 0x040ff00000001804 */
[C---:B------:R-:W-:Y:S01]  /*aa30*/  HMMA.16816.F32 R8, R180.reuse, R214, R8 ;  /* 0x000000d6b408723c */ /* 0x040fe20000001808 */
[----:B------:R-:W1:Y:S07]  /*aa40*/  LDSM.16.M88.4 R212, [R229+0x3000] ;  /* 0x00300000e5d4783b */ /* 0x000e6e0000000200 */
        /* <DEDUP_REMOVED lines=12> */
[C---:B-1----:R-:W-:Y:S08]  /*ab10*/  HMMA.16816.F32 R44, R180.reuse, R208, R44 ;  /* 0x000000d0b42c723c */ /* 0x042ff0000000182c */
[----:B------:R-:W-:Y:S01]  /*ab20*/  HMMA.16816.F32 R48, R180, R210, R48 ;  /* 0x000000d2b430723c */ /* 0x000fe20000001830 */
        /* <DEDUP_REMOVED lines=18> */
[----:B------:R-:W-:Y:S07]  /*ac50*/  LDSM.16.M88.4 R220, [R225+0x6000] ;  /* 0x00600000e1dc783b */ /* 0x000fee0000000200 */
        /* <DEDUP_REMOVED lines=18> */
[C---:B------:R-:W-:Y:S08]  /*ad80*/  HMMA.16816.F32 R4, R192.reuse, R220, R4 ;  /* 0x000000dcc004723c */ /* 0x040ff00000001804 */
[C---:B------:R-:W-:Y:S01]  /*ad90*/  HMMA.16816.F32 R8, R192.reuse, R222, R8 ;  /* 0x000000dec008723c */ /* 0x040fe20000001808 */
[----:B------:R-:W-:Y:S07]  /*ada0*/  LDSM.16.M88.4 R220, [R235] ;  /* 0x00000000ebdc783b */ /* 0x000fee0000000200 */
        /* <DEDUP_REMOVED lines=10> */
[C---:B------:R-:W-:Y:S01]  /*ae50*/  HMMA.16816.F32 R40, R192.reuse, R210, R40 ;  /* 0x000000d2c028723c */ /* 0x040fe20000001828 */
[----:B------:R-:W1:Y:S07]  /*ae60*/  LDSM.16.M88.4 R208, [R233] ;  /* 0x00000000e9d0783b */ /* 0x000e6e0000000200 */
[C---:B------:R-:W-:Y:S08]  /*ae70*/  HMMA.16816.F32 R44, R192.reuse, R212, R44 ;  /* 0x000000d4c02c723c */ /* 0x040ff0000000182c */
[----:B------:R-:W-:Y:S01]  /*ae80*/  HMMA.16816.F32 R48, R192, R214, R48 ;  /* 0x000000d6c030723c */ /* 0x000fe20000001830 */
[----:B------:R-:W1:Y:S07]  /*ae90*/  LDSM.16.M88.4 R212, [R232] ;  /* 0x00000000e8d4783b */ /* 0x000e6e0000000200 */
[C---:B--2---:R-:W-:Y:S08]  /*aea0*/  HMMA.16816.F32 R4, R196.reuse, R216, R4 ;  /* 0x000000d8c404723c */ /* 0x044ff00000001804 */
[C---:B------:R-:W-:Y:S01]  /*aeb0*/  HMMA.16816.F32 R8, R196.reuse, R218, R8 ;  /* 0x000000dac408723c */ /* 0x040fe20000001808 */
[----:B------:R-:W-:Y:S07]  /*aec0*/  LDSM.16.M88.4 R216, [R229+0x6800] ;  /* 0x00680000e5d8783b */ /* 0x000fee0000000200 */
[C---:B---3--:R-:W-:Y:S08]  /*aed0*/  HMMA.16816.F32 R12, R196.reuse, R144, R12 ;  /* 0x00000090c40c723c */ /* 0x048ff0000000180c */
        /* <DEDUP_REMOVED lines=8> */
[C---:B-1----:R-:W-:Y:S08]  /*af60*/  HMMA.16816.F32 R36, R196.reuse, R208, R36 ;  /* 0x000000d0c424723c */ /* 0x042ff00000001824 */
[C---:B------:R-:W-:Y:S01]  /*af70*/  HMMA.16816.F32 R40, R196.reuse, R210, R40 ;  /* 0x000000d2c428723c */ /* 0x040fe20000001828 */
[----:B------:R-:W1:Y:S07]  /*af80*/  LDSM.16.M88.4 R208, [R229+0x7800] ;  /* 0x00780000e5d0783b */ /* 0x000e6e0000000200 */
[C---:B------:R-:W-:Y:S08]  /*af90*/  HMMA.16816.F32 R44, R196.reuse, R212, R44 ;  /* 0x000000d4c42c723c */ /* 0x040ff0000000182c */
        /* <DEDUP_REMOVED lines=13> */
[----:B------:R-:W-:Y:S07]  /*b070*/  LDSM.16.M88.4 R208, [R226+0x8000] ;  /* 0x00800000e2d0783b */ /* 0x000fee0000000200 */
[C---:B----4-:R-:W-:Y:S01]  /*b080*/  HMMA.16816.F32 R36, R200.reuse, R212, R36 ;  /* 0x000000d4c824723c */ /* 0x050fe20000001824 */
[----:B------:R-:W4:Y:S07]  /*b090*/  LDL R213, [R1+0x38] ;  /* 0x0000380001d57983 */ /* 0x000f2e0000100800 */
[C---:B------:R-:W-:Y:S08]  /*b0a0*/  HMMA.16816.F32 R40, R200.reuse, R214, R40 ;  /* 0x000000d6c828723c */ /* 0x040ff00000001828 */
[C---:B--2---:R-:W-:Y:S08]  /*b0b0*/  HMMA.16816.F32 R44, R200.reuse, R144, R44 ;  /* 0x00000090c82c723c */ /* 0x044ff0000000182c */
[----:B------:R-:W-:Y:S01]  /*b0c0*/  HMMA.16816.F32 R48, R200, R146, R48 ;  /* 0x00000092c830723c */ /* 0x000fe20000001830 */
[----:B------:R-:W1:Y:S07]  /*b0d0*/  LDSM.16.M88.4 R144, [R226+0x7800] ;  /* 0x00780000e290783b */ /* 0x000e6e0000000200 */
[C---:B------:R-:W-:Y:S01]  /*b0e0*/  HMMA.16816.F32 R4, R204.reuse, R220, R4 ;  /* 0x000000dccc04723c */ /* 0x040fe20000001804 */
[----:B------:R-:W2:Y:S06]  /*b0f0*/  LDL.64 R220, [R1+0x20] ;  /* 0x0000200001dc7983 */ /* 0x000eac0000100a00 */
[----:B------:R-:W-:Y:S01]  /*b100*/  STL [R1+0x8], R251 ;  /* 0x000008fb01007387 */ /* 0x000fe20000100800 */
[C---:B------:R-:W-:Y:S08]  /*b110*/  HMMA.16816.F32 R8, R204.reuse, R222, R8 ;  /* 0x000000decc08723c */ /* 0x040ff00000001808 */
[C---:B------:R-:W-:Y:S08]  /*b120*/  HMMA.16816.F32 R12, R204.reuse, R216, R12 ;  /* 0x000000d8cc0c723c */ /* 0x040ff0000000180c */
[C---:B------:R-:W-:Y:S04]  /*b130*/  HMMA.16816.F32 R16, R204.reuse, R218, R16 ;  /* 0x000000dacc10723c */ /* 0x040fe80000001810 */
[----:B------:R-:W-:Y:S02]  /*b140*/  FMNMX.FTZ R0, R4, R142, !PT ;  /* 0x0000008e04007209 */ /* 0x000fe40007810000 */
[----:B------:R-:W-:Y:S02]  /*b150*/  FMNMX.FTZ R2, R6, R143, !PT ;  /* 0x0000008f06027209 */ /* 0x000fe40007810000 */
[C---:B---3--:R-:W-:Y:S04]  /*b160*/  HMMA.16816.F32 R20, R204.reuse, R164, R20 ;  /* 0x000000a4cc14723c */ /* 0x048fe80000001814 */
[----:B------:R-:W-:Y:S02]  /*b170*/  FMNMX.FTZ R0, R5, R0, !PT ;  /* 0x0000000005007209 */ /* 0x000fe40007810000 */
[----:B------:R-:W-:Y:S02]  /*b180*/  FMNMX.FTZ R2, R7, R2, !PT ;  /* 0x0000000207027209 */ /* 0x000fe40007810000 */
[C---:B------:R-:W-:Y:S01]  /*b190*/  HMMA.16816.F32 R24, R204.reuse, R166, R24 ;  /* 0x000000a6cc18723c */ /* 0x040fe20000001818 */
[----:B------:R-:W3:Y:S01]  /*b1a0*/  LDSM.16.M88.4 R164, [R226+0x8800] ;  /* 0x00880000e2a4783b */ /* 0x000ee20000000200 */
[----:B------:R-:W-:Y:S04]  /*b1b0*/  DEPBAR.LE SB0, 0x0 ;  /* 0x000080000000791a */ /* 0x000fe80000000000 */
[----:B------:R-:W-:Y:S02]  /*b1c0*/  FMNMX.FTZ R0, R8, R0, !PT ;  /* 0x0000000008007209 */ /* 0x000fe40007810000 */
[C---:B-1----:R-:W-:Y:S01]  /*b1d0*/  HMMA.16816.F32 R28, R204.reuse, R144, R28 ;  /* 0x00000090cc1c723c */ /* 0x042fe2000000181c */
[----:B------:R-:W-:Y:S04]  /*b1e0*/  BAR.SYNC.DEFER_BLOCKING 0x0 ;  /* 0x0000000000007b1d */ /* 0x000fe80000010000 */
[----:B------:R-:W-:Y:S02]  /*b1f0*/  FMNMX.FTZ R0, R9, R0, !PT ;  /* 0x0000000009007209 */ /* 0x000fe40007810000 */
[----:B------:R-:W-:Y:S01]  /*b200*/  FMNMX.FTZ R2, R10, R2, !PT ;  /* 0x000000020a027209 */ /* 0x000fe20007810000 */
[C---:B------:R-:W-:Y:S04]  /*b210*/  HMMA.16816.F32 R32, R204.reuse, R146, R32 ;  /* 0x00000092cc20723c */ /* 0x040fe80000001820 */
[----:B------:R-:W-:Y:S01]  /*b220*/  FMNMX.FTZ R0, R12, R0, !PT ;  /* 0x000000000c007209 */ /* 0x000fe20007810000 */
[----:B------:R-:W-:Y:S01]  /*b230*/  @P0 IMAD.WIDE.U32 R144, R251, c[0x0][0x1e0], RZ ;  /* 0x00007800fb900a25 */ /* 0x000fe200078e00ff */
[----:B------:R-:W-:Y:S02]  /*b240*/  FMNMX.FTZ R2, R11, R2, !PT ;  /* 0x000000020b027209 */ /* 0x000fe40007810000 */
[C---:B------:R-:W-:Y:S04]  /*b250*/  HMMA.16816.F32 R36, R204.reuse, R208, R36 ;  /* 0x000000d0cc24723c */ /* 0x040fe80000001824 */
[----:B------:R-:W-:Y:S02]  /*b260*/  FMNMX.FTZ R0, R13, R0, !PT ;  /* 0x000000000d007209 */ /* 0x000fe40007810000 */
[----:B------:R-:W-:Y:S02]  /*b270*/  FMNMX.FTZ R2, R14, R2, !PT ;  /* 0x000000020e027209 */ /* 0x000fe40007810000 */
[C---:B------:R-:W-:Y:S04]  /*b280*/  HMMA.16816.F32 R40, R204.reuse, R210, R40 ;  /* 0x000000d2cc28723c */ /* 0x040fe80000001828 */
[----:B------:R-:W-:Y:S02]  /*b290*/  FMNMX.FTZ R0, R16, R0, !PT ;  /* 0x0000000010007209 */ /* 0x000fe40007810000 */
[----:B------:R-:W-:Y:S02]  /*b2a0*/  FMNMX.FTZ R2, R15, R2, !PT ;  /* 0x000000020f027209 */ /* 0x000fe40007810000 */
[----:B------:R-:W-:Y:S01]  /*b2b0*/  FMNMX.FTZ R0, R17, R0, !PT ;  /* 0x0000000011007209 */ /* 0x000fe20007810000 */
[C---:B---3--:R-:W-:Y:S03]  /*b2c0*/  HMMA.16816.F32 R44, R204.reuse, R164, R44 ;  /* 0x000000a4cc2c723c */ /* 0x048fe6000000182c */
[----:B------:R-:W-:Y:S02]  /*b2d0*/  FMNMX.FTZ R0, R20, R0, !PT ;  /* 0x0000000014007209 */ /* 0x000fe40007810000 */
[----:B------:R-:W-:Y:S02]  /*b2e0*/  FMNMX.FTZ R2, R18, R2, !PT ;  /* 0x0000000212027209 */ /* 0x000fe40007810000 */
[----:B------:R-:W-:Y:S01]  /*b2f0*/  FMNMX.FTZ R0, R21, R0, !PT ;  /* 0x0000000015007209 */ /* 0x000fe20007810000 */
        /* <DEDUP_REMOVED lines=29> */
[----:B------:R-:W-:Y:S04]  /*b4d0*/  FMNMX.FTZ R2, R46, R2, !PT ;  /* 0x000000022e027209 */ /* 0x000fe80007810000 */
[----:B------:R-:W-:Y:S04]  /*b4e0*/  FMNMX.FTZ R0, R47, R2, !PT ;  /* 0x000000022f007209 */ /* 0x000fe80007810000 */
[----:B------:R-:W-:Y:S04]  /*b4f0*/  FMNMX.FTZ R0, R50, R0, !PT ;  /* 0x0000000032007209 */ /* 0x000fe80007810000 */
[----:B------:R-:W-:Y:S05]  /*b500*/  FMNMX.FTZ R0, R51, R0, !PT ;  /* 0x0000000033007209 */ /* 0x000fea0007810000 */
[----:B------:R-:W3:Y:S01]  /*b510*/  SHFL.BFLY PT, R2, R0, 0x2, 0x1f ;  /* 0x0c401f0000027f89 */ /* 0x000ee200000e0000 */
[----:B-1----:R-:W-:Y:S07]  /*b520*/  FMNMX.FTZ R141, R141, R3, !PT ;  /* 0x000000038d8d7209 */ /* 0x002fee0007810000 */
[----:B------:R-:W1:Y:S01]  /*b530*/  SHFL.BFLY PT, R140, R141, 0x1, 0x1f ;  /* 0x0c201f008d8c7f89 */ /* 0x000e6200000e0000 */
[----:B---3--:R-:W-:Y:S07]  /*b540*/  FMNMX.FTZ R0, R0, R2, !PT ;  /* 0x0000000200007209 */ /* 0x008fee0007810000 */
[----:B------:R-:W3:Y:S01]  /*b550*/  SHFL.BFLY PT, R3, R0, 0x1, 0x1f ;  /* 0x0c201f0000037f89 */ /* 0x000ee200000e0000 */
[----:B-1----:R-:W-:Y:S05]  /*b560*/  FMNMX.FTZ R141, R141, R140, !PT ;  /* 0x0000008c8d8d7209 */ /* 0x002fea0007810000 */
[C---:B------:R-:W-:Y:S02]  /*b570*/  FMUL.FTZ R212, R141.reuse, c[0x0][0x2d0] ;  /* 0x0000b4008dd47a20 */ /* 0x040fe40000410000 */
[----:B------:R-:W-:Y:S02]  /*b580*/  FADD.FTZ R2, -R141, R142 ;  /* 0x0000008e8d027221 */ /* 0x000fe40000010100 */
[--C-:B------:R-:W-:Y:S02]  /*b590*/  FFMA.FTZ R5, R5, c[0x0][0x2d0], -R212.reuse ;  /* 0x0000b40005057a23 */ /* 0x100fe400000108d4 */
[--C-:B------:R-:W-:Y:S02]  /*b5a0*/  FFMA.FTZ R4, R4, c[0x0][0x2d0], -R212.reuse ;  /* 0x0000b40004047a23 */ /* 0x100fe400000108d4 */
[----:B------:R1:W-:Y:S01]  /*b5b0*/  MUFU.EX2 R219, R5 ;  /* 0x0000000500db7308 */ /* 0x0003e20000000800 */
[--C-:B------:R-:W-:Y:S02]  /*b5c0*/  FFMA.FTZ R9, R9, c[0x0][0x2d0], -R212.reuse ;  /* 0x0000b40009097a23 */ /* 0x100fe400000108d4 */
[--C-:B------:R-:W-:Y:S01]  /*b5d0*/  FFMA.FTZ R12, R12, c[0x0][0x2d0], -R212.reuse ;  /* 0x0000b4000c0c7a23 */ /* 0x100fe200000108d4 */
[----:B---3--:R-:W-:Y:S01]  /*b5e0*/  FMNMX.FTZ R140, R0, R3, !PT ;  /* 0x00000003008c7209 */ /* 0x008fe20007810000 */
[----:B------:R-:W-:Y:S01]  /*b5f0*/  FMUL.FTZ R0, R2, c[0x0][0x2d0] ;  /* 0x0000b40002007a20 */ /* 0x000fe20000410000 */
[----:B------:R-:W-:Y:S01]  /*b600*/  @P0 SHF.R.S32.HI R3, RZ, 0x1f, R251 ;  /* 0x0000001fff030819 */ /* 0x000fe200000114fb */
[--C-:B------:R-:W-:Y:S03]  /*b610*/  FFMA.FTZ R13, R13, c[0x0][0x2d0], -R212.reuse ;  /* 0x0000b4000d0d7a23 */ /* 0x100fe600000108d4 */
[----:B------:R3:W3:Y:S01]  /*b620*/  MUFU.EX2 R2, R0 ;  /* 0x0000000000027308 */ /* 0x0006e20000000800 */
[--C-:B------:R-:W-:Y:S02]  /*b630*/  FFMA.FTZ R16, R16, c[0x0][0x2d0], -R212.reuse ;  /* 0x0000b40010107a23 */ /* 0x100fe400000108d4 */
[----:B------:R-:W-:Y:S02]  /*b640*/  @P0 IMAD R3, R3, c[0x0][0x1e0], RZ ;  /* 0x0000780003030a24 */ /* 0x000fe400078e02ff */
[--C-:B------:R-:W-:Y:S02]  /*b650*/  FFMA.FTZ R17, R17, c[0x0][0x2d0], -R212.reuse ;  /* 0x0000b40011117a23 */ /* 0x100fe400000108d4 */
[----:B------:R-:W-:Y:S02]  /*b660*/  @P0 IMAD R3, R251, c[0x0][0x1e4], R3 ;  /* 0x00007900fb030a24 */ /* 0x000fe400078e0203 */
[----:B------:R2:W5:Y:S01]  /*b670*/  LDL.LU R251, [R1+0x98] ;  /* 0x0000980001fb7983 */ /* 0x0005620000300800 */
[----:B------:R-:W-:Y:S01]  /*b680*/  MUFU.EX2 R214, R4 ;  /* 0x0000000400d67308 */ /* 0x000fe20000000800 */
[--C-:B------:R-:W-:Y:S01]  /*b690*/  FFMA.FTZ R20, R20, c[0x0][0x2d0], -R212.reuse ;  /* 0x0000b40014147a23 */ /* 0x100fe200000108d4 */
[----:B------:R-:W-:Y:S01]  /*b6a0*/  @P0 IADD3 R3, R145, R3, RZ ;  /* 0x0000000391030210 */ /* 0x000fe20007ffe0ff */
[--C-:B------:R-:W-:Y:S02]  /*b6b0*/  FFMA.FTZ R21, R21, c[0x0][0x2d0], -R212.reuse ;  /* 0x0000b40015157a23 */ /* 0x100fe400000108d4 */
[--C-:B-1----:R-:W-:Y:S01]  /*b6c0*/  FFMA.FTZ R5, R8, c[0x0][0x2d0], -R212.reuse ;  /* 0x0000b40008057a23 */ /* 0x102fe200000108d4 */
[----:B------:R-:W-:Y:S01]  /*b6d0*/  @P0 MOV R8, c[0x0][0x1e0] ;  /* 0x0000780000080a02 */ /* 0x000fe20000000f00 */
[----:B------:R-:W-:Y:S02]  /*b6e0*/  @P0 IMAD R3, R3, 0x60, RZ ;  /* 0x0000006003030824 */ /* 0x000fe400078e02ff */
[--C-:B------:R-:W-:Y:S01]  /*b6f0*/  FFMA.FTZ R24, R24, c[0x0][0x2d0], -R212.reuse ;  /* 0x0000b40018187a23 */ /* 0x100fe200000108d4 */
[----:B------:R-:W-:Y:S01]  /*b700*/  MUFU.EX2 R223, R5 ;  /* 0x0000000500df7308 */ /* 0x000fe20000000800 */
[--C-:B------:R-:W-:Y:S02]  /*b710*/  FFMA.FTZ R25, R25, c[0x0][0x2d0], -R212.reuse ;  /* 0x0000b40019197a23 */ /* 0x100fe400000108d4 */
[----:B------:R-:W-:Y:S02]  /*b720*/  FFMA.FTZ R28, R28, c[0x0][0x2d0], -R212 ;  /* 0x0000b4001c1c7a23 */ /* 0x000fe400000108d4 */
[----:B---3--:R-:W-:Y:S02]  /*b730*/  FADD.FTZ R0, -R140, R143 ;  /* 0x0000008f8c007221 */ /* 0x008fe40000010100 */
[----:B------:R-:W-:Y:S02]  /*b740*/  FMUL.FTZ R100, R2, R100 ;  /* 0x0000006402647220 */ /* 0x000fe40000410000 */
[----:B------:R-:W-:Y:S01]  /*b750*/  FMUL.FTZ R0, R0, c[0x0][0x2d0] ;  /* 0x0000b40000007a20 */ /* 0x000fe20000410000 */
[----:B------:R-:W-:Y:S01]  /*b760*/  MUFU.EX2 R222, R9 ;  /* 0x0000000900de7308 */ /* 0x000fe20000000800 */
[C---:B------:R-:W-:Y:S02]  /*b770*/  FMUL.FTZ R101, R2.reuse, R101 ;  /* 0x0000006502657220 */ /* 0x040fe40000410000 */
[C---:B------:R-:W-:Y:S02]  /*b780*/  FMUL.FTZ R104, R2.reuse, R104 ;  /* 0x0000006802687220 */ /* 0x040fe40000410000 */
[C---:B------:R-:W-:Y:S02]  /*b790*/  FMUL.FTZ R105, R2.reuse, R105 ;  /* 0x0000006902697220 */ /* 0x040fe40000410000 */
[C---:B------:R-:W-:Y:S02]  /*b7a0*/  FMUL.FTZ R108, R2.reuse, R108 ;  /* 0x0000006c026c7220 */ /* 0x040fe40000410000 */
[C---:B------:R-:W-:Y:S01]  /*b7b0*/  FMUL.FTZ R109, R2.reuse, R109 ;  /* 0x0000006d026d7220 */ /* 0x040fe20000410000 */
[----:B------:R-:W1:Y:S01]  /*b7c0*/  MUFU.EX2 R0, R0 ;  /* 0x0000000000007308 */ /* 0x000e620000000800 */
[C---:B------:R-:W-:Y:S01]  /*b7d0*/  FMUL.FTZ R112, R2.reuse, R112 ;  /* 0x0000007002707220 */ /* 0x040fe20000410000 */
[----:B----4-:R-:W-:Y:S01]  /*b7e0*/  @P0 MOV R143, R213 ;  /* 0x000000d5008f0202 */ /* 0x010fe20000000f00 */
[C---:B------:R-:W-:Y:S01]  /*b7f0*/  FMUL.FTZ R113, R2.reuse, R113 ;  /* 0x0000007102717220 */ /* 0x040fe20000410000 */
[----:B------:R-:W-:Y:S01]  /*b800*/  MOV R213, 0x6 ;  /* 0x0000000600d57802 */ /* 0x000fe20000000f00 */
[C---:B------:R-:W-:Y:S02]  /*b810*/  FMUL.FTZ R116, R2.reuse, R116 ;  /* 0x0000007402747220 */ /* 0x040fe40000410000 */
[----:B------:R-:W-:Y:S01]  /*b820*/  FMUL.FTZ R117, R2, R117 ;  /* 0x0000007502757220 */ /* 0x000fe20000410000 */
[----:B------:R-:W-:Y:S01]  /*b830*/  @P0 SHF.L.U64.HI R146, R8, R213, c[0x0][0x1e4] ;  /* 0x0000790008920619 */ /* 0x000fe200000102d5 */
[C---:B------:R-:W-:Y:S02]  /*b840*/  FMUL.FTZ R120, R2.reuse, R120 ;  /* 0x0000007802787220 */ /* 0x040fe40000410000 */
[C---:B------:R-:W-:Y:S02]  /*b850*/  FMUL.FTZ R121, R2.reuse, R121 ;  /* 0x0000007902797220 */ /* 0x040fe40000410000 */
[C---:B------:R-:W-:Y:S02]  /*b860*/  FMUL.FTZ R124, R2.reuse, R124 ;  /* 0x0000007c027c7220 */ /* 0x040fe40000410000 */
[C---:B------:R-:W-:Y:S02]  /*b870*/  FMUL.FTZ R125, R2.reuse, R125 ;  /* 0x0000007d027d7220 */ /* 0x040fe40000410000 */
[C---:B------:R-:W-:Y:S02]  /*b880*/  FMUL.FTZ R128, R2.reuse, R128 ;  /* 0x0000008002807220 */ /* 0x040fe40000410000 */
[C---:B------:R-:W-:Y:S02]  /*b890*/  FMUL.FTZ R129, R2.reuse, R129 ;  /* 0x0000008102817220 */ /* 0x040fe40000410000 */
[----:B------:R-:W-:Y:S02]  /*b8a0*/  FMUL.FTZ R132, R2, R132 ;  /* 0x0000008402847220 */ /* 0x000fe40000410000 */
[C---:B-1----:R-:W-:Y:S02]  /*b8b0*/  FMUL.FTZ R102, R0.reuse, R102 ;  /* 0x0000006600667220 */ /* 0x042fe40000410000 */
[C---:B------:R-:W-:Y:S02]  /*b8c0*/  FMUL.FTZ R103, R0.reuse, R103 ;  /* 0x0000006700677220 */ /* 0x040fe40000410000 */
[C---:B------:R-:W-:Y:S02]  /*b8d0*/  FMUL.FTZ R106, R0.reuse, R106 ;  /* 0x0000006a006a7220 */ /* 0x040fe40000410000 */
[C---:B------:R-:W-:Y:S02]  /*b8e0*/  FMUL.FTZ R107, R0.reuse, R107 ;  /* 0x0000006b006b7220 */ /* 0x040fe40000410000 */
[C---:B------:R-:W-:Y:S02]  /*b8f0*/  FMUL.FTZ R110, R0.reuse, R110 ;  /* 0x0000006e006e7220 */ /* 0x040fe40000410000 */
[C---:B------:R-:W-:Y:S01]  /*b900*/  FMUL.FTZ R111, R0.reuse, R111 ;  /* 0x0000006f006f7220 */ /* 0x040fe20000410000 */
[----:B--2---:R-:W-:Y:S01]  /*b910*/  @P0 MOV R142, R220 ;  /* 0x000000dc008e0202 */ /* 0x004fe20000000f00 */
[C---:B------:R-:W-:Y:S01]  /*b920*/  FMUL.FTZ R114, R0.reuse, R114 ;  /* 0x0000007200727220 */ /* 0x040fe20000410000 */
[----:B------:R-:W-:Y:S01]  /*b930*/  MUFU.EX2 R221, R16 ;  /* 0x0000001000dd7308 */ /* 0x000fe20000000800 */
[----:B------:R-:W-:Y:S02]  /*b940*/  FMUL.FTZ R115, R0, R115 ;  /* 0x0000007300737220 */ /* 0x000fe40000410000 */
[----:B------:R-:W-:Y:S04]  /*b950*/  @P0 IMAD.WIDE.U32 R142, R144, 0x60, R142 ;  /* 0x00000060908e0825 */ /* 0x000fe800078e008e */
[C---:B------:R-:W-:Y:S01]  /*b960*/  FMUL.FTZ R118, R0.reuse, R118 ;  /* 0x0000007600767220 */ /* 0x040fe20000410000 */
[----:B------:R-:W-:Y:S01]  /*b970*/  @P0 IADD3 R4, R143, R3, RZ ;  /* 0x000000038f040210 */ /* 0x000fe20007ffe0ff */
[----:B------:R-:W-:Y:S01]  /*b980*/  FMUL.FTZ R119, R0, R119 ;  /* 0x0000007700777220 */ /* 0x000fe20000410000 */
[----:B------:R-:W-:Y:S01]  /*b990*/  @P0 SHF.L.U32 R3, R142, 0x1, RZ ;  /* 0x000000018e030819 */ /* 0x000fe200000006ff */
[----:B------:R-:W-:Y:S01]  /*b9a0*/  FMUL.FTZ R122, R0, R122 ;  /* 0x0000007a007a7220 */ /* 0x000fe20000410000 */
[----:B------:R-:W-:Y:S01]  /*b9b0*/  @P0 SHF.L.U64.HI R142, R142, 0x1, R4 ;  /* 0x000000018e8e0819 */ /* 0x000fe20000010204 */
[C---:B------:R-:W-:Y:S01]  /*b9c0*/  FMUL.FTZ R123, R0.reuse, R123 ;  /* 0x0000007b007b7220 */ /* 0x040fe20000410000 */
[C---:B------:R-:W-:Y:S01]  /*b9d0*/  @P0 IADD3 R4, P6, R3.reuse, c[0x0][0x1c8], RZ ;  /* 0x0000720003040a10 */ /* 0x040fe20007fde0ff */
[C---:B------:R-:W-:Y:S01]  /*b9e0*/  FMUL.FTZ R126, R0.reuse, R126 ;  /* 0x0000007e007e7220 */ /* 0x040fe20000410000 */
[C---:B------:R-:W-:Y:S01]  /*b9f0*/  @P0 IADD3 R144, P5, R3.reuse, 0x80, RZ ;  /* 0x0000008003900810 */ /* 0x040fe20007fbe0ff */
[----:B------:R-:W-:Y:S01]  /*ba00*/  FMUL.FTZ R127, R0, R127 ;  /* 0x0000007f007f7220 */ /* 0x000fe20000410000 */
[----:B------:R-:W-:Y:S01]  /*ba10*/  @P0 IADD3.X R5, R142, c[0x0][0x1cc], RZ, P6, !PT ;  /* 0x000073008e050a10 */ /* 0x000fe200037fe4ff */
[----:B------:R-:W-:Y:S01]  /*ba20*/  FMUL.FTZ R130, R0, R130 ;  /* 0x0000008200827220 */ /* 0x000fe20000410000 */
[----:B------:R-:W-:Y:S01]  /*ba30*/  @P0 IADD3 R144, P1, R144, c[0x0][0x1c8], RZ ;  /* 0x0000720090900a10 */ /* 0x000fe20007f3e0ff */
[----:B------:R-:W-:Y:S01]  /*ba40*/  FMUL.FTZ R131, R0, R131 ;  /* 0x0000008300837220 */ /* 0x000fe20000410000 */
[----:B------:R-:W-:Y:S01]  /*ba50*/  @P0 IADD3 R3, P6, R3, 0x100, RZ ;  /* 0x0000010003030810 */ /* 0x000fe20007fde0ff */
[----:B------:R1:W-:Y:S01]  /*ba60*/  @P0 LDGSTS.E.BYPASS.LTC128B.128 [R250+0xc100], [R4.64], !P4 ;  /* 0x0c10000004fa0fae */ /* 0x0003e2000e101d46 */
[--C-:B------:R-:W-:Y:S01]  /*ba70*/  @P0 IADD3.X R145, RZ, c[0x0][0x1cc], R142.reuse, P1, P5 ;  /* 0x00007300ff910a10 */ /* 0x100fe20000fea48e */
[----:B------:R-:W-:Y:S01]  /*ba80*/  FMUL.FTZ R133, R2, R133 ;  /* 0x0000008502857220 */ /* 0x000fe20000410000 */
[----:B------:R-:W-:Y:S01]  /*ba90*/  @P0 SHF.L.U32 R143, R8, 0x6, RZ ;  /* 0x00000006088f0819 */ /* 0x000fe200000006ff */
[----:B------:R-:W-:Y:S01]  /*baa0*/  FMUL.FTZ R134, R0, R134 ;  /* 0x0000008600867220 */ /* 0x000fe20000410000 */
[----:B------:R-:W-:Y:S01]  /*bab0*/  @P0 IADD3 R8, P5, R3, c[0x0][0x1c8], RZ ;  /* 0x0000720003080a10 */ /* 0x000fe20007fbe0ff */
[----:B------:R-:W-:Y:S01]  /*bac0*/  FMUL.FTZ R3, R140, c[0x0][0x2d0] ;  /* 0x0000b4008c037a20 */ /* 0x000fe20000410000 */
[----:B------:R-:W-:Y:S01]  /*bad0*/  MUFU.EX2 R220, R17 ;  /* 0x0000001100dc7308 */ /* 0x000fe20000000800 */
[----:B------:R2:W-:Y:S01]  /*bae0*/  @P0 LDGSTS.E.BYPASS.LTC128B.128 [R250+0xf100], [R144.64], !P3 ;  /* 0x0f10000090fa0fae */ /* 0x0005e2000d901d46 */
[----:B------:R-:W-:Y:S01]  /*baf0*/  @P0 IADD3.X R9, RZ, c[0x0][0x1cc], R142, P5, P6 ;  /* 0x00007300ff090a10 */ /* 0x000fe20002fec48e */
[--C-:B------:R-:W-:Y:S02]  /*bb00*/  FFMA.FTZ R6, R6, c[0x0][0x2d0], -R3.reuse ;  /* 0x0000b40006067a23 */ /* 0x100fe40000010803 */
[--C-:B------:R-:W-:Y:S02]  /*bb10*/  FFMA.FTZ R142, R7, c[0x0][0x2d0], -R3.reuse ;  /* 0x0000b400078e7a23 */ /* 0x100fe40000010803 */
[--C-:B------:R-:W-:Y:S02]  /*bb20*/  FFMA.FTZ R10, R10, c[0x0][0x2d0], -R3.reuse ;  /* 0x0000b4000a0a7a23 */ /* 0x100fe40000010803 */
[----:B------:R3:W-:Y:S01]  /*bb30*/  @P0 LDGSTS.E.BYPASS.LTC128B.128 [R250+0x12100], [R8.64], !P2 ;  /* 0x1210000008fa0fae */ /* 0x0007e2000d101d46 */
[----:B------:R4:W-:Y:S01]  /*bb40*/  MUFU.EX2 R218, R6 ;  /* 0x0000000600da7308 */ /* 0x0009e20000000800 */
[--C-:B------:R-:W-:Y:S02]  /*bb50*/  FFMA.FTZ R11, R11, c[0x0][0x2d0], -R3.reuse ;  /* 0x0000b4000b0b7a23 */ /* 0x100fe40000010803 */
[----:B------:R-:W-:Y:S02]  /*bb60*/  FMUL.FTZ R135, R0, R135 ;  /* 0x0000008700877220 */ /* 0x000fe40000410000 */
[C---:B------:R-:W-:Y:S02]  /*bb70*/  FMUL.FTZ R136, R2.reuse, R136 ;  /* 0x0000008802887220 */ /* 0x040fe40000410000 */
[----:B------:R-:W-:Y:S02]  /*bb80*/  FMUL.FTZ R137, R2, R137 ;  /* 0x0000008902897220 */ /* 0x000fe40000410000 */
[----:B------:R-:W-:Y:S01]  /*bb90*/  FMUL.FTZ R138, R0, R138 ;  /* 0x0000008a008a7220 */ /* 0x000fe20000410000 */
[----:B-1----:R-:W-:Y:S01]  /*bba0*/  @P0 IADD3 R4, P1, R4, R143, RZ ;  /* 0x0000008f04040210 */ /* 0x002fe20007f3e0ff */
[----:B------:R-:W1:Y:S01]  /*bbb0*/  MUFU.EX2 R217, R142 ;  /* 0x0000008e00d97308 */ /* 0x000e620000000800 */
[----:B------:R-:W-:Y:S02]  /*bbc0*/  FMUL.FTZ R139, R0, R139 ;  /* 0x0000008b008b7220 */ /* 0x000fe40000410000 */
[----:B------:R-:W-:Y:S01]  /*bbd0*/  @P0 IADD3.X R5, R5, R146, RZ, P1, !PT ;  /* 0x0000009205050210 */ /* 0x000fe20000ffe4ff */
[C---:B------:R-:W-:Y:S02]  /*bbe0*/  FMUL.FTZ R52, R2.reuse, R52 ;  /* 0x0000003402347220 */ /* 0x040fe40000410000 */
[----:B------:R-:W-:Y:S01]  /*bbf0*/  FMUL.FTZ R53, R2, R53 ;  /* 0x0000003502357220 */ /* 0x000fe20000410000 */
[----:B--2---:R-:W-:Y:S01]  /*bc00*/  F2FP.PACK_AB R144, R219, R214 ;  /* 0x000000d6db90723e */ /* 0x004fe200000000ff */
[----:B------:R2:W-:Y:S01]  /*bc10*/  @P0 LDGSTS.E.BYPASS.LTC128B.128 [R250+0xd100], [R4.64], !P4 ;  /* 0x0d10000004fa0fae */ /* 0x0005e2000e101d46 */
[C---:B------:R-:W-:Y:S01]  /*bc20*/  FMUL.FTZ R54, R0.reuse, R54 ;  /* 0x0000003600367220 */ /* 0x040fe20000410000 */
[----:B------:R2:W-:Y:S01]  /*bc30*/  MUFU.EX2 R216, R10 ;  /* 0x0000000a00d87308 */ /* 0x0005e20000000800 */
[----:B------:R-:W-:Y:S01]  /*bc40*/  FMUL.FTZ R55, R0, R55 ;  /* 0x0000003700377220 */ /* 0x000fe20000410000 */
[----:B----4-:R-:W-:Y:S01]  /*bc50*/  @P0 IADD3 R6, P5, R143, R4, RZ ;  /* 0x000000048f060210 */ /* 0x010fe20007fbe0ff */
[----:B------:R-:W-:Y:S03]  /*bc60*/  FMUL.FTZ R56, R2, R56 ;  /* 0x0000003802387220 */ /* 0x000fe60000410000 */
[----:B------:R4:W-:Y:S01]  /*bc70*/  @P0 LDGSTS.E.BYPASS.LTC128B.128 [R250+0x10100], [R4.64+0x80], !P3 ;  /* 0x1010008004fa0fae */ /* 0x0009e2000d901d46 */
[----:B------:R-:W-:Y:S01]  /*bc80*/  @P0 IADD3.X R7, R146, R5, RZ, P5, !PT ;  /* 0x0000000592070210 */ /* 0x000fe20002ffe4ff */
[----:B---3--:R-:W-:Y:S01]  /*bc90*/  FMUL.FTZ R8, R2, R152 ;  /* 0x0000009802087220 */ /* 0x008fe20000410000 */
[----:B------:R-:W-:Y:S01]  /*bca0*/  F2FP.PACK_AB R146, R222, R223 ;  /* 0x000000dfde92723e */ /* 0x000fe200000000ff */
[----:B------:R-:W3:Y:S01]  /*bcb0*/  MUFU.EX2 R215, R11 ;  /* 0x0000000b00d77308 */ /* 0x000ee20000000800 */
[C---:B------:R-:W-:Y:S02]  /*bcc0*/  FMUL.FTZ R9, R2.reuse, R153 ;  /* 0x0000009902097220 */ /* 0x040fe40000410000 */
[----:B------:R-:W-:Y:S01]  /*bcd0*/  FMUL.FTZ R57, R2, R57 ;  /* 0x0000003902397220 */ /* 0x000fe20000410000 */
[----:B------:R4:W-:Y:S01]  /*bce0*/  @P0 LDGSTS.E.BYPASS.LTC128B.128 [R250+0x13100], [R4.64+0x100], !P2 ;  /* 0x1310010004fa0fae */ /* 0x0009e2000d101d46 */
[----:B-1----:R-:W-:Y:S01]  /*bcf0*/  F2FP.PACK_AB R145, R217, R218 ;  /* 0x000000dad991723e */ /* 0x002fe200000000ff */
[C---:B------:R-:W-:Y:S02]  /*bd00*/  FMUL.FTZ R58, R0.reuse, R58 ;  /* 0x0000003a003a7220 */ /* 0x040fe40000410000 */
[----:B------:R-:W-:Y:S02]  /*bd10*/  FMUL.FTZ R59, R0, R59 ;  /* 0x0000003b003b7220 */ /* 0x000fe40000410000 */
[C---:B------:R-:W-:Y:S01]  /*bd20*/  FMUL.FTZ R60, R2.reuse, R60 ;  /* 0x0000003c023c7220 */ /* 0x040fe20000410000 */
[----:B------:R-:W-:Y:S01]  /*bd30*/  MUFU.EX2 R143, R12 ;  /* 0x0000000c008f7308 */ /* 0x000fe20000000800 */
[----:B------:R1:W-:Y:S01]  /*bd40*/  @P0 LDGSTS.E.BYPASS.LTC128B.128 [R250+0xe100], [R6.64], !P4 ;  /* 0x0e10000006fa0fae */ /* 0x0003e2000e101d46 */
[----:B------:R-:W-:Y:S02]  /*bd50*/  FMUL.FTZ R61, R2, R61 ;  /* 0x0000003d023d7220 */ /* 0x000fe40000410000 */
[C---:B--2---:R-:W-:Y:S02]  /*bd60*/  FMUL.FTZ R10, R0.reuse, R154 ;  /* 0x0000009a000a7220 */ /* 0x044fe40000410000 */
[C---:B------:R-:W-:Y:S02]  /*bd70*/  FMUL.FTZ R62, R0.reuse, R62 ;  /* 0x0000003e003e7220 */ /* 0x040fe40000410000 */
[----:B------:R-:W-:Y:S01]  /*bd80*/  FMUL.FTZ R63, R0, R63 ;  /* 0x0000003f003f7220 */ /* 0x000fe20000410000 */
[----:B------:R1:W-:Y:S01]  /*bd90*/  @P0 LDGSTS.E.BYPASS.LTC128B.128 [R250+0x11100], [R6.64+0x80], !P3 ;  /* 0x1110008006fa0fae */ /* 0x0003e2000d901d46 */
[--C-:B------:R-:W-:Y:S02]  /*bda0*/  FFMA.FTZ R14, R14, c[0x0][0x2d0], -R3.reuse ;  /* 0x0000b4000e0e7a23 */ /* 0x100fe40000010803 */
[--C-:B------:R-:W-:Y:S01]  /*bdb0*/  FFMA.FTZ R15, R15, c[0x0][0x2d0], -R3.reuse ;  /* 0x0000b4000f0f7a23 */ /* 0x100fe20000010803 */
[----:B---3--:R-:W-:Y:S01]  /*bdc0*/  F2FP.PACK_AB R147, R215, R216 ;  /* 0x000000d8d793723e */ /* 0x008fe200000000ff */
[----:B------:R-:W-:Y:S01]  /*bdd0*/  FMUL.FTZ R11, R0, R155 ;  /* 0x0000009b000b7220 */ /* 0x000fe20000410000 */
[----:B------:R-:W-:Y:S01]  /*bde0*/  MUFU.EX2 R213, R14 ;  /* 0x0000000e00d57308 */ /* 0x000fe20000000800 */
[C---:B------:R-:W-:Y:S01]  /*bdf0*/  FMUL.FTZ R64, R2.reuse, R64 ;  /* 0x0000004002407220 */ /* 0x040fe20000410000 */
[----:B------:R1:W-:Y:S01]  /*be00*/  @P0 LDGSTS.E.BYPASS.LTC128B.128 [R250+0x14100], [R6.64+0x100], !P2 ;  /* 0x1410010006fa0fae */ /* 0x0003e2000d101d46 */
[C---:B------:R-:W-:Y:S02]  /*be10*/  FMUL.FTZ R65, R2.reuse, R65 ;  /* 0x0000004102417220 */ /* 0x040fe40000410000 */
[C---:B----4-:R-:W-:Y:S02]  /*be20*/  FMUL.FTZ R4, R2.reuse, R148 ;  /* 0x0000009402047220 */ /* 0x050fe40000410000 */
[----:B------:R-:W-:Y:S02]  /*be30*/  FMUL.FTZ R5, R2, R149 ;  /* 0x0000009502057220 */ /* 0x000fe40000410000 */
[C---:B------:R-:W-:Y:S01]  /*be40*/  FMUL.FTZ R66, R0.reuse, R66 ;  /* 0x0000004200427220 */ /* 0x040fe20000410000 */
[----:B------:R-:W2:Y:S01]  /*be50*/  LDSM.16.MT88.4 R164, [R224] ;  /* 0x00000000e0a4783b */ /* 0x000ea20000004200 */
[----:B------:R-:W-:Y:S02]  /*be60*/  FMUL.FTZ R67, R0, R67 ;  /* 0x0000004300437220 */ /* 0x000fe40000410000 */
[C---:B------:R-:W-:Y:S02]  /*be70*/  FMUL.FTZ R68, R2.reuse, R68 ;  /* 0x0000004402447220 */ /* 0x040fe40000410000 */
[----:B------:R-:W-:Y:S02]  /*be80*/  FMUL.FTZ R69, R2, R69 ;  /* 0x0000004502457220 */ /* 0x000fe40000410000 */
[C---:B------:R-:W-:Y:S01]  /*be90*/  FMUL.FTZ R70, R0.reuse, R70 ;  /* 0x0000004600467220 */ /* 0x040fe20000410000 */
[----:B------:R-:W3:Y:S01]  /*bea0*/  LDSM.16.MT88.4 R208, [R228] ;  /* 0x00000000e4d0783b */ /* 0x000ee20000004200 */
[----:B------:R-:W-:Y:S02]  /*beb0*/  FMUL.FTZ R71, R0, R71 ;  /* 0x0000004700477220 */ /* 0x000fe40000410000 */
[C---:B------:R-:W-:Y:S02]  /*bec0*/  FMUL.FTZ R72, R2.reuse, R72 ;  /* 0x0000004802487220 */ /* 0x040fe40000410000 */
[----:B------:R-:W-:Y:S02]  /*bed0*/  FMUL.FTZ R73, R2, R73 ;  /* 0x0000004902497220 */ /* 0x000fe40000410000 */
[C---:B------:R-:W-:Y:S01]  /*bee0*/  FMUL.FTZ R74, R0.reuse, R74 ;  /* 0x0000004a004a7220 */ /* 0x040fe20000410000 */
[----:B------:R-:W-:Y:S01]  /*bef0*/  LDSM.16.MT88.4 R152, [R249] ;  /* 0x00000000f998783b */ /* 0x000fe20000004200 */
[C---:B------:R-:W-:Y:S02]  /*bf00*/  FMUL.FTZ R75, R0.reuse, R75 ;  /* 0x0000004b004b7220 */ /* 0x040fe40000410000 */
[C---:B-1----:R-:W-:Y:S02]  /*bf10*/  FMUL.FTZ R6, R0.reuse, R150 ;  /* 0x0000009600067220 */ /* 0x042fe40000410000 */
[----:B------:R-:W-:Y:S02]  /*bf20*/  FMUL.FTZ R7, R0, R151 ;  /* 0x0000009700077220 */ /* 0x000fe40000410000 */
[--C-:B------:R-:W-:Y:S01]  /*bf30*/  FFMA.FTZ R18, R18, c[0x0][0x2d0], -R3.reuse ;  /* 0x0000b40012127a23 */ /* 0x100fe20000010803 */
[----:B------:R-:W1:Y:S01]  /*bf40*/  LDSM.16.MT88.4 R148, [R227] ;  /* 0x00000000e394783b */ /* 0x000e620000004200 */
[--C-:B------:R-:W-:Y:S02]  /*bf50*/  FFMA.FTZ R142, R19, c[0x0][0x2d0], -R3.reuse ;  /* 0x0000b400138e7a23 */ /* 0x100fe40000010803 */
[--C-:B------:R-:W-:Y:S02]  /*bf60*/  FFMA.FTZ R22, R22, c[0x0][0x2d0], -R3.reuse ;  /* 0x0000b40016167a23 */ /* 0x100fe40000010803 */
[--C-:B------:R-:W-:Y:S02]  /*bf70*/  FFMA.FTZ R23, R23, c[0x0][0x2d0], -R3.reuse ;  /* 0x0000b40017177a23 */ /* 0x100fe40000010803 */
[--C-:B------:R-:W-:Y:S01]  /*bf80*/  FFMA.FTZ R26, R26, c[0x0][0x2d0], -R3.reuse ;  /* 0x0000b4001a1a7a23 */ /* 0x100fe20000010803 */
[----:B------:R-:W0:Y:S01]  /*bf90*/  LDGDEPBAR ;  /* 0x00000000000079af */ /* 0x000e220000000000 */
[--C-:B------:R-:W-:Y:S02]  /*bfa0*/  FFMA.FTZ R27, R27, c[0x0][0x2d0], -R3.reuse ;  /* 0x0000b4001b1b7a23 */ /* 0x100fe40000010803 */
[--C-:B------:R-:W-:Y:S02]  /*bfb0*/  FFMA.FTZ R34, R34, c[0x0][0x2d0], -R3.reuse ;  /* 0x0000b40022227a23 */ /* 0x100fe40000010803 */
[--C-:B------:R-:W-:Y:S02]  /*bfc0*/  FFMA.FTZ R29, R29, c[0x0][0x2d0], -R212.reuse ;  /* 0x0000b4001d1d7a23 */ /* 0x100fe400000108d4 */
[--C-:B------:R-:W-:Y:S01]  /*bfd0*/  FFMA.FTZ R30, R30, c[0x0][0x2d0], -R3.reuse ;  /* 0x0000b4001e1e7a23 */ /* 0x100fe20000010803 */
[C---:B--2---:R-:W-:Y:S01]  /*bfe0*/  HMMA.16816.F32 R4, R144.reuse, R164, R4 ;  /* 0x000000a49004723c */ /* 0x044fe20000001804 */
[----:B------:R2:W5:Y:S04]  /*bff0*/  LDL.LU R250, [R1+0x94] ;  /* 0x0000940001fa7983 */ /* 0x0005680000300800 */
[--C-:B------:R-:W-:Y:S02]  /*c000*/  FFMA.FTZ R31, R31, c[0x0][0x2d0], -R3.reuse ;  /* 0x0000b4001f1f7a23 */ /* 0x100fe40000010803 */
[C---:B------:R-:W-:Y:S01]  /*c010*/  FMUL.FTZ R76, R2.reuse, R76 ;  /* 0x0000004c024c7220 */ /* 0x040fe20000410000 */
[C---:B------:R-:W-:Y:S01]  /*c020*/  HMMA.16816.F32 R8, R144.reuse, R166, R8 ;  /* 0x000000a69008723c */ /* 0x040fe20000001808 */
[----:B------:R-:W4:Y:S03]  /*c030*/  LDSM.16.MT88.4 R164, [R224+0x3000] ;  /* 0x00300000e0a4783b */ /* 0x000f260000004200 */
[----:B------:R-:W-:Y:S02]  /*c040*/  FMUL.FTZ R77, R2, R77 ;  /* 0x0000004d024d7220 */ /* 0x000fe40000410000 */
[C---:B------:R-:W-:Y:S02]  /*c050*/  FMUL.FTZ R78, R0.reuse, R78 ;  /* 0x0000004e004e7220 */ /* 0x040fe40000410000 */
[C---:B---3--:R-:W-:Y:S01]  /*c060*/  HMMA.16816.F32 R100, R144.reuse, R208, R100 ;  /* 0x000000d09064723c */ /* 0x048fe20000001864 */
[----:B------:R-:W3:Y:S03]  /*c070*/  MUFU.EX2 R208, R13 ;  /* 0x0000000d00d07308 */ /* 0x000ee60000000800 */
[----:B------:R-:W-:Y:S02]  /*c080*/  FMUL.FTZ R79, R0, R79 ;  /* 0x0000004f004f7220 */ /* 0x000fe40000410000 */
[C---:B------:R-:W-:Y:S02]  /*c090*/  FMUL.FTZ R80, R2.reuse, R80 ;  /* 0x0000005002507220 */ /* 0x040fe40000410000 */
[C---:B------:R-:W-:Y:S03]  /*c0a0*/  HMMA.16816.F32 R104, R144.reuse, R210, R104 ;  /* 0x000000d29068723c */ /* 0x040fe60000001868 */
[----:B------:R2:W2:Y:S01]  /*c0b0*/  MUFU.EX2 R211, R15 ;  /* 0x0000000f00d37308 */ /* 0x0004a20000000800 */
[----:B------:R-:W-:Y:S02]  /*c0c0*/  FMUL.FTZ R81, R2, R81 ;  /* 0x0000005102517220 */ /* 0x000fe40000410000 */
[C---:B------:R-:W-:Y:S02]  /*c0d0*/  FMUL.FTZ R82, R0.reuse, R82 ;  /* 0x0000005200527220 */ /* 0x040fe40000410000 */
[C---:B-1----:R-:W-:Y:S04]  /*c0e0*/  HMMA.16816.F32 R108, R144.reuse, R148, R108 ;  /* 0x00000094906c723c */ /* 0x042fe8000000186c */
[----:B------:R-:W-:Y:S01]  /*c0f0*/  FMUL.FTZ R83, R0, R83 ;  /* 0x0000005300537220 */ /* 0x000fe20000410000 */
[----:B------:R1:W-:Y:S01]  /*c100*/  MUFU.EX2 R210, R18 ;  /* 0x0000001200d27308 */ /* 0x0003e20000000800 */
[C---:B------:R-:W-:Y:S02]  /*c110*/  FMUL.FTZ R84, R2.reuse, R84 ;  /* 0x0000005402547220 */ /* 0x040fe40000410000 */
[C---:B------:R-:W-:Y:S01]  /*c120*/  HMMA.16816.F32 R112, R144.reuse, R150, R112 ;  /* 0x000000969070723c */ /* 0x040fe20000001870 */
[----:B------:R-:W3:Y:S03]  /*c130*/  LDSM.16.MT88.4 R148, [R228+0x3000] ;  /* 0x00300000e494783b */ /* 0x000ee60000004200 */
[----:B------:R-:W-:Y:S02]  /*c140*/  FMUL.FTZ R85, R2, R85 ;  /* 0x0000005502557220 */ /* 0x000fe40000410000 */
[C---:B------:R-:W-:Y:S01]  /*c150*/  FMUL.FTZ R86, R0.reuse, R86 ;  /* 0x0000005600567220 */ /* 0x040fe20000410000 */
[----:B------:R3:W3:Y:S01]  /*c160*/  MUFU.EX2 R209, R142 ;  /* 0x0000008e00d17308 */ /* 0x0006e20000000800 */
[C---:B------:R-:W-:Y:S01]  /*c170*/  HMMA.16816.F32 R116, R144.reuse, R152, R116 ;  /* 0x000000989074723c */ /* 0x040fe20000001874 */
[----:B--2---:R-:W-:Y:S03]  /*c180*/  LDSM.16.MT88.4 R12, [R230+0x6000] ;  /* 0x00600000e60c783b */ /* 0x004fe60000004200 */
[----:B------:R-:W-:Y:S02]  /*c190*/  FMUL.FTZ R87, R0, R87 ;  /* 0x0000005700577220 */ /* 0x000fe40000410000 */
[C---:B------:R-:W-:Y:S02]  /*c1a0*/  FMUL.FTZ R88, R2.reuse, R88 ;  /* 0x0000005802587220 */ /* 0x040fe40000410000 */
[C---:B------:R-:W-:Y:S01]  /*c1b0*/  HMMA.16816.F32 R120, R144.reuse, R154, R120 ;  /* 0x0000009a9078723c */ /* 0x040fe20000001878 */
[----:B------:R-:W2:Y:S03]  /*c1c0*/  LDSM.16.MT88.4 R152, [R227+0x3000] ;  /* 0x00300000e398783b */ /* 0x000ea60000004200 */
[----:B------:R-:W-:Y:S02]  /*c1d0*/  FMUL.FTZ R89, R2, R89 ;  /* 0x0000005902597220 */ /* 0x000fe40000410000 */
[C---:B------:R-:W-:Y:S02]  /*c1e0*/  FMUL.FTZ R90, R0.reuse, R90 ;  /* 0x0000005a005a7220 */ /* 0x040fe40000410000 */
[C---:B----4-:R-:W-:Y:S01]  /*c1f0*/  HMMA.16816.F32 R124, R144.reuse, R164, R124 ;  /* 0x000000a4907c723c */ /* 0x050fe2000000187c */
[----:B-1----:R-:W-:Y:S03]  /*c200*/  LDSM.16.MT88.4 R16, [R228+0x800] ;  /* 0x00080000e410783b */ /* 0x002fe60000004200 */
[----:B------:R-:W-:Y:S02]  /*c210*/  FMUL.FTZ R91, R0, R91 ;  /* 0x0000005b005b7220 */ /* 0x000fe40000410000 */
[C---:B------:R-:W-:Y:S01]  /*c220*/  FMUL.FTZ R92, R2.reuse, R92 ;  /* 0x0000005c025c7220 */ /* 0x040fe20000410000 */
[----:B---3--:R-:W-:Y:S01]  /*c230*/  MOV R142, R208 ;  /* 0x000000d0008e7202 */ /* 0x008fe20000000f00 */
[C---:B------:R-:W-:Y:S01]  /*c240*/  HMMA.16816.F32 R128, R144.reuse, R166, R128 ;  /* 0x000000a69080723c */ /* 0x040fe20000001880 */
[----:B------:R-:W-:Y:S01]  /*c250*/  MUFU.EX2 R208, R22 ;  /* 0x0000001600d07308 */ /* 0x000fe20000000800 */
[----:B------:R-:W1:Y:S02]  /*c260*/  LDSM.16.MT88.4 R164, [R230+0x3000] ;  /* 0x00300000e6a4783b */ /* 0x000e640000004200 */
[----:B------:R-:W-:Y:S02]  /*c270*/  FMUL.FTZ R93, R2, R93 ;  /* 0x0000005d025d7220 */ /* 0x000fe40000410000 */
[C---:B------:R-:W-:Y:S02]  /*c280*/  FMUL.FTZ R94, R0.reuse, R94 ;  /* 0x0000005e005e7220 */ /* 0x040fe40000410000 */
[----:B------:R-:W-:Y:S01]  /*c290*/  FMUL.FTZ R95, R0, R95 ;  /* 0x0000005f005f7220 */ /* 0x000fe20000410000 */
[C---:B------:R-:W-:Y:S03]  /*c2a0*/  HMMA.16816.F32 R132, R144.reuse, R148, R132 ;  /* 0x000000949084723c */ /* 0x040fe60000001884 */
[C---:B------:R-:W-:Y:S02]  /*c2b0*/  FMUL.FTZ R96, R2.reuse, R96 ;  /* 0x0000006002607220 */ /* 0x040fe40000410000 */
[----:B------:R-:W-:Y:S02]  /*c2c0*/  FMUL.FTZ R97, R2, R97 ;  /* 0x0000006102617220 */ /* 0x000fe40000410000 */
[C---:B------:R-:W-:Y:S01]  /*c2d0*/  FMUL.FTZ R98, R0.reuse, R98 ;  /* 0x0000006200627220 */ /* 0x040fe20000410000 */
[C---:B------:R-:W-:Y:S01]  /*c2e0*/  HMMA.16816.F32 R136, R144.reuse, R150, R136 ;  /* 0x000000969088723c */ /* 0x040fe20000001888 */
[----:B------:R-:W3:Y:S03]  /*c2f0*/  LDSM.16.MT88.4 R148, [R224+0x6000] ;  /* 0x00600000e094783b */ /* 0x000ee60000004200 */
[----:B------:R-:W-:Y:S02]  /*c300*/  FMUL.FTZ R99, R0, R99 ;  /* 0x0000006300637220 */ /* 0x000fe40000410000 */
[--C-:B------:R-:W-:Y:S02]  /*c310*/  FFMA.FTZ R32, R32, c[0x0][0x2d0], -R212.reuse ;  /* 0x0000b40020207a23 */ /* 0x100fe400000108d4 */
[--C-:B------:R-:W-:Y:S01]  /*c320*/  FFMA.FTZ R33, R33, c[0x0][0x2d0], -R212.reuse ;  /* 0x0000b40021217a23 */ /* 0x100fe200000108d4 */
[C---:B--2---:R-:W-:Y:S03]  /*c330*/  HMMA.16816.F32 R52, R144.reuse, R152, R52 ;  /* 0x000000989034723c */ /* 0x044fe60000001834 */
[--C-:B------:R-:W-:Y:S02]  /*c340*/  FFMA.FTZ R35, R35, c[0x0][0x2d0], -R3.reuse ;  /* 0x0000b40023237a23 */ /* 0x100fe40000010803 */
        /* <DEDUP_REMOVED lines=11> */
[C---:B------:R-:W-:Y:S01]  /*c400*/  HMMA.16816.F32 R64, R144.reuse, R166, R64 ;  /* 0x000000a69040723c */ /* 0x040fe20000001840 */
[----:B------:R-:W1:Y:S03]  /*c410*/  LDSM.16.MT88.4 R164, [R227+0x6000] ;  /* 0x00600000e3a4783b */ /* 0x000e660000004200 */
[--C-:B------:R-:W-:Y:S02]  /*c420*/  FFMA.FTZ R38, R38, c[0x0][0x2d0], -R3.reuse ;  /* 0x0000b40026267a23 */ /* 0x100fe40000010803 */
[--C-:B------:R-:W-:Y:S01]  /*c430*/  FFMA.FTZ R39, R39, c[0x0][0x2d0], -R3.reuse ;  /* 0x0000b40027277a23 */ /* 0x100fe20000010803 */
[----:B------:R-:W-:Y:S01]  /*c440*/  MUFU.EX2 R42, R42 ;  /* 0x0000002a002a7308 */ /* 0x000fe20000000800 */
[C---:B---3--:R-:W-:Y:S04]  /*c450*/  HMMA.16816.F32 R68, R144.reuse, R148, R68 ;  /* 0x000000949044723c */ /* 0x048fe80000001844 */
[--C-:B------:R-:W-:Y:S02]  /*c460*/  FFMA.FTZ R44, R44, c[0x0][0x2d0], -R212.reuse ;  /* 0x0000b4002c2c7a23 */ /* 0x100fe400000108d4 */
[--C-:B------:R-:W-:Y:S02]  /*c470*/  FFMA.FTZ R45, R45, c[0x0][0x2d0], -R212.reuse ;  /* 0x0000b4002d2d7a23 */ /* 0x100fe400000108d4 */
[C---:B------:R-:W-:Y:S01]  /*c480*/  HMMA.16816.F32 R72, R144.reuse, R150, R72 ;  /* 0x000000969048723c */ /* 0x040fe20000001848 */
[----:B------:R-:W3:Y:S01]  /*c490*/  LDSM.16.MT88.4 R148, [R224+0x800] ;  /* 0x00080000e094783b */ /* 0x000ee20000004200 */
[----:B------:R-:W-:Y:S02]  /*c4a0*/  MUFU.EX2 R43, R43 ;  /* 0x0000002b002b7308 */ /* 0x000fe40000000800 */
[--C-:B------:R-:W-:Y:S02]  /*c4b0*/  FFMA.FTZ R48, R48, c[0x0][0x2d0], -R212.reuse ;  /* 0x0000b40030307a23 */ /* 0x100fe400000108d4 */
[----:B------:R-:W-:Y:S02]  /*c4c0*/  FFMA.FTZ R212, R49, c[0x0][0x2d0], -R212 ;  /* 0x0000b40031d47a23 */ /* 0x000fe400000108d4 */
[C---:B--2---:R-:W-:Y:S04]  /*c4d0*/  HMMA.16816.F32 R76, R144.reuse, R152, R76 ;  /* 0x00000098904c723c */ /* 0x044fe8000000184c */
[----:B------:R-:W-:Y:S04]  /*c4e0*/  MUFU.EX2 R212, R212 ;  /* 0x000000d400d47308 */ /* 0x000fe80000000800 */
[C---:B------:R-:W-:Y:S01]  /*c4f0*/  HMMA.16816.F32 R80, R144.reuse, R154, R80 ;  /* 0x0000009a9050723c */ /* 0x040fe20000001850 */
[----:B------:R-:W2:Y:S05]  /*c500*/  LDSM.16.MT88.4 R152, [R227+0x800] ;  /* 0x00080000e398783b */ /* 0x000eaa0000004200 */
[----:B------:R-:W-:Y:S02]  /*c510*/  MUFU.EX2 R44, R44 ;  /* 0x0000002c002c7308 */ /* 0x000fe40000000800 */
[C---:B-1----:R-:W-:Y:S07]  /*c520*/  HMMA.16816.F32 R84, R144.reuse, R164, R84 ;  /* 0x000000a49054723c */ /* 0x042fee0000001854 */
[----:B------:R-:W-:Y:S01]  /*c530*/  MOV R164, R219 ;  /* 0x000000db00a47202 */ /* 0x000fe20000000f00 */
[C---:B------:R-:W-:Y:S01]  /*c540*/  HMMA.16816.F32 R88, R144.reuse, R166, R88 ;  /* 0x000000a69058723c */ /* 0x040fe20000001858 */
[----:B------:R-:W1:Y:S03]  /*c550*/  MUFU.EX2 R166, R20 ;  /* 0x0000001400a67308 */ /* 0x000e660000000800 */
[----:B------:R-:W-:Y:S04]  /*c560*/  MOV R165, R223 ;  /* 0x000000df00a57202 */ /* 0x000fe80000000f00 */
[C---:B------:R-:W-:Y:S03]  /*c570*/  HMMA.16816.F32 R92, R144.reuse, R12, R92 ;  /* 0x0000000c905c723c */ /* 0x040fe6000000185c */
[----:B------:R-:W-:Y:S04]  /*c580*/  MUFU.EX2 R219, R21 ;  /* 0x0000001500db7308 */ /* 0x000fe80000000800 */
[----:B------:R-:W-:Y:S01]  /*c590*/  F2FP.PACK_AB R12, R142, R143 ;  /* 0x0000008f8e0c723e */ /* 0x000fe200000000ff */
[----:B------:R-:W-:Y:S01]  /*c5a0*/  HMMA.16816.F32 R96, R144, R14, R96 ;  /* 0x0000000e9060723c */ /* 0x000fe20000001860 */
[----:B------:R-:W4:Y:S03]  /*c5b0*/  LDSM.16.MT88.4 R144, [R230+0x800] ;  /* 0x00080000e690783b */ /* 0x000f260000004200 */
[----:B------:R-:W-:Y:S01]  /*c5c0*/  F2FP.PACK_AB R13, R211, R213 ;  /* 0x000000d5d30d723e */ /* 0x000fe200000000ff */
[----:B------:R1:W-:Y:S02]  /*c5d0*/  MUFU.EX2 R167, R23 ;  /* 0x0000001700a77308 */ /* 0x0003e40000000800 */
[-C--:B------:R-:W-:Y:S02]  /*c5e0*/  F2FP.PACK_AB R14, R220, R221.reuse ;  /* 0x000000dddc0e723e */ /* 0x080fe400000000ff */
[----:B------:R-:W-:Y:S06]  /*c5f0*/  F2FP.PACK_AB R15, R209, R210 ;  /* 0x000000d2d10f723e */ /* 0x000fec00000000ff */
[----:B------:R-:W-:Y:S01]  /*c600*/  MUFU.EX2 R223, R25 ;  /* 0x0000001900df7308 */ /* 0x000fe20000000800 */
[C---:B---3--:R-:W-:Y:S08]  /*c610*/  HMMA.16816.F32 R4, R12.reuse, R148, R4 ;  /* 0x000000940c04723c */ /* 0x048ff00000001804 */
[C---:B------:R-:W-:Y:S01]  /*c620*/  HMMA.16816.F32 R8, R12.reuse, R150, R8 ;  /* 0x000000960c08723c */ /* 0x040fe20000001808 */
[----:B------:R-:W3:Y:S01]  /*c630*/  LDSM.16.MT88.4 R148, [R224+0x3800] ;  /* 0x00380000e094783b */ /* 0x000ee20000004200 */
[----:B------:R-:W-:Y:S06]  /*c640*/  MUFU.EX2 R45, R45 ;  /* 0x0000002d002d7308 */ /* 0x000fec0000000800 */
[C---:B------:R-:W-:Y:S01]  /*c650*/  HMMA.16816.F32 R100, R12.reuse, R16, R100 ;  /* 0x000000100c64723c */ /* 0x040fe20000001864 */
[----:B-1----:R-:W-:Y:S03]  /*c660*/  LDSM.16.MT88.4 R20, [R228+0x1000] ;  /* 0x00100000e414783b */ /* 0x002fe60000004200 */
[----:B------:R-:W-:Y:S04]  /*c670*/  MUFU.EX2 R48, R48 ;  /* 0x0000003000307308 */ /* 0x000fe80000000800 */
        /* <DEDUP_REMOVED lines=20> */
[C---:B---3--:R-:W-:Y:S01]  /*c7c0*/  HMMA.16816.F32 R68, R12.reuse, R148, R68 ;  /* 0x000000940c44723c */ /* 0x048fe20000001844 */
[----:B------:R-:W3:Y:S06]  /*c7d0*/  MUFU.EX2 R148, R24 ;  /* 0x0000001800947308 */ /* 0x000eec0000000800 */
[----:B------:R-:W-:Y:S01]  /*c7e0*/  MOV R149, R221 ;  /* 0x000000dd00957202 */ /* 0x000fe20000000f00 */
[C---:B------:R-:W-:Y:S03]  /*c7f0*/  HMMA.16816.F32 R72, R12.reuse, R150, R72 ;  /* 0x000000960c48723c */ /* 0x040fe60000001848 */
[----:B------:R-:W-:Y:S04]  /*c800*/  MUFU.EX2 R221, R29 ;  /* 0x0000001d00dd7308 */ /* 0x000fe80000000800 */
[----:B------:R-:W-:Y:S01]  /*c810*/  MOV R151, R166 ;  /* 0x000000a600977202 */ /* 0x000fe20000000f00 */
[C---:B-1----:R-:W-:Y:S05]  /*c820*/  HMMA.16816.F32 R76, R12.reuse, R16, R76 ;  /* 0x000000100c4c723c */ /* 0x042fea000000184c */
[----:B------:R-:W-:Y:S03]  /*c830*/  MUFU.EX2 R166, R26 ;  /* 0x0000001a00a67308 */ /* 0x000fe60000000800 */
[C---:B------:R-:W-:Y:S01]  /*c840*/  HMMA.16816.F32 R80, R12.reuse, R18, R80 ;  /* 0x000000120c50723c */ /* 0x040fe20000001850 */
[----:B------:R-:W1:Y:S07]  /*c850*/  LDSM.16.MT88.4 R16, [R224+0x1000] ;  /* 0x00100000e010783b */ /* 0x000e6e0000004200 */
[C---:B--2---:R-:W-:Y:S07]  /*c860*/  HMMA.16816.F32 R84, R12.reuse, R152, R84 ;  /* 0x000000980c54723c */ /* 0x044fee0000001854 */
[----:B------:R-:W-:Y:S01]  /*c870*/  MOV R152, R165 ;  /* 0x000000a500987202 */ /* 0x000fe20000000f00 */
[C---:B------:R-:W-:Y:S01]  /*c880*/  HMMA.16816.F32 R88, R12.reuse, R154, R88 ;  /* 0x0000009a0c58723c */ /* 0x040fe20000001858 */
[----:B------:R2:W1:Y:S03]  /*c890*/  MUFU.EX2 R165, R27 ;  /* 0x0000001b00a57308 */ /* 0x0004660000000800 */
[----:B------:R-:W-:Y:S03]  /*c8a0*/  MOV R153, R164 ;  /* 0x000000a400997202 */ /* 0x000fe60000000f00 */
[----:B---3--:R-:W-:Y:S01]  /*c8b0*/  MOV R154, R148 ;  /* 0x00000094009a7202 */ /* 0x008fe20000000f00 */
[C---:B----4-:R-:W-:Y:S03]  /*c8c0*/  HMMA.16816.F32 R92, R12.reuse, R144, R92 ;  /* 0x000000900c5c723c */ /* 0x050fe6000000185c */
[----:B------:R-:W-:Y:S01]  /*c8d0*/  MUFU.EX2 R164, R30 ;  /* 0x0000001e00a47308 */ /* 0x000fe20000000800 */
[----:B------:R-:W-:Y:S02]  /*c8e0*/  MOV R155, R222 ;  /* 0x000000de009b7202 */ /* 0x000fe40000000f00 */
[----:B------:R-:W-:Y:S02]  /*c8f0*/  MOV R49, R154 ;  /* 0x0000009a00317202 */ /* 0x000fe40000000f00 */
[----:B------:R-:W-:Y:S01]  /*c900*/  HMMA.16816.F32 R96, R12, R146, R96 ;  /* 0x000000920c60723c */ /* 0x000fe20000001860 */
[----:B------:R-:W-:Y:S03]  /*c910*/  LDSM.16.MT88.4 R144, [R230+0x1000] ;  /* 0x00100000e690783b */ /* 0x000fe60000004200 */
[----:B------:R-:W-:Y:S01]  /*c920*/  MOV R148, R220 ;  /* 0x000000dc00947202 */ /* 0x000fe20000000f00 */
[----:B------:R-:W3:Y:S02]  /*c930*/  MUFU.EX2 R222, R28 ;  /* 0x0000001c00de7308 */ /* 0x000ee40000000800 */
[----:B------:R-:W-:Y:S02]  /*c940*/  F2FP.PACK_AB R14, R223, R154 ;  /* 0x0000009adf0e723e */ /* 0x000fe400000000ff */
[----:B--2---:R-:W2:Y:S03]  /*c950*/  LDSM.16.MT88.4 R24, [R227+0x1000] ;  /* 0x00100000e318783b */ /* 0x004ea60000004200 */
[----:B------:R-:W-:Y:S02]  /*c960*/  F2FP.PACK_AB R12, R219, R151 ;  /* 0x00000097db0c723e */ /* 0x000fe400000000ff */
[----:B------:R-:W-:Y:S01]  /*c970*/  F2FP.PACK_AB R13, R167, R208 ;  /* 0x000000d0a70d723e */ /* 0x000fe200000000ff */
[----:B------:R4:W-:Y:S01]  /*c980*/  MUFU.EX2 R220, R32 ;  /* 0x0000002000dc7308 */ /* 0x0009e20000000800 */
[----:B-1----:R-:W-:Y:S02]  /*c990*/  F2FP.PACK_AB R15, R165, R166 ;  /* 0x000000a6a50f723e */ /* 0x002fe400000000ff */
[----:B------:R-:W-:Y:S02]  /*c9a0*/  MOV R150, R148 ;  /* 0x0000009400967202 */ /* 0x000fe40000000f00 */
[----:B------:R-:W-:Y:S03]  /*c9b0*/  MOV R148, R142 ;  /* 0x0000008e00947202 */ /* 0x000fe60000000f00 */
[C---:B------:R-:W-:Y:S02]  /*c9c0*/  HMMA.16816.F32 R4, R12.reuse, R16, R4 ;  /* 0x000000100c04723c */ /* 0x040fe40000001804 */
[----:B------:R1:W-:Y:S06]  /*c9d0*/  MUFU.EX2 R142, R39 ;  /* 0x00000027008e7308 */ /* 0x0003ec0000000800 */
[C---:B------:R-:W-:Y:S01]  /*c9e0*/  HMMA.16816.F32 R8, R12.reuse, R18, R8 ;  /* 0x000000120c08723c */ /* 0x040fe20000001808 */
[----:B------:R-:W3:Y:S07]  /*c9f0*/  LDSM.16.MT88.4 R16, [R224+0x4000] ;  /* 0x00400000e010783b */ /* 0x000eee0000004200 */
[C---:B------:R-:W-:Y:S04]  /*ca00*/  HMMA.16816.F32 R100, R12.reuse, R20, R100 ;  /* 0x000000140c64723c */ /* 0x040fe80000001864 */
[----:B----4-:R-:W-:Y:S02]  /*ca10*/  MOV R32, R219 ;  /* 0x000000db00207202 */ /* 0x010fe40000000f00 */
[----:B------:R4:W-:Y:S02]  /*ca20*/  MUFU.EX2 R219, R33 ;  /* 0x0000002100db7308 */ /* 0x0009e40000000800 */
[C---:B------:R-:W-:Y:S01]  /*ca30*/  HMMA.16816.F32 R104, R12.reuse, R22, R104 ;  /* 0x000000160c68723c */ /* 0x040fe20000001868 */
[----:B------:R-:W3:Y:S03]  /*ca40*/  LDSM.16.MT88.4 R20, [R228+0x4000] ;  /* 0x00400000e414783b */ /* 0x000ee60000004200 */
[--C-:B-1----:R-:W-:Y:S04]  /*ca50*/  FFMA.FTZ R39, R47, c[0x0][0x2d0], -R3.reuse ;  /* 0x0000b4002f277a23 */ /* 0x102fe80000010803 */
[C---:B--2---:R-:W-:Y:S02]  /*ca60*/  HMMA.16816.F32 R108, R12.reuse, R24, R108 ;  /* 0x000000180c6c723c */ /* 0x044fe4000000186c */
[----:B------:R-:W-:Y:S06]  /*ca70*/  MUFU.EX2 R39, R39 ;  /* 0x0000002700277308 */ /* 0x000fec0000000800 */
[C---:B------:R-:W-:Y:S01]  /*ca80*/  HMMA.16816.F32 R112, R12.reuse, R26, R112 ;  /* 0x0000001a0c70723c */ /* 0x040fe20000001870 */
[----:B------:R-:W1:Y:S03]  /*ca90*/  LDSM.16.MT88.4 R24, [R227+0x4000] ;  /* 0x00400000e318783b */ /* 0x000e660000004200 */
[----:B----4-:R-:W-:Y:S04]  /*caa0*/  MOV R33, R151 ;  /* 0x0000009700217202 */ /* 0x010fe80000000f00 */
[C---:B------:R-:W-:Y:S04]  /*cab0*/  HMMA.16816.F32 R116, R12.reuse, R144, R116 ;  /* 0x000000900c74723c */ /* 0x040fe80000001874 */
[----:B------:R-:W-:Y:S02]  /*cac0*/  MOV R47, R33 ;  /* 0x00000021002f7202 */ /* 0x000fe40000000f00 */
[----:B------:R-:W-:Y:S02]  /*cad0*/  MOV R151, R149 ;  /* 0x0000009500977202 */ /* 0x000fe40000000f00 */
[C---:B------:R-:W-:Y:S01]  /*cae0*/  HMMA.16816.F32 R120, R12.reuse, R146, R120 ;  /* 0x000000920c78723c */ /* 0x040fe20000001878 */
[----:B------:R-:W2:Y:S03]  /*caf0*/  LDSM.16.MT88.4 R144, [R230+0x4000] ;  /* 0x00400000e690783b */ /* 0x000ea60000004200 */
[----:B------:R-:W-:Y:S02]  /*cb00*/  MOV R149, R143 ;  /* 0x0000008f00957202 */ /* 0x000fe40000000f00 */
[----:B------:R4:W-:Y:S02]  /*cb10*/  MUFU.EX2 R143, R38 ;  /* 0x00000026008f7308 */ /* 0x0009e40000000800 */
[C---:B---3--:R-:W-:Y:S08]  /*cb20*/  HMMA.16816.F32 R124, R12.reuse, R16, R124 ;  /* 0x000000100c7c723c */ /* 0x048ff0000000187c */
[C---:B------:R-:W-:Y:S01]  /*cb30*/  HMMA.16816.F32 R128, R12.reuse, R18, R128 ;  /* 0x000000120c80723c */ /* 0x040fe20000001880 */
[----:B------:R-:W3:Y:S07]  /*cb40*/  LDSM.16.MT88.4 R16, [R224+0x7000] ;  /* 0x00700000e010783b */ /* 0x000eee0000004200 */
[C---:B------:R-:W-:Y:S04]  /*cb50*/  HMMA.16816.F32 R132, R12.reuse, R20, R132 ;  /* 0x000000140c84723c */ /* 0x040fe80000001884 */
[--C-:B----4-:R-:W-:Y:S01]  /*cb60*/  FFMA.FTZ R38, R46, c[0x0][0x2d0], -R3.reuse ;  /* 0x0000b4002e267a23 */ /* 0x110fe20000010803 */
[----:B------:R-:W-:Y:S03]  /*cb70*/  MOV R46, R32 ;  /* 0x00000020002e7202 */ /* 0x000fe60000000f00 */
[C---:B------:R-:W-:Y:S01]  /*cb80*/  HMMA.16816.F32 R136, R12.reuse, R22, R136 ;  /* 0x000000160c88723c */ /* 0x040fe20000001888 */
[----:B------:R-:W4:Y:S01]  /*cb90*/  LDSM.16.MT88.4 R20, [R228+0x7000] ;  /* 0x00700000e414783b */ /* 0x000f220000004200 */
[----:B------:R-:W-:Y:S06]  /*cba0*/  MUFU.EX2 R38, R38 ;  /* 0x0000002600267308 */ /* 0x000fec0000000800 */
[C---:B-1----:R-:W-:Y:S08]  /*cbb0*/  HMMA.16816.F32 R52, R12.reuse, R24, R52 ;  /* 0x000000180c34723c */ /* 0x042ff00000001834 */
[C---:B------:R-:W-:Y:S01]  /*cbc0*/  HMMA.16816.F32 R56, R12.reuse, R26, R56 ;  /* 0x0000001a0c38723c */ /* 0x040fe20000001838 */
[----:B------:R-:W1:Y:S07]  /*cbd0*/  LDSM.16.MT88.4 R24, [R227+0x7000] ;  /* 0x00700000e318783b */ /* 0x000e6e0000004200 */
[C---:B--2---:R-:W-:Y:S01]  /*cbe0*/  HMMA.16816.F32 R60, R12.reuse, R144, R60 ;  /* 0x000000900c3c723c */ /* 0x044fe2000000183c */
[----:B------:R2:W-:Y:S07]  /*cbf0*/  MUFU.EX2 R145, R34 ;  /* 0x0000002200917308 */ /* 0x0005ee0000000800 */
[C---:B------:R-:W-:Y:S03]  /*cc00*/  HMMA.16816.F32 R64, R12.reuse, R146, R64 ;  /* 0x000000920c40723c */ /* 0x040fe60000001840 */
[----:B------:R1:W1:Y:S05]  /*cc10*/  MUFU.EX2 R146, R31 ;  /* 0x0000001f00927308 */ /* 0x00026a0000000800 */
[C---:B---3--:R-:W-:Y:S05]  /*cc20*/  HMMA.16816.F32 R68, R12.reuse, R16, R68 ;  /* 0x000000100c44723c */ /* 0x048fea0000001844 */
[----:B------:R3:W3:Y:S03]  /*cc30*/  MUFU.EX2 R144, R35 ;  /* 0x0000002300907308 */ /* 0x0006e60000000800 */
[C---:B------:R-:W-:Y:S01]  /*cc40*/  HMMA.16816.F32 R72, R12.reuse, R18, R72 ;  /* 0x000000120c48723c */ /* 0x040fe20000001848 */
[----:B--2---:R-:W2:Y:S04]  /*cc50*/  LDL.LU R34, [R1+0xc] ;  /* 0x00000c0001227983 */ /* 0x004ea80000300800 */
[----:B------:R-:W-:Y:S02]  /*cc60*/  LDSM.16.MT88.4 R16, [R224+0x1800] ;  /* 0x00180000e010783b */ /* 0x000fe40000004200 */
[----:B------:R3:W-:Y:S01]  /*cc70*/  MUFU.EX2 R147, R37 ;  /* 0x0000002500937308 */ /* 0x0007e20000000800 */
[C---:B----4-:R-:W-:Y:S05]  /*cc80*/  HMMA.16816.F32 R76, R12.reuse, R20, R76 ;  /* 0x000000140c4c723c */ /* 0x050fea000000184c */
[----:B-1----:R-:W1:Y:S03]  /*cc90*/  LDSM.16.MT88.4 R28, [R230+0x7000] ;  /* 0x00700000e61c783b */ /* 0x002e660000004200 */
[C---:B------:R-:W-:Y:S05]  /*cca0*/  HMMA.16816.F32 R80, R12.reuse, R22, R80 ;  /* 0x000000160c50723c */ /* 0x040fea0000001850 */
[----:B------:R-:W4:Y:S01]  /*ccb0*/  LDSM.16.MT88.4 R20, [R228+0x1800] ;  /* 0x00180000e414783b */ /* 0x000f220000004200 */
[----:B---3--:R-:W-:Y:S02]  /*ccc0*/  MOV R35, R214 ;  /* 0x000000d600237202 */ /* 0x008fe40000000f00 */
[C---:B------:R-:W-:Y:S01]  /*ccd0*/  HMMA.16816.F32 R84, R12.reuse, R24, R84 ;  /* 0x000000180c54723c */ /* 0x040fe20000001854 */
[----:B------:R-:W3:Y:S03]  /*cce0*/  MUFU.EX2 R214, R36 ;  /* 0x0000002400d67308 */ /* 0x000ee60000000800 */
[--C-:B------:R-:W-:Y:S04]  /*ccf0*/  FFMA.FTZ R37, R50, c[0x0][0x2d0], -R3.reuse ;  /* 0x0000b40032257a23 */ /* 0x100fe80000010803 */
[C---:B------:R-:W-:Y:S01]  /*cd00*/  HMMA.16816.F32 R88, R12.reuse, R26, R88 ;  /* 0x0000001a0c58723c */ /* 0x040fe20000001858 */
[----:B------:R-:W3:Y:S03]  /*cd10*/  LDSM.16.MT88.4 R24, [R227+0x1800] ;  /* 0x00180000e318783b */ /* 0x000ee60000004200 */
[----:B------:R-:W-:Y:S01]  /*cd20*/  MOV R50, R155 ;  /* 0x0000009b00327202 */ /* 0x000fe20000000f00 */
[----:B------:R-:W-:Y:S01]  /*cd30*/  FFMA.FTZ R3, R51, c[0x0][0x2d0], -R3 ;  /* 0x0000b40033037a23 */ /* 0x000fe20000010803 */
[----:B------:R-:W-:Y:S01]  /*cd40*/  MOV R51, R152 ;  /* 0x0000009800337202 */ /* 0x000fe20000000f00 */
[----:B------:R-:W-:Y:S10]  /*cd50*/  MUFU.EX2 R37, R37 ;  /* 0x0000002500257308 */ /* 0x000ff40000000800 */
[----:B------:R3:W2:Y:S01]  /*cd60*/  MUFU.EX2 R36, R3 ;  /* 0x0000000300247308 */ /* 0x0006a20000000800 */
[C---:B-1----:R-:W-:Y:S08]  /*cd70*/  HMMA.16816.F32 R92, R12.reuse, R28, R92 ;  /* 0x0000001c0c5c723c */ /* 0x042ff0000000185c */
[----:B------:R-:W-:Y:S01]  /*cd80*/  HMMA.16816.F32 R96, R12, R30, R96 ;  /* 0x0000001e0c60723c */ /* 0x000fe20000001860 */
[----:B------:R-:W1:Y:S06]  /*cd90*/  LDSM.16.MT88.4 R28, [R230+0x1800] ;  /* 0x00180000e61c783b */ /* 0x000e6c0000004200 */
[----:B------:R-:W-:Y:S02]  /*cda0*/  F2FP.PACK_AB R12, R221, R222 ;  /* 0x000000dedd0c723e */ /* 0x000fe400000000ff */
[----:B------:R-:W-:Y:S03]  /*cdb0*/  F2FP.PACK_AB R13, R146, R164 ;  /* 0x000000a4920d723e */ /* 0x000fe600000000ff */
[----:B------:R-:W-:Y:S02]  /*cdc0*/  F2FP.PACK_AB R14, R219, R220 ;  /* 0x000000dcdb0e723e */ /* 0x000fe400000000ff */
[----:B------:R-:W-:Y:S02]  /*cdd0*/  F2FP.PACK_AB R15, R144, R145 ;  /* 0x00000091900f723e */ /* 0x000fe400000000ff */
[----:B---3--:R-:W-:Y:S05]  /*cde0*/  MOV R3, R148 ;  /* 0x0000009400037202 */ /* 0x008fea0000000f00 */
[C---:B------:R-:W-:Y:S08]  /*cdf0*/  HMMA.16816.F32 R4, R12.reuse, R16, R4 ;  /* 0x000000100c04723c */ /* 0x040ff00000001804 */
[C---:B------:R-:W-:Y:S01]  /*ce00*/  HMMA.16816.F32 R8, R12.reuse, R18, R8 ;  /* 0x000000120c08723c */ /* 0x040fe20000001808 */
[----:B------:R-:W3:Y:S07]  /*ce10*/  LDSM.16.MT88.4 R16, [R224+0x4800] ;  /* 0x00480000e010783b */ /* 0x000eee0000004200 */
        /* <DEDUP_REMOVED lines=37> */
[C---:B---3--:R-:W-:Y:S08]  /*d070*/  HMMA.16816.F32 R4, R12.reuse, R16, R4 ;  /* 0x000000100c04723c */ /* 0x048ff00000001804 */
[C---:B------:R-:W-:Y:S01]  /*d080*/  HMMA.16816.F32 R8, R12.reuse, R18, R8 ;  /* 0x000000120c08723c */ /* 0x040fe20000001808 */
[----:B------:R-:W3:Y:S03]  /*d090*/  LDSM.16.MT88.4 R16, [R224+0x5000] ;  /* 0x00500000e010783b */ /* 0x000ee60000004200 */
[----:B--2---:R-:W-:Y:S04]  /*d0a0*/  FFMA.FTZ R2, R2, R34, R35 ;  /* 0x0000002202027223 */ /* 0x004fe80000010023 */
[C---:B----4-:R-:W-:Y:S01]  /*d0b0*/  HMMA.16816.F32 R100, R12.reuse, R20, R100 ;  /* 0x000000140c64723c */ /* 0x050fe20000001864 */
[----:B------:R-:W2:Y:S07]  /*d0c0*/  LDSM.16.MT88.4 R32, [R228+0x5000] ;  /* 0x00500000e420783b */ /* 0x000eae0000004200 */
[C---:B------:R-:W-:Y:S01]  /*d0d0*/  HMMA.16816.F32 R104, R12.reuse, R22, R104 ;  /* 0x000000160c68723c */ /* 0x040fe20000001868 */
[----:B------:R-:W4:Y:S07]  /*d0e0*/  LDSM.16.MT88.4 R20, [R227+0x5000] ;  /* 0x00500000e314783b */ /* 0x000f2e0000004200 */
[C---:B------:R-:W-:Y:S08]  /*d0f0*/  HMMA.16816.F32 R108, R12.reuse, R24, R108 ;  /* 0x000000180c6c723c */ /* 0x040ff0000000186c */
[C---:B------:R-:W-:Y:S01]  /*d100*/  HMMA.16816.F32 R112, R12.reuse, R26, R112 ;  /* 0x0000001a0c70723c */ /* 0x040fe20000001870 */
[----:B------:R-:W4:Y:S07]  /*d110*/  LDSM.16.MT88.4 R24, [R230+0x5000] ;  /* 0x00500000e618783b */ /* 0x000f2e0000004200 */
[C---:B-1----:R-:W-:Y:S08]  /*d120*/  HMMA.16816.F32 R116, R12.reuse, R28, R116 ;  /* 0x0000001c0c74723c */ /* 0x042ff00000001874 */
[C---:B------:R-:W-:Y:S01]  /*d130*/  HMMA.16816.F32 R120, R12.reuse, R30, R120 ;  /* 0x0000001e0c78723c */ /* 0x040fe20000001878 */
[----:B------:R-:W-:Y:S07]  /*d140*/  LDSM.16.MT88.4 R28, [R228+0x8000] ;  /* 0x00800000e41c783b */ /* 0x000fee0000004200 */
[C---:B---3--:R-:W-:Y:S08]  /*d150*/  HMMA.16816.F32 R124, R12.reuse, R16, R124 ;  /* 0x000000100c7c723c */ /* 0x048ff0000000187c */
[C---:B------:R-:W-:Y:S01]  /*d160*/  HMMA.16816.F32 R128, R12.reuse, R18, R128 ;  /* 0x000000120c80723c */ /* 0x040fe20000001880 */
[----:B------:R-:W1:Y:S07]  /*d170*/  LDSM.16.MT88.4 R16, [R224+0x8000] ;  /* 0x00800000e010783b */ /* 0x000e6e0000004200 */
[C---:B--2---:R-:W-:Y:S08]  /*d180*/  HMMA.16816.F32 R132, R12.reuse, R32, R132 ;  /* 0x000000200c84723c */ /* 0x044ff00000001884 */
[C---:B------:R-:W-:Y:S01]  /*d190*/  HMMA.16816.F32 R136, R12.reuse, R34, R136 ;  /* 0x000000220c88723c */ /* 0x040fe20000001888 */
[----:B------:R-:W2:Y:S07]  /*d1a0*/  LDSM.16.MT88.4 R32, [R227+0x8000] ;  /* 0x00800000e320783b */ /* 0x000eae0000004200 */
[C---:B----4-:R-:W-:Y:S08]  /*d1b0*/  HMMA.16816.F32 R52, R12.reuse, R20, R52 ;  /* 0x000000140c34723c */ /* 0x050ff00000001834 */
[C---:B------:R-:W-:Y:S01]  /*d1c0*/  HMMA.16816.F32 R56, R12.reuse, R22, R56 ;  /* 0x000000160c38723c */ /* 0x040fe20000001838 */
[----:B------:R-:W3:Y:S07]  /*d1d0*/  LDSM.16.MT88.4 R20, [R230+0x8000] ;  /* 0x00800000e614783b */ /* 0x000eee0000004200 */
[C---:B------:R-:W-:Y:S01]  /*d1e0*/  HMMA.16816.F32 R60, R12.reuse, R24, R60 ;  /* 0x000000180c3c723c */ /* 0x040fe2000000183c */
[----:B------:R-:W4:Y:S07]  /*d1f0*/  LDL.LU R25, [R1+0x10] ;  /* 0x0000100001197983 */ /* 0x000f2e0000300800 */
[C---:B------:R-:W-:Y:S08]  /*d200*/  HMMA.16816.F32 R64, R12.reuse, R26, R64 ;  /* 0x0000001a0c40723c */ /* 0x040ff00000001840 */
[C---:B-1----:R-:W-:Y:S08]  /*d210*/  HMMA.16816.F32 R68, R12.reuse, R16, R68 ;  /* 0x000000100c44723c */ /* 0x042ff00000001844 */
[C---:B------:R-:W-:Y:S01]  /*d220*/  HMMA.16816.F32 R72, R12.reuse, R18, R72 ;  /* 0x000000120c48723c */ /* 0x040fe20000001848 */
[----:B------:R-:W-:Y:S07]  /*d230*/  LDSM.16.MT88.4 R16, [R228+0x2800] ;  /* 0x00280000e410783b */ /* 0x000fee0000004200 */
[C---:B------:R-:W-:Y:S07]  /*d240*/  HMMA.16816.F32 R76, R12.reuse, R28, R76 ;  /* 0x0000001c0c4c723c */ /* 0x040fee000000184c */
[----:B------:R-:W-:Y:S01]  /*d250*/  MOV R29, R153 ;  /* 0x00000099001d7202 */ /* 0x000fe20000000f00 */
[C---:B------:R-:W-:Y:S01]  /*d260*/  HMMA.16816.F32 R80, R12.reuse, R30, R80 ;  /* 0x0000001e0c50723c */ /* 0x040fe20000001850 */
[----:B------:R-:W1:Y:S03]  /*d270*/  LDSM.16.MT88.4 R152, [R224+0x2800] ;  /* 0x00280000e098783b */ /* 0x000e660000004200 */
[----:B------:R-:W-:Y:S04]  /*d280*/  FADD.FTZ R2, R29, R2 ;  /* 0x000000021d027221 */ /* 0x000fe80000010000 */
[C---:B--2---:R-:W-:Y:S01]  /*d290*/  HMMA.16816.F32 R84, R12.reuse, R32, R84 ;  /* 0x000000200c54723c */ /* 0x044fe20000001854 */
[----:B------:R-:W-:Y:S03]  /*d2a0*/  LDSM.16.MT88.4 R28, [R227+0x5800] ;  /* 0x00580000e31c783b */ /* 0x000fe60000004200 */
[----:B------:R-:W-:Y:S01]  /*d2b0*/  FADD.FTZ R2, R51, R2 ;  /* 0x0000000233027221 */ /* 0x000fe20000010000 */
[----:B------:R-:W-:Y:S03]  /*d2c0*/  MOV R51, R151 ;  /* 0x0000009700337202 */ /* 0x000fe60000000f00 */
[C---:B------:R-:W-:Y:S01]  /*d2d0*/  HMMA.16816.F32 R88, R12.reuse, R34, R88 ;  /* 0x000000220c58723c */ /* 0x040fe20000001858 */
[----:B------:R-:W-:Y:S03]  /*d2e0*/  LDSM.16.MT88.4 R32, [R230+0x5800] ;  /* 0x00580000e620783b */ /* 0x000fe60000004200 */
[----:B------:R-:W-:Y:S01]  /*d2f0*/  FADD.FTZ R2, R50, R2 ;  /* 0x0000000232027221 */ /* 0x000fe20000010000 */
[----:B------:R-:W-:Y:S03]  /*d300*/  MOV R50, R150 ;  /* 0x0000009600327202 */ /* 0x000fe60000000f00 */
[C---:B---3--:R-:W-:Y:S08]  /*d310*/  HMMA.16816.F32 R92, R12.reuse, R20, R92 ;  /* 0x000000140c5c723c */ /* 0x048ff0000000185c */
[----:B------:R-:W-:Y:S01]  /*d320*/  HMMA.16816.F32 R96, R12, R22, R96 ;  /* 0x000000160c60723c */ /* 0x000fe20000001860 */
[----:B------:R-:W-:Y:S06]  /*d330*/  LDSM.16.MT88.4 R20, [R230+0x2800] ;  /* 0x00280000e614783b */ /* 0x000fec0000004200 */
[----:B------:R-:W-:Y:S02]  /*d340*/  F2FP.PACK_AB R12, R45, R44 ;  /* 0x0000002c2d0c723e */ /* 0x000fe400000000ff */
[----:B------:R-:W-:Y:S03]  /*d350*/  F2FP.PACK_AB R13, R39, R38 ;  /* 0x00000026270d723e */ /* 0x000fe600000000ff */
[----:B------:R-:W-:Y:S02]  /*d360*/  F2FP.PACK_AB R14, R212, R48 ;  /* 0x00000030d40e723e */ /* 0x000fe400000000ff */
[----:B------:R-:W-:Y:S01]  /*d370*/  F2FP.PACK_AB R15, R36, R37 ;  /* 0x00000025240f723e */ /* 0x000fe200000000ff */
[----:B----4-:R-:W-:Y:S01]  /*d380*/  FFMA.FTZ R0, R0, R25, R218 ;  /* 0x0000001900007223 */ /* 0x010fe200000100da */
[----:B------:R-:W-:Y:S01]  /*d390*/  MOV R218, R149 ;  /* 0x0000009500da7202 */ /* 0x000fe20000000f00 */
[----:B------:R-:W2:Y:S04]  /*d3a0*/  LDSM.16.MT88.4 R24, [R227+0x2800] ;  /* 0x00280000e318783b */ /* 0x000ea80000004200 */
[C---:B-1----:R-:W-:Y:S03]  /*d3b0*/  HMMA.16816.F32 R148, R12.reuse, R152, R4 ;  /* 0x000000980c94723c */ /* 0x042fe60000001804 */
[----:B------:R-:W-:Y:S02]  /*d3c0*/  FADD.FTZ R2, R218, R2 ;  /* 0x00000002da027221 */ /* 0x000fe40000010000 */
[----:B------:R-:W-:Y:S01]  /*d3d0*/  FADD.FTZ R0, R217, R0 ;  /* 0x00000000d9007221 */ /* 0x000fe20000010000 */
[----:B------:R-:W1:Y:S02]  /*d3e0*/  LDSM.16.MT88.4 R4, [R224+0x5800] ;  /* 0x00580000e004783b */ /* 0x000e640000004200 */
[C---:B------:R-:W-:Y:S04]  /*d3f0*/  HMMA.16816.F32 R152, R12.reuse, R154, R8 ;  /* 0x0000009a0c98723c */ /* 0x040fe80000001808 */
[----:B------:R-:W-:Y:S02]  /*d400*/  FADD.FTZ R2, R3, R2 ;  /* 0x0000000203027221 */ /* 0x000fe40000010000 */
[----:B------:R-:W-:Y:S01]  /*d410*/  FADD.FTZ R0, R216, R0 ;  /* 0x00000000d8007221 */ /* 0x000fe20000010000 */
[----:B------:R-:W3:Y:S01]  /*d420*/  LDSM.16.MT88.4 R8, [R228+0x5800] ;  /* 0x00580000e408783b */ /* 0x000ee20000004200 */
[C---:B------:R-:W-:Y:S04]  /*d430*/  HMMA.16816.F32 R100, R12.reuse, R16, R100 ;  /* 0x000000100c64723c */ /* 0x040fe80000001864 */
[----:B------:R-:W-:Y:S02]  /*d440*/  FADD.FTZ R2, R51, R2 ;  /* 0x0000000233027221 */ /* 0x000fe40000010000 */
[----:B------:R-:W-:Y:S02]  /*d450*/  FADD.FTZ R0, R215, R0 ;  /* 0x00000000d7007221 */ /* 0x000fe40000010000 */
[C---:B------:R-:W-:Y:S01]  /*d460*/  HMMA.16816.F32 R104, R12.reuse, R18, R104 ;  /* 0x000000120c68723c */ /* 0x040fe20000001868 */
[----:B------:R-:W4:Y:S03]  /*d470*/  LDSM.16.MT88.4 R16, [R224+0x8800] ;  /* 0x00880000e010783b */ /* 0x000f260000004200 */
[----:B------:R-:W-:Y:S02]  /*d480*/  FADD.FTZ R2, R50, R2 ;  /* 0x0000000232027221 */ /* 0x000fe40000010000 */
[----:B------:R-:W-:Y:S02]  /*d490*/  FADD.FTZ R0, R213, R0 ;  /* 0x00000000d5007221 */ /* 0x000fe40000010000 */
[----:B------:R-:W-:Y:S04]  /*d4a0*/  FADD.FTZ R2, R47, R2 ;  /* 0x000000022f027221 */ /* 0x000fe80000010000 */
[----:B------:R-:W-:Y:S02]  /*d4b0*/  FADD.FTZ R2, R46, R2 ;  /* 0x000000022e027221 */ /* 0x000fe40000010000 */
[----:B------:R-:W-:Y:S01]  /*d4c0*/  FADD.FTZ R0, R211, R0 ;  /* 0x00000000d3007221 */ /* 0x000fe20000010000 */
[C---:B--2---:R-:W-:Y:S03]  /*d4d0*/  HMMA.16816.F32 R108, R12.reuse, R24, R108 ;  /* 0x000000180c6c723c */ /* 0x044fe6000000186c */
        /* <DEDUP_REMOVED lines=20> */
[C---:B---3--:R-:W-:Y:S04]  /*d620*/  HMMA.16816.F32 R132, R12.reuse, R8, R132 ;  /* 0x000000080c84723c */ /* 0x048fe80000001884 */
        /* <DEDUP_REMOVED lines=9> */
[C---:B------:R-:W-:Y:S04]  /*d6c0*/  HMMA.16816.F32 R56, R12.reuse, R30, R56 ;  /* 0x0000001e0c38723c */ /* 0x040fe80000001838 */
[----:B------:R-:W-:Y:S04]  /*d6d0*/  FADD.FTZ R0, R144, R0 ;  /* 0x0000000090007221 */ /* 0x000fe80000010000 */
[C---:B------:R-:W-:Y:S04]  /*d6e0*/  HMMA.16816.F32 R60, R12.reuse, R32, R60 ;  /* 0x000000200c3c723c */ /* 0x040fe8000000183c */
[----:B------:R-:W-:Y:S01]  /*d6f0*/  FADD.FTZ R0, R143, R0 ;  /* 0x000000008f007221 */ /* 0x000fe20000010000 */
[----:B------:R-:W-:Y:S03]  /*d700*/  MOV R143, R140 ;  /* 0x0000008c008f7202 */ /* 0x000fe60000000f00 */
[C---:B------:R-:W-:Y:S04]  /*d710*/  HMMA.16816.F32 R64, R12.reuse, R34, R64 ;  /* 0x000000220c40723c */ /* 0x040fe80000001840 */
[----:B------:R-:W-:Y:S01]  /*d720*/  FADD.FTZ R0, R142, R0 ;  /* 0x000000008e007221 */ /* 0x000fe20000010000 */
[----:B------:R-:W-:Y:S03]  /*d730*/  MOV R142, R141 ;  /* 0x0000008d008e7202 */ /* 0x000fe60000000f00 */
[C---:B----4-:R-:W-:Y:S04]  /*d740*/  HMMA.16816.F32 R68, R12.reuse, R16, R68 ;  /* 0x000000100c44723c */ /* 0x050fe80000001844 */
[----:B------:R-:W-:Y:S04]  /*d750*/  FADD.FTZ R0, R42, R0 ;  /* 0x000000002a007221 */ /* 0x000fe80000010000 */
[C---:B------:R-:W-:Y:S04]  /*d760*/  HMMA.16816.F32 R72, R12.reuse, R18, R72 ;  /* 0x000000120c48723c */ /* 0x040fe80000001848 */
        /* <DEDUP_REMOVED lines=12> */
[----:B------:R1:W-:Y:S03]  /*d830*/  STL [R1+0xc], R2 ;  /* 0x00000c0201007387 */ /* 0x0003e60000100800 */
[----:B------:R-:W-:Y:S04]  /*d840*/  FADD.FTZ R0, R36, R0 ;  /* 0x0000000024007221 */ /* 0x000fe80000010000 */
[C---:B---3--:R-:W-:Y:S01]  /*d850*/  HMMA.16816.F32 R92, R12.reuse, R8, R92 ;  /* 0x000000080c5c723c */ /* 0x048fe2000000185c */
[----:B------:R1:W-:Y:S07]  /*d860*/  STL [R1+0x10], R0 ;  /* 0x0000100001007387 */ /* 0x0003ee0000100800 */
[----:B------:R-:W-:Y:S01]  /*d870*/  HMMA.16816.F32 R96, R12, R10, R96 ;  /* 0x0000000a0c60723c */ /* 0x000fe20000001860 */
[----:B------:R-:W-:-:S07]  /*d880*/  @P0 BRA `(.L_x_1731) ;  /* 0xffffc86000000947 */ /* 0x000fce000383ffff */
.L_x_1730:
[----:B------:R-:W-:Y:S07]  /*d890*/  @!UPT UIADD3 URZ, URZ, URZ, URZ ;  /* 0x0000003f3f3ff290 */ /* 0x000fee000fffe03f */
[----:B------:R-:W-:Y:S02]  /*d8a0*/  MOV R7, 0x1f ;  /* 0x0000001f00077802 */ /* 0x000fe40000000f00 */
[----:B------:R-:W-:Y:S01]  /*d8b0*/  MOV R6, 0xffffffff ;  /* 0xffffffff00067802 */ /* 0x000fe20000000f00 */
[----:B------:R-:W-:Y:S06]  /*d8c0*/  BRA.DIV ~URZ, `(.L_x_1732) ;  /* 0x000028227f007947 */ /* 0x000fec000b800000 */
[----:B-1----:R-:W2:Y:S04]  /*d8d0*/  LDL R0, [R1+0xc] ;  /* 0x00000c0001007983 */ /* 0x002ea80000100800 */
[----:B--2---:R1:W2:Y:S02]  /*d8e0*/  SHFL.BFLY PT, R4, R0, 0x2, 0x1f ;  /* 0x0c401f0000047f89 */ /* 0x0042a400000e0000 */
.L_x_1764:
        /* <DEDUP_REMOVED lines=9> */
.L_x_1765:
        /* <DEDUP_REMOVED lines=117> */
.L_x_1725:
        /* <DEDUP_REMOVED lines=19> */
.L_x_1735:
[----:B-1----:R-:W-:Y:S05]  /*e200*/  BSYNC B0 ;  /* 0x0000000000007941 */ /* 0x002fea0003800000 */
.L_x_1734:
        /* <DEDUP_REMOVED lines=120> */
[----:B------:R-:W-:Y:S05]  /*e990*/  CALL.REL.NOINC `($__internal_5_$__cuda_sm70_shflsync_idx_p) ;  /* 0x00001c9000007944 */ /* 0x000fea0003c00000 */
.L_x_1738:
        /* <DEDUP_REMOVED lines=119> */
.L_x_1740:
[----:B---34-:R-:W-:Y:S05]  /*f110*/  BSYNC B0 ;  /* 0x0000000000007941 */ /* 0x018fea0003800000 */
.L_x_1739:
        /* <DEDUP_REMOVED lines=18> */
.L_x_1742:
[----:B------:R-:W-:Y:S05]  /*f240*/  BSYNC B0 ;  /* 0x0000000000007941 */ /* 0x000fea0003800000 */
.L_x_1741:
        /* <DEDUP_REMOVED lines=18> */
.L_x_1744:
[----:B------:R-:W-:Y:S05]  /*f370*/  BSYNC B0 ;  /* 0x0000000000007941 */ /* 0x000fea0003800000 */
.L_x_1743:
        /* <DEDUP_REMOVED lines=19> */
.L_x_1737:
        /* <DEDUP_REMOVED lines=40> */
.L_x_1747:
[----:B------:R-:W-:Y:S05]  /*f730*/  BSYNC B0 ;  /* 0x0000000000007941 */ /* 0x000fea0003800000 */
.L_x_1746:
        /* <DEDUP_REMOVED lines=35> */
.L_x_1766:
[----:B------:R-:W-:Y:S05]  /*f970*/  BRA.DIV ~URZ, `(.L_x_1749) ;  /* 0x000009427f007947 */ /* 0x000fea000b800000 */
[----:B------:R3:W4:Y:S02]  /*f980*/  SHFL.IDX PT, R4, R3, RZ, 0x181f ;  /* 0x00181fff03047589 */ /* 0x00072400000e0000 */
.L_x_1767:
        /* <DEDUP_REMOVED lines=22> */
.L_x_1751:
[----:B------:R-:W-:Y:S05]  /*faf0*/  BSYNC B0 ;  /* 0x0000000000007941 */ /* 0x000fea0003800000 */
.L_x_1750:
[----:B------:R-:W-:Y:S05]  /*fb00*/  BRA.DIV ~URZ, `(.L_x_1752) ;  /* 0x000008127f007947 */ /* 0x000fea000b800000 */
[----:B--2---:R2:W1:Y:S04]  /*fb10*/  SHFL.IDX PT, R5, R2, 0x1, 0x181f ;  /* 0x00381f0002057f89 */ /* 0x00446800000e0000 */
[----:B----4-:R2:W4:Y:S02]  /*fb20*/  SHFL.IDX PT, R4, R3, 0x1, 0x181f ;  /* 0x00381f0003047f89 */ /* 0x01052400000e0000 */
.L_x_1768:
        /* <DEDUP_REMOVED lines=21> */
.L_x_1754:
[----:B------:R-:W-:Y:S05]  /*fc80*/  BSYNC B0 ;  /* 0x0000000000007941 */ /* 0x000fea0003800000 */
.L_x_1753:
[----:B------:R-:W-:Y:S05]  /*fc90*/  BRA.DIV ~URZ, `(.L_x_1755) ;  /* 0x000007427f007947 */ /* 0x000fea000b800000 */
[----:B-1----:R1:W2:Y:S02]  /*fca0*/  SHFL.IDX PT, R5, R2, 0x2, 0x181f ;  /* 0x00581f0002057f89 */ /* 0x0022a400000e0000 */
.L_x_1769:
[----:B------:R-:W-:Y:S05]  /*fcb0*/  BRA.DIV ~URZ, `(.L_x_1756) ;  /* 0x000007927f007947 */ /* 0x000fea000b800000 */
[----:B----4-:R4:W1:Y:S02]  /*fcc0*/  SHFL.IDX PT, R4, R3, 0x2, 0x181f ;  /* 0x00581f0003047f89 */ /* 0x01086400000e0000 */
.L_x_1770:
        /* <DEDUP_REMOVED lines=21> */
.L_x_1758:
[----:B------:R-:W-:Y:S05]  /*fe20*/  BSYNC B0 ;  /* 0x0000000000007941 */ /* 0x000fea0003800000 */
.L_x_1757:
[----:B------:R-:W-:Y:S05]  /*fe30*/  BRA.DIV ~URZ, `(.L_x_1759) ;  /* 0x000006727f007947 */ /* 0x000fea000b800000 */
[----:B-12---:R-:W1:Y:S04]  /*fe40*/  SHFL.IDX PT, R2, R2, 0x3, 0x181f ;  /* 0x00781f0002027f89 */ /* 0x006e6800000e0000 */
[----:B---34-:R-:W2:Y:S02]  /*fe50*/  SHFL.IDX PT, R3, R3, 0x3, 0x181f ;  /* 0x00781f0003037f89 */ /* 0x018ea400000e0000 */
.L_x_1771:
        /* <DEDUP_REMOVED lines=20> */
.L_x_1745:
[----:B------:R-:W-:Y:S05]  /*ffa0*/  BSYNC B1 ;  /* 0x0000000000017941 */ /* 0x000fea0003800000 */
.L_x_1736:
        /* <DEDUP_REMOVED lines=10> */
.L_x_1772:
[----:B------:R-:W-:Y:S01]  /*10050*/  WARPSYNC 0xffffffff ;  /* 0xffffffff00007948 */ /* 0x000fe20003800000 */
[----:B------:R-:W-:Y:S06]  /*10060*/  BAR.SYNC.DEFER_BLOCKING 0x4, 0x100 ;  /* 0x0104000000007b1d */ /* 0x000fec0000010000 */
[----:B---3--:R3:W-:Y:S04]  /*10070*/  STL [R1+0x60], R0 ;  /* 0x0000600001007387 */ /* 0x0087e80000100800 */
[----:B------:R3:W-:Y:S04]  /*10080*/  @!P6 STS [0x15100], R61 ;  /* 0x0151003dff00e388 */ /* 0x0007e80000000800 */
[----:B------:R-:W-:Y:S06]  /*10090*/  BAR.ARV 0x5, 0x100 ;  /* 0x0144000000007b1d */ /* 0x000fec0000002000 */
.L_x_1760:
[----:B---34-:R-:W3:Y:S02]  /*100a0*/  LDL R0, [R1+0x60] ;  /* 0x0000600001007983 */ /* 0x018ee40000100800 */
[----:B---3--:R-:W-:-:S13]  /*100b0*/  ISETP.GE.AND P0, PT, R0, c[0x0][0x538], PT ;  /* 0x00014e0000007a0c */ /* 0x008fda0003f06270 */
[----:B-12--5:R-:W-:Y:S01]  /*100c0*/  @P0 CALL.REL.NOINC `(.L_x_1762) ;  /* 0x0000001000000944 */ /* 0x026fe20003c00000 */
[----:B------:R-:W-:Y:S05]  /*100d0*/  BRA `(.L_x_1763) ;  /* 0xffff09a000007947 */ /* 0x000fea000383ffff */
.L_x_1762:
[----:B------:R-:W-:Y:S05]  /*100e0*/  EXIT ;  /* 0x000000000000794d */ /* 0x000fea0003800000 */
.L_x_1732:
[----:B-1----:R1:W5:Y:S01]  /*100f0*/  LDL R0, [R1+0xc] ;  /* 0x00000c0001007983 */ /* 0x0023620000100800 */
[----:B------:R-:W-:Y:S02]  /*10100*/  MOV R3, 0x2 ;  /* 0x0000000200037802 */ /* 0x000fe40000000f00 */
[----:B------:R-:W-:Y:S02]  /*10110*/  MOV R2, 0x10130 ;  /* 0x0001013000027802 */ /* 0x000fe40000000f00 */
[----:B-1---5:R-:W-:Y:S05]  /*10120*/  CALL.REL.NOINC `($__internal_4_$__cuda_sm70_shflsync_bfly_p) ;  /* 0x000004c000007944 */ /* 0x022fea0003c00000 */
[----:B------:R-:W-:Y:S01]  /*10130*/  MOV R4, R5 ;  /* 0x0000000500047202 */ /* 0x000fe20000000f00 */
[----:B------:R-:W-:Y:S05]  /*10140*/  BRA `(.L_x_1764) ;  /* 0xffffd7a000007947 */ /* 0x000fea000383ffff */
.L_x_1733:
[----:B------:R-:W-:Y:S01]  /*10150*/  IMAD.MOV.U32 R0, RZ, RZ, R4 ;  /* 0x000000ffff007224 */ /* 0x000fe200078e0004 */
[----:B------:R-:W-:Y:S02]  /*10160*/  MOV R3, 0x1 ;  /* 0x0000000100037802 */ /* 0x000fe40000000f00 */
[----:B------:R-:W-:Y:S02]  /*10170*/  MOV R2, 0x10190 ;  /* 0x0001019000027802 */ /* 0x000fe40000000f00 */
[----:B-----5:R-:W-:Y:S05]  /*10180*/  CALL.REL.NOINC `($__internal_4_$__cuda_sm70_shflsync_bfly_p) ;  /* 0x0000046000007944 */ /* 0x020fea0003c00000 */
[----:B------:R1:W5:Y:S01]  /*10190*/  LDL R0, [R1+0x10] ;  /* 0x0000100001007983 */ /* 0x0003620000100800 */
[----:B------:R-:W-:Y:S01]  /*101a0*/  FADD.FTZ R4, R4, R5 ;  /* 0x0000000504047221 */ /* 0x000fe20000010000 */
[----:B------:R-:W-:Y:S02]  /*101b0*/  MOV R3, 0x2 ;  /* 0x0000000200037802 */ /* 0x000fe40000000f00 */
[----:B------:R-:W-:-:S02]  /*101c0*/  MOV R2, 0x101e0 ;  /* 0x000101e000027802 */ /* 0x000fc40000000f00 */
[----:B-1---5:R-:W-:Y:S05]  /*101d0*/  CALL.REL.NOINC `($__internal_4_$__cuda_sm70_shflsync_bfly_p) ;  /* 0x0000041000007944 */ /* 0x022fea0003c00000 */
[----:B------:R-:W2:Y:S01]  /*101e0*/  LDL.LU R0, [R1+0x10] ;  /* 0x0000100001007983 */ /* 0x000ea20000300800 */
[----:B------:R-:W-:-:S02]  /*101f0*/  MOV R3, 0x1 ;  /* 0x0000000100037802 */ /* 0x000fc40000000f00 */
[----:B------:R-:W-:Y:S01]  /*10200*/  MOV R2, 0x10230 ;  /* 0x0001023000027802 */ /* 0x000fe20000000f00 */
[----:B--2---:R-:W-:Y:S02]  /*10210*/  FADD.FTZ R0, R0, R5 ;  /* 0x0000000500007221 */ /* 0x004fe40000010000 */
[----:B------:R-:W-:Y:S05]  /*10220*/  CALL.REL.NOINC `($__internal_4_$__cuda_sm70_shflsync_bfly_p) ;  /* 0x000003c000007944 */ /* 0x000fea0003c00000 */
[----:B------:R-:W-:Y:S01]  /*10230*/  MOV R3, R5 ;  /* 0x0000000500037202 */ /* 0x000fe20000000f00 */
[----:B------:R-:W-:Y:S05]  /*10240*/  BRA `(.L_x_1765) ;  /* 0xffffd73000007947 */ /* 0x000fea000383ffff */
.L_x_1748:
[----:B------:R-:W-:Y:S01]  /*10250*/  IMAD.MOV.U32 R7, RZ, RZ, R2 ;  /* 0x000000ffff077224 */ /* 0x000fe200078e0002 */
[----:B------:R-:W-:Y:S01]  /*10260*/  MOV R6, RZ ;  /* 0x000000ff00067202 */ /* 0x000fe20000000f00 */
[----:B------:R-:W-:Y:S01]  /*10270*/  IMAD.MOV.U32 R4, RZ, RZ, 0x181f ;  /* 0x0000181fff047424 */ /* 0x000fe200078e00ff */
[----:B------:R-:W-:Y:S02]  /*10280*/  MOV R8, 0x102a0 ;  /* 0x000102a000087802 */ /* 0x000fe40000000f00 */
[----:B------:R-:W-:Y:S05]  /*10290*/  CALL.REL.NOINC `($__internal_5_$__cuda_sm70_shflsync_idx_p) ;  /* 0x0000039000007944 */ /* 0x000fea0003c00000 */
[----:B------:R-:W-:Y:S01]  /*102a0*/  MOV R5, R4 ;  /* 0x0000000400057202 */ /* 0x000fe20000000f00 */
[----:B------:R-:W-:Y:S05]  /*102b0*/  BRA `(.L_x_1766) ;  /* 0xfffff6b000007947 */ /* 0x000fea000383ffff */
.L_x_1749:
[----:B------:R-:W-:Y:S01]  /*102c0*/  IMAD.MOV.U32 R7, RZ, RZ, R3 ;  /* 0x000000ffff077224 */ /* 0x000fe200078e0003 */
[----:B------:R-:W-:Y:S01]  /*102d0*/  MOV R6, RZ ;  /* 0x000000ff00067202 */ /* 0x000fe20000000f00 */
[----:B------:R-:W-:Y:S01]  /*102e0*/  IMAD.MOV.U32 R4, RZ, RZ, 0x181f ;  /* 0x0000181fff047424 */ /* 0x000fe200078e00ff */
[----:B------:R-:W-:Y:S02]  /*102f0*/  MOV R8, 0x10310 ;  /* 0x0001031000087802 */ /* 0x000fe40000000f00 */
[----:B-12---:R-:W-:Y:S05]  /*10300*/  CALL.REL.NOINC `($__internal_5_$__cuda_sm70_shflsync_idx_p) ;  /* 0x0000032000007944 */ /* 0x006fea0003c00000 */
[----:B------:R-:W-:Y:S05]  /*10310*/  BRA `(.L_x_1767) ;  /* 0xfffff67000007947 */ /* 0x000fea000383ffff */
.L_x_1752:
[----:B--2---:R-:W-:Y:S01]  /*10320*/  IMAD.MOV.U32 R7, RZ, RZ, R2 ;  /* 0x000000ffff077224 */ /* 0x004fe200078e0002 */
[----:B------:R-:W-:Y:S01]  /*10330*/  MOV R6, 0x1 ;  /* 0x0000000100067802 */ /* 0x000fe20000000f00 */
[----:B----4-:R-:W-:Y:S01]  /*10340*/  IMAD.MOV.U32 R4, RZ, RZ, 0x181f ;  /* 0x0000181fff047424 */ /* 0x010fe200078e00ff */
[----:B------:R-:W-:-:S02]  /*10350*/  MOV R8, 0x10370 ;  /* 0x0001037000087802 */ /* 0x000fc40000000f00 */
[----:B-1-3--:R-:W-:Y:S05]  /*10360*/  CALL.REL.NOINC `($__internal_5_$__cuda_sm70_shflsync_idx_p) ;  /* 0x000002c000007944 */ /* 0x00afea0003c00000 */
[----:B------:R-:W-:Y:S01]  /*10370*/  IMAD.MOV.U32 R5, RZ, RZ, R4 ;  /* 0x000000ffff057224 */ /* 0x000fe200078e0004 */
[----:B------:R-:W-:Y:S01]  /*10380*/  MOV R6, 0x1 ;  /* 0x0000000100067802 */ /* 0x000fe20000000f00 */
[----:B------:R-:W-:Y:S01]  /*10390*/  IMAD.MOV.U32 R7, RZ, RZ, R3 ;  /* 0x000000ffff077224 */ /* 0x000fe200078e0003 */
[----:B------:R-:W-:-:S02]  /*103a0*/  MOV R4, 0x181f ;  /* 0x0000181f00047802 */ /* 0x000fc40000000f00 */
[----:B------:R-:W-:Y:S02]  /*103b0*/  MOV R8, 0x103d0 ;  /* 0x000103d000087802 */ /* 0x000fe40000000f00 */
[----:B------:R-:W-:Y:S05]  /*103c0*/  CALL.REL.NOINC `($__internal_5_$__cuda_sm70_shflsync_idx_p) ;  /* 0x0000026000007944 */ /* 0x000fea0003c00000 */
[----:B------:R-:W-:Y:S05]  /*103d0*/  BRA `(.L_x_1768) ;  /* 0xfffff75000007947 */ /* 0x000fea000383ffff */
.L_x_1755:
[----:B-1----:R-:W-:Y:S01]  /*103e0*/  IMAD.MOV.U32 R7, RZ, RZ, R2 ;  /* 0x000000ffff077224 */ /* 0x002fe200078e0002 */
[----:B------:R-:W-:Y:S01]  /*103f0*/  MOV R6, 0x2 ;  /* 0x0000000200067802 */ /* 0x000fe20000000f00 */
[----:B----4-:R-:W-:Y:S01]  /*10400*/  IMAD.MOV.U32 R4, RZ, RZ, 0x181f ;  /* 0x0000181fff047424 */ /* 0x010fe200078e00ff */
[----:B------:R-:W-:Y:S02]  /*10410*/  MOV R8, 0x10430 ;  /* 0x0001043000087802 */ /* 0x000fe40000000f00 */
[----:B--23--:R-:W-:Y:S05]  /*10420*/  CALL.REL.NOINC `($__internal_5_$__cuda_sm70_shflsync_idx_p) ;  /* 0x0000020000007944 */ /* 0x00cfea0003c00000 */
[----:B------:R-:W-:Y:S01]  /*10430*/  MOV R5, R4 ;  /* 0x0000000400057202 */ /* 0x000fe20000000f00 */
[----:B------:R-:W-:Y:S05]  /*10440*/  BRA `(.L_x_1769) ;  /* 0xfffff86000007947 */ /* 0x000fea000383ffff */
.L_x_1756:
[----:B------:R-:W-:Y:S01]  /*10450*/  IMAD.MOV.U32 R7, RZ, RZ, R3 ;  /* 0x000000ffff077224 */ /* 0x000fe200078e0003 */
[----:B------:R-:W-:Y:S01]  /*10460*/  MOV R6, 0x2 ;  /* 0x0000000200067802 */ /* 0x000fe20000000f00 */
[----:B----4-:R-:W-:Y:S01]  /*10470*/  IMAD.MOV.U32 R4, RZ, RZ, 0x181f ;  /* 0x0000181fff047424 */ /* 0x010fe200078e00ff */
[----:B------:R-:W-:Y:S02]  /*10480*/  MOV R8, 0x104a0 ;  /* 0x000104a000087802 */ /* 0x000fe40000000f00 */
[----:B-123--:R-:W-:Y:S05]  /*10490*/  CALL.REL.NOINC `($__internal_5_$__cuda_sm70_shflsync_idx_p) ;  /* 0x0000019000007944 */ /* 0x00efea0003c00000 */
[----:B------:R-:W-:Y:S05]  /*104a0*/  BRA `(.L_x_1770) ;  /* 0xfffff82000007947 */ /* 0x000fea000383ffff */
.L_x_1759:
[----:B-1----:R-:W-:Y:S01]  /*104b0*/  IMAD.MOV.U32 R7, RZ, RZ, R2 ;  /* 0x000000ffff077224 */ /* 0x002fe200078e0002 */
[----:B------:R-:W-:Y:S01]  /*104c0*/  MOV R6, 0x3 ;  /* 0x0000000300067802 */ /* 0x000fe20000000f00 */
[----:B------:R-:W-:Y:S01]  /*104d0*/  IMAD.MOV.U32 R4, RZ, RZ, 0x181f ;  /* 0x0000181fff047424 */ /* 0x000fe200078e00ff */
[----:B------:R-:W-:-:S02]  /*104e0*/  MOV R8, 0x10500 ;  /* 0x0001050000087802 */ /* 0x000fc40000000f00 */
[----:B--234-:R-:W-:Y:S05]  /*104f0*/  CALL.REL.NOINC `($__internal_5_$__cuda_sm70_shflsync_idx_p) ;  /* 0x0000013000007944 */ /* 0x01cfea0003c00000 */
[----:B------:R-:W-:Y:S01]  /*10500*/  IMAD.MOV.U32 R2, RZ, RZ, R4 ;  /* 0x000000ffff027224 */ /* 0x000fe200078e0004 */
[----:B------:R-:W-:Y:S01]  /*10510*/  MOV R6, 0x3 ;  /* 0x0000000300067802 */ /* 0x000fe20000000f00 */
[----:B------:R-:W-:Y:S01]  /*10520*/  IMAD.MOV.U32 R7, RZ, RZ, R3 ;  /* 0x000000ffff077224 */ /* 0x000fe200078e0003 */
[----:B------:R-:W-:-:S02]  /*10530*/  MOV R4, 0x181f ;  /* 0x0000181f00047802 */ /* 0x000fc40000000f00 */
[----:B------:R-:W-:Y:S02]  /*10540*/  MOV R8, 0x10560 ;  /* 0x0001056000087802 */ /* 0x000fe40000000f00 */
[----:B------:R-:W-:Y:S05]  /*10550*/  CALL.REL.NOINC `($__internal_5_$__cuda_sm70_shflsync_idx_p) ;  /* 0x000000d000007944 */ /* 0x000fea0003c00000 */
[----:B------:R-:W-:Y:S01]  /*10560*/  MOV R3, R4 ;  /* 0x0000000400037202 */ /* 0x000fe20000000f00 */
[----:B------:R-:W-:Y:S05]  /*10570*/  BRA `(.L_x_1771) ;  /* 0xfffff8e000007947 */ /* 0x000fea000383ffff */
.L_x_1761:
[----:B-12---:R-:W-:Y:S01]  /*10580*/  IMAD.MOV.U32 R7, RZ, RZ, R61 ;  /* 0x000000ffff077224 */ /* 0x006fe200078e003d */
[----:B------:R-:W-:Y:S01]  /*10590*/  MOV R6, RZ ;  /* 0x000000ff00067202 */ /* 0x000fe20000000f00 */
[----:B------:R-:W-:Y:S01]  /*105a0*/  IMAD.MOV.U32 R4, RZ, RZ, 0x1f ;  /* 0x0000001fff047424 */ /* 0x000fe200078e00ff */
[----:B------:R-:W-:Y:S02]  /*105b0*/  MOV R8, 0x105d0 ;  /* 0x000105d000087802 */ /* 0x000fe40000000f00 */
[----:B---345:R-:W-:Y:S05]  /*105c0*/  CALL.REL.NOINC `($__internal_5_$__cuda_sm70_shflsync_idx_p) ;  /* 0x0000006000007944 */ /* 0x038fea0003c00000 */
[----:B------:R-:W-:Y:S01]  /*105d0*/  MOV R0, R4 ;  /* 0x0000000400007202 */ /* 0x000fe20000000f00 */
[----:B------:R-:W-:Y:S05]  /*105e0*/  BRA `(.L_x_1772) ;  /* 0xfffffa6000007947 */ /* 0x000fea000383ffff */
        .weak           $__internal_4_$__cuda_sm70_shflsync_bfly_p
        .type           $__internal_4_$__cuda_sm70_shflsync_bfly_p,@function
        .size           $__internal_4_$__cuda_sm70_shflsync_bfly_p,($__internal_5_$__cuda_sm70_shflsync_idx_p - $__internal_4_$__cuda_sm70_shflsync_bfly_p)
$__internal_4_$__cuda_sm70_shflsync_bfly_p:
[----:B------:R-:W-:Y:S04]  /*105f0*/  WARPSYNC R6 ;  /* 0x0000000600007348 */ /* 0x000fe80003800000 */
[----:B------:R1:W2:Y:S02]  /*10600*/  SHFL.BFLY PT, R5, R0, R3, R7 ;  /* 0x0c00000300057389 */ /* 0x0002a400000e0007 */
[----:B-1----:R-:W-:-:S04]  /*10610*/  MOV R3, 0x0 ;  /* 0x0000000000037802 */ /* 0x002fc80000000f00 */
[----:B--2---:R-:W-:Y:S05]  /*10620*/  RET.REL.NODEC R2 `(_ZN7cutlass13device_kernelIN5flash19enable_sm80_to_sm89INS1_16FlashAttnFwdSm80INS1_25CollectiveMainloopFwdSm80ILi8ELi1ELb1EN4cute5tupleIJNS5_1CILi128EEENS7_ILi96EEENS7_ILi192EEEEEELi192ENS_6half_tEfNS_4arch4Sm80ELb1ELb0ELb0ELb0ELb0ELb0ELb1ELb0EEENS1_21CollectiveEpilogueFwdINS6_IJS8_SA_S9_EEENS6_IJNS7_ILi1EEESI_SI_EEESC_SE_Li256ELb0ELb1ELb0ELb0EEENS1_30DynamicPersistentTileSchedulerILi256ELi256ELb0ELb1ELb0EEEEEEEEEvNT_6ParamsE) ;  /* 0xfffef9d002007950 */ /* 0x004fea0003c3ffff */
        .weak           $__internal_5_$__cuda_sm70_shflsync_idx_p
        .type           $__internal_5_$__cuda_sm70_shflsync_idx_p,@function
        .size           $__internal_5_$__cuda_sm70_shflsync_idx_p,(.L_x_2594 - $__internal_5_$__cuda_sm70_shflsync_idx_p)
$__internal_5_$__cuda_sm70_shflsync_idx_p:
[----:B------:R-:W-:Y:S04]  /*10630*/  WARPSYNC R63 ;  /* 0x0000003f00007348 */ /* 0x000fe80003800000 */
[----:B------:R1:W2:Y:S02]  /*10640*/  SHFL.IDX PT, R4, R7, R6, R4 ;  /* 0x0000000607047389 */ /* 0x0002a400000e0004 */
[----:B-1----:R-:W-:Y:S02]  /*10650*/  MOV R6, R8 ;  /* 0x0000000800067202 */ /* 0x002fe40000000f00 */
[----:B------:R-:W-:-:S04]  /*10660*/  MOV R7, 0x0 ;  /* 0x0000000000077802 */ /* 0x000fc80000000f00 */
[----:B--2---:R-:W-:Y:S05]  /*10670*/  RET.REL.NODEC R6 `(_ZN7cutlass13device_kernelIN5flash19enable_sm80_to_sm89INS1_16FlashAttnFwdSm80INS1_25CollectiveMainloopFwdSm80ILi8ELi1ELb1EN4cute5tupleIJNS5_1CILi128EEENS7_ILi96EEENS7_ILi192EEEEEELi192ENS_6half_tEfNS_4arch4Sm80ELb1ELb0ELb0ELb0ELb0ELb0ELb1ELb0EEENS1_21CollectiveEpilogueFwdINS6_IJS8_SA_S9_EEENS6_IJNS7_ILi1EEESI_SI_EEESC_SE_Li256ELb0ELb1ELb0ELb0EEENS1_30DynamicPersistentTileSchedulerILi256ELi256ELb0ELb1ELb0EEEEEEEEEvNT_6ParamsE) ;  /* 0xfffef98006007950 */ /* 0x004fea0003c3ffff */
.L_x_1773:
        /* <DEDUP_REMOVED lines=16> */
.L_x_2594:


//--------------------- .text._ZN7cutlass13device_kernelIN5flash19enable_sm80_to_sm89INS1_16FlashAttnFwdSm80INS1_25CollectiveMainloopFwdSm80ILi8ELi1ELb1EN4cute5tupleIJNS5_1CILi128EEENS7_ILi96EEENS7_ILi192EEEEEELi192ENS_6half_tEfNS_4arch4Sm80ELb1ELb0ELb0ELb1ELb0ELb0ELb1ELb0EEENS1_21CollectiveEpilogueFwdINS6_IJS8_SA_S9_EEENS6_IJNS7_ILi1EEESI_SI_EEESC_SE_Li256ELb1ELb1ELb0ELb0EEENS1_19SingleTileSchedulerILb1ELb0ELb1ELi128EEEEEEEEEvNT_6ParamsE --------------------------
	.section	.text._ZN7cutlass13device_kernelIN5flash19enable_sm80_to_sm89INS1_16FlashAttnFwdSm80INS1_25CollectiveMainloopFwdSm80ILi8ELi1ELb1EN4cute5tupleIJNS5_1CILi128EEENS7_ILi96EEENS7_ILi192EEEEEELi192ENS_6half_tEfNS_4arch4Sm80ELb1ELb0ELb0ELb1ELb0ELb0ELb1ELb0EEENS1_21CollectiveEpilogueFwdINS6_IJS8_SA_S9_EEENS6_IJNS7_ILi1EEESI_SI_EEESC_SE_Li256ELb1ELb1ELb0ELb0EEENS1_19SingleTileSchedulerILb1ELb0ELb1ELi128EEEEEEEEEvNT_6ParamsE,"ax",@progbits
	.sectioninfo	@"SHI_REGISTERS=255"
	.align	128
.text._ZN7cutlass13device_kernelIN5flash19enable_sm80_to_sm89INS1_16FlashAttnFwdSm80INS1_25CollectiveMainloopFwdSm80ILi8ELi1ELb1EN4cute5tupleIJNS5_1CILi128EEENS7_ILi96EEENS7_ILi192EEEEEELi192ENS_6half_tEfNS_4arch4Sm80ELb1ELb0ELb0ELb1ELb0ELb0ELb1ELb0EEENS1_21CollectiveEpilogueFwdINS6_IJS8_SA_S9_EEENS6_IJNS7_ILi1EEESI_SI_EEESC_SE_Li256ELb1ELb1ELb0ELb0EEENS1_19SingleTileSchedulerILb1ELb0ELb1ELi128EEEEEEEEEvNT_6ParamsE:
        .type           _ZN7cutlass13device_kernelIN5flash19enable_sm80_to_sm89INS1_16FlashAttnFwdSm80INS1_25CollectiveMainloopFwdSm80ILi8ELi1ELb1EN4cute5tupleIJNS5_1CILi128EEENS7_ILi96EEENS7_ILi192EEEEEELi192ENS_6half_tEfNS_4arch4Sm80ELb1ELb0ELb0ELb1ELb0ELb0ELb1ELb0EEENS1_21CollectiveEpilogueFwdINS6_IJS8_SA_S9_EEENS6_IJNS7_ILi1EEESI_SI_EEESC_SE_Li256ELb1ELb1ELb0ELb0EEENS1_19SingleTileSchedulerILb1ELb0ELb1ELi128EEEEEEEEEvNT_6ParamsE,@function
        .size           _ZN7cutlass13device_kernelIN5flash19enable_sm80_to_sm89INS1_16FlashAttnFwdSm80INS1_25CollectiveMainloopFwdSm80ILi8ELi1ELb1EN4cute5tupleIJNS5_1CILi128EEENS7_ILi96EEENS7_ILi192EEEEEELi192ENS_6half_tEfNS_4arch4Sm80ELb1ELb0ELb0ELb1ELb0ELb0ELb1ELb0EEENS1_21CollectiveEpilogueFwdINS6_IJS8_SA_S9_EEENS6_IJNS7_ILi1EEESI_SI_EEESC_SE_Li256ELb1ELb1ELb0ELb0EEENS1_19SingleTileSchedulerILb1ELb0ELb1ELi128EEEEEEEEEvNT_6ParamsE,(.L_x_2597 - _ZN7cutlass13device_kernelIN5flash19enable_sm80_to_sm89INS1_16FlashAttnFwdSm80INS1_25CollectiveMainloopFwdSm80ILi8ELi1ELb1EN4cute5tupleIJNS5_1CILi128EEENS7_ILi96EEENS7_ILi192EEEEEELi192ENS_6half_tEfNS_4arch4Sm80ELb1ELb0ELb0ELb1ELb0ELb0ELb1ELb0EEENS1_21CollectiveEpilogueFwdINS6_IJS8_SA_S9_EEENS6_IJNS7_ILi1EEESI_SI_EEESC_SE_Li256ELb1ELb1ELb0ELb0EEENS1_19SingleTileSchedulerILb1ELb0ELb1ELi128EEEEEEEEEvNT_6ParamsE)
        .other          _ZN7cutlass13device_kernelIN5flash19enable_sm80_to_sm89INS1_16FlashAttnFwdSm80INS1_25CollectiveMainloopFwdSm80ILi8ELi1ELb1EN4cute5tupleIJNS5_1CILi128EEENS7_ILi96EEENS7_ILi192EEEEEELi192ENS_6half_tEfNS_4arch4Sm80ELb1ELb0ELb0ELb1ELb0ELb0ELb1ELb0EEENS1_21CollectiveEpilogueFwdINS6_IJS8_SA_S9_EEENS6_IJNS7_ILi1EEESI_SI_EEESC_SE_Li256ELb1ELb1ELb0ELb0EEENS1_19SingleTileSchedulerILb1ELb0ELb1ELi128EEEEEEEEEvNT_6ParamsE,@"STO_CUDA_ENTRY STV_DEFAULT"
_ZN7cutlass13device_kernelIN5flash19enable_sm80_to_sm89INS1_16FlashAttnFwdSm80INS1_25CollectiveMainloopFwdSm80ILi8ELi1ELb1EN4cute5tupleIJNS5_1CILi128EEENS7_ILi96EEENS7_ILi192EEEEEELi192ENS_6half_tEfNS_4arch4Sm80ELb1ELb0ELb0ELb1ELb0ELb0ELb1ELb0EEENS1_21CollectiveEpilogueFwdINS6_IJS8_SA_S9_EEENS6_IJNS7_ILi1EEESI_SI_EEESC_SE_Li256ELb1ELb1ELb0ELb0EEENS1_19SingleTileSchedulerILb1ELb0ELb1ELi128EEEEEEEEEvNT_6ParamsE:
        /* <DEDUP_REMOVED lines=17> */
.L_x_1775:
        /* <DEDUP_REMOVED lines=8> */
.L_x_1777:
[----:B------:R-:W-:-:S04]  /*0190*/  MOV R0, c[0x0][0x54c] ;  /* 0x0001530000007a02 */ /* 0x000fc80000000f00 */
.L_x_1776:
[----:B------:R-:W-:Y:S01]  /*01a0*/  USHF.L.U32 UR21, UR21, 0x7, URZ ;  /* 0x0000000715157899 */ /* 0x000fe2000800063f */
[----:B-----5:R-:W-:-:S05]  /*01b0*/  IMAD R0, R0, c[0x0][0x548], RZ ;  /* 0x0001520000007a24 */ /* 0x020fca00078e02ff */
[----:B------:R-:W-:-:S04]  /*01c0*/  ISETP.LE.AND P0, PT, R0, UR21, PT ;  /* 0x0000001500007c0c */ /* 0x000fc8000bf03270 */
[----:B------:R-:W-:-:S05]  /*01d0*/  SEL R0, R5, 0xffffffff, !P0 ;  /* 0xffffffff05007807 */ /* 0x000fca0004000000 */
[----:B------:R2:W-:Y:S01]  /*01e0*/  STL [R1+0x50], R0 ;  /* 0x0000500001007387 */ /* 0x0005e20000100800 */
[----:B------:R-:W-:Y:S05]  /*01f0*/  BRA `(.L_x_1778) ;  /* 0x0000013000007947 */ /* 0x000fea0003800000 */
.L_x_1774:
[----:B------:R-:W-:-:S04]  /*0200*/  ISETP.NE.U32.AND P0, PT, RZ, c[0x0][0x568], PT ;  /* 0x00015a00ff007a0c */ /* 0x000fc80003f05070 */
[----:B------:R-:W-:-:S13]  /*0210*/  ISETP.NE.AND.EX P0, PT, RZ, c[0x0][0x56c], PT, P0 ;  /* 0x00015b00ff007a0c */ /* 0x000fda0003f05300 */
[----:B------:R-:W-:Y:S05]  /*0220*/  @!P0 BRA `(.L_x_1779) ;  /* 0x0000002000008947 */ /* 0x000fea0003800000 */
[----:B------:R1:W5:Y:S01]  /*0230*/  LDG.E R0, [R2.64] ;  /* 0x0000001202007981 */ /* 0x000362000c1e1900 */
[----:B------:R-:W-:Y:S05]  /*0240*/  BRA `(.L_x_1780) ;  /* 0x0000009000007947 */ /* 0x000fea0003800000 */
.L_x_1779:
        /* <DEDUP_REMOVED lines=8> */
.L_x_1781:
[----:B------:R-:W-:-:S04]  /*02d0*/  MOV R0, c[0x0][0x54c] ;  /* 0x0001530000007a02 */ /* 0x000fc80000000f00 */
.L_x_1780:
[----:B------:R-:W-:Y:S01]  /*02e0*/  USHF.L.U32 UR21, UR21, 0x7, URZ ;  /* 0x0000000715157899 */ /* 0x000fe2000800063f */
[----:B-----5:R-:W-:-:S05]  /*02f0*/  IMAD R0, R0, c[0x0][0x548], RZ ;  /* 0x0001520000007a24 */ /* 0x020fca00078e02ff */
[----:B------:R-:W-:-:S04]  /*0300*/  ISETP.LE.AND P0, PT, R0, UR21, PT ;  /* 0x0000001500007c0c */ /* 0x000fc8000bf03270 */
[----:B------:R-:W-:-:S05]  /*0310*/  SEL R0, R5, 0xffffffff, !P0 ;  /* 0xffffffff05007807 */ /* 0x000fca0004000000 */
[----:B------:R2:W-:Y:S04]  /*0320*/  STL [R1+0x50], R0 ;  /* 0x0000500001007387 */ /* 0x0005e80000100800 */
.L_x_1778:
        /* <DEDUP_REMOVED lines=32> */
.L_x_1782:
[----:B------:R-:W-:-:S04]  /*0530*/  ISETP.NE.U32.AND P0, PT, RZ, c[0x0][0x368], PT ;  /* 0x0000da00ff007a0c */ /* 0x000fc80003f05070 */
[----:B------:R-:W-:-:S13]  /*0540*/  ISETP.NE.AND.EX P0, PT, RZ, c[0x0][0x36c], PT, P0 ;  /* 0x0000db00ff007a0c */ /* 0x000fda0003f05300 */
[----:B------:R-:W-:Y:S05]  /*0550*/  @!P0 BRA `(.L_x_1783) ;  /* 0x0000004000008947 */ /* 0x000fea0003800000 */
[----:B------:R-:W-:-:S05]  /*0560*/  IMAD.WIDE R2, R39, R26, c[0x0][0x368] ;  /* 0x0000da0027027625 */ /* 0x000fca00078e021a */
[----:B------:R-:W2:Y:S02]  /*0570*/  LDG.E R0, [R2.64] ;  /* 0x0000001202007981 */ /* 0x000ea4000c1e1900 */
[----:B--2---:R1:W2:Y:S02]  /*0580*/  R2UR UR8, R0 ;  /* 0x00000000000873c2 */ /* 0x0042a400000e0000 */
[----:B-12---:R-:W-:Y:S05]  /*0590*/  BRA `(.L_x_1784) ;  /* 0x0000006000007947 */ /* 0x006fea0003800000 */
.L_x_1783:
[----:B------:R-:W-:Y:S05]  /*05a0*/  @!P6 BRA `(.L_x_1784) ;  /* 0x000000500000e947 */ /* 0x000fea0003800000 */
[----:B------:R1:W2:Y:S04]  /*05b0*/  LDG.E R0, [R2.64] ;  /* 0x0000001202007981 */ /* 0x0002a8000c1e1900 */
[----:B-1----:R-:W3:Y:S01]  /*05c0*/  LDG.E R2, [R2.64+0x4] ;  /* 0x0000041202027981 */ /* 0x002ee2000c1e1900 */
[----:B--2---:R-:W1:Y:S08]  /*05d0*/  R2UR UR8, R0 ;  /* 0x00000000000873c2 */ /* 0x004e7000000e0000 */
[----:B---3--:R-:W1:Y:S02]  /*05e0*/  R2UR UR4, R2 ;  /* 0x00000000020473c2 */ /* 0x008e6400000e0000 */
[----:B-1----:R-:W-:-:S06]  /*05f0*/  UIADD3 UR8, -UR8, UR4, URZ ;  /* 0x0000000408087290 */ /* 0x002fcc000fffe13f */
.L_x_1784:
        /* <DEDUP_REMOVED lines=603> */
[C---:B----4-:R-:W-:Y:S08]  /*2bb0*/  HMMA.16816.F32 R8, R204.reuse, R40, R92 ;  /* 0x00000028cc08723c */ /* 0x050ff0000000185c */
[----:B------:R-:W-:Y:S08]  /*2bc0*/  HMMA.16816.F32 R40, R204, R42, R80 ;  /* 0x0000002acc28723c */ /* 0x000ff00000001850 */
[----:B-1----:R-:W-:Y:S01]  /*2bd0*/  HMMA.16816.F32 R80, R208, R28, R56 ;  /* 0x0000001cd050723c */ /* 0x002fe20000001838 */
[----:B------:R-:W1:Y:S07]  /*2be0*/  LDSM.16.M88.4 R56, [R224+0x14900] ;  /* 0x01490000e038783b */ /* 0x000e6e0000000200 */
[----:B------:R-:W-:Y:S08]  /*2bf0*/  HMMA.16816.F32 R96, R204, R54, R68 ;  /* 0x00000036cc60723c */ /* 0x000ff00000001844 */
[C---:B--2---:R-:W-:Y:S01]  /*2c00*/  HMMA.16816.F32 R68, R208.reuse, R24, R16 ;  /* 0x00000018d044723c */ /* 0x044fe20000001810 */
[----:B------:R-:W2:Y:S07]  /*2c10*/  LDSM.16.M88.4 R16, [R231+0x7000] ;  /* 0x00700000e710783b */ /* 0x000eae0000000200 */
[C---:B------:R-:W-:Y:S08]  /*2c20*/  HMMA.16816.F32 R84, R208.reuse, R32, R64 ;  /* 0x00000020d054723c */ /* 0x040ff00000001840 */
[C---:B------:R-:W-:Y:S01]  /*2c30*/  HMMA.16816.F32 R92, R208.reuse, R34, R60 ;  /* 0x00000022d05c723c */ /* 0x040fe2000000183c */
[----:B------:R-:W4:Y:S07]  /*2c40*/  LDSM.16.M88.4 R60, [R231+0x6000] ;  /* 0x00600000e73c783b */ /* 0x000f2e0000000200 */
[C---:B------:R-:W-:Y:S01]  /*2c50*/  HMMA.16816.F32 R64, R208.reuse, R26, R12 ;  /* 0x0000001ad040723c */ /* 0x040fe2000000180c */
[----:B------:R-:W5:Y:S07]  /*2c60*/  LDSM.16.M88.4 R12, [R231+0x7800] ;  /* 0x00780000e70c783b */ /* 0x000f6e0000000200 */
        /* <DEDUP_REMOVED lines=8> */
[C---:B------:R-:W-:Y:S01]  /*2cf0*/  HMMA.16816.F32 R36, R208.reuse, R50, R76 ;  /* 0x00000032d024723c */ /* 0x040fe2000000184c */
[----:B------:R-:W3:Y:S04]  /*2d00*/  LDSM.16.M88.4 R48, [R230+0x12100] ;  /* 0x01210000e630783b */ /* 0x000ee80000000200 */
[----:B------:R-:W-:Y:S03]  /*2d10*/  LDSM.16.M88.4 R76, [R227+0x6800] ;  /* 0x00680000e34c783b */ /* 0x000fe60000000200 */
[C---:B-1----:R-:W-:Y:S08]  /*2d20*/  HMMA.16816.F32 R32, R208.reuse, R56, R88 ;  /* 0x00000038d020723c */ /* 0x042ff00000001858 */
[----:B------:R-:W-:Y:S08]  /*2d30*/  HMMA.16816.F32 R44, R208, R58, R96 ;  /* 0x0000003ad02c723c */ /* 0x000ff00000001860 */
[C---:B--2---:R-:W-:Y:S01]  /*2d40*/  HMMA.16816.F32 R120, R212.reuse, R16, R68 ;  /* 0x00000010d478723c */ /* 0x044fe20000001844 */
[----:B------:R-:W-:Y:S07]  /*2d50*/  LDSM.16.M88.4 R68, [R227+0x7000] ;  /* 0x00700000e344783b */ /* 0x000fee0000000200 */
[C---:B------:R-:W-:Y:S01]  /*2d60*/  HMMA.16816.F32 R116, R212.reuse, R18, R64 ;  /* 0x00000012d474723c */ /* 0x040fe20000001840 */
[----:B------:R-:W1:Y:S07]  /*2d70*/  LDSM.16.M88.4 R16, [R230+0x12900] ;  /* 0x01290000e610783b */ /* 0x000e6e0000000200 */
[C---:B----4-:R-:W-:Y:S01]  /*2d80*/  HMMA.16816.F32 R56, R212.reuse, R60, R84 ;  /* 0x0000003cd438723c */ /* 0x050fe20000001854 */
[----:B------:R-:W-:Y:S07]  /*2d90*/  LDSM.16.M88.4 R84, [R230+0x14900] ;  /* 0x01490000e654783b */ /* 0x000fee0000000200 */
[C---:B-----5:R-:W-:Y:S01]  /*2da0*/  HMMA.16816.F32 R108, R212.reuse, R14, R8 ;  /* 0x0000000ed46c723c */ /* 0x060fe20000001808 */
[----:B------:R-:W2:Y:S07]  /*2db0*/  LDSM.16.M88.4 R8, [R230+0x13900] ;  /* 0x01390000e608783b */ /* 0x000eae0000000200 */
[C---:B------:R-:W-:Y:S01]  /*2dc0*/  HMMA.16816.F32 R100, R212.reuse, R28, R24 ;  /* 0x0000001cd464723c */ /* 0x040fe20000001818 */
[----:B------:R-:W4:Y:S07]  /*2dd0*/  LDSM.16.M88.4 R24, [R230+0x14100] ;  /* 0x01410000e618783b */ /* 0x000f2e0000000200 */
[C---:B------:R-:W-:Y:S01]  /*2de0*/  HMMA.16816.F32 R112, R212.reuse, R12, R52 ;  /* 0x0000000cd470723c */ /* 0x040fe20000001834 */
[----:B------:R-:W5:Y:S04]  /*2df0*/  LDSM.16.M88.4 R12, [R230+0x13100] ;  /* 0x01310000e60c783b */ /* 0x000f680000000200 */
[----:B------:R-:W-:Y:S03]  /*2e00*/  LDSM.16.M88.4 R52, [R227+0x8000] ;  /* 0x00800000e334783b */ /* 0x000fe60000000200 */
[C---:B------:R-:W-:Y:S08]  /*2e10*/  HMMA.16816.F32 R60, R212.reuse, R62, R92 ;  /* 0x0000003ed43c723c */ /* 0x040ff0000000185c */
[C---:B------:R-:W-:Y:S01]  /*2e20*/  HMMA.16816.F32 R104, R212.reuse, R20, R80 ;  /* 0x00000014d468723c */ /* 0x040fe20000001850 */
[----:B------:R-:W-:Y:S07]  /*2e30*/  LDSM.16.M88.4 R80, [R227+0x6000] ;  /* 0x00600000e350783b */ /* 0x000fee0000000200 */
[C---:B------:R-:W-:Y:S08]  /*2e40*/  HMMA.16816.F32 R20, R212.reuse, R22, R72 ;  /* 0x00000016d414723c */ /* 0x040ff00000001848 */
[C---:B------:R-:W-:Y:S08]  /*2e50*/  HMMA.16816.F32 R96, R212.reuse, R30, R36 ;  /* 0x0000001ed460723c */ /* 0x040ff00000001824 */
[C---:B---3--:R-:W-:Y:S08]  /*2e60*/  HMMA.16816.F32 R92, R212.reuse, R40, R32 ;  /* 0x00000028d45c723c */ /* 0x048ff00000001820 */
[----:B------:R-:W-:Y:S08]  /*2e70*/  HMMA.16816.F32 R88, R212, R42, R44 ;  /* 0x0000002ad458723c */ /* 0x000ff0000000182c */
[C---:B------:R-:W-:Y:S01]  /*2e80*/  HMMA.16816.F32 R72, R216.reuse, R48, R56 ;  /* 0x00000030d848723c */ /* 0x040fe20000001838 */
[----:B------:R-:W3:Y:S07]  /*2e90*/  LDSM.16.M88.4 R56, [R227+0x7800] ;  /* 0x00780000e338783b */ /* 0x000eee0000000200 */
[----:B------:R-:W-:Y:S01]  /*2ea0*/  HMMA.16816.F32 R64, R216, R50, R60 ;  /* 0x00000032d840723c */ /* 0x000fe2000000183c */
[----:B------:R-:W3:Y:S01]  /*2eb0*/  LDSM.16.M88.4 R48, [R227+0x8800] ;  /* 0x00880000e330783b */ /* 0x000ee20000000200 */
[----:B------:R-:W-:-:S06]  /*2ec0*/  DEPBAR.LE SB0, 0x0 ;  /* 0x000080000000791a */ /* 0x000fcc0000000000 */
[C---:B-1----:R-:W-:Y:S08]  /*2ed0*/  HMMA.16816.F32 R60, R216.reuse, R16, R104 ;  /* 0x00000010d83c723c */ /* 0x042ff00000001868 */
[C---:B------:R-:W-:Y:S08]  /*2ee0*/  HMMA.16816.F32 R44, R216.reuse, R18, R20 ;  /* 0x00000012d82c723c */ /* 0x040ff00000001814 */
[C---:B--2---:R-:W-:Y:S08]  /*2ef0*/  HMMA.16816.F32 R28, R216.reuse, R10, R108 ;  /* 0x0000000ad81c723c */ /* 0x044ff0000000186c */
[C---:B----4-:R-:W-:Y:S08]  /*2f00*/  HMMA.16816.F32 R20, R216.reuse, R24, R100 ;  /* 0x00000018d814723c */ /* 0x050ff00000001864 */
[C---:B-----5:R-:W-:Y:S08]  /*2f10*/  HMMA.16816.F32 R40, R216.reuse, R12, R120 ;  /* 0x0000000cd828723c */ /* 0x060ff00000001878 */
[C---:B------:R-:W-:Y:S08]  /*2f20*/  HMMA.16816.F32 R36, R216.reuse, R14, R116 ;  /* 0x0000000ed824723c */ /* 0x040ff00000001874 */
[C---:B------:R-:W-:Y:S08]  /*2f30*/  HMMA.16816.F32 R16, R216.reuse, R26, R96 ;  /* 0x0000001ad810723c */ /* 0x040ff00000001860 */
[C---:B------:R-:W-:Y:S08]  /*2f40*/  HMMA.16816.F32 R32, R216.reuse, R8, R112 ;  /* 0x00000008d820723c */ /* 0x040ff00000001870 */
[C---:B------:R-:W-:Y:S08]  /*2f50*/  HMMA.16816.F32 R12, R216.reuse, R84, R92 ;  /* 0x00000054d80c723c */ /* 0x040ff0000000185c */
[----:B------:R-:W-:Y:S08]  /*2f60*/  HMMA.16816.F32 R8, R216, R86, R88 ;  /* 0x00000056d808723c */ /* 0x000ff00000001858 */
[C---:B------:R-:W-:Y:S08]  /*2f70*/  HMMA.16816.F32 R60, R220.reuse, R76, R60 ;  /* 0x0000004cdc3c723c */ /* 0x040ff0000000183c */
        /* <DEDUP_REMOVED lines=11> */
[----:B------:R-:W-:Y:S06]  /*3030*/  BAR.SYNC.DEFER_BLOCKING 0x0 ;  /* 0x0000000000007b1d */ /* 0x000fec0000010000 */
[----:B------:R-:W-:Y:S05]  /*3040*/  @!P0 BRA `(.L_x_1786) ;  /* 0x000001f000008947 */ /* 0x000fea0003800000 */
[----:B------:R-:W-:Y:S02]  /*3050*/  UIADD3 UR5, UR20, -0x2, URZ ;  /* 0xfffffffe14057890 */ /* 0x000fe4000fffe03f */
        /* <DEDUP_REMOVED lines=30> */
.L_x_1786:
[----:B------:R-:W-:Y:S01]  /*3240*/  LOP3.LUT R2, R126, 0xffffffe0, RZ, 0xc0, !PT ;  /* 0xffffffe07e027812 */ /* 0x000fe200078ec0ff */
[----:B------:R-:W-:Y:S01]  /*3250*/  UIADD3 UR22, UR8, UR22, URZ ;  /* 0x0000001608167290 */ /* 0x000fe2000fffe03f */
[----:B------:R-:W-:Y:S01]  /*3260*/  LEA.HI R5, R127, R129, RZ, 0x2 ;  /* 0x000000817f057211 */ /* 0x000fe200078f10ff */
[----:B------:R-:W-:Y:S01]  /*3270*/  IMAD.SHL.U32 R225, R4, 0x2, RZ ;  /* 0x0000000204e17824 */ /* 0x000fe200078e00ff */
[----:B-1----:R-:W-:Y:S01]  /*3280*/  SHF.R.S32.HI R7, RZ, 0x1f, R125 ;  /* 0x0000001fff077819 */ /* 0x002fe2000001147d */
[----:B------:R-:W-:Y:S01]  /*3290*/  IMAD.IADD R2, R129, 0x1, -R2 ;  /* 0x0000000181027824 */ /* 0x000fe200078e0a02 */
[----:B------:R-:W-:Y:S01]  /*32a0*/  LOP3.LUT R5, R5, 0xfffffffc, RZ, 0xc0, !PT ;  /* 0xfffffffc05057812 */ /* 0x000fe200078ec0ff */
[--C-:B------:R-:W-:Y:S01]  /*32b0*/  IMAD R229, R0, 0x2, R225.reuse ;  /* 0x0000000200e57824 */ /* 0x100fe200078e02e1 */
[----:B------:R-:W-:Y:S01]  /*32c0*/  LEA.HI R7, R7, R125, RZ, 0x3 ;  /* 0x0000007d07077211 */ /* 0x000fe200078f18ff */
[----:B------:R-:W-:Y:S01]  /*32d0*/  IMAD R226, R3, 0x2, R225 ;  /* 0x0000000203e27824 */ /* 0x000fe200078e02e1 */
[----:B------:R-:W-:Y:S01]  /*32e0*/  SHF.R.S32.HI R6, RZ, 0x1f, R2 ;  /* 0x0000001fff067819 */ /* 0x000fe20000011402 */
[----:B------:R-:W-:Y:S01]  /*32f0*/  IMAD.IADD R5, R129, 0x1, -R5 ;  /* 0x0000000181057824 */ /* 0x000fe200078e0a05 */
[----:B------:R-:W-:Y:S01]  /*3300*/  LOP3.LUT R7, R7, 0xffffff8, RZ, 0xc0, !PT ;  /* 0x0ffffff807077812 */ /* 0x000fe200078ec0ff */
[----:B------:R-:W-:Y:S01]  /*3310*/  LDSM.16.MT88.4 R84, [R229+0x3900] ;  /* 0x00390000e554783b */ /* 0x000fe20000004200 */
[----:B------:R-:W-:Y:S01]  /*3320*/  LEA.HI R6, R6, R2, RZ, 0x2 ;  /* 0x0000000206067211 */ /* 0x000fe200078f10ff */
[----:B------:R-:W-:Y:S01]  /*3330*/  ULDC.64 UR4, c[0x0][0x2c8] ;  /* 0x0000b20000047ab9 */ /* 0x000fe20000000a00 */
[----:B------:R-:W-:Y:S01]  /*3340*/  LEA.HI R8, R5, R5, RZ, 0x1 ;  /* 0x0000000505087211 */ /* 0x000fe200078f08ff */
[----:B------:R-:W-:Y:S01]  /*3350*/  IMAD.IADD R9, R125, 0x1, -R7 ;  /* 0x000000017d097824 */ /* 0x000fe200078e0a07 */
[----:B------:R-:W-:Y:S01]  /*3360*/  PLOP3.LUT P1, PT, PT, PT, UP1, 0x80, 0x0 ;  /* 0x000000000000781c */ /* 0x000fe20003f2f018 */
[----:B------:R-:W-:Y:S01]  /*3370*/  LDSM.16.MT88.4 R68, [R226+0x3900] ;  /* 0x00390000e244783b */ /* 0x000fe20000004200 */
[----:B------:R-:W-:Y:S01]  /*3380*/  LEA.HI.SX32 R7, R6, UR21, 0x1e ;  /* 0x0000001506077c11 */ /* 0x000fe2000f8ff2ff */
[----:B------:R-:W-:Y:S01]  /*3390*/  UIMAD.WIDE.U32 UR6, UR21, UR4, URZ ;  /* 0x00000004150672a5 */ /* 0x000fe2000f8e003f */
[----:B------:R-:W-:Y:S01]  /*33a0*/  LOP3.LUT R8, R8, 0x1ffffffe, RZ, 0xc0, !PT ;  /* 0x1ffffffe08087812 */ /* 0x000fe200078ec0ff */
[----:B------:R-:W-:Y:S01]  /*33b0*/  UIADD3 UR20, UR20, -0x2, URZ ;  /* 0xfffffffe14147890 */ /* 0x000fe2000fffe03f */
[----:B------:R-:W-:Y:S01]  /*33c0*/  LEA R7, R9, R7, 0x4 ;  /* 0x0000000709077211 */ /* 0x000fe200078e20ff */
[----:B------:R-:W-:Y:S01]  /*33d0*/  @UP1 USHF.R.U32.HI UR21, URZ, UR5, UR7 ;  /* 0x000000053f151299 */ /* 0x000fe20008011607 */
[----:B------:R-:W-:Y:S01]  /*33e0*/  PLOP3.LUT P0, PT, PT, PT, UP1, 0x80, 0x0 ;  /* 0x000000000000781c */ /* 0x000fe20003f0f018 */
[----:B------:R-:W-:Y:S01]  /*33f0*/  IMAD.IADD R5, R5, 0x1, -R8 ;  /* 0x0000000105057824 */ /* 0x000fe200078e0a08 */
[----:B------:R-:W-:Y:S01]  /*3400*/  LEA R228, R0, R226, 0x1 ;  /* 0x000000e200e47211 */ /* 0x000fe200078e08ff */
[----:B------:R-:W-:Y:S01]  /*3410*/  UIADD3 UR21, UR21, UR8, -UR12 ;  /* 0x0000000815157290 */ /* 0x000fe2000fffe80c */
[----:B------:R-:W0:Y:S01]  /*3420*/  LDGDEPBAR ;  /* 0x00000000000079af */ /* 0x000e220000000000 */
[----:B------:R-:W-:-:S02]  /*3430*/  IMAD R10, R5, 0x8, R7 ;  /* 0x00000008050a7824 */ /* 0x000fc400078e0207 */
[----:B------:R-:W-:Y:S01]  /*3440*/  UIMAD.WIDE UR4, UR21, 0x2aaaaaab, URZ ;  /* 0x2aaaaaab150478a5 */ /* 0x000fe2000f8e023f */
[----:B------:R-:W-:Y:S01]  /*3450*/  LDSM.16.MT88.4 R80, [R228+0x3900] ;  /* 0x00390000e450783b */ /* 0x000fe20000004200 */
[----:B------:R-:W-:Y:S02]  /*3460*/  @P1 IMAD.HI.U32 R7, R10, c[0x0][0x2c8], RZ ;  /* 0x0000b2000a071a27 */ /* 0x000fe400078e00ff */
[----:B------:R-:W-:Y:S01]  /*3470*/  USHF.R.U32.HI UR21, URZ, 0x1f, UR5 ;  /* 0x0000001f3f157899 */ /* 0x000fe20008011605 */
[----:B------:R-:W-:Y:S01]  /*3480*/  STL [R1+0x30], R10 ;  /* 0x0000300a01007387 */ /* 0x000fe20000100800 */
[----:B------:R-:W-:Y:S01]  /*3490*/  IMAD.MOV.U32 R5, RZ, RZ, R10 ;  /* 0x000000ffff057224 */ /* 0x000fe200078e000a */
[----:B------:R-:W-:Y:S01]  /*34a0*/  @P0 SHF.R.U32.HI R5, RZ, c[0x0][0x2cc], R7 ;  /* 0x0000b300ff050a19 */ /* 0x000fe20000011607 */
[----:B------:R-:W-:-:S04]  /*34b0*/  ULEA.HI.SX32 UR21, UR5, UR21, 0x1c ;  /* 0x0000001505157291 */ /* 0x000fc8000f8fe23f */
[----:B------:R-:W1:Y:S01]  /*34c0*/  SHFL.IDX PT, R8, R5, RZ, 0x1c1f ;  /* 0x001c1fff05087589 */ /* 0x000e6200000e0000 */
[----:B------:R-:W-:-:S03]  /*34d0*/  UISETP.LT.AND UP0, UPT, URZ, UR21, UPT ;  /* 0x000000153f00728c */ /* 0x000fc6000bf01270 */
[----:B------:R2:W3:Y:S01]  /*34e0*/  SHFL.IDX PT, R7, R5, 0x1, 0x1c1f ;  /* 0x003c1f0005077f89 */ /* 0x0004e200000e0000 */
[----:B------:R-:W-:-:S04]  /*34f0*/  USEL UR21, URZ, UR21, !UP0 ;  /* 0x000000153f157287 */ /* 0x000fc8000c000000 */
[----:B------:R-:W-:Y:S01]  /*3500*/  UISETP.GE.AND UP0, UPT, UR20, UR21, UPT ;  /* 0x000000151400728c */ /* 0x000fe2000bf06270 */
[----:B--2---:R-:W-:-:S04]  /*3510*/  LOP3.LUT R5, R6, 0x7ffffffc, RZ, 0xc0, !PT ;  /* 0x7ffffffc06057812 */ /* 0x004fc800078ec0ff */
[----:B------:R-:W-:Y:S01]  /*3520*/  IADD3 R5, R2, -R5, RZ ;  /* 0x8000000502057210 */ /* 0x000fe20007ffe0ff */
[----:B------:R-:W-:-:S04]  /*3530*/  IMAD.U32 R2, RZ, RZ, UR22 ;  /* 0x00000016ff027e24 */ /* 0x000fc8000f8e00ff */
[----:B------:R-:W-:-:S05]  /*3540*/  IMAD.SHL.U32 R9, R5, 0x2, RZ ;  /* 0x0000000205097824 */ /* 0x000fca00078e00ff */
[C---:B------:R-:W-:Y:S01]  /*3550*/  IADD3 R2, -R9.reuse, 0x1, R2 ;  /* 0x0000000109027810 */ /* 0x040fe20007ffe102 */
[----:B------:R2:W-:Y:S01]  /*3560*/  STL [R1+0x34], R9 ;  /* 0x0000340901007387 */ /* 0x0005e20000100800 */
[----:B------:R-:W-:Y:S02]  /*3570*/  IADD3 R6, -R9, UR22, RZ ;  /* 0x0000001609067c10 */ /* 0x000fe4000fffe1ff */
[----:B------:R-:W-:-:S05]  /*3580*/  IADD3 R2, R2, -UR12, RZ ;  /* 0x8000000c02027c10 */ /* 0x000fca000fffe0ff */
[C---:B-1----:R-:W-:Y:S01]  /*3590*/  IMAD.IADD R5, R2.reuse, 0x1, R8 ;  /* 0x0000000102057824 */ /* 0x042fe200078e0208 */
[----:B---3--:R-:W-:-:S04]  /*35a0*/  IADD3 R2, R2, R7, RZ ;  /* 0x0000000702027210 */ /* 0x008fc80007ffe0ff */
[C---:B------:R-:W-:Y:S02]  /*35b0*/  IMNMX R5, R6.reuse, R5, PT ;  /* 0x0000000506057217 */ /* 0x040fe40003800200 */
[----:B------:R-:W-:Y:S02]  /*35c0*/  IMNMX R2, R6, R2, PT ;  /* 0x0000000206027217 */ /* 0x000fe40003800200 */
[C---:B------:R-:W-:Y:S02]  /*35d0*/  ISETP.GT.AND P0, PT, R5.reuse, RZ, PT ;  /* 0x000000ff0500720c */ /* 0x040fe40003f04270 */
[C---:B------:R-:W-:Y:S02]  /*35e0*/  ISETP.GT.AND P6, PT, R5.reuse, 0x1, PT ;  /* 0x000000010500780c */ /* 0x040fe40003fc4270 */
[----:B------:R-:W-:Y:S02]  /*35f0*/  FSEL R8, R72, -INF , P0 ;  /* 0xff80000048087808 */ /* 0x000fe40000000000 */
[----:B------:R-:W-:-:S02]  /*3600*/  ISETP.GT.AND P0, PT, R5, 0x8, PT ;  /* 0x000000080500780c */ /* 0x000fc40003f04270 */
[----:B------:R-:W-:Y:S02]  /*3610*/  ISETP.GT.AND P5, PT, R2, RZ, PT ;  /* 0x000000ff0200720c */ /* 0x000fe40003fa4270 */
[----:B------:R-:W-:Y:S02]  /*3620*/  FSEL R10, R64, -INF , P0 ;  /* 0xff800000400a7808 */ /* 0x000fe40000000000 */
[----:B------:R-:W-:Y:S02]  /*3630*/  ISETP.GT.AND P0, PT, R2, 0x9, PT ;  /* 0x000000090200780c */ /* 0x000fe40003f04270 */
[----:B--2---:R-:W-:Y:S02]  /*3640*/  FSEL R9, R73, -INF , P6 ;  /* 0xff80000049097808 */ /* 0x004fe40003000000 */
[----:B------:R-:W-:Y:S02]  /*3650*/  FSEL R14, R74, -INF , P5 ;  /* 0xff8000004a0e7808 */ /* 0x000fe40002800000 */
[----:B------:R-:W-:-:S02]  /*3660*/  FSEL R21, R67, -INF , P0 ;  /* 0xff80000043157808 */ /* 0x000fc40000000000 */
[C---:B------:R-:W-:Y:S02]  /*3670*/  ISETP.GT.AND P5, PT, R5.reuse, 0x9, PT ;  /* 0x000000090500780c */ /* 0x040fe40003fa4270 */
[----:B------:R-:W-:Y:S02]  /*3680*/  ISETP.GT.AND P0, PT, R5, 0x11, PT ;  /* 0x000000110500780c */ /* 0x000fe40003f04270 */
[----:B------:R-:W-:Y:S02]  /*3690*/  FMNMX.FTZ R6, R8, R9, !PT ;  /* 0x0000000908067209 */ /* 0x000fe40007810000 */
[----:B------:R-:W-:Y:S02]  /*36a0*/  ISETP.GT.AND P1, PT, R2, 0x1, PT ;  /* 0x000000010200780c */ /* 0x000fe40003f24270 */
[----:B------:R-:W-:Y:S02]  /*36b0*/  FSEL R11, R65, -INF , P5 ;  /* 0xff800000410b7808 */ /* 0x000fe40002800000 */
[----:B------:R-:W-:-:S02]  /*36c0*/  FSEL R22, R61, -INF , P0 ;  /* 0xff8000003d167808 */ /* 0x000fc40000000000 */
[----:B------:R-:W-:Y:S02]  /*36d0*/  ISETP.GT.AND P5, PT, R5, 0x10, PT ;  /* 0x000000100500780c */ /* 0x000fe40003fa4270 */
[----:B------:R-:W-:Y:S02]  /*36e0*/  ISETP.GT.AND P0, PT, R2, 0x10, PT ;  /* 0x000000100200780c */ /* 0x000fe40003f04270 */
[----:B------:R-:W-:Y:S02]  /*36f0*/  FMNMX.FTZ R6, R10, R6, !PT ;  /* 0x000000060a067209 */ /* 0x000fe40007810000 */
[----:B------:R-:W-:Y:S02]  /*3700*/  FSEL R15, R75, -INF , P1 ;  /* 0xff8000004b0f7808 */ /* 0x000fe40000800000 */
[----:B------:R-:W-:Y:S01]  /*3710*/  ISETP.GT.AND P1, PT, R2, 0x8, PT ;  /* 0x000000080200780c */ /* 0x000fe20003f24270 */
[----:B------:R-:W-:Y:S01]  /*3720*/  LDSM.16.MT88.4 R72, [R228+0x6100] ;  /* 0x00610000e448783b */ /* 0x000fe20000004200 */
[----:B------:R-:W-:-:S02]  /*3730*/  FSEL R13, R60, -INF , P5 ;  /* 0xff8000003c0d7808 */ /* 0x000fc40002800000 */
[----:B------:R-:W-:Y:S02]  /*3740*/  FSEL R25, R62, -INF , P0 ;  /* 0xff8000003e197808 */ /* 0x000fe40000000000 */
[----:B------:R-:W-:Y:S02]  /*3750*/  FMNMX.FTZ R6, R11, R6, !PT ;  /* 0x000000060b067209 */ /* 0x000fe40007810000 */
[----:B------:R-:W-:Y:S02]  /*3760*/  ISETP.GT.AND P0, PT, R2, 0x19, PT ;  /* 0x000000190200780c */ /* 0x000fe40003f04270 */
[----:B------:R-:W-:Y:S02]  /*3770*/  FSEL R20, R66, -INF , P1 ;  /* 0xff80000042147808 */ /* 0x000fe40000800000 */
[----:B------:R-:W-:Y:S01]  /*3780*/  ISETP.GT.AND P1, PT, R5, 0x18, PT ;  /* 0x000000180500780c */ /* 0x000fe20003f24270 */
[----:B------:R-:W-:Y:S01]  /*3790*/  LDSM.16.MT88.4 R64, [R226+0x3100] ;  /* 0x00310000e240783b */ /* 0x000fe20000004200 */
[----:B------:R-:W-:-:S02]  /*37a0*/  FMNMX.FTZ R6, R13, R6, !PT ;  /* 0x000000060d067209 */ /* 0x000fc40007810000 */
[----:B------:R-:W-:Y:S02]  /*37b0*/  FSEL R56, R79, -INF , P0 ;  /* 0xff8000004f387808 */ /* 0x000fe40000000000 */
[C---:B------:R-:W-:Y:S02]  /*37c0*/  ISETP.GT.AND P0, PT, R5.reuse, 0x20, PT ;  /* 0x000000200500780c */ /* 0x040fe40003f04270 */
[----:B------:R-:W-:Y:S02]  /*37d0*/  ISETP.GT.AND P6, PT, R5, 0x19, PT ;  /* 0x000000190500780c */ /* 0x000fe40003fc4270 */
[----:B------:R-:W-:Y:S02]  /*37e0*/  FSEL R23, R76, -INF , P1 ;  /* 0xff8000004c177808 */ /* 0x000fe40000800000 */
[----:B------:R-:W-:Y:S02]  /*37f0*/  FMNMX.FTZ R6, R22, R6, !PT ;  /* 0x0000000616067209 */ /* 0x000fe40007810000 */
[----:B------:R-:W-:-:S02]  /*3800*/  FSEL R96, R40, -INF , P0 ;  /* 0xff80000028607808 */ /* 0x000fc40000000000 */
[C---:B------:R-:W-:Y:S02]  /*3810*/  ISETP.GT.AND P5, PT, R2.reuse, 0x11, PT ;  /* 0x000000110200780c */ /* 0x040fe40003fa4270 */
[----:B------:R-:W-:Y:S02]  /*3820*/  ISETP.GT.AND P0, PT, R2, 0x21, PT ;  /* 0x000000210200780c */ /* 0x000fe40003f04270 */
[----:B------:R-:W-:Y:S02]  /*3830*/  FSEL R24, R77, -INF , P6 ;  /* 0xff8000004d187808 */ /* 0x000fe40003000000 */
[----:B------:R-:W-:Y:S02]  /*3840*/  FMNMX.FTZ R6, R23, R6, !PT ;  /* 0x0000000617067209 */ /* 0x000fe40007810000 */
[----:B------:R-:W-:Y:S02]  /*3850*/  FSEL R26, R63, -INF , P5 ;  /* 0xff8000003f1a7808 */ /* 0x000fe40002800000 */
[----:B------:R-:W-:-:S02]  /*3860*/  FSEL R97, R43, -INF , P0 ;  /* 0xff8000002b617808 */ /* 0x000fc40000000000 */
[C---:B------:R-:W-:Y:S02]  /*3870*/  ISETP.GT.AND P5, PT, R5.reuse, 0x21, PT ;  /* 0x000000210500780c */ /* 0x040fe40003fa4270 */
[----:B------:R-:W-:Y:S02]  /*3880*/  ISETP.GT.AND P0, PT, R5, 0x28, PT ;  /* 0x000000280500780c */ /* 0x000fe40003f04270 */
[----:B------:R-:W-:Y:S02]  /*3890*/  FMNMX.FTZ R6, R24, R6, !PT ;  /* 0x0000000618067209 */ /* 0x000fe40007810000 */
[----:B------:R-:W-:Y:S02]  /*38a0*/  FMNMX.FTZ R7, R14, R15, !PT ;  /* 0x0000000f0e077209 */ /* 0x000fe40007810000 */
[----:B------:R-:W-:Y:S02]  /*38b0*/  FSEL R95, R41, -INF , P5 ;  /* 0xff800000295f7808 */ /* 0x000fe40002800000 */
[----:B------:R-:W-:-:S02]  /*38c0*/  FSEL R93, R36, -INF , P0 ;  /* 0xff800000245d7808 */ /* 0x000fc40000000000 */
[----:B------:R-:W-:Y:S02]  /*38d0*/  FMNMX.FTZ R6, R96, R6, !PT ;  /* 0x0000000660067209 */ /* 0x000fe40007810000 */
[----:B------:R-:W-:Y:S02]  /*38e0*/  ISETP.GT.AND P0, PT, R2, 0x29, PT ;  /* 0x000000290200780c */ /* 0x000fe40003f04270 */
[----:B------:R-:W-:Y:S02]  /*38f0*/  FMNMX.FTZ R7, R20, R7, !PT ;  /* 0x0000000714077209 */ /* 0x000fe40007810000 */
[----:B------:R-:W-:Y:S02]  /*3900*/  ISETP.GT.AND P1, PT, R2, 0x18, PT ;  /* 0x000000180200780c */ /* 0x000fe40003f24270 */
[----:B------:R-:W-:Y:S02]  /*3910*/  ISETP.GT.AND P5, PT, R5, 0x29, PT ;  /* 0x000000290500780c */ /* 0x000fe40003fa4270 */
[----:B------:R-:W-:-:S02]  /*3920*/  FMNMX.FTZ R6, R95, R6, !PT ;  /* 0x000000065f067209 */ /* 0x000fc40007810000 */
[----:B------:R-:W-:Y:S02]  /*3930*/  FSEL R99, R39, -INF , P0 ;  /* 0xff80000027637808 */ /* 0x000fe40000000000 */
[----:B------:R-:W-:Y:S02]  /*3940*/  FMNMX.FTZ R7, R21, R7, !PT ;  /* 0x0000000715077209 */ /* 0x000fe40007810000 */
[----:B------:R-:W-:Y:S02]  /*3950*/  ISETP.GT.AND P0, PT, R5, 0x30, PT ;  /* 0x000000300500780c */ /* 0x000fe40003f04270 */
[----:B------:R-:W-:Y:S02]  /*3960*/  FSEL R27, R78, -INF , P1 ;  /* 0xff8000004e1b7808 */ /* 0x000fe40000800000 */
[----:B------:R-:W-:Y:S01]  /*3970*/  FSEL R92, R37, -INF , P5 ;  /* 0xff800000255c7808 */ /* 0x000fe20002800000 */
[----:B------:R-:W-:Y:S01]  /*3980*/  LDSM.16.MT88.4 R76, [R228+0x900] ;  /* 0x00090000e44c783b */ /* 0x000fe20000004200 */
[----:B------:R-:W-:-:S02]  /*3990*/  FMNMX.FTZ R6, R93, R6, !PT ;  /* 0x000000065d067209 */ /* 0x000fc40007810000 */
[----:B------:R-:W-:Y:S02]  /*39a0*/  ISETP.GT.AND P1, PT, R2, 0x20, PT ;  /* 0x000000200200780c */ /* 0x000fe40003f24270 */
[----:B------:R-:W-:Y:S02]  /*39b0*/  FMNMX.FTZ R7, R25, R7, !PT ;  /* 0x0000000719077209 */ /* 0x000fe40007810000 */
[----:B------:R-:W-:Y:S02]  /*39c0*/  FSEL R168, R32, -INF , P0 ;  /* 0xff80000020a87808 */ /* 0x000fe40000000000 */
[----:B------:R-:W-:Y:S02]  /*39d0*/  ISETP.GT.AND P0, PT, R2, 0x31, PT ;  /* 0x000000310200780c */ /* 0x000fe40003f04270 */
[----:B------:R-:W-:Y:S02]  /*39e0*/  ISETP.GT.AND P5, PT, R5, 0x31, PT ;  /* 0x000000310500780c */ /* 0x000fe40003fa4270 */
[----:B------:R-:W-:-:S02]  /*39f0*/  FMNMX.FTZ R6, R92, R6, !PT ;  /* 0x000000065c067209 */ /* 0x000fc40007810000 */
[----:B------:R-:W-:Y:S02]  /*3a00*/  FSEL R98, R42, -INF , P1 ;  /* 0xff8000002a627808 */ /* 0x000fe40000800000 */
[----:B------:R-:W-:Y:S01]  /*3a10*/  FMNMX.FTZ R7, R26, R7, !PT ;  /* 0x000000071a077209 */ /* 0x000fe20007810000 */
[----:B------:R-:W-:Y:S01]  /*3a20*/  LDSM.16.MT88.4 R40, [R225+0x900] ;  /* 0x00090000e128783b */ /* 0x000fe20000004200 */
[----:B------:R-:W-:Y:S02]  /*3a30*/  ISETP.GT.AND P1, PT, R2, 0x28, PT ;  /* 0x000000280200780c */ /* 0x000fe40003f24270 */
[----:B------:R-:W-:Y:S02]  /*3a40*/  FSEL R167, R35, -INF , P0 ;  /* 0xff80000023a77808 */ /* 0x000fe40000000000 */
[----:B------:R-:W-:Y:S02]  /*3a50*/  FSEL R166, R33, -INF , P5 ;  /* 0xff80000021a67808 */ /* 0x000fe40002800000 */
[----:B------:R-:W-:-:S02]  /*3a60*/  ISETP.GT.AND P0, PT, R5, 0x38, PT ;  /* 0x000000380500780c */ /* 0x000fc40003f04270 */
[----:B------:R-:W-:Y:S02]  /*3a70*/  FMNMX.FTZ R6, R168, R6, !PT ;  /* 0x00000006a8067209 */ /* 0x000fe40007810000 */
[----:B------:R-:W-:Y:S02]  /*3a80*/  FMNMX.FTZ R7, R27, R7, !PT ;  /* 0x000000071b077209 */ /* 0x000fe40007810000 */
        /* <DEDUP_REMOVED lines=20> */
[----:B------:R-:W-:Y:S02]  /*3bd0*/  ISETP.GT.AND P1, PT, R5, 0x49, PT ;  /* 0x000000490500780c */ /* 0x000fe40003f24270 */
[----:B------:R-:W-:Y:S02]  /*3be0*/  FMNMX.FTZ R7, R94, R7, !PT ;  /* 0x000000075e077209 */ /* 0x000fe40007810000 */
[----:B------:R-:W-:Y:S02]  /*3bf0*/  FSEL R177, R52, -INF , P5 ;  /* 0xff80000034b17808 */ /* 0x000fe40002800000 */
[----:B------:R-:W-:-:S02]  /*3c00*/  FMNMX.FTZ R6, R178, R6, !PT ;  /* 0x00000006b2067209 */ /* 0x000fc40007810000 */
[----:B------:R-:W-:Y:S02]  /*3c10*/  FSEL R176, R53, -INF , P1 ;  /* 0xff80000035b07808 */ /* 0x000fe40000800000 */
[----:B------:R-:W-:Y:S02]  /*3c20*/  FMNMX.FTZ R7, R99, R7, !PT ;  /* 0x0000000763077209 */ /* 0x000fe40007810000 */
[----:B------:R-:W-:Y:S02]  /*3c30*/  ISETP.GT.AND P1, PT, R2, 0x38, PT ;  /* 0x000000380200780c */ /* 0x000fe40003f24270 */
[----:B------:R-:W-:Y:S02]  /*3c40*/  ISETP.GT.AND P0, PT, R5, 0x50, PT ;  /* 0x000000500500780c */ /* 0x000fe40003f04270 */
[----:B------:R-:W-:Y:S02]  /*3c50*/  FMNMX.FTZ R6, R177, R6, !PT ;  /* 0x00000006b1067209 */ /* 0x000fe40007810000 */
[----:B------:R-:W-:-:S02]  /*3c60*/  FMNMX.FTZ R7, R169, R7, !PT ;  /* 0x00000007a9077209 */ /* 0x000fc40007810000 */
[----:B------:R-:W-:Y:S02]  /*3c70*/  FSEL R142, R46, -INF , P1 ;  /* 0xff8000002e8e7808 */ /* 0x000fe40000800000 */
[C---:B------:R-:W-:Y:S02]  /*3c80*/  ISETP.GT.AND P6, PT, R5.reuse, 0x51, PT ;  /* 0x000000510500780c */ /* 0x040fe40003fc4270 */
[C---:B------:R-:W-:Y:S02]  /*3c90*/  ISETP.GT.AND P5, PT, R5.reuse, 0x58, PT ;  /* 0x000000580500780c */ /* 0x040fe40003fa4270 */
[----:B------:R-:W-:Y:S02]  /*3ca0*/  FSEL R250, R16, -INF , P0 ;  /* 0xff80000010fa7808 */ /* 0x000fe40000000000 */
[----:B------:R-:W-:Y:S02]  /*3cb0*/  ISETP.GT.AND P1, PT, R5, 0x59, PT ;  /* 0x000000590500780c */ /* 0x000fe40003f24270 */
[----:B------:R-:W-:-:S02]  /*3cc0*/  ISETP.GT.AND P0, PT, R2, 0x39, PT ;  /* 0x000000390200780c */ /* 0x000fc40003f04270 */
[----:B------:R-:W-:Y:S02]  /*3cd0*/  FMNMX.FTZ R5, R176, R6, !PT ;  /* 0x00000006b0057209 */ /* 0x000fe40007810000 */
[----:B------:R-:W-:Y:S02]  /*3ce0*/  FMNMX.FTZ R6, R167, R7, !PT ;  /* 0x00000007a7067209 */ /* 0x000fe40007810000 */
[----:B------:R-:W-:Y:S02]  /*3cf0*/  FSEL R143, R47, -INF , P0 ;  /* 0xff8000002f8f7808 */ /* 0x000fe40000000000 */
[----:B------:R-:W-:Y:S01]  /*3d00*/  FSEL R100, R17, -INF , P6 ;  /* 0xff80000011647808 */ /* 0x000fe20003000000 */
[----:B------:R-:W-:Y:S01]  /*3d10*/  LDSM.16.MT88.4 R44, [R229+0x100] ;  /* 0x00010000e52c783b */ /* 0x000fe20000004200 */
[----:B------:R-:W-:Y:S02]  /*3d20*/  FMNMX.FTZ R5, R250, R5, !PT ;  /* 0x00000005fa057209 */ /* 0x000fe40007810000 */
[----:B------:R-:W-:-:S02]  /*3d30*/  ISETP.GT.AND P0, PT, R2, 0x40, PT ;  /* 0x000000400200780c */ /* 0x000fc40003f04270 */
[----:B------:R-:W-:Y:S02]  /*3d40*/  FMNMX.FTZ R6, R142, R6, !PT ;  /* 0x000000068e067209 */ /* 0x000fe40007810000 */
[----:B------:R-:W-:Y:S02]  /*3d50*/  FSEL R251, R48, -INF , P5 ;  /* 0xff80000030fb7808 */ /* 0x000fe40002800000 */
[----:B------:R-:W-:Y:S02]  /*3d60*/  FMNMX.FTZ R141, R100, R5, !PT ;  /* 0x00000005648d7209 */ /* 0x000fe40007810000 */
[----:B------:R-:W-:Y:S02]  /*3d70*/  ISETP.GT.AND P5, PT, R2, 0x41, PT ;  /* 0x000000410200780c */ /* 0x000fe40003fa4270 */
[----:B------:R-:W-:Y:S02]  /*3d80*/  FSEL R174, R30, -INF , P0 ;  /* 0xff8000001eae7808 */ /* 0x000fe40000000000 */
[----:B------:R-:W-:-:S02]  /*3d90*/  FMNMX.FTZ R5, R143, R6, !PT ;  /* 0x000000068f057209 */ /* 0x000fc40007810000 */
[----:B------:R-:W-:Y:S02]  /*3da0*/  FSEL R89, R49, -INF , P1 ;  /* 0xff80000031597808 */ /* 0x000fe40000800000 */
[----:B------:R-:W-:Y:S02]  /*3db0*/  FSEL R173, R31, -INF , P5 ;  /* 0xff8000001fad7808 */ /* 0x000fe40002800000 */
[----:B------:R-:W-:Y:S02]  /*3dc0*/  ISETP.GT.AND P1, PT, R2, 0x48, PT ;  /* 0x000000480200780c */ /* 0x000fe40003f24270 */
[----:B------:R-:W-:Y:S02]  /*3dd0*/  FMNMX.FTZ R5, R174, R5, !PT ;  /* 0x00000005ae057209 */ /* 0x000fe40007810000 */
[----:B------:R-:W-:Y:S02]  /*3de0*/  ISETP.GT.AND P0, PT, R2, 0x49, PT ;  /* 0x000000490200780c */ /* 0x000fe40003f04270 */
[----:B------:R-:W-:-:S02]  /*3df0*/  FSEL R172, R54, -INF , P1 ;  /* 0xff80000036ac7808 */ /* 0x000fc40000800000 */
[----:B------:R-:W-:Y:S02]  /*3e00*/  FMNMX.FTZ R5, R173, R5, !PT ;  /* 0x00000005ad057209 */ /* 0x000fe40007810000 */
[----:B------:R-:W-:Y:S02]  /*3e10*/  FSEL R175, R55, -INF , P0 ;  /* 0xff80000037af7808 */ /* 0x000fe40000000000 */
[----:B------:R-:W-:Y:S01]  /*3e20*/  ISETP.GT.AND P1, PT, R2, 0x50, PT ;  /* 0x000000500200780c */ /* 0x000fe20003f24270 */
[----:B------:R-:W-:Y:S01]  /*3e30*/  LDSM.16.MT88.4 R52, [R228+0x100] ;  /* 0x00010000e434783b */ /* 0x000fe20000004200 */
        /* <DEDUP_REMOVED lines=10> */
[----:B------:R-:W-:Y:S01]  /*3ee0*/  ISETP.GT.AND P0, PT, R2, 0x59, PT ;  /* 0x000000590200780c */ /* 0x000fe20003f04270 */
[----:B------:R-:W-:Y:S01]  /*3ef0*/  LDSM.16.MT88.4 R16, [R225+0x100] ;  /* 0x00010000e110783b */ /* 0x000fe20000004200 */
[----:B------:R-:W-:Y:S02]  /*3f00*/  FSEL R170, R50, -INF , P1 ;  /* 0xff80000032aa7808 */ /* 0x000fe40000800000 */
[----:B------:R-:W-:Y:S02]  /*3f10*/  FMNMX.FTZ R2, R171, R5, !PT ;  /* 0x00000005ab027209 */ /* 0x000fe40007810000 */
[----:B------:R-:W-:Y:S02]  /*3f20*/  FSEL R252, R51, -INF , P0 ;  /* 0xff80000033fc7808 */ /* 0x000fe40000000000 */
[----:B------:R-:W-:-:S04]  /*3f30*/  FMNMX.FTZ R2, R170, R2, !PT ;  /* 0x00000002aa027209 */ /* 0x000fc80007810000 */
        /* <DEDUP_REMOVED lines=8> */
[----:B------:R-:W-:-:S05]  /*3fc0*/  FMUL.FTZ R12, R141, c[0x0][0x2d0] ;  /* 0x0000b4008d0c7a20 */ /* 0x000fca0000410000 */
[----:B------:R-:W-:-:S05]  /*3fd0*/  FSEL R12, R12, RZ, P0 ;  /* 0x000000ff0c0c7208 */ /* 0x000fca0000000000 */
[----:B------:R-:W-:-:S04]  /*3fe0*/  FFMA.FTZ R5, R8, c[0x0][0x2d0], -R12 ;  /* 0x0000b40008057a23 */ /* 0x000fc8000001080c */
[----:B------:R1:W-:Y:S01]  /*3ff0*/  MUFU.EX2 R90, R5 ;  /* 0x00000005005a7308 */ /* 0x0003e20000000800 */
[----:B--2---:R-:W-:-:S04]  /*4000*/  FMNMX.FTZ R140, R2, R140, !PT ;  /* 0x0000008c028c7209 */ /* 0x004fc80007810000 */
[C---:B------:R-:W-:Y:S01]  /*4010*/  FSETP.NEU.FTZ.AND P0, PT, R140.reuse, -INF , PT ;  /* 0xff8000008c00780b */ /* 0x040fe20003f1d000 */
[----:B------:R-:W-:-:S05]  /*4020*/  FMUL.FTZ R2, R140, c[0x0][0x2d0] ;  /* 0x0000b4008c027a20 */ /* 0x000fca0000410000 */
[----:B------:R-:W-:Y:S02]  /*4030*/  FSEL R2, R2, RZ, P0 ;  /* 0x000000ff02027208 */ /* 0x000fe40000000000 */
[----:B------:R-:W-:Y:S01]  /*4040*/  PLOP3.LUT P0, PT, PT, PT, UP0, 0x80, 0x0 ;  /* 0x000000000000781c */ /* 0x000fe20003f0f008 */
[----:B-1----:R-:W-:Y:S02]  /*4050*/  FFMA.FTZ R5, R9, c[0x0][0x2d0], -R12 ;  /* 0x0000b40009057a23 */ /* 0x002fe4000001080c */
[--C-:B------:R-:W-:Y:S02]  /*4060*/  FFMA.FTZ R4, R14, c[0x0][0x2d0], -R2.reuse ;  /* 0x0000b4000e047a23 */ /* 0x100fe40000010802 */
[----:B------:R1:W2:Y:S01]  /*4070*/  MUFU.EX2 R101, R5 ;  /* 0x0000000500657308 */ /* 0x0002a20000000800 */
[--C-:B------:R-:W-:Y:S02]  /*4080*/  FFMA.FTZ R3, R20, c[0x0][0x2d0], -R2.reuse ;  /* 0x0000b40014037a23 */ /* 0x100fe40000010802 */
[----:B------:R-:W-:-:S05]  /*4090*/  FFMA.FTZ R0, R26, c[0x0][0x2d0], -R2 ;  /* 0x0000b4001a007a23 */ /* 0x000fca0000010802 */
[----:B------:R3:W-:Y:S01]  /*40a0*/  MUFU.EX2 R105, R4 ;  /* 0x0000000400697308 */ /* 0x0007e20000000800 */
[----:B-1----:R-:W-:-:S07]  /*40b0*/  FFMA.FTZ R5, R10, c[0x0][0x2d0], -R12 ;  /* 0x0000b4000a057a23 */ /* 0x002fce000001080c */
[----:B------:R1:W-:Y:S01]  /*40c0*/  MUFU.EX2 R57, R0 ;  /* 0x0000000000397308 */ /* 0x0003e20000000800 */
[----:B--2---:R-:W-:Y:S01]  /*40d0*/  F2FP.PACK_AB R8, R101, R90 ;  /* 0x0000005a6508723e */ /* 0x004fe200000000ff */
[----:B---3--:R-:W-:-:S06]  /*40e0*/  FFMA.FTZ R4, R15, c[0x0][0x2d0], -R2 ;  /* 0x0000b4000f047a23 */ /* 0x008fcc0000010802 */
[----:B------:R2:W-:Y:S08]  /*40f0*/  MUFU.EX2 R181, R5 ;  /* 0x0000000500b57308 */ /* 0x0005f00000000800 */
[----:B------:R-:W3:Y:S01]  /*4100*/  MUFU.EX2 R14, R4 ;  /* 0x00000004000e7308 */ /* 0x000ee20000000800 */
[----:B-1----:R-:W-:Y:S02]  /*4110*/  FFMA.FTZ R0, R27, c[0x0][0x2d0], -R2 ;  /* 0x0000b4001b007a23 */ /* 0x002fe40000010802 */
[----:B--2---:R-:W-:-:S05]  /*4120*/  FFMA.FTZ R5, R11, c[0x0][0x2d0], -R12 ;  /* 0x0000b4000b057a23 */ /* 0x004fca000001080c */
[----:B------:R1:W-:Y:S01]  /*4130*/  MUFU.EX2 R15, R0 ;  /* 0x00000000000f7308 */ /* 0x0003e20000000800 */
[----:B---3--:R-:W-:-:S07]  /*4140*/  F2FP.PACK_AB R9, R14, R105 ;  /* 0x000000690e09723e */ /* 0x008fce00000000ff */
[----:B------:R2:W3:Y:S01]  /*4150*/  MUFU.EX2 R183, R5 ;  /* 0x0000000500b77308 */ /* 0x0004e20000000800 */
[----:B-1----:R-:W-:Y:S02]  /*4160*/  FFMA.FTZ R0, R56, c[0x0][0x2d0], -R2 ;  /* 0x0000b40038007a23 */ /* 0x002fe40000010802 */
[----:B--2---:R-:W-:Y:S01]  /*4170*/  FFMA.FTZ R5, R13, c[0x0][0x2d0], -R12 ;  /* 0x0000b4000d057a23 */ /* 0x004fe2000001080c */
[----:B---3--:R-:W-:-:S04]  /*4180*/  F2FP.PACK_AB R10, R183, R181 ;  /* 0x000000b5b70a723e */ /* 0x008fc800000000ff */
[----:B------:R1:W-:Y:S08]  /*4190*/  MUFU.EX2 R13, R3 ;  /* 0x00000003000d7308 */ /* 0x0003f00000000800 */
[----:B------:R2:W-:Y:S01]  /*41a0*/  MUFU.EX2 R102, R5 ;  /* 0x0000000500667308 */ /* 0x0005e20000000800 */
[----:B-1----:R-:W-:-:S07]  /*41b0*/  FFMA.FTZ R3, R21, c[0x0][0x2d0], -R2 ;  /* 0x0000b40015037a23 */ /* 0x002fce0000010802 */
[----:B------:R1:W3:Y:S01]  /*41c0*/  MUFU.EX2 R180, R3 ;  /* 0x0000000300b47308 */ /* 0x0002e20000000800 */
[----:B--2---:R-:W2:Y:S01]  /*41d0*/  LDSM.16.MT88.4 R4, [R226+0x100] ;  /* 0x00010000e204783b */ /* 0x004ea20000004200 */
[----:B-1----:R-:W-:Y:S01]  /*41e0*/  FFMA.FTZ R3, R22, c[0x0][0x2d0], -R12 ;  /* 0x0000b40016037a23 */ /* 0x002fe2000001080c */
[----:B---3--:R-:W-:-:S05]  /*41f0*/  F2FP.PACK_AB R11, R180, R13 ;  /* 0x0000000db40b723e */ /* 0x008fca00000000ff */
[----:B------:R1:W3:Y:S02]  /*4200*/  MUFU.EX2 R103, R3 ;  /* 0x0000000300677308 */ /* 0x0002e40000000800 */
[C---:B------:R-:W-:Y:S08]  /*4210*/  HMMA.16816.F32 R60, R8.reuse, R16, RZ ;  /* 0x00000010083c723c */ /* 0x040ff000000018ff */
[----:B------:R-:W-:Y:S01]  /*4220*/  HMMA.16816.F32 R48, R8, R18, RZ ;  /* 0x000000120830723c */ /* 0x000fe200000018ff */
[----:B-1----:R-:W-:-:S04]  /*4230*/  FFMA.FTZ R3, R23, c[0x0][0x2d0], -R12 ;  /* 0x0000b40017037a23 */ /* 0x002fc8000001080c */
[----:B------:R1:W-:Y:S03]  /*4240*/  MUFU.EX2 R104, R3 ;  /* 0x0000000300687308 */ /* 0x0003e60000000800 */
[C---:B------:R-:W-:Y:S08]  /*4250*/  HMMA.16816.F32 R20, R8.reuse, R44, RZ ;  /* 0x0000002c0814723c */ /* 0x040ff000000018ff */
[----:B------:R-:W-:Y:S01]  /*4260*/  HMMA.16816.F32 R16, R8, R46, RZ ;  /* 0x0000002e0810723c */ /* 0x000fe200000018ff */
[----:B------:R-:W-:Y:S01]  /*4270*/  LDSM.16.MT88.4 R44, [R228+0x3100] ;  /* 0x00310000e42c783b */ /* 0x000fe20000004200 */
[----:B-1----:R-:W-:-:S06]  /*4280*/  FFMA.FTZ R3, R24, c[0x0][0x2d0], -R12 ;  /* 0x0000b40018037a23 */ /* 0x002fcc000001080c */
[C---:B--2---:R-:W-:Y:S01]  /*4290*/  HMMA.16816.F32 R28, R8.reuse, R4, RZ ;  /* 0x00000004081c723c */ /* 0x044fe200000018ff */
[----:B------:R1:W2:Y:S06]  /*42a0*/  MUFU.EX2 R182, R3 ;  /* 0x0000000300b67308 */ /* 0x0002ac0000000800 */
[----:B---3--:R-:W-:Y:S01]  /*42b0*/  F2FP.PACK_AB R4, R103, R102 ;  /* 0x000000666704723e */ /* 0x008fe200000000ff */
[----:B-1----:R-:W-:Y:S02]  /*42c0*/  FFMA.FTZ R3, R25, c[0x0][0x2d0], -R2 ;  /* 0x0000b40019037a23 */ /* 0x002fe40000010802 */
[----:B------:R-:W-:Y:S02]  /*42d0*/  HMMA.16816.F32 R24, R8, R6, RZ ;  /* 0x000000060818723c */ /* 0x000fe400000018ff */
[----:B------:R-:W-:Y:S05]  /*42e0*/  MUFU.EX2 R91, R3 ;  /* 0x00000003005b7308 */ /* 0x000fea0000000800 */
[----:B--2---:R-:W-:-:S03]  /*42f0*/  F2FP.PACK_AB R6, R182, R104 ;  /* 0x00000068b606723e */ /* 0x004fc600000000ff */
[----:B------:R1:W2:Y:S02]  /*4300*/  MUFU.EX2 R3, R0 ;  /* 0x0000000000037308 */ /* 0x0002a40000000800 */
[----:B-1----:R-:W-:Y:S01]  /*4310*/  IMAD.MOV.U32 R0, RZ, RZ, R57 ;  /* 0x000000ffff007224 */ /* 0x002fe200078e0039 */
[----:B--2---:R-:W-:Y:S01]  /*4320*/  F2FP.PACK_AB R7, R3, R15 ;  /* 0x0000000f0307723e */ /* 0x004fe200000000ff */
[----:B------:R-:W1:Y:S03]  /*4330*/  LDSM.16.MT88.4 R56, [R225+0x3100] ;  /* 0x00310000e138783b */ /* 0x000e660000004200 */
        /* <DEDUP_REMOVED lines=11> */
[C---:B------:R-:W-:Y:S01]  /*43f0*/  HMMA.16816.F32 R28, R8.reuse, R54, RZ ;  /* 0x00000036081c723c */ /* 0x040fe200000018ff */
[----:B------:R-:W4:Y:S07]  /*4400*/  LDSM.16.MT88.4 R52, [R226+0x6100] ;  /* 0x00610000e234783b */ /* 0x000f2e0000004200 */
[C---:B-1----:R-:W-:Y:S08]  /*4410*/  HMMA.16816.F32 R24, R8.reuse, R56, RZ ;  /* 0x000000380818723c */ /* 0x042ff000000018ff */
[C---:B------:R-:W-:Y:S08]  /*4420*/  HMMA.16816.F32 R20, R8.reuse, R58, RZ ;  /* 0x0000003a0814723c */ /* 0x040ff000000018ff */
[----:B------:R-:W-:Y:S08]  /*4430*/  HMMA.16816.F32 R16, R8, R64, RZ ;  /* 0x000000400810723c */ /* 0x000ff000000018ff */
[C---:B------:R-:W-:Y:S01]  /*4440*/  HMMA.16816.F32 R116, R4.reuse, R76, R40 ;  /* 0x0000004c0474723c */ /* 0x040fe20000001828 */
[----:B------:R-:W1:Y:S07]  /*4450*/  LDSM.16.MT88.4 R40, [R229+0x6100] ;  /* 0x00610000e528783b */ /* 0x000e6e0000004200 */
[C---:B------:R-:W-:Y:S01]  /*4460*/  HMMA.16816.F32 R108, R4.reuse, R78, R28 ;  /* 0x0000004e046c723c */ /* 0x040fe2000000181c */
[----:B------:R-:W5:Y:S07]  /*4470*/  LDSM.16.MT88.4 R76, [R225+0x6900] ;  /* 0x00690000e14c783b */ /* 0x000f6e0000004200 */
[C---:B--2---:R-:W-:Y:S08]  /*4480*/  HMMA.16816.F32 R120, R4.reuse, R32, R24 ;  /* 0x000000200478723c */ /* 0x044ff00000001818 */
[----:B------:R-:W-:Y:S08]  /*4490*/  HMMA.16816.F32 R128, R4, R34, R20 ;  /* 0x000000220480723c */ /* 0x000ff00000001814 */
[C---:B------:R-:W-:Y:S08]  /*44a0*/  HMMA.16816.F32 R64, R8.reuse, R66, RZ ;  /* 0x000000420840723c */ /* 0x040ff000000018ff */
[C---:B---3--:R-:W-:Y:S08]  /*44b0*/  HMMA.16816.F32 R32, R8.reuse, R36, RZ ;  /* 0x000000240820723c */ /* 0x048ff000000018ff */
[C---:B------:R-:W-:Y:S08]  /*44c0*/  HMMA.16816.F32 R28, R8.reuse, R38, RZ ;  /* 0x00000026081c723c */ /* 0x040ff000000018ff */
[----:B------:R-:W-:Y:S08]  /*44d0*/  HMMA.16816.F32 R24, R8, R44, RZ ;  /* 0x0000002c0818723c */ /* 0x000ff000000018ff */
[----:B------:R-:W-:Y:S07]  /*44e0*/  HMMA.16816.F32 R132, R4, R68, R16 ;  /* 0x000000440484723c */ /* 0x000fee0000001810 */
[----:B------:R-:W-:Y:S01]  /*44f0*/  IMAD.MOV.U32 R68, RZ, RZ, R105 ;  /* 0x000000ffff447224 */ /* 0x000fe200078e0069 */
[----:B------:R-:W-:Y:S01]  /*4500*/  HMMA.16816.F32 R20, R8, R46, RZ ;  /* 0x0000002e0814723c */ /* 0x000fe200000018ff */
[----:B------:R-:W-:-:S07]  /*4510*/  IMAD.MOV.U32 R69, RZ, RZ, R104 ;  /* 0x000000ffff457224 */ /* 0x000fce00078e0068 */
[C---:B------:R-:W-:Y:S08]  /*4520*/  HMMA.16816.F32 R16, R8.reuse, R48, RZ ;  /* 0x000000300810723c */ /* 0x040ff000000018ff */
[C---:B------:R-:W-:Y:S08]  /*4530*/  HMMA.16816.F32 R60, R8.reuse, R50, RZ ;  /* 0x00000032083c723c */ /* 0x040ff000000018ff */
[C---:B----4-:R-:W-:Y:S08]  /*4540*/  HMMA.16816.F32 R56, R8.reuse, R52, RZ ;  /* 0x000000340838723c */ /* 0x050ff000000018ff */
[C---:B-1----:R-:W-:Y:S08]  /*4550*/  HMMA.16816.F32 R48, R8.reuse, R40, RZ ;  /* 0x000000280830723c */ /* 0x042ff000000018ff */
[C---:B------:R-:W-:Y:S08]  /*4560*/  HMMA.16816.F32 R44, R8.reuse, R42, RZ ;  /* 0x0000002a082c723c */ /* 0x040ff000000018ff */
[C---:B------:R-:W-:Y:S08]  /*4570*/  HMMA.16816.F32 R52, R8.reuse, R54, RZ ;  /* 0x000000360834723c */ /* 0x040ff000000018ff */
[C---:B------:R-:W-:Y:S08]  /*4580*/  HMMA.16816.F32 R40, R8.reuse, R72, RZ ;  /* 0x000000480828723c */ /* 0x040ff000000018ff */
[----:B------:R-:W-:Y:S07]  /*4590*/  HMMA.16816.F32 R36, R8, R74, RZ ;  /* 0x0000004a0824723c */ /* 0x000fee00000018ff */
[----:B------:R-:W-:Y:S01]  /*45a0*/  MOV R8, R103 ;  /* 0x0000006700087202 */ /* 0x000fe20000000f00 */
[----:B------:R-:W-:Y:S01]  /*45b0*/  IMAD.MOV.U32 R9, RZ, RZ, R102 ;  /* 0x000000ffff097224 */ /* 0x000fe200078e0066 */
[----:B------:R-:W-:Y:S01]  /*45c0*/  HMMA.16816.F32 R104, R4, R70, R64 ;  /* 0x000000460468723c */ /* 0x000fe20000001840 */
[----:B------:R-:W-:-:S02]  /*45d0*/  IMAD.MOV.U32 R10, RZ, RZ, R101 ;  /* 0x000000ffff0a7224 */ /* 0x000fc400078e0065 */
[----:B------:R-:W-:-:S04]  /*45e0*/  IMAD.MOV.U32 R11, RZ, RZ, R100 ;  /* 0x000000ffff0b7224 */ /* 0x000fc800078e0064 */
        /* <DEDUP_REMOVED lines=8> */
[----:B------:R-:W-:Y:S01]  /*4670*/  MOV R27, R66 ;  /* 0x00000042001b7202 */ /* 0x000fe20000000f00 */
[----:B------:R-:W-:Y:S01]  /*4680*/  HMMA.16816.F32 R88, R4, R86, R28 ;  /* 0x000000560458723c */ /* 0x000fe2000000181c */
[----:B------:R-:W-:-:S06]  /*4690*/  IMAD.MOV.U32 R26, RZ, RZ, R67 ;  /* 0x000000ffff1a7224 */ /* 0x000fcc00078e0043 */
[----:B------:R-:W-:Y:S01]  /*46a0*/  IMAD.MOV.U32 R87, RZ, RZ, R68 ;  /* 0x000000ffff577224 */ /* 0x000fe200078e0044 */
[C---:B------:R-:W-:Y:S01]  /*46b0*/  HMMA.16816.F32 R80, R4.reuse, R82, R20 ;  /* 0x000000520450723c */ /* 0x040fe20000001814 */
[----:B------:R-:W-:Y:S01]  /*46c0*/  IMAD.MOV.U32 R86, RZ, RZ, R69 ;  /* 0x000000ffff567224 */ /* 0x000fe200078e0045 */
[----:B------:R-:W1:Y:S01]  /*46d0*/  LDSM.16.MT88.4 R20, [R226+0x6900] ;  /* 0x00690000e214783b */ /* 0x000e620000004200 */
[----:B------:R-:W-:Y:S02]  /*46e0*/  IMAD.MOV.U32 R31, RZ, RZ, R8 ;  /* 0x000000ffff1f7224 */ /* 0x000fe400078e0008 */
[----:B------:R-:W-:Y:S02]  /*46f0*/  IMAD.MOV.U32 R30, RZ, RZ, R11 ;  /* 0x000000ffff1e7224 */ /* 0x000fe400078e000b */
[----:B------:R-:W2:Y:S01]  /*4700*/  LDSM.16.MT88.4 R8, [R228+0x6900] ;  /* 0x00690000e408783b */ /* 0x000ea20000004200 */
[C---:B-----5:R-:W-:Y:S03]  /*4710*/  HMMA.16816.F32 R68, R4.reuse, R76, R16 ;  /* 0x0000004c0444723c */ /* 0x060fe60000001810 */
[----:B------:R-:W3:Y:S05]  /*4720*/  LDSM.16.MT88.4 R16, [R229+0x6900] ;  /* 0x00690000e510783b */ /* 0x000eea0000004200 */
[C---:B------:R-:W-:Y:S08]  /*4730*/  HMMA.16816.F32 R76, R4.reuse, R78, R60 ;  /* 0x0000004e044c723c */ /* 0x040ff0000000183c */
[C---:B-1----:R-:W-:Y:S08]  /*4740*/  HMMA.16816.F32 R64, R4.reuse, R20, R56 ;  /* 0x000000140440723c */ /* 0x042ff00000001838 */
[C---:B--2---:R-:W-:Y:S08]  /*4750*/  HMMA.16816.F32 R40, R4.reuse, R8, R40 ;  /* 0x000000080428723c */ /* 0x044ff00000001828 */
[C---:B---3--:R-:W-:Y:S07]  /*4760*/  HMMA.16816.F32 R56, R4.reuse, R16, R48 ;  /* 0x000000100438723c */ /* 0x048fee0000001830 */
[----:B------:R-:W-:Y:S01]  /*4770*/  IMAD.MOV.U32 R49, RZ, RZ, R0 ;  /* 0x000000ffff317224 */ /* 0x000fe200078e0000 */
[----:B------:R-:W-:Y:S01]  /*4780*/  MOV R51, R34 ;  /* 0x0000002200337202 */ /* 0x000fe20000000f00 */
[----:B------:R-:W-:Y:S01]  /*4790*/  FFMA.FTZ R0, R96, c[0x0][0x2d0], -R12 ;  /* 0x0000b40060007a23 */ /* 0x000fe2000001080c */
[----:B------:R-:W-:Y:S01]  /*47a0*/  HMMA.16816.F32 R44, R4, R18, R44 ;  /* 0x00000012042c723c */ /* 0x000fe2000000182c */
[----:B------:R-:W-:Y:S01]  /*47b0*/  IMAD.MOV.U32 R48, RZ, RZ, R35 ;  /* 0x000000ffff307224 */ /* 0x000fe200078e0023 */
[----:B------:R-:W1:Y:S01]  /*47c0*/  LDSM.16.MT88.4 R16, [R225+0x1100] ;  /* 0x00110000e110783b */ /* 0x000e620000004200 */
[----:B------:R2:W-:Y:S01]  /*47d0*/  MUFU.EX2 R25, R0 ;  /* 0x0000000000197308 */ /* 0x0005e20000000800 */
[----:B------:R-:W-:-:S04]  /*47e0*/  IMAD.MOV.U32 R50, RZ, RZ, R252 ;  /* 0x000000ffff327224 */ /* 0x000fc800078e00fc */
[C---:B------:R-:W-:Y:S01]  /*47f0*/  HMMA.16816.F32 R32, R4.reuse, R10, R36 ;  /* 0x0000000a0420723c */ /* 0x040fe20000001824 */
[----:B------:R-:W3:Y:S06]  /*4800*/  LDSM.16.MT88.4 R8, [R226+0x1100] ;  /* 0x00110000e208783b */ /* 0x000eec0000004200 */
[----:B------:R-:W-:Y:S01]  /*4810*/  MOV R38, R181 ;  /* 0x000000b500267202 */ /* 0x000fe20000000f00 */
[----:B------:R-:W-:Y:S01]  /*4820*/  HMMA.16816.F32 R60, R4, R22, R52 ;  /* 0x00000016043c723c */ /* 0x000fe20000001834 */
[----:B------:R-:W-:Y:S01]  /*4830*/  IMAD.MOV.U32 R37, RZ, RZ, R51 ;  /* 0x000000ffff257224 */ /* 0x000fe200078e0033 */
[----:B------:R-:W4:Y:S01]  /*4840*/  LDSM.16.MT88.4 R20, [R229+0x1100] ;  /* 0x00110000e514783b */ /* 0x000f220000004200 */
[----:B--2---:R-:W-:-:S04]  /*4850*/  FFMA.FTZ R0, R95, c[0x0][0x2d0], -R12 ;  /* 0x0000b4005f007a23 */ /* 0x004fc8000001080c */
[----:B------:R2:W5:Y:S02]  /*4860*/  MUFU.EX2 R181, R0 ;  /* 0x0000000000b57308 */ /* 0x0005640000000800 */
[----:B--2---:R-:W-:Y:S01]  /*4870*/  FFMA.FTZ R0, R93, c[0x0][0x2d0], -R12 ;  /* 0x0000b4005d007a23 */ /* 0x004fe2000001080c */
[----:B-----5:R-:W-:-:S05]  /*4880*/  F2FP.PACK_AB R4, R181, R25 ;  /* 0x00000019b504723e */ /* 0x020fca00000000ff */
[----:B------:R2:W-:Y:S02]  /*4890*/  MUFU.EX2 R29, R0 ;  /* 0x00000000001d7308 */ /* 0x0005e40000000800 */
[----:B--2---:R-:W-:-:S06]  /*48a0*/  FFMA.FTZ R0, R92, c[0x0][0x2d0], -R12 ;  /* 0x0000b4005c007a23 */ /* 0x004fcc000001080c */
        /* <DEDUP_REMOVED lines=10> */
[----:B------:R-:W2:Y:S02]  /*4950*/  MUFU.EX2 R28, R0 ;  /* 0x00000000001c7308 */ /* 0x000ea40000000800 */
[----:B--2---:R-:W-:Y:S01]  /*4960*/  F2FP.PACK_AB R7, R28, R39 ;  /* 0x000000271c07723e */ /* 0x004fe200000000ff */
[----:B------:R-:W-:-:S06]  /*4970*/  IMAD.MOV.U32 R0, RZ, RZ, R86 ;  /* 0x000000ffff007224 */ /* 0x000fcc00078e0056 */
[C---:B-1----:R-:W-:Y:S07]  /*4980*/  HMMA.16816.F32 R52, R4.reuse, R16, R160 ;  /* 0x000000100434723c */ /* 0x042fee00000018a0 */
[----:B------:R-:W-:Y:S01]  /*4990*/  IMAD.MOV.U32 R161, RZ, RZ, R38 ;  /* 0x000000ffffa17224 */ /* 0x000fe200078e0026 */
[----:B------:R-:W-:Y:S01]  /*49a0*/  MOV R38, R50 ;  /* 0x0000003200267202 */ /* 0x000fe20000000f00 */
[----:B------:R-:W-:Y:S01]  /*49b0*/  IMAD.MOV.U32 R163, RZ, RZ, R48 ;  /* 0x000000ffffa37224 */ /* 0x000fe200078e0030 */
[----:B---3--:R-:W-:Y:S01]  /*49c0*/  HMMA.16816.F32 R92, R4, R10, R124 ;  /* 0x0000000a045c723c */ /* 0x008fe2000000187c */
[----:B------:R-:W-:-:S02]  /*49d0*/  IMAD.MOV.U32 R162, RZ, RZ, R49 ;  /* 0x000000ffffa27224 */ /* 0x000fc400078e0031 */
[----:B------:R-:W-:-:S05]  /*49e0*/  IMAD.MOV.U32 R160, RZ, RZ, R87 ;  /* 0x000000ffffa07224 */ /* 0x000fca00078e0057 */
[C---:B------:R-:W-:Y:S01]  /*49f0*/  HMMA.16816.F32 R48, R4.reuse, R18, R144 ;  /* 0x000000120430723c */ /* 0x040fe20000001890 */
[----:B------:R-:W1:Y:S06]  /*4a00*/  LDSM.16.MT88.4 R16, [R228+0x1100] ;  /* 0x00110000e410783b */ /* 0x000e6c0000004200 */
[----:B------:R-:W-:Y:S01]  /*4a10*/  IMAD.MOV.U32 R146, RZ, RZ, R84 ;  /* 0x000000ffff927224 */ /* 0x000fe200078e0054 */
[----:B------:R-:W-:Y:S01]  /*4a20*/  MOV R144, R29 ;  /* 0x0000001d00907202 */ /* 0x000fe20000000f00 */
[----:B------:R-:W-:Y:S01]  /*4a30*/  IMAD.MOV.U32 R147, RZ, RZ, R85 ;  /* 0x000000ffff937224 */ /* 0x000fe200078e0055 */
[----:B----4-:R-:W-:Y:S01]  /*4a40*/  HMMA.16816.F32 R96, R4, R20, R112 ;  /* 0x000000140460723c */ /* 0x010fe20000001870 */
[----:B------:R-:W-:-:S07]  /*4a50*/  IMAD.MOV.U32 R145, RZ, RZ, R30 ;  /* 0x000000ffff917224 */ /* 0x000fce00078e001e */
[C---:B------:R-:W-:Y:S01]  /*4a60*/  HMMA.16816.F32 R84, R4.reuse, R8, R136 ;  /* 0x000000080454723c */ /* 0x040fe20000001888 */
[----:B------:R-:W2:Y:S06]  /*4a70*/  LDSM.16.MT88.4 R8, [R225+0x4100] ;  /* 0x00410000e108783b */ /* 0x000eac0000004200 */
[----:B------:R-:W-:Y:S01]  /*4a80*/  MOV R136, R28 ;  /* 0x0000001c00887202 */ /* 0x000fe20000000f00 */
[----:B------:R-:W-:Y:S01]  /*4a90*/  IMAD.MOV.U32 R137, RZ, RZ, R31 ;  /* 0x000000ffff897224 */ /* 0x000fe200078e001f */
[----:B------:R-:W-:Y:S01]  /*4aa0*/  HMMA.16816.F32 R112, R4, R22, R148 ;  /* 0x000000160470723c */ /* 0x000fe20000001894 */
[----:B------:R-:W3:Y:S01]  /*4ab0*/  LDSM.16.MT88.4 R28, [R226+0x4100] ;  /* 0x00410000e21c783b */ /* 0x000ee20000004200 */
[----:B------:R-:W-:-:S02]  /*4ac0*/  IMAD.MOV.U32 R138, RZ, RZ, R25 ;  /* 0x000000ffff8a7224 */ /* 0x000fc400078e0019 */
[----:B------:R-:W-:Y:S01]  /*4ad0*/  IMAD.MOV.U32 R139, RZ, RZ, R24 ;  /* 0x000000ffff8b7224 */ /* 0x000fe200078e0018 */
[----:B------:R-:W-:Y:S03]  /*4ae0*/  LDSM.16.MT88.4 R20, [R226+0x7100] ;  /* 0x00710000e214783b */ /* 0x000fe60000004200 */
        /* <DEDUP_REMOVED lines=8> */
[----:B------:R-:W-:Y:S01]  /*4b70*/  IMAD.MOV.U32 R28, RZ, RZ, R27 ;  /* 0x000000ffff1c7224 */ /* 0x000fe200078e001b */
[C---:B------:R-:W-:Y:S01]  /*4b80*/  HMMA.16816.F32 R148, R4.reuse, R30, R104 ;  /* 0x0000001e0494723c */ /* 0x040fe20000001868 */
[----:B------:R-:W3:Y:S06]  /*4b90*/  LDSM.16.MT88.4 R24, [R225+0x7100] ;  /* 0x00710000e118783b */ /* 0x000eec0000004200 */
[----:B------:R-:W-:Y:S01]  /*4ba0*/  MOV R105, R144 ;  /* 0x0000009000697202 */ /* 0x000fe20000000f00 */
[----:B------:R-:W-:Y:S01]  /*4bb0*/  IMAD.MOV.U32 R106, RZ, RZ, R145 ;  /* 0x000000ffff6a7224 */ /* 0x000fe200078e0091 */
[----:B-1----:R-:W-:Y:S01]  /*4bc0*/  HMMA.16816.F32 R124, R4, R18, R88 ;  /* 0x00000012047c723c */ /* 0x002fe20000001858 */
[----:B------:R-:W-:-:S02]  /*4bd0*/  IMAD.MOV.U32 R104, RZ, RZ, R146 ;  /* 0x000000ffff687224 */ /* 0x000fc400078e0092 */
[----:B------:R-:W-:Y:S02]  /*4be0*/  IMAD.MOV.U32 R107, RZ, RZ, R147 ;  /* 0x000000ffff6b7224 */ /* 0x000fe400078e0093 */
[----:B------:R-:W-:Y:S02]  /*4bf0*/  IMAD.MOV.U32 R30, RZ, RZ, R136 ;  /* 0x000000ffff1e7224 */ /* 0x000fe400078e0088 */
[----:B------:R-:W-:Y:S01]  /*4c00*/  IMAD.MOV.U32 R31, RZ, RZ, R137 ;  /* 0x000000ffff1f7224 */ /* 0x000fe200078e0089 */
        /* <DEDUP_REMOVED lines=8> */
[C---:B------:R-:W-:Y:S07]  /*4c90*/  HMMA.16816.F32 R72, R4.reuse, R20, R64 ;  /* 0x000000140448723c */ /* 0x040fee0000001840 */
[----:B------:R-:W-:Y:S01]  /*4ca0*/  IMAD.MOV.U32 R21, RZ, RZ, R39 ;  /* 0x000000ffff157224 */ /* 0x000fe200078e0027 */
[C---:B------:R-:W-:Y:S07]  /*4cb0*/  HMMA.16816.F32 R136, R4.reuse, R26, R76 ;  /* 0x0000001a0488723c */ /* 0x040fee000000184c */
[----:B------:R-:W-:Y:S01]  /*4cc0*/  IMAD.MOV.U32 R79, RZ, RZ, R0 ;  /* 0x000000ffff4f7224 */ /* 0x000fe200078e0000 */
[----:B------:R-:W-:Y:S01]  /*4cd0*/  MOV R77, R163 ;  /* 0x000000a3004d7202 */ /* 0x000fe20000000f00 */
[----:B------:R-:W-:Y:S01]  /*4ce0*/  FFMA.FTZ R0, R168, c[0x0][0x2d0], -R12 ;  /* 0x0000b400a8007a23 */ /* 0x000fe2000001080c */
[----:B------:R-:W-:Y:S01]  /*4cf0*/  MOV R78, R104 ;  /* 0x00000068004e7202 */ /* 0x000fe20000000f00 */
[----:B------:R-:W-:Y:S01]  /*4d00*/  IMAD.MOV.U32 R168, RZ, RZ, R162 ;  /* 0x000000ffffa87224 */ /* 0x000fe200078e00a2 */
[----:B-1----:R-:W-:Y:S01]  /*4d10*/  HMMA.16816.F32 R64, R4, R16, R56 ;  /* 0x000000100440723c */ /* 0x002fe20000001838 */
[----:B------:R-:W-:-:S02]  /*4d20*/  IMAD.MOV.U32 R162, RZ, RZ, R250 ;  /* 0x000000ffffa27224 */ /* 0x000fc400078e00fa */
[----:B------:R1:W-:Y:S01]  /*4d30*/  MUFU.EX2 R250, R0 ;  /* 0x0000000000fa7308 */ /* 0x0003e20000000800 */
[----:B------:R-:W-:Y:S02]  /*4d40*/  IMAD.MOV.U32 R163, RZ, RZ, R183 ;  /* 0x000000ffffa37224 */ /* 0x000fe400078e00b7 */
[----:B------:R-:W-:Y:S02]  /*4d50*/  IMAD.MOV.U32 R76, RZ, RZ, R182 ;  /* 0x000000ffff4c7224 */ /* 0x000fe400078e00b6 */
[----:B------:R-:W-:Y:S01]  /*4d60*/  IMAD.MOV.U32 R27, RZ, RZ, R30 ;  /* 0x000000ffff1b7224 */ /* 0x000fe200078e001e */
[C---:B------:R-:W-:Y:S01]  /*4d70*/  HMMA.16816.F32 R44, R4.reuse, R18, R44 ;  /* 0x00000012042c723c */ /* 0x040fe2000000182c */
[----:B------:R-:W-:Y:S01]  /*4d80*/  IMAD.MOV.U32 R30, RZ, RZ, R36 ;  /* 0x000000ffff1e7224 */ /* 0x000fe200078e0024 */
[----:B------:R-:W3:Y:S01]  /*4d90*/  LDSM.16.MT88.4 R16, [R225+0x1900] ;  /* 0x00190000e110783b */ /* 0x000ee20000004200 */
[----:B------:R-:W-:Y:S02]  /*4da0*/  IMAD.MOV.U32 R26, RZ, RZ, R31 ;  /* 0x000000ffff1a7224 */ /* 0x000fe400078e001f */
[----:B------:R-:W-:Y:S01]  /*4db0*/  IMAD.MOV.U32 R31, RZ, RZ, R107 ;  /* 0x000000ffff1f7224 */ /* 0x000fe200078e006b */
[----:B------:R-:W-:Y:S01]  /*4dc0*/  MOV R107, R37 ;  /* 0x00000025006b7202 */ /* 0x000fe20000000f00 */
[----:B------:R-:W-:Y:S01]  /*4dd0*/  IMAD.MOV.U32 R104, RZ, RZ, R38 ;  /* 0x000000ffff687224 */ /* 0x000fe200078e0026 */
[----:B--2---:R-:W-:Y:S01]  /*4de0*/  HMMA.16816.F32 R32, R4, R10, R32 ;  /* 0x0000000a0420723c */ /* 0x004fe20000001820 */
[----:B-1----:R-:W-:-:S04]  /*4df0*/  FFMA.FTZ R0, R166, c[0x0][0x2d0], -R12 ;  /* 0x0000b400a6007a23 */ /* 0x002fc8000001080c */
[----:B------:R1:W2:Y:S03]  /*4e00*/  MUFU.EX2 R183, R0 ;  /* 0x0000000000b77308 */ /* 0x0002a60000000800 */
[C---:B------:R-:W-:Y:S01]  /*4e10*/  HMMA.16816.F32 R36, R4.reuse, R8, R40 ;  /* 0x000000080424723c */ /* 0x040fe20000001828 */
[----:B------:R-:W4:Y:S07]  /*4e20*/  LDSM.16.MT88.4 R8, [R226+0x1900] ;  /* 0x00190000e208783b */ /* 0x000f2e0000004200 */
[----:B------:R-:W-:Y:S01]  /*4e30*/  HMMA.16816.F32 R68, R4, R22, R60 ;  /* 0x000000160444723c */ /* 0x000fe2000000183c */
[----:B-1----:R-:W-:-:S06]  /*4e40*/  FFMA.FTZ R0, R165, c[0x0][0x2d0], -R12 ;  /* 0x0000b400a5007a23 */ /* 0x002fcc000001080c */
[----:B--2---:R-:W-:Y:S01]  /*4e50*/  F2FP.PACK_AB R4, R183, R250 ;  /* 0x000000fab704723e */ /* 0x004fe200000000ff */
[----:B------:R-:W-:Y:S01]  /*4e60*/  IMAD.MOV.U32 R165, RZ, RZ, R251 ;  /* 0x000000ffffa57224 */ /* 0x000fe200078e00fb */
[----:B------:R1:W-:Y:S02]  /*4e70*/  MUFU.EX2 R182, R0 ;  /* 0x0000000000b67308 */ /* 0x0003e40000000800 */
[----:B-1----:R-:W-:Y:S01]  /*4e80*/  FFMA.FTZ R0, R164, c[0x0][0x2d0], -R12 ;  /* 0x0000b400a4007a23 */ /* 0x002fe2000001080c */
[----:B------:R-:W-:Y:S02]  /*4e90*/  MOV R164, R21 ;  /* 0x0000001500a47202 */ /* 0x000fe40000000f00 */
[----:B------:R-:W1:Y:S03]  /*4ea0*/  LDSM.16.MT88.4 R20, [R229+0x1900] ;  /* 0x00190000e514783b */ /* 0x000e660000004200 */
[----:B------:R2:W5:Y:S02]  /*4eb0*/  MUFU.EX2 R251, R0 ;  /* 0x0000000000fb7308 */ /* 0x0005640000000800 */
[----:B--2---:R-:W-:Y:S01]  /*4ec0*/  FFMA.FTZ R0, R169, c[0x0][0x2d0], -R2 ;  /* 0x0000b400a9007a23 */ /* 0x004fe20000010802 */
[----:B-----5:R-:W-:Y:S01]  /*4ed0*/  F2FP.PACK_AB R6, R251, R182 ;  /* 0x000000b6fb06723e */ /* 0x020fe200000000ff */
[----:B------:R-:W-:-:S02]  /*4ee0*/  IMAD.MOV.U32 R169, RZ, RZ, R78 ;  /* 0x000000ffffa97224 */ /* 0x000fc400078e004e */
[----:B------:R-:W-:Y:S01]  /*4ef0*/  IMAD.MOV.U32 R78, RZ, RZ, R79 ;  /* 0x000000ffff4e7224 */ /* 0x000fe200078e004f */
[----:B------:R-:W-:Y:S01]  /*4f00*/  MOV R79, R30 ;  /* 0x0000001e004f7202 */ /* 0x000fe20000000f00 */
[----:B------:R-:W-:Y:S02]  /*4f10*/  IMAD.MOV.U32 R30, RZ, RZ, R180 ;  /* 0x000000ffff1e7224 */ /* 0x000fe400078e00b4 */
[----:B------:R2:W-:Y:S02]  /*4f20*/  MUFU.EX2 R180, R0 ;  /* 0x0000000000b47308 */ /* 0x0005e40000000800 */
[----:B--2---:R-:W-:-:S06]  /*4f30*/  FFMA.FTZ R0, R167, c[0x0][0x2d0], -R2 ;  /* 0x0000b400a7007a23 */ /* 0x004fcc0000010802 */
[----:B------:R2:W5:Y:S02]  /*4f40*/  MUFU.EX2 R166, R0 ;  /* 0x0000000000a67308 */ /* 0x0005640000000800 */
[----:B--2---:R-:W-:Y:S01]  /*4f50*/  FFMA.FTZ R0, R142, c[0x0][0x2d0], -R2 ;  /* 0x0000b4008e007a23 */ /* 0x004fe20000010802 */
[----:B-----5:R-:W-:Y:S01]  /*4f60*/  F2FP.PACK_AB R5, R166, R180 ;  /* 0x000000b4a605723e */ /* 0x020fe200000000ff */
[----:B------:R-:W-:Y:S02]  /*4f70*/  IMAD.MOV.U32 R142, RZ, RZ, R104 ;  /* 0x000000ffff8e7224 */ /* 0x000fe400078e0068 */
[----:B------:R-:W-:Y:S01]  /*4f80*/  IMAD.MOV.U32 R104, RZ, RZ, R105 ;  /* 0x000000ffff687224 */ /* 0x000fe200078e0069 */
[----:B------:R-:W-:Y:S02]  /*4f90*/  MOV R105, R181 ;  /* 0x000000b500697202 */ /* 0x000fe40000000f00 */
[----:B------:R2:W-:Y:S02]  /*4fa0*/  MUFU.EX2 R181, R0 ;  /* 0x0000000000b57308 */ /* 0x0005e40000000800 */
[----:B--2---:R-:W-:-:S02]  /*4fb0*/  FFMA.FTZ R0, R143, c[0x0][0x2d0], -R2 ;  /* 0x0000b4008f007a23 */ /* 0x004fc40000010802 */
[----:B------:R-:W-:-:S04]  /*4fc0*/  IMAD.MOV.U32 R143, RZ, RZ, R76 ;  /* 0x000000ffff8f7224 */ /* 0x000fc800078e004c */
[----:B------:R-:W2:Y:S02]  /*4fd0*/  MUFU.EX2 R167, R0 ;  /* 0x0000000000a77308 */ /* 0x000ea40000000800 */
[----:B--2---:R-:W-:Y:S01]  /*4fe0*/  F2FP.PACK_AB R7, R167, R181 ;  /* 0x000000b5a707723e */ /* 0x004fe200000000ff */
[----:B------:R-:W-:-:S06]  /*4ff0*/  IMAD.MOV.U32 R0, RZ, RZ, R77 ;  /* 0x000000ffff007224 */ /* 0x000fcc00078e004d */
[C---:B---3--:R-:W-:Y:S08]  /*5000*/  HMMA.16816.F32 R60, R4.reuse, R16, R52 ;  /* 0x00000010043c723c */ /* 0x048ff00000001834 */
[C---:B------:R-:W-:Y:S01]  /*5010*/  HMMA.16816.F32 R56, R4.reuse, R18, R48 ;  /* 0x000000120438723c */ /* 0x040fe20000001830 */
[----:B------:R-:W2:Y:S07]  /*5020*/  LDSM.16.MT88.4 R16, [R228+0x1900] ;  /* 0x00190000e410783b */ /* 0x000eae0000004200 */
[C---:B----4-:R-:W-:Y:S08]  /*5030*/  HMMA.16816.F32 R52, R4.reuse, R8, R84 ;  /* 0x000000080434723c */ /* 0x050ff00000001854 */
[C---:B------:R-:W-:Y:S01]  /*5040*/  HMMA.16816.F32 R48, R4.reuse, R10, R92 ;  /* 0x0000000a0430723c */ /* 0x040fe2000000185c */
[----:B------:R-:W3:Y:S07]  /*5050*/  LDSM.16.MT88.4 R8, [R225+0x4900] ;  /* 0x00490000e108783b */ /* 0x000eee0000004200 */
[C---:B-1----:R-:W-:Y:S07]  /*5060*/  HMMA.16816.F32 R40, R4.reuse, R20, R96 ;  /* 0x000000140428723c */ /* 0x042fee0000001860 */
[----:B------:R-:W-:Y:S01]  /*5070*/  IMAD.MOV.U32 R96, RZ, RZ, R30 ;  /* 0x000000ffff607224 */ /* 0x000fe200078e001e */
[----:B------:R-:W-:Y:S01]  /*5080*/  MOV R99, R29 ;  /* 0x0000001d00637202 */ /* 0x000fe20000000f00 */
[----:B------:R-:W-:Y:S01]  /*5090*/  IMAD.MOV.U32 R97, RZ, RZ, R31 ;  /* 0x000000ffff617224 */ /* 0x000fe200078e001f */
[----:B------:R-:W-:Y:S01]  /*50a0*/  HMMA.16816.F32 R112, R4, R22, R112 ;  /* 0x000000160470723c */ /* 0x000fe20000001870 */
[----:B------:R-:W-:Y:S01]  /*50b0*/  IMAD.MOV.U32 R98, RZ, RZ, R28 ;  /* 0x000000ffff627224 */ /* 0x000fe200078e001c */
[----:B------:R-:W-:Y:S01]  /*50c0*/  MOV R21, R79 ;  /* 0x0000004f00157202 */ /* 0x000fe20000000f00 */
[----:B------:R-:W1:Y:S01]  /*50d0*/  LDSM.16.MT88.4 R28, [R226+0x4900] ;  /* 0x00490000e21c783b */ /* 0x000e620000004200 */
[----:B------:R-:W-:-:S03]  /*50e0*/  IMAD.MOV.U32 R20, RZ, RZ, R78 ;  /* 0x000000ffff147224 */ /* 0x000fc600078e004e */
[----:B------:R-:W-:Y:S01]  /*50f0*/  IMAD.MOV.U32 R22, RZ, RZ, R104 ;  /* 0x000000ffff167224 */ /* 0x000fe200078e0068 */
[----:B--2---:R-:W-:Y:S01]  /*5100*/  HMMA.16816.F32 R116, R4, R16, R116 ;  /* 0x000000100474723c */ /* 0x004fe20000001874 */
[----:B------:R-:W-:-:S06]  /*5110*/  IMAD.MOV.U32 R23, RZ, RZ, R105 ;  /* 0x000000ffff177224 */ /* 0x000fcc00078e0069 */
[----:B------:R-:W-:Y:S01]  /*5120*/  IMAD.MOV.U32 R16, RZ, RZ, R106 ;  /* 0x000000ffff107224 */ /* 0x000fe200078e006a */
[----:B------:R-:W-:Y:S01]  /*5130*/  MOV R17, R107 ;  /* 0x0000006b00117202 */ /* 0x000fe20000000f00 */
[C---:B------:R-:W-:Y:S08]  /*5140*/  HMMA.16816.F32 R92, R4.reuse, R18, R108 ;  /* 0x00000012045c723c */ /* 0x040ff0000000186c */
[C---:B---3--:R-:W-:Y:S07]  /*5150*/  HMMA.16816.F32 R104, R4.reuse, R8, R120 ;  /* 0x000000080468723c */ /* 0x048fee0000001878 */
        /* <DEDUP_REMOVED lines=11> */
[----:B-1----:R-:W-:Y:S01]  /*5210*/  HMMA.16816.F32 R76, R4, R28, R132 ;  /* 0x0000001c044c723c */ /* 0x002fe20000001884 */
[----:B------:R-:W-:-:S02]  /*5220*/  IMAD.MOV.U32 R142, RZ, RZ, R24 ;  /* 0x000000ffff8e7224 */ /* 0x000fc400078e0018 */
[----:B------:R-:W-:Y:S02]  /*5230*/  IMAD.MOV.U32 R128, RZ, RZ, R96 ;  /* 0x000000ffff807224 */ /* 0x000fe400078e0060 */
[----:B------:R-:W-:Y:S02]  /*5240*/  IMAD.MOV.U32 R130, RZ, RZ, R98 ;  /* 0x000000ffff827224 */ /* 0x000fe400078e0062 */
[----:B------:R-:W-:Y:S01]  /*5250*/  IMAD.MOV.U32 R135, RZ, RZ, R16 ;  /* 0x000000ffff877224 */ /* 0x000fe200078e0010 */
[----:B------:R-:W-:Y:S01]  /*5260*/  HMMA.16816.F32 R148, R4, R30, R148 ;  /* 0x0000001e0494723c */ /* 0x000fe20000001894 */
[----:B------:R-:W-:Y:S02]  /*5270*/  IMAD.MOV.U32 R134, RZ, RZ, R17 ;  /* 0x000000ffff867224 */ /* 0x000fe400078e0011 */
[----:B------:R-:W-:Y:S01]  /*5280*/  IMAD.MOV.U32 R132, RZ, RZ, R26 ;  /* 0x000000ffff847224 */ /* 0x000fe200078e001a */
[----:B------:R-:W1:Y:S01]  /*5290*/  LDSM.16.MT88.4 R16, [R229+0x4900] ;  /* 0x00490000e510783b */ /* 0x000e620000004200 */
[----:B------:R-:W-:-:S02]  /*52a0*/  IMAD.MOV.U32 R131, RZ, RZ, R99 ;  /* 0x000000ffff837224 */ /* 0x000fc400078e0063 */
[----:B------:R-:W-:Y:S01]  /*52b0*/  IMAD.MOV.U32 R133, RZ, RZ, R22 ;  /* 0x000000ffff857224 */ /* 0x000fe200078e0016 */
[----:B------:R-:W3:Y:S01]  /*52c0*/  LDSM.16.MT88.4 R24, [R225+0x7900] ;  /* 0x00790000e118783b */ /* 0x000ee20000004200 */
[----:B------:R-:W-:Y:S01]  /*52d0*/  IMAD.MOV.U32 R22, RZ, RZ, R0 ;  /* 0x000000ffff167224 */ /* 0x000fe200078e0000 */
[----:B------:R-:W-:Y:S01]  /*52e0*/  MOV R28, R131 ;  /* 0x00000083001c7202 */ /* 0x000fe20000000f00 */
[----:B------:R-:W-:Y:S02]  /*52f0*/  IMAD.MOV.U32 R29, RZ, RZ, R21 ;  /* 0x000000ffff1d7224 */ /* 0x000fe400078e0015 */
[----:B------:R-:W-:Y:S02]  /*5300*/  IMAD.MOV.U32 R0, RZ, RZ, R171 ;  /* 0x000000ffff007224 */ /* 0x000fe400078e00ab */
[----:B------:R-:W-:Y:S02]  /*5310*/  IMAD.MOV.U32 R21, RZ, RZ, R169 ;  /* 0x000000ffff157224 */ /* 0x000fe400078e00a9 */
[----:B------:R-:W-:-:S02]  /*5320*/  IMAD.MOV.U32 R31, RZ, RZ, R170 ;  /* 0x000000ffff1f7224 */ /* 0x000fc400078e00aa */
[----:B------:R-:W-:Y:S01]  /*5330*/  IMAD.MOV.U32 R131, RZ, RZ, R23 ;  /* 0x000000ffff837224 */ /* 0x000fe200078e0017 */
[----:B------:R-:W-:Y:S01]  /*5340*/  MOV R30, R21 ;  /* 0x00000015001e7202 */ /* 0x000fe20000000f00 */
[C---:B--2---:R-:W-:Y:S08]  /*5350*/  HMMA.16816.F32 R96, R4.reuse, R8, R100 ;  /* 0x000000080460723c */ /* 0x044ff00000001864 */
[C---:B------:R-:W-:Y:S01]  /*5360*/  HMMA.16816.F32 R88, R4.reuse, R10, R88 ;  /* 0x0000000a0458723c */ /* 0x040fe20000001858 */
[----:B------:R-:W2:Y:S07]  /*5370*/  LDSM.16.MT88.4 R8, [R228+0x7900] ;  /* 0x00790000e408783b */ /* 0x000eae0000004200 */
[C---:B-1----:R-:W-:Y:S08]  /*5380*/  HMMA.16816.F32 R168, R4.reuse, R16, R144 ;  /* 0x0000001004a8723c */ /* 0x042ff00000001890 */
[C---:B------:R-:W-:Y:S01]  /*5390*/  HMMA.16816.F32 R108, R4.reuse, R18, R124 ;  /* 0x00000012046c723c */ /* 0x040fe2000000187c */
[----:B------:R-:W1:Y:S07]  /*53a0*/  LDSM.16.MT88.4 R16, [R229+0x7900] ;  /* 0x00790000e510783b */ /* 0x000e6e0000004200 */
[C---:B---3--:R-:W-:Y:S07]  /*53b0*/  HMMA.16816.F32 R136, R4.reuse, R26, R136 ;  /* 0x0000001a0488723c */ /* 0x048fee0000001888 */
[----:B------:R-:W-:Y:S01]  /*53c0*/  IMAD.MOV.U32 R26, RZ, RZ, R0 ;  /* 0x000000ffff1a7224 */ /* 0x000fe200078e0000 */
[----:B------:R-:W-:Y:S01]  /*53d0*/  HMMA.16816.F32 R80, R4, R24, R80 ;  /* 0x000000180450723c */ /* 0x000fe20000001850 */
[----:B------:R-:W-:Y:S01]  /*53e0*/  FFMA.FTZ R0, R179, c[0x0][0x2d0], -R12 ;  /* 0x0000b400b3007a23 */ /* 0x000fe2000001080c */
[----:B------:R-:W-:Y:S01]  /*53f0*/  MOV R179, R165 ;  /* 0x000000a500b37202 */ /* 0x000fe20000000f00 */
[----:B------:R-:W-:-:S02]  /*5400*/  IMAD.MOV.U32 R27, RZ, RZ, R31 ;  /* 0x000000ffff1b7224 */ /* 0x000fc400078e001f */
[----:B------:R-:W-:Y:S02]  /*5410*/  IMAD.MOV.U32 R31, RZ, RZ, R142 ;  /* 0x000000ffff1f7224 */ /* 0x000fe400078e008e */
[----:B------:R3:W-:Y:S01]  /*5420*/  MUFU.EX2 R142, R0 ;  /* 0x00000000008e7308 */ /* 0x0007e20000000800 */
[----:B------:R-:W-:Y:S01]  /*5430*/  IMAD.MOV.U32 R25, RZ, RZ, R29 ;  /* 0x000000ffff197224 */ /* 0x000fe200078e001d */
[C---:B--2---:R-:W-:Y:S01]  /*5440*/  HMMA.16816.F32 R36, R4.reuse, R8, R36 ;  /* 0x000000080424723c */ /* 0x044fe20000001824 */
[----:B------:R-:W-:Y:S02]  /*5450*/  IMAD.MOV.U32 R29, RZ, RZ, R22 ;  /* 0x000000ffff1d7224 */ /* 0x000fe400078e0016 */
[----:B------:R-:W-:Y:S02]  /*5460*/  IMAD.MOV.U32 R24, RZ, RZ, R20 ;  /* 0x000000ffff187224 */ /* 0x000fe400078e0014 */
[----:B------:R-:W2:Y:S03]  /*5470*/  LDSM.16.MT88.4 R20, [R226+0x7900] ;  /* 0x00790000e214783b */ /* 0x000ea60000004200 */
[----:B------:R-:W-:Y:S01]  /*5480*/  HMMA.16816.F32 R32, R4, R10, R32 ;  /* 0x0000000a0420723c */ /* 0x000fe20000001820 */
[----:B------:R-:W4:Y:S01]  /*5490*/  LDSM.16.MT88.4 R8, [R226+0x2100] ;  /* 0x00210000e208783b */ /* 0x000f220000004200 */
[----:B---3--:R-:W-:Y:S01]  /*54a0*/  FFMA.FTZ R0, R178, c[0x0][0x2d0], -R12 ;  /* 0x0000b400b2007a23 */ /* 0x008fe2000001080c */
[----:B------:R-:W-:-:S05]  /*54b0*/  MOV R178, R162 ;  /* 0x000000a200b27202 */ /* 0x000fca0000000f00 */
[C---:B-1----:R-:W-:Y:S01]  /*54c0*/  HMMA.16816.F32 R64, R4.reuse, R16, R64 ;  /* 0x000000100440723c */ /* 0x042fe20000001840 */
[----:B------:R1:W3:Y:S07]  /*54d0*/  MUFU.EX2 R162, R0 ;  /* 0x0000000000a27308 */ /* 0x0002ee0000000800 */
[----:B------:R-:W-:Y:S01]  /*54e0*/  HMMA.16816.F32 R44, R4, R18, R44 ;  /* 0x00000012042c723c */ /* 0x000fe2000000182c */
[----:B------:R-:W5:Y:S01]  /*54f0*/  LDSM.16.MT88.4 R16, [R225+0x2100] ;  /* 0x00210000e110783b */ /* 0x000f620000004200 */
[----:B-1----:R-:W-:-:S02]  /*5500*/  FFMA.FTZ R0, R177, c[0x0][0x2d0], -R12 ;  /* 0x0000b400b1007a23 */ /* 0x002fc4000001080c */
[----:B------:R-:W-:Y:S02]  /*5510*/  IMAD.MOV.U32 R177, RZ, RZ, R28 ;  /* 0x000000ffffb17224 */ /* 0x000fe400078e001c */
[----:B------:R-:W-:Y:S02]  /*5520*/  IMAD.MOV.U32 R28, RZ, RZ, R163 ;  /* 0x000000ffff1c7224 */ /* 0x000fe400078e00a3 */
[----:B------:R1:W-:Y:S01]  /*5530*/  MUFU.EX2 R163, R0 ;  /* 0x0000000000a37308 */ /* 0x0003e20000000800 */
[C---:B--2---:R-:W-:Y:S08]  /*5540*/  HMMA.16816.F32 R72, R4.reuse, R20, R72 ;  /* 0x000000140448723c */ /* 0x044ff00000001848 */
[----:B------:R-:W-:Y:S01]  /*5550*/  HMMA.16816.F32 R68, R4, R22, R68 ;  /* 0x000000160444723c */ /* 0x000fe20000001844 */
[----:B------:R-:W2:Y:S01]  /*5560*/  LDSM.16.MT88.4 R20, [R229+0x2100] ;  /* 0x00210000e514783b */ /* 0x000ea20000004200 */
[----:B-1----:R-:W-:-:S02]  /*5570*/  FFMA.FTZ R0, R176, c[0x0][0x2d0], -R12 ;  /* 0x0000b400b0007a23 */ /* 0x002fc4000001080c */
[----:B------:R-:W-:Y:S02]  /*5580*/  IMAD.MOV.U32 R176, RZ, RZ, R30 ;  /* 0x000000ffffb07224 */ /* 0x000fe400078e001e */
[----:B------:R1:W1:Y:S01]  /*5590*/  MUFU.EX2 R165, R0 ;  /* 0x0000000000a57308 */ /* 0x0002620000000800 */
[----:B---3--:R-:W-:Y:S01]  /*55a0*/  F2FP.PACK_AB R4, R162, R142 ;  /* 0x0000008ea204723e */ /* 0x008fe200000000ff */
[----:B-1----:R-:W-:Y:S01]  /*55b0*/  FFMA.FTZ R0, R174, c[0x0][0x2d0], -R2 ;  /* 0x0000b400ae007a23 */ /* 0x002fe20000010802 */
[----:B------:R-:W-:Y:S01]  /*55c0*/  F2FP.PACK_AB R6, R165, R163 ;  /* 0x000000a3a506723e */ /* 0x000fe200000000ff */
[----:B------:R-:W-:-:S04]  /*55d0*/  IMAD.MOV.U32 R174, RZ, RZ, R143 ;  /* 0x000000ffffae7224 */ /* 0x000fc800078e008f */
[----:B------:R1:W-:Y:S02]  /*55e0*/  MUFU.EX2 R143, R0 ;  /* 0x00000000008f7308 */ /* 0x0003e40000000800 */
[----:B-1----:R-:W-:Y:S02]  /*55f0*/  FFMA.FTZ R0, R173, c[0x0][0x2d0], -R2 ;  /* 0x0000b400ad007a23 */ /* 0x002fe40000010802 */
[----:B------:R-:W-:-:S04]  /*5600*/  IMAD.MOV.U32 R173, RZ, RZ, R160 ;  /* 0x000000ffffad7224 */ /* 0x000fc800078e00a0 */
[----:B------:R1:W3:Y:S02]  /*5610*/  MUFU.EX2 R160, R0 ;  /* 0x0000000000a07308 */ /* 0x0002e40000000800 */
[----:B-1----:R-:W-:Y:S01]  /*5620*/  FFMA.FTZ R0, R172, c[0x0][0x2d0], -R2 ;  /* 0x0000b400ac007a23 */ /* 0x002fe20000010802 */
[----:B---3--:R-:W-:Y:S01]  /*5630*/  F2FP.PACK_AB R5, R160, R143 ;  /* 0x0000008fa005723e */ /* 0x008fe200000000ff */
[----:B------:R-:W-:-:S04]  /*5640*/  IMAD.MOV.U32 R172, RZ, RZ, R161 ;  /* 0x000000ffffac7224 */ /* 0x000fc800078e00a1 */
[----:B------:R1:W-:Y:S02]  /*5650*/  MUFU.EX2 R161, R0 ;  /* 0x0000000000a17308 */ /* 0x0003e40000000800 */
[----:B-1----:R-:W-:Y:S01]  /*5660*/  FFMA.FTZ R0, R175, c[0x0][0x2d0], -R2 ;  /* 0x0000b400af007a23 */ /* 0x002fe20000010802 */
[----:B------:R-:W-:-:S05]  /*5670*/  MOV R175, R164 ;  /* 0x000000a400af7202 */ /* 0x000fca0000000f00 */
[----:B------:R-:W1:Y:S02]  /*5680*/  MUFU.EX2 R164, R0 ;  /* 0x0000000000a47308 */ /* 0x000e640000000800 */
[----:B-1----:R-:W-:Y:S01]  /*5690*/  F2FP.PACK_AB R7, R164, R161 ;  /* 0x000000a1a407723e */ /* 0x002fe200000000ff */
[----:B------:R-:W-:-:S06]  /*56a0*/  IMAD.MOV.U32 R0, RZ, RZ, R31 ;  /* 0x000000ffff007224 */ /* 0x000fcc00078e001f */
[C---:B----4-:R-:W-:Y:S08]  /*56b0*/  HMMA.16816.F32 R100, R4.reuse, R8, R52 ;  /* 0x000000080464723c */ /* 0x050ff00000001834 */
[C---:B------:R-:W-:Y:S01]  /*56c0*/  HMMA.16816.F32 R52, R4.reuse, R10, R48 ;  /* 0x0000000a0434723c */ /* 0x040fe20000001830 */
[----:B------:R-:W1:Y:S07]  /*56d0*/  LDSM.16.MT88.4 R8, [R225+0x5100] ;  /* 0x00510000e108783b */ /* 0x000e6e0000004200 */
[C---:B-----5:R-:W-:Y:S08]  /*56e0*/  HMMA.16816.F32 R144, R4.reuse, R16, R60 ;  /* 0x000000100490723c */ /* 0x060ff0000000183c */
[C---:B------:R-:W-:Y:S01]  /*56f0*/  HMMA.16816.F32 R60, R4.reuse, R18, R56 ;  /* 0x00000012043c723c */ /* 0x040fe20000001838 */
[----:B------:R-:W3:Y:S07]  /*5700*/  LDSM.16.MT88.4 R16, [R228+0x2100] ;  /* 0x00210000e410783b */ /* 0x000eee0000004200 */
[C---:B--2---:R-:W-:Y:S07]  /*5710*/  HMMA.16816.F32 R40, R4.reuse, R20, R40 ;  /* 0x000000140428723c */ /* 0x044fee0000001828 */
[----:B------:R-:W-:Y:S01]  /*5720*/  IMAD.MOV.U32 R20, RZ, RZ, R28 ;  /* 0x000000ffff147224 */ /* 0x000fe200078e001c */
[----:B------:R-:W-:Y:S01]  /*5730*/  HMMA.16816.F32 R48, R4, R22, R112 ;  /* 0x000000160430723c */ /* 0x000fe20000001870 */
[----:B------:R-:W-:-:S02]  /*5740*/  IMAD.MOV.U32 R21, RZ, RZ, R29 ;  /* 0x000000ffff157224 */ /* 0x000fc400078e001d */
[----:B------:R-:W2:Y:S04]  /*5750*/  LDSM.16.MT88.4 R28, [R226+0x5100] ;  /* 0x00510000e21c783b */ /* 0x000ea80000004200 */
[----:B------:R-:W-:Y:S01]  /*5760*/  IMAD.MOV.U32 R23, RZ, RZ, R0 ;  /* 0x000000ffff177224 */ /* 0x000fe200078e0000 */
[----:B------:R-:W-:Y:S01]  /*5770*/  MOV R113, R172 ;  /* 0x000000ac00717202 */ /* 0x000fe20000000f00 */
[----:B-1----:R-:W-:Y:S01]  /*5780*/  HMMA.16816.F32 R124, R4, R8, R104 ;  /* 0x00000008047c723c */ /* 0x002fe20000001868 */
[----:B------:R-:W-:Y:S02]  /*5790*/  IMAD.MOV.U32 R115, RZ, RZ, R176 ;  /* 0x000000ffff737224 */ /* 0x000fe400078e00b0 */
[----:B------:R-:W-:Y:S01]  /*57a0*/  IMAD.MOV.U32 R0, RZ, RZ, R178 ;  /* 0x000000ffff007224 */ /* 0x000fe200078e00b2 */
[----:B------:R-:W-:Y:S01]  /*57b0*/  MOV R178, R135 ;  /* 0x0000008700b27202 */ /* 0x000fe20000000f00 */
[----:B------:R-:W-:-:S02]  /*57c0*/  IMAD.MOV.U32 R176, RZ, RZ, R133 ;  /* 0x000000ffffb07224 */ /* 0x000fc400078e0085 */
[----:B------:R-:W-:Y:S01]  /*57d0*/  MOV R106, R20 ;  /* 0x00000014006a7202 */ /* 0x000fe20000000f00 */
[----:B------:R-:W-:Y:S01]  /*57e0*/  IMAD.MOV.U32 R104, RZ, RZ, R174 ;  /* 0x000000ffff687224 */ /* 0x000fe200078e00ae */
[----:B------:R-:W-:Y:S01]  /*57f0*/  MOV R20, R177 ;  /* 0x000000b100147202 */ /* 0x000fe20000000f00 */
[----:B------:R-:W-:Y:S01]  /*5800*/  IMAD.MOV.U32 R177, RZ, RZ, R134 ;  /* 0x000000ffffb17224 */ /* 0x000fe200078e0086 */
[----:B------:R-:W-:Y:S01]  /*5810*/  MOV R174, R132 ;  /* 0x0000008400ae7202 */ /* 0x000fe20000000f00 */
[----:B------:R-:W-:Y:S01]  /*5820*/  IMAD.MOV.U32 R105, RZ, RZ, R21 ;  /* 0x000000ffff697224 */ /* 0x000fe200078e0015 */
[----:B------:R-:W-:Y:S01]  /*5830*/  HMMA.16816.F32 R132, R4, R10, R84 ;  /* 0x0000000a0484723c */ /* 0x000fe20000001854 */
[----:B------:R-:W1:Y:S01]  /*5840*/  LDSM.16.MT88.4 R8, [R228+0x5100] ;  /* 0x00510000e408783b */ /* 0x000e620000004200 */
[----:B------:R-:W-:Y:S02]  /*5850*/  IMAD.MOV.U32 R21, RZ, RZ, R26 ;  /* 0x000000ffff157224 */ /* 0x000fe400078e001a */
[----:B------:R-:W-:Y:S01]  /*5860*/  IMAD.MOV.U32 R112, RZ, RZ, R175 ;  /* 0x000000ffff707224 */ /* 0x000fe200078e00af */
[----:B------:R-:W-:Y:S01]  /*5870*/  MOV R175, R27 ;  /* 0x0000001b00af7202 */ /* 0x000fe20000000f00 */
[----:B------:R-:W-:-:S02]  /*5880*/  IMAD.MOV.U32 R114, RZ, RZ, R173 ;  /* 0x000000ffff727224 */ /* 0x000fc400078e00ad */
[C---:B---3--:R-:W-:Y:S01]  /*5890*/  HMMA.16816.F32 R116, R4.reuse, R16, R116 ;  /* 0x000000100474723c */ /* 0x048fe20000001874 */
[----:B------:R-:W-:Y:S02]  /*58a0*/  IMAD.MOV.U32 R172, RZ, RZ, R24 ;  /* 0x000000ffffac7224 */ /* 0x000fe400078e0018 */
[----:B------:R-:W-:Y:S02]  /*58b0*/  IMAD.MOV.U32 R173, RZ, RZ, R25 ;  /* 0x000000ffffad7224 */ /* 0x000fe400078e0019 */
[----:B------:R-:W-:Y:S01]  /*58c0*/  IMAD.MOV.U32 R107, RZ, RZ, R21 ;  /* 0x000000ffff6b7224 */ /* 0x000fe200078e0015 */
[----:B------:R-:W3:Y:S01]  /*58d0*/  LDSM.16.MT88.4 R24, [R225+0x8100] ;  /* 0x00810000e118783b */ /* 0x000ee20000004200 */
[----:B------:R-:W-:Y:S01]  /*58e0*/  FFMA.FTZ R0, R0, c[0x0][0x2d0], -R12 ;  /* 0x0000b40000007a23 */ /* 0x000fe2000001080c */
[C---:B------:R-:W-:Y:S02]  /*58f0*/  HMMA.16816.F32 R56, R4.reuse, R18, R92 ;  /* 0x000000120438723c */ /* 0x040fe4000000185c */
[----:B------:R-:W4:Y:S06]  /*5900*/  LDSM.16.MT88.4 R16, [R229+0x5100] ;  /* 0x00510000e510783b */ /* 0x000f2c0000004200 */
[C---:B--2---:R-:W-:Y:S08]  /*5910*/  HMMA.16816.F32 R76, R4.reuse, R28, R76 ;  /* 0x0000001c044c723c */ /* 0x044ff0000000184c */
[C---:B------:R-:W-:Y:S07]  /*5920*/  HMMA.16816.F32 R92, R4.reuse, R30, R148 ;  /* 0x0000001e045c723c */ /* 0x040fee0000001894 */
[----:B------:R-:W-:Y:S01]  /*5930*/  IMAD.MOV.U32 R151, RZ, RZ, R23 ;  /* 0x000000ffff977224 */ /* 0x000fe200078e0017 */
[----:B------:R-:W-:Y:S01]  /*5940*/  MOV R149, R113 ;  /* 0x0000007100957202 */ /* 0x000fe20000000f00 */
[----:B-1----:R-:W-:Y:S01]  /*5950*/  HMMA.16816.F32 R28, R4, R8, R96 ;  /* 0x00000008041c723c */ /* 0x002fe20000001860 */
[----:B------:R-:W-:Y:S01]  /*5960*/  IMAD.MOV.U32 R150, RZ, RZ, R112 ;  /* 0x000000ffff967224 */ /* 0x000fe200078e0070 */
[----:B------:R-:W-:Y:S01]  /*5970*/  MOV R113, R172 ;  /* 0x000000ac00717202 */ /* 0x000fe20000000f00 */
[----:B------:R-:W-:-:S02]  /*5980*/  IMAD.MOV.U32 R148, RZ, RZ, R114 ;  /* 0x000000ffff947224 */ /* 0x000fc400078e0072 */
[----:B------:R-:W-:Y:S02]  /*5990*/  IMAD.MOV.U32 R112, RZ, RZ, R175 ;  /* 0x000000ffff707224 */ /* 0x000fe400078e00af */
[----:B------:R-:W-:Y:S01]  /*59a0*/  IMAD.MOV.U32 R98, RZ, RZ, R178 ;  /* 0x000000ffff627224 */ /* 0x000fe200078e00b2 */
[----:B------:R-:W-:Y:S01]  /*59b0*/  HMMA.16816.F32 R88, R4, R10, R88 ;  /* 0x0000000a0458723c */ /* 0x000fe20000001858 */
[----:B------:R-:W1:Y:S01]  /*59c0*/  LDSM.16.MT88.4 R8, [R228+0x8100] ;  /* 0x00810000e408783b */ /* 0x000e620000004200 */
[----:B------:R-:W-:Y:S01]  /*59d0*/  MOV R99, R179 ;  /* 0x000000b300637202 */ /* 0x000fe20000000f00 */
[----:B------:R-:W-:Y:S01]  /*59e0*/  IMAD.MOV.U32 R114, RZ, RZ, R173 ;  /* 0x000000ffff727224 */ /* 0x000fe200078e00ad */
[----:B------:R-:W-:-:S04]  /*59f0*/  MOV R97, R148 ;  /* 0x0000009400617202 */ /* 0x000fc80000000f00 */
[C---:B---3--:R-:W-:Y:S08]  /*5a00*/  HMMA.16816.F32 R80, R4.reuse, R24, R80 ;  /* 0x000000180450723c */ /* 0x048ff00000001850 */
[C---:B----4-:R-:W-:Y:S07]  /*5a10*/  HMMA.16816.F32 R84, R4.reuse, R18, R108 ;  /* 0x000000120454723c */ /* 0x050fee000000186c */
[----:B------:R-:W-:Y:S01]  /*5a20*/  MOV R109, R20 ;  /* 0x00000014006d7202 */ /* 0x000fe20000000f00 */
[----:B------:R-:W-:Y:S01]  /*5a30*/  HMMA.16816.F32 R168, R4, R16, R168 ;  /* 0x0000001004a8723c */ /* 0x000fe200000018a8 */
[----:B------:R-:W2:Y:S01]  /*5a40*/  LDSM.16.MT88.4 R20, [R226+0x8100] ;  /* 0x00810000e214783b */ /* 0x000ea20000004200 */
[----:B------:R-:W-:Y:S01]  /*5a50*/  IMAD.MOV.U32 R108, RZ, RZ, R177 ;  /* 0x000000ffff6c7224 */ /* 0x000fe200078e00b1 */
[----:B------:R-:W-:Y:S01]  /*5a60*/  MOV R110, R176 ;  /* 0x000000b0006e7202 */ /* 0x000fe20000000f00 */
[----:B------:R-:W-:Y:S01]  /*5a70*/  IMAD.MOV.U32 R111, RZ, RZ, R115 ;  /* 0x000000ffff6f7224 */ /* 0x000fe200078e0073 */
[----:B------:R-:W3:Y:S01]  /*5a80*/  LDSM.16.MT88.4 R16, [R229+0x8100] ;  /* 0x00810000e510783b */ /* 0x000ee20000004200 */
[----:B------:R-:W-:-:S02]  /*5a90*/  IMAD.MOV.U32 R115, RZ, RZ, R174 ;  /* 0x000000ffff737224 */ /* 0x000fc400078e00ae */
[----:B------:R-:W-:Y:S01]  /*5aa0*/  HMMA.16816.F32 R24, R4, R26, R136 ;  /* 0x0000001a0418723c */ /* 0x000fe20000001888 */
[----:B------:R-:W-:Y:S02]  /*5ab0*/  IMAD.MOV.U32 R96, RZ, RZ, R109 ;  /* 0x000000ffff607224 */ /* 0x000fe400078e006d */
[----:B------:R-:W-:-:S04]  /*5ac0*/  IMAD.MOV.U32 R109, RZ, RZ, R104 ;  /* 0x000000ffff6d7224 */ /* 0x000fc800078e0068 */
[----:B------:R-:W-:Y:S01]  /*5ad0*/  MOV R139, R3 ;  /* 0x00000003008b7202 */ /* 0x000fe20000000f00 */
[----:B------:R-:W-:Y:S01]  /*5ae0*/  IMAD.MOV.U32 R138, RZ, RZ, R123 ;  /* 0x000000ffff8a7224 */ /* 0x000fe200078e007b */
[----:B-1----:R-:W-:Y:S01]  /*5af0*/  HMMA.16816.F32 R32, R4, R10, R32 ;  /* 0x0000000a0420723c */ /* 0x002fe20000001820 */
[----:B------:R1:W-:Y:S01]  /*5b00*/  MUFU.EX2 R10, R0 ;  /* 0x00000000000a7308 */ /* 0x0003e20000000800 */
[----:B------:R-:W-:Y:S01]  /*5b10*/  MOV R136, R121 ;  /* 0x0000007900887202 */ /* 0x000fe20000000f00 */
[----:B------:R-:W-:-:S05]  /*5b20*/  IMAD.MOV.U32 R137, RZ, RZ, R122 ;  /* 0x000000ffff897224 */ /* 0x000fca00078e007a */
[C---:B------:R-:W-:Y:S01]  /*5b30*/  HMMA.16816.F32 R36, R4.reuse, R8, R36 ;  /* 0x000000080424723c */ /* 0x040fe20000001824 */
[----:B-1----:R-:W-:Y:S02]  /*5b40*/  FFMA.FTZ R0, R98, c[0x0][0x2d0], -R12 ;  /* 0x0000b40062007a23 */ /* 0x002fe4000001080c */
[----:B------:R-:W-:Y:S02]  /*5b50*/  IMAD.MOV.U32 R98, RZ, RZ, R149 ;  /* 0x000000ffff627224 */ /* 0x000fe400078e0095 */
[----:B------:R1:W-:Y:S03]  /*5b60*/  MUFU.EX2 R9, R0 ;  /* 0x0000000000097308 */ /* 0x0003e60000000800 */
[C---:B--2---:R-:W-:Y:S07]  /*5b70*/  HMMA.16816.F32 R172, R4.reuse, R20, R72 ;  /* 0x0000001404ac723c */ /* 0x044fee0000001848 */
[----:B------:R-:W-:Y:S01]  /*5b80*/  MOV R73, R114 ;  /* 0x0000007200497202 */ /* 0x000fe20000000f00 */
[----:B------:R-:W-:Y:S01]  /*5b90*/  HMMA.16816.F32 R20, R4, R22, R68 ;  /* 0x000000160414723c */ /* 0x000fe20000001844 */
[----:B------:R-:W-:-:S02]  /*5ba0*/  IMAD.MOV.U32 R74, RZ, RZ, R115 ;  /* 0x000000ffff4a7224 */ /* 0x000fc400078e0073 */
[----:B------:R-:W-:Y:S02]  /*5bb0*/  IMAD.MOV.U32 R72, RZ, RZ, R111 ;  /* 0x000000ffff487224 */ /* 0x000fe400078e006f */
[----:B-1----:R-:W-:Y:S02]  /*5bc0*/  FFMA.FTZ R0, R99, c[0x0][0x2d0], -R12 ;  /* 0x0000b40063007a23 */ /* 0x002fe4000001080c */
[----:B------:R-:W-:Y:S01]  /*5bd0*/  IMAD.MOV.U32 R99, RZ, RZ, R150 ;  /* 0x000000ffff637224 */ /* 0x000fe200078e0096 */
[----:B---3--:R-:W-:Y:S01]  /*5be0*/  HMMA.16816.F32 R176, R4, R16, R64 ;  /* 0x0000001004b0723c */ /* 0x008fe20000001840 */
[----:B------:R1:W-:Y:S01]  /*5bf0*/  MUFU.EX2 R8, R0 ;  /* 0x0000000000087308 */ /* 0x0003e20000000800 */
[----:B------:R-:W-:Y:S01]  /*5c00*/  IMAD.MOV.U32 R111, RZ, RZ, R106 ;  /* 0x000000ffff6f7224 */ /* 0x000fe200078e006a */
[----:B------:R-:W-:Y:S01]  /*5c10*/  LDSM.16.MT88.4 R64, [R228+0x5900] ;  /* 0x00590000e440783b */ /* 0x000fe20000004200 */
[----:B------:R-:W-:-:S03]  /*5c20*/  IMAD.MOV.U32 R75, RZ, RZ, R120 ;  /* 0x000000ffff4b7224 */ /* 0x000fc600078e0078 */
[----:B------:R-:W-:Y:S01]  /*5c30*/  IMAD.MOV.U32 R17, RZ, RZ, R99 ;  /* 0x000000ffff117224 */ /* 0x000fe200078e0063 */
[----:B------:R-:W-:Y:S01]  /*5c40*/  HMMA.16816.F32 R44, R4, R18, R44 ;  /* 0x00000012042c723c */ /* 0x000fe2000000182c */
[----:B------:R-:W-:Y:S06]  /*5c50*/  LDSM.16.MT88.4 R120, [R228+0x2900] ;  /* 0x00290000e478783b */ /* 0x000fec0000004200 */
[----:B------:R-:W-:Y:S01]  /*5c60*/  MOV R19, R109 ;  /* 0x0000006d00137202 */ /* 0x000fe20000000f00 */
[----:B------:R-:W-:Y:S02]  /*5c70*/  IMAD.MOV.U32 R18, RZ, RZ, R110 ;  /* 0x000000ffff127224 */ /* 0x000fe400078e006e */
[----:B-1----:R-:W-:Y:S01]  /*5c80*/  FFMA.FTZ R0, R108, c[0x0][0x2d0], -R12 ;  /* 0x0000b4006c007a23 */ /* 0x002fe2000001080c */
[----:B------:R-:W-:-:S02]  /*5c90*/  MOV R108, R151 ;  /* 0x00000097006c7202 */ /* 0x000fc40000000f00 */
[----:B------:R-:W-:Y:S01]  /*5ca0*/  MOV R12, R136 ;  /* 0x00000088000c7202 */ /* 0x000fe20000000f00 */
[----:B------:R1:W-:Y:S01]  /*5cb0*/  MUFU.EX2 R7, R0 ;  /* 0x0000000000077308 */ /* 0x0003e20000000800 */
[----:B------:R-:W2:Y:S01]  /*5cc0*/  LDSM.16.MT88.4 R148, [R225+0x2900] ;  /* 0x00290000e194783b */ /* 0x000ea20000004200 */
[----:B------:R-:W-:Y:S02]  /*5cd0*/  IMAD.MOV.U32 R16, RZ, RZ, R108 ;  /* 0x000000ffff107224 */ /* 0x000fe400078e006c */
[----:B-1----:R-:W-:-:S04]  /*5ce0*/  FFMA.FTZ R0, R105, c[0x0][0x2d0], -R2 ;  /* 0x0000b40069007a23 */ /* 0x002fc80000010802 */
[----:B------:R1:W-:Y:S02]  /*5cf0*/  MUFU.EX2 R6, R0 ;  /* 0x0000000000067308 */ /* 0x0003e40000000800 */
[--C-:B-1----:R-:W-:Y:S02]  /*5d00*/  FFMA.FTZ R0, R107, c[0x0][0x2d0], -R2.reuse ;  /* 0x0000b4006b007a23 */ /* 0x102fe40000010802 */
[----:B------:R-:W-:Y:S04]  /*5d10*/  LDSM.16.MT88.4 R104, [R226+0x2900] ;  /* 0x00290000e268783b */ /* 0x000fe80000004200 */
[----:B------:R1:W3:Y:S02]  /*5d20*/  MUFU.EX2 R5, R0 ;  /* 0x0000000000057308 */ /* 0x0002e40000000800 */
[----:B-1----:R-:W-:-:S02]  /*5d30*/  FFMA.FTZ R0, R112, c[0x0][0x2d0], -R2 ;  /* 0x0000b40070007a23 */ /* 0x002fc40000010802 */
[----:B------:R-:W-:Y:S02]  /*5d40*/  FFMA.FTZ R2, R113, c[0x0][0x2d0], -R2 ;  /* 0x0000b40071027a23 */ /* 0x000fe40000010802 */
[----:B------:R-:W1:Y:S02]  /*5d50*/  LDSM.16.MT88.4 R112, [R229+0x2900] ;  /* 0x00290000e570783b */ /* 0x000e640000004200 */
[----:B------:R4:W-:Y:S08]  /*5d60*/  MUFU.EX2 R4, R0 ;  /* 0x0000000000047308 */ /* 0x0009f00000000800 */
[----:B------:R5:W2:Y:S01]  /*5d70*/  MUFU.EX2 R3, R2 ;  /* 0x0000000200037308 */ /* 0x000aa20000000800 */
[----:B----4-:R-:W-:Y:S01]  /*5d80*/  FADD.FTZ R0, R97, R14 ;  /* 0x0000000e61007221 */ /* 0x010fe20000010000 */
[----:B---3--:R-:W-:Y:S01]  /*5d90*/  F2FP.PACK_AB R97, R5, R6 ;  /* 0x000000060561723e */ /* 0x008fe200000000ff */
[----:B------:R-:W-:-:S02]  /*5da0*/  IMAD.MOV.U32 R14, RZ, RZ, R75 ;  /* 0x000000ffff0e7224 */ /* 0x000fc400078e004b */
[----:B------:R-:W-:Y:S02]  /*5db0*/  FADD.FTZ R11, R13, R0 ;  /* 0x000000000d0b7221 */ /* 0x000fe40000010000 */
[----:B------:R-:W-:Y:S02]  /*5dc0*/  IMAD.MOV.U32 R0, RZ, RZ, R111 ;  /* 0x000000ffff007224 */ /* 0x000fe400078e006f */
[----:B-----5:R-:W-:Y:S01]  /*5dd0*/  FADD.FTZ R2, R96, R72 ;  /* 0x0000004860027221 */ /* 0x020fe20000010000 */
[----:B------:R-:W-:Y:S01]  /*5de0*/  F2FP.PACK_AB R96, R9, R10 ;  /* 0x0000000a0960723e */ /* 0x000fe200000000ff */
[----:B------:R-:W-:Y:S01]  /*5df0*/  IMAD.MOV.U32 R13, RZ, RZ, R74 ;  /* 0x000000ffff0d7224 */ /* 0x000fe200078e004a */
[----:B--2---:R-:W-:Y:S01]  /*5e00*/  F2FP.PACK_AB R99, R3, R4 ;  /* 0x000000040363723e */ /* 0x004fe200000000ff */
[----:B------:R-:W-:Y:S01]  /*5e10*/  FADD.FTZ R2, R98, R2 ;  /* 0x0000000262027221 */ /* 0x000fe20000010000 */
[----:B------:R-:W-:-:S03]  /*5e20*/  F2FP.PACK_AB R98, R7, R8 ;  /* 0x000000080762723e */ /* 0x000fc600000000ff */
[----:B------:R-:W-:-:S04]  /*5e30*/  FADD.FTZ R0, R0, R2 ;  /* 0x0000000200007221 */ /* 0x000fc80000010000 */
[C---:B------:R-:W-:Y:S08]  /*5e40*/  HMMA.16816.F32 R144, R96.reuse, R148, R144 ;  /* 0x000000946090723c */ /* 0x040ff00000001890 */
[C---:B-1----:R-:W-:Y:S07]  /*5e50*/  HMMA.16816.F32 R108, R96.reuse, R112, R40 ;  /* 0x00000070606c723c */ /* 0x042fee0000001828 */
[----:B------:R-:W-:Y:S01]  /*5e60*/  MOV R40, R139 ;  /* 0x0000008b00287202 */ /* 0x000fe20000000f00 */
[C---:B------:R-:W-:Y:S01]  /*5e70*/  HMMA.16816.F32 R112, R96.reuse, R114, R48 ;  /* 0x000000726070723c */ /* 0x040fe20000001830 */
[----:B------:R-:W-:Y:S01]  /*5e80*/  IMAD.MOV.U32 R41, RZ, RZ, R138 ;  /* 0x000000ffff297224 */ /* 0x000fe200078e008a */
[----:B------:R-:W-:Y:S01]  /*5e90*/  MOV R43, R73 ;  /* 0x00000049002b7202 */ /* 0x000fe20000000f00 */
[----:B------:R-:W-:Y:S01]  /*5ea0*/  IMAD.MOV.U32 R42, RZ, RZ, R137 ;  /* 0x000000ffff2a7224 */ /* 0x000fe200078e0089 */
[----:B------:R-:W1:Y:S03]  /*5eb0*/  LDSM.16.MT88.4 R72, [R225+0x8900] ;  /* 0x00890000e148783b */ /* 0x000e660000004200 */
[----:B------:R-:W-:Y:S01]  /*5ec0*/  IMAD.MOV.U32 R48, RZ, RZ, R128 ;  /* 0x000000ffff307224 */ /* 0x000fe200078e0080 */
[----:B------:R-:W-:Y:S01]  /*5ed0*/  MOV R50, R130 ;  /* 0x0000008200327202 */ /* 0x000fe20000000f00 */
[----:B------:R-:W-:Y:S01]  /*5ee0*/  IMAD.MOV.U32 R49, RZ, RZ, R129 ;  /* 0x000000ffff317224 */ /* 0x000fe200078e0081 */
[----:B------:R-:W-:Y:S01]  /*5ef0*/  HMMA.16816.F32 R116, R96, R120, R116 ;  /* 0x000000786074723c */ /* 0x000fe20000001874 */
[----:B------:R-:W-:Y:S01]  /*5f00*/  FADD.FTZ R2, R48, R11 ;  /* 0x0000000b30027221 */ /* 0x000fe20000010000 */
[----:B------:R-:W-:Y:S01]  /*5f10*/  LDSM.16.MT88.4 R136, [R226+0x5900] ;  /* 0x00590000e288783b */ /* 0x000fe20000004200 */
[----:B------:R-:W-:-:S02]  /*5f20*/  FADD.FTZ R0, R49, R0 ;  /* 0x0000000031007221 */ /* 0x000fc40000010000 */
[----:B------:R-:W-:Y:S02]  /*5f30*/  FADD.FTZ R2, R50, R2 ;  /* 0x0000000232027221 */ /* 0x000fe40000010000 */
[----:B------:R-:W-:Y:S01]  /*5f40*/  FADD.FTZ R0, R13, R0 ;  /* 0x000000000d007221 */ /* 0x000fe20000010000 */
[C---:B------:R-:W-:Y:S01]  /*5f50*/  HMMA.16816.F32 R148, R96.reuse, R150, R60 ;  /* 0x000000966094723c */ /* 0x040fe2000000183c */
[----:B------:R-:W-:Y:S02]  /*5f60*/  FADD.FTZ R2, R14, R2 ;  /* 0x000000020e027221 */ /* 0x000fe40000010000 */
[----:B------:R-:W-:Y:S02]  /*5f70*/  IMAD.MOV.U32 R51, RZ, RZ, R131 ;  /* 0x000000ffff337224 */ /* 0x000fe400078e0083 */
[----:B------:R-:W-:Y:S01]  /*5f80*/  FADD.FTZ R0, R12, R0 ;  /* 0x000000000c007221 */ /* 0x000fe20000010000 */
[----:B------:R-:W2:Y:S01]  /*5f90*/  LDSM.16.MT88.4 R128, [R225+0x5900] ;  /* 0x00590000e180783b */ /* 0x000ea20000004200 */
        /* <DEDUP_REMOVED lines=14> */
[----:B------:R-:W-:Y:S01]  /*6080*/  FADD.FTZ R0, R16, R0 ;  /* 0x0000000010007221 */ /* 0x000fe20000010000 */
[----:B------:R-:W-:Y:S01]  /*6090*/  LDSM.16.MT88.4 R88, [R229+0x8900] ;  /* 0x00890000e558783b */ /* 0x000fe20000004200 */
[----:B------:R-:W-:-:S02]  /*60a0*/  FADD.FTZ R2, R17, R2 ;  /* 0x0000000211027221 */ /* 0x000fc40000010000 */
[----:B------:R-:W-:Y:S02]  /*60b0*/  FADD.FTZ R0, R250, R0 ;  /* 0x00000000fa007221 */ /* 0x000fe40000010000 */
[----:B------:R-:W-:Y:S01]  /*60c0*/  FADD.FTZ R2, R180, R2 ;  /* 0x00000002b4027221 */ /* 0x000fe20000010000 */
[C---:B-1----:R-:W-:Y:S01]  /*60d0*/  HMMA.16816.F32 R68, R96.reuse, R72, R80 ;  /* 0x000000486044723c */ /* 0x042fe20000001850 */
[----:B------:R-:W-:Y:S01]  /*60e0*/  FADD.FTZ R0, R183, R0 ;  /* 0x00000000b7007221 */ /* 0x000fe20000010000 */
[----:B------:R-:W1:Y:S01]  /*60f0*/  LDSM.16.MT88.4 R80, [R226+0x8900] ;  /* 0x00890000e250783b */ /* 0x000e620000004200 */
        /* <DEDUP_REMOVED lines=23> */
[----:B---3--:R-:W-:Y:S01]  /*6270*/  HMMA.16816.F32 R52, R96, R56, R168 ;  /* 0x000000386034723c */ /* 0x008fe200000018a8 */
        /* <DEDUP_REMOVED lines=26> */
.L_x_1788:
        /* <DEDUP_REMOVED lines=10> */
[----:B-1----:R-:W-:Y:S03]  /*64c0*/  IMAD.U32 R0, RZ, RZ, UR24 ;  /* 0x00000018ff007e24 */ /* 0x002fe6000f8e00ff */
        /* <DEDUP_REMOVED lines=24> */
[----:B------:R-:W-:Y:S01]  /*6650*/  STL [R1+0x60], R246 ;  /* 0x000060f601007387 */ /* 0x000fe20000100800 */
[----:B--2---:R-:W-:Y:S04]  /*6660*/  @P0 IMAD.MOV.U32 R21, RZ, RZ, R23 ;  /* 0x000000ffff150224 */ /* 0x004fe800078e0017 */
[----:B------:R-:W-:Y:S05]  /*6670*/  @P0 IMAD.WIDE.U32 R20, R0, 0x60, R20 ;  /* 0x0000006000140825 */ /* 0x000fea00078e0014 */
[----:B------:R-:W-:Y:S02]  /*6680*/  @P0 SHF.L.U32 R0, R20, 0x1, RZ ;  /* 0x0000000114000819 */ /* 0x000fe400000006ff */
[----:B------:R-:W-:Y:S01]  /*6690*/  @P0 IADD3 R2, R21, UR20, RZ ;  /* 0x0000001415020c10 */ /* 0x000fe2000fffe0ff */
[----:B------:R-:W-:Y:S01]  /*66a0*/  UIMAD UR20, UR22, -0x60, URZ ;  /* 0xffffffa0161478a4 */ /* 0x000fe2000f8e023f */
        /* <DEDUP_REMOVED lines=16> */
[----:B------:R-:W-:Y:S02]  /*67b0*/  @P0 IADD3.X R47, RZ, c[0x0][0x1fc], R2, P5, P6 ;  /* 0x00007f00ff2f0a10 */ /* 0x000fe40002fec402 */
[----:B------:R-:W-:Y:S02]  /*67c0*/  MOV R2, UR12 ;  /* 0x0000000c00027c02 */ /* 0x000fe40008000f00 */
        /* <DEDUP_REMOVED lines=57> */
[----:B---3--:R-:W-:Y:S04]  /*6b60*/  @P0 IMAD.MOV.U32 R0, RZ, RZ, R140 ;  /* 0x000000ffff000224 */ /* 0x008fe800078e008c */
[C---:B----4-:R-:W-:Y:S01]  /*6b70*/  HMMA.16816.F32 R12, R188.reuse, R168, R12 ;  /* 0x000000a8bc0c723c */ /* 0x050fe2000000180c */
[----:B------:R-:W-:Y:S07]  /*6b80*/  SHFL.IDX PT, R140, R0, 0x1, 0x1c1f ;  /* 0x003c1f00008c7f89 */ /* 0x000fee00000e0000 */
[C---:B------:R-:W-:Y:S01]  /*6b90*/  HMMA.16816.F32 R16, R188.reuse, R170, R16 ;  /* 0x000000aabc10723c */ /* 0x040fe20000001810 */
[----:B------:R-:W-:Y:S07]  /*6ba0*/  LDSM.16.M88.4 R168, [R224+0xf100] ;  /* 0x00f10000e0a8783b */ /* 0x000fee0000000200 */
[C---:B------:R-:W-:Y:S01]  /*6bb0*/  HMMA.16816.F32 R20, R188.reuse, R172, R20 ;  /* 0x000000acbc14723c */ /* 0x040fe20000001814 */
[----:B------:R3:W4:Y:S07]  /*6bc0*/  SHFL.IDX PT, R141, R0, RZ, 0x1c1f ;  /* 0x001c1fff008d7589 */ /* 0x00072e00000e0000 */
[C---:B------:R-:W-:Y:S01]  /*6bd0*/  HMMA.16816.F32 R24, R188.reuse, R174, R24 ;  /* 0x000000aebc18723c */ /* 0x040fe20000001818 */
[----:B------:R-:W4:Y:S07]  /*6be0*/  LDSM.16.M88.4 R172, [R224+0xf900] ;  /* 0x00f90000e0ac783b */ /* 0x000f2e0000000200 */
[C---:B------:R-:W-:Y:S08]  /*6bf0*/  HMMA.16816.F32 R28, R188.reuse, R176, R28 ;  /* 0x000000b0bc1c723c */ /* 0x040ff0000000181c */
[C---:B------:R-:W-:Y:S01]  /*6c00*/  HMMA.16816.F32 R32, R188.reuse, R178, R32 ;  /* 0x000000b2bc20723c */ /* 0x040fe20000001820 */
[----:B------:R-:W4:Y:S03]  /*6c10*/  LDSM.16.M88.4 R176, [R224+0x10100] ;  /* 0x01010000e0b0783b */ /* 0x000f260000000200 */
[----:B---3--:R-:W-:Y:S01]  /*6c20*/  IMAD.U32 R0, RZ, RZ, UR20 ;  /* 0x00000014ff007e24 */ /* 0x008fe2000f8e00ff */
[----:B------:R-:W-:Y:S03]  /*6c30*/  UIADD3 UR20, UR22, -0x1, URZ ;  /* 0xffffffff16147890 */ /* 0x000fe6000fffe03f */
[C---:B-1----:R-:W-:Y:S01]  /*6c40*/  HMMA.16816.F32 R36, R188.reuse, R160, R36 ;  /* 0x000000a0bc24723c */ /* 0x042fe20000001824 */
[----:B------:R-:W-:Y:S02]  /*6c50*/  @UP0 UIMAD.WIDE.U32 UR24, UR20, UR4, URZ ;  /* 0x00000004141802a5 */ /* 0x000fe4000f8e003f */
[----:B------:R-:W-:Y:S01]  /*6c60*/  @UP0 USHF.R.S32.HI UR23, URZ, 0x1f, UR20 ;  /* 0x0000001f3f170899 */ /* 0x000fe20008011414 */
[----:B------:R-:W-:Y:S03]  /*6c70*/  IADD3 R0, -R142, 0x1, R0 ;  /* 0x000000018e007810 */ /* 0x000fe60007ffe100 */
[----:B------:R-:W-:Y:S01]  /*6c80*/  @UP0 UIMAD UR23, UR23, UR4, URZ ;  /* 0x00000004171702a4 */ /* 0x000fe2000f8e023f */
[C---:B------:R-:W-:Y:S01]  /*6c90*/  HMMA.16816.F32 R40, R188.reuse, R162, R40 ;  /* 0x000000a2bc28723c */ /* 0x040fe20000001828 */
[----:B------:R-:W1:Y:S02]  /*6ca0*/  LDSM.16.M88.4 R160, [R224+0x10900] ;  /* 0x01090000e0a0783b */ /* 0x000e640000000200 */
[----:B------:R-:W-:Y:S01]  /*6cb0*/  @UP0 UIMAD UR23, UR20, UR5, UR23 ;  /* 0x00000005141702a4 */ /* 0x000fe2000f8e0217 */
[----:B------:R-:W-:Y:S03]  /*6cc0*/  IADD3 R0, -R2, UR8, R0 ;  /* 0x0000000802007c10 */ /* 0x000fe6000fffe100 */
[----:B------:R-:W-:Y:S01]  /*6cd0*/  @UP0 UIADD3 UR23, UR25, UR23, URZ ;  /* 0x0000001719170290 */ /* 0x000fe2000fffe03f */
[C---:B--2---:R-:W-:Y:S03]  /*6ce0*/  HMMA.16816.F32 R44, R188.reuse, R164, R44 ;  /* 0x000000a4bc2c723c */ /* 0x044fe6000000182c */
[----:B------:R-:W-:Y:S01]  /*6cf0*/  @UP0 UIMAD UR23, UR23, 0x60, URZ ;  /* 0x00000060171708a4 */ /* 0x000fe2000f8e023f */
[C---:B----4-:R-:W-:Y:S02]  /*6d00*/  IMAD.IADD R2, R0.reuse, 0x1, R141 ;  /* 0x0000000100027824 */ /* 0x050fe400078e028d */
[----:B------:R-:W-:Y:S02]  /*6d10*/  IMAD.IADD R0, R0, 0x1, R140 ;  /* 0x0000000100007824 */ /* 0x000fe400078e028c */
[----:B------:R-:W-:Y:S01]  /*6d20*/  HMMA.16816.F32 R48, R188, R166, R48 ;  /* 0x000000a6bc30723c */ /* 0x000fe20000001830 */
[----:B------:R-:W2:Y:S02]  /*6d30*/  LDSM.16.M88.4 R164, [R224+0x11100] ;  /* 0x01110000e0a4783b */ /* 0x000ea40000000200 */
[C---:B------:R-:W-:Y:S02]  /*6d40*/  ISETP.GT.AND P6, PT, R2.reuse, RZ, PT ;  /* 0x000000ff0200720c */ /* 0x040fe40003fc4270 */
[----:B------:R-:W-:Y:S02]  /*6d50*/  ISETP.GT.AND P5, PT, R2, 0x1, PT ;  /* 0x000000010200780c */ /* 0x000fe40003fa4270 */
[C---:B------:R-:W-:Y:S01]  /*6d60*/  ISETP.GT.AND P1, PT, R0.reuse, RZ, PT ;  /* 0x000000ff0000720c */ /* 0x040fe20003f24270 */
[C---:B------:R-:W-:Y:S05]  /*6d70*/  HMMA.16816.F32 R4, R192.reuse, R168, R4 ;  /* 0x000000a8c004723c */ /* 0x040fea0000001804 */
[----:B------:R-:W-:Y:S03]  /*6d80*/  ISETP.GT.AND P0, PT, R0, 0x1, PT ;  /* 0x000000010000780c */ /* 0x000fe60003f04270 */
[C---:B------:R-:W-:Y:S01]  /*6d90*/  HMMA.16816.F32 R8, R192.reuse, R170, R8 ;  /* 0x000000aac008723c */ /* 0x040fe20000001808 */
[----:B------:R-:W3:Y:S07]  /*6da0*/  LDSM.16.M88.4 R168, [R224+0x11900] ;  /* 0x01190000e0a8783b */ /* 0x000eee0000000200 */
[C---:B------:R-:W-:Y:S08]  /*6db0*/  HMMA.16816.F32 R12, R192.reuse, R172, R12 ;  /* 0x000000acc00c723c */ /* 0x040ff0000000180c */
        /* <DEDUP_REMOVED lines=83> */
[C---:B------:R-:W-:Y:S08]  /*72f0*/  HMMA.16816.F32 R44, R208.reuse, R176, R44 ;  /* 0x000000b0d02c723c */ /* 0x040ff0000000182c */
        /* <DEDUP_REMOVED lines=32> */
[C---:B------:R-:W-:Y:S08]  /*7500*/  HMMA.16816.F32 R36, R216.reuse, R176, R36 ;  /* 0x000000b0d824723c */ /* 0x040ff00000001824 */
[C---:B------:R-:W-:Y:S08]  /*7510*/  HMMA.16816.F32 R40, R216.reuse, R178, R40 ;  /* 0x000000b2d828723c */ /* 0x040ff00000001828 */
[C---:B----4-:R-:W-:Y:S08]  /*7520*/  HMMA.16816.F32 R44, R216.reuse, R172, R44 ;  /* 0x000000acd82c723c */ /* 0x050ff0000000182c */
[----:B------:R-:W-:Y:S01]  /*7530*/  HMMA.16816.F32 R48, R216, R174, R48 ;  /* 0x000000aed830723c */ /* 0x000fe20000001830 */
[----:B------:R-:W4:Y:S07]  /*7540*/  LDSM.16.M88.4 R172, [R227+0x7800] ;  /* 0x00780000e3ac783b */ /* 0x000f2e0000000200 */
[C---:B-1----:R-:W-:Y:S08]  /*7550*/  HMMA.16816.F32 R4, R220.reuse, R160, R4 ;  /* 0x000000a0dc04723c */ /* 0x042ff00000001804 */
[C---:B------:R-:W-:Y:S01]  /*7560*/  HMMA.16816.F32 R8, R220.reuse, R162, R8 ;  /* 0x000000a2dc08723c */ /* 0x040fe20000001808 */
[----:B------:R-:W1:Y:S07]  /*7570*/  LDSM.16.M88.4 R160, [R227+0x8000] ;  /* 0x00800000e3a0783b */ /* 0x000e6e0000000200 */
[C---:B--2---:R-:W-:Y:S08]  /*7580*/  HMMA.16816.F32 R12, R220.reuse, R164, R12 ;  /* 0x000000a4dc0c723c */ /* 0x044ff0000000180c */
[C---:B------:R-:W-:Y:S04]  /*7590*/  HMMA.16816.F32 R16, R220.reuse, R166, R16 ;  /* 0x000000a6dc10723c */ /* 0x040fe80000001810 */
[----:B------:R-:W-:Y:S02]  /*75a0*/  FSEL R165, R4, -INF , P6 ;  /* 0xff80000004a57808 */ /* 0x000fe40003000000 */
[C---:B------:R-:W-:Y:S02]  /*75b0*/  ISETP.GT.AND P6, PT, R2.reuse, 0x8, PT ;  /* 0x000000080200780c */ /* 0x040fe40003fc4270 */
[C---:B---3--:R-:W-:Y:S04]  /*75c0*/  HMMA.16816.F32 R20, R220.reuse, R168, R20 ;  /* 0x000000a8dc14723c */ /* 0x048fe80000001814 */
[----:B------:R-:W-:Y:S02]  /*75d0*/  FSEL R167, R5, -INF , P5 ;  /* 0xff80000005a77808 */ /* 0x000fe40002800000 */
[----:B------:R-:W-:Y:S02]  /*75e0*/  ISETP.GT.AND P5, PT, R2, 0x9, PT ;  /* 0x000000090200780c */ /* 0x000fe40003fa4270 */
[C---:B------:R-:W-:Y:S04]  /*75f0*/  HMMA.16816.F32 R24, R220.reuse, R170, R24 ;  /* 0x000000aadc18723c */ /* 0x040fe80000001818 */
[----:B------:R-:W-:Y:S02]  /*7600*/  FSEL R166, R9, -INF , P5 ;  /* 0xff80000009a67808 */ /* 0x000fe40002800000 */
[----:B------:R-:W-:Y:S02]  /*7610*/  FSEL R140, R8, -INF , P6 ;  /* 0xff800000088c7808 */ /* 0x000fe40003000000 */
[C---:B----4-:R-:W-:Y:S03]  /*7620*/  HMMA.16816.F32 R28, R220.reuse, R172, R28 ;  /* 0x000000acdc1c723c */ /* 0x050fe6000000181c */
[----:B------:R-:W-:Y:S02]  /*7630*/  ISETP.GT.AND P6, PT, R2, 0x10, PT ;  /* 0x000000100200780c */ /* 0x000fe40003fc4270 */
[----:B------:R-:W-:Y:S02]  /*7640*/  FSEL R170, R6, -INF , P1 ;  /* 0xff80000006aa7808 */ /* 0x000fe40000800000 */
[----:B------:R-:W-:Y:S01]  /*7650*/  FSEL R171, R7, -INF , P0 ;  /* 0xff80000007ab7808 */ /* 0x000fe20000000000 */
[C---:B------:R-:W-:Y:S01]  /*7660*/  HMMA.16816.F32 R32, R220.reuse, R174, R32 ;  /* 0x000000aedc20723c */ /* 0x040fe20000001820 */
[----:B------:R-:W2:Y:S01]  /*7670*/  LDSM.16.M88.4 R4, [R227+0x8800] ;  /* 0x00880000e304783b */ /* 0x000ea20000000200 */
[----:B------:R-:W-:Y:S07]  /*7680*/  DEPBAR.LE SB0, 0x0 ;  /* 0x000080000000791a */ /* 0x000fee0000000000 */
[----:B------:R-:W-:Y:S01]  /*7690*/  BAR.SYNC.DEFER_BLOCKING 0x0 ;  /* 0x0000000000007b1d */ /* 0x000fe20000010000 */
[C---:B-1----:R-:W-:Y:S05]  /*76a0*/  HMMA.16816.F32 R36, R220.reuse, R160, R36 ;  /* 0x000000a0dc24723c */ /* 0x042fea0000001824 */
[----:B------:R-:W-:Y:S02]  /*76b0*/  FMNMX.FTZ R8, R165, R3, !PT ;  /* 0x00000003a5087209 */ /* 0x000fe40007810000 */
[----:B------:R-:W-:Y:S01]  /*76c0*/  ISETP.GT.AND P1, PT, R0, 0x8, PT ;  /* 0x000000080000780c */ /* 0x000fe20003f24270 */
[C---:B------:R-:W-:Y:S03]  /*76d0*/  HMMA.16816.F32 R40, R220.reuse, R162, R40 ;  /* 0x000000a2dc28723c */ /* 0x040fe60000001828 */
[----:B------:R-:W-:Y:S02]  /*76e0*/  ISETP.GT.AND P5, PT, R2, 0x11, PT ;  /* 0x000000110200780c */ /* 0x000fe40003fa4270 */
[----:B------:R-:W-:Y:S02]  /*76f0*/  FMNMX.FTZ R8, R167, R8, !PT ;  /* 0x00000008a7087209 */ /* 0x000fe40007810000 */
[----:B------:R-:W-:Y:S02]  /*7700*/  FSEL R172, R12, -INF , P6 ;  /* 0xff8000000cac7808 */ /* 0x000fe40003000000 */
[----:B------:R-:W-:Y:S02]  /*7710*/  FMNMX.FTZ R8, R140, R8, !PT ;  /* 0x000000088c087209 */ /* 0x000fe40007810000 */
[----:B------:R-:W-:Y:S02]  /*7720*/  ISETP.GT.AND P0, PT, R0, 0x9, PT ;  /* 0x000000090000780c */ /* 0x000fe40003f04270 */
[----:B------:R-:W-:Y:S02]  /*7730*/  FMNMX.FTZ R8, R166, R8, !PT ;  /* 0x00000008a6087209 */ /* 0x000fe40007810000 */
[----:B------:R-:W-:Y:S02]  /*7740*/  FSEL R168, R10, -INF , P1 ;  /* 0xff8000000aa87808 */ /* 0x000fe40000800000 */
[----:B------:R-:W-:Y:S02]  /*7750*/  FSEL R169, R11, -INF , P0 ;  /* 0xff8000000ba97808 */ /* 0x000fe40000000000 */
[----:B------:R-:W3:Y:S01]  /*7760*/  LDL.64 R10, [R1+0x28] ;  /* 0x00002800010a7983 */ /* 0x000ee20000100a00 */
[----:B------:R-:W-:Y:S02]  /*7770*/  FMNMX.FTZ R8, R172, R8, !PT ;  /* 0x00000008ac087209 */ /* 0x000fe40007810000 */
[----:B------:R-:W-:Y:S01]  /*7780*/  FSEL R173, R13, -INF , P5 ;  /* 0xff8000000dad7808 */ /* 0x000fe20002800000 */
[C---:B--2---:R-:W-:Y:S03]  /*7790*/  HMMA.16816.F32 R44, R220.reuse, R4, R44 ;  /* 0x00000004dc2c723c */ /* 0x044fe6000000182c */
[C---:B------:R-:W-:Y:S02]  /*77a0*/  ISETP.GT.AND P6, PT, R2.reuse, 0x18, PT ;  /* 0x000000180200780c */ /* 0x040fe40003fc4270 */
[----:B------:R-:W-:Y:S02]  /*77b0*/  ISETP.GT.AND P5, PT, R2, 0x19, PT ;  /* 0x000000190200780c */ /* 0x000fe40003fa4270 */
[----:B------:R-:W-:Y:S01]  /*77c0*/  FMNMX.FTZ R4, R173, R8, !PT ;  /* 0x00000008ad047209 */ /* 0x000fe20007810000 */
[----:B------:R-:W-:Y:S01]  /*77d0*/  HMMA.16816.F32 R48, R220, R6, R48 ;  /* 0x00000006dc30723c */ /* 0x000fe20000001830 */
[----:B------:R-:W2:Y:S02]  /*77e0*/  LDL.64 R8, [R1+0x38] ;  /* 0x0000380001087983 */ /* 0x000ea40000100a00 */
[----:B------:R-:W-:Y:S02]  /*77f0*/  ISETP.GT.AND P1, PT, R0, 0x10, PT ;  /* 0x000000100000780c */ /* 0x000fe40003f24270 */
[----:B------:R-:W-:Y:S02]  /*7800*/  FSEL R176, R16, -INF , P6 ;  /* 0xff80000010b07808 */ /* 0x000fe40003000000 */
[----:B------:R-:W-:Y:S02]  /*7810*/  ISETP.GT.AND P6, PT, R2, 0x20, PT ;  /* 0x000000200200780c */ /* 0x000fe40003fc4270 */
[----:B------:R-:W-:Y:S02]  /*7820*/  FSEL R177, R17, -INF , P5 ;  /* 0xff80000011b17808 */ /* 0x000fe40002800000 */
[----:B------:R-:W-:Y:S02]  /*7830*/  ISETP.GT.AND P0, PT, R0, 0x11, PT ;  /* 0x000000110000780c */ /* 0x000fe40003f04270 */
[----:B------:R-:W-:Y:S02]  /*7840*/  FMNMX.FTZ R4, R176, R4, !PT ;  /* 0x00000004b0047209 */ /* 0x000fe40007810000 */
[----:B------:R-:W-:Y:S02]  /*7850*/  FSEL R183, R20, -INF , P6 ;  /* 0xff80000014b77808 */ /* 0x000fe40003000000 */
[----:B------:R-:W-:Y:S02]  /*7860*/  FSEL R174, R14, -INF , P1 ;  /* 0xff8000000eae7808 */ /* 0x000fe40000800000 */
[----:B------:R-:W-:Y:S02]  /*7870*/  ISETP.GT.AND P1, PT, R0, 0x18, PT ;  /* 0x000000180000780c */ /* 0x000fe40003f24270 */
[----:B------:R-:W-:Y:S02]  /*7880*/  ISETP.GT.AND P5, PT, R2, 0x21, PT ;  /* 0x000000210200780c */ /* 0x000fe40003fa4270 */
[----:B------:R-:W-:Y:S02]  /*7890*/  FMNMX.FTZ R4, R177, R4, !PT ;  /* 0x00000004b1047209 */ /* 0x000fe40007810000 */
[----:B------:R-:W-:Y:S02]  /*78a0*/  FSEL R182, R21, -INF , P5 ;  /* 0xff80000015b67808 */ /* 0x000fe40002800000 */
[----:B------:R-:W-:Y:S02]  /*78b0*/  FSEL R175, R15, -INF , P0 ;  /* 0xff8000000faf7808 */ /* 0x000fe40000000000 */
[----:B------:R-:W-:Y:S02]  /*78c0*/  ISETP.GT.AND P0, PT, R0, 0x19, PT ;  /* 0x000000190000780c */ /* 0x000fe40003f04270 */
[----:B------:R-:W-:Y:S02]  /*78d0*/  FSEL R178, R18, -INF , P1 ;  /* 0xff80000012b27808 */ /* 0x000fe40000800000 */
[----:B------:R-:W-:Y:S02]  /*78e0*/  ISETP.GT.AND P1, PT, R0, 0x20, PT ;  /* 0x000000200000780c */ /* 0x000fe40003f24270 */
[----:B------:R-:W-:Y:S02]  /*78f0*/  ISETP.GT.AND P6, PT, R2, 0x28, PT ;  /* 0x000000280200780c */ /* 0x000fe40003fc4270 */
[----:B------:R-:W-:Y:S02]  /*7900*/  FMNMX.FTZ R141, R183, R4, !PT ;  /* 0x00000004b78d7209 */ /* 0x000fe40007810000 */
[----:B------:R-:W-:Y:S02]  /*7910*/  FSEL R180, R22, -INF , P1 ;  /* 0xff80000016b47808 */ /* 0x000fe40000800000 */
[----:B------:R-:W-:Y:S02]  /*7920*/  FSEL R179, R19, -INF , P0 ;  /* 0xff80000013b37808 */ /* 0x000fe40000000000 */
[C---:B------:R-:W-:Y:S02]  /*7930*/  ISETP.GT.AND P0, PT, R0.reuse, 0x21, PT ;  /* 0x000000210000780c */ /* 0x040fe40003f04270 */
[----:B------:R-:W-:Y:S02]  /*7940*/  ISETP.GT.AND P1, PT, R0, 0x28, PT ;  /* 0x000000280000780c */ /* 0x000fe40003f24270 */
[----:B------:R-:W-:Y:S02]  /*7950*/  ISETP.GT.AND P5, PT, R2, 0x29, PT ;  /* 0x000000290200780c */ /* 0x000fe40003fa4270 */
[----:B------:R-:W-:Y:S02]  /*7960*/  FSEL R181, R24, -INF , P6 ;  /* 0xff80000018b57808 */ /* 0x000fe40003000000 */
[----:B------:R-:W-:Y:S02]  /*7970*/  FMNMX.FTZ R141, R182, R141, !PT ;  /* 0x0000008db68d7209 */ /* 0x000fe40007810000 */
[----:B------:R-:W-:Y:S02]  /*7980*/  FSEL R250, R23, -INF , P0 ;  /* 0xff80000017fa7808 */ /* 0x000fe40000000000 */
[----:B------:R-:W-:Y:S02]  /*7990*/  ISETP.GT.AND P0, PT, R0, 0x29, PT ;  /* 0x000000290000780c */ /* 0x000fe40003f04270 */
[----:B------:R-:W-:Y:S02]  /*79a0*/  FSEL R251, R25, -INF , P5 ;  /* 0xff80000019fb7808 */ /* 0x000fe40002800000 */
[----:B------:R-:W-:Y:S02]  /*79b0*/  FSEL R252, R26, -INF , P1 ;  /* 0xff8000001afc7808 */ /* 0x000fe40000800000 */
[----:B------:R-:W-:Y:S02]  /*79c0*/  ISETP.GT.AND P1, PT, R2, 0x30, PT ;  /* 0x000000300200780c */ /* 0x000fe40003f24270 */
[----:B------:R-:W-:Y:S02]  /*79d0*/  FMNMX.FTZ R141, R181, R141, !PT ;  /* 0x0000008db58d7209 */ /* 0x000fe40007810000 */
[----:B------:R-:W-:Y:S02]  /*79e0*/  FMNMX.FTZ R4, R170, R143, !PT ;  /* 0x0000008faa047209 */ /* 0x000fe40007810000 */
[----:B------:R-:W-:Y:S02]  /*79f0*/  FSEL R19, R28, -INF , P1 ;  /* 0xff8000001c137808 */ /* 0x000fe40000800000 */
[----:B------:R-:W-:Y:S02]  /*7a00*/  FSEL R164, R27, -INF , P0 ;  /* 0xff8000001ba47808 */ /* 0x000fe40000000000 */
[C---:B------:R-:W-:Y:S02]  /*7a10*/  ISETP.GT.AND P0, PT, R2.reuse, 0x31, PT ;  /* 0x000000310200780c */ /* 0x040fe40003f04270 */
[----:B------:R-:W-:Y:S02]  /*7a20*/  FMNMX.FTZ R141, R251, R141, !PT ;  /* 0x0000008dfb8d7209 */ /* 0x000fe40007810000 */
[----:B------:R-:W-:Y:S02]  /*7a30*/  FMNMX.FTZ R4, R171, R4, !PT ;  /* 0x00000004ab047209 */ /* 0x000fe40007810000 */
[----:B------:R-:W-:Y:S02]  /*7a40*/  FSEL R29, R29, -INF , P0 ;  /* 0xff8000001d1d7808 */ /* 0x000fe40000000000 */
[----:B------:R-:W-:Y:S02]  /*7a50*/  ISETP.GT.AND P5, PT, R2, 0x38, PT ;  /* 0x000000380200780c */ /* 0x000fe40003fa4270 */
[----:B------:R-:W-:Y:S02]  /*7a60*/  FMNMX.FTZ R141, R19, R141, !PT ;  /* 0x0000008d138d7209 */ /* 0x000fe40007810000 */
        /* <DEDUP_REMOVED lines=8> */
[----:B------:R-:W-:Y:S02]  /*7af0*/  ISETP.GT.AND P0, PT, R2, 0x40, PT ;  /* 0x000000400200780c */ /* 0x000fe40003f04270 */
[----:B------:R-:W-:Y:S02]  /*7b00*/  FMNMX.FTZ R4, R174, R4, !PT ;  /* 0x00000004ae047209 */ /* 0x000fe40007810000 */
[----:B------:R-:W-:Y:S02]  /*7b10*/  FSEL R142, R30, -INF , P6 ;  /* 0xff8000001e8e7808 */ /* 0x000fe40003000000 */
[----:B------:R-:W-:Y:S02]  /*7b20*/  FMNMX.FTZ R141, R13, R141, !PT ;  /* 0x0000008d0d8d7209 */ /* 0x000fe40007810000 */
[----:B------:R-:W-:Y:S02]  /*7b30*/  ISETP.GT.AND P6, PT, R2, 0x41, PT ;  /* 0x000000410200780c */ /* 0x000fe40003fc4270 */
[----:B------:R-:W-:Y:S01]  /*7b40*/  FSEL R32, R36, -INF , P0 ;  /* 0xff80000024207808 */ /* 0x000fe20000000000 */
[----:B------:R-:W-:Y:S01]  /*7b50*/  IMAD.MOV.U32 R36, RZ, RZ, R14 ;  /* 0x000000ffff247224 */ /* 0x000fe200078e000e */
[----:B------:R-:W-:Y:S02]  /*7b60*/  FMNMX.FTZ R4, R175, R4, !PT ;  /* 0x00000004af047209 */ /* 0x000fe40007810000 */
[----:B------:R-:W-:Y:S02]  /*7b70*/  FSEL R37, R37, -INF , P6 ;  /* 0xff80000025257808 */ /* 0x000fe40003000000 */
[----:B------:R-:W-:Y:S02]  /*7b80*/  FMNMX.FTZ R141, R32, R141, !PT ;  /* 0x0000008d208d7209 */ /* 0x000fe40007810000 */
[----:B------:R-:W-:Y:S02]  /*7b90*/  ISETP.GT.AND P5, PT, R2, 0x48, PT ;  /* 0x000000480200780c */ /* 0x000fe40003fa4270 */
[----:B------:R-:W-:Y:S02]  /*7ba0*/  FMNMX.FTZ R4, R178, R4, !PT ;  /* 0x00000004b2047209 */ /* 0x000fe40007810000 */
[----:B------:R-:W-:Y:S02]  /*7bb0*/  FMNMX.FTZ R141, R37, R141, !PT ;  /* 0x0000008d258d7209 */ /* 0x000fe40007810000 */
[----:B------:R-:W-:Y:S02]  /*7bc0*/  FSEL R24, R40, -INF , P5 ;  /* 0xff80000028187808 */ /* 0x000fe40002800000 */
[C---:B------:R-:W-:Y:S02]  /*7bd0*/  ISETP.GT.AND P1, PT, R2.reuse, 0x49, PT ;  /* 0x000000490200780c */ /* 0x040fe40003f24270 */
[----:B------:R-:W-:Y:S02]  /*7be0*/  FMNMX.FTZ R4, R179, R4, !PT ;  /* 0x00000004b3047209 */ /* 0x000fe40007810000 */
[----:B------:R-:W-:Y:S01]  /*7bf0*/  FSEL R16, R41, -INF , P1 ;  /* 0xff80000029107808 */ /* 0x000fe20000800000 */
[----:B------:R-:W-:Y:S01]  /*7c00*/  IMAD.MOV.U32 R41, RZ, RZ, R142 ;  /* 0x000000ffff297224 */ /* 0x000fe200078e008e */
[----:B------:R-:W-:Y:S02]  /*7c10*/  ISETP.GT.AND P0, PT, R2, 0x50, PT ;  /* 0x000000500200780c */ /* 0x000fe40003f04270 */
[----:B------:R-:W-:Y:S02]  /*7c20*/  FMNMX.FTZ R141, R24, R141, !PT ;  /* 0x0000008d188d7209 */ /* 0x000fe40007810000 */
[----:B------:R-:W-:Y:S02]  /*7c30*/  ISETP.GT.AND P5, PT, R2, 0x58, PT ;  /* 0x000000580200780c */ /* 0x000fe40003fa4270 */
[----:B------:R-:W-:Y:S02]  /*7c40*/  FMNMX.FTZ R4, R180, R4, !PT ;  /* 0x00000004b4047209 */ /* 0x000fe40007810000 */
[----:B------:R-:W-:Y:S02]  /*7c50*/  ISETP.GT.AND P6, PT, R2, 0x51, PT ;  /* 0x000000510200780c */ /* 0x000fe40003fc4270 */
[----:B------:R-:W-:Y:S02]  /*7c60*/  FSEL R40, R44, -INF , P0 ;  /* 0xff8000002c287808 */ /* 0x000fe40000000000 */
[----:B------:R-:W-:Y:S02]  /*7c70*/  FMNMX.FTZ R141, R16, R141, !PT ;  /* 0x0000008d108d7209 */ /* 0x000fe40007810000 */
[----:B------:R-:W-:Y:S02]  /*7c80*/  FSEL R6, R48, -INF , P5 ;  /* 0xff80000030067808 */ /* 0x000fe40002800000 */
[----:B------:R-:W-:Y:S02]  /*7c90*/  ISETP.GT.AND P1, PT, R2, 0x59, PT ;  /* 0x000000590200780c */ /* 0x000fe40003f24270 */
[----:B------:R-:W-:Y:S02]  /*7ca0*/  FMNMX.FTZ R2, R250, R4, !PT ;  /* 0x00000004fa027209 */ /* 0x000fe40007810000 */
[----:B------:R-:W-:Y:S02]  /*7cb0*/  FSEL R45, R45, -INF , P6 ;  /* 0xff8000002d2d7808 */ /* 0x000fe40003000000 */
[----:B------:R-:W-:Y:S02]  /*7cc0*/  FMNMX.FTZ R141, R40, R141, !PT ;  /* 0x0000008d288d7209 */ /* 0x000fe40007810000 */
[----:B------:R-:W-:Y:S01]  /*7cd0*/  FSEL R246, R49, -INF , P1 ;  /* 0xff80000031f67808 */ /* 0x000fe20000800000 */
[----:B------:R-:W-:Y:S01]  /*7ce0*/  IMAD.MOV.U32 R49, RZ, RZ, R6 ;  /* 0x000000ffff317224 */ /* 0x000fe200078e0006 */
[----:B------:R-:W-:Y:S01]  /*7cf0*/  ISETP.GT.AND P0, PT, R0, 0x31, PT ;  /* 0x000000310000780c */ /* 0x000fe20003f04270 */
[----:B------:R-:W-:Y:S01]  /*7d00*/  IMAD.U32 R6, RZ, RZ, UR24 ;  /* 0x00000018ff067e24 */ /* 0x000fe2000f8e00ff */
[----:B------:R-:W-:Y:S01]  /*7d10*/  MOV R33, R164 ;  /* 0x000000a400217202 */ /* 0x000fe20000000f00 */
[----:B------:R-:W-:Y:S01]  /*7d20*/  @UP0 USHF.L.U64.HI UR24, UR4, 0x6, UR5 ;  /* 0x0000000604180899 */ /* 0x000fe20008010205 */
[----:B------:R-:W-:Y:S02]  /*7d30*/  FMNMX.FTZ R2, R252, R2, !PT ;  /* 0x00000002fc027209 */ /* 0x000fe40007810000 */
[----:B------:R-:W-:Y:S02]  /*7d40*/  FMNMX.FTZ R141, R45, R141, !PT ;  /* 0x0000008d2d8d7209 */ /* 0x000fe40007810000 */
[----:B------:R-:W-:Y:S02]  /*7d50*/  FSEL R5, R31, -INF , P0 ;  /* 0xff8000001f057808 */ /* 0x000fe40000000000 */
[----:B------:R-:W-:Y:S02]  /*7d60*/  ISETP.GT.AND P0, PT, R0, 0x38, PT ;  /* 0x000000380000780c */ /* 0x000fe40003f04270 */
[----:B------:R-:W-:Y:S02]  /*7d70*/  FMNMX.FTZ R2, R33, R2, !PT ;  /* 0x0000000221027209 */ /* 0x000fe40007810000 */
[----:B------:R-:W-:Y:S02]  /*7d80*/  FMNMX.FTZ R141, R49, R141, !PT ;  /* 0x0000008d318d7209 */ /* 0x000fe40007810000 */
[----:B------:R-:W-:Y:S02]  /*7d90*/  FMNMX.FTZ R2, R41, R2, !PT ;  /* 0x0000000229027209 */ /* 0x000fe40007810000 */
[----:B------:R-:W-:Y:S02]  /*7da0*/  FSEL R48, R34, -INF , P0 ;  /* 0xff80000022307808 */ /* 0x000fe40000000000 */
[----:B------:R-:W-:Y:S02]  /*7db0*/  MOV R34, R5 ;  /* 0x0000000500227202 */ /* 0x000fe40000000f00 */
[----:B------:R-:W-:Y:S02]  /*7dc0*/  FMNMX.FTZ R141, R246, R141, !PT ;  /* 0x0000008df68d7209 */ /* 0x000fe40007810000 */
[----:B------:R-:W-:Y:S02]  /*7dd0*/  ISETP.GT.AND P1, PT, R0, 0x39, PT ;  /* 0x000000390000780c */ /* 0x000fe40003f24270 */
[----:B------:R-:W-:Y:S01]  /*7de0*/  FMNMX.FTZ R2, R34, R2, !PT ;  /* 0x0000000222027209 */ /* 0x000fe20007810000 */
[----:B------:R-:W1:Y:S01]  /*7df0*/  SHFL.BFLY PT, R4, R141, 0x2, 0x1f ;  /* 0x0c401f008d047f89 */ /* 0x000e6200000e0000 */
[----:B------:R-:W-:Y:S02]  /*7e00*/  FSEL R17, R35, -INF , P1 ;  /* 0xff80000023117808 */ /* 0x000fe40000800000 */
[----:B------:R-:W-:Y:S02]  /*7e10*/  ISETP.GT.AND P1, PT, R0, 0x40, PT ;  /* 0x000000400000780c */ /* 0x000fe40003f24270 */
[----:B------:R-:W-:Y:S02]  /*7e20*/  FMNMX.FTZ R2, R48, R2, !PT ;  /* 0x0000000230027209 */ /* 0x000fe40007810000 */
[----:B------:R-:W-:Y:S02]  /*7e30*/  FSEL R38, R38, -INF , P1 ;  /* 0xff80000026267808 */ /* 0x000fe40000800000 */
[C---:B------:R-:W-:Y:S02]  /*7e40*/  ISETP.GT.AND P1, PT, R0.reuse, 0x48, PT ;  /* 0x000000480000780c */ /* 0x040fe40003f24270 */
[----:B------:R-:W-:Y:S02]  /*7e50*/  ISETP.GT.AND P0, PT, R0, 0x41, PT ;  /* 0x000000410000780c */ /* 0x000fe40003f04270 */
[----:B------:R-:W-:Y:S02]  /*7e60*/  FMNMX.FTZ R2, R17, R2, !PT ;  /* 0x0000000211027209 */ /* 0x000fe40007810000 */
[----:B------:R-:W-:Y:S01]  /*7e70*/  FSEL R5, R42, -INF , P1 ;  /* 0xff8000002a057808 */ /* 0x000fe20000800000 */
[----:B------:R-:W-:Y:S01]  /*7e80*/  IMAD.MOV.U32 R42, RZ, RZ, R17 ;  /* 0x000000ffff2a7224 */ /* 0x000fe200078e0011 */
[----:B------:R-:W-:Y:S01]  /*7e90*/  FSEL R26, R39, -INF , P0 ;  /* 0xff800000271a7808 */ /* 0x000fe20000000000 */
[----:B------:R-:W-:Y:S01]  /*7ea0*/  IMAD.MOV.U32 R39, RZ, RZ, R13 ;  /* 0x000000ffff277224 */ /* 0x000fe200078e000d */
[----:B------:R-:W-:Y:S02]  /*7eb0*/  ISETP.GT.AND P0, PT, R0, 0x49, PT ;  /* 0x000000490000780c */ /* 0x000fe40003f04270 */
[----:B------:R-:W-:Y:S02]  /*7ec0*/  FMNMX.FTZ R2, R38, R2, !PT ;  /* 0x0000000226027209 */ /* 0x000fe40007810000 */
[----:B------:R-:W-:Y:S01]  /*7ed0*/  FSEL R44, R43, -INF , P0 ;  /* 0xff8000002b2c7808 */ /* 0x000fe20000000000 */
[----:B------:R-:W-:Y:S01]  /*7ee0*/  IMAD.MOV.U32 R43, RZ, RZ, R5 ;  /* 0x000000ffff2b7224 */ /* 0x000fe200078e0005 */
[----:B------:R-:W-:Y:S02]  /*7ef0*/  FMNMX.FTZ R2, R26, R2, !PT ;  /* 0x000000021a027209 */ /* 0x000fe40007810000 */
[----:B------:R-:W-:Y:S02]  /*7f00*/  ISETP.GT.AND P1, PT, R0, 0x50, PT ;  /* 0x000000500000780c */ /* 0x000fe40003f24270 */
[----:B------:R-:W-:Y:S02]  /*7f10*/  FMNMX.FTZ R2, R43, R2, !PT ;  /* 0x000000022b027209 */ /* 0x000fe40007810000 */
[----:B------:R-:W-:Y:S02]  /*7f20*/  FSEL R25, R46, -INF , P1 ;  /* 0xff8000002e197808 */ /* 0x000fe40000800000 */
[----:B------:R-:W-:Y:S02]  /*7f30*/  FMNMX.FTZ R2, R44, R2, !PT ;  /* 0x000000022c027209 */ /* 0x000fe40007810000 */
[C---:B------:R-:W-:Y:S02]  /*7f40*/  ISETP.GT.AND P0, PT, R0.reuse, 0x51, PT ;  /* 0x000000510000780c */ /* 0x040fe40003f04270 */
[----:B-1----:R-:W-:Y:S02]  /*7f50*/  FMNMX.FTZ R141, R141, R4, !PT ;  /* 0x000000048d8d7209 */ /* 0x002fe40007810000 */
[----:B------:R-:W-:Y:S02]  /*7f60*/  FSEL R247, R47, -INF , P0 ;  /* 0xff8000002ff77808 */ /* 0x000fe40000000000 */
[----:B------:R-:W-:Y:S01]  /*7f70*/  ISETP.GT.AND P1, PT, R0, 0x58, PT ;  /* 0x000000580000780c */ /* 0x000fe20003f24270 */
[----:B------:R-:W1:Y:S01]  /*7f80*/  SHFL.BFLY PT, R4, R141, 0x1, 0x1f ;  /* 0x0c201f008d047f89 */ /* 0x000e6200000e0000 */
[----:B------:R-:W-:Y:S02]  /*7f90*/  FMNMX.FTZ R2, R25, R2, !PT ;  /* 0x0000000219027209 */ /* 0x000fe40007810000 */
[----:B------:R-:W-:Y:S02]  /*7fa0*/  FSEL R248, R50, -INF , P1 ;  /* 0xff80000032f87808 */ /* 0x000fe40000800000 */
[----:B------:R-:W-:Y:S02]  /*7fb0*/  ISETP.GT.AND P0, PT, R0, 0x59, PT ;  /* 0x000000590000780c */ /* 0x000fe40003f04270 */
[----:B------:R-:W-:Y:S02]  /*7fc0*/  FMNMX.FTZ R0, R247, R2, !PT ;  /* 0x00000002f7007209 */ /* 0x000fe40007810000 */
[----:B------:R-:W-:Y:S02]  /*7fd0*/  FSEL R142, R51, -INF , P0 ;  /* 0xff800000338e7808 */ /* 0x000fe40000000000 */
[----:B------:R-:W-:Y:S02]  /*7fe0*/  FMNMX.FTZ R0, R248, R0, !PT ;  /* 0x00000000f8007209 */ /* 0x000fe40007810000 */
[----:B------:R-:W-:Y:S02]  /*7ff0*/  PLOP3.LUT P5, PT, PT, PT, UP0, 0x80, 0x0 ;  /* 0x000000000000781c */ /* 0x000fe40003faf008 */
[----:B------:R-:W-:Y:S02]  /*8000*/  FMNMX.FTZ R0, R142, R0, !PT ;  /* 0x000000008e007209 */ /* 0x000fe40007810000 */
[----:B------:R-:W-:Y:S02]  /*8010*/  MOV R35, R29 ;  /* 0x0000001d00237202 */ /* 0x000fe40000000f00 */
[----:B------:R-:W-:Y:S01]  /*8020*/  MOV R50, R16 ;  /* 0x0000001000327202 */ /* 0x000fe20000000f00 */
[----:B------:R-:W4:Y:S01]  /*8030*/  SHFL.BFLY PT, R2, R0, 0x2, 0x1f ;  /* 0x0c401f0000027f89 */ /* 0x000f2200000e0000 */
[----:B-1----:R-:W-:Y:S04]  /*8040*/  FMNMX.FTZ R141, R141, R4, !PT ;  /* 0x000000048d8d7209 */ /* 0x002fe80007810000 */
[C---:B------:R-:W-:Y:S01]  /*8050*/  FSETP.NEU.FTZ.AND P1, PT, R141.reuse, -INF , PT ;  /* 0xff8000008d00780b */ /* 0x040fe20003f3d000 */
[----:B------:R-:W-:Y:S05]  /*8060*/  FMUL.FTZ R164, R141, c[0x0][0x2d0] ;  /* 0x0000b4008da47a20 */ /* 0x000fea0000410000 */
[----:B------:R-:W-:Y:S05]  /*8070*/  FSEL R164, R164, RZ, P1 ;  /* 0x000000ffa4a47208 */ /* 0x000fea0000800000 */
[----:B------:R-:W-:Y:S04]  /*8080*/  FFMA.FTZ R7, R165, c[0x0][0x2d0], -R164 ;  /* 0x0000b400a5077a23 */ /* 0x000fe800000108a4 */
[----:B------:R-:W-:Y:S01]  /*8090*/  MUFU.EX2 R231, R7 ;  /* 0x0000000700e77308 */ /* 0x000fe20000000800 */
[----:B----4-:R-:W-:Y:S05]  /*80a0*/  FMNMX.FTZ R0, R0, R2, !PT ;  /* 0x0000000200007209 */ /* 0x010fea0007810000 */
[----:B------:R-:W1:Y:S01]  /*80b0*/  SHFL.BFLY PT, R2, R0, 0x1, 0x1f ;  /* 0x0c201f0000027f89 */ /* 0x000e6200000e0000 */
[----:B---3--:R-:W-:Y:S01]  /*80c0*/  @P5 IMAD.MOV.U32 R5, RZ, RZ, R11 ;  /* 0x000000ffff055224 */ /* 0x008fe200078e000b */
[----:B--2---:R-:W-:Y:S05]  /*80d0*/  @P5 MOV R4, R8 ;  /* 0x0000000800045202 */ /* 0x004fea0000000f00 */
[----:B------:R-:W-:Y:S04]  /*80e0*/  @P5 IMAD.WIDE.U32 R4, R6, 0x60, R4 ;  /* 0x0000006006045825 */ /* 0x000fe800078e0004 */
[C---:B------:R-:W-:Y:S01]  /*80f0*/  @P5 IMAD.SHL.U32 R6, R4.reuse, 0x2, RZ ;  /* 0x0000000204065824 */ /* 0x040fe200078e00ff */
[----:B------:R-:W-:Y:S01]  /*8100*/  @P5 IADD3 R5, R5, UR23, RZ ;  /* 0x0000001705055c10 */ /* 0x000fe2000fffe0ff */
[----:B------:R-:W-:Y:S02]  /*8110*/  @UP0 USHF.L.U32 UR23, UR4, 0x6, URZ ;  /* 0x0000000604170899 */ /* 0x000fe4000800063f */
[----:B------:R-:W-:Y:S01]  /*8120*/  UISETP.GT.AND UP0, UPT, UR22, UR21, UPT ;  /* 0x000000151600728c */ /* 0x000fe2000bf04270 */
[----:B------:R-:W-:Y:S01]  /*8130*/  @P5 SHF.L.U64.HI R5, R4, 0x1, R5 ;  /* 0x0000000104055819 */ /* 0x000fe20000010205 */
[----:B------:R-:W-:Y:S01]  /*8140*/  FFMA.FTZ R4, R167, c[0x0][0x2d0], -R164 ;  /* 0x0000b400a7047a23 */ /* 0x000fe200000108a4 */
[----:B------:R-:W-:Y:S01]  /*8150*/  @P5 IADD3 R8, P6, R6, 0x80, RZ ;  /* 0x0000008006085810 */ /* 0x000fe20007fde0ff */
[----:B------:R-:W-:Y:S01]  /*8160*/  IMAD.MOV.U32 R167, RZ, RZ, R38 ;  /* 0x000000ffffa77224 */ /* 0x000fe200078e0026 */
[----:B------:R-:W-:Y:S01]  /*8170*/  UMOV UR22, UR20 ;  /* 0x0000001400167c82 */ /* 0x000fe20008000000 */
[----:B------:R2:W3:Y:S01]  /*8180*/  MUFU.EX2 R15, R4 ;  /* 0x00000004000f7308 */ /* 0x0004e20000000800 */
[----:B------:R-:W-:Y:S04]  /*8190*/  @P5 IADD3 R8, P0, R8, c[0x0][0x1c8], RZ ;  /* 0x0000720008085a10 */ /* 0x000fe80007f1e0ff */
[--C-:B------:R-:W-:Y:S02]  /*81a0*/  @P5 IADD3.X R9, RZ, c[0x0][0x1cc], R5.reuse, P0, P6 ;  /* 0x00007300ff095a10 */ /* 0x100fe400007ec405 */
[----:B------:R-:W-:Y:S04]  /*81b0*/  @P5 IADD3 R10, P6, R6, 0x100, RZ ;  /* 0x00000100060a5810 */ /* 0x000fe80007fde0ff */
[----:B------:R-:W-:Y:S04]  /*81c0*/  @P5 IADD3 R10, P0, R10, c[0x0][0x1c8], RZ ;  /* 0x000072000a0a5a10 */ /* 0x000fe80007f1e0ff */
[----:B------:R-:W-:Y:S01]  /*81d0*/  @P5 IADD3.X R11, RZ, c[0x0][0x1cc], R5, P0, P6 ;  /* 0x00007300ff0b5a10 */ /* 0x000fe200007ec405 */
[--C-:B--2---:R-:W-:Y:S01]  /*81e0*/  FFMA.FTZ R4, R140, c[0x0][0x2d0], -R164.reuse ;  /* 0x0000b4008c047a23 */ /* 0x104fe200000108a4 */
[----:B-1----:R-:W-:Y:S01]  /*81f0*/  FMNMX.FTZ R140, R0, R2, !PT ;  /* 0x00000002008c7209 */ /* 0x002fe20007810000 */
[--C-:B------:R-:W-:Y:S02]  /*8200*/  FFMA.FTZ R0, R166, c[0x0][0x2d0], -R164.reuse ;  /* 0x0000b400a6007a23 */ /* 0x100fe400000108a4 */
[----:B------:R1:W-:Y:S01]  /*8210*/  MUFU.EX2 R12, R4 ;  /* 0x00000004000c7308 */ /* 0x0003e20000000800 */
[C---:B------:R-:W-:Y:S01]  /*8220*/  FSETP.NEU.FTZ.AND P0, PT, R140.reuse, -INF , PT ;  /* 0xff8000008c00780b */ /* 0x040fe20003f1d000 */
[----:B------:R-:W-:Y:S02]  /*8230*/  FMUL.FTZ R165, R140, c[0x0][0x2d0] ;  /* 0x0000b4008ca57a20 */ /* 0x000fe40000410000 */
[----:B------:R-:W-:Y:S03]  /*8240*/  IMAD.MOV.U32 R166, RZ, RZ, R45 ;  /* 0x000000ffffa67224 */ /* 0x000fe600078e002d */
[----:B------:R-:W-:Y:S01]  /*8250*/  FSEL R165, R165, RZ, P0 ;  /* 0x000000ffa5a57208 */ /* 0x000fe20000000000 */
[----:B------:R-:W-:Y:S02]  /*8260*/  FFMA.FTZ R166, R166, c[0x0][0x2d0], -R164 ;  /* 0x0000b400a6a67a23 */ /* 0x000fe400000108a4 */
[----:B------:R2:W-:Y:S02]  /*8270*/  MUFU.EX2 R18, R0 ;  /* 0x0000000000127308 */ /* 0x0005e40000000800 */
[--C-:B------:R-:W-:Y:S08]  /*8280*/  FFMA.FTZ R2, R169, c[0x0][0x2d0], -R165.reuse ;  /* 0x0000b400a9027a23 */ /* 0x100ff000000108a5 */
[----:B------:R-:W-:Y:S01]  /*8290*/  MUFU.EX2 R166, R166 ;  /* 0x000000a600a67308 */ /* 0x000fe20000000800 */
[----:B-1----:R-:W-:Y:S04]  /*82a0*/  @P5 IADD3 R4, P6, R6, c[0x0][0x1c8], RZ ;  /* 0x0000720006045a10 */ /* 0x002fe80007fde0ff */
[----:B------:R-:W-:Y:S05]  /*82b0*/  @P5 IADD3.X R5, R5, c[0x0][0x1cc], RZ, P6, !PT ;  /* 0x0000730005055a10 */ /* 0x000fea00037fe4ff */
[----:B------:R1:W-:Y:S01]  /*82c0*/  @P5 LDGSTS.E.BYPASS.LTC128B.128 [R249+0xc100], [R4.64], !P4 ;  /* 0x0c10000004f95fae */ /* 0x0003e2000e101d52 */
[--C-:B--2---:R-:W-:Y:S01]  /*82d0*/  FFMA.FTZ R0, R170, c[0x0][0x2d0], -R165.reuse ;  /* 0x0000b400aa007a23 */ /* 0x104fe200000108a5 */
[----:B------:R-:W-:Y:S03]  /*82e0*/  MOV R170, R44 ;  /* 0x0000002c00aa7202 */ /* 0x000fe60000000f00 */
[----:B------:R2:W-:Y:S03]  /*82f0*/  MUFU.EX2 R51, R0 ;  /* 0x0000000000337308 */ /* 0x0005e60000000800 */
[----:B------:R4:W-:Y:S08]  /*8300*/  @P5 LDGSTS.E.BYPASS.LTC128B.128 [R249+0xf100], [R8.64], !P3 ;  /* 0x0f10000008f95fae */ /* 0x0009f0000d901d52 */
[----:B------:R4:W-:Y:S01]  /*8310*/  @P5 LDGSTS.E.BYPASS.LTC128B.128 [R249+0x12100], [R10.64], !P2 ;  /* 0x121000000af95fae */ /* 0x0009e2000d101d52 */
[----:B-1----:R-:W-:Y:S01]  /*8320*/  @P5 IADD3 R4, P6, R4, UR23, RZ ;  /* 0x0000001704045c10 */ /* 0x002fe2000ffde0ff */
[--C-:B--2---:R-:W-:Y:S01]  /*8330*/  FFMA.FTZ R0, R171, c[0x0][0x2d0], -R165.reuse ;  /* 0x0000b400ab007a23 */ /* 0x104fe200000108a5 */
[----:B---3--:R-:W-:Y:S02]  /*8340*/  MOV R171, R15 ;  /* 0x0000000f00ab7202 */ /* 0x008fe40000000f00 */
[----:B------:R-:W-:Y:S01]  /*8350*/  @P5 IADD3.X R5, R5, UR24, RZ, P6, !PT ;  /* 0x0000001805055c10 */ /* 0x000fe2000b7fe4ff */
[----:B------:R1:W2:Y:S01]  /*8360*/  MUFU.EX2 R27, R0 ;  /* 0x00000000001b7308 */ /* 0x0002a20000000800 */
[----:B------:R-:W-:Y:S03]  /*8370*/  F2FP.PACK_AB R160, R171, R231 ;  /* 0x000000e7aba0723e */ /* 0x000fe600000000ff */
[----:B------:R3:W-:Y:S06]  /*8380*/  @P5 LDGSTS.E.BYPASS.LTC128B.128 [R249+0xd100], [R4.64], !P4 ;  /* 0x0d10000004f95fae */ /* 0x0007ec000e101d52 */
[----:B----4-:R4:W-:Y:S02]  /*8390*/  MUFU.EX2 R11, R2 ;  /* 0x00000002000b7308 */ /* 0x0109e40000000800 */
[----:B------:R3:W-:Y:S08]  /*83a0*/  @P5 LDGSTS.E.BYPASS.LTC128B.128 [R249+0x10100], [R4.64+0x80], !P3 ;  /* 0x1010008004f95fae */ /* 0x0007f0000d901d52 */
[----:B------:R3:W-:Y:S01]  /*83b0*/  @P5 LDGSTS.E.BYPASS.LTC128B.128 [R249+0x13100], [R4.64+0x100], !P2 ;  /* 0x1310010004f95fae */ /* 0x0007e2000d101d52 */
[----:B-1----:R-:W-:Y:S01]  /*83c0*/  FFMA.FTZ R0, R168, c[0x0][0x2d0], -R165 ;  /* 0x0000b400a8007a23 */ /* 0x002fe200000108a5 */
[----:B--2---:R-:W-:Y:S01]  /*83d0*/  F2FP.PACK_AB R161, R27, R51 ;  /* 0x000000331ba1723e */ /* 0x004fe200000000ff */
[----:B------:R-:W-:Y:S02]  /*83e0*/  IMAD.MOV.U32 R168, RZ, RZ, R49 ;  /* 0x000000ffffa87224 */ /* 0x000fe400078e0031 */
[----:B------:R1:W2:Y:S01]  /*83f0*/  MUFU.EX2 R15, R0 ;  /* 0x00000000000f7308 */ /* 0x0002a20000000800 */
[----:B------:R-:W-:Y:S02]  /*8400*/  IMAD.MOV.U32 R49, RZ, RZ, R36 ;  /* 0x000000ffff317224 */ /* 0x000fe400078e0024 */
[----:B------:R-:W-:Y:S01]  /*8410*/  FFMA.FTZ R168, R168, c[0x0][0x2d0], -R164 ;  /* 0x0000b400a8a87a23 */ /* 0x000fe200000108a4 */
[----:B----4-:R-:W-:Y:S02]  /*8420*/  FSEL R2, R140, RZ, P0 ;  /* 0x000000ff8c027208 */ /* 0x010fe40000000000 */
[----:B------:R-:W-:Y:S04]  /*8430*/  PLOP3.LUT P0, PT, PT, PT, UP0, 0x80, 0x0 ;  /* 0x000000000000781c */ /* 0x000fe80003f0f008 */
[----:B------:R-:W-:Y:S01]  /*8440*/  MUFU.EX2 R168, R168 ;  /* 0x000000a800a87308 */ /* 0x000fe20000000800 */
[----:B-1----:R-:W-:Y:S01]  /*8450*/  FSEL R0, R141, RZ, P1 ;  /* 0x000000ff8d007208 */ /* 0x002fe20000800000 */
[----:B--2---:R-:W-:Y:S01]  /*8460*/  IMAD.MOV.U32 R169, RZ, RZ, R15 ;  /* 0x000000ffffa97224 */ /* 0x004fe200078e000f */
[----:B------:R-:W-:Y:S03]  /*8470*/  @P5 IADD3 R6, P1, R4, UR23, RZ ;  /* 0x0000001704065c10 */ /* 0x000fe6000ff3e0ff */
[----:B------:R-:W-:Y:S01]  /*8480*/  FADD.FTZ R0, -R0, R3 ;  /* 0x0000000300007221 */ /* 0x000fe20000010100 */
[----:B------:R-:W-:Y:S02]  /*8490*/  @P5 IADD3.X R7, R5, UR24, RZ, P1, !PT ;  /* 0x0000001805075c10 */ /* 0x000fe40008ffe4ff */
[----:B------:R-:W-:Y:S01]  /*84a0*/  F2FP.PACK_AB R163, R11, R169 ;  /* 0x000000a90ba3723e */ /* 0x000fe200000000ff */
[----:B------:R-:W-:Y:S02]  /*84b0*/  FMUL.FTZ R0, R0, c[0x0][0x2d0] ;  /* 0x0000b40000007a20 */ /* 0x000fe40000410000 */
[----:B------:R1:W-:Y:S02]  /*84c0*/  @P5 LDGSTS.E.BYPASS.LTC128B.128 [R249+0xe100], [R6.64], !P4 ;  /* 0x0e10000006f95fae */ /* 0x0003e4000e101d52 */
[----:B------:R2:W3:Y:S06]  /*84d0*/  MUFU.EX2 R3, R0 ;  /* 0x0000000000037308 */ /* 0x0004ec0000000800 */
[----:B------:R1:W-:Y:S08]  /*84e0*/  @P5 LDGSTS.E.BYPASS.LTC128B.128 [R249+0x11100], [R6.64+0x80], !P3 ;  /* 0x1110008006f95fae */ /* 0x0003f0000d901d52 */
[----:B------:R1:W-:Y:S08]  /*84f0*/  @P5 LDGSTS.E.BYPASS.LTC128B.128 [R249+0x14100], [R6.64+0x100], !P2 ;  /* 0x1410010006f95fae */ /* 0x0003f0000d101d52 */
[----:B------:R-:W-:Y:S01]  /*8500*/  LDSM.16.MT88.4 R20, [R226+0x100] ;  /* 0x00010000e214783b */ /* 0x000fe20000004200 */
[----:B--2---:R-:W-:Y:S01]  /*8510*/  FADD.FTZ R0, -R2, R143 ;  /* 0x0000008f02007221 */ /* 0x004fe20000010100 */
[----:B------:R-:W-:Y:S01]  /*8520*/  MOV R143, R40 ;  /* 0x00000028008f7202 */ /* 0x000fe20000000f00 */
[----:B------:R-:W-:Y:S02]  /*8530*/  IMAD.MOV.U32 R2, RZ, RZ, R12 ;  /* 0x000000ffff027224 */ /* 0x000fe400078e000c */
[----:B------:R-:W-:Y:S03]  /*8540*/  FMUL.FTZ R0, R0, c[0x0][0x2d0] ;  /* 0x0000b40000007a20 */ /* 0x000fe60000410000 */
[----:B------:R-:W2:Y:S01]  /*8550*/  LDSM.16.MT88.4 R12, [R225+0x100] ;  /* 0x00010000e10c783b */ /* 0x000ea20000004200 */
[----:B------:R-:W-:Y:S01]  /*8560*/  F2FP.PACK_AB R162, R18, R2 ;  /* 0x0000000212a2723e */ /* 0x000fe200000000ff */
[C---:B---3--:R-:W-:Y:S01]  /*8570*/  FMUL.FTZ R4, R3.reuse, R144 ;  /* 0x0000009003047220 */ /* 0x048fe20000410000 */
[----:B------:R-:W-:Y:S01]  /*8580*/  MOV R144, R11 ;  /* 0x0000000b00907202 */ /* 0x000fe20000000f00 */
[----:B------:R-:W1:Y:S01]  /*8590*/  MUFU.EX2 R0, R0 ;  /* 0x0000000000007308 */ /* 0x000e620000000800 */
[C---:B------:R-:W-:Y:S01]  /*85a0*/  FMUL.FTZ R5, R3.reuse, R145 ;  /* 0x0000009103057220 */ /* 0x040fe20000410000 */
[----:B------:R-:W-:Y:S01]  /*85b0*/  MOV R145, R18 ;  /* 0x0000001200917202 */ /* 0x000fe20000000f00 */
[C---:B------:R-:W-:Y:S01]  /*85c0*/  FMUL.FTZ R9, R3.reuse, R149 ;  /* 0x0000009503097220 */ /* 0x040fe20000410000 */
[----:B------:R-:W3:Y:S01]  /*85d0*/  LDSM.16.MT88.4 R28, [R229+0x100] ;  /* 0x00010000e51c783b */ /* 0x000ee20000004200 */
[C---:B------:R-:W-:Y:S01]  /*85e0*/  FMUL.FTZ R8, R3.reuse, R148 ;  /* 0x0000009403087220 */ /* 0x040fe20000410000 */
[----:B------:R-:W-:Y:S01]  /*85f0*/  MOV R149, R39 ;  /* 0x0000002700957202 */ /* 0x000fe20000000f00 */
[C---:B------:R-:W-:Y:S02]  /*8600*/  FMUL.FTZ R16, R3.reuse, R104 ;  /* 0x0000006803107220 */ /* 0x040fe40000410000 */
[C---:B------:R-:W-:Y:S02]  /*8610*/  FMUL.FTZ R17, R3.reuse, R105 ;  /* 0x0000006903117220 */ /* 0x040fe40000410000 */
[----:B------:R-:W-:Y:S01]  /*8620*/  IMAD.MOV.U32 R40, RZ, RZ, R19 ;  /* 0x000000ffff287224 */ /* 0x000fe200078e0013 */
[----:B------:R-:W-:Y:S01]  /*8630*/  LDSM.16.MT88.4 R44, [R225+0x3100] ;  /* 0x00310000e12c783b */ /* 0x000fe20000004200 */
[----:B------:R-:W-:Y:S02]  /*8640*/  IMAD.MOV.U32 R148, RZ, RZ, R33 ;  /* 0x000000ffff947224 */ /* 0x000fe400078e0021 */
[C---:B------:R-:W-:Y:S01]  /*8650*/  FMUL.FTZ R33, R3.reuse, R121 ;  /* 0x0000007903217220 */ /* 0x040fe20000410000 */
[----:B------:R-:W-:Y:S01]  /*8660*/  MOV R121, R49 ;  /* 0x0000003100797202 */ /* 0x000fe20000000f00 */
[C---:B------:R-:W-:Y:S02]  /*8670*/  FMUL.FTZ R49, R3.reuse, R137 ;  /* 0x0000008903317220 */ /* 0x040fe40000410000 */
[----:B------:R-:W-:Y:S01]  /*8680*/  IMAD.MOV.U32 R137, RZ, RZ, R149 ;  /* 0x000000ffff897224 */ /* 0x000fe200078e0095 */
[----:B------:R-:W0:Y:S01]  /*8690*/  LDGDEPBAR ;  /* 0x00000000000079af */ /* 0x000e220000000000 */
[C---:B------:R-:W-:Y:S02]  /*86a0*/  FMUL.FTZ R52, R3.reuse, R52 ;  /* 0x0000003403347220 */ /* 0x040fe40000410000 */
[C---:B------:R-:W-:Y:S02]  /*86b0*/  FMUL.FTZ R53, R3.reuse, R53 ;  /* 0x0000003503357220 */ /* 0x040fe40000410000 */
[C---:B-1----:R-:W-:Y:S02]  /*86c0*/  FMUL.FTZ R6, R0.reuse, R146 ;  /* 0x0000009200067220 */ /* 0x042fe40000410000 */
[C---:B------:R-:W-:Y:S01]  /*86d0*/  FMUL.FTZ R7, R0.reuse, R147 ;  /* 0x0000009300077220 */ /* 0x040fe20000410000 */
[----:B------:R-:W-:Y:S01]  /*86e0*/  MOV R147, R27 ;  /* 0x0000001b00937202 */ /* 0x000fe20000000f00 */
[C---:B------:R-:W-:Y:S02]  /*86f0*/  FMUL.FTZ R18, R0.reuse, R106 ;  /* 0x0000006a00127220 */ /* 0x040fe40000410000 */
[C---:B------:R-:W-:Y:S02]  /*8700*/  FMUL.FTZ R19, R0.reuse, R107 ;  /* 0x0000006b00137220 */ /* 0x040fe40000410000 */
[----:B------:R-:W-:Y:S01]  /*8710*/  LDSM.16.MT88.4 R104, [R229+0x3100] ;  /* 0x00310000e568783b */ /* 0x000fe20000004200 */
[C---:B------:R-:W-:Y:S01]  /*8720*/  FMUL.FTZ R10, R0.reuse, R150 ;  /* 0x00000096000a7220 */ /* 0x040fe20000410000 */
[C---:B--2---:R-:W-:Y:S05]  /*8730*/  HMMA.16816.F32 R4, R160.reuse, R12, R4 ;  /* 0x0000000ca004723c */ /* 0x044fea0000001804 */
[C---:B------:R-:W-:Y:S01]  /*8740*/  FMUL.FTZ R11, R0.reuse, R151 ;  /* 0x00000097000b7220 */ /* 0x040fe20000410000 */
[----:B------:R-:W-:Y:S01]  /*8750*/  MOV R151, R51 ;  /* 0x0000003300977202 */ /* 0x000fe20000000f00 */
[C---:B------:R-:W-:Y:S02]  /*8760*/  FMUL.FTZ R12, R3.reuse, R100 ;  /* 0x00000064030c7220 */ /* 0x040fe40000410000 */
[C---:B------:R-:W-:Y:S03]  /*8770*/  FMUL.FTZ R13, R3.reuse, R101 ;  /* 0x00000065030d7220 */ /* 0x040fe60000410000 */
[C---:B------:R-:W-:Y:S03]  /*8780*/  HMMA.16816.F32 R8, R160.reuse, R14, R8 ;  /* 0x0000000ea008723c */ /* 0x040fe60000001808 */
[----:B------:R-:W-:Y:S01]  /*8790*/  IMAD.MOV.U32 R150, RZ, RZ, R35 ;  /* 0x000000ffff967224 */ /* 0x000fe200078e0023 */
[----:B------:R-:W-:Y:S01]  /*87a0*/  MOV R35, R37 ;  /* 0x0000002500237202 */ /* 0x000fe20000000f00 */
[----:B------:R-:W-:Y:S01]  /*87b0*/  IMAD.MOV.U32 R146, RZ, RZ, R24 ;  /* 0x000000ffff927224 */ /* 0x000fe200078e0018 */
[----:B------:R-:W1:Y:S01]  /*87c0*/  LDSM.16.MT88.4 R36, [R228+0x100] ;  /* 0x00010000e424783b */ /* 0x000e620000004200 */
[C---:B------:R-:W-:Y:S02]  /*87d0*/  FMUL.FTZ R14, R0.reuse, R102 ;  /* 0x00000066000e7220 */ /* 0x040fe40000410000 */
[C---:B------:R-:W-:Y:S03]  /*87e0*/  FMUL.FTZ R15, R0.reuse, R103 ;  /* 0x00000067000f7220 */ /* 0x040fe60000410000 */
[C---:B------:R-:W-:Y:S02]  /*87f0*/  FMUL.FTZ R24, R3.reuse, R112 ;  /* 0x0000007003187220 */ /* 0x040fe40000410000 */
[----:B------:R-:W2:Y:S01]  /*8800*/  LDSM.16.MT88.4 R100, [R226+0x3100] ;  /* 0x00310000e264783b */ /* 0x000ea20000004200 */
[----:B------:R-:W-:Y:S01]  /*8810*/  IMAD.MOV.U32 R112, RZ, RZ, R167 ;  /* 0x000000ffff707224 */ /* 0x000fe200078e00a7 */
[C---:B------:R-:W-:Y:S03]  /*8820*/  HMMA.16816.F32 R12, R160.reuse, R20, R12 ;  /* 0x00000014a00c723c */ /* 0x040fe6000000180c */
[----:B------:R-:W-:Y:S01]  /*8830*/  MOV R167, R25 ;  /* 0x0000001900a77202 */ /* 0x000fe20000000f00 */
[C---:B------:R-:W-:Y:S02]  /*8840*/  FMUL.FTZ R25, R3.reuse, R113 ;  /* 0x0000007103197220 */ /* 0x040fe40000410000 */
[----:B------:R-:W-:Y:S02]  /*8850*/  IMAD.MOV.U32 R113, RZ, RZ, R26 ;  /* 0x000000ffff717224 */ /* 0x000fe400078e001a */
[C---:B------:R-:W-:Y:S04]  /*8860*/  HMMA.16816.F32 R16, R160.reuse, R22, R16 ;  /* 0x00000016a010723c */ /* 0x040fe80000001810 */
[C---:B------:R-:W-:Y:S02]  /*8870*/  FMUL.FTZ R20, R3.reuse, R108 ;  /* 0x0000006c03147220 */ /* 0x040fe40000410000 */
[C---:B------:R-:W-:Y:S02]  /*8880*/  FMUL.FTZ R21, R3.reuse, R109 ;  /* 0x0000006d03157220 */ /* 0x040fe40000410000 */
[C---:B------:R-:W-:Y:S04]  /*8890*/  FMUL.FTZ R22, R0.reuse, R110 ;  /* 0x0000006e00167220 */ /* 0x040fe80000410000 */
[C---:B------:R-:W-:Y:S02]  /*88a0*/  FMUL.FTZ R23, R0.reuse, R111 ;  /* 0x0000006f00177220 */ /* 0x040fe40000410000 */
[----:B------:R-:W4:Y:S01]  /*88b0*/  LDSM.16.MT88.4 R108, [R228+0x3100] ;  /* 0x00310000e46c783b */ /* 0x000f220000004200 */
[C---:B------:R-:W-:Y:S01]  /*88c0*/  FMUL.FTZ R26, R0.reuse, R114 ;  /* 0x00000072001a7220 */ /* 0x040fe20000410000 */
[----:B------:R-:W-:Y:S01]  /*88d0*/  MOV R114, R146 ;  /* 0x0000009200727202 */ /* 0x000fe20000000f00 */
[----:B------:R-:W-:Y:S02]  /*88e0*/  FMUL.FTZ R27, R0, R115 ;  /* 0x00000073001b7220 */ /* 0x000fe40000410000 */
[C---:B---3--:R-:W-:Y:S03]  /*88f0*/  HMMA.16816.F32 R20, R160.reuse, R28, R20 ;  /* 0x0000001ca014723c */ /* 0x048fe60000001814 */
[----:B------:R-:W-:Y:S01]  /*8900*/  IMAD.MOV.U32 R115, RZ, RZ, R171 ;  /* 0x000000ffff737224 */ /* 0x000fe200078e00ab */
[----:B------:R-:W-:Y:S01]  /*8910*/  MOV R171, R43 ;  /* 0x0000002b00ab7202 */ /* 0x000fe20000000f00 */
[----:B------:R-:W-:Y:S02]  /*8920*/  IMAD.MOV.U32 R146, RZ, RZ, R2 ;  /* 0x000000ffff927224 */ /* 0x000fe400078e0002 */
[C---:B------:R-:W-:Y:S01]  /*8930*/  FMUL.FTZ R28, R3.reuse, R116 ;  /* 0x00000074031c7220 */ /* 0x040fe20000410000 */
[C---:B------:R-:W-:Y:S04]  /*8940*/  HMMA.16816.F32 R24, R160.reuse, R30, R24 ;  /* 0x0000001ea018723c */ /* 0x040fe80000001818 */
[C---:B------:R-:W-:Y:S02]  /*8950*/  FMUL.FTZ R29, R3.reuse, R117 ;  /* 0x00000075031d7220 */ /* 0x040fe40000410000 */
[----:B------:R-:W-:Y:S02]  /*8960*/  FFMA.FTZ R2, R172, c[0x0][0x2d0], -R164 ;  /* 0x0000b400ac027a23 */ /* 0x000fe400000108a4 */
[C---:B------:R-:W-:Y:S01]  /*8970*/  FMUL.FTZ R30, R0.reuse, R118 ;  /* 0x00000076001e7220 */ /* 0x040fe20000410000 */
[----:B------:R-:W-:Y:S03]  /*8980*/  MOV R118, R35 ;  /* 0x0000002300767202 */ /* 0x000fe60000000f00 */
[C---:B------:R-:W-:Y:S02]  /*8990*/  FMUL.FTZ R31, R0.reuse, R119 ;  /* 0x00000077001f7220 */ /* 0x040fe40000410000 */
[----:B------:R-:W-:Y:S02]  /*89a0*/  IMAD.MOV.U32 R116, RZ, RZ, R50 ;  /* 0x000000ffff747224 */ /* 0x000fe400078e0032 */
[----:B------:R-:W-:Y:S02]  /*89b0*/  IMAD.MOV.U32 R119, RZ, RZ, R32 ;  /* 0x000000ffff777224 */ /* 0x000fe400078e0020 */
[C---:B------:R-:W-:Y:S01]  /*89c0*/  FMUL.FTZ R35, R0.reuse, R123 ;  /* 0x0000007b00237220 */ /* 0x040fe20000410000 */
[C---:B-1----:R-:W-:Y:S03]  /*89d0*/  HMMA.16816.F32 R28, R160.reuse, R36, R28 ;  /* 0x00000024a01c723c */ /* 0x042fe6000000181c */
[C---:B------:R-:W-:Y:S01]  /*89e0*/  FMUL.FTZ R32, R3.reuse, R120 ;  /* 0x0000007803207220 */ /* 0x040fe20000410000 */
[----:B------:R-:W-:Y:S01]  /*89f0*/  MOV R120, R34 ;  /* 0x0000002200787202 */ /* 0x000fe20000000f00 */
[C---:B------:R-:W-:Y:S01]  /*8a00*/  FMUL.FTZ R34, R0.reuse, R122 ;  /* 0x0000007a00227220 */ /* 0x040fe20000410000 */
[----:B------:R-:W-:Y:S01]  /*8a10*/  MOV R123, R41 ;  /* 0x00000029007b7202 */ /* 0x000fe20000000f00 */
[----:B------:R-:W-:Y:S02]  /*8a20*/  IMAD.MOV.U32 R117, RZ, RZ, R42 ;  /* 0x000000ffff757224 */ /* 0x000fe400078e002a */
[C---:B------:R-:W-:Y:S03]  /*8a30*/  FMUL.FTZ R41, R3.reuse, R129 ;  /* 0x0000008103297220 */ /* 0x040fe60000410000 */
[C---:B------:R-:W-:Y:S03]  /*8a40*/  HMMA.16816.F32 R32, R160.reuse, R38, R32 ;  /* 0x00000026a020723c */ /* 0x040fe60000001820 */
[C---:B------:R-:W-:Y:S02]  /*8a50*/  FMUL.FTZ R36, R3.reuse, R124 ;  /* 0x0000007c03247220 */ /* 0x040fe40000410000 */
[C---:B------:R-:W-:Y:S02]  /*8a60*/  FMUL.FTZ R37, R3.reuse, R125 ;  /* 0x0000007d03257220 */ /* 0x040fe40000410000 */
[C---:B------:R-:W-:Y:S02]  /*8a70*/  FMUL.FTZ R38, R0.reuse, R126 ;  /* 0x0000007e00267220 */ /* 0x040fe40000410000 */
[----:B------:R1:W-:Y:S03]  /*8a80*/  MUFU.EX2 R126, R2 ;  /* 0x00000002007e7308 */ /* 0x0003e60000000800 */
[----:B------:R-:W-:Y:S02]  /*8a90*/  IMAD.MOV.U32 R125, RZ, RZ, R40 ;  /* 0x000000ffff7d7224 */ /* 0x000fe400078e0028 */
[C---:B------:R-:W-:Y:S02]  /*8aa0*/  FMUL.FTZ R39, R0.reuse, R127 ;  /* 0x0000007f00277220 */ /* 0x040fe40000410000 */
[C---:B------:R-:W-:Y:S02]  /*8ab0*/  FMUL.FTZ R40, R3.reuse, R128 ;  /* 0x0000008003287220 */ /* 0x040fe40000410000 */
[C---:B------:R-:W-:Y:S02]  /*8ac0*/  FMUL.FTZ R42, R0.reuse, R130 ;  /* 0x00000082002a7220 */ /* 0x040fe40000410000 */
[----:B------:R-:W-:Y:S01]  /*8ad0*/  IMAD.MOV.U32 R130, RZ, RZ, R117 ;  /* 0x000000ffff827224 */ /* 0x000fe200078e0075 */
[C---:B------:R-:W-:Y:S03]  /*8ae0*/  HMMA.16816.F32 R36, R160.reuse, R44, R36 ;  /* 0x0000002ca024723c */ /* 0x040fe60000001824 */
[C---:B------:R-:W-:Y:S01]  /*8af0*/  FMUL.FTZ R43, R0.reuse, R131 ;  /* 0x00000083002b7220 */ /* 0x040fe20000410000 */
[----:B------:R-:W-:Y:S01]  /*8b00*/  MOV R117, R115 ;  /* 0x0000007300757202 */ /* 0x000fe20000000f00 */
[----:B------:R-:W-:Y:S02]  /*8b10*/  IMAD.MOV.U32 R172, RZ, RZ, R123 ;  /* 0x000000ffffac7224 */ /* 0x000fe400078e007b */
[C---:B------:R-:W-:Y:S02]  /*8b20*/  FMUL.FTZ R45, R3.reuse, R133 ;  /* 0x00000085032d7220 */ /* 0x040fe40000410000 */
[----:B------:R-:W-:Y:S01]  /*8b30*/  FMUL.FTZ R44, R3, R132 ;  /* 0x00000084032c7220 */ /* 0x000fe20000410000 */
[C---:B------:R-:W-:Y:S03]  /*8b40*/  HMMA.16816.F32 R40, R160.reuse, R46, R40 ;  /* 0x0000002ea028723c */ /* 0x040fe60000001828 */
[----:B-1----:R-:W-:Y:S01]  /*8b50*/  FFMA.FTZ R2, R173, c[0x0][0x2d0], -R164 ;  /* 0x0000b400ad027a23 */ /* 0x002fe200000108a4 */
[----:B------:R-:W-:Y:S01]  /*8b60*/  MOV R173, R150 ;  /* 0x0000009600ad7202 */ /* 0x000fe20000000f00 */
[----:B------:R-:W-:Y:S02]  /*8b70*/  IMAD.MOV.U32 R122, RZ, RZ, R48 ;  /* 0x000000ffff7a7224 */ /* 0x000fe400078e0030 */
[----:B------:R1:W3:Y:S01]  /*8b80*/  MUFU.EX2 R124, R2 ;  /* 0x00000002007c7308 */ /* 0x0002e20000000800 */
[C---:B------:R-:W-:Y:S04]  /*8b90*/  FMUL.FTZ R46, R0.reuse, R134 ;  /* 0x00000086002e7220 */ /* 0x040fe80000410000 */
[C---:B------:R-:W-:Y:S01]  /*8ba0*/  FMUL.FTZ R47, R0.reuse, R135 ;  /* 0x00000087002f7220 */ /* 0x040fe20000410000 */
[----:B------:R-:W-:Y:S01]  /*8bb0*/  MOV R131, R122 ;  /* 0x0000007a00837202 */ /* 0x000fe20000000f00 */
[C---:B------:R-:W-:Y:S02]  /*8bc0*/  FMUL.FTZ R48, R3.reuse, R136 ;  /* 0x0000008803307220 */ /* 0x040fe40000410000 */
[C---:B------:R-:W-:Y:S02]  /*8bd0*/  FMUL.FTZ R50, R0.reuse, R138 ;  /* 0x0000008a00327220 */ /* 0x040fe40000410000 */
[----:B------:R-:W-:Y:S01]  /*8be0*/  IMAD.MOV.U32 R138, RZ, RZ, R121 ;  /* 0x000000ffff8a7224 */ /* 0x000fe200078e0079 */
[C---:B--2---:R-:W-:Y:S03]  /*8bf0*/  HMMA.16816.F32 R44, R160.reuse, R100, R44 ;  /* 0x00000064a02c723c */ /* 0x044fe6000000182c */
[C---:B------:R-:W-:Y:S01]  /*8c00*/  FMUL.FTZ R51, R0.reuse, R139 ;  /* 0x0000008b00337220 */ /* 0x040fe20000410000 */
[----:B------:R-:W-:Y:S01]  /*8c10*/  MOV R139, R120 ;  /* 0x00000078008b7202 */ /* 0x000fe20000000f00 */
[----:B------:R-:W-:Y:S01]  /*8c20*/  IMAD.MOV.U32 R120, RZ, RZ, R112 ;  /* 0x000000ffff787224 */ /* 0x000fe200078e0070 */
[----:B------:R-:W-:Y:S01]  /*8c30*/  MOV R121, R118 ;  /* 0x0000007600797202 */ /* 0x000fe20000000f00 */
[----:B------:R-:W-:Y:S02]  /*8c40*/  IMAD.MOV.U32 R118, RZ, RZ, R114 ;  /* 0x000000ffff767224 */ /* 0x000fe400078e0072 */
[----:B------:R-:W-:Y:S01]  /*8c50*/  FMUL.FTZ R54, R0, R54 ;  /* 0x0000003600367220 */ /* 0x000fe20000410000 */
[C---:B------:R-:W-:Y:S01]  /*8c60*/  HMMA.16816.F32 R48, R160.reuse, R102, R48 ;  /* 0x00000066a030723c */ /* 0x040fe20000001830 */
[----:B------:R-:W2:Y:S02]  /*8c70*/  LDSM.16.MT88.4 R100, [R225+0x6100] ;  /* 0x00610000e164783b */ /* 0x000ea40000004200 */
[--C-:B-1----:R-:W-:Y:S01]  /*8c80*/  FFMA.FTZ R2, R174, c[0x0][0x2d0], -R165.reuse ;  /* 0x0000b400ae027a23 */ /* 0x102fe200000108a5 */
[----:B------:R-:W-:Y:S01]  /*8c90*/  MOV R174, R125 ;  /* 0x0000007d00ae7202 */ /* 0x000fe20000000f00 */
[C---:B------:R-:W-:Y:S02]  /*8ca0*/  FMUL.FTZ R55, R0.reuse, R55 ;  /* 0x0000003700377220 */ /* 0x040fe40000410000 */
[----:B------:R1:W-:Y:S01]  /*8cb0*/  MUFU.EX2 R125, R2 ;  /* 0x00000002007d7308 */ /* 0x0003e20000000800 */
[C---:B------:R-:W-:Y:S04]  /*8cc0*/  FMUL.FTZ R56, R3.reuse, R56 ;  /* 0x0000003803387220 */ /* 0x040fe80000410000 */
[C---:B------:R-:W-:Y:S03]  /*8cd0*/  HMMA.16816.F32 R52, R160.reuse, R104, R52 ;  /* 0x00000068a034723c */ /* 0x040fe60000001834 */
[C---:B------:R-:W-:Y:S02]  /*8ce0*/  FMUL.FTZ R57, R3.reuse, R57 ;  /* 0x0000003903397220 */ /* 0x040fe40000410000 */
[C---:B------:R-:W-:Y:S02]  /*8cf0*/  FMUL.FTZ R58, R0.reuse, R58 ;  /* 0x0000003a003a7220 */ /* 0x040fe40000410000 */
[C---:B------:R-:W-:Y:S02]  /*8d00*/  FMUL.FTZ R59, R0.reuse, R59 ;  /* 0x0000003b003b7220 */ /* 0x040fe40000410000 */
[C---:B------:R-:W-:Y:S03]  /*8d10*/  FMUL.FTZ R60, R3.reuse, R60 ;  /* 0x0000003c033c7220 */ /* 0x040fe60000410000 */
[----:B------:R-:W-:Y:S02]  /*8d20*/  FMUL.FTZ R61, R3, R61 ;  /* 0x0000003d033d7220 */ /* 0x000fe40000410000 */
[C---:B------:R-:W-:Y:S01]  /*8d30*/  HMMA.16816.F32 R56, R160.reuse, R106, R56 ;  /* 0x0000006aa038723c */ /* 0x040fe20000001838 */
[----:B------:R-:W2:Y:S02]  /*8d40*/  LDSM.16.MT88.4 R104, [R226+0x6100] ;  /* 0x00610000e268783b */ /* 0x000ea40000004200 */
[C---:B------:R-:W-:Y:S02]  /*8d50*/  FMUL.FTZ R62, R0.reuse, R62 ;  /* 0x0000003e003e7220 */ /* 0x040fe40000410000 */
[--C-:B-1----:R-:W-:Y:S01]  /*8d60*/  FFMA.FTZ R2, R175, c[0x0][0x2d0], -R165.reuse ;  /* 0x0000b400af027a23 */ /* 0x102fe200000108a5 */
[----:B------:R-:W-:Y:S01]  /*8d70*/  MOV R175, R148 ;  /* 0x0000009400af7202 */ /* 0x000fe20000000f00 */
[C---:B------:R-:W-:Y:S02]  /*8d80*/  FMUL.FTZ R63, R0.reuse, R63 ;  /* 0x0000003f003f7220 */ /* 0x040fe40000410000 */
[----:B------:R1:W1:Y:S03]  /*8d90*/  MUFU.EX2 R134, R2 ;  /* 0x0000000200867308 */ /* 0x0002660000000800 */
[C---:B------:R-:W-:Y:S02]  /*8da0*/  FMUL.FTZ R64, R3.reuse, R64 ;  /* 0x0000004003407220 */ /* 0x040fe40000410000 */
        /* <DEDUP_REMOVED lines=8> */
[----:B------:R-:W-:Y:S02]  /*8e30*/  FMUL.FTZ R70, R0, R70 ;  /* 0x0000004600467220 */ /* 0x000fe40000410000 */
[--C-:B-1----:R-:W-:Y:S02]  /*8e40*/  FFMA.FTZ R2, R176, c[0x0][0x2d0], -R164.reuse ;  /* 0x0000b400b0027a23 */ /* 0x102fe400000108a4 */
[C---:B------:R-:W-:Y:S02]  /*8e50*/  FMUL.FTZ R71, R0.reuse, R71 ;  /* 0x0000004700477220 */ /* 0x040fe40000410000 */
[----:B------:R1:W-:Y:S03]  /*8e60*/  MUFU.EX2 R133, R2 ;  /* 0x0000000200857308 */ /* 0x0003e60000000800 */
[C---:B------:R-:W-:Y:S02]  /*8e70*/  FMUL.FTZ R72, R3.reuse, R72 ;  /* 0x0000004803487220 */ /* 0x040fe40000410000 */
[C---:B--2---:R-:W-:Y:S03]  /*8e80*/  HMMA.16816.F32 R68, R160.reuse, R100, R68 ;  /* 0x00000064a044723c */ /* 0x044fe60000001844 */
        /* <DEDUP_REMOVED lines=8> */
[--C-:B-1----:R-:W-:Y:S02]  /*8f10*/  FFMA.FTZ R2, R177, c[0x0][0x2d0], -R164.reuse ;  /* 0x0000b400b1027a23 */ /* 0x102fe400000108a4 */
[C---:B------:R-:W-:Y:S02]  /*8f20*/  FMUL.FTZ R79, R0.reuse, R79 ;  /* 0x0000004f004f7220 */ /* 0x040fe40000410000 */
[----:B------:R1:W-:Y:S03]  /*8f30*/  MUFU.EX2 R127, R2 ;  /* 0x00000002007f7308 */ /* 0x0003e60000000800 */
[C---:B------:R-:W-:Y:S02]  /*8f40*/  FMUL.FTZ R80, R3.reuse, R80 ;  /* 0x0000005003507220 */ /* 0x040fe40000410000 */
[C---:B------:R-:W-:Y:S03]  /*8f50*/  HMMA.16816.F32 R76, R160.reuse, R104, R76 ;  /* 0x00000068a04c723c */ /* 0x040fe6000000184c */
[C---:B------:R-:W-:Y:S02]  /*8f60*/  FMUL.FTZ R81, R3.reuse, R81 ;  /* 0x0000005103517220 */ /* 0x040fe40000410000 */
[C---:B------:R-:W-:Y:S02]  /*8f70*/  FMUL.FTZ R82, R0.reuse, R82 ;  /* 0x0000005200527220 */ /* 0x040fe40000410000 */
[C---:B------:R-:W-:Y:S02]  /*8f80*/  FMUL.FTZ R83, R0.reuse, R83 ;  /* 0x0000005300537220 */ /* 0x040fe40000410000 */
[C---:B------:R-:W-:Y:S03]  /*8f90*/  FMUL.FTZ R84, R3.reuse, R84 ;  /* 0x0000005403547220 */ /* 0x040fe60000410000 */
[C---:B------:R-:W-:Y:S02]  /*8fa0*/  FMUL.FTZ R85, R3.reuse, R85 ;  /* 0x0000005503557220 */ /* 0x040fe40000410000 */
[C---:B------:R-:W-:Y:S01]  /*8fb0*/  HMMA.16816.F32 R80, R160.reuse, R106, R80 ;  /* 0x0000006aa050723c */ /* 0x040fe20000001850 */
[----:B------:R-:W2:Y:S02]  /*8fc0*/  LDSM.16.MT88.4 R104, [R225+0x900] ;  /* 0x00090000e168783b */ /* 0x000ea40000004200 */
[----:B------:R-:W-:Y:S02]  /*8fd0*/  FMUL.FTZ R86, R0, R86 ;  /* 0x0000005600567220 */ /* 0x000fe40000410000 */
[--C-:B-1----:R-:W-:Y:S02]  /*8fe0*/  FFMA.FTZ R2, R178, c[0x0][0x2d0], -R165.reuse ;  /* 0x0000b400b2027a23 */ /* 0x102fe400000108a5 */
[C---:B------:R-:W-:Y:S02]  /*8ff0*/  FMUL.FTZ R87, R0.reuse, R87 ;  /* 0x0000005700577220 */ /* 0x040fe40000410000 */
[----:B------:R1:W-:Y:S03]  /*9000*/  MUFU.EX2 R132, R2 ;  /* 0x0000000200847308 */ /* 0x0003e60000000800 */
        /* <DEDUP_REMOVED lines=10> */
[----:B-1----:R-:W-:Y:S02]  /*90b0*/  FFMA.FTZ R2, R179, c[0x0][0x2d0], -R165 ;  /* 0x0000b400b3027a23 */ /* 0x002fe400000108a5 */
[C---:B------:R-:W-:Y:S02]  /*90c0*/  FMUL.FTZ R93, R3.reuse, R93 ;  /* 0x0000005d035d7220 */ /* 0x040fe40000410000 */
[----:B------:R1:W1:Y:S03]  /*90d0*/  MUFU.EX2 R129, R2 ;  /* 0x0000000200817308 */ /* 0x0002660000000800 */
[C---:B------:R-:W-:Y:S02]  /*90e0*/  FMUL.FTZ R98, R0.reuse, R98 ;  /* 0x0000006200627220 */ /* 0x040fe40000410000 */
[C---:B--2---:R-:W-:Y:S03]  /*90f0*/  HMMA.16816.F32 R92, R160.reuse, R100, R92 ;  /* 0x00000064a05c723c */ /* 0x044fe6000000185c */
[----:B------:R-:W-:Y:S02]  /*9100*/  FMUL.FTZ R99, R0, R99 ;  /* 0x0000006300637220 */ /* 0x000fe40000410000 */
[C---:B------:R-:W-:Y:S02]  /*9110*/  FMUL.FTZ R96, R3.reuse, R96 ;  /* 0x0000006003607220 */ /* 0x040fe40000410000 */
[----:B------:R-:W-:Y:S01]  /*9120*/  FMUL.FTZ R97, R3, R97 ;  /* 0x0000006103617220 */ /* 0x000fe20000410000 */
[----:B---3--:R-:W-:Y:S01]  /*9130*/  F2FP.PACK_AB R100, R124, R126 ;  /* 0x0000007e7c64723e */ /* 0x008fe200000000ff */
[----:B------:R-:W-:Y:S03]  /*9140*/  IMAD.MOV.U32 R122, RZ, RZ, R119 ;  /* 0x000000ffff7a7224 */ /* 0x000fe600078e0077 */
[----:B------:R-:W-:Y:S02]  /*9150*/  MOV R119, R113 ;  /* 0x0000007100777202 */ /* 0x000fe40000000f00 */
[----:B------:R-:W-:Y:S01]  /*9160*/  HMMA.16816.F32 R96, R160, R102, R96 ;  /* 0x00000066a060723c */ /* 0x000fe20000001860 */
[----:B------:R-:W2:Y:S02]  /*9170*/  LDSM.16.MT88.4 R112, [R229+0x900] ;  /* 0x00090000e570783b */ /* 0x000ea40000004200 */
[----:B------:R-:W-:Y:S01]  /*9180*/  F2FP.PACK_AB R101, R134, R125 ;  /* 0x0000007d8665723e */ /* 0x000fe200000000ff */
[--C-:B-1----:R-:W-:Y:S03]  /*9190*/  FFMA.FTZ R2, R183, c[0x0][0x2d0], -R164.reuse ;  /* 0x0000b400b7027a23 */ /* 0x102fe600000108a4 */
[----:B------:R-:W-:Y:S01]  /*91a0*/  F2FP.PACK_AB R103, R129, R132 ;  /* 0x000000848167723e */ /* 0x000fe200000000ff */
[----:B------:R1:W-:Y:S01]  /*91b0*/  MUFU.EX2 R128, R2 ;  /* 0x0000000200807308 */ /* 0x0003e20000000800 */
[----:B------:R-:W-:Y:S07]  /*91c0*/  F2FP.PACK_AB R102, R127, R133 ;  /* 0x000000857f66723e */ /* 0x000fee00000000ff */
[C---:B------:R-:W-:Y:S08]  /*91d0*/  HMMA.16816.F32 R4, R100.reuse, R104, R4 ;  /* 0x000000686404723c */ /* 0x040ff00000001804 */
        /* <DEDUP_REMOVED lines=29> */
[C---:B------:R-:W-:Y:S01]  /*93b0*/  HMMA.16816.F32 R64, R100.reuse, R110, R64 ;  /* 0x0000006e6440723c */ /* 0x040fe20000001840 */
[----:B------:R-:W1:Y:S03]  /*93c0*/  LDSM.16.MT88.4 R108, [R229+0x6900] ;  /* 0x00690000e56c783b */ /* 0x000e660000004200 */
[--C-:B---3--:R-:W-:Y:S04]  /*93d0*/  FFMA.FTZ R2, R251, c[0x0][0x2d0], -R164.reuse ;  /* 0x0000b400fb027a23 */ /* 0x108fe800000108a4 */
[C---:B--2---:R-:W-:Y:S01]  /*93e0*/  HMMA.16816.F32 R68, R100.reuse, R112, R68 ;  /* 0x000000706444723c */ /* 0x044fe20000001844 */
[----:B------:R2:W3:Y:S07]  /*93f0*/  MUFU.EX2 R148, R2 ;  /* 0x0000000200947308 */ /* 0x0004ee0000000800 */
[C---:B------:R-:W-:Y:S01]  /*9400*/  HMMA.16816.F32 R72, R100.reuse, R114, R72 ;  /* 0x000000726448723c */ /* 0x040fe20000001848 */
[----:B------:R-:W3:Y:S07]  /*9410*/  LDSM.16.MT88.4 R112, [R228+0x6900] ;  /* 0x00690000e470783b */ /* 0x000eee0000004200 */
[C---:B----4-:R-:W-:Y:S08]  /*9420*/  HMMA.16816.F32 R76, R100.reuse, R104, R76 ;  /* 0x00000068644c723c */ /* 0x050ff0000000184c */
[C---:B------:R-:W-:Y:S01]  /*9430*/  HMMA.16816.F32 R80, R100.reuse, R106, R80 ;  /* 0x0000006a6450723c */ /* 0x040fe20000001850 */
[----:B------:R-:W4:Y:S03]  /*9440*/  LDSM.16.MT88.4 R104, [R225+0x1100] ;  /* 0x00110000e168783b */ /* 0x000f260000004200 */
[--C-:B--2---:R-:W-:Y:S04]  /*9450*/  FFMA.FTZ R2, R252, c[0x0][0x2d0], -R165.reuse ;  /* 0x0000b400fc027a23 */ /* 0x104fe800000108a5 */
[C---:B-1----:R-:W-:Y:S01]  /*9460*/  HMMA.16816.F32 R84, R100.reuse, R108, R84 ;  /* 0x0000006c6454723c */ /* 0x042fe20000001854 */
[----:B------:R1:W-:Y:S07]  /*9470*/  MUFU.EX2 R149, R2 ;  /* 0x0000000200957308 */ /* 0x0003ee0000000800 */
[C---:B------:R-:W-:Y:S01]  /*9480*/  HMMA.16816.F32 R88, R100.reuse, R110, R88 ;  /* 0x0000006e6458723c */ /* 0x040fe20000001858 */
[----:B------:R-:W2:Y:S07]  /*9490*/  LDSM.16.MT88.4 R108, [R226+0x1100] ;  /* 0x00110000e26c783b */ /* 0x000eae0000004200 */
[C---:B---3--:R-:W-:Y:S08]  /*94a0*/  HMMA.16816.F32 R92, R100.reuse, R112, R92 ;  /* 0x00000070645c723c */ /* 0x048ff0000000185c */
[----:B------:R-:W-:Y:S01]  /*94b0*/  HMMA.16816.F32 R96, R100, R114, R96 ;  /* 0x000000726460723c */ /* 0x000fe20000001860 */
[----:B------:R-:W3:Y:S03]  /*94c0*/  LDSM.16.MT88.4 R112, [R229+0x1100] ;  /* 0x00110000e570783b */ /* 0x000ee60000004200 */
[--C-:B-1----:R-:W-:Y:S03]  /*94d0*/  FFMA.FTZ R2, R175, c[0x0][0x2d0], -R165.reuse ;  /* 0x0000b400af027a23 */ /* 0x102fe600000108a5 */
[----:B------:R-:W-:Y:S01]  /*94e0*/  F2FP.PACK_AB R100, R135, R128 ;  /* 0x000000808764723e */ /* 0x000fe200000000ff */
[----:B------:R1:W1:Y:S01]  /*94f0*/  MUFU.EX2 R252, R2 ;  /* 0x0000000200fc7308 */ /* 0x0002620000000800 */
[----:B------:R-:W-:Y:S03]  /*9500*/  F2FP.PACK_AB R101, R150, R123 ;  /* 0x0000007b9665723e */ /* 0x000fe600000000ff */
[----:B------:R-:W-:Y:S01]  /*9510*/  F2FP.PACK_AB R102, R148, R136 ;  /* 0x000000889466723e */ /* 0x000fe200000000ff */
[--C-:B-1----:R-:W-:Y:S01]  /*9520*/  FFMA.FTZ R2, R174, c[0x0][0x2d0], -R164.reuse ;  /* 0x0000b400ae027a23 */ /* 0x102fe200000108a4 */
[----:B------:R-:W-:Y:S04]  /*9530*/  F2FP.PACK_AB R103, R252, R149 ;  /* 0x00000095fc67723e */ /* 0x000fe800000000ff */
[----:B------:R1:W-:Y:S03]  /*9540*/  MUFU.EX2 R251, R2 ;  /* 0x0000000200fb7308 */ /* 0x0003e60000000800 */
[C---:B----4-:R-:W-:Y:S08]  /*9550*/  HMMA.16816.F32 R4, R100.reuse, R104, R4 ;  /* 0x000000686404723c */ /* 0x050ff00000001804 */
[C---:B------:R-:W-:Y:S01]  /*9560*/  HMMA.16816.F32 R8, R100.reuse, R106, R8 ;  /* 0x0000006a6408723c */ /* 0x040fe20000001808 */
[----:B------:R-:W4:Y:S07]  /*9570*/  LDSM.16.MT88.4 R104, [R228+0x1100] ;  /* 0x00110000e468783b */ /* 0x000f2e0000004200 */
[C---:B--2---:R-:W-:Y:S04]  /*9580*/  HMMA.16816.F32 R12, R100.reuse, R108, R12 ;  /* 0x0000006c640c723c */ /* 0x044fe8000000180c */
[--C-:B-1----:R-:W-:Y:S04]  /*9590*/  FFMA.FTZ R2, R173, c[0x0][0x2d0], -R164.reuse ;  /* 0x0000b400ad027a23 */ /* 0x102fe800000108a4 */
[C---:B------:R-:W-:Y:S01]  /*95a0*/  HMMA.16816.F32 R16, R100.reuse, R110, R16 ;  /* 0x0000006e6410723c */ /* 0x040fe20000001810 */
[----:B------:R1:W2:Y:S01]  /*95b0*/  MUFU.EX2 R250, R2 ;  /* 0x0000000200fa7308 */ /* 0x0002a20000000800 */
[----:B------:R-:W2:Y:S06]  /*95c0*/  LDSM.16.MT88.4 R108, [R225+0x4100] ;  /* 0x00410000e16c783b */ /* 0x000eac0000004200 */
[C---:B---3--:R-:W-:Y:S08]  /*95d0*/  HMMA.16816.F32 R20, R100.reuse, R112, R20 ;  /* 0x000000706414723c */ /* 0x048ff00000001814 */
[C---:B------:R-:W-:Y:S01]  /*95e0*/  HMMA.16816.F32 R24, R100.reuse, R114, R24 ;  /* 0x000000726418723c */ /* 0x040fe20000001818 */
[----:B------:R-:W3:Y:S07]  /*95f0*/  LDSM.16.MT88.4 R112, [R226+0x4100] ;  /* 0x00410000e270783b */ /* 0x000eee0000004200 */
[C---:B----4-:R-:W-:Y:S04]  /*9600*/  HMMA.16816.F32 R28, R100.reuse, R104, R28 ;  /* 0x00000068641c723c */ /* 0x050fe8000000181c */
[--C-:B-1----:R-:W-:Y:S04]  /*9610*/  FFMA.FTZ R2, R172, c[0x0][0x2d0], -R165.reuse ;  /* 0x0000b400ac027a23 */ /* 0x102fe800000108a5 */
[----:B------:R1:W-:Y:S01]  /*9620*/  MUFU.EX2 R182, R2 ;  /* 0x0000000200b67308 */ /* 0x0003e20000000800 */
[C---:B------:R-:W-:Y:S01]  /*9630*/  HMMA.16816.F32 R32, R100.reuse, R106, R32 ;  /* 0x0000006a6420723c */ /* 0x040fe20000001820 */
[----:B------:R-:W4:Y:S07]  /*9640*/  LDSM.16.MT88.4 R104, [R229+0x4100] ;  /* 0x00410000e568783b */ /* 0x000f2e0000004200 */
[C---:B--2---:R-:W-:Y:S08]  /*9650*/  HMMA.16816.F32 R36, R100.reuse, R108, R36 ;  /* 0x0000006c6424723c */ /* 0x044ff00000001824 */
[C---:B------:R-:W-:Y:S01]  /*9660*/  HMMA.16816.F32 R40, R100.reuse, R110, R40 ;  /* 0x0000006e6428723c */ /* 0x040fe20000001828 */
[----:B------:R-:W2:Y:S03]  /*9670*/  LDSM.16.MT88.4 R108, [R228+0x4100] ;  /* 0x00410000e46c783b */ /* 0x000ea60000004200 */
[--C-:B-1----:R-:W-:Y:S04]  /*9680*/  FFMA.FTZ R2, R139, c[0x0][0x2d0], -R165.reuse ;  /* 0x0000b4008b027a23 */ /* 0x102fe800000108a5 */
[C---:B---3--:R-:W-:Y:S01]  /*9690*/  HMMA.16816.F32 R44, R100.reuse, R112, R44 ;  /* 0x00000070642c723c */ /* 0x048fe2000000182c */
[----:B------:R1:W3:Y:S07]  /*96a0*/  MUFU.EX2 R183, R2 ;  /* 0x0000000200b77308 */ /* 0x0002ee0000000800 */
[C---:B------:R-:W-:Y:S01]  /*96b0*/  HMMA.16816.F32 R48, R100.reuse, R114, R48 ;  /* 0x000000726430723c */ /* 0x040fe20000001830 */
[----:B------:R-:W3:Y:S07]  /*96c0*/  LDSM.16.MT88.4 R112, [R225+0x7100] ;  /* 0x00710000e170783b */ /* 0x000eee0000004200 */
[C---:B----4-:R-:W-:Y:S08]  /*96d0*/  HMMA.16816.F32 R52, R100.reuse, R104, R52 ;  /* 0x000000686434723c */ /* 0x050ff00000001834 */
[C---:B------:R-:W-:Y:S01]  /*96e0*/  HMMA.16816.F32 R56, R100.reuse, R106, R56 ;  /* 0x0000006a6438723c */ /* 0x040fe20000001838 */
[----:B------:R-:W4:Y:S03]  /*96f0*/  LDSM.16.MT88.4 R104, [R226+0x7100] ;  /* 0x00710000e268783b */ /* 0x000f260000004200 */
[--C-:B-1----:R-:W-:Y:S04]  /*9700*/  FFMA.FTZ R2, R138, c[0x0][0x2d0], -R164.reuse ;  /* 0x0000b4008a027a23 */ /* 0x102fe800000108a4 */
[----:B------:R1:W-:Y:S01]  /*9710*/  MUFU.EX2 R181, R2 ;  /* 0x0000000200b57308 */ /* 0x0003e20000000800 */
[C---:B--2---:R-:W-:Y:S08]  /*9720*/  HMMA.16816.F32 R60, R100.reuse, R108, R60 ;  /* 0x0000006c643c723c */ /* 0x044ff0000000183c */
[C---:B------:R-:W-:Y:S01]  /*9730*/  HMMA.16816.F32 R64, R100.reuse, R110, R64 ;  /* 0x0000006e6440723c */ /* 0x040fe20000001840 */
[----:B------:R-:W2:Y:S07]  /*9740*/  LDSM.16.MT88.4 R108, [R229+0x7100] ;  /* 0x00710000e56c783b */ /* 0x000eae0000004200 */
[C---:B---3--:R-:W-:Y:S04]  /*9750*/  HMMA.16816.F32 R68, R100.reuse, R112, R68 ;  /* 0x000000706444723c */ /* 0x048fe80000001844 */
[--C-:B-1----:R-:W-:Y:S04]  /*9760*/  FFMA.FTZ R2, R137, c[0x0][0x2d0], -R164.reuse ;  /* 0x0000b40089027a23 */ /* 0x102fe800000108a4 */
[C---:B------:R-:W-:Y:S01]  /*9770*/  HMMA.16816.F32 R72, R100.reuse, R114, R72 ;  /* 0x000000726448723c */ /* 0x040fe20000001848 */
[----:B------:R-:W1:Y:S01]  /*9780*/  LDSM.16.MT88.4 R112, [R228+0x7100] ;  /* 0x00710000e470783b */ /* 0x000e620000004200 */
[----:B------:R3:W1:Y:S06]  /*9790*/  MUFU.EX2 R180, R2 ;  /* 0x0000000200b47308 */ /* 0x00066c0000000800 */
[C---:B----4-:R-:W-:Y:S08]  /*97a0*/  HMMA.16816.F32 R76, R100.reuse, R104, R76 ;  /* 0x00000068644c723c */ /* 0x050ff0000000184c */
[C---:B------:R-:W-:Y:S01]  /*97b0*/  HMMA.16816.F32 R80, R100.reuse, R106, R80 ;  /* 0x0000006a6450723c */ /* 0x040fe20000001850 */
[----:B------:R-:W4:Y:S07]  /*97c0*/  LDSM.16.MT88.4 R104, [R225+0x1900] ;  /* 0x00190000e168783b */ /* 0x000f2e0000004200 */
[C---:B--2---:R-:W-:Y:S04]  /*97d0*/  HMMA.16816.F32 R84, R100.reuse, R108, R84 ;  /* 0x0000006c6454723c */ /* 0x044fe80000001854 */
[--C-:B---3--:R-:W-:Y:S01]  /*97e0*/  FFMA.FTZ R2, R131, c[0x0][0x2d0], -R165.reuse ;  /* 0x0000b40083027a23 */ /* 0x108fe200000108a5 */
[----:B------:R-:W-:Y:S03]  /*97f0*/  MOV R131, R151 ;  /* 0x0000009700837202 */ /* 0x000fe60000000f00 */
[----:B------:R2:W-:Y:S01]  /*9800*/  MUFU.EX2 R179, R2 ;  /* 0x0000000200b37308 */ /* 0x0005e20000000800 */
[C---:B------:R-:W-:Y:S01]  /*9810*/  HMMA.16816.F32 R88, R100.reuse, R110, R88 ;  /* 0x0000006e6458723c */ /* 0x040fe20000001858 */
[----:B------:R-:W3:Y:S07]  /*9820*/  LDSM.16.MT88.4 R108, [R226+0x1900] ;  /* 0x00190000e26c783b */ /* 0x000eee0000004200 */
[C---:B-1----:R-:W-:Y:S08]  /*9830*/  HMMA.16816.F32 R92, R100.reuse, R112, R92 ;  /* 0x00000070645c723c */ /* 0x042ff0000000185c */
[----:B------:R-:W-:Y:S01]  /*9840*/  HMMA.16816.F32 R96, R100, R114, R96 ;  /* 0x000000726460723c */ /* 0x000fe20000001860 */
[----:B------:R-:W1:Y:S03]  /*9850*/  LDSM.16.MT88.4 R112, [R229+0x1900] ;  /* 0x00190000e570783b */ /* 0x000e660000004200 */
[----:B--2---:R-:W-:Y:S03]  /*9860*/  FFMA.FTZ R2, R130, c[0x0][0x2d0], -R165 ;  /* 0x0000b40082027a23 */ /* 0x004fe600000108a5 */
[----:B------:R-:W-:Y:S01]  /*9870*/  F2FP.PACK_AB R100, R250, R251 ;  /* 0x000000fbfa64723e */ /* 0x000fe200000000ff */
[----:B------:R2:W2:Y:S01]  /*9880*/  MUFU.EX2 R178, R2 ;  /* 0x0000000200b27308 */ /* 0x0004a20000000800 */
[----:B------:R-:W-:Y:S03]  /*9890*/  F2FP.PACK_AB R101, R183, R182 ;  /* 0x000000b6b765723e */ /* 0x000fe600000000ff */
[----:B------:R-:W-:Y:S01]  /*98a0*/  F2FP.PACK_AB R102, R180, R181 ;  /* 0x000000b5b466723e */ /* 0x000fe200000000ff */
[--C-:B--2---:R-:W-:Y:S01]  /*98b0*/  FFMA.FTZ R2, R122, c[0x0][0x2d0], -R164.reuse ;  /* 0x0000b4007a027a23 */ /* 0x104fe200000108a4 */
[----:B------:R-:W-:Y:S01]  /*98c0*/  F2FP.PACK_AB R103, R178, R179 ;  /* 0x000000b3b267723e */ /* 0x000fe200000000ff */
[----:B------:R-:W-:Y:S03]  /*98d0*/  IMAD.MOV.U32 R122, RZ, RZ, R117 ;  /* 0x000000ffff7a7224 */ /* 0x000fe600078e0075 */
[----:B------:R2:W-:Y:S03]  /*98e0*/  MUFU.EX2 R176, R2 ;  /* 0x0000000200b07308 */ /* 0x0005e60000000800 */
[C---:B----4-:R-:W-:Y:S08]  /*98f0*/  HMMA.16816.F32 R4, R100.reuse, R104, R4 ;  /* 0x000000686404723c */ /* 0x050ff00000001804 */
[C---:B------:R-:W-:Y:S01]  /*9900*/  HMMA.16816.F32 R8, R100.reuse, R106, R8 ;  /* 0x0000006a6408723c */ /* 0x040fe20000001808 */
[----:B------:R-:W4:Y:S07]  /*9910*/  LDSM.16.MT88.4 R104, [R228+0x1900] ;  /* 0x00190000e468783b */ /* 0x000f2e0000004200 */
[C---:B---3--:R-:W-:Y:S04]  /*9920*/  HMMA.16816.F32 R12, R100.reuse, R108, R12 ;  /* 0x0000006c640c723c */ /* 0x048fe8000000180c */
[--C-:B--2---:R-:W-:Y:S02]  /*9930*/  FFMA.FTZ R2, R121, c[0x0][0x2d0], -R164.reuse ;  /* 0x0000b40079027a23 */ /* 0x104fe400000108a4 */
[----:B------:R-:W2:Y:S02]  /*9940*/  LDL.LU R121, [R1+0x18] ;  /* 0x0000180001797983 */ /* 0x000ea40000300800 */
[C---:B------:R-:W-:Y:S01]  /*9950*/  HMMA.16816.F32 R16, R100.reuse, R110, R16 ;  /* 0x0000006e6410723c */ /* 0x040fe20000001810 */
[----:B------:R3:W3:Y:S01]  /*9960*/  MUFU.EX2 R177, R2 ;  /* 0x0000000200b17308 */ /* 0x0006e20000000800 */
[----:B------:R-:W3:Y:S06]  /*9970*/  LDSM.16.MT88.4 R108, [R225+0x4900] ;  /* 0x00490000e16c783b */ /* 0x000eec0000004200 */
[C---:B-1----:R-:W-:Y:S08]  /*9980*/  HMMA.16816.F32 R20, R100.reuse, R112, R20 ;  /* 0x000000706414723c */ /* 0x042ff00000001814 */
[C---:B------:R-:W-:Y:S01]  /*9990*/  HMMA.16816.F32 R24, R100.reuse, R114, R24 ;  /* 0x000000726418723c */ /* 0x040fe20000001818 */
[----:B------:R-:W1:Y:S07]  /*99a0*/  LDSM.16.MT88.4 R112, [R226+0x4900] ;  /* 0x00490000e270783b */ /* 0x000e6e0000004200 */
[C---:B----4-:R-:W-:Y:S04]  /*99b0*/  HMMA.16816.F32 R28, R100.reuse, R104, R28 ;  /* 0x00000068641c723c */ /* 0x050fe8000000181c */
[--C-:B---3--:R-:W-:Y:S02]  /*99c0*/  FFMA.FTZ R2, R120, c[0x0][0x2d0], -R165.reuse ;  /* 0x0000b40078027a23 */ /* 0x108fe400000108a5 */
[--C-:B------:R-:W-:Y:S02]  /*99d0*/  FFMA.FTZ R120, R248, c[0x0][0x2d0], -R165.reuse ;  /* 0x0000b400f8787a23 */ /* 0x100fe400000108a5 */
[----:B------:R3:W-:Y:S01]  /*99e0*/  MUFU.EX2 R175, R2 ;  /* 0x0000000200af7308 */ /* 0x0007e20000000800 */
[C---:B------:R-:W-:Y:S01]  /*99f0*/  HMMA.16816.F32 R32, R100.reuse, R106, R32 ;  /* 0x0000006a6420723c */ /* 0x040fe20000001820 */
[----:B------:R-:W4:Y:S07]  /*9a00*/  LDSM.16.MT88.4 R104, [R229+0x4900] ;  /* 0x00490000e568783b */ /* 0x000f2e0000004200 */
[C---:B------:R-:W-:Y:S08]  /*9a10*/  HMMA.16816.F32 R36, R100.reuse, R108, R36 ;  /* 0x0000006c6424723c */ /* 0x040ff00000001824 */
[C---:B------:R-:W-:Y:S01]  /*9a20*/  HMMA.16816.F32 R40, R100.reuse, R110, R40 ;  /* 0x0000006e6428723c */ /* 0x040fe20000001828 */
[----:B------:R-:W4:Y:S03]  /*9a30*/  LDSM.16.MT88.4 R108, [R228+0x4900] ;  /* 0x00490000e46c783b */ /* 0x000f260000004200 */
[--C-:B---3--:R-:W-:Y:S04]  /*9a40*/  FFMA.FTZ R2, R119, c[0x0][0x2d0], -R165.reuse ;  /* 0x0000b40077027a23 */ /* 0x108fe800000108a5 */
[C---:B-1----:R-:W-:Y:S01]  /*9a50*/  HMMA.16816.F32 R44, R100.reuse, R112, R44 ;  /* 0x00000070642c723c */ /* 0x042fe2000000182c */
        /* <DEDUP_REMOVED lines=11> */
[C---:B---3--:R-:W-:Y:S04]  /*9b10*/  HMMA.16816.F32 R68, R100.reuse, R112, R68 ;  /* 0x000000706444723c */ /* 0x048fe80000001844 */
[--C-:B-1----:R-:W-:Y:S04]  /*9b20*/  FFMA.FTZ R2, R116, c[0x0][0x2d0], -R164.reuse ;  /* 0x0000b40074027a23 */ /* 0x102fe800000108a4 */
[C---:B------:R-:W-:Y:S01]  /*9b30*/  HMMA.16816.F32 R72, R100.reuse, R114, R72 ;  /* 0x000000726448723c */ /* 0x040fe20000001848 */
[----:B------:R-:W1:Y:S01]  /*9b40*/  LDSM.16.MT88.4 R112, [R228+0x7900] ;  /* 0x00790000e470783b */ /* 0x000e620000004200 */
[----:B------:R3:W1:Y:S06]  /*9b50*/  MUFU.EX2 R172, R2 ;  /* 0x0000000200ac7308 */ /* 0x00066c0000000800 */
[C---:B----4-:R-:W-:Y:S01]  /*9b60*/  HMMA.16816.F32 R76, R100.reuse, R104, R76 ;  /* 0x00000068644c723c */ /* 0x050fe2000000184c */
[----:B------:R-:W-:Y:S07]  /*9b70*/  LDSM.16.MT88.4 R116, [R229+0x2100] ;  /* 0x00210000e574783b */ /* 0x000fee0000004200 */
[C---:B------:R-:W-:Y:S01]  /*9b80*/  HMMA.16816.F32 R80, R100.reuse, R106, R80 ;  /* 0x0000006a6450723c */ /* 0x040fe20000001850 */
[----:B------:R-:W4:Y:S07]  /*9b90*/  LDSM.16.MT88.4 R104, [R225+0x2100] ;  /* 0x00210000e168783b */ /* 0x000f2e0000004200 */
[C---:B------:R-:W-:Y:S04]  /*9ba0*/  HMMA.16816.F32 R84, R100.reuse, R108, R84 ;  /* 0x0000006c6454723c */ /* 0x040fe80000001854 */
[--C-:B---3--:R-:W-:Y:S04]  /*9bb0*/  FFMA.FTZ R2, R171, c[0x0][0x2d0], -R165.reuse ;  /* 0x0000b400ab027a23 */ /* 0x108fe800000108a5 */
        /* <DEDUP_REMOVED lines=8> */
[----:B------:R3:W3:Y:S01]  /*9c40*/  MUFU.EX2 R170, R2 ;  /* 0x0000000200aa7308 */ /* 0x0006e20000000800 */
[----:B------:R-:W-:Y:S03]  /*9c50*/  F2FP.PACK_AB R101, R174, R175 ;  /* 0x000000afae65723e */ /* 0x000fe600000000ff */
[----:B------:R-:W-:Y:S01]  /*9c60*/  F2FP.PACK_AB R102, R172, R173 ;  /* 0x000000adac66723e */ /* 0x000fe200000000ff */
[--C-:B---3--:R-:W-:Y:S01]  /*9c70*/  FFMA.FTZ R2, R143, c[0x0][0x2d0], -R164.reuse ;  /* 0x0000b4008f027a23 */ /* 0x108fe200000108a4 */
[----:B------:R-:W-:Y:S01]  /*9c80*/  F2FP.PACK_AB R103, R170, R171 ;  /* 0x000000abaa67723e */ /* 0x000fe200000000ff */
[----:B------:R-:W-:Y:S02]  /*9c90*/  FFMA.FTZ R164, R246, c[0x0][0x2d0], -R164 ;  /* 0x0000b400f6a47a23 */ /* 0x000fe400000108a4 */
[----:B------:R3:W5:Y:S01]  /*9ca0*/  LDL.LU R246, [R1+0x60] ;  /* 0x0000600001f67983 */ /* 0x0007620000300800 */
[--C-:B------:R-:W-:Y:S02]  /*9cb0*/  FFMA.FTZ R143, R167, c[0x0][0x2d0], -R165.reuse ;  /* 0x0000b400a78f7a23 */ /* 0x100fe400000108a5 */
[--C-:B------:R-:W-:Y:S01]  /*9cc0*/  FFMA.FTZ R167, R247, c[0x0][0x2d0], -R165.reuse ;  /* 0x0000b400f7a77a23 */ /* 0x100fe200000108a5 */
[C---:B----4-:R-:W-:Y:S01]  /*9cd0*/  HMMA.16816.F32 R4, R100.reuse, R104, R4 ;  /* 0x000000686404723c */ /* 0x050fe20000001804 */
[----:B------:R3:W5:Y:S01]  /*9ce0*/  LDL.LU R247, [R1+0x5c] ;  /* 0x00005c0001f77983 */ /* 0x0007620000300800 */
[----:B------:R-:W4:Y:S01]  /*9cf0*/  MUFU.EX2 R164, R164 ;  /* 0x000000a400a47308 */ /* 0x000f220000000800 */
[----:B------:R-:W-:Y:S02]  /*9d00*/  FFMA.FTZ R165, R142, c[0x0][0x2d0], -R165 ;  /* 0x0000b4008ea57a23 */ /* 0x000fe400000108a5 */
[----:B------:R3:W5:Y:S03]  /*9d10*/  LDL.LU R248, [R1+0x58] ;  /* 0x0000580001f87983 */ /* 0x0007660000300800 */
[C---:B------:R-:W-:Y:S01]  /*9d20*/  HMMA.16816.F32 R8, R100.reuse, R106, R8 ;  /* 0x0000006a6408723c */ /* 0x040fe20000001808 */
[----:B------:R-:W3:Y:S03]  /*9d30*/  LDSM.16.MT88.4 R104, [R225+0x5100] ;  /* 0x00510000e168783b */ /* 0x000ee60000004200 */
[----:B------:R-:W-:Y:S04]  /*9d40*/  MUFU.EX2 R142, R120 ;  /* 0x00000078008e7308 */ /* 0x000fe80000000800 */
[C---:B------:R-:W-:Y:S06]  /*9d50*/  HMMA.16816.F32 R12, R100.reuse, R108, R12 ;  /* 0x0000006c640c723c */ /* 0x040fec000000180c */
[----:B------:R-:W1:Y:S02]  /*9d60*/  MUFU.EX2 R165, R165 ;  /* 0x000000a500a57308 */ /* 0x000e640000000800 */
[C---:B------:R-:W-:Y:S01]  /*9d70*/  HMMA.16816.F32 R16, R100.reuse, R110, R16 ;  /* 0x0000006e6410723c */ /* 0x040fe20000001810 */
[----:B------:R-:W3:Y:S03]  /*9d80*/  LDSM.16.MT88.4 R108, [R226+0x5100] ;  /* 0x00510000e26c783b */ /* 0x000ee60000004200 */
[----:B----4-:R-:W-:Y:S04]  /*9d90*/  F2FP.PACK_AB R162, R164, R168 ;  /* 0x000000a8a4a2723e */ /* 0x010fe800000000ff */
[C---:B------:R-:W-:Y:S01]  /*9da0*/  HMMA.16816.F32 R20, R100.reuse, R116, R20 ;  /* 0x000000746414723c */ /* 0x040fe20000001814 */
[----:B------:R-:W-:Y:S07]  /*9db0*/  MUFU.EX2 R143, R143 ;  /* 0x0000008f008f7308 */ /* 0x000fee0000000800 */
[C---:B------:R-:W-:Y:S01]  /*9dc0*/  HMMA.16816.F32 R24, R100.reuse, R118, R24 ;  /* 0x000000766418723c */ /* 0x040fe20000001818 */
[----:B------:R-:W4:Y:S02]  /*9dd0*/  LDSM.16.MT88.4 R116, [R229+0x5100] ;  /* 0x00510000e574783b */ /* 0x000f240000004200 */
[----:B------:R-:W3:Y:S01]  /*9de0*/  MUFU.EX2 R167, R167 ;  /* 0x000000a700a77308 */ /* 0x000ee20000000800 */
[----:B-1----:R-:W-:Y:S04]  /*9df0*/  F2FP.PACK_AB R163, R165, R142 ;  /* 0x0000008ea5a3723e */ /* 0x002fe800000000ff */
[C---:B------:R-:W-:Y:S08]  /*9e00*/  HMMA.16816.F32 R28, R100.reuse, R112, R28 ;  /* 0x00000070641c723c */ /* 0x040ff0000000181c */
[C---:B------:R-:W-:Y:S01]  /*9e10*/  HMMA.16816.F32 R32, R100.reuse, R114, R32 ;  /* 0x000000726420723c */ /* 0x040fe20000001820 */
[----:B------:R-:W1:Y:S07]  /*9e20*/  LDSM.16.MT88.4 R112, [R228+0x5100] ;  /* 0x00510000e470783b */ /* 0x000e6e0000004200 */
[C---:B---3--:R-:W-:Y:S04]  /*9e30*/  HMMA.16816.F32 R36, R100.reuse, R104, R36 ;  /* 0x000000686424723c */ /* 0x048fe80000001824 */
[----:B------:R-:W-:Y:S04]  /*9e40*/  F2FP.PACK_AB R161, R167, R143 ;  /* 0x0000008fa7a1723e */ /* 0x000fe800000000ff */
[C---:B------:R-:W-:Y:S01]  /*9e50*/  HMMA.16816.F32 R40, R100.reuse, R106, R40 ;  /* 0x0000006a6428723c */ /* 0x040fe20000001828 */
[----:B------:R-:W3:Y:S07]  /*9e60*/  LDSM.16.MT88.4 R104, [R225+0x8100] ;  /* 0x00810000e168783b */ /* 0x000eee0000004200 */
[C---:B------:R-:W-:Y:S08]  /*9e70*/  HMMA.16816.F32 R44, R100.reuse, R108, R44 ;  /* 0x0000006c642c723c */ /* 0x040ff0000000182c */
[C---:B------:R-:W-:Y:S01]  /*9e80*/  HMMA.16816.F32 R48, R100.reuse, R110, R48 ;  /* 0x0000006e6430723c */ /* 0x040fe20000001830 */
[----:B------:R-:W3:Y:S03]  /*9e90*/  LDSM.16.MT88.4 R108, [R226+0x8100] ;  /* 0x00810000e26c783b */ /* 0x000ee60000004200 */
[----:B--2---:R-:W-:Y:S02]  /*9ea0*/  FFMA.FTZ R121, R3, R121, R231 ;  /* 0x0000007903797223 */ /* 0x004fe400000100e7 */
[----:B------:R-:W2:Y:S02]  /*9eb0*/  MUFU.EX2 R3, R2 ;  /* 0x0000000200037308 */ /* 0x000ea40000000800 */
[C---:B----4-:R-:W-:Y:S01]  /*9ec0*/  HMMA.16816.F32 R52, R100.reuse, R116, R52 ;  /* 0x000000746434723c */ /* 0x050fe20000001834 */
[----:B------:R4:W5:Y:S04]  /*9ed0*/  LDL.LU R231, [R1+0x54] ;  /* 0x0000540001e77983 */ /* 0x0009680000300800 */
[----:B------:R-:W4:Y:S03]  /*9ee0*/  LDL.LU R130, [R1+0x1c] ;  /* 0x00001c0001827983 */ /* 0x000f260000300800 */
[C---:B------:R-:W-:Y:S01]  /*9ef0*/  HMMA.16816.F32 R56, R100.reuse, R118, R56 ;  /* 0x000000766438723c */ /* 0x040fe20000001838 */
[----:B------:R-:W3:Y:S07]  /*9f00*/  LDSM.16.MT88.4 R116, [R229+0x8100] ;  /* 0x00810000e574783b */ /* 0x000eee0000004200 */
[C---:B-1----:R-:W-:Y:S04]  /*9f10*/  HMMA.16816.F32 R60, R100.reuse, R112, R60 ;  /* 0x00000070643c723c */ /* 0x042fe8000000183c */
[----:B--2---:R-:W-:Y:S04]  /*9f20*/  F2FP.PACK_AB R160, R166, R3 ;  /* 0x00000003a6a0723e */ /* 0x004fe800000000ff */
[C---:B------:R-:W-:Y:S01]  /*9f30*/  HMMA.16816.F32 R64, R100.reuse, R114, R64 ;  /* 0x000000726440723c */ /* 0x040fe20000001840 */
[----:B------:R-:W1:Y:S07]  /*9f40*/  LDSM.16.MT88.4 R112, [R228+0x8100] ;  /* 0x00810000e470783b */ /* 0x000e6e0000004200 */
[C---:B---3--:R-:W-:Y:S08]  /*9f50*/  HMMA.16816.F32 R68, R100.reuse, R104, R68 ;  /* 0x000000686444723c */ /* 0x048ff00000001844 */
[C---:B------:R-:W-:Y:S01]  /*9f60*/  HMMA.16816.F32 R72, R100.reuse, R106, R72 ;  /* 0x0000006a6448723c */ /* 0x040fe20000001848 */
[----:B------:R-:W-:Y:S07]  /*9f70*/  LDSM.16.MT88.4 R104, [R226+0x2900] ;  /* 0x00290000e268783b */ /* 0x000fee0000004200 */
[C---:B------:R-:W-:Y:S07]  /*9f80*/  HMMA.16816.F32 R76, R100.reuse, R108, R76 ;  /* 0x0000006c644c723c */ /* 0x040fee000000184c */
[----:B------:R-:W-:Y:S01]  /*9f90*/  IMAD.MOV.U32 R109, RZ, RZ, R150 ;  /* 0x000000ffff6d7224 */ /* 0x000fe200078e0096 */
[C---:B------:R-:W-:Y:S04]  /*9fa0*/  HMMA.16816.F32 R80, R100.reuse, R110, R80 ;  /* 0x0000006e6450723c */ /* 0x040fe80000001850 */
[----:B------:R-:W-:Y:S03]  /*9fb0*/  MOV R108, R149 ;  /* 0x00000095006c7202 */ /* 0x000fe60000000f00 */
[----:B------:R-:W-:Y:S01]  /*9fc0*/  IMAD.MOV.U32 R111, RZ, RZ, R148 ;  /* 0x000000ffff6f7224 */ /* 0x000fe200078e0094 */
[C---:B------:R-:W-:Y:S01]  /*9fd0*/  HMMA.16816.F32 R84, R100.reuse, R116, R84 ;  /* 0x000000746454723c */ /* 0x040fe20000001854 */
[----:B------:R-:W2:Y:S06]  /*9fe0*/  LDSM.16.MT88.4 R148, [R225+0x2900] ;  /* 0x00290000e194783b */ /* 0x000eac0000004200 */
[----:B------:R-:W-:Y:S01]  /*9ff0*/  IMAD.MOV.U32 R117, RZ, RZ, R123 ;  /* 0x000000ffff757224 */ /* 0x000fe200078e007b */
[C---:B------:R-:W-:Y:S04]  /*a000*/  HMMA.16816.F32 R88, R100.reuse, R118, R88 ;  /* 0x000000766458723c */ /* 0x040fe80000001858 */
[----:B------:R-:W-:Y:S03]  /*a010*/  MOV R116, R128 ;  /* 0x0000008000747202 */ /* 0x000fe60000000f00 */
[----:B------:R-:W-:Y:S01]  /*a020*/  IMAD.MOV.U32 R119, RZ, RZ, R129 ;  /* 0x000000ffff777224 */ /* 0x000fe200078e0081 */
[C---:B-1----:R-:W-:Y:S04]  /*a030*/  HMMA.16816.F32 R92, R100.reuse, R112, R92 ;  /* 0x00000070645c723c */ /* 0x042fe8000000185c */
[----:B------:R-:W-:Y:S02]  /*a040*/  MOV R118, R136 ;  /* 0x0000008800767202 */ /* 0x000fe40000000f00 */
[----:B------:R-:W-:Y:S02]  /*a050*/  LDSM.16.MT88.4 R136, [R226+0x5900] ;  /* 0x00590000e288783b */ /* 0x000fe40000004200 */
[----:B------:R-:W-:Y:S06]  /*a060*/  HMMA.16816.F32 R96, R100, R114, R96 ;  /* 0x000000726460723c */ /* 0x000fec0000001860 */
[----:B------:R-:W1:Y:S01]  /*a070*/  LDSM.16.MT88.4 R112, [R229+0x2900] ;  /* 0x00290000e570783b */ /* 0x000e620000004200 */
[----:B----4-:R-:W-:Y:S02]  /*a080*/  FFMA.FTZ R2, R0, R130, R131 ;  /* 0x0000008200027223 */ /* 0x010fe40000010083 */
[----:B------:R-:W-:Y:S05]  /*a090*/  FADD.FTZ R0, R122, R121 ;  /* 0x000000797a007221 */ /* 0x000fea0000010000 */
[----:B------:R-:W-:Y:S01]  /*a0a0*/  LDSM.16.MT88.4 R128, [R225+0x5900] ;  /* 0x00590000e180783b */ /* 0x000fe20000004200 */
[----:B------:R-:W-:Y:S02]  /*a0b0*/  FADD.FTZ R2, R147, R2 ;  /* 0x0000000293027221 */ /* 0x000fe40000010000 */
[----:B------:R-:W-:Y:S02]  /*a0c0*/  FADD.FTZ R0, R146, R0 ;  /* 0x0000000092007221 */ /* 0x000fe40000010000 */
[----:B------:R-:W-:Y:S02]  /*a0d0*/  FADD.FTZ R169, R169, R2 ;  /* 0x00000002a9a97221 */ /* 0x000fe40000010000 */
[----:B------:R-:W-:Y:S01]  /*a0e0*/  FADD.FTZ R2, R145, R0 ;  /* 0x0000000091027221 */ /* 0x000fe20000010000 */
[----:B------:R-:W-:Y:S01]  /*a0f0*/  MOV R0, R144 ;  /* 0x0000009000007202 */ /* 0x000fe20000000f00 */
[----:B------:R-:W3:Y:S01]  /*a100*/  LDSM.16.MT88.4 R120, [R228+0x2900] ;  /* 0x00290000e478783b */ /* 0x000ee20000004200 */
[C---:B--2---:R-:W-:Y:S05]  /*a110*/  HMMA.16816.F32 R144, R160.reuse, R148, R4 ;  /* 0x00000094a090723c */ /* 0x044fea0000001804 */
[----:B------:R-:W-:Y:S02]  /*a120*/  FADD.FTZ R0, R0, R169 ;  /* 0x000000a900007221 */ /* 0x000fe40000010000 */
[----:B------:R-:W2:Y:S01]  /*a130*/  LDSM.16.MT88.4 R4, [R229+0x5900] ;  /* 0x00590000e504783b */ /* 0x000ea20000004200 */
[C---:B------:R-:W-:Y:S07]  /*a140*/  HMMA.16816.F32 R148, R160.reuse, R150, R8 ;  /* 0x00000096a094723c */ /* 0x040fee0000001808 */
[----:B------:R-:W4:Y:S01]  /*a150*/  LDSM.16.MT88.4 R8, [R228+0x5900] ;  /* 0x00590000e408783b */ /* 0x000f220000004200 */
[C---:B------:R-:W-:Y:S07]  /*a160*/  HMMA.16816.F32 R100, R160.reuse, R104, R12 ;  /* 0x00000068a064723c */ /* 0x040fee000000180c */
[----:B------:R-:W-:Y:S01]  /*a170*/  IMAD.MOV.U32 R13, RZ, RZ, R111 ;  /* 0x000000ffff0d7224 */ /* 0x000fe200078e006f */
[C---:B------:R-:W-:Y:S01]  /*a180*/  HMMA.16816.F32 R104, R160.reuse, R106, R16 ;  /* 0x0000006aa068723c */ /* 0x040fe20000001810 */
[----:B------:R-:W-:Y:S03]  /*a190*/  LDSM.16.MT88.4 R16, [R226+0x8900] ;  /* 0x00890000e210783b */ /* 0x000fe60000004200 */
[----:B------:R-:W-:Y:S01]  /*a1a0*/  MOV R14, R108 ;  /* 0x0000006c000e7202 */ /* 0x000fe20000000f00 */
[----:B------:R-:W-:Y:S03]  /*a1b0*/  IMAD.MOV.U32 R15, RZ, RZ, R109 ;  /* 0x000000ffff0f7224 */ /* 0x000fe600078e006d */
[C---:B-1----:R-:W-:Y:S07]  /*a1c0*/  HMMA.16816.F32 R108, R160.reuse, R112, R20 ;  /* 0x00000070a06c723c */ /* 0x042fee0000001814 */
[----:B------:R-:W-:Y:S01]  /*a1d0*/  MOV R23, R13 ;  /* 0x0000000d00177202 */ /* 0x000fe20000000f00 */
[C---:B------:R-:W-:Y:S04]  /*a1e0*/  HMMA.16816.F32 R112, R160.reuse, R114, R24 ;  /* 0x00000072a070723c */ /* 0x040fe80000001818 */
[----:B------:R-:W-:Y:S01]  /*a1f0*/  IMAD.MOV.U32 R21, RZ, RZ, R118 ;  /* 0x000000ffff157224 */ /* 0x000fe200078e0076 */
[----:B------:R-:W-:Y:S01]  /*a200*/  MOV R20, R15 ;  /* 0x0000000f00147202 */ /* 0x000fe20000000f00 */
[----:B------:R-:W-:Y:S01]  /*a210*/  IMAD.MOV.U32 R22, RZ, RZ, R14 ;  /* 0x000000ffff167224 */ /* 0x000fe200078e000e */
[----:B------:R-:W-:Y:S01]  /*a220*/  MOV R24, R119 ;  /* 0x0000007700187202 */ /* 0x000fe20000000f00 */
[----:B------:R-:W-:Y:S01]  /*a230*/  IMAD.MOV.U32 R25, RZ, RZ, R116 ;  /* 0x000000ffff197224 */ /* 0x000fe200078e0074 */
[----:B------:R-:W-:Y:S01]  /*a240*/  MOV R26, R117 ;  /* 0x00000075001a7202 */ /* 0x000fe20000000f00 */
[----:B------:R-:W1:Y:S01]  /*a250*/  LDSM.16.MT88.4 R12, [R225+0x8900] ;  /* 0x00890000e10c783b */ /* 0x000e620000004200 */
[C---:B---3--:R-:W-:Y:S03]  /*a260*/  HMMA.16816.F32 R116, R160.reuse, R120, R28 ;  /* 0x00000078a074723c */ /* 0x048fe6000000181c */
[----:B------:R-:W-:Y:S04]  /*a270*/  IMAD.MOV.U32 R27, RZ, RZ, R135 ;  /* 0x000000ffff1b7224 */ /* 0x000fe800078e0087 */
[----:B------:R-:W-:Y:S01]  /*a280*/  MOV R28, R134 ;  /* 0x00000086001c7202 */ /* 0x000fe20000000f00 */
[C---:B------:R-:W-:Y:S04]  /*a290*/  HMMA.16816.F32 R120, R160.reuse, R122, R32 ;  /* 0x0000007aa078723c */ /* 0x040fe80000001820 */
[----:B------:R-:W-:Y:S01]  /*a2a0*/  IMAD.MOV.U32 R31, RZ, RZ, R127 ;  /* 0x000000ffff1f7224 */ /* 0x000fe200078e007f */
[----:B------:R-:W-:Y:S01]  /*a2b0*/  MOV R30, R132 ;  /* 0x00000084001e7202 */ /* 0x000fe20000000f00 */
[----:B------:R-:W-:Y:S01]  /*a2c0*/  IMAD.MOV.U32 R29, RZ, RZ, R133 ;  /* 0x000000ffff1d7224 */ /* 0x000fe200078e0085 */
[----:B------:R-:W-:Y:S01]  /*a2d0*/  MOV R33, R126 ;  /* 0x0000007e00217202 */ /* 0x000fe20000000f00 */
[----:B------:R-:W-:Y:S01]  /*a2e0*/  IMAD.MOV.U32 R34, RZ, RZ, R125 ;  /* 0x000000ffff227224 */ /* 0x000fe200078e007d */
[----:B------:R-:W-:Y:S02]  /*a2f0*/  MOV R35, R124 ;  /* 0x0000007c00237202 */ /* 0x000fe40000000f00 */
[C---:B------:R-:W-:Y:S03]  /*a300*/  HMMA.16816.F32 R124, R160.reuse, R128, R36 ;  /* 0x00000080a07c723c */ /* 0x040fe60000001824 */
        /* <DEDUP_REMOVED lines=41> */
[----:B------:R-:W-:Y:S01]  /*a5a0*/  FADD.FTZ R0, R174, R0 ;  /* 0x00000000ae007221 */ /* 0x000fe20000010000 */
[C---:B------:R-:W-:Y:S03]  /*a5b0*/  HMMA.16816.F32 R88, R160.reuse, R6, R88 ;  /* 0x00000006a058723c */ /* 0x040fe60000001858 */
[----:B------:R-:W-:Y:S02]  /*a5c0*/  FADD.FTZ R2, R173, R2 ;  /* 0x00000002ad027221 */ /* 0x000fe40000010000 */
[----:B------:R-:W-:Y:S02]  /*a5d0*/  FADD.FTZ R0, R171, R0 ;  /* 0x00000000ab007221 */ /* 0x000fe40000010000 */
[----:B------:R-:W-:Y:S01]  /*a5e0*/  FADD.FTZ R2, R172, R2 ;  /* 0x00000002ac027221 */ /* 0x000fe20000010000 */
[C---:B---3--:R-:W-:Y:S04]  /*a5f0*/  HMMA.16816.F32 R92, R160.reuse, R8, R92 ;  /* 0x00000008a05c723c */ /* 0x048fe8000000185c */
        /* <DEDUP_REMOVED lines=11> */
[----:B------:R-:W-:Y:S01]  /*a6b0*/  IMAD.MOV.U32 R143, RZ, RZ, R140 ;  /* 0x000000ffff8f7224 */ /* 0x000fe200078e008c */
[----:B------:R1:W-:Y:S04]  /*a6c0*/  STL [R1+0x18], R2 ;  /* 0x0000180201007387 */ /* 0x0003e80000100800 */
[----:B------:R1:W-:Y:S01]  /*a6d0*/  STL [R1+0x1c], R0 ;  /* 0x00001c0001007387 */ /* 0x0003e20000100800 */
[----:B------:R-:W-:-:S05]  /*a6e0*/  @P0 BRA `(.L_x_1788) ;  /* 0xffffbd3000000947 */ /* 0x000fca000383ffff */
.L_x_1787:
[----:B--2---:R-:W-:-:S13]  /*a6f0*/  ISETP.LE.AND P0, PT, RZ, UR20, PT ;  /* 0x00000014ff007c0c */ /* 0x004fda000bf03270 */
        /* <DEDUP_REMOVED lines=25> */
.L_x_1790:
[----:B------:R-:W3:Y:S01]  /*a890*/  LDL.64 R14, [R1+0x10] ;  /* 0x00001000010e7983 */ /* 0x000ee20000100a00 */
        /* <DEDUP_REMOVED lines=8> */
[----:B------:R-:W4:Y:S01]  /*a920*/  LDL.64 R12, [R1+0x8] ;  /* 0x00000800010c7983 */ /* 0x000f220000100a00 */
[----:B------:R-:W-:Y:S01]  /*a930*/  MOV R20, UR20 ;  /* 0x0000001400147c02 */ /* 0x000fe20008000f00 */
[----:B------:R-:W-:Y:S04]  /*a940*/  UIADD3 UR20, UR20, -0x1, URZ ;  /* 0xffffffff14147890 */ /* 0x000fe8000fffe03f */
[----:B------:R-:W-:Y:S02]  /*a950*/  BAR.SYNC.DEFER_BLOCKING 0x0 ;  /* 0x0000000000007b1d */ /* 0x000fe40000010000 */
[----:B------:R-:W-:Y:S06]  /*a960*/  @UP0 USHF.R.S32.HI UR24, URZ, 0x1f, UR20 ;  /* 0x0000001f3f180899 */ /* 0x000fec0008011414 */
[----:B------:R-:W1:Y:S08]  /*a970*/  LDSM.16.M88.4 R8, [R224+0xc100] ;  /* 0x00c10000e008783b */ /* 0x000e700000000200 */
[----:B------:R-:W4:Y:S08]  /*a980*/  LDSM.16.M88.4 R16, [R224+0xc900] ;  /* 0x00c90000e010783b */ /* 0x000f300000000200 */
[----:B------:R-:W4:Y:S08]  /*a990*/  LDSM.16.M88.4 R24, [R224+0xd100] ;  /* 0x00d10000e018783b */ /* 0x000f300000000200 */
[----:B------:R-:W4:Y:S08]  /*a9a0*/  LDSM.16.M88.4 R32, [R224+0xd900] ;  /* 0x00d90000e020783b */ /* 0x000f300000000200 */
[----:B------:R-:W4:Y:S01]  /*a9b0*/  LDSM.16.M88.4 R40, [R224+0xe100] ;  /* 0x00e10000e028783b */ /* 0x000f220000000200 */
[C---:B-1----:R-:W-:Y:S07]  /*a9c0*/  HMMA.16816.F32 R4, R152.reuse, R8, RZ ;  /* 0x000000089804723c */ /* 0x042fee00000018ff */
[----:B------:R-:W1:Y:S01]  /*a9d0*/  LDSM.16.M88.4 R48, [R224+0xe900] ;  /* 0x00e90000e030783b */ /* 0x000e620000000200 */
[C---:B------:R-:W-:Y:S07]  /*a9e0*/  HMMA.16816.F32 R8, R152.reuse, R10, RZ ;  /* 0x0000000a9808723c */ /* 0x040fee00000018ff */
[----:B-----5:R-:W1:Y:S08]  /*a9f0*/  LDSM.16.M88.4 R160, [R231] ;  /* 0x00000000e7a0783b */ /* 0x020e700000000200 */
[----:B------:R-:W1:Y:S08]  /*aa00*/  LDSM.16.M88.4 R164, [R248] ;  /* 0x00000000f8a4783b */ /* 0x000e700000000200 */
[----:B------:R-:W1:Y:S08]  /*aa10*/  LDSM.16.M88.4 R168, [R247] ;  /* 0x00000000f7a8783b */ /* 0x000e700000000200 */
[----:B------:R-:W1:Y:S08]  /*aa20*/  LDSM.16.M88.4 R172, [R246] ;  /* 0x00000000f6ac783b */ /* 0x000e700000000200 */
[----:B------:R-:W1:Y:S08]  /*aa30*/  LDSM.16.M88.4 R176, [R245] ;  /* 0x00000000f5b0783b */ /* 0x000e700000000200 */
[----:B------:R-:W1:Y:S08]  /*aa40*/  LDSM.16.M88.4 R180, [R244] ;  /* 0x00000000f4b4783b */ /* 0x000e700000000200 */
[----:B------:R-:W2:Y:S01]  /*aa50*/  LDL.64 R250, [R1+0x38] ;  /* 0x0000380001fa7983 */ /* 0x000ea20000100a00 */
[----:B---3--:R-:W-:Y:S05]  /*aa60*/  IMAD.WIDE.U32 R22, R22, UR16, R14 ;  /* 0x0000001016167c25 */ /* 0x008fea000f8e000e */
[----:B------:R-:W-:Y:S01]  /*aa70*/  IADD3 R0, R23, UR4, RZ ;  /* 0x0000000417007c10 */ /* 0x000fe2000fffe0ff */
[----:B----4-:R-:W-:Y:S01]  /*aa80*/  IMAD.WIDE.U32 R2, R2, UR16, R28 ;  /* 0x0000001002027c25 */ /* 0x010fe2000f8e001c */
[C---:B------:R-:W-:Y:S04]  /*aa90*/  LEA R28, P5, R22.reuse, c[0x0][0x1f8], 0x1 ;  /* 0x00007e00161c7a11 */ /* 0x040fe800078a08ff */
[----:B------:R-:W-:Y:S01]  /*aaa0*/  LEA.HI.X R29, R22, c[0x0][0x1fc], R0, 0x1, P5 ;  /* 0x00007f00161d7a11 */ /* 0x000fe200028f0c00 */
[----:B------:R-:W-:Y:S01]  /*aab0*/  IMAD.WIDE.U32 R20, R20, UR16, R12 ;  /* 0x0000001014147c25 */ /* 0x000fe2000f8e000c */
        /* <DEDUP_REMOVED lines=28> */
[C---:B---3--:R-:W-:Y:S07]  /*ac80*/  HMMA.16816.F32 R28, R152.reuse, R32, RZ ;  /* 0x00000020981c723c */ /* 0x048fee00000018ff */
[----:B------:R1:W-:Y:S01]  /*ac90*/  LDGSTS.E.BYPASS.LTC128B.128 [R249+0x7100], [R2.64+0x100], !P2 ;  /* 0x0710010002f97fae */ /* 0x0003e2000d101d52 */
[C---:B------:R-:W-:Y:S01]  /*aca0*/  HMMA.16816.F32 R32, R152.reuse, R34, RZ ;  /* 0x000000229820723c */ /* 0x040fe200000018ff */
[C---:B----4-:R-:W-:Y:S06]  /*acb0*/  IADD3 R36, P0, R2.reuse, UR15, RZ ;  /* 0x0000000f02247c10 */ /* 0x050fec000ff1e0ff */
[----:B------:R3:W-:Y:S01]  /*acc0*/  LDGSTS.E.BYPASS.LTC128B.128 [R249+0x2100], [R38.64], !P4 ;  /* 0x0210000026f97fae */ /* 0x0007e2000e101d52 */
[C---:B------:R-:W-:Y:S07]  /*acd0*/  IADD3.X R37, R3.reuse, UR22, RZ, P0, !PT ;  /* 0x0000001603257c10 */ /* 0x040fee00087fe4ff */
[----:B------:R3:W-:Y:S01]  /*ace0*/  LDGSTS.E.BYPASS.LTC128B.128 [R249+0x5100], [R36.64], !P3 ;  /* 0x0510000024f97fae */ /* 0x0007e2000d901d52 */
[----:B-1----:R-:W-:Y:S04]  /*acf0*/  IADD3 R2, P0, R2, UR21, RZ ;  /* 0x0000001502027c10 */ /* 0x002fe8000ff1e0ff */
[----:B------:R-:W-:Y:S02]  /*ad00*/  IADD3.X R3, R3, UR23, RZ, P0, !PT ;  /* 0x0000001703037c10 */ /* 0x000fe400087fe4ff */
[----:B------:R-:W-:Y:S03]  /*ad10*/  PLOP3.LUT P0, PT, PT, PT, UP0, 0x80, 0x0 ;  /* 0x000000000000781c */ /* 0x000fe60003f0f008 */
[----:B------:R1:W-:Y:S01]  /*ad20*/  LDGSTS.E.BYPASS.LTC128B.128 [R249+0x8100], [R2.64], !P2 ;  /* 0x0810000002f97fae */ /* 0x0003e2000d101d52 */
[C---:B---3--:R-:W-:Y:S07]  /*ad30*/  HMMA.16816.F32 R36, R152.reuse, R40, RZ ;  /* 0x000000289824723c */ /* 0x048fee00000018ff */
[----:B------:R-:W0:Y:S01]  /*ad40*/  LDGDEPBAR ;  /* 0x00000000000079af */ /* 0x000e220000000000 */
[C---:B------:R-:W-:Y:S08]  /*ad50*/  HMMA.16816.F32 R40, R152.reuse, R42, RZ ;  /* 0x0000002a9828723c */ /* 0x040ff000000018ff */
[C---:B------:R-:W-:Y:S08]  /*ad60*/  HMMA.16816.F32 R44, R152.reuse, R48, RZ ;  /* 0x00000030982c723c */ /* 0x040ff000000018ff */
[----:B------:R-:W-:Y:S08]  /*ad70*/  HMMA.16816.F32 R48, R152, R50, RZ ;  /* 0x000000329830723c */ /* 0x000ff000000018ff */
        /* <DEDUP_REMOVED lines=15> */
[C---:B------:R-:W-:Y:S01]  /*ae70*/  HMMA.16816.F32 R44, R156.reuse, R180, R44 ;  /* 0x000000b49c2c723c */ /* 0x040fe2000000182c */
[----:B------:R-:W2:Y:S07]  /*ae80*/  LDL.64 R180, [R1+0x28] ;  /* 0x0000280001b47983 */ /* 0x000eae0000100a00 */
[----:B------:R-:W-:Y:S08]  /*ae90*/  HMMA.16816.F32 R48, R156, R182, R48 ;  /* 0x000000b69c30723c */ /* 0x000ff00000001830 */
        /* <DEDUP_REMOVED lines=42> */
[C---:B------:R-:W-:Y:S08]  /*b140*/  HMMA.16816.F32 R20, R192.reuse, R176, R20 ;  /* 0x000000b0c014723c */ /* 0x040ff00000001814 */
        /* <DEDUP_REMOVED lines=13> */
[----:B------:R-:W1:Y:S07]  /*b220*/  LDSM.16.M88.4 R172, [R238] ;  /* 0x00000000eeac783b */ /* 0x000e6e0000000200 */
[C---:B--2---:R-:W-:Y:S08]  /*b230*/  HMMA.16816.F32 R12, R196.reuse, R176, R12 ;  /* 0x000000b0c40c723c */ /* 0x044ff0000000180c */
[C---:B------:R-:W-:Y:S01]  /*b240*/  HMMA.16816.F32 R16, R196.reuse, R178, R16 ;  /* 0x000000b2c410723c */ /* 0x040fe20000001810 */
[----:B------:R-:W-:Y:S07]  /*b250*/  LDSM.16.M88.4 R176, [R230+0xf900] ;  /* 0x00f90000e6b0783b */ /* 0x000fee0000000200 */
[C---:B---3--:R-:W-:Y:S08]  /*b260*/  HMMA.16816.F32 R20, R196.reuse, R160, R20 ;  /* 0x000000a0c414723c */ /* 0x048ff00000001814 */
[C---:B------:R-:W-:Y:S01]  /*b270*/  HMMA.16816.F32 R24, R196.reuse, R162, R24 ;  /* 0x000000a2c418723c */ /* 0x040fe20000001818 */
[----:B------:R-:W2:Y:S07]  /*b280*/  LDSM.16.M88.4 R160, [R230+0xf100] ;  /* 0x00f10000e6a0783b */ /* 0x000eae0000000200 */
        /* <DEDUP_REMOVED lines=48> */
[C---:B-1----:R-:W-:Y:S08]  /*b590*/  HMMA.16816.F32 R12, R208.reuse, R168, R12 ;  /* 0x000000a8d00c723c */ /* 0x042ff0000000180c */
[C---:B------:R-:W-:Y:S01]  /*b5a0*/  HMMA.16816.F32 R16, R208.reuse, R170, R16 ;  /* 0x000000aad010723c */ /* 0x040fe20000001810 */
[----:B------:R-:W1:Y:S07]  /*b5b0*/  LDSM.16.M88.4 R168, [R237] ;  /* 0x00000000eda8783b */ /* 0x000e6e0000000200 */
[C---:B----4-:R-:W-:Y:S08]  /*b5c0*/  HMMA.16816.F32 R20, R208.reuse, R172, R20 ;  /* 0x000000acd014723c */ /* 0x050ff00000001814 */
[C---:B------:R-:W-:Y:S01]  /*b5d0*/  HMMA.16816.F32 R24, R208.reuse, R174, R24 ;  /* 0x000000aed018723c */ /* 0x040fe20000001818 */
[----:B------:R-:W4:Y:S07]  /*b5e0*/  LDSM.16.M88.4 R172, [R236] ;  /* 0x00000000ecac783b */ /* 0x000f2e0000000200 */
[C---:B--2---:R-:W-:Y:S08]  /*b5f0*/  HMMA.16816.F32 R28, R208.reuse, R160, R28 ;  /* 0x000000a0d01c723c */ /* 0x044ff0000000181c */
[C---:B------:R-:W-:Y:S01]  /*b600*/  HMMA.16816.F32 R32, R208.reuse, R162, R32 ;  /* 0x000000a2d020723c */ /* 0x040fe20000001820 */
[----:B------:R-:W2:Y:S07]  /*b610*/  LDSM.16.M88.4 R160, [R235] ;  /* 0x00000000eba0783b */ /* 0x000eae0000000200 */
[C---:B---3--:R-:W-:Y:S08]  /*b620*/  HMMA.16816.F32 R36, R208.reuse, R164, R36 ;  /* 0x000000a4d024723c */ /* 0x048ff00000001824 */
[C---:B------:R-:W-:Y:S01]  /*b630*/  HMMA.16816.F32 R40, R208.reuse, R166, R40 ;  /* 0x000000a6d028723c */ /* 0x040fe20000001828 */
[----:B------:R-:W3:Y:S07]  /*b640*/  LDSM.16.M88.4 R164, [R234] ;  /* 0x00000000eaa4783b */ /* 0x000eee0000000200 */
[C---:B------:R-:W-:Y:S08]  /*b650*/  HMMA.16816.F32 R44, R208.reuse, R176, R44 ;  /* 0x000000b0d02c723c */ /* 0x040ff0000000182c */
[----:B------:R-:W-:Y:S01]  /*b660*/  HMMA.16816.F32 R48, R208, R178, R48 ;  /* 0x000000b2d030723c */ /* 0x000fe20000001830 */
[----:B------:R-:W-:Y:S07]  /*b670*/  LDSM.16.M88.4 R176, [R232] ;  /* 0x00000000e8b0783b */ /* 0x000fee0000000200 */
[C---:B-1----:R-:W-:Y:S08]  /*b680*/  HMMA.16816.F32 R4, R212.reuse, R168, R4 ;  /* 0x000000a8d404723c */ /* 0x042ff00000001804 */
[C---:B------:R-:W-:Y:S01]  /*b690*/  HMMA.16816.F32 R8, R212.reuse, R170, R8 ;  /* 0x000000aad408723c */ /* 0x040fe20000001808 */
[----:B------:R-:W1:Y:S07]  /*b6a0*/  LDSM.16.M88.4 R168, [R233] ;  /* 0x00000000e9a8783b */ /* 0x000e6e0000000200 */
[C---:B----4-:R-:W-:Y:S08]  /*b6b0*/  HMMA.16816.F32 R12, R212.reuse, R172, R12 ;  /* 0x000000acd40c723c */ /* 0x050ff0000000180c */
[C---:B------:R-:W-:Y:S01]  /*b6c0*/  HMMA.16816.F32 R16, R212.reuse, R174, R16 ;  /* 0x000000aed410723c */ /* 0x040fe20000001810 */
[----:B------:R-:W4:Y:S07]  /*b6d0*/  LDSM.16.M88.4 R172, [R230+0x12100] ;  /* 0x01210000e6ac783b */ /* 0x000f2e0000000200 */
        /* <DEDUP_REMOVED lines=25> */
[C---:B------:R-:W-:Y:S08]  /*b870*/  HMMA.16816.F32 R40, R216.reuse, R178, R40 ;  /* 0x000000b2d828723c */ /* 0x040ff00000001828 */
[C---:B----4-:R-:W-:Y:S08]  /*b880*/  HMMA.16816.F32 R44, R216.reuse, R172, R44 ;  /* 0x000000acd82c723c */ /* 0x050ff0000000182c */
[----:B------:R-:W-:Y:S01]  /*b890*/  HMMA.16816.F32 R48, R216, R174, R48 ;  /* 0x000000aed830723c */ /* 0x000fe20000001830 */
[----:B------:R-:W4:Y:S07]  /*b8a0*/  LDSM.16.M88.4 R172, [R227+0x7800] ;  /* 0x00780000e3ac783b */ /* 0x000f2e0000000200 */
[C---:B--2---:R-:W-:Y:S08]  /*b8b0*/  HMMA.16816.F32 R4, R220.reuse, R160, R4 ;  /* 0x000000a0dc04723c */ /* 0x044ff00000001804 */
[C---:B------:R-:W-:Y:S01]  /*b8c0*/  HMMA.16816.F32 R8, R220.reuse, R162, R8 ;  /* 0x000000a2dc08723c */ /* 0x040fe20000001808 */
[----:B------:R-:W2:Y:S07]  /*b8d0*/  LDSM.16.M88.4 R160, [R227+0x8000] ;  /* 0x00800000e3a0783b */ /* 0x000eae0000000200 */
[C---:B---3--:R-:W-:Y:S08]  /*b8e0*/  HMMA.16816.F32 R12, R220.reuse, R164, R12 ;  /* 0x000000a4dc0c723c */ /* 0x048ff0000000180c */
        /* <DEDUP_REMOVED lines=9> */
[----:B------:R-:W-:Y:S02]  /*b980*/  FMNMX.FTZ R0, R8, R0, !PT ;  /* 0x0000000008007209 */ /* 0x000fe40007810000 */
[----:B------:R-:W-:Y:S02]  /*b990*/  FMNMX.FTZ R2, R7, R2, !PT ;  /* 0x0000000207027209 */ /* 0x000fe40007810000 */
[C---:B----4-:R-:W-:Y:S04]  /*b9a0*/  HMMA.16816.F32 R28, R220.reuse, R172, R28 ;  /* 0x000000acdc1c723c */ /* 0x050fe8000000181c */
[----:B------:R-:W-:Y:S02]  /*b9b0*/  FMNMX.FTZ R0, R9, R0, !PT ;  /* 0x0000000009007209 */ /* 0x000fe40007810000 */
[----:B------:R-:W-:Y:S02]  /*b9c0*/  FMNMX.FTZ R2, R10, R2, !PT ;  /* 0x000000020a027209 */ /* 0x000fe40007810000 */
        /* <DEDUP_REMOVED lines=53> */
[C---:B------:R-:W-:Y:S01]  /*bd20*/  FADD.FTZ R2, -R141.reuse, R142 ;  /* 0x0000008e8d027221 */ /* 0x040fe20000010100 */
[----:B------:R-:W-:Y:S01]  /*bd30*/  @P0 MOV R142, R250 ;  /* 0x000000fa008e0202 */ /* 0x000fe20000000f00 */
[----:B------:R-:W-:Y:S01]  /*bd40*/  FMUL.FTZ R172, R141, c[0x0][0x2d0] ;  /* 0x0000b4008dac7a20 */ /* 0x000fe20000410000 */
[----:B--2---:R-:W-:Y:S01]  /*bd50*/  FMNMX.FTZ R140, R0, R3, !PT ;  /* 0x00000003008c7209 */ /* 0x004fe20007810000 */
[----:B------:R-:W-:Y:S01]  /*bd60*/  FMUL.FTZ R0, R2, c[0x0][0x2d0] ;  /* 0x0000b40002007a20 */ /* 0x000fe20000410000 */
[----:B------:R-:W-:Y:S01]  /*bd70*/  MOV R3, UR26 ;  /* 0x0000001a00037c02 */ /* 0x000fe20008000f00 */
[--C-:B------:R-:W-:Y:S02]  /*bd80*/  FFMA.FTZ R4, R4, c[0x0][0x2d0], -R172.reuse ;  /* 0x0000b40004047a23 */ /* 0x100fe400000108ac */
[----:B------:R1:W2:Y:S01]  /*bd90*/  MUFU.EX2 R2, R0 ;  /* 0x0000000000027308 */ /* 0x0002a20000000800 */
[--C-:B------:R-:W-:Y:S02]  /*bda0*/  FFMA.FTZ R5, R5, c[0x0][0x2d0], -R172.reuse ;  /* 0x0000b40005057a23 */ /* 0x100fe400000108ac */
[--C-:B------:R-:W-:Y:S02]  /*bdb0*/  FFMA.FTZ R8, R8, c[0x0][0x2d0], -R172.reuse ;  /* 0x0000b40008087a23 */ /* 0x100fe400000108ac */
[--C-:B------:R-:W-:Y:S02]  /*bdc0*/  FFMA.FTZ R9, R9, c[0x0][0x2d0], -R172.reuse ;  /* 0x0000b40009097a23 */ /* 0x100fe400000108ac */
[--C-:B------:R-:W-:Y:S02]  /*bdd0*/  FFMA.FTZ R12, R12, c[0x0][0x2d0], -R172.reuse ;  /* 0x0000b4000c0c7a23 */ /* 0x100fe400000108ac */
[--C-:B------:R-:W-:Y:S01]  /*bde0*/  FFMA.FTZ R13, R13, c[0x0][0x2d0], -R172.reuse ;  /* 0x0000b4000d0d7a23 */ /* 0x100fe200000108ac */
[----:B------:R3:W-:Y:S01]  /*bdf0*/  MUFU.EX2 R252, R4 ;  /* 0x0000000400fc7308 */ /* 0x0007e20000000800 */
[--C-:B------:R-:W-:Y:S02]  /*be00*/  FFMA.FTZ R17, R17, c[0x0][0x2d0], -R172.reuse ;  /* 0x0000b40011117a23 */ /* 0x100fe400000108ac */
[--C-:B------:R-:W-:Y:S02]  /*be10*/  FFMA.FTZ R20, R20, c[0x0][0x2d0], -R172.reuse ;  /* 0x0000b40014147a23 */ /* 0x100fe400000108ac */
[--C-:B------:R-:W-:Y:S02]  /*be20*/  FFMA.FTZ R21, R21, c[0x0][0x2d0], -R172.reuse ;  /* 0x0000b40015157a23 */ /* 0x100fe400000108ac */
[--C-:B------:R-:W-:Y:S02]  /*be30*/  FFMA.FTZ R24, R24, c[0x0][0x2d0], -R172.reuse ;  /* 0x0000b40018187a23 */ /* 0x100fe400000108ac */
[--C-:B------:R-:W-:Y:S01]  /*be40*/  FFMA.FTZ R25, R25, c[0x0][0x2d0], -R172.reuse ;  /* 0x0000b40019197a23 */ /* 0x100fe200000108ac */
[----:B------:R4:W-:Y:S01]  /*be50*/  MUFU.EX2 R177, R5 ;  /* 0x0000000500b17308 */ /* 0x0009e20000000800 */
[--C-:B------:R-:W-:Y:S02]  /*be60*/  FFMA.FTZ R28, R28, c[0x0][0x2d0], -R172.reuse ;  /* 0x0000b4001c1c7a23 */ /* 0x100fe400000108ac */
[----:B------:R-:W-:Y:S02]  /*be70*/  FFMA.FTZ R29, R29, c[0x0][0x2d0], -R172 ;  /* 0x0000b4001d1d7a23 */ /* 0x000fe400000108ac */
[----:B-1----:R-:W-:Y:S01]  /*be80*/  FADD.FTZ R0, -R140, R143 ;  /* 0x0000008f8c007221 */ /* 0x002fe20000010100 */
[----:B------:R-:W-:Y:S01]  /*be90*/  @P0 MOV R143, R181 ;  /* 0x000000b5008f0202 */ /* 0x000fe20000000f00 */
[----:B--2---:R-:W-:Y:S02]  /*bea0*/  FMUL.FTZ R100, R2, R100 ;  /* 0x0000006402647220 */ /* 0x004fe40000410000 */
[----:B------:R-:W-:Y:S01]  /*beb0*/  FMUL.FTZ R0, R0, c[0x0][0x2d0] ;  /* 0x0000b40000007a20 */ /* 0x000fe20000410000 */
[----:B------:R1:W-:Y:S01]  /*bec0*/  MUFU.EX2 R162, R8 ;  /* 0x0000000800a27308 */ /* 0x0003e20000000800 */
[----:B------:R-:W-:Y:S04]  /*bed0*/  @P0 IMAD.WIDE.U32 R142, R3, 0x60, R142 ;  /* 0x00000060038e0825 */ /* 0x000fe800078e008e */
[C---:B------:R-:W-:Y:S01]  /*bee0*/  FMUL.FTZ R101, R2.reuse, R101 ;  /* 0x0000006502657220 */ /* 0x040fe20000410000 */
[----:B---3--:R-:W-:Y:S01]  /*bef0*/  @P0 IADD3 R4, R143, UR4, RZ ;  /* 0x000000048f040c10 */ /* 0x008fe2000fffe0ff */
[----:B------:R-:W-:Y:S01]  /*bf00*/  FMUL.FTZ R104, R2, R104 ;  /* 0x0000006802687220 */ /* 0x000fe20000410000 */
[----:B------:R-:W-:Y:S01]  /*bf10*/  @P0 SHF.L.U32 R3, R142, 0x1, RZ ;  /* 0x000000018e030819 */ /* 0x000fe200000006ff */
[----:B------:R-:W-:Y:S01]  /*bf20*/  FMUL.FTZ R105, R2, R105 ;  /* 0x0000006902697220 */ /* 0x000fe20000410000 */
[----:B------:R-:W-:Y:S01]  /*bf30*/  @P0 SHF.L.U64.HI R142, R142, 0x1, R4 ;  /* 0x000000018e8e0819 */ /* 0x000fe20000010204 */
[----:B------:R2:W-:Y:S01]  /*bf40*/  MUFU.EX2 R180, R9 ;  /* 0x0000000900b47308 */ /* 0x0005e20000000800 */
[C---:B------:R-:W-:Y:S01]  /*bf50*/  @P0 IADD3 R4, P1, R3.reuse, c[0x0][0x1c8], RZ ;  /* 0x0000720003040a10 */ /* 0x040fe20007f3e0ff */
[C---:B------:R-:W-:Y:S01]  /*bf60*/  FMUL.FTZ R108, R2.reuse, R108 ;  /* 0x0000006c026c7220 */ /* 0x040fe20000410000 */
[C---:B------:R-:W-:Y:S01]  /*bf70*/  @P0 IADD3 R160, P6, R3.reuse, 0x80, RZ ;  /* 0x0000008003a00810 */ /* 0x040fe20007fde0ff */
[----:B------:R-:W-:Y:S01]  /*bf80*/  FMUL.FTZ R109, R2, R109 ;  /* 0x0000006d026d7220 */ /* 0x000fe20000410000 */
[----:B----4-:R-:W-:Y:S01]  /*bf90*/  @P0 IADD3.X R5, R142, c[0x0][0x1cc], RZ, P1, !PT ;  /* 0x000073008e050a10 */ /* 0x010fe20000ffe4ff */
[----:B------:R-:W-:Y:S01]  /*bfa0*/  FMUL.FTZ R112, R2, R112 ;  /* 0x0000007002707220 */ /* 0x000fe20000410000 */
[----:B------:R-:W-:Y:S01]  /*bfb0*/  @P0 IADD3 R160, P5, R160, c[0x0][0x1c8], RZ ;  /* 0x00007200a0a00a10 */ /* 0x000fe20007fbe0ff */
[----:B------:R-:W-:Y:S01]  /*bfc0*/  FMUL.FTZ R113, R2, R113 ;  /* 0x0000007102717220 */ /* 0x000fe20000410000 */
[----:B------:R-:W-:Y:S01]  /*bfd0*/  @P0 IADD3 R3, P1, R3, 0x100, RZ ;  /* 0x0000010003030810 */ /* 0x000fe20007f3e0ff */
[----:B------:R3:W-:Y:S01]  /*bfe0*/  @P0 LDGSTS.E.BYPASS.LTC128B.128 [R249+0xc100], [R4.64], !P4 ;  /* 0x0c10000004f90fae */ /* 0x0007e2000e101d52 */
[--C-:B------:R-:W-:Y:S01]  /*bff0*/  @P0 IADD3.X R161, RZ, c[0x0][0x1cc], R142.reuse, P5, P6 ;  /* 0x00007300ffa10a10 */ /* 0x100fe20002fec48e */
[----:B------:R-:W4:Y:S01]  /*c000*/  MUFU.EX2 R0, R0 ;  /* 0x0000000000007308 */ /* 0x000f220000000800 */
[----:B-1----:R-:W-:Y:S01]  /*c010*/  @P0 IADD3 R8, P5, R3, c[0x0][0x1c8], RZ ;  /* 0x0000720003080a10 */ /* 0x002fe20007fbe0ff */
[----:B------:R-:W-:Y:S02]  /*c020*/  FMUL.FTZ R3, R140, c[0x0][0x2d0] ;  /* 0x0000b4008c037a20 */ /* 0x000fe40000410000 */
[----:B------:R-:W-:Y:S02]  /*c030*/  FMUL.FTZ R116, R2, R116 ;  /* 0x0000007402747220 */ /* 0x000fe40000410000 */
[----:B------:R1:W-:Y:S01]  /*c040*/  @P0 LDGSTS.E.BYPASS.LTC128B.128 [R249+0xf100], [R160.64], !P3 ;  /* 0x0f100000a0f90fae */ /* 0x0003e2000d901d52 */
[--C-:B------:R-:W-:Y:S02]  /*c050*/  FFMA.FTZ R6, R6, c[0x0][0x2d0], -R3.reuse ;  /* 0x0000b40006067a23 */ /* 0x100fe40000010803 */
[--C-:B------:R-:W-:Y:S01]  /*c060*/  FFMA.FTZ R7, R7, c[0x0][0x2d0], -R3.reuse ;  /* 0x0000b40007077a23 */ /* 0x100fe20000010803 */
[----:B------:R-:W-:Y:S01]  /*c070*/  MUFU.EX2 R251, R12 ;  /* 0x0000000c00fb7308 */ /* 0x000fe20000000800 */
[--C-:B------:R-:W-:Y:S01]  /*c080*/  FFMA.FTZ R10, R10, c[0x0][0x2d0], -R3.reuse ;  /* 0x0000b4000a0a7a23 */ /* 0x100fe20000010803 */
[----:B--2---:R-:W-:Y:S01]  /*c090*/  @P0 IADD3.X R9, RZ, c[0x0][0x1cc], R142, P5, P1 ;  /* 0x00007300ff090a10 */ /* 0x004fe20002fe248e */
[--C-:B------:R-:W-:Y:S02]  /*c0a0*/  FFMA.FTZ R11, R11, c[0x0][0x2d0], -R3.reuse ;  /* 0x0000b4000b0b7a23 */ /* 0x100fe40000010803 */
[----:B------:R-:W-:Y:S02]  /*c0b0*/  FMUL.FTZ R117, R2, R117 ;  /* 0x0000007502757220 */ /* 0x000fe40000410000 */
[----:B------:R2:W-:Y:S01]  /*c0c0*/  @P0 LDGSTS.E.BYPASS.LTC128B.128 [R249+0x12100], [R8.64], !P2 ;  /* 0x1210000008f90fae */ /* 0x0005e2000d101d52 */
[--C-:B------:R-:W-:Y:S02]  /*c0d0*/  FFMA.FTZ R14, R14, c[0x0][0x2d0], -R3.reuse ;  /* 0x0000b4000e0e7a23 */ /* 0x100fe40000010803 */
[----:B------:R1:W-:Y:S01]  /*c0e0*/  MUFU.EX2 R173, R6 ;  /* 0x0000000600ad7308 */ /* 0x0003e20000000800 */
[--C-:B------:R-:W-:Y:S02]  /*c0f0*/  FFMA.FTZ R18, R18, c[0x0][0x2d0], -R3.reuse ;  /* 0x0000b40012127a23 */ /* 0x100fe40000010803 */
[--C-:B------:R-:W-:Y:S01]  /*c100*/  FFMA.FTZ R22, R22, c[0x0][0x2d0], -R3.reuse ;  /* 0x0000b40016167a23 */ /* 0x100fe20000010803 */
[----:B---3--:R-:W-:Y:S01]  /*c110*/  @P0 IADD3 R4, P1, R4, UR8, RZ ;  /* 0x0000000804040c10 */ /* 0x008fe2000ff3e0ff */
[C---:B----4-:R-:W-:Y:S02]  /*c120*/  FMUL.FTZ R102, R0.reuse, R102 ;  /* 0x0000006600667220 */ /* 0x050fe40000410000 */
[----:B------:R-:W-:Y:S01]  /*c130*/  FMUL.FTZ R103, R0, R103 ;  /* 0x0000006700677220 */ /* 0x000fe20000410000 */
[----:B------:R-:W-:Y:S02]  /*c140*/  @P0 IADD3.X R5, R5, UR7, RZ, P1, !PT ;  /* 0x0000000705050c10 */ /* 0x000fe40008ffe4ff */
[----:B------:R3:W4:Y:S01]  /*c150*/  MUFU.EX2 R176, R7 ;  /* 0x0000000700b07308 */ /* 0x0007220000000800 */
[----:B------:R-:W-:Y:S01]  /*c160*/  @P0 IADD3 R142, P6, R4, UR8, RZ ;  /* 0x00000008048e0c10 */ /* 0x000fe2000ffde0ff */
[C---:B------:R-:W-:Y:S01]  /*c170*/  FMUL.FTZ R106, R0.reuse, R106 ;  /* 0x0000006a006a7220 */ /* 0x040fe20000410000 */
[----:B------:R4:W-:Y:S02]  /*c180*/  @P0 LDGSTS.E.BYPASS.LTC128B.128 [R249+0xd100], [R4.64], !P4 ;  /* 0x0d10000004f90fae */ /* 0x0009e4000e101d52 */
[C---:B------:R-:W-:Y:S01]  /*c190*/  @P0 IADD3.X R143, R5.reuse, UR7, RZ, P6, !PT ;  /* 0x00000007058f0c10 */ /* 0x040fe2000b7fe4ff */
[C---:B------:R-:W-:Y:S02]  /*c1a0*/  FMUL.FTZ R107, R0.reuse, R107 ;  /* 0x0000006b006b7220 */ /* 0x040fe40000410000 */
[C---:B------:R-:W-:Y:S02]  /*c1b0*/  FMUL.FTZ R110, R0.reuse, R110 ;  /* 0x0000006e006e7220 */ /* 0x040fe40000410000 */
[----:B------:R4:W-:Y:S01]  /*c1c0*/  MUFU.EX2 R175, R10 ;  /* 0x0000000a00af7308 */ /* 0x0009e20000000800 */
[C---:B------:R-:W-:Y:S01]  /*c1d0*/  FMUL.FTZ R111, R0.reuse, R111 ;  /* 0x0000006f006f7220 */ /* 0x040fe20000410000 */
[----:B------:R4:W-:Y:S01]  /*c1e0*/  @P0 LDGSTS.E.BYPASS.LTC128B.128 [R249+0x10100], [R4.64+0x80], !P3 ;  /* 0x1010008004f90fae */ /* 0x0009e2000d901d52 */
[----:B------:R-:W-:Y:S01]  /*c1f0*/  FMUL.FTZ R114, R0, R114 ;  /* 0x0000007200727220 */ /* 0x000fe20000410000 */
[----:B--2---:R-:W-:Y:S01]  /*c200*/  @P0 IADD3 R8, P5, R4, UR6, RZ ;  /* 0x0000000604080c10 */ /* 0x004fe2000ffbe0ff */
[----:B------:R-:W-:Y:S01]  /*c210*/  FMUL.FTZ R115, R0, R115 ;  /* 0x0000007300737220 */ /* 0x000fe20000410000 */
[----:B-1----:R-:W-:Y:S01]  /*c220*/  @P0 IADD3 R6, P1, R4, UR14, RZ ;  /* 0x0000000e04060c10 */ /* 0x002fe2000ff3e0ff */
[C---:B------:R-:W-:Y:S01]  /*c230*/  FMUL.FTZ R118, R0.reuse, R118 ;  /* 0x0000007600767220 */ /* 0x040fe20000410000 */
[----:B------:R-:W-:Y:S01]  /*c240*/  @P0 IADD3.X R9, R5, UR12, RZ, P5, !PT ;  /* 0x0000000c05090c10 */ /* 0x000fe2000affe4ff */
[----:B------:R-:W-:Y:S01]  /*c250*/  FMUL.FTZ R119, R0, R119 ;  /* 0x0000007700777220 */ /* 0x000fe20000410000 */
[----:B------:R1:W-:Y:S01]  /*c260*/  @P0 LDGSTS.E.BYPASS.LTC128B.128 [R249+0x13100], [R4.64+0x100], !P2 ;  /* 0x1310010004f90fae */ /* 0x0003e2000d101d52 */
[----:B------:R2:W1:Y:S01]  /*c270*/  MUFU.EX2 R174, R11 ;  /* 0x0000000b00ae7308 */ /* 0x0004620000000800 */
[--C-:B------:R-:W-:Y:S01]  /*c280*/  FFMA.FTZ R23, R23, c[0x0][0x2d0], -R3.reuse ;  /* 0x0000b40017177a23 */ /* 0x100fe20000010803 */
[----:B---3--:R-:W-:Y:S01]  /*c290*/  @P0 IADD3.X R7, R5, UR9, RZ, P1, !PT ;  /* 0x0000000905070c10 */ /* 0x008fe20008ffe4ff */
[--C-:B------:R-:W-:Y:S02]  /*c2a0*/  FFMA.FTZ R26, R26, c[0x0][0x2d0], -R3.reuse ;  /* 0x0000b4001a1a7a23 */ /* 0x100fe40000010803 */
[--C-:B------:R-:W-:Y:S02]  /*c2b0*/  FFMA.FTZ R27, R27, c[0x0][0x2d0], -R3.reuse ;  /* 0x0000b4001b1b7a23 */ /* 0x100fe40000010803 */
[----:B------:R3:W-:Y:S01]  /*c2c0*/  @P0 LDGSTS.E.BYPASS.LTC128B.128 [R249+0xe100], [R142.64], !P4 ;  /* 0x0e1000008ef90fae */ /* 0x0007e2000e101d52 */
[--C-:B------:R-:W-:Y:S02]  /*c2d0*/  FFMA.FTZ R32, R32, c[0x0][0x2d0], -R172.reuse ;  /* 0x0000b40020207a23 */ /* 0x100fe400000108ac */
[----:B------:R-:W-:Y:S01]  /*c2e0*/  MUFU.EX2 R179, R17 ;  /* 0x0000001100b37308 */ /* 0x000fe20000000800 */
[--C-:B------:R-:W-:Y:S02]  /*c2f0*/  FFMA.FTZ R33, R33, c[0x0][0x2d0], -R172.reuse ;  /* 0x0000b40021217a23 */ /* 0x100fe400000108ac */
[----:B----4-:R-:W-:Y:S02]  /*c300*/  FMUL.FTZ R10, R0, R150 ;  /* 0x00000096000a7220 */ /* 0x010fe40000410000 */
[----:B------:R4:W-:Y:S01]  /*c310*/  @P0 LDGSTS.E.BYPASS.LTC128B.128 [R249+0x11100], [R8.64], !P3 ;  /* 0x1110000008f90fae */ /* 0x0009e2000d901d52 */
[--C-:B------:R-:W-:Y:S02]  /*c320*/  FFMA.FTZ R30, R30, c[0x0][0x2d0], -R3.reuse ;  /* 0x0000b4001e1e7a23 */ /* 0x100fe40000010803 */
[--C-:B------:R-:W-:Y:S02]  /*c330*/  FFMA.FTZ R31, R31, c[0x0][0x2d0], -R3.reuse ;  /* 0x0000b4001f1f7a23 */ /* 0x100fe40000010803 */
[----:B------:R-:W-:Y:S01]  /*c340*/  MUFU.EX2 R183, R20 ;  /* 0x0000001400b77308 */ /* 0x000fe20000000800 */
[--C-:B------:R-:W-:Y:S02]  /*c350*/  FFMA.FTZ R34, R34, c[0x0][0x2d0], -R3.reuse ;  /* 0x0000b40022227a23 */ /* 0x100fe40000010803 */
[----:B------:R4:W-:Y:S01]  /*c360*/  @P0 LDGSTS.E.BYPASS.LTC128B.128 [R249+0x14100], [R6.64], !P2 ;  /* 0x1410000006f90fae */ /* 0x0009e2000d101d52 */
[----:B--2---:R-:W-:Y:S02]  /*c370*/  FMUL.FTZ R11, R0, R151 ;  /* 0x00000097000b7220 */ /* 0x004fe40000410000 */
[C---:B-1----:R-:W-:Y:S01]  /*c380*/  FMUL.FTZ R4, R2.reuse, R144 ;  /* 0x0000009002047220 */ /* 0x042fe20000410000 */
[----:B------:R-:W-:Y:S01]  /*c390*/  F2FP.PACK_AB R144, R177, R252 ;  /* 0x000000fcb190723e */ /* 0x000fe200000000ff */
[----:B------:R-:W-:Y:S01]  /*c3a0*/  FMUL.FTZ R5, R2, R145 ;  /* 0x0000009102057220 */ /* 0x000fe20000410000 */
[----:B------:R-:W-:Y:S01]  /*c3b0*/  F2FP.PACK_AB R145, R176, R173 ;  /* 0x000000adb091723e */ /* 0x000fe200000000ff */
[----:B------:R-:W-:Y:S01]  /*c3c0*/  MUFU.EX2 R182, R21 ;  /* 0x0000001500b67308 */ /* 0x000fe20000000800 */
[----:B------:R-:W-:Y:S01]  /*c3d0*/  LDSM.16.MT88.4 R164, [R226+0x100] ;  /* 0x00010000e2a4783b */ /* 0x000fe20000004200 */
[--C-:B------:R-:W-:Y:S01]  /*c3e0*/  FFMA.FTZ R35, R35, c[0x0][0x2d0], -R3.reuse ;  /* 0x0000b40023237a23 */ /* 0x100fe20000010803 */
[----:B---3--:R-:W-:Y:S01]  /*c3f0*/  MOV R143, R162 ;  /* 0x000000a2008f7202 */ /* 0x008fe20000000f00 */
[--C-:B------:R-:W-:Y:S02]  /*c400*/  FFMA.FTZ R142, R19, c[0x0][0x2d0], -R3.reuse ;  /* 0x0000b400138e7a23 */ /* 0x100fe40000010803 */
[C---:B------:R-:W-:Y:S03]  /*c410*/  FMUL.FTZ R120, R2.reuse, R120 ;  /* 0x0000007802787220 */ /* 0x040fe60000410000 */
[----:B------:R-:W1:Y:S01]  /*c420*/  LDSM.16.MT88.4 R160, [R225+0x100] ;  /* 0x00010000e1a0783b */ /* 0x000e620000004200 */
[----:B------:R-:W-:Y:S01]  /*c430*/  MUFU.EX2 R250, R24 ;  /* 0x0000001800fa7308 */ /* 0x000fe20000000800 */
[C---:B------:R-:W-:Y:S02]  /*c440*/  FMUL.FTZ R121, R2.reuse, R121 ;  /* 0x0000007902797220 */ /* 0x040fe40000410000 */
[C---:B----4-:R-:W-:Y:S02]  /*c450*/  FMUL.FTZ R8, R2.reuse, R148 ;  /* 0x0000009402087220 */ /* 0x050fe40000410000 */
[----:B------:R-:W-:Y:S02]  /*c460*/  FMUL.FTZ R9, R2, R149 ;  /* 0x0000009502097220 */ /* 0x000fe40000410000 */
[----:B------:R-:W2:Y:S01]  /*c470*/  LDSM.16.MT88.4 R168, [R229+0x100] ;  /* 0x00010000e5a8783b */ /* 0x000ea20000004200 */
[C---:B------:R-:W-:Y:S02]  /*c480*/  FMUL.FTZ R122, R0.reuse, R122 ;  /* 0x0000007a007a7220 */ /* 0x040fe40000410000 */
[----:B------:R-:W-:Y:S01]  /*c490*/  FMUL.FTZ R6, R0, R146 ;  /* 0x0000009200067220 */ /* 0x000fe20000410000 */
[----:B------:R-:W-:Y:S01]  /*c4a0*/  F2FP.PACK_AB R146, R180, R143 ;  /* 0x0000008fb492723e */ /* 0x000fe200000000ff */
[----:B------:R-:W-:Y:S01]  /*c4b0*/  FMUL.FTZ R7, R0, R147 ;  /* 0x0000009300077220 */ /* 0x000fe20000410000 */
[----:B------:R-:W-:Y:S01]  /*c4c0*/  F2FP.PACK_AB R147, R174, R175 ;  /* 0x000000afae93723e */ /* 0x000fe200000000ff */
[----:B------:R-:W-:Y:S01]  /*c4d0*/  MUFU.EX2 R181, R25 ;  /* 0x0000001900b57308 */ /* 0x000fe20000000800 */
[----:B------:R-:W3:Y:S01]  /*c4e0*/  LDSM.16.MT88.4 R148, [R228+0x100] ;  /* 0x00010000e494783b */ /* 0x000ee20000004200 */
[----:B------:R-:W-:Y:S02]  /*c4f0*/  FMUL.FTZ R123, R0, R123 ;  /* 0x0000007b007b7220 */ /* 0x000fe40000410000 */
[C---:B------:R-:W-:Y:S02]  /*c500*/  FMUL.FTZ R124, R2.reuse, R124 ;  /* 0x0000007c027c7220 */ /* 0x040fe40000410000 */
[----:B------:R-:W-:Y:S02]  /*c510*/  FMUL.FTZ R125, R2, R125 ;  /* 0x0000007d027d7220 */ /* 0x000fe40000410000 */
[C---:B------:R-:W-:Y:S01]  /*c520*/  FMUL.FTZ R126, R0.reuse, R126 ;  /* 0x0000007e007e7220 */ /* 0x040fe20000410000 */
[----:B------:R-:W0:Y:S01]  /*c530*/  LDGDEPBAR ;  /* 0x00000000000079af */ /* 0x000e220000000000 */
[----:B------:R-:W-:Y:S02]  /*c540*/  FMUL.FTZ R127, R0, R127 ;  /* 0x0000007f007f7220 */ /* 0x000fe40000410000 */
[C---:B------:R-:W-:Y:S02]  /*c550*/  FMUL.FTZ R128, R2.reuse, R128 ;  /* 0x0000008002807220 */ /* 0x040fe40000410000 */
[----:B------:R-:W-:Y:S02]  /*c560*/  FMUL.FTZ R129, R2, R129 ;  /* 0x0000008102817220 */ /* 0x000fe40000410000 */
[C---:B------:R-:W-:Y:S02]  /*c570*/  FMUL.FTZ R130, R0.reuse, R130 ;  /* 0x0000008200827220 */ /* 0x040fe40000410000 */
[----:B------:R-:W-:Y:S02]  /*c580*/  FMUL.FTZ R131, R0, R131 ;  /* 0x0000008300837220 */ /* 0x000fe40000410000 */
[C---:B------:R-:W-:Y:S02]  /*c590*/  FMUL.FTZ R132, R2.reuse, R132 ;  /* 0x0000008402847220 */ /* 0x040fe40000410000 */
[----:B------:R-:W-:Y:S02]  /*c5a0*/  FMUL.FTZ R133, R2, R133 ;  /* 0x0000008502857220 */ /* 0x000fe40000410000 */
[C---:B------:R-:W-:Y:S01]  /*c5b0*/  FMUL.FTZ R134, R0.reuse, R134 ;  /* 0x0000008600867220 */ /* 0x040fe20000410000 */
[C---:B-1----:R-:W-:Y:S05]  /*c5c0*/  HMMA.16816.F32 R4, R144.reuse, R160, R4 ;  /* 0x000000a09004723c */ /* 0x042fea0000001804 */
[----:B------:R-:W-:Y:S02]  /*c5d0*/  FMUL.FTZ R135, R0, R135 ;  /* 0x0000008700877220 */ /* 0x000fe40000410000 */
[C---:B------:R-:W-:Y:S01]  /*c5e0*/  FMUL.FTZ R136, R2.reuse, R136 ;  /* 0x0000008802887220 */ /* 0x040fe20000410000 */
[C---:B------:R-:W-:Y:S01]  /*c5f0*/  HMMA.16816.F32 R8, R144.reuse, R162, R8 ;  /* 0x000000a29008723c */ /* 0x040fe20000001808 */
[----:B------:R-:W1:Y:S03]  /*c600*/  LDSM.16.MT88.4 R160, [R225+0x3100] ;  /* 0x00310000e1a0783b */ /* 0x000e660000004200 */
[----:B------:R-:W-:Y:S02]  /*c610*/  FMUL.FTZ R137, R2, R137 ;  /* 0x0000008902897220 */ /* 0x000fe40000410000 */
[C---:B------:R-:W-:Y:S02]  /*c620*/  FMUL.FTZ R138, R0.reuse, R138 ;  /* 0x0000008a008a7220 */ /* 0x040fe40000410000 */
[C---:B------:R-:W-:Y:S04]  /*c630*/  HMMA.16816.F32 R100, R144.reuse, R164, R100 ;  /* 0x000000a49064723c */ /* 0x040fe80000001864 */
[----:B------:R-:W-:Y:S02]  /*c640*/  FMUL.FTZ R139, R0, R139 ;  /* 0x0000008b008b7220 */ /* 0x000fe40000410000 */
[C---:B------:R-:W-:Y:S02]  /*c650*/  FMUL.FTZ R52, R2.reuse, R52 ;  /* 0x0000003402347220 */ /* 0x040fe40000410000 */
[C---:B------:R-:W-:Y:S01]  /*c660*/  HMMA.16816.F32 R104, R144.reuse, R166, R104 ;  /* 0x000000a69068723c */ /* 0x040fe20000001868 */
[----:B------:R-:W4:Y:S03]  /*c670*/  LDSM.16.MT88.4 R164, [R226+0x3100] ;  /* 0x00310000e2a4783b */ /* 0x000f260000004200 */
[----:B------:R-:W-:Y:S02]  /*c680*/  FMUL.FTZ R53, R2, R53 ;  /* 0x0000003502357220 */ /* 0x000fe40000410000 */
[C---:B------:R-:W-:Y:S02]  /*c690*/  FMUL.FTZ R54, R0.reuse, R54 ;  /* 0x0000003600367220 */ /* 0x040fe40000410000 */
[C---:B--2---:R-:W-:Y:S01]  /*c6a0*/  HMMA.16816.F32 R108, R144.reuse, R168, R108 ;  /* 0x000000a8906c723c */ /* 0x044fe2000000186c */
[----:B------:R-:W-:Y:S03]  /*c6b0*/  MUFU.EX2 R169, R14 ;  /* 0x0000000e00a97308 */ /* 0x000fe60000000800 */
[----:B------:R-:W-:Y:S02]  /*c6c0*/  FMUL.FTZ R55, R0, R55 ;  /* 0x0000003700377220 */ /* 0x000fe40000410000 */
[C---:B------:R-:W-:Y:S02]  /*c6d0*/  FMUL.FTZ R56, R2.reuse, R56 ;  /* 0x0000003802387220 */ /* 0x040fe40000410000 */
[C---:B------:R-:W-:Y:S04]  /*c6e0*/  HMMA.16816.F32 R112, R144.reuse, R170, R112 ;  /* 0x000000aa9070723c */ /* 0x040fe80000001870 */
[----:B------:R-:W-:Y:S02]  /*c6f0*/  FMUL.FTZ R57, R2, R57 ;  /* 0x0000003902397220 */ /* 0x000fe40000410000 */
[C---:B------:R-:W-:Y:S01]  /*c700*/  FMUL.FTZ R58, R0.reuse, R58 ;  /* 0x0000003a003a7220 */ /* 0x040fe20000410000 */
[----:B------:R-:W-:Y:S01]  /*c710*/  MOV R171, R177 ;  /* 0x000000b100ab7202 */ /* 0x000fe20000000f00 */
[C---:B---3--:R-:W-:Y:S01]  /*c720*/  HMMA.16816.F32 R116, R144.reuse, R148, R116 ;  /* 0x000000949074723c */ /* 0x048fe20000001874 */
[----:B------:R-:W2:Y:S03]  /*c730*/  MUFU.EX2 R177, R13 ;  /* 0x0000000d00b17308 */ /* 0x000ea60000000800 */
[----:B------:R-:W-:Y:S02]  /*c740*/  FMUL.FTZ R59, R0, R59 ;  /* 0x0000003b003b7220 */ /* 0x000fe40000410000 */
[C---:B------:R-:W-:Y:S02]  /*c750*/  FMUL.FTZ R60, R2.reuse, R60 ;  /* 0x0000003c023c7220 */ /* 0x040fe40000410000 */
[C---:B------:R-:W-:Y:S01]  /*c760*/  HMMA.16816.F32 R120, R144.reuse, R150, R120 ;  /* 0x000000969078723c */ /* 0x040fe20000001878 */
[----:B------:R-:W3:Y:S03]  /*c770*/  LDSM.16.MT88.4 R148, [R229+0x3100] ;  /* 0x00310000e594783b */ /* 0x000ee60000004200 */
[----:B------:R-:W-:Y:S02]  /*c780*/  FMUL.FTZ R61, R2, R61 ;  /* 0x0000003d023d7220 */ /* 0x000fe40000410000 */
[C---:B------:R-:W-:Y:S02]  /*c790*/  FMUL.FTZ R62, R0.reuse, R62 ;  /* 0x0000003e003e7220 */ /* 0x040fe40000410000 */
[C---:B-1----:R-:W-:Y:S04]  /*c7a0*/  HMMA.16816.F32 R124, R144.reuse, R160, R124 ;  /* 0x000000a0907c723c */ /* 0x042fe8000000187c */
[----:B------:R-:W-:Y:S02]  /*c7b0*/  FMUL.FTZ R63, R0, R63 ;  /* 0x0000003f003f7220 */ /* 0x000fe40000410000 */
[--C-:B------:R-:W-:Y:S02]  /*c7c0*/  FFMA.FTZ R16, R16, c[0x0][0x2d0], -R172.reuse ;  /* 0x0000b40010107a23 */ /* 0x100fe400000108ac */
[C---:B------:R-:W-:Y:S01]  /*c7d0*/  HMMA.16816.F32 R128, R144.reuse, R162, R128 ;  /* 0x000000a29080723c */ /* 0x040fe20000001880 */
[----:B------:R-:W1:Y:S01]  /*c7e0*/  LDSM.16.MT88.4 R160, [R228+0x3100] ;  /* 0x00310000e4a0783b */ /* 0x000e620000004200 */
[----:B------:R2:W-:Y:S02]  /*c7f0*/  MUFU.EX2 R178, R16 ;  /* 0x0000001000b27308 */ /* 0x0005e40000000800 */
[C---:B------:R-:W-:Y:S02]  /*c800*/  FMUL.FTZ R64, R2.reuse, R64 ;  /* 0x0000004002407220 */ /* 0x040fe40000410000 */
[----:B------:R-:W-:Y:S02]  /*c810*/  FMUL.FTZ R65, R2, R65 ;  /* 0x0000004102417220 */ /* 0x000fe40000410000 */
[C---:B----4-:R-:W-:Y:S04]  /*c820*/  HMMA.16816.F32 R132, R144.reuse, R164, R132 ;  /* 0x000000a49084723c */ /* 0x050fe80000001884 */
[C---:B------:R-:W-:Y:S02]  /*c830*/  FMUL.FTZ R66, R0.reuse, R66 ;  /* 0x0000004200427220 */ /* 0x040fe40000410000 */
[----:B------:R-:W-:Y:S02]  /*c840*/  FMUL.FTZ R67, R0, R67 ;  /* 0x0000004300437220 */ /* 0x000fe40000410000 */
[C---:B------:R-:W-:Y:S01]  /*c850*/  HMMA.16816.F32 R136, R144.reuse, R166, R136 ;  /* 0x000000a69088723c */ /* 0x040fe20000001888 */
[----:B------:R-:W4:Y:S03]  /*c860*/  LDSM.16.MT88.4 R164, [R225+0x6100] ;  /* 0x00610000e1a4783b */ /* 0x000f260000004200 */
[C---:B------:R-:W-:Y:S02]  /*c870*/  FMUL.FTZ R68, R2.reuse, R68 ;  /* 0x0000004402447220 */ /* 0x040fe40000410000 */
[----:B------:R-:W-:Y:S02]  /*c880*/  FMUL.FTZ R69, R2, R69 ;  /* 0x0000004502457220 */ /* 0x000fe40000410000 */
[C---:B------:R-:W-:Y:S01]  /*c890*/  FMUL.FTZ R70, R0.reuse, R70 ;  /* 0x0000004600467220 */ /* 0x040fe20000410000 */
[C---:B---3--:R-:W-:Y:S03]  /*c8a0*/  HMMA.16816.F32 R52, R144.reuse, R148, R52 ;  /* 0x000000949034723c */ /* 0x048fe60000001834 */
[--C-:B--2---:R-:W-:Y:S02]  /*c8b0*/  FFMA.FTZ R16, R15, c[0x0][0x2d0], -R3.reuse ;  /* 0x0000b4000f107a23 */ /* 0x104fe40000010803 */
[----:B------:R-:W-:Y:S01]  /*c8c0*/  LDSM.16.MT88.4 R12, [R228+0x6100] ;  /* 0x00610000e40c783b */ /* 0x000fe20000004200 */
[----:B------:R-:W-:Y:S01]  /*c8d0*/  FMUL.FTZ R71, R0, R71 ;  /* 0x0000004700477220 */ /* 0x000fe20000410000 */
[----:B------:R-:W2:Y:S01]  /*c8e0*/  MUFU.EX2 R168, R16 ;  /* 0x0000001000a87308 */ /* 0x000ea20000000800 */
[C---:B------:R-:W-:Y:S04]  /*c8f0*/  HMMA.16816.F32 R56, R144.reuse, R150, R56 ;  /* 0x000000969038723c */ /* 0x040fe80000001838 */
[C---:B------:R-:W-:Y:S01]  /*c900*/  FMUL.FTZ R72, R2.reuse, R72 ;  /* 0x0000004802487220 */ /* 0x040fe20000410000 */
[----:B------:R-:W3:Y:S01]  /*c910*/  LDSM.16.MT88.4 R148, [R226+0x6100] ;  /* 0x00610000e294783b */ /* 0x000ee20000004200 */
        /* <DEDUP_REMOVED lines=8> */
[C---:B----4-:R-:W-:Y:S01]  /*c9a0*/  HMMA.16816.F32 R68, R144.reuse, R164, R68 ;  /* 0x000000a49044723c */ /* 0x050fe20000001844 */
[----:B------:R-:W-:Y:S03]  /*c9b0*/  MUFU.EX2 R165, R22 ;  /* 0x0000001600a57308 */ /* 0x000fe60000000800 */
[C---:B------:R-:W-:Y:S02]  /*c9c0*/  FMUL.FTZ R78, R0.reuse, R78 ;  /* 0x0000004e004e7220 */ /* 0x040fe40000410000 */
[----:B------:R-:W-:Y:S02]  /*c9d0*/  FMUL.FTZ R79, R0, R79 ;  /* 0x0000004f004f7220 */ /* 0x000fe40000410000 */
[C---:B------:R-:W-:Y:S03]  /*c9e0*/  HMMA.16816.F32 R72, R144.reuse, R166, R72 ;  /* 0x000000a69048723c */ /* 0x040fe60000001848 */
[----:B------:R4:W-:Y:S01]  /*c9f0*/  MUFU.EX2 R167, R18 ;  /* 0x0000001200a77308 */ /* 0x0009e20000000800 */
[C---:B------:R-:W-:Y:S02]  /*ca00*/  FMUL.FTZ R80, R2.reuse, R80 ;  /* 0x0000005002507220 */ /* 0x040fe40000410000 */
[----:B------:R-:W-:Y:S02]  /*ca10*/  FMUL.FTZ R81, R2, R81 ;  /* 0x0000005102517220 */ /* 0x000fe40000410000 */
[C---:B------:R-:W-:Y:S04]  /*ca20*/  FMUL.FTZ R82, R0.reuse, R82 ;  /* 0x0000005200527220 */ /* 0x040fe80000410000 */
[----:B------:R-:W-:Y:S01]  /*ca30*/  FMUL.FTZ R83, R0, R83 ;  /* 0x0000005300537220 */ /* 0x000fe20000410000 */
[C---:B---3--:R-:W-:Y:S01]  /*ca40*/  HMMA.16816.F32 R76, R144.reuse, R148, R76 ;  /* 0x00000094904c723c */ /* 0x048fe2000000184c */
[----:B------:R3:W-:Y:S02]  /*ca50*/  MUFU.EX2 R164, R23 ;  /* 0x0000001700a47308 */ /* 0x0007e40000000800 */
[C---:B------:R-:W-:Y:S02]  /*ca60*/  FMUL.FTZ R84, R2.reuse, R84 ;  /* 0x0000005402547220 */ /* 0x040fe40000410000 */
[----:B------:R-:W-:Y:S02]  /*ca70*/  FMUL.FTZ R85, R2, R85 ;  /* 0x0000005502557220 */ /* 0x000fe40000410000 */
[C---:B------:R-:W-:Y:S01]  /*ca80*/  FMUL.FTZ R86, R0.reuse, R86 ;  /* 0x0000005600567220 */ /* 0x040fe20000410000 */
[C---:B------:R-:W-:Y:S01]  /*ca90*/  HMMA.16816.F32 R80, R144.reuse, R150, R80 ;  /* 0x000000969050723c */ /* 0x040fe20000001850 */
[----:B------:R-:W2:Y:S02]  /*caa0*/  LDSM.16.MT88.4 R148, [R225+0x900] ;  /* 0x00090000e194783b */ /* 0x000ea40000004200 */
[----:B------:R-:W2:Y:S01]  /*cab0*/  MUFU.EX2 R166, R142 ;  /* 0x0000008e00a67308 */ /* 0x000ea20000000800 */
[----:B------:R-:W-:Y:S02]  /*cac0*/  FMUL.FTZ R87, R0, R87 ;  /* 0x0000005700577220 */ /* 0x000fe40000410000 */
[C---:B------:R-:W-:Y:S02]  /*cad0*/  FMUL.FTZ R88, R2.reuse, R88 ;  /* 0x0000005802587220 */ /* 0x040fe40000410000 */
[----:B------:R-:W-:Y:S01]  /*cae0*/  FMUL.FTZ R89, R2, R89 ;  /* 0x0000005902597220 */ /* 0x000fe20000410000 */
[----:B----4-:R-:W4:Y:S02]  /*caf0*/  LDSM.16.MT88.4 R16, [R226+0x900] ;  /* 0x00090000e210783b */ /* 0x010f240000004200 */
[C---:B-1----:R-:W-:Y:S02]  /*cb00*/  HMMA.16816.F32 R84, R144.reuse, R160, R84 ;  /* 0x000000a09054723c */ /* 0x042fe40000001854 */
[----:B------:R-:W-:Y:S01]  /*cb10*/  MUFU.EX2 R161, R30 ;  /* 0x0000001e00a17308 */ /* 0x000fe20000000800 */
[C---:B------:R-:W-:Y:S02]  /*cb20*/  FMUL.FTZ R90, R0.reuse, R90 ;  /* 0x0000005a005a7220 */ /* 0x040fe40000410000 */
[----:B------:R-:W-:Y:S01]  /*cb30*/  FMUL.FTZ R91, R0, R91 ;  /* 0x0000005b005b7220 */ /* 0x000fe20000410000 */
[----:B---3--:R-:W-:Y:S01]  /*cb40*/  LDSM.16.MT88.4 R20, [R225+0x1100] ;  /* 0x00110000e114783b */ /* 0x008fe20000004200 */
[C---:B------:R-:W-:Y:S02]  /*cb50*/  FMUL.FTZ R92, R2.reuse, R92 ;  /* 0x0000005c025c7220 */ /* 0x040fe40000410000 */
[----:B------:R-:W-:Y:S03]  /*cb60*/  FMUL.FTZ R93, R2, R93 ;  /* 0x0000005d025d7220 */ /* 0x000fe60000410000 */
[C---:B------:R-:W-:Y:S01]  /*cb70*/  HMMA.16816.F32 R88, R144.reuse, R162, R88 ;  /* 0x000000a29058723c */ /* 0x040fe20000001858 */
[----:B------:R-:W-:Y:S02]  /*cb80*/  MUFU.EX2 R163, R26 ;  /* 0x0000001a00a37308 */ /* 0x000fe40000000800 */
[C---:B------:R-:W-:Y:S02]  /*cb90*/  FMUL.FTZ R94, R0.reuse, R94 ;  /* 0x0000005e005e7220 */ /* 0x040fe40000410000 */
[----:B------:R-:W-:Y:S02]  /*cba0*/  FMUL.FTZ R95, R0, R95 ;  /* 0x0000005f005f7220 */ /* 0x000fe40000410000 */
[C---:B------:R-:W-:Y:S02]  /*cbb0*/  FMUL.FTZ R96, R2.reuse, R96 ;  /* 0x0000006002607220 */ /* 0x040fe40000410000 */
[----:B------:R-:W-:Y:S02]  /*cbc0*/  FMUL.FTZ R97, R2, R97 ;  /* 0x0000006102617220 */ /* 0x000fe40000410000 */
[----:B------:R1:W3:Y:S01]  /*cbd0*/  MUFU.EX2 R162, R27 ;  /* 0x0000001b00a27308 */ /* 0x0002e20000000800 */
[C---:B------:R-:W-:Y:S03]  /*cbe0*/  HMMA.16816.F32 R92, R144.reuse, R12, R92 ;  /* 0x0000000c905c723c */ /* 0x040fe6000000185c */
[C---:B------:R-:W-:Y:S02]  /*cbf0*/  FMUL.FTZ R98, R0.reuse, R98 ;  /* 0x0000006200627220 */ /* 0x040fe40000410000 */
[----:B------:R-:W-:Y:S02]  /*cc00*/  FMUL.FTZ R99, R0, R99 ;  /* 0x0000006300637220 */ /* 0x000fe40000410000 */
[----:B------:R-:W-:Y:S01]  /*cc10*/  F2FP.PACK_AB R12, R177, R251 ;  /* 0x000000fbb10c723e */ /* 0x000fe200000000ff */
[--C-:B------:R-:W-:Y:S01]  /*cc20*/  FFMA.FTZ R40, R40, c[0x0][0x2d0], -R172.reuse ;  /* 0x0000b40028287a23 */ /* 0x100fe200000108ac */
[----:B------:R-:W-:Y:S03]  /*cc30*/  MUFU.EX2 R160, R31 ;  /* 0x0000001f00a07308 */ /* 0x000fe60000000800 */
[----:B------:R-:W-:Y:S01]  /*cc40*/  HMMA.16816.F32 R96, R144, R14, R96 ;  /* 0x0000000e9060723c */ /* 0x000fe20000001860 */
[----:B------:R-:W3:Y:S02]  /*cc50*/  LDSM.16.MT88.4 R144, [R229+0x900] ;  /* 0x00090000e590783b */ /* 0x000ee40000004200 */
[----:B--2---:R-:W-:Y:S01]  /*cc60*/  F2FP.PACK_AB R13, R168, R169 ;  /* 0x000000a9a80d723e */ /* 0x004fe200000000ff */
[--C-:B------:R-:W-:Y:S02]  /*cc70*/  FFMA.FTZ R41, R41, c[0x0][0x2d0], -R172.reuse ;  /* 0x0000b40029297a23 */ /* 0x100fe400000108ac */
[--C-:B------:R-:W-:Y:S01]  /*cc80*/  FFMA.FTZ R36, R36, c[0x0][0x2d0], -R172.reuse ;  /* 0x0000b40024247a23 */ /* 0x100fe200000108ac */
[----:B------:R-:W-:Y:S01]  /*cc90*/  F2FP.PACK_AB R14, R179, R178 ;  /* 0x000000b2b30e723e */ /* 0x000fe200000000ff */
[----:B------:R-:W-:Y:S01]  /*cca0*/  MUFU.EX2 R142, R35 ;  /* 0x00000023008e7308 */ /* 0x000fe20000000800 */
[----:B------:R-:W-:Y:S01]  /*ccb0*/  F2FP.PACK_AB R15, R166, R167 ;  /* 0x000000a7a60f723e */ /* 0x000fe200000000ff */
[----:B-1----:R-:W-:Y:S02]  /*ccc0*/  LDSM.16.MT88.4 R24, [R229+0x1100] ;  /* 0x00110000e518783b */ /* 0x002fe40000004200 */
[--C-:B------:R-:W-:Y:S02]  /*ccd0*/  FFMA.FTZ R37, R37, c[0x0][0x2d0], -R172.reuse ;  /* 0x0000b40025257a23 */ /* 0x100fe400000108ac */
[--C-:B------:R-:W-:Y:S02]  /*cce0*/  FFMA.FTZ R44, R44, c[0x0][0x2d0], -R172.reuse ;  /* 0x0000b4002c2c7a23 */ /* 0x100fe400000108ac */
[C---:B------:R-:W-:Y:S02]  /*ccf0*/  HMMA.16816.F32 R4, R12.reuse, R148, R4 ;  /* 0x000000940c04723c */ /* 0x040fe40000001804 */
[----:B------:R-:W-:Y:S03]  /*cd00*/  MUFU.EX2 R170, R37 ;  /* 0x0000002500aa7308 */ /* 0x000fe60000000800 */
[--C-:B------:R-:W-:Y:S02]  /*cd10*/  FFMA.FTZ R45, R45, c[0x0][0x2d0], -R172.reuse ;  /* 0x0000b4002d2d7a23 */ /* 0x100fe400000108ac */
[--C-:B------:R-:W-:Y:S01]  /*cd20*/  FFMA.FTZ R48, R48, c[0x0][0x2d0], -R172.reuse ;  /* 0x0000b40030307a23 */ /* 0x100fe200000108ac */
[C---:B------:R-:W-:Y:S01]  /*cd30*/  HMMA.16816.F32 R8, R12.reuse, R150, R8 ;  /* 0x000000960c08723c */ /* 0x040fe20000001808 */
[----:B------:R-:W1:Y:S03]  /*cd40*/  LDSM.16.MT88.4 R148, [R228+0x900] ;  /* 0x00090000e494783b */ /* 0x000e660000004200 */
[----:B------:R-:W-:Y:S01]  /*cd50*/  FFMA.FTZ R172, R49, c[0x0][0x2d0], -R172 ;  /* 0x0000b40031ac7a23 */ /* 0x000fe200000108ac */
[----:B------:R-:W-:Y:S01]  /*cd60*/  MUFU.EX2 R40, R40 ;  /* 0x0000002800287308 */ /* 0x000fe20000000800 */
[--C-:B------:R-:W-:Y:S02]  /*cd70*/  FFMA.FTZ R38, R38, c[0x0][0x2d0], -R3.reuse ;  /* 0x0000b40026267a23 */ /* 0x100fe40000010803 */
[C---:B----4-:R-:W-:Y:S04]  /*cd80*/  HMMA.16816.F32 R100, R12.reuse, R16, R100 ;  /* 0x000000100c64723c */ /* 0x050fe80000001864 */
[--C-:B------:R-:W-:Y:S02]  /*cd90*/  FFMA.FTZ R39, R39, c[0x0][0x2d0], -R3.reuse ;  /* 0x0000b40027277a23 */ /* 0x100fe40000010803 */
[--C-:B------:R-:W-:Y:S01]  /*cda0*/  FFMA.FTZ R42, R42, c[0x0][0x2d0], -R3.reuse ;  /* 0x0000b4002a2a7a23 */ /* 0x100fe20000010803 */
[----:B------:R-:W-:Y:S01]  /*cdb0*/  MUFU.EX2 R172, R172 ;  /* 0x000000ac00ac7308 */ /* 0x000fe20000000800 */
[C---:B------:R-:W-:Y:S01]  /*cdc0*/  HMMA.16816.F32 R104, R12.reuse, R18, R104 ;  /* 0x000000120c68723c */ /* 0x040fe20000001868 */
[----:B------:R-:W2:Y:S03]  /*cdd0*/  LDSM.16.MT88.4 R16, [R225+0x3900] ;  /* 0x00390000e110783b */ /* 0x000ea60000004200 */
[--C-:B------:R-:W-:Y:S02]  /*cde0*/  FFMA.FTZ R43, R43, c[0x0][0x2d0], -R3.reuse ;  /* 0x0000b4002b2b7a23 */ /* 0x100fe40000010803 */
[--C-:B------:R-:W-:Y:S02]  /*cdf0*/  FFMA.FTZ R46, R46, c[0x0][0x2d0], -R3.reuse ;  /* 0x0000b4002e2e7a23 */ /* 0x100fe40000010803 */
[C---:B---3--:R-:W-:Y:S01]  /*ce00*/  HMMA.16816.F32 R108, R12.reuse, R144, R108 ;  /* 0x000000900c6c723c */ /* 0x048fe2000000186c */
[----:B------:R-:W-:Y:S03]  /*ce10*/  MUFU.EX2 R38, R38 ;  /* 0x0000002600267308 */ /* 0x000fe60000000800 */
[--C-:B------:R-:W-:Y:S02]  /*ce20*/  FFMA.FTZ R47, R47, c[0x0][0x2d0], -R3.reuse ;  /* 0x0000b4002f2f7a23 */ /* 0x100fe40000010803 */
[--C-:B------:R-:W-:Y:S02]  /*ce30*/  FFMA.FTZ R50, R50, c[0x0][0x2d0], -R3.reuse ;  /* 0x0000b40032327a23 */ /* 0x100fe40000010803 */
[C---:B------:R-:W-:Y:S01]  /*ce40*/  HMMA.16816.F32 R112, R12.reuse, R146, R112 ;  /* 0x000000920c70723c */ /* 0x040fe20000001870 */
[----:B------:R-:W3:Y:S02]  /*ce50*/  LDSM.16.MT88.4 R144, [R226+0x3900] ;  /* 0x00390000e290783b */ /* 0x000ee40000004200 */
[----:B------:R-:W-:Y:S01]  /*ce60*/  MUFU.EX2 R39, R39 ;  /* 0x0000002700277308 */ /* 0x000fe20000000800 */
[----:B------:R-:W-:Y:S04]  /*ce70*/  FFMA.FTZ R3, R51, c[0x0][0x2d0], -R3 ;  /* 0x0000b40033037a23 */ /* 0x000fe80000010803 */
[C---:B-1----:R-:W-:Y:S05]  /*ce80*/  HMMA.16816.F32 R116, R12.reuse, R148, R116 ;  /* 0x000000940c74723c */ /* 0x042fea0000001874 */
[----:B------:R-:W-:Y:S03]  /*ce90*/  MUFU.EX2 R41, R41 ;  /* 0x0000002900297308 */ /* 0x000fe60000000800 */
[C---:B------:R-:W-:Y:S01]  /*cea0*/  HMMA.16816.F32 R120, R12.reuse, R150, R120 ;  /* 0x000000960c78723c */ /* 0x040fe20000001878 */
[----:B------:R-:W1:Y:S06]  /*ceb0*/  LDSM.16.MT88.4 R148, [R229+0x3900] ;  /* 0x00390000e594783b */ /* 0x000e6c0000004200 */
[----:B------:R-:W-:Y:S01]  /*cec0*/  MUFU.EX2 R42, R42 ;  /* 0x0000002a002a7308 */ /* 0x000fe20000000800 */
[C---:B--2---:R-:W-:Y:S08]  /*ced0*/  HMMA.16816.F32 R124, R12.reuse, R16, R124 ;  /* 0x000000100c7c723c */ /* 0x044ff0000000187c */
[C---:B------:R-:W-:Y:S01]  /*cee0*/  HMMA.16816.F32 R128, R12.reuse, R18, R128 ;  /* 0x000000120c80723c */ /* 0x040fe20000001880 */
[----:B------:R-:W2:Y:S01]  /*cef0*/  LDSM.16.MT88.4 R16, [R228+0x3900] ;  /* 0x00390000e410783b */ /* 0x000ea20000004200 */
[----:B------:R-:W-:Y:S06]  /*cf00*/  MUFU.EX2 R43, R43 ;  /* 0x0000002b002b7308 */ /* 0x000fec0000000800 */
[C---:B---3--:R-:W-:Y:S04]  /*cf10*/  HMMA.16816.F32 R132, R12.reuse, R144, R132 ;  /* 0x000000900c84723c */ /* 0x048fe80000001884 */
[----:B------:R-:W-:Y:S04]  /*cf20*/  MUFU.EX2 R44, R44 ;  /* 0x0000002c002c7308 */ /* 0x000fe80000000800 */
[C---:B------:R-:W-:Y:S01]  /*cf30*/  HMMA.16816.F32 R136, R12.reuse, R146, R136 ;  /* 0x000000920c88723c */ /* 0x040fe20000001888 */
[----:B------:R-:W3:Y:S05]  /*cf40*/  LDSM.16.MT88.4 R144, [R225+0x6900] ;  /* 0x00690000e190783b */ /* 0x000eea0000004200 */
[----:B------:R-:W-:Y:S02]  /*cf50*/  MUFU.EX2 R45, R45 ;  /* 0x0000002d002d7308 */ /* 0x000fe40000000800 */
[C---:B-1----:R-:W-:Y:S08]  /*cf60*/  HMMA.16816.F32 R52, R12.reuse, R148, R52 ;  /* 0x000000940c34723c */ /* 0x042ff00000001834 */
[----:B------:R-:W-:Y:S01]  /*cf70*/  MUFU.EX2 R46, R46 ;  /* 0x0000002e002e7308 */ /* 0x000fe20000000800 */
[C---:B------:R-:W-:Y:S01]  /*cf80*/  HMMA.16816.F32 R56, R12.reuse, R150, R56 ;  /* 0x000000960c38723c */ /* 0x040fe20000001838 */
[----:B------:R-:W1:Y:S07]  /*cf90*/  LDSM.16.MT88.4 R148, [R226+0x6900] ;  /* 0x00690000e294783b */ /* 0x000e6e0000004200 */
[C---:B--2---:R-:W-:Y:S01]  /*cfa0*/  HMMA.16816.F32 R60, R12.reuse, R16, R60 ;  /* 0x000000100c3c723c */ /* 0x044fe2000000183c */
[----:B------:R-:W-:Y:S07]  /*cfb0*/  MUFU.EX2 R47, R47 ;  /* 0x0000002f002f7308 */ /* 0x000fee0000000800 */
[C---:B------:R-:W-:Y:S01]  /*cfc0*/  HMMA.16816.F32 R64, R12.reuse, R18, R64 ;  /* 0x000000120c40723c */ /* 0x040fe20000001840 */
[----:B------:R-:W2:Y:S02]  /*cfd0*/  LDSM.16.MT88.4 R16, [R229+0x6900] ;  /* 0x00690000e510783b */ /* 0x000ea40000004200 */
[----:B------:R-:W-:Y:S05]  /*cfe0*/  MUFU.EX2 R48, R48 ;  /* 0x0000003000307308 */ /* 0x000fea0000000800 */
[C---:B---3--:R-:W-:Y:S05]  /*cff0*/  HMMA.16816.F32 R68, R12.reuse, R144, R68 ;  /* 0x000000900c44723c */ /* 0x048fea0000001844 */
[----:B------:R-:W-:Y:S03]  /*d000*/  MUFU.EX2 R50, R50 ;  /* 0x0000003200327308 */ /* 0x000fe60000000800 */
[C---:B------:R-:W-:Y:S01]  /*d010*/  HMMA.16816.F32 R72, R12.reuse, R146, R72 ;  /* 0x000000920c48723c */ /* 0x040fe20000001848 */
[----:B------:R-:W3:Y:S07]  /*d020*/  LDSM.16.MT88.4 R144, [R228+0x6900] ;  /* 0x00690000e490783b */ /* 0x000eee0000004200 */
[C---:B-1----:R-:W-:Y:S07]  /*d030*/  HMMA.16816.F32 R76, R12.reuse, R148, R76 ;  /* 0x000000940c4c723c */ /* 0x042fee000000184c */
[----:B------:R-:W-:Y:S01]  /*d040*/  MOV R148, R143 ;  /* 0x0000008f00947202 */ /* 0x000fe20000000f00 */
[C---:B------:R-:W-:Y:S01]  /*d050*/  HMMA.16816.F32 R80, R12.reuse, R150, R80 ;  /* 0x000000960c50723c */ /* 0x040fe20000001850 */
[----:B------:R-:W-:Y:S03]  /*d060*/  MUFU.EX2 R143, R34 ;  /* 0x00000022008f7308 */ /* 0x000fe60000000800 */
[----:B------:R-:W-:Y:S02]  /*d070*/  MOV R149, R171 ;  /* 0x000000ab00957202 */ /* 0x000fe40000000f00 */
[----:B------:R-:W-:Y:S02]  /*d080*/  MOV R49, R148 ;  /* 0x0000009400317202 */ /* 0x000fe40000000f00 */
[C---:B--2---:R-:W-:Y:S03]  /*d090*/  HMMA.16816.F32 R84, R12.reuse, R16, R84 ;  /* 0x000000100c54723c */ /* 0x044fe60000001854 */
[----:B------:R-:W-:Y:S01]  /*d0a0*/  MUFU.EX2 R171, R36 ;  /* 0x0000002400ab7308 */ /* 0x000fe20000000800 */
[----:B------:R-:W-:Y:S02]  /*d0b0*/  MOV R151, R180 ;  /* 0x000000b400977202 */ /* 0x000fe40000000f00 */
[----:B------:R-:W-:Y:S02]  /*d0c0*/  MOV R150, R179 ;  /* 0x000000b300967202 */ /* 0x000fe40000000f00 */
[C---:B------:R-:W-:Y:S01]  /*d0d0*/  HMMA.16816.F32 R88, R12.reuse, R18, R88 ;  /* 0x000000120c58723c */ /* 0x040fe20000001858 */
[----:B------:R-:W1:Y:S04]  /*d0e0*/  LDSM.16.MT88.4 R16, [R226+0x1100] ;  /* 0x00110000e210783b */ /* 0x000e680000004200 */
[----:B------:R-:W-:Y:S03]  /*d0f0*/  MUFU.EX2 R179, R28 ;  /* 0x0000001c00b37308 */ /* 0x000fe60000000800 */
[C---:B---3--:R-:W-:Y:S07]  /*d100*/  HMMA.16816.F32 R92, R12.reuse, R144, R92 ;  /* 0x000000900c5c723c */ /* 0x048fee000000185c */
[----:B------:R-:W-:Y:S01]  /*d110*/  MUFU.EX2 R180, R32 ;  /* 0x0000002000b47308 */ /* 0x000fe20000000800 */
[----:B------:R-:W-:Y:S01]  /*d120*/  HMMA.16816.F32 R96, R12, R146, R96 ;  /* 0x000000920c60723c */ /* 0x000fe20000001860 */
[----:B------:R-:W2:Y:S03]  /*d130*/  LDL.LU R146, [R1+0x18] ;  /* 0x0000180001927983 */ /* 0x000ea60000300800 */
[----:B------:R-:W-:Y:S01]  /*d140*/  MOV R144, R178 ;  /* 0x000000b200907202 */ /* 0x000fe20000000f00 */
[----:B------:R-:W3:Y:S01]  /*d150*/  LDL.LU R147, [R1+0x1c] ;  /* 0x00001c0001937983 */ /* 0x000ee20000300800 */
[----:B------:R-:W-:Y:S02]  /*d160*/  MOV R145, R177 ;  /* 0x000000b100917202 */ /* 0x000fe40000000f00 */
[----:B------:R-:W-:Y:S01]  /*d170*/  F2FP.PACK_AB R12, R182, R183 ;  /* 0x000000b7b60c723e */ /* 0x000fe200000000ff */
[----:B------:R4:W1:Y:S03]  /*d180*/  MUFU.EX2 R178, R29 ;  /* 0x0000001d00b27308 */ /* 0x0008660000000800 */
[----:B------:R-:W-:Y:S02]  /*d190*/  F2FP.PACK_AB R14, R181, R250 ;  /* 0x000000fab50e723e */ /* 0x000fe400000000ff */
[----:B------:R-:W-:Y:S02]  /*d1a0*/  F2FP.PACK_AB R13, R164, R165 ;  /* 0x000000a5a40d723e */ /* 0x000fe400000000ff */
[----:B------:R-:W-:Y:S03]  /*d1b0*/  F2FP.PACK_AB R15, R162, R163 ;  /* 0x000000a3a20f723e */ /* 0x000fe600000000ff */
[----:B------:R4:W4:Y:S04]  /*d1c0*/  MUFU.EX2 R177, R33 ;  /* 0x0000002100b17308 */ /* 0x0009280000000800 */
[C---:B------:R-:W-:Y:S06]  /*d1d0*/  HMMA.16816.F32 R4, R12.reuse, R20, R4 ;  /* 0x000000140c04723c */ /* 0x040fec0000001804 */
[----:B------:R2:W2:Y:S02]  /*d1e0*/  MUFU.EX2 R36, R3 ;  /* 0x0000000300247308 */ /* 0x0004a40000000800 */
[C---:B------:R-:W-:Y:S01]  /*d1f0*/  HMMA.16816.F32 R8, R12.reuse, R22, R8 ;  /* 0x000000160c08723c */ /* 0x040fe20000001808 */
[----:B------:R-:W4:Y:S07]  /*d200*/  LDSM.16.MT88.4 R20, [R228+0x1100] ;  /* 0x00110000e414783b */ /* 0x000f2e0000004200 */
[C---:B-1----:R-:W-:Y:S01]  /*d210*/  HMMA.16816.F32 R100, R12.reuse, R16, R100 ;  /* 0x000000100c64723c */ /* 0x042fe20000001864 */
[----:B----4-:R-:W-:Y:S07]  /*d220*/  LDSM.16.MT88.4 R28, [R229+0x2100] ;  /* 0x00210000e51c783b */ /* 0x010fee0000004200 */
[C---:B------:R-:W-:Y:S01]  /*d230*/  HMMA.16816.F32 R104, R12.reuse, R18, R104 ;  /* 0x000000120c68723c */ /* 0x040fe20000001868 */
[----:B------:R-:W1:Y:S07]  /*d240*/  LDSM.16.MT88.4 R16, [R225+0x4100] ;  /* 0x00410000e110783b */ /* 0x000e6e0000004200 */
[C---:B------:R-:W-:Y:S01]  /*d250*/  HMMA.16816.F32 R108, R12.reuse, R24, R108 ;  /* 0x000000180c6c723c */ /* 0x040fe2000000186c */
[----:B------:R-:W-:Y:S07]  /*d260*/  LDSM.16.MT88.4 R32, [R226+0x5100] ;  /* 0x00510000e220783b */ /* 0x000fee0000004200 */
        /* <DEDUP_REMOVED lines=27> */
[----:B------:R-:W-:Y:S01]  /*d420*/  HMMA.16816.F32 R96, R12, R26, R96 ;  /* 0x0000001a0c60723c */ /* 0x000fe20000001860 */
[----:B------:R-:W4:Y:S06]  /*d430*/  LDSM.16.MT88.4 R24, [R229+0x1900] ;  /* 0x00190000e518783b */ /* 0x000f2c0000004200 */
        /* <DEDUP_REMOVED lines=16> */
[C---:B-1----:R-:W-:Y:S04]  /*d540*/  HMMA.16816.F32 R124, R12.reuse, R16, R124 ;  /* 0x000000100c7c723c */ /* 0x042fe8000000187c */
[----:B--2---:R-:W-:Y:S01]  /*d550*/  FFMA.FTZ R2, R2, R146, R252 ;  /* 0x0000009202027223 */ /* 0x004fe200000100fc */
[----:B------:R-:W-:Y:S03]  /*d560*/  MOV R146, R151 ;  /* 0x0000009700927202 */ /* 0x000fe60000000f00 */
[C---:B------:R-:W-:Y:S01]  /*d570*/  HMMA.16816.F32 R128, R12.reuse, R18, R128 ;  /* 0x000000120c80723c */ /* 0x040fe20000001880 */
[----:B------:R-:W1:Y:S03]  /*d580*/  LDSM.16.MT88.4 R16, [R228+0x4900] ;  /* 0x00490000e410783b */ /* 0x000e660000004200 */
[----:B------:R-:W-:Y:S01]  /*d590*/  MOV R252, R149 ;  /* 0x0000009500fc7202 */ /* 0x000fe20000000f00 */
[----:B---3--:R-:W-:Y:S01]  /*d5a0*/  FFMA.FTZ R37, R0, R147, R173 ;  /* 0x0000009300257223 */ /* 0x008fe200000100ad */
[----:B------:R-:W-:Y:S02]  /*d5b0*/  MOV R147, R150 ;  /* 0x0000009600937202 */ /* 0x000fe40000000f00 */
[C---:B----4-:R-:W-:Y:S01]  /*d5c0*/  HMMA.16816.F32 R132, R12.reuse, R24, R132 ;  /* 0x000000180c84723c */ /* 0x050fe20000001884 */
[----:B------:R-:W-:Y:S03]  /*d5d0*/  LDSM.16.MT88.4 R148, [R225+0x2900] ;  /* 0x00290000e194783b */ /* 0x000fe60000004200 */
[----:B------:R-:W-:Y:S01]  /*d5e0*/  MOV R173, R145 ;  /* 0x0000009100ad7202 */ /* 0x000fe20000000f00 */
[----:B------:R-:W-:Y:S01]  /*d5f0*/  FADD.FTZ R0, R252, R2 ;  /* 0x00000002fc007221 */ /* 0x000fe20000010000 */
[----:B------:R-:W-:Y:S01]  /*d600*/  MOV R252, R144 ;  /* 0x0000009000fc7202 */ /* 0x000fe20000000f00 */
[----:B------:R-:W-:Y:S01]  /*d610*/  FADD.FTZ R2, R176, R37 ;  /* 0x00000025b0027221 */ /* 0x000fe20000010000 */
[C---:B------:R-:W-:Y:S01]  /*d620*/  HMMA.16816.F32 R136, R12.reuse, R26, R136 ;  /* 0x0000001a0c88723c */ /* 0x040fe20000001888 */
[----:B------:R-:W2:Y:S03]  /*d630*/  LDSM.16.MT88.4 R24, [R225+0x7900] ;  /* 0x00790000e118783b */ /* 0x000ea60000004200 */
[----:B------:R-:W-:Y:S01]  /*d640*/  FADD.FTZ R0, R49, R0 ;  /* 0x0000000031007221 */ /* 0x000fe20000010000 */
[----:B------:R-:W-:Y:S01]  /*d650*/  MOV R49, R147 ;  /* 0x0000009300317202 */ /* 0x000fe20000000f00 */
[----:B------:R-:W-:Y:S02]  /*d660*/  FADD.FTZ R2, R175, R2 ;  /* 0x00000002af027221 */ /* 0x000fe40000010000 */
[----:B------:R-:W-:Y:S01]  /*d670*/  FADD.FTZ R0, R146, R0 ;  /* 0x0000000092007221 */ /* 0x000fe20000010000 */
[C---:B------:R-:W-:Y:S03]  /*d680*/  HMMA.16816.F32 R52, R12.reuse, R20, R52 ;  /* 0x000000140c34723c */ /* 0x040fe60000001834 */
[----:B------:R-:W-:Y:S02]  /*d690*/  FADD.FTZ R3, R174, R2 ;  /* 0x00000002ae037221 */ /* 0x000fe40000010000 */
[----:B------:R-:W-:Y:S02]  /*d6a0*/  FADD.FTZ R2, R251, R0 ;  /* 0x00000000fb027221 */ /* 0x000fe40000010000 */
[----:B------:R-:W-:Y:S01]  /*d6b0*/  FADD.FTZ R0, R169, R3 ;  /* 0x00000003a9007221 */ /* 0x000fe20000010000 */
[C---:B------:R-:W-:Y:S01]  /*d6c0*/  HMMA.16816.F32 R56, R12.reuse, R22, R56 ;  /* 0x000000160c38723c */ /* 0x040fe20000001838 */
[----:B------:R-:W3:Y:S03]  /*d6d0*/  LDSM.16.MT88.4 R20, [R226+0x7900] ;  /* 0x00790000e214783b */ /* 0x000ee60000004200 */
        /* <DEDUP_REMOVED lines=34> */
[----:B------:R-:W-:Y:S01]  /*d900*/  FADD.FTZ R0, R143, R0 ;  /* 0x000000008f007221 */ /* 0x000fe20000010000 */
[----:B------:R-:W-:Y:S01]  /*d910*/  MOV R143, R140 ;  /* 0x0000008c008f7202 */ /* 0x000fe20000000f00 */
[----:B------:R-:W-:Y:S01]  /*d920*/  HMMA.16816.F32 R96, R12, R26, R96 ;  /* 0x0000001a0c60723c */ /* 0x000fe20000001860 */
[----:B------:R-:W2:Y:S03]  /*d930*/  LDSM.16.MT88.4 R24, [R228+0x2100] ;  /* 0x00210000e418783b */ /* 0x000ea60000004200 */
[----:B------:R-:W-:Y:S02]  /*d940*/  FADD.FTZ R2, R170, R2 ;  /* 0x00000002aa027221 */ /* 0x000fe40000010000 */
[----:B------:R-:W-:Y:S01]  /*d950*/  FADD.FTZ R0, R142, R0 ;  /* 0x000000008e007221 */ /* 0x000fe20000010000 */
[----:B------:R-:W-:Y:S01]  /*d960*/  F2FP.PACK_AB R12, R170, R171 ;  /* 0x000000abaa0c723e */ /* 0x000fe200000000ff */
[----:B------:R-:W-:Y:S01]  /*d970*/  FADD.FTZ R2, R40, R2 ;  /* 0x0000000228027221 */ /* 0x000fe20000010000 */
[----:B------:R-:W-:Y:S03]  /*d980*/  F2FP.PACK_AB R13, R39, R38 ;  /* 0x00000026270d723e */ /* 0x000fe600000000ff */
[C---:B------:R-:W-:Y:S01]  /*d990*/  F2FP.PACK_AB R14, R41.reuse, R40 ;  /* 0x00000028290e723e */ /* 0x040fe200000000ff */
[----:B------:R-:W-:Y:S01]  /*d9a0*/  FADD.FTZ R2, R41, R2 ;  /* 0x0000000229027221 */ /* 0x000fe20000010000 */
[----:B------:R-:W-:Y:S01]  /*d9b0*/  F2FP.PACK_AB R15, R43, R42 ;  /* 0x0000002a2b0f723e */ /* 0x000fe200000000ff */
[----:B------:R-:W-:Y:S01]  /*d9c0*/  FADD.FTZ R0, R38, R0 ;  /* 0x0000000026007221 */ /* 0x000fe20000010000 */
[----:B------:R-:W-:Y:S03]  /*d9d0*/  MOV R142, R141 ;  /* 0x0000008d008e7202 */ /* 0x000fe60000000f00 */
[----:B------:R-:W-:Y:S02]  /*d9e0*/  FADD.FTZ R0, R39, R0 ;  /* 0x0000000027007221 */ /* 0x000fe40000010000 */
[C---:B---3--:R-:W-:Y:S03]  /*d9f0*/  HMMA.16816.F32 R4, R12.reuse, R20, R4 ;  /* 0x000000140c04723c */ /* 0x048fe60000001804 */
[----:B------:R-:W-:Y:S04]  /*da00*/  FADD.FTZ R0, R42, R0 ;  /* 0x000000002a007221 */ /* 0x000fe80000010000 */
        /* <DEDUP_REMOVED lines=16> */
[----:B------:R-:W4:Y:S07]  /*db10*/  LDSM.16.MT88.4 R28, [R228+0x5100] ;  /* 0x00510000e41c783b */ /* 0x000f2e0000004200 */
[C---:B--2---:R-:W-:Y:S01]  /*db20*/  HMMA.16816.F32 R116, R12.reuse, R24, R116 ;  /* 0x000000180c74723c */ /* 0x044fe20000001874 */
[----:B------:R-:W-:Y:S04]  /*db30*/  STL [R1+0x18], R2 ;  /* 0x0000180201007387 */ /* 0x000fe80000100800 */
[----:B------:R-:W-:Y:S03]  /*db40*/  STL [R1+0x1c], R0 ;  /* 0x00001c0001007387 */ /* 0x000fe60000100800 */
[C---:B------:R-:W-:Y:S01]  /*db50*/  HMMA.16816.F32 R120, R12.reuse, R26, R120 ;  /* 0x0000001a0c78723c */ /* 0x040fe20000001878 */
[----:B------:R-:W-:Y:S07]  /*db60*/  LDSM.16.MT88.4 R24, [R226+0x8100] ;  /* 0x00810000e218783b */ /* 0x000fee0000004200 */
[C---:B---3--:R-:W-:Y:S08]  /*db70*/  HMMA.16816.F32 R124, R12.reuse, R20, R124 ;  /* 0x000000140c7c723c */ /* 0x048ff0000000187c */
        /* <DEDUP_REMOVED lines=8> */
[C---:B----4-:R-:W-:Y:S08]  /*dc00*/  HMMA.16816.F32 R60, R12.reuse, R28, R60 ;  /* 0x0000001c0c3c723c */ /* 0x050ff0000000183c */
[C---:B------:R-:W-:Y:S01]  /*dc10*/  HMMA.16816.F32 R64, R12.reuse, R30, R64 ;  /* 0x0000001e0c40723c */ /* 0x040fe20000001840 */
[----:B------:R-:W-:Y:S07]  /*dc20*/  LDSM.16.MT88.4 R28, [R229+0x5900] ;  /* 0x00590000e51c783b */ /* 0x000fee0000004200 */
[C---:B--2---:R-:W-:Y:S08]  /*dc30*/  HMMA.16816.F32 R68, R12.reuse, R20, R68 ;  /* 0x000000140c44723c */ /* 0x044ff00000001844 */
[C---:B------:R-:W-:Y:S01]  /*dc40*/  HMMA.16816.F32 R72, R12.reuse, R22, R72 ;  /* 0x000000160c48723c */ /* 0x040fe20000001848 */
[----:B------:R-:W2:Y:S07]  /*dc50*/  LDSM.16.MT88.4 R20, [R226+0x2900] ;  /* 0x00290000e214783b */ /* 0x000eae0000004200 */
[C---:B------:R-:W-:Y:S08]  /*dc60*/  HMMA.16816.F32 R76, R12.reuse, R24, R76 ;  /* 0x000000180c4c723c */ /* 0x040ff0000000184c */
[C---:B------:R-:W-:Y:S01]  /*dc70*/  HMMA.16816.F32 R80, R12.reuse, R26, R80 ;  /* 0x0000001a0c50723c */ /* 0x040fe20000001850 */
[----:B------:R-:W4:Y:S07]  /*dc80*/  LDSM.16.MT88.4 R24, [R229+0x2900] ;  /* 0x00290000e518783b */ /* 0x000f2e0000004200 */
[C---:B---3--:R-:W-:Y:S08]  /*dc90*/  HMMA.16816.F32 R84, R12.reuse, R32, R84 ;  /* 0x000000200c54723c */ /* 0x048ff00000001854 */
[C---:B------:R-:W-:Y:S01]  /*dca0*/  HMMA.16816.F32 R88, R12.reuse, R34, R88 ;  /* 0x000000220c58723c */ /* 0x040fe20000001858 */
[----:B------:R-:W-:Y:S07]  /*dcb0*/  LDSM.16.MT88.4 R32, [R228+0x5900] ;  /* 0x00590000e420783b */ /* 0x000fee0000004200 */
[C---:B-1----:R-:W-:Y:S08]  /*dcc0*/  HMMA.16816.F32 R92, R12.reuse, R16, R92 ;  /* 0x000000100c5c723c */ /* 0x042ff0000000185c */
[----:B------:R-:W-:Y:S01]  /*dcd0*/  HMMA.16816.F32 R96, R12, R18, R96 ;  /* 0x000000120c60723c */ /* 0x000fe20000001860 */
[----:B------:R-:W1:Y:S06]  /*dce0*/  LDSM.16.MT88.4 R16, [R228+0x2900] ;  /* 0x00290000e410783b */ /* 0x000e6c0000004200 */
[----:B------:R-:W-:Y:S02]  /*dcf0*/  F2FP.PACK_AB R12, R45, R44 ;  /* 0x0000002c2d0c723e */ /* 0x000fe400000000ff */
[----:B------:R-:W-:Y:S03]  /*dd00*/  F2FP.PACK_AB R13, R47, R46 ;  /* 0x0000002e2f0d723e */ /* 0x000fe600000000ff */
[----:B------:R-:W-:Y:S02]  /*dd10*/  F2FP.PACK_AB R14, R172, R48 ;  /* 0x00000030ac0e723e */ /* 0x000fe400000000ff */
[----:B------:R-:W-:Y:S07]  /*dd20*/  F2FP.PACK_AB R15, R36, R50 ;  /* 0x00000032240f723e */ /* 0x000fee00000000ff */
[C---:B------:R-:W-:Y:S01]  /*dd30*/  HMMA.16816.F32 R144, R12.reuse, R148, R4 ;  /* 0x000000940c90723c */ /* 0x040fe20000001804 */
[----:B------:R-:W3:Y:S07]  /*dd40*/  LDSM.16.MT88.4 R4, [R225+0x5900] ;  /* 0x00590000e104783b */ /* 0x000eee0000004200 */
[C---:B------:R-:W-:Y:S01]  /*dd50*/  HMMA.16816.F32 R148, R12.reuse, R150, R8 ;  /* 0x000000960c94723c */ /* 0x040fe20000001808 */
[----:B------:R-:W3:Y:S07]  /*dd60*/  LDSM.16.MT88.4 R8, [R226+0x5900] ;  /* 0x00590000e208783b */ /* 0x000eee0000004200 */
[C---:B--2---:R-:W-:Y:S08]  /*dd70*/  HMMA.16816.F32 R100, R12.reuse, R20, R100 ;  /* 0x000000140c64723c */ /* 0x044ff00000001864 */
[C---:B------:R-:W-:Y:S01]  /*dd80*/  HMMA.16816.F32 R104, R12.reuse, R22, R104 ;  /* 0x000000160c68723c */ /* 0x040fe20000001868 */
[----:B------:R-:W2:Y:S07]  /*dd90*/  LDSM.16.MT88.4 R20, [R225+0x8900] ;  /* 0x00890000e114783b */ /* 0x000eae0000004200 */
[C---:B----4-:R-:W-:Y:S08]  /*dda0*/  HMMA.16816.F32 R108, R12.reuse, R24, R108 ;  /* 0x000000180c6c723c */ /* 0x050ff0000000186c */
[C---:B------:R-:W-:Y:S08]  /*ddb0*/  HMMA.16816.F32 R112, R12.reuse, R26, R112 ;  /* 0x0000001a0c70723c */ /* 0x040ff00000001870 */
        /* <DEDUP_REMOVED lines=12> */
[C---:B------:R-:W-:Y:S08]  /*de80*/  HMMA.16816.F32 R64, R12.reuse, R34, R64 ;  /* 0x000000220c40723c */ /* 0x040ff00000001840 */
[C---:B--2---:R-:W-:Y:S08]  /*de90*/  HMMA.16816.F32 R68, R12.reuse, R20, R68 ;  /* 0x000000140c44723c */ /* 0x044ff00000001844 */
[C---:B------:R-:W-:Y:S08]  /*dea0*/  HMMA.16816.F32 R72, R12.reuse, R22, R72 ;  /* 0x000000160c48723c */ /* 0x040ff00000001848 */
[C---:B-1----:R-:W-:Y:S08]  /*deb0*/  HMMA.16816.F32 R76, R12.reuse, R16, R76 ;  /* 0x000000100c4c723c */ /* 0x042ff0000000184c */
[C---:B------:R-:W-:Y:S08]  /*dec0*/  HMMA.16816.F32 R80, R12.reuse, R18, R80 ;  /* 0x000000120c50723c */ /* 0x040ff00000001850 */
[C---:B---3--:R-:W-:Y:S08]  /*ded0*/  HMMA.16816.F32 R84, R12.reuse, R4, R84 ;  /* 0x000000040c54723c */ /* 0x048ff00000001854 */
[C---:B------:R-:W-:Y:S08]  /*dee0*/  HMMA.16816.F32 R88, R12.reuse, R6, R88 ;  /* 0x000000060c58723c */ /* 0x040ff00000001858 */
[C---:B----4-:R-:W-:Y:S08]  /*def0*/  HMMA.16816.F32 R92, R12.reuse, R8, R92 ;  /* 0x000000080c5c723c */ /* 0x050ff0000000185c */
[----:B------:R-:W-:Y:S01]  /*df00*/  HMMA.16816.F32 R96, R12, R10, R96 ;  /* 0x0000000a0c60723c */ /* 0x000fe20000001860 */
[----:B------:R-:W-:-:S07]  /*df10*/  @P0 BRA `(.L_x_1790) ;  /* 0xffffc97000000947 */ /* 0x000fce000383ffff */
.L_x_1789:
        /* <DEDUP_REMOVED lines=125> */
.L_x_1785:
        /* <DEDUP_REMOVED lines=152> */
.L_x_1792:
        /* <DEDUP_REMOVED lines=139> */
.L_x_1794:
[----:B---3--:R-:W-:Y:S05]  /*f920*/  BSYNC B0 ;  /* 0x0000000000007941 */ /* 0x008fea0003800000 */
.L_x_1793:
        /* <DEDUP_REMOVED lines=23> */
.L_x_1796:
[----:B------:R-:W-:Y:S05]  /*faa0*/  BSYNC B0 ;  /* 0x0000000000007941 */ /* 0x000fea0003800000 */
.L_x_1795:
        /* <DEDUP_REMOVED lines=23> */
.L_x_1798:
[----:B------:R-:W-:Y:S05]  /*fc20*/  BSYNC B0 ;  /* 0x0000000000007941 */ /* 0x000fea0003800000 */
.L_x_1797:
        /* <DEDUP_REMOVED lines=24> */
.L_x_1791:
        /* <DEDUP_REMOVED lines=19> */
.L_x_1799:
        /* <DEDUP_REMOVED lines=42> */
.L_x_1801:
[----:B------:R-:W-:Y:S05]  /*10180*/  BSYNC B0 ;  /* 0x0000000000007941 */ /* 0x000fea0003800000 */
.L_x_1800:
        /* <DEDUP_REMOVED lines=66> */
.L_x_1803:
[----:B------:R-:W-:Y:S05]  /*105b0*/  BSYNC B0 ;  /* 0x0000000000007941 */ /* 0x000fea0003800000 */
.L_x_1802:
        /* <DEDUP_REMOVED lines=21> */
.L_x_1805:
[----:B------:R-:W-:Y:S05]  /*10710*/  BSYNC B0 ;  /* 0x0000000000007941 */ /* 0x000fea0003800000 */
.L_x_1804:
        /* <DEDUP_REMOVED lines=21> */
.L_x_1807:
[----:B------:R-:W-:Y:S05]  /*10870*/  BSYNC B0 ;  /* 0x0000000000007941 */ /* 0x000fea0003800000 */
.L_x_1806:
        /* <DEDUP_REMOVED lines=22> */
.L_x_1808:
        /* <DEDUP_REMOVED lines=10> */
.L_x_2597:


//--------------------- .text._ZN7cutlass13device_kernelIN5flash19enable_sm80_to_sm89INS1_16FlashAttnFwdSm80INS1_25CollectiveMainloopFwdSm80ILi8ELi1ELb0EN4cute5tupleIJNS5_1CILi128EEENS7_ILi64EEENS7_ILi192EEEEEELi192ENS_6half_tEfNS_4arch4Sm80ELb1ELb0ELb0ELb1ELb0ELb1ELb1ELb0EEENS1_21CollectiveEpilogueFwdINS6_IJS8_SA_S9_EEENS6_IJNS7_ILi1EEESI_SI_EEESC_SE_Li256ELb1ELb1ELb0ELb0EEENS1_19SingleTileSchedulerILb1ELb0ELb1ELi128EEEEEEEEEvNT_6ParamsE --------------------------
	.section	.text._ZN7cutlass13device_kernelIN5flash19enable_sm80_to_sm89INS1_16FlashAttnFwdSm80INS1_25CollectiveMainloopFwdSm80ILi8ELi1ELb0EN4cute5tupleIJNS5_1CILi128EEENS7_ILi64EEENS7_ILi192EEEEEELi192ENS_6half_tEfNS_4arch4Sm80ELb1ELb0ELb0ELb1ELb0ELb1ELb1ELb0EEENS1_21CollectiveEpilogueFwdINS6_IJS8_SA_S9_EEENS6_IJNS7_ILi1EEESI_SI_EEESC_SE_Li256ELb1ELb1ELb0ELb0EEENS1_19SingleTileSchedulerILb1ELb0ELb1ELi128EEEEEEEEEvNT_6ParamsE,"ax",@progbits
	.sectioninfo	@"SHI_REGISTERS=254"
	.align	128
.text._ZN7cutlass13device_kernelIN5flash19enable_sm80_to_sm89INS1_16FlashAttnFwdSm80INS1_25CollectiveMainloopFwdSm80ILi8ELi1ELb0EN4cute5tupleIJNS5_1CILi128EEENS7_ILi64EEENS7_ILi192EEEEEELi192ENS_6half_tEfNS_4arch4Sm80ELb1ELb0ELb0ELb1ELb0ELb1ELb1ELb0EEENS1_21CollectiveEpilogueFwdINS6_IJS8_SA_S9_EEENS6_IJNS7_ILi1EEESI_SI_EEESC_SE_Li256ELb1ELb1ELb0ELb0EEENS1_19SingleTileSchedulerILb1ELb0ELb1ELi128EEEEEEEEEvNT_6ParamsE:
        .type           _ZN7cutlass13device_kernelIN5flash19enable_sm80_to_sm89INS1_16FlashAttnFwdSm80INS1_25CollectiveMainloopFwdSm80ILi8ELi1ELb0EN4cute5tupleIJNS5_1CILi128EEENS7_ILi64EEENS7_ILi192EEEEEELi192ENS_6half_tEfNS_4arch4Sm80ELb1ELb0ELb0ELb1ELb0ELb1ELb1ELb0EEENS1_21CollectiveEpilogueFwdINS6_IJS8_SA_S9_EEENS6_IJNS7_ILi1EEESI_SI_EEESC_SE_Li256ELb1ELb1ELb0ELb0EEENS1_19SingleTileSchedulerILb1ELb0ELb1ELi128EEEEEEEEEvNT_6ParamsE,@function
        .size           _ZN7cutlass13device_kernelIN5flash19enable_sm80_to_sm89INS1_16FlashAttnFwdSm80INS1_25CollectiveMainloopFwdSm80ILi8ELi1ELb0EN4cute5tupleIJNS5_1CILi128EEENS7_ILi64EEENS7_ILi192EEEEEELi192ENS_6half_tEfNS_4arch4Sm80ELb1ELb0ELb0ELb1ELb0ELb1ELb1ELb0EEENS1_21CollectiveEpilogueFwdINS6_IJS8_SA_S9_EEENS6_IJNS7_ILi1EEESI_SI_EEESC_SE_Li256ELb1ELb1ELb0ELb0EEENS1_19SingleTileSchedulerILb1ELb0ELb1ELi128EEEEEEEEEvNT_6ParamsE,(.L_x_2598 - _ZN7cutlass13device_kernelIN5flash19enable_sm80_to_sm89INS1_16FlashAttnFwdSm80INS1_25CollectiveMainloopFwdSm80ILi8ELi1ELb0EN4cute5tupleIJNS5_1CILi128EEENS7_ILi64EEENS7_ILi192EEEEEELi192ENS_6half_tEfNS_4arch4Sm80ELb1ELb0ELb0ELb1ELb0ELb1ELb1ELb0EEENS1_21CollectiveEpilogueFwdINS6_IJS8_SA_S9_EEENS6_IJNS7_ILi1EEESI_SI_EEESC_SE_Li256ELb1ELb1ELb0ELb0EEENS1_19SingleTileSchedulerILb1ELb0ELb1ELi128EEEEEEEEEvNT_6ParamsE)
        .other          _ZN7cutlass13device_kernelIN5flash19enable_sm80_to_sm89INS1_16FlashAttnFwdSm80INS1_25CollectiveMainloopFwdSm80ILi8ELi1ELb0EN4cute5tupleIJNS5_1CILi128EEENS7_ILi64EEENS7_ILi192EEEEEELi192ENS_6half_tEfNS_4arch4Sm80ELb1ELb0ELb0ELb1ELb0ELb1ELb1ELb0EEENS1_21CollectiveEpilogueFwdINS6_IJS8_SA_S9_EEENS6_IJNS7_ILi1EEESI_SI_EEESC_SE_Li256ELb1ELb1ELb0ELb0EEENS1_19SingleTileSchedulerILb1ELb0ELb1ELi128EEEEEEEEEvNT_6ParamsE,@"STO_CUDA_ENTRY STV_DEFAULT"
_ZN7cutlass13device_kernelIN5flash19enable_sm80_to_sm89INS1_16FlashAttnFwdSm80INS1_25CollectiveMainloopFwdSm80ILi8ELi1ELb0EN4cute5tupleIJNS5_1CILi128EEENS7_ILi64EEENS7_ILi192EEEEEELi192ENS_6half_tEfNS_4arch4Sm80ELb1ELb0ELb0ELb1ELb0ELb1ELb1ELb0EEENS1_21CollectiveEpilogueFwdINS6_IJS8_SA_S9_EEENS6_IJNS7_ILi1EEESI_SI_EEESC_SE_Li256ELb1ELb1ELb0ELb0EEENS1_19SingleTileSchedulerILb1ELb0ELb1ELi128EEEEEEEEEvNT_6ParamsE:
        /* <DEDUP_REMOVED lines=16> */
.L_x_1810:
        /* <DEDUP_REMOVED lines=8> */
.L_x_1812:
[----:B------:R-:W-:-:S04]  /*0180*/  MOV R5, c[0x0][0x54c] ;  /* 0x0001530000057a02 */ /* 0x000fc80000000f00 */
.L_x_1811:
[----:B------:R-:W-:Y:S01]  /*0190*/  USHF.L.U32 UR4, UR4, 0x7, URZ ;  /* 0x0000000704047899 */ /* 0x000fe2000800063f */
[----:B-----5:R-:W-:-:S05]  /*01a0*/  IMAD R5, R5, c[0x0][0x548], RZ ;  /* 0x0001520005057a24 */ /* 0x020fca00078e02ff */
[----:B------:R-:W-:-:S04]  /*01b0*/  MOV R92, UR4 ;  /* 0x00000004005c7c02 */ /* 0x000fc80008000f00 */
[----:B------:R-:W-:-:S04]  /*01c0*/  ISETP.GE.AND P0, PT, R92, R5, PT ;  /* 0x000000055c00720c */ /* 0x000fc80003f06270 */
[----:B------:R-:W-:Y:S01]  /*01d0*/  SEL R200, R200, 0xffffffff, !P0 ;  /* 0xffffffffc8c87807 */ /* 0x000fe20004000000 */
[----:B------:R-:W-:Y:S05]  /*01e0*/  BRA `(.L_x_1813) ;  /* 0x0000013000007947 */ /* 0x000fea0003800000 */
.L_x_1809:
[----:B------:R-:W-:-:S04]  /*01f0*/  ISETP.NE.U32.AND P0, PT, RZ, c[0x0][0x568], PT ;  /* 0x00015a00ff007a0c */ /* 0x000fc80003f05070 */
[----:B------:R-:W-:-:S13]  /*0200*/  ISETP.NE.AND.EX P0, PT, RZ, c[0x0][0x56c], PT, P0 ;  /* 0x00015b00ff007a0c */ /* 0x000fda0003f05300 */
[----:B------:R-:W-:Y:S05]  /*0210*/  @!P0 BRA `(.L_x_1814) ;  /* 0x0000002000008947 */ /* 0x000fea0003800000 */
[----:B------:R1:W5:Y:S01]  /*0220*/  LDG.E R5, [R4.64] ;  /* 0x0000000604057981 */ /* 0x000362000c1e1900 */
[----:B------:R-:W-:Y:S05]  /*0230*/  BRA `(.L_x_1815) ;  /* 0x0000009000007947 */ /* 0x000fea0003800000 */
.L_x_1814:
        /* <DEDUP_REMOVED lines=8> */
.L_x_1816:
[----:B------:R-:W-:-:S04]  /*02c0*/  MOV R5, c[0x0][0x54c] ;  /* 0x0001530000057a02 */ /* 0x000fc80000000f00 */
.L_x_1815:
[----:B------:R-:W-:Y:S01]  /*02d0*/  USHF.L.U32 UR4, UR4, 0x7, URZ ;  /* 0x0000000704047899 */ /* 0x000fe2000800063f */
[----:B-----5:R-:W-:-:S05]  /*02e0*/  IMAD R5, R5, c[0x0][0x548], RZ ;  /* 0x0001520005057a24 */ /* 0x020fca00078e02ff */
[----:B------:R-:W-:-:S04]  /*02f0*/  MOV R92, UR4 ;  /* 0x00000004005c7c02 */ /* 0x000fc80008000f00 */
[----:B------:R-:W-:-:S04]  /*0300*/  ISETP.GE.AND P0, PT, R92, R5, PT ;  /* 0x000000055c00720c */ /* 0x000fc80003f06270 */
[----:B------:R-:W-:-:S04]  /*0310*/  SEL R200, R200, 0xffffffff, !P0 ;  /* 0xffffffffc8c87807 */ /* 0x000fc80004000000 */
.L_x_1813:
        /* <DEDUP_REMOVED lines=14> */
[CC--:B-1----:R-:W-:Y:S01]  /*0400*/  IMAD.WIDE R4, R200.reuse, R3.reuse, c[0x0][0x350] ;  /* 0x0000d400c8047625 */ /* 0x0c2fe200078e0203 */
[----:B------:R-:W-:Y:S02]  /*0410*/  ISETP.NE.AND.EX P1, PT, RZ, c[0x0][0x34c], PT, P1 ;  /* 0x0000d300ff007a0c */ /* 0x000fe40003f25310 */
[----:B------:R-:W-:Y:S01]  /*0420*/  ISETP.NE.AND.EX P6, PT, RZ, c[0x0][0x354], PT, P6 ;  /* 0x0000d500ff007a0c */ /* 0x000fe20003fc5360 */
[----:B------:R-:W-:Y:S01]  /*0430*/  @P2 IMAD.WIDE R12, R200, R3, c[0x0][0x370] ;  /* 0x0000dc00c80c2625 */ /* 0x000fe200078e0203 */
[----:B------:R-:W-:-:S03]  /*0440*/  ISETP.NE.AND.EX P3, PT, RZ, c[0x0][0x35c], PT, P3 ;  /* 0x0000d700ff007a0c */ /* 0x000fc60003f65330 */
[CC--:B------:R-:W-:Y:S01]  /*0450*/  @P0 IMAD.WIDE R10, R200.reuse, R3.reuse, c[0x0][0x360] ;  /* 0x0000d800c80a0625 */ /* 0x0c0fe200078e0203 */
        /* <DEDUP_REMOVED lines=15> */
.L_x_1817:
[----:B-1----:R-:W-:-:S04]  /*0550*/  ISETP.NE.U32.AND P0, PT, RZ, c[0x0][0x368], PT ;  /* 0x0000da00ff007a0c */ /* 0x002fc80003f05070 */
[----:B------:R-:W-:-:S13]  /*0560*/  ISETP.NE.AND.EX P0, PT, RZ, c[0x0][0x36c], PT, P0 ;  /* 0x0000db00ff007a0c */ /* 0x000fda0003f05300 */
[----:B------:R-:W-:Y:S05]  /*0570*/  @!P0 BRA `(.L_x_1818) ;  /* 0x0000003000008947 */ /* 0x000fea0003800000 */
[----:B------:R-:W-:-:S05]  /*0580*/  IMAD.WIDE R4, R200, R3, c[0x0][0x368] ;  /* 0x0000da00c8047625 */ /* 0x000fca00078e0203 */
[----:B------:R1:W5:Y:S01]  /*0590*/  LDG.E R2, [R4.64] ;  /* 0x0000000604027981 */ /* 0x000362000c1e1900 */
[----:B------:R-:W-:Y:S05]  /*05a0*/  BRA `(.L_x_1819) ;  /* 0x0000004000007947 */ /* 0x000fea0003800000 */
.L_x_1818:
[----:B------:R-:W-:Y:S05]  /*05b0*/  @!P6 BRA `(.L_x_1819) ;  /* 0x000000300000e947 */ /* 0x000fea0003800000 */
[----:B------:R-:W2:Y:S04]  /*05c0*/  LDG.E R2, [R4.64] ;  /* 0x0000000604027981 */ /* 0x000ea8000c1e1900 */
[----:B------:R-:W2:Y:S02]  /*05d0*/  LDG.E R9, [R4.64+0x4] ;  /* 0x0000040604097981 */ /* 0x000ea4000c1e1900 */
[----:B--2---:R-:W-:Y:S02]  /*05e0*/  IADD3 R2, -R2, R9, RZ ;  /* 0x0000000902027210 */ /* 0x004fe40007ffe1ff */
.L_x_1819:
[----:B------:R-:W2:Y:S04]  /*05f0*/  @P3 LDG.E R0, [R6.64] ;  /* 0x0000000606003981 */ /* 0x000ea8000c1e1900 */
[----:B-1----:R-:W2:Y:S01]  /*0600*/  @P3 LDG.E R5, [R6.64+0x4] ;  /* 0x0000040606053981 */ /* 0x002ea2000c1e1900 */
[----:B------:R-:W-:Y:S01]  /*0610*/  IMAD.MOV.U32 R173, RZ, RZ, c[0x0][0x2c4] ;  /* 0x0000b100ffad7624 */ /* 0x000fe200078e00ff */
[----:B------:R-:W-:Y:S01]  /*0620*/  ISETP.NE.U32.AND P0, PT, RZ, c[0x0][0x378], PT ;  /* 0x0000de00ff007a0c */ /* 0x000fe20003f05070 */
[----:B-----5:R-:W-:-:S03]  /*0630*/  IMAD.MOV.U32 R79, RZ, RZ, R2 ;  /* 0x000000ffff4f7224 */ /* 0x020fc600078e0002 */
[----:B------:R-:W-:Y:S02]  /*0640*/  ISETP.NE.AND P1, PT, R173, 0x1, PT ;  /* 0x00000001ad00780c */ /* 0x000fe40003f25270 */
[----:B------:R-:W-:-:S11]  /*0650*/  ISETP.NE.AND.EX P0, PT, RZ, c[0x0][0x37c], PT, P0 ;  /* 0x0000df00ff007a0c */ /* 0x000fd60003f05300 */
[----:B------:R-:W-:Y:S02]  /*0660*/  @P1 IADD3 R4, R92, 0x7f, RZ ;  /* 0x0000007f5c041810 */ /* 0x000fe40007ffe0ff */
[----:B------:R-:W-:-:S04]  /*0670*/  @P0 IMAD.WIDE R8, R200, R3, c[0x0][0x378] ;  /* 0x0000de00c8080625 */ /* 0x000fc800078e0203 */
[----:B------:R-:W-:Y:S01]  /*0680*/  @P1 IMAD.HI.U32 R4, R4, c[0x0][0x2c8], RZ ;  /* 0x0000b20004041a27 */ /* 0x000fe200078e00ff */
[----:B------:R1:W5:Y:S03]  /*0690*/  @P0 LDG.E R79, [R8.64] ;  /* 0x00000006084f0981 */ /* 0x000366000c1e1900 */
[----:B--2---:R-:W-:Y:S01]  /*06a0*/  @P3 IMAD.IADD R142, R5, 0x1, -R0 ;  /* 0x00000001058e3824 */ /* 0x004fe200078e0a00 */
[----:B------:R-:W-:Y:S01]  /*06b0*/  P2R R0, PR, RZ, 0x2 ;  /* 0x00000002ff007803 */ /* 0x000fe20000000000 */
[----:B------:R-:W-:Y:S01]  /*06c0*/  IMAD.IADD R5, R2, 0x1, -R141 ;  /* 0x0000000102057824 */ /* 0x000fe200078e0a8d */
[----:B------:R-:W-:Y:S02]  /*06d0*/  IADD3 R0, R92, 0x7f, RZ ;  /* 0x0000007f5c007810 */ /* 0x000fe40007ffe0ff */
[----:B------:R-:W-:Y:S01]  /*06e0*/  @P1 SHF.R.U32.HI R0, RZ, c[0x0][0x2cc], R4 ;  /* 0x0000b300ff001a19 */ /* 0x000fe20000011604 */
[----:B------:R-:W-:-:S05]  /*06f0*/  IMAD.IADD R172, R5, 0x1, R142 ;  /* 0x0000000105ac7824 */ /* 0x000fca00078e028e */
[C---:B------:R-:W-:Y:S02]  /*0700*/  IADD3 R99, R172.reuse, 0x40, -R175 ;  /* 0x00000040ac637810 */ /* 0x040fe40007ffe8af */
[----:B-1----:R-:W-:-:S03]  /*0710*/  IADD3 R9, R172, 0x3f, RZ ;  /* 0x0000003fac097810 */ /* 0x002fc60007ffe0ff */
[----:B------:R-:W-:Y:S01]  /*0720*/  IMAD.IADD R7, R99, 0x1, R0 ;  /* 0x0000000163077824 */ /* 0x000fe200078e0200 */
[----:B------:R-:W-:-:S04]  /*0730*/  SHF.R.S32.HI R4, RZ, 0x1f, R9 ;  /* 0x0000001fff047819 */ /* 0x000fc80000011409 */
[----:B------:R-:W-:Y:S02]  /*0740*/  SHF.R.S32.HI R0, RZ, 0x1f, R7 ;  /* 0x0000001fff007819 */ /* 0x000fe40000011407 */
[----:B------:R-:W-:Y:S02]  /*0750*/  LEA.HI R4, R4, R9, RZ, 0x6 ;  /* 0x0000000904047211 */ /* 0x000fe400078f30ff */
[----:B------:R-:W-:Y:S02]  /*0760*/  LEA.HI R0, R0, R7, RZ, 0x6 ;  /* 0x0000000700007211 */ /* 0x000fe400078f30ff */
[----:B------:R-:W-:Y:S02]  /*0770*/  SHF.R.S32.HI R100, RZ, 0x6, R4 ;  /* 0x00000006ff647819 */ /* 0x000fe40000011404 */
[----:B------:R-:W-:Y:S01]  /*0780*/  SHF.R.S32.HI R7, RZ, 0x6, R0 ;  /* 0x00000006ff077819 */ /* 0x000fe20000011400 */
[----:B------:R-:W-:-:S03]  /*0790*/  IMAD.MOV R0, RZ, RZ, -R5 ;  /* 0x000000ffff007224 */ /* 0x000fc600078e0a05 */
[----:B------:R-:W-:Y:S02]  /*07a0*/  IMNMX R4, R100, R7, PT ;  /* 0x0000000764047217 */ /* 0x000fe40003800200 */
[----:B------:R-:W-:-:S03]  /*07b0*/  IMNMX R0, RZ, R0, !PT ;  /* 0x00000000ff007217 */ /* 0x000fc60007800200 */
[----:B------:R-:W-:Y:S01]  /*07c0*/  IMAD R5, R4, 0x40, -R5 ;  /* 0x0000004004057824 */ /* 0x000fe200078e0a05 */
[----:B------:R-:W-:-:S04]  /*07d0*/  SHF.R.U32.HI R98, RZ, 0x6, R0 ;  /* 0x00000006ff627819 */ /* 0x000fc80000011600 */
[----:B------:R-:W-:Y:S01]  /*07e0*/  IMNMX R5, R5, R142, PT ;  /* 0x0000008e05057217 */ /* 0x000fe20003800200 */
[----:B------:R-:W-:-:S03]  /*07f0*/  IMAD.MOV.U32 R11, RZ, RZ, R98 ;  /* 0x000000ffff0b7224 */ /* 0x000fc600078e0062 */
[----:B------:R-:W-:-:S13]  /*0800*/  ISETP.GT.AND P0, PT, R5, R0, PT ;  /* 0x000000000500720c */ /* 0x000fda0003f04270 */
[----:B------:R-:W-:-:S04]  /*0810*/  @P0 IADD3 R5, R5, 0x3f, RZ ;  /* 0x0000003f05050810 */ /* 0x000fc80007ffe0ff */
[----:B------:R-:W-:-:S04]  /*0820*/  @P0 SHF.R.S32.HI R0, RZ, 0x1f, R5 ;  /* 0x0000001fff000819 */ /* 0x000fc80000011405 */
[----:B------:R-:W-:-:S04]  /*0830*/  @P0 LEA.HI R0, R0, R5, RZ, 0x6 ;  /* 0x0000000500000211 */ /* 0x000fc800078f30ff */
[----:B------:R-:W-:-:S04]  /*0840*/  @P0 SHF.R.S32.HI R11, RZ, 0x6, R0 ;  /* 0x00000006ff0b0819 */ /* 0x000fc80000011400 */
[----:B------:R-:W-:-:S13]  /*0850*/  ISETP.GT.AND P0, PT, R11, R98, PT ;  /* 0x000000620b00720c */ /* 0x000fda0003f04270 */
[----:B------:R-:W-:Y:S05]  /*0860*/  @!P0 BRA `(.L_x_1820) ;  /* 0x0000522000008947 */ /* 0x000fea0003800000 */
[----:B------:R-:W-:Y:S01]  /*0870*/  SHF.R.S32.HI R7, RZ, 0x1f, R78 ;  /* 0x0000001fff077819 */ /* 0x000fe2000001144e */
[----:B------:R-:W-:Y:S01]  /*0880*/  IMAD.MOV.U32 R112, RZ, RZ, c[0x0][0x238] ;  /* 0x00008e00ff707624 */ /* 0x000fe200078e00ff */
[----:B------:R-:W-:Y:S01]  /*0890*/  SHF.R.S32.HI R0, RZ, 0x1f, R96 ;  /* 0x0000001fff007819 */ /* 0x000fe20000011460 */
[----:B------:R-:W-:Y:S01]  /*08a0*/  IMAD.MOV.U32 R107, RZ, RZ, 0x6 ;  /* 0x00000006ff6b7424 */ /* 0x000fe200078e00ff */
[----:B------:R-:W-:Y:S01]  /*08b0*/  LEA.HI R9, R7, R78, RZ, 0x3 ;  /* 0x0000004e07097211 */ /* 0x000fe200078f18ff */
[----:B------:R-:W-:Y:S01]  /*08c0*/  IMAD.SHL.U32 R103, R112, 0x40, RZ ;  /* 0x0000004070677824 */ /* 0x000fe200078e00ff */
[----:B------:R-:W-:Y:S01]  /*08d0*/  IADD3 R135, R11, -0x1, RZ ;  /* 0xffffffff0b877810 */ /* 0x000fe20007ffe0ff */
[----:B------:R-:W-:Y:S01]  /*08e0*/  IMAD.MOV.U32 R111, RZ, RZ, 0x5 ;  /* 0x00000005ff6f7424 */ /* 0x000fe200078e00ff */
[----:B------:R-:W-:Y:S02]  /*08f0*/  LOP3.LUT R5, R9, 0x1ffffff8, RZ, 0xc0, !PT ;  /* 0x1ffffff809057812 */ /* 0x000fe400078ec0ff */
[----:B------:R-:W-:-:S02]  /*0900*/  SHF.R.S32.HI R9, RZ, 0x3, R9 ;  /* 0x00000003ff097819 */ /* 0x000fc40000011409 */
[----:B------:R-:W-:Y:S01]  /*0910*/  SEL R154, R200, RZ, !P3 ;  /* 0x000000ffc89a7207 */ /* 0x000fe20005800000 */
[----:B------:R-:W-:Y:S01]  /*0920*/  IMAD.IADD R24, R78, 0x1, -R5 ;  /* 0x000000014e187824 */ /* 0x000fe200078e0a05 */
[C---:B------:R-:W-:Y:S01]  /*0930*/  IADD3 R96, P0, R9.reuse, R96, RZ ;  /* 0x0000006009607210 */ /* 0x040fe20007f1e0ff */
[----:B------:R-:W-:Y:S01]  /*0940*/  IMAD.IADD R94, R142, 0x1, -R9 ;  /* 0x000000018e5e7824 */ /* 0x000fe200078e0a09 */
[----:B------:R-:W-:Y:S01]  /*0950*/  SHF.L.U64.HI R102, R112, R107, c[0x0][0x23c] ;  /* 0x00008f0070667619 */ /* 0x000fe2000001026b */
[----:B------:R-:W-:Y:S01]  /*0960*/  IMAD.SHL.U32 R24, R24, 0x8, RZ ;  /* 0x0000000818187824 */ /* 0x000fe200078e00ff */
[----:B------:R-:W-:Y:S01]  /*0970*/  LEA.HI.X.SX32 R95, R9, R0, 0x1, P0 ;  /* 0x00000000095f7211 */ /* 0x000fe200000f0eff */
[----:B------:R-:W-:Y:S01]  /*0980*/  IMAD R0, R80, c[0x0][0x240], RZ ;  /* 0x0000900050007a24 */ /* 0x000fe200078e02ff */
[----:B------:R-:W-:Y:S02]  /*0990*/  SHF.R.S32.HI R11, RZ, 0x1f, R135 ;  /* 0x0000001fff0b7819 */ /* 0x000fe40000011487 */
[----:B------:R-:W-:Y:S01]  /*09a0*/  SHF.R.S32.HI R25, RZ, 0x1f, R24 ;  /* 0x0000001fff197819 */ /* 0x000fe20000011418 */
[----:B------:R-:W-:Y:S01]  /*09b0*/  IMAD R5, R95, c[0x0][0x238], RZ ;  /* 0x00008e005f057a24 */ /* 0x000fe200078e02ff */
[----:B------:R-:W-:-:S02]  /*09c0*/  IADD3 R8, R24, 0x40, RZ ;  /* 0x0000004018087810 */ /* 0x000fc40007ffe0ff */
[----:B------:R-:W-:Y:S01]  /*09d0*/  IADD3 R6, R24, 0x80, RZ ;  /* 0x0000008018067810 */ /* 0x000fe20007ffe0ff */
[----:B------:R-:W-:Y:S01]  /*09e0*/  IMAD R4, R96, c[0x0][0x23c], R5 ;  /* 0x00008f0060047a24 */ /* 0x000fe200078e0205 */
[----:B------:R-:W-:Y:S01]  /*09f0*/  ISETP.GE.AND P5, PT, R24, c[0x0][0x1d4], PT ;  /* 0x0000750018007a0c */ /* 0x000fe20003fa6270 */
[----:B------:R-:W-:Y:S01]  /*0a00*/  IMAD.WIDE.U32 R12, R96, c[0x0][0x238], R24 ;  /* 0x00008e00600c7a25 */ /* 0x000fe200078e0018 */
[----:B------:R-:W-:Y:S02]  /*0a10*/  ISETP.GE.AND P4, PT, R8, c[0x0][0x1d4], PT ;  /* 0x0000750008007a0c */ /* 0x000fe40003f86270 */
[----:B------:R-:W-:Y:S01]  /*0a20*/  SHF.L.U64.HI R111, R112, R111, c[0x0][0x23c] ;  /* 0x00008f00706f7619 */ /* 0x000fe2000001026f */
[----:B------:R-:W-:Y:S02]  /*0a30*/  IMAD.IADD R5, R13, 0x1, R4 ;  /* 0x000000010d057824 */ /* 0x000fe400078e0204 */
[----:B------:R-:W-:Y:S02]  /*0a40*/  IMAD.MOV.U32 R4, RZ, RZ, R12 ;  /* 0x000000ffff047224 */ /* 0x000fe400078e000c */
[----:B------:R-:W-:-:S02]  /*0a50*/  IMAD R13, R199, c[0x0][0x244], R0 ;  /* 0x00009100c70d7a24 */ /* 0x000fc400078e0200 */
[----:B------:R-:W-:Y:S01]  /*0a60*/  IMAD.WIDE.U32 R156, R199, c[0x0][0x240], R4 ;  /* 0x00009000c79c7a25 */ /* 0x000fe200078e0004 */
[----:B------:R-:W-:-:S03]  /*0a70*/  SHF.R.S32.HI R5, RZ, 0x1f, R200 ;  /* 0x0000001fff057819 */ /* 0x000fc600000114c8 */
[----:B------:R-:W-:Y:S01]  /*0a80*/  IMAD.IADD R157, R157, 0x1, R13 ;  /* 0x000000019d9d7824 */ /* 0x000fe200078e020d */
[----:B------:R-:W-:Y:S01]  /*0a90*/  SEL R93, R5, RZ, !P3 ;  /* 0x000000ff055d7207 */ /* 0x000fe20005800000 */
[----:B------:R-:W-:Y:S01]  /*0aa0*/  IMAD.SHL.U32 R13, R9, 0x40, RZ ;  /* 0x00000040090d7824 */ /* 0x000fe200078e00ff */
[----:B------:R-:W-:Y:S01]  /*0ab0*/  ISETP.GE.AND P3, PT, R6, c[0x0][0x1d4], PT ;  /* 0x0000750006007a0c */ /* 0x000fe20003f66270 */
[----:B------:R-:W-:Y:S02]  /*0ac0*/  IMAD R4, R135, -0x40, R94 ;  /* 0xffffffc087047824 */ /* 0x000fe400078e025e */
[----:B------:R-:W-:Y:S01]  /*0ad0*/  IMAD R163, R93, c[0x0][0x248], RZ ;  /* 0x000092005da37a24 */ /* 0x000fe200078e02ff */
[----:B------:R-:W-:Y:S01]  /*0ae0*/  LOP3.LUT R13, R13, 0x1c0, RZ, 0xc0, !PT ;  /* 0x000001c00d0d7812 */ /* 0x000fe200078ec0ff */
[----:B------:R-:W-:Y:S01]  /*0af0*/  IMAD.WIDE.U32 R156, R154, c[0x0][0x248], R156 ;  /* 0x000092009a9c7a25 */ /* 0x000fe200078e009c */
[----:B------:R-:W-:Y:S02]  /*0b00*/  ISETP.GE.AND P1, PT, R4, 0x1, PT ;  /* 0x000000010400780c */ /* 0x000fe40003f26270 */
[----:B------:R-:W-:Y:S01]  /*0b10*/  LOP3.LUT R9, R13, 0x38, R24, 0xf8, !PT ;  /* 0x000000380d097812 */ /* 0x000fe200078ef818 */
[----:B------:R-:W-:Y:S01]  /*0b20*/  IMAD R163, R154, c[0x0][0x24c], R163 ;  /* 0x000093009aa37a24 */ /* 0x000fe200078e02a3 */
[----:B------:R-:W-:Y:S01]  /*0b30*/  SHF.R.U32.HI R10, RZ, 0x3, R13 ;  /* 0x00000003ff0a7819 */ /* 0x000fe2000001160d */
[----:B------:R-:W-:-:S02]  /*0b40*/  IMAD R0, R102, R135, RZ ;  /* 0x0000008766007224 */ /* 0x000fc400078e02ff */
[----:B------:R-:W-:Y:S01]  /*0b50*/  IMAD.IADD R163, R157, 0x1, R163 ;  /* 0x000000019da37824 */ /* 0x000fe200078e02a3 */
[----:B------:R-:W-:Y:S01]  /*0b60*/  LOP3.LUT R10, R9, R10, RZ, 0x3c, !PT ;  /* 0x0000000a090a7212 */ /* 0x000fe200078e3cff */
[----:B------:R-:W-:Y:S01]  /*0b70*/  IMAD.MOV.U32 R162, RZ, RZ, R156 ;  /* 0x000000ffffa27224 */ /* 0x000fe200078e009c */
[----:B------:R-:W-:Y:S01]  /*0b80*/  LEA.HI R9, R7, R78, RZ, 0x6 ;  /* 0x0000004e07097211 */ /* 0x000fe200078f30ff */
[-C--:B------:R-:W-:Y:S02]  /*0b90*/  IMAD R11, R11, R103.reuse, R0 ;  /* 0x000000670b0b7224 */ /* 0x080fe400078e0200 */
[----:B------:R-:W-:-:S04]  /*0ba0*/  IMAD.WIDE.U32 R12, R135, R103, R162 ;  /* 0x00000067870c7225 */ /* 0x000fc800078e00a2 */
[----:B------:R-:W-:Y:S01]  /*0bb0*/  IMAD.IADD R0, R13, 0x1, R11 ;  /* 0x000000010d007824 */ /* 0x000fe200078e020b */
[----:B------:R-:W-:Y:S01]  /*0bc0*/  @P1 LEA R14, P0, R12, c[0x0][0x220], 0x1 ;  /* 0x000088000c0e1a11 */ /* 0x000fe200078008ff */
[----:B------:R-:W-:Y:S02]  /*0bd0*/  IMAD.SHL.U32 R9, R9, 0x8, RZ ;  /* 0x0000000809097824 */ /* 0x000fe400078e00ff */
[----:B------:R-:W-:Y:S01]  /*0be0*/  IMAD.SHL.U32 R112, R112, 0x20, RZ ;  /* 0x0000002070707824 */ /* 0x000fe200078e00ff */
[----:B------:R-:W-:Y:S02]  /*0bf0*/  @P1 LEA.HI.X R15, R12, c[0x0][0x224], R0, 0x1, P0 ;  /* 0x000089000c0f1a11 */ /* 0x000fe400000f0c00 */
[----:B------:R-:W-:Y:S02]  /*0c00*/  ISETP.GT.AND P0, PT, R4, 0x20, PT ;  /* 0x000000200400780c */ /* 0x000fe40003f04270 */
        /* <DEDUP_REMOVED lines=17> */
[----:B------:R2:W-:Y:S04]  /*0d20*/  @P0 LDGSTS.E.BYPASS.LTC128B.128 [R133+0x7100], [R12.64], !P5 ;  /* 0x071000000c850fae */ /* 0x0005e8000e901d46 */
[----:B------:R2:W-:Y:S04]  /*0d30*/  @P0 LDGSTS.E.BYPASS.LTC128B.128 [R133+0x9100], [R12.64+0x80], !P4 ;  /* 0x091000800c850fae */ /* 0x0005e8000e101d46 */
[----:B------:R2:W-:Y:S04]  /*0d40*/  @P0 LDGSTS.E.BYPASS.LTC128B.128 [R133+0xb100], [R12.64+0x100], !P3 ;  /* 0x0b1001000c850fae */ /* 0x0005e8000d901d46 */
[----:B------:R-:W-:-:S04]  /*0d50*/  @P1 IMAD.WIDE R16, R200, R3, c[0x0][0x340] ;  /* 0x0000d000c8101625 */ /* 0x000fc800078e0203 */
[----:B-1----:R-:W-:Y:S01]  /*0d60*/  IMAD.WIDE.U32 R14, R20, c[0x0][0x1e0], RZ ;  /* 0x00007800140e7a25 */ /* 0x002fe200078e00ff */
[----:B------:R1:W3:Y:S01]  /*0d70*/  @P1 LDG.E R4, [R16.64] ;  /* 0x0000000610041981 */ /* 0x0002e2000c1e1900 */
[----:B------:R-:W-:Y:S01]  /*0d80*/  SHF.R.S32.HI R3, RZ, 0x1f, R20 ;  /* 0x0000001fff037819 */ /* 0x000fe20000011414 */
[----:B------:R-:W-:Y:S01]  /*0d90*/  ULDC.U8 UR4, c[0x0][0x298] ;  /* 0x0000a60000047ab9 */ /* 0x000fe20000000000 */
[----:B------:R-:W-:Y:S01]  /*0da0*/  ISETP.GE.AND P0, PT, R101, 0x1, PT ;  /* 0x000000016500780c */ /* 0x000fe20003f06270 */
[----:B------:R-:W-:Y:S01]  /*0db0*/  IMAD R158, R80, c[0x0][0x1e8], RZ ;  /* 0x00007a00509e7a24 */ /* 0x000fe200078e02ff */
[----:B------:R-:W-:Y:S01]  /*0dc0*/  SHF.R.S32.HI R139, RZ, 0x2, R0 ;  /* 0x00000002ff8b7819 */ /* 0x000fe20000011400 */
[----:B------:R-:W-:Y:S01]  /*0dd0*/  IMAD R9, R3, c[0x0][0x1e0], RZ ;  /* 0x0000780003097a24 */ /* 0x000fe200078e02ff */
[----:B------:R-:W-:Y:S01]  /*0de0*/  P2R R2, PR, RZ, 0x1 ;  /* 0x00000001ff027803 */ /* 0x000fe20000000000 */
[----:B------:R-:W-:Y:S01]  /*0df0*/  IMAD R158, R199, c[0x0][0x1ec], R158 ;  /* 0x00007b00c79e7a24 */ /* 0x000fe200078e029e */
[----:B------:R-:W0:Y:S01]  /*0e00*/  LDGDEPBAR ;  /* 0x00000000000079af */ /* 0x000e220000000000 */
[----:B------:R-:W-:Y:S01]  /*0e10*/  IMAD R10, R20, c[0x0][0x1e4], R9 ;  /* 0x00007900140a7a24 */ /* 0x000fe200078e0209 */
[----:B------:R-:W-:Y:S01]  /*0e20*/  LOP3.LUT R9, R0, 0xfffffffc, RZ, 0xc0, !PT ;  /* 0xfffffffc00097812 */ /* 0x000fe200078ec0ff */
[----:B------:R-:W-:Y:S01]  /*0e30*/  IMAD.WIDE.U32 R160, R139, c[0x0][0x1e0], RZ ;  /* 0x000078008ba07a25 */ /* 0x000fe200078e00ff */
[----:B------:R-:W-:-:S03]  /*0e40*/  SHF.R.S32.HI R0, RZ, 0x1f, R0 ;  /* 0x0000001fff007819 */ /* 0x000fc60000011400 */
[----:B------:R-:W-:Y:S01]  /*0e50*/  IMAD.IADD R18, R78, 0x1, -R9 ;  /* 0x000000014e127824 */ /* 0x000fe200078e0a09 */
[----:B------:R-:W-:Y:S01]  /*0e60*/  LEA.HI R0, R0, R139, RZ, 0x3 ;  /* 0x0000008b00007211 */ /* 0x000fe200078f18ff */
[----:B------:R-:W-:Y:S02]  /*0e70*/  IMAD.IADD R11, R15, 0x1, R10 ;  /* 0x000000010f0b7824 */ /* 0x000fe400078e020a */
[----:B------:R-:W-:Y:S01]  /*0e80*/  IMAD.MOV.U32 R10, RZ, RZ, R14 ;  /* 0x000000ffff0a7224 */ /* 0x000fe200078e000e */
[----:B------:R-:W-:Y:S01]  /*0e90*/  LOP3.LUT R0, R0, 0xfffffff8, RZ, 0xc0, !PT ;  /* 0xfffffff800007812 */ /* 0x000fe200078ec0ff */
[----:B------:R-:W-:Y:S02]  /*0ea0*/  IMAD R22, R80, c[0x0][0x260], RZ ;  /* 0x0000980050167a24 */ /* 0x000fe400078e02ff */
[----:B------:R-:W-:-:S04]  /*0eb0*/  IMAD.WIDE.U32 R10, R199, c[0x0][0x1e8], R10 ;  /* 0x00007a00c70a7a25 */ /* 0x000fc800078e000a */
[C---:B-1----:R-:W-:Y:S02]  /*0ec0*/  IMAD.SHL.U32 R16, R18.reuse, 0x4, RZ ;  /* 0x0000000412107824 */ /* 0x042fe400078e00ff */
[----:B------:R-:W-:Y:S02]  /*0ed0*/  IMAD.SHL.U32 R18, R18, 0x8, RZ ;  /* 0x0000000812127824 */ /* 0x000fe400078e00ff */
[----:B------:R-:W-:Y:S02]  /*0ee0*/  IMAD.SHL.U32 R17, R101, 0x2, RZ ;  /* 0x0000000265117824 */ /* 0x000fe400078e00ff */
[----:B------:R-:W-:Y:S01]  /*0ef0*/  IMAD.IADD R159, R11, 0x1, R158 ;  /* 0x000000010b9f7824 */ /* 0x000fe200078e029e */
[----:B------:R-:W-:Y:S01]  /*0f00*/  ISETP.GE.AND P0, PT, R18, c[0x0][0x27c], PT ;  /* 0x00009f0012007a0c */ /* 0x000fe20003f06270 */
[----:B------:R-:W-:Y:S01]  /*0f10*/  IMAD.MOV.U32 R158, RZ, RZ, R10 ;  /* 0x000000ffff9e7224 */ /* 0x000fe200078e000a */
[----:B------:R-:W-:Y:S01]  /*0f20*/  IADD3 R6, -R17, c[0x0][0x1d4], RZ ;  /* 0x0000750011067a10 */ /* 0x000fe20007ffe1ff */
[----:B------:R-:W-:Y:S01]  /*0f30*/  IMAD.IADD R113, R139, 0x1, -R0 ;  /* 0x000000018b717824 */ /* 0x000fe200078e0a00 */
[----:B------:R-:W-:Y:S01]  /*0f40*/  SHF.R.S32.HI R10, RZ, 0x1f, R139 ;  /* 0x0000001fff0a7819 */ /* 0x000fe2000001148b */
[----:B------:R-:W-:Y:S01]  /*0f50*/  IMAD R22, R199, c[0x0][0x264], R22 ;  /* 0x00009900c7167a24 */ /* 0x000fe200078e0216 */
[----:B------:R-:W-:Y:S01]  /*0f60*/  SEL R2, R17, R6, !P0 ;  /* 0x0000000611027207 */ /* 0x000fe20004000000 */
[----:B------:R-:W-:Y:S01]  /*0f70*/  IMAD.WIDE.U32 R24, R199, c[0x0][0x260], R24 ;  /* 0x00009800c7187a25 */ /* 0x000fe200078e0018 */
[----:B------:R-:W-:-:S02]  /*0f80*/  SEL R9, RZ, c[0x0][0x27c], !P0 ;  /* 0x00009f00ff097a07 */ /* 0x000fc40004000000 */
[----:B------:R-:W-:Y:S01]  /*0f90*/  SHF.R.S32.HI R129, RZ, 0x1f, R2 ;  /* 0x0000001fff817819 */ /* 0x000fe20000011402 */
[C---:B------:R-:W-:Y:S01]  /*0fa0*/  IMAD R146, R10.reuse, c[0x0][0x280], RZ ;  /* 0x0000a0000a927a24 */ /* 0x040fe200078e02ff */
[----:B------:R-:W-:Y:S01]  /*0fb0*/  SHF.R.S32.HI R19, RZ, 0x1f, R18 ;  /* 0x0000001fff137819 */ /* 0x000fe20000011412 */
[----:B------:R-:W-:Y:S01]  /*0fc0*/  IMAD R144, R10, c[0x0][0x290], RZ ;  /* 0x0000a4000a907a24 */ /* 0x000fe200078e02ff */
[----:B------:R-:W-:Y:S01]  /*0fd0*/  LEA.HI R129, R129, R2, RZ, 0x4 ;  /* 0x0000000281817211 */ /* 0x000fe200078f20ff */
[C---:B------:R-:W-:Y:S01]  /*0fe0*/  IMAD.IADD R9, R18.reuse, 0x1, R9 ;  /* 0x0000000112097824 */ /* 0x040fe200078e0209 */
[----:B------:R-:W-:Y:S01]  /*0ff0*/  IADD3 R137, R18, 0x60, RZ ;  /* 0x0000006012897810 */ /* 0x000fe20007ffe0ff */
[----:B------:R-:W-:Y:S01]  /*1000*/  IMAD R8, R80, c[0x0][0x210], RZ ;  /* 0x0000840050087a24 */ /* 0x000fe200078e02ff */
[----:B------:R-:W-:Y:S01]  /*1010*/  SHF.R.S32.HI R129, RZ, 0x4, R129 ;  /* 0x00000004ff817819 */ /* 0x000fe20000011481 */
[----:B------:R-:W-:Y:S01]  /*1020*/  IMAD.IADD R23, R25, 0x1, R22 ;  /* 0x0000000119177824 */ /* 0x000fe200078e0216 */
[C---:B------:R-:W-:Y:S01]  /*1030*/  IADD3 R136, R18.reuse, 0x80, RZ ;  /* 0x0000008012887810 */ /* 0x040fe20007ffe0ff */
[----:B------:R-:W-:Y:S01]  /*1040*/  IMAD.MOV.U32 R22, RZ, RZ, R24 ;  /* 0x000000ffff167224 */ /* 0x000fe200078e0018 */
[----:B------:R-:W-:Y:S01]  /*1050*/  IADD3 R134, R18, 0xa0, RZ ;  /* 0x000000a012867810 */ /* 0x000fe20007ffe0ff */
[----:B------:R-:W-:Y:S01]  /*1060*/  IMAD R8, R199, c[0x0][0x214], R8 ;  /* 0x00008500c7087a24 */ /* 0x000fe200078e0208 */
[----:B------:R-:W-:Y:S01]  /*1070*/  IADD3 R11, R16, 0x30, RZ ;  /* 0x00000030100b7810 */ /* 0x000fe20007ffe0ff */
[----:B------:R-:W-:-:S02]  /*1080*/  IMAD R146, R139, c[0x0][0x284], R146 ;  /* 0x0000a1008b927a24 */ /* 0x000fc400078e0292 */
[C---:B------:R-:W-:Y:S02]  /*1090*/  IMAD R144, R139.reuse, c[0x0][0x294], R144 ;  /* 0x0000a5008b907a24 */ /* 0x040fe400078e0290 */
[----:B------:R-:W-:-:S04]  /*10a0*/  IMAD.WIDE.U32 R28, R139, c[0x0][0x280], R18 ;  /* 0x0000a0008b1c7a25 */ /* 0x000fc800078e0012 */
[----:B------:R-:W-:-:S04]  /*10b0*/  IMAD.WIDE.U32 R26, R139, c[0x0][0x290], R18 ;  /* 0x0000a4008b1a7a25 */ /* 0x000fc800078e0012 */
[----:B------:R-:W-:-:S04]  /*10c0*/  IMAD.WIDE.U32 R24, R199, c[0x0][0x210], R18 ;  /* 0x00008400c7187a25 */ /* 0x000fc800078e0012 */
[----:B------:R-:W-:Y:S02]  /*10d0*/  IMAD.IADD R147, R146, 0x1, R29 ;  /* 0x0000000192937824 */ /* 0x000fe400078e021d */
[----:B------:R-:W-:Y:S02]  /*10e0*/  IMAD.IADD R145, R144, 0x1, R27 ;  /* 0x0000000190917824 */ /* 0x000fe400078e021b */
[----:B------:R-:W-:Y:S02]  /*10f0*/  IMAD R93, R93, c[0x0][0x268], RZ ;  /* 0x00009a005d5d7a24 */ /* 0x000fe400078e02ff */
[----:B------:R-:W-:Y:S02]  /*1100*/  IMAD.MOV.U32 R106, RZ, RZ, c[0x0][0x1e0] ;  /* 0x00007800ff6a7624 */ /* 0x000fe400078e00ff */
[----:B------:R-:W-:Y:S02]  /*1110*/  IMAD.MOV.U32 R108, RZ, RZ, c[0x0][0x280] ;  /* 0x0000a000ff6c7624 */ /* 0x000fe400078e00ff */
[----:B------:R-:W-:Y:S01]  /*1120*/  IMAD.MOV.U32 R110, RZ, RZ, c[0x0][0x290] ;  /* 0x0000a400ff6e7624 */ /* 0x000fe200078e00ff */
[-C--:B------:R-:W-:Y:S01]  /*1130*/  SHF.L.U64.HI R104, R106, R107.reuse, c[0x0][0x1e4] ;  /* 0x000079006a687619 */ /* 0x080fe2000001026b */
[----:B------:R-:W-:Y:S01]  /*1140*/  IMAD R93, R154, c[0x0][0x26c], R93 ;  /* 0x00009b009a5d7a24 */ /* 0x000fe200078e025d */
[-C--:B------:R-:W-:Y:S01]  /*1150*/  SHF.L.U64.HI R105, R108, R107.reuse, c[0x0][0x284] ;  /* 0x0000a1006c697619 */ /* 0x080fe2000001026b */
[----:B------:R-:W-:Y:S01]  /*1160*/  IMAD.WIDE.U32 R154, R154, c[0x0][0x268], R22 ;  /* 0x00009a009a9a7a25 */ /* 0x000fe200078e0016 */
[----:B------:R-:W-:-:S03]  /*1170*/  SHF.L.U64.HI R107, R110, R107, c[0x0][0x294] ;  /* 0x0000a5006e6b7619 */ /* 0x000fc6000001026b */
[----:B------:R-:W-:Y:S02]  /*1180*/  IMAD.SHL.U32 R106, R106, 0x40, RZ ;  /* 0x000000406a6a7824 */ /* 0x000fe400078e00ff */
[----:B------:R-:W-:Y:S02]  /*1190*/  IMAD.SHL.U32 R108, R108, 0x40, RZ ;  /* 0x000000406c6c7824 */ /* 0x000fe400078e00ff */
[----:B------:R-:W-:Y:S02]  /*11a0*/  IMAD.SHL.U32 R110, R110, 0x40, RZ ;  /* 0x000000406e6e7824 */ /* 0x000fe400078e00ff */
[----:B------:R-:W-:Y:S01]  /*11b0*/  IMAD.IADD R93, R155, 0x1, R93 ;  /* 0x000000019b5d7824 */ /* 0x000fe200078e025d */
[--C-:B---3--:R-:W-:Y:S01]  /*11c0*/  @P1 SHF.R.S32.HI R15, RZ, 0x1f, R4.reuse ;  /* 0x0000001fff0f1819 */ /* 0x108fe20000011404 */
[----:B------:R-:W-:Y:S02]  /*11d0*/  @!P1 IMAD.MOV.U32 R15, RZ, RZ, R5 ;  /* 0x000000ffff0f9224 */ /* 0x000fe400078e0005 */
[----:B------:R-:W-:Y:S01]  /*11e0*/  @P1 IMAD.MOV.U32 R14, RZ, RZ, R4 ;  /* 0x000000ffff0e1224 */ /* 0x000fe200078e0004 */
[----:B------:R-:W-:Y:S01]  /*11f0*/  SHF.R.S32.HI R4, RZ, 0x1f, R9 ;  /* 0x0000001fff047819 */ /* 0x000fe20000011409 */
[----:B------:R-:W-:Y:S01]  /*1200*/  @!P1 IMAD.MOV.U32 R14, RZ, RZ, R200 ;  /* 0x000000ffff0e9224 */ /* 0x000fe200078e00c8 */
[----:B------:R-:W-:-:S02]  /*1210*/  SEL R89, R15, RZ, !P6 ;  /* 0x000000ff0f597207 */ /* 0x000fc40007000000 */
[----:B------:R-:W-:Y:S02]  /*1220*/  IADD3 R15, R16, 0x20, RZ ;  /* 0x00000020100f7810 */ /* 0x000fe40007ffe0ff */
[----:B------:R-:W-:Y:S01]  /*1230*/  SEL R152, R14, RZ, !P6 ;  /* 0x000000ff0e987207 */ /* 0x000fe20007000000 */
[----:B------:R-:W-:Y:S01]  /*1240*/  IMAD R97, R89, c[0x0][0x1f0], RZ ;  /* 0x00007c0059617a24 */ /* 0x000fe200078e02ff */
[C---:B------:R-:W-:Y:S01]  /*1250*/  IADD3 R14, R16.reuse, 0x40, RZ ;  /* 0x00000040100e7810 */ /* 0x040fe20007ffe0ff */
[----:B--2---:R-:W-:Y:S01]  /*1260*/  IMAD.IADD R13, R16, 0x1, R15 ;  /* 0x00000001100d7824 */ /* 0x004fe200078e020f */
[-C--:B------:R-:W-:Y:S01]  /*1270*/  LEA.HI R132, R4, R9.reuse, RZ, 0x3 ;  /* 0x0000000904847211 */ /* 0x080fe200078f18ff */
[----:B------:R-:W-:Y:S01]  /*1280*/  IMAD.WIDE.U32 R158, R152, c[0x0][0x1f0], R158 ;  /* 0x00007c00989e7a25 */ /* 0x000fe200078e009e */
[----:B------:R-:W-:Y:S02]  /*1290*/  LEA.HI R4, R4, R9, RZ, 0x6 ;  /* 0x0000000904047211 */ /* 0x000fe400078f30ff */
[----:B------:R-:W-:Y:S01]  /*12a0*/  ISETP.GE.AND P1, PT, R13, c[0x0][0x27c], PT ;  /* 0x00009f000d007a0c */ /* 0x000fe20003f26270 */
[----:B------:R-:W-:Y:S01]  /*12b0*/  IMAD.IADD R12, R16, 0x1, R14 ;  /* 0x00000001100c7824 */ /* 0x000fe200078e020e */
[----:B------:R-:W-:Y:S01]  /*12c0*/  LEA.HI.SX32 R129, R132, R129, 0x1d ;  /* 0x0000008184817211 */ /* 0x000fe200078feaff */
[----:B------:R-:W-:Y:S01]  /*12d0*/  IMAD R97, R152, c[0x0][0x1f4], R97 ;  /* 0x00007d0098617a24 */ /* 0x000fe200078e0261 */
[-C--:B------:R-:W-:Y:S01]  /*12e0*/  SEL R5, R17, R6.reuse, !P1 ;  /* 0x0000000611057207 */ /* 0x080fe20004800000 */
[----:B------:R-:W-:Y:S01]  /*12f0*/  IMAD.SHL.U32 R4, R4, 0x40, RZ ;  /* 0x0000004004047824 */ /* 0x000fe200078e00ff */
[----:B------:R-:W-:Y:S01]  /*1300*/  SEL R2, RZ, c[0x0][0x27c], !P1 ;  /* 0x00009f00ff027a07 */ /* 0x000fe20004800000 */
[----:B------:R-:W-:Y:S01]  /*1310*/  IMAD.IADD R97, R159, 0x1, R97 ;  /* 0x000000019f617824 */ /* 0x000fe200078e0261 */
[----:B------:R-:W-:Y:S01]  /*1320*/  IADD3 R91, P1, R20, R139, RZ ;  /* 0x0000008b145b7210 */ /* 0x000fe20007f3e0ff */
[----:B------:R-:W-:Y:S01]  /*1330*/  IMAD.IADD R9, R25, 0x1, R8 ;  /* 0x0000000119097824 */ /* 0x000fe200078e0208 */
[----:B------:R-:W-:Y:S01]  /*1340*/  SHF.R.S32.HI R126, RZ, 0x1f, R5 ;  /* 0x0000001fff7e7819 */ /* 0x000fe20000011405 */
[----:B------:R-:W-:Y:S01]  /*1350*/  IMAD.IADD R2, R2, 0x1, R13 ;  /* 0x0000000102027824 */ /* 0x000fe200078e020d */
[----:B------:R-:W-:Y:S01]  /*1360*/  BAR.SYNC.DEFER_BLOCKING 0x0 ;  /* 0x0000000000007b1d */ /* 0x000fe20000010000 */
[----:B------:R-:W-:Y:S01]  /*1370*/  IMAD.X R90, R3, 0x1, R10, P1 ;  /* 0x00000001035a7824 */ /* 0x000fe200008e060a */
[----:B------:R-:W-:Y:S01]  /*1380*/  ISETP.GE.AND P0, PT, R12, c[0x0][0x27c], PT ;  /* 0x00009f000c007a0c */ /* 0x000fe20003f06270 */
[----:B------:R-:W-:Y:S01]  /*1390*/  IMAD R10, R10, c[0x0][0x1e0], RZ ;  /* 0x000078000a0a7a24 */ /* 0x000fe200078e02ff */
[----:B------:R-:W-:Y:S01]  /*13a0*/  LEA.HI R126, R126, R5, RZ, 0x4 ;  /* 0x000000057e7e7211 */ /* 0x000fe200078f20ff */
[----:B------:R-:W-:Y:S01]  /*13b0*/  IMAD R89, R89, c[0x0][0x218], RZ ;  /* 0x0000860059597a24 */ /* 0x000fe200078e02ff */
[----:B------:R-:W-:Y:S01]  /*13c0*/  SEL R6, R17, R6, !P0 ;  /* 0x0000000611067207 */ /* 0x000fe20004000000 */
[----:B------:R-:W-:Y:S01]  /*13d0*/  IMAD R109, R139, c[0x0][0x1e4], R10 ;  /* 0x000079008b6d7a24 */ /* 0x000fe200078e020a */
[----:B------:R-:W-:Y:S01]  /*13e0*/  SEL R5, RZ, c[0x0][0x27c], !P0 ;  /* 0x00009f00ff057a07 */ /* 0x000fe20004000000 */
[----:B------:R-:W-:Y:S01]  /*13f0*/  IMAD.MOV.U32 R8, RZ, RZ, R24 ;  /* 0x000000ffff087224 */ /* 0x000fe200078e0018 */
[----:B------:R-:W-:Y:S01]  /*1400*/  IADD3 R83, P1, P0, R158, R160, R18 ;  /* 0x000000a09e537210 */ /* 0x000fe2000783e012 */
[----:B------:R-:W-:Y:S01]  /*1410*/  IMAD.IADD R109, R161, 0x1, R109 ;  /* 0x00000001a16d7824 */ /* 0x000fe200078e026d */
[----:B------:R-:W-:Y:S01]  /*1420*/  SHF.R.S32.HI R3, RZ, 0x1f, R2 ;  /* 0x0000001fff037819 */ /* 0x000fe20000011402 */
[----:B------:R-:W-:Y:S01]  /*1430*/  IMAD.IADD R5, R5, 0x1, R12 ;  /* 0x0000000105057824 */ /* 0x000fe200078e020c */
[----:B------:R-:W-:Y:S01]  /*1440*/  SHF.R.S32.HI R125, RZ, 0x1f, R6 ;  /* 0x0000001fff7d7819 */ /* 0x000fe20000011406 */
[C---:B------:R-:W-:Y:S01]  /*1450*/  IMAD R89, R152.reuse, c[0x0][0x21c], R89 ;  /* 0x0000870098597a24 */ /* 0x040fe200078e0259 */
[----:B------:R-:W-:Y:S01]  /*1460*/  IADD3.X R82, R97, R109, R19, P1, P0 ;  /* 0x0000006d61527210 */ /* 0x000fe20000fe0413 */
[----:B------:R-:W-:Y:S01]  /*1470*/  IMAD.WIDE.U32 R152, R152, c[0x0][0x218], R8 ;  /* 0x0000860098987a25 */ /* 0x000fe200078e0008 */
[----:B------:R-:W-:-:S02]  /*1480*/  LOP3.LUT P0, RZ, R113, 0x4, RZ, 0xc0, !PT ;  /* 0x0000000471ff7812 */ /* 0x000fc4000780c0ff */
[----:B------:R-:W-:Y:S01]  /*1490*/  SHF.R.S32.HI R0, RZ, 0x1f, R5 ;  /* 0x0000001fff007819 */ /* 0x000fe20000011405 */
[----:B------:R-:W-:Y:S01]  /*14a0*/  IMAD.SHL.U32 R113, R113, 0x40, RZ ;  /* 0x0000004071717824 */ /* 0x000fe200078e00ff */
[-C--:B------:R-:W-:Y:S01]  /*14b0*/  LEA.HI R131, R3, R2.reuse, RZ, 0x3 ;  /* 0x0000000203837211 */ /* 0x080fe200078f18ff */
[----:B------:R-:W-:Y:S01]  /*14c0*/  IMAD.IADD R89, R153, 0x1, R89 ;  /* 0x0000000199597824 */ /* 0x000fe200078e0259 */
[----:B------:R-:W-:Y:S02]  /*14d0*/  LEA.HI R3, R3, R2, RZ, 0x6 ;  /* 0x0000000203037211 */ /* 0x000fe400078f30ff */
[----:B------:R-:W-:Y:S02]  /*14e0*/  LOP3.LUT R113, R113, 0x1c0, RZ, 0xc0, !PT ;  /* 0x000001c071717812 */ /* 0x000fe400078ec0ff */
[----:B------:R-:W-:Y:S01]  /*14f0*/  LEA.HI R2, R7, R78, RZ, 0x5 ;  /* 0x0000004e07027211 */ /* 0x000fe200078f28ff */
[----:B------:R-:W-:Y:S01]  /*1500*/  IMAD.SHL.U32 R3, R3, 0x40, RZ ;  /* 0x0000004003037824 */ /* 0x000fe200078e00ff */
[----:B------:R-:W-:-:S02]  /*1510*/  LEA.HI R130, R0, R5, RZ, 0x3 ;  /* 0x0000000500827211 */ /* 0x000fc400078f18ff */
[----:B------:R-:W-:Y:S01]  /*1520*/  LEA.HI R125, R125, R6, RZ, 0x4 ;  /* 0x000000067d7d7211 */ /* 0x000fe200078f20ff */
[----:B------:R-:W-:Y:S01]  /*1530*/  IMAD.SHL.U32 R2, R2, 0x10, RZ ;  /* 0x0000001002027824 */ /* 0x000fe200078e00ff */
[----:B------:R-:W-:Y:S02]  /*1540*/  LEA.HI R0, R0, R5, RZ, 0x6 ;  /* 0x0000000500007211 */ /* 0x000fe400078f30ff */
[----:B------:R-:W-:Y:S02]  /*1550*/  SHF.R.U32.HI R5, RZ, 0x3, R113 ;  /* 0x00000003ff057819 */ /* 0x000fe40000011671 */
[C---:B------:R-:W-:Y:S01]  /*1560*/  LOP3.LUT R6, R113.reuse, 0x38, R132, 0xf8, !PT ;  /* 0x0000003871067812 */ /* 0x040fe200078ef884 */
[----:B------:R-:W-:Y:S01]  /*1570*/  IMAD.SHL.U32 R0, R0, 0x40, RZ ;  /* 0x0000004000007824 */ /* 0x000fe200078e00ff */
[----:B------:R-:W-:Y:S02]  /*1580*/  LOP3.LUT R10, R113, 0x38, R131, 0xf8, !PT ;  /* 0x00000038710a7812 */ /* 0x000fe400078ef883 */
[----:B------:R-:W-:-:S02]  /*1590*/  LOP3.LUT R123, R6, R5, RZ, 0x3c, !PT ;  /* 0x00000005067b7212 */ /* 0x000fc400078e3cff */
[----:B------:R-:W-:Y:S02]  /*15a0*/  LOP3.LUT R6, R113, 0x38, R130, 0xf8, !PT ;  /* 0x0000003871067812 */ /* 0x000fe400078ef882 */
[----:B------:R-:W-:Y:S02]  /*15b0*/  SHF.R.S32.HI R126, RZ, 0x4, R126 ;  /* 0x00000004ff7e7819 */ /* 0x000fe4000001147e */
[----:B------:R-:W-:Y:S02]  /*15c0*/  SHF.R.S32.HI R125, RZ, 0x4, R125 ;  /* 0x00000004ff7d7819 */ /* 0x000fe4000001147d */
[----:B------:R-:W-:Y:S02]  /*15d0*/  LOP3.LUT R2, R2, 0xfffffe00, RZ, 0xc0, !PT ;  /* 0xfffffe0002027812 */ /* 0x000fe400078ec0ff */
[----:B------:R-:W-:Y:S02]  /*15e0*/  LOP3.LUT R4, R4, 0x7ffff000, RZ, 0xc0, !PT ;  /* 0x7ffff00004047812 */ /* 0x000fe400078ec0ff */
[----:B------:R-:W-:-:S02]  /*15f0*/  LOP3.LUT R3, R3, 0x7ffff000, RZ, 0xc0, !PT ;  /* 0x7ffff00003037812 */ /* 0x000fc400078ec0ff */
[-C--:B------:R-:W-:Y:S02]  /*1600*/  LOP3.LUT R119, R10, R5.reuse, RZ, 0x3c, !PT ;  /* 0x000000050a777212 */ /* 0x080fe400078e3cff */
[----:B------:R-:W-:Y:S02]  /*1610*/  LOP3.LUT R0, R0, 0x7ffff000, RZ, 0xc0, !PT ;  /* 0x7ffff00000007812 */ /* 0x000fe400078ec0ff */
[----:B------:R-:W-:Y:S02]  /*1620*/  LOP3.LUT R115, R6, R5, RZ, 0x3c, !PT ;  /* 0x0000000506737212 */ /* 0x000fe400078e3cff */
[----:B------:R-:W-:Y:S02]  /*1630*/  LEA.HI.SX32 R126, R131, R126, 0x1d ;  /* 0x0000007e837e7211 */ /* 0x000fe400078feaff */
[----:B------:R-:W-:Y:S02]  /*1640*/  LEA.HI.SX32 R125, R130, R125, 0x1d ;  /* 0x0000007d827d7211 */ /* 0x000fe400078feaff */
[----:B------:R-:W-:-:S02]  /*1650*/  IADD3 R123, R123, R4, R2 ;  /* 0x000000047b7b7210 */ /* 0x000fc40007ffe002 */
[--C-:B------:R-:W-:Y:S02]  /*1660*/  IADD3 R119, R119, R3, R2.reuse ;  /* 0x0000000377777210 */ /* 0x100fe40007ffe002 */
[----:B------:R-:W-:Y:S01]  /*1670*/  IADD3 R115, R115, R0, R2 ;  /* 0x0000000073737210 */ /* 0x000fe20007ffe002 */
[----:B------:R-:W-:Y:S01]  /*1680*/  IMAD.SHL.U32 R123, R123, 0x2, RZ ;  /* 0x000000027b7b7824 */ /* 0x000fe200078e00ff */
[----:B------:R-:W-:Y:S01]  /*1690*/  SHF.R.S32.HI R4, RZ, 0x1f, R129 ;  /* 0x0000001fff047819 */ /* 0x000fe20000011481 */
[----:B------:R-:W-:Y:S01]  /*16a0*/  IMAD.SHL.U32 R119, R119, 0x2, RZ ;  /* 0x0000000277777824 */ /* 0x000fe200078e00ff */
[----:B------:R-:W-:Y:S01]  /*16b0*/  SHF.R.S32.HI R3, RZ, 0x1f, R126 ;  /* 0x0000001fff037819 */ /* 0x000fe2000001147e */
[----:B------:R-:W-:Y:S01]  /*16c0*/  IMAD.SHL.U32 R115, R115, 0x2, RZ ;  /* 0x0000000273737824 */ /* 0x000fe200078e00ff */
[----:B------:R-:W-:Y:S02]  /*16d0*/  SHF.R.S32.HI R0, RZ, 0x1f, R125 ;  /* 0x0000001fff007819 */ /* 0x000fe4000001147d */
[----:B------:R-:W-:Y:S01]  /*16e0*/  LEA.HI R4, R4, R129, RZ, 0x3 ;  /* 0x0000008104047211 */ /* 0x000fe200078f18ff */
[----:B------:R-:W-:Y:S01]  /*16f0*/  IMAD.SHL.U32 R129, R129, 0x8, RZ ;  /* 0x0000000881817824 */ /* 0x000fe200078e00ff */
[----:B------:R-:W-:Y:S01]  /*1700*/  LEA.HI R3, R3, R126, RZ, 0x3 ;  /* 0x0000007e03037211 */ /* 0x000fe200078f18ff */
[----:B------:R-:W-:Y:S01]  /*1710*/  IMAD.SHL.U32 R126, R126, 0x8, RZ ;  /* 0x000000087e7e7824 */ /* 0x000fe200078e00ff */
[----:B------:R-:W-:Y:S01]  /*1720*/  LEA.HI R0, R0, R125, RZ, 0x3 ;  /* 0x0000007d00007211 */ /* 0x000fe200078f18ff */
[----:B------:R-:W-:Y:S01]  /*1730*/  IMAD.SHL.U32 R125, R125, 0x8, RZ ;  /* 0x000000087d7d7824 */ /* 0x000fe200078e00ff */
[C---:B------:R-:W-:Y:S01]  /*1740*/  LOP3.LUT R128, R113.reuse, 0x18, R18, 0xf8, !PT ;  /* 0x0000001871807812 */ /* 0x040fe200078ef812 */
[----:B------:R-:W-:Y:S01]  /*1750*/  IMAD.SHL.U32 R4, R4, 0x200, RZ ;  /* 0x0000020004047824 */ /* 0x000fe200078e00ff */
[C---:B------:R-:W-:Y:S01]  /*1760*/  LOP3.LUT R10, R113.reuse, 0x38, R129, 0xf8, !PT ;  /* 0x00000038710a7812 */ /* 0x040fe200078ef881 */
[----:B------:R-:W-:Y:S01]  /*1770*/  IMAD.SHL.U32 R0, R0, 0x200, RZ ;  /* 0x0000020000007824 */ /* 0x000fe200078e00ff */
[----:B------:R-:W-:Y:S01]  /*1780*/  LOP3.LUT R6, R113, 0x38, R126, 0xf8, !PT ;  /* 0x0000003871067812 */ /* 0x000fe200078ef87e */
[----:B------:R-:W-:Y:S01]  /*1790*/  IMAD.SHL.U32 R3, R3, 0x200, RZ ;  /* 0x0000020003037824 */ /* 0x000fe200078e00ff */
[----:B------:R-:W-:-:S02]  /*17a0*/  LOP3.LUT R113, R113, 0x38, R125, 0xf8, !PT ;  /* 0x0000003871717812 */ /* 0x000fc400078ef87d */
[----:B------:R-:W-:Y:S02]  /*17b0*/  LOP3.LUT R0, R0, 0x7ffff000, RZ, 0xc0, !PT ;  /* 0x7ffff00000007812 */ /* 0x000fe400078ec0ff */
[-C--:B------:R-:W-:Y:S02]  /*17c0*/  LOP3.LUT R113, R113, R5.reuse, RZ, 0x3c, !PT ;  /* 0x0000000571717212 */ /* 0x080fe400078e3cff */
[----:B------:R-:W-:Y:S02]  /*17d0*/  SHF.R.S32.HI R17, RZ, 0x1f, R16 ;  /* 0x0000001fff117819 */ /* 0x000fe40000011410 */
[----:B------:R-:W-:Y:S02]  /*17e0*/  IADD3 R113, R113, R0, R2 ;  /* 0x0000000071717210 */ /* 0x000fe40007ffe002 */
[-C--:B------:R-:W-:Y:S01]  /*17f0*/  LOP3.LUT R121, R10, R5.reuse, RZ, 0x3c, !PT ;  /* 0x000000050a797212 */ /* 0x080fe200078e3cff */
[----:B------:R-:W-:Y:S01]  /*1800*/  IMAD.WIDE.U32 R150, R139, c[0x0][0x280], R16 ;  /* 0x0000a0008b967a25 */ /* 0x000fe200078e0010 */
[----:B------:R-:W-:-:S02]  /*1810*/  LOP3.LUT R117, R6, R5, RZ, 0x3c, !PT ;  /* 0x0000000506757212 */ /* 0x000fc400078e3cff */
[----:B------:R-:W-:Y:S01]  /*1820*/  LOP3.LUT R4, R4, 0x7ffff000, RZ, 0xc0, !PT ;  /* 0x7ffff00004047812 */ /* 0x000fe200078ec0ff */
[----:B------:R-:W-:Y:S01]  /*1830*/  IMAD.WIDE.U32 R148, R139, c[0x0][0x290], R16 ;  /* 0x0000a4008b947a25 */ /* 0x000fe200078e0010 */
[----:B------:R-:W-:Y:S02]  /*1840*/  LOP3.LUT R3, R3, 0x7ffff000, RZ, 0xc0, !PT ;  /* 0x7ffff00003037812 */ /* 0x000fe400078ec0ff */
[----:B-----5:R-:W-:Y:S01]  /*1850*/  SHF.R.S32.HI R0, RZ, 0x1f, R79 ;  /* 0x0000001fff007819 */ /* 0x020fe2000001144f */
[----:B------:R-:W-:Y:S01]  /*1860*/  IMAD.IADD R151, R151, 0x1, R146 ;  /* 0x0000000197977824 */ /* 0x000fe200078e0292 */
[----:B------:R-:W-:Y:S01]  /*1870*/  LOP3.LUT R128, R2, R128, R5, 0xf6, !PT ;  /* 0x0000008002807212 */ /* 0x000fe200078ef605 */
[----:B------:R-:W-:Y:S01]  /*1880*/  IMAD.IADD R149, R149, 0x1, R144 ;  /* 0x0000000195957824 */ /* 0x000fe200078e0290 */
[----:B------:R-:W-:Y:S01]  /*1890*/  IADD3 R121, R121, R4, R2 ;  /* 0x0000000479797210 */ /* 0x000fe20007ffe002 */
[----:B------:R-:W-:Y:S01]  /*18a0*/  IMAD.MOV.U32 R146, RZ, RZ, R28 ;  /* 0x000000ffff927224 */ /* 0x000fe200078e001c */
[----:B------:R-:W-:Y:S01]  /*18b0*/  IADD3 R117, R117, R3, R2 ;  /* 0x0000000375757210 */ /* 0x000fe20007ffe002 */
[----:B------:R-:W-:Y:S01]  /*18c0*/  IMAD R2, R0, c[0x0][0x280], RZ ;  /* 0x0000a00000027a24 */ /* 0x000fe200078e02ff */
[----:B------:R-:W-:Y:S01]  /*18d0*/  LEA R128, R128, 0x100, 0x1 ;  /* 0x0000010080807811 */ /* 0x000fe200078e08ff */
[----:B------:R-:W-:Y:S01]  /*18e0*/  IMAD.MOV.U32 R144, RZ, RZ, R26 ;  /* 0x000000ffff907224 */ /* 0x000fe200078e001a */
[----:B------:R-:W-:Y:S01]  /*18f0*/  LOP3.LUT R132, R132, 0xfffffff8, RZ, 0xc0, !PT ;  /* 0xfffffff884847812 */ /* 0x000fe200078ec0ff */
[----:B------:R-:W-:Y:S01]  /*1900*/  IMAD R0, R0, c[0x0][0x290], RZ ;  /* 0x0000a40000007a24 */ /* 0x000fe200078e02ff */
[----:B------:R-:W-:Y:S01]  /*1910*/  LOP3.LUT R131, R131, 0xfffffff8, RZ, 0xc0, !PT ;  /* 0xfffffff883837812 */ /* 0x000fe200078ec0ff */
[C---:B------:R-:W-:Y:S01]  /*1920*/  IMAD R85, R79.reuse, c[0x0][0x284], R2 ;  /* 0x0000a1004f557a24 */ /* 0x040fe200078e0202 */
[----:B------:R-:W-:Y:S01]  /*1930*/  LOP3.LUT R130, R130, 0xfffffff8, RZ, 0xc0, !PT ;  /* 0xfffffff882827812 */ /* 0x000fe200078ec0ff */
[----:B------:R-:W-:Y:S01]  /*1940*/  IMAD.WIDE.U32 R150, R79, c[0x0][0x280], R150 ;  /* 0x0000a0004f967a25 */ /* 0x000fe200078e0096 */
[----:B------:R-:W-:-:S02]  /*1950*/  IADD3 R127, R128, 0x40, RZ ;  /* 0x00000040807f7810 */ /* 0x000fc40007ffe0ff */
[----:B------:R-:W-:Y:S01]  /*1960*/  ISETP.NE.AND P6, PT, RZ, UR4, PT ;  /* 0x00000004ff007c0c */ /* 0x000fe2000bfc5270 */
[C---:B------:R-:W-:Y:S01]  /*1970*/  IMAD R3, R79.reuse, c[0x0][0x294], R0 ;  /* 0x0000a5004f037a24 */ /* 0x040fe200078e0200 */
[C---:B------:R-:W-:Y:S01]  /*1980*/  IADD3 R10, R16.reuse, 0x50, RZ ;  /* 0x00000050100a7810 */ /* 0x040fe20007ffe0ff */
[C---:B------:R-:W-:Y:S01]  /*1990*/  IMAD.WIDE.U32 R146, R79.reuse, c[0x0][0x280], R146 ;  /* 0x0000a0004f927a25 */ /* 0x040fe200078e0092 */
[----:B------:R-:W-:Y:S02]  /*19a0*/  IADD3 R9, R16, 0x10, RZ ;  /* 0x0000001010097810 */ /* 0x000fe40007ffe0ff */
[----:B------:R-:W-:Y:S01]  /*19b0*/  SHF.R.S32.HI R124, RZ, 0x1f, R132 ;  /* 0x0000001fff7c7819 */ /* 0x000fe20000011484 */
[C---:B------:R-:W-:Y:S01]  /*19c0*/  IMAD.WIDE.U32 R148, R79.reuse, c[0x0][0x290], R148 ;  /* 0x0000a4004f947a25 */ /* 0x040fe200078e0094 */
[----:B------:R-:W-:Y:S02]  /*19d0*/  @P0 IADD3 R127, R128, -0x40, RZ ;  /* 0xffffffc0807f0810 */ /* 0x000fe40007ffe0ff */
[----:B------:R-:W-:Y:S01]  /*19e0*/  SHF.R.S32.HI R118, RZ, 0x1f, R129 ;  /* 0x0000001fff767819 */ /* 0x000fe20000011481 */
[----:B------:R-:W-:Y:S01]  /*19f0*/  IMAD.WIDE.U32 R144, R79, c[0x0][0x290], R144 ;  /* 0x0000a4004f907a25 */ /* 0x000fe200078e0090 */
[----:B------:R-:W-:-:S02]  /*1a00*/  SHF.R.S32.HI R122, RZ, 0x1f, R131 ;  /* 0x0000001fff7a7819 */ /* 0x000fc40000011483 */
[----:B------:R-:W-:Y:S01]  /*1a10*/  SHF.R.S32.HI R120, RZ, 0x1f, R130 ;  /* 0x0000001fff787819 */ /* 0x000fe20000011482 */
[----:B------:R-:W-:Y:S01]  /*1a20*/  IMAD.IADD R87, R151, 0x1, R85 ;  /* 0x0000000197577824 */ /* 0x000fe200078e0255 */
[----:B------:R-:W-:Y:S01]  /*1a30*/  SHF.R.S32.HI R116, RZ, 0x1f, R126 ;  /* 0x0000001fff747819 */ /* 0x000fe2000001147e */
[----:B------:R-:W-:Y:S01]  /*1a40*/  IMAD.IADD R85, R85, 0x1, R147 ;  /* 0x0000000155557824 */ /* 0x000fe200078e0293 */
[----:B------:R-:W-:Y:S01]  /*1a50*/  SHF.R.S32.HI R114, RZ, 0x1f, R125 ;  /* 0x0000001fff727819 */ /* 0x000fe2000001147d */
[----:B------:R-:W-:Y:S02]  /*1a60*/  IMAD.IADD R86, R149, 0x1, R3 ;  /* 0x0000000195567824 */ /* 0x000fe400078e0203 */
[----:B------:R-:W-:Y:S02]  /*1a70*/  IMAD.IADD R84, R3, 0x1, R145 ;  /* 0x0000000103547824 */ /* 0x000fe400078e0291 */
[----:B------:R-:W-:Y:S02]  /*1a80*/  IMAD.SHL.U32 R121, R121, 0x2, RZ ;  /* 0x0000000279797824 */ /* 0x000fe400078e00ff */
[----:B------:R-:W-:-:S02]  /*1a90*/  IMAD.SHL.U32 R117, R117, 0x2, RZ ;  /* 0x0000000275757824 */ /* 0x000fc400078e00ff */
[----:B------:R-:W-:Y:S02]  /*1aa0*/  IMAD.SHL.U32 R113, R113, 0x2, RZ ;  /* 0x0000000271717824 */ /* 0x000fe400078e00ff */
.L_x_1845:
        /* <DEDUP_REMOVED lines=84> */
.L_x_1825:
[----:B------:R-:W-:Y:S05]  /*1ff0*/  BSYNC B0 ;  /* 0x0000000000007941 */ /* 0x000fea0003800000 */
.L_x_1824:
        /* <DEDUP_REMOVED lines=89> */
.L_x_1828:
[----:B------:R-:W-:Y:S05]  /*2590*/  BSYNC B0 ;  /* 0x0000000000007941 */ /* 0x000fea0003800000 */
.L_x_1827:
        /* <DEDUP_REMOVED lines=56> */
.L_x_1830:
[----:B------:R-:W-:Y:S05]  /*2920*/  BSYNC B0 ;  /* 0x0000000000007941 */ /* 0x000fea0003800000 */
.L_x_1829:
        /* <DEDUP_REMOVED lines=56> */
.L_x_1832:
[----:B------:R-:W-:Y:S05]  /*2cb0*/  BSYNC B0 ;  /* 0x0000000000007941 */ /* 0x000fea0003800000 */
.L_x_1831:
        /* <DEDUP_REMOVED lines=56> */
.L_x_1834:
[----:B------:R-:W-:Y:S05]  /*3040*/  BSYNC B0 ;  /* 0x0000000000007941 */ /* 0x000fea0003800000 */
.L_x_1833:
        /* <DEDUP_REMOVED lines=56> */
.L_x_1836:
[----:B------:R-:W-:Y:S05]  /*33d0*/  BSYNC B0 ;  /* 0x0000000000007941 */ /* 0x000fea0003800000 */
.L_x_1835:
        /* <DEDUP_REMOVED lines=56> */
.L_x_1823:
        /* <DEDUP_REMOVED lines=47> */
.L_x_1838:
[----:B------:R-:W-:Y:S05]  /*3a50*/  BSYNC B0 ;  /* 0x0000000000007941 */ /* 0x000fea0003800000 */
.L_x_1837:
[----:B------:R-:W-:Y:S04]  /*3a60*/  IADD3 R143, P0, R160, R24, RZ ;  /* 0x00000018a08f7210 */ /* 0x000fe80007f1e0ff */
[----:B------:R-:W-:Y:S01]  /*3a70*/  IADD3.X R88, R109, R88, RZ, P0, !PT ;  /* 0x000000586d587210 */ /* 0x000fe200007fe4ff */
[----:B------:R-:W-:-:S05]  /*3a80*/  @P1 BRA `(.L_x_1826) ;  /* 0x0000199000001947 */ /* 0x000fca0003800000 */
[----:B------:R-:W-:Y:S01]  /*3a90*/  ISETP.GE.AND P0, PT, R18, c[0x0][0x1d4], PT ;  /* 0x0000750012007a0c */ /* 0x000fe20003f06270 */
[----:B-----5:R-:W-:Y:S01]  /*3aa0*/  IMAD.MOV.U32 R8, RZ, RZ, R66 ;  /* 0x000000ffff087224 */ /* 0x020fe200078e0042 */
[----:B------:R-:W-:Y:S01]  /*3ab0*/  MOV R5, R65 ;  /* 0x0000004100057202 */ /* 0x000fe20000000f00 */
[----:B------:R-:W-:Y:S01]  /*3ac0*/  IMAD.MOV.U32 R7, RZ, RZ, R67 ;  /* 0x000000ffff077224 */ /* 0x000fe200078e0043 */
[----:B-1----:R-:W-:Y:S01]  /*3ad0*/  MOV R3, R23 ;  /* 0x0000001700037202 */ /* 0x002fe20000000f00 */
        /* <DEDUP_REMOVED lines=70> */
[--C-:B------:R-:W-:Y:S01]  /*3f40*/  IMAD.MOV.U32 R36, RZ, RZ, R39.reuse ;  /* 0x000000ffff247224 */ /* 0x100fe200078e0027 */
        /* <DEDUP_REMOVED lines=55> */
[C---:B------:R-:W-:Y:S01]  /*42c0*/  @!P0 FMUL.FTZ R8, R36.reuse, R39 ;  /* 0x0000002724088220 */ /* 0x040fe20000410000 */
[----:B------:R-:W-:Y:S01]  /*42d0*/  @!P0 MOV R72, R170 ;  /* 0x000000aa00488202 */ /* 0x000fe20000000f00 */
[----:B------:R-:W-:Y:S02]  /*42e0*/  @!P0 FFMA.FTZ R179, R36, R61, -R179 ;  /* 0x0000003d24b38223 */ /* 0x000fe400000108b3 */
[----:B------:R-:W-:Y:S02]  /*42f0*/  @!P0 FFMA.FTZ R7, R58, R59, R7 ;  /* 0x0000003b3a078223 */ /* 0x000fe40000010007 */
[----:B------:R-:W-:Y:S01]  /*4300*/  @!P0 FFMA.FTZ R8, R60, R61, R8 ;  /* 0x0000003d3c088223 */ /* 0x000fe20000010008 */
[----:B------:R-:W-:Y:S01]  /*4310*/  @!P0 F2FP.PACK_AB R179, R179, R176 ;  /* 0x000000b0b3b3823e */ /* 0x000fe200000000ff */
[----:B------:R-:W-:Y:S01]  /*4320*/  @!P0 IMAD.MOV.U32 R26, RZ, RZ, R174 ;  /* 0x000000ffff1a8224 */ /* 0x000fe200078e00ae */
[----:B------:R-:W-:Y:S01]  /*4330*/  @!P0 F2FP.PACK_AB R176, R6, R5 ;  /* 0x0000000506b0823e */ /* 0x000fe200000000ff */
[----:B------:R-:W-:Y:S01]  /*4340*/  @!P0 IMAD.MOV.U32 R73, RZ, RZ, R171 ;  /* 0x000000ffff498224 */ /* 0x000fe200078e00ab */
[----:B------:R-:W-:Y:S02]  /*4350*/  @!P0 MOV R27, R179 ;  /* 0x000000b3001b8202 */ /* 0x000fe40000000f00 */
[----:B------:R-:W-:Y:S02]  /*4360*/  @!P0 F2FP.PACK_AB R177, R8, R7 ;  /* 0x0000000708b1823e */ /* 0x000fe400000000ff */
[----:B------:R-:W-:Y:S01]  /*4370*/  @!P0 MOV R74, R176 ;  /* 0x000000b0004a8202 */ /* 0x000fe20000000f00 */
[----:B------:R1:W-:Y:S01]  /*4380*/  STG.E.128 [R168.64], R24 ;  /* 0x00000018a8007986 */ /* 0x0003e2000c101d06 */
[----:B------:R-:W-:Y:S07]  /*4390*/  @!P0 MOV R75, R177 ;  /* 0x000000b1004b8202 */ /* 0x000fee0000000f00 */
[----:B------:R1:W-:Y:S02]  /*43a0*/  @!P2 STG.E.128 [R166.64], R72 ;  /* 0x00000048a600a986 */ /* 0x0003e4000c101d06 */
.L_x_1840:
[----:B------:R-:W-:Y:S05]  /*43b0*/  BSYNC B0 ;  /* 0x0000000000007941 */ /* 0x000fea0003800000 */
.L_x_1839:
        /* <DEDUP_REMOVED lines=73> */
[--C-:B------:R-:W-:Y:S02]  /*4850*/  @!P0 HADD2.F32 R46, -RZ, R47.reuse.H0_H0 ;  /* 0x2000002fff2e8230 */ /* 0x100fe40000004100 */
[-C--:B------:R-:W-:Y:S01]  /*4860*/  @!P0 FMUL.FTZ R74, R48, R31.reuse ;  /* 0x0000001f304a8220 */ /* 0x080fe20000410000 */
[----:B------:R-:W-:Y:S01]  /*4870*/  @!P0 HADD2.F32 R47, -RZ, R47.H1_H1 ;  /* 0x3000002fff2f8230 */ /* 0x000fe20000004100 */
[----:B------:R-:W-:Y:S01]  /*4880*/  @!P0 FMUL.FTZ R7, R36, R31 ;  /* 0x0000001f24078220 */ /* 0x000fe20000410000 */
[----:B------:R-:W-:Y:S02]  /*4890*/  @!P0 HADD2.F32 R31, -RZ, R34.H0_H0 ;  /* 0x20000022ff1f8230 */ /* 0x000fe40000004100 */
        /* <DEDUP_REMOVED lines=28> */
[----:B------:R-:W-:Y:S01]  /*4a60*/  @!P0 IMAD.MOV.U32 R26, RZ, RZ, R167 ;  /* 0x000000ffff1a8224 */ /* 0x000fe200078e00a7 */
[----:B------:R-:W-:Y:S01]  /*4a70*/  @!P0 F2FP.PACK_AB R164, R6, R5 ;  /* 0x0000000506a4823e */ /* 0x000fe200000000ff */
[----:B------:R-:W-:Y:S01]  /*4a80*/  @!P0 IMAD.MOV.U32 R57, RZ, RZ, R73 ;  /* 0x000000ffff398224 */ /* 0x000fe200078e0049 */
[----:B------:R-:W-:Y:S02]  /*4a90*/  @!P0 F2FP.PACK_AB R165, R8, R7 ;  /* 0x0000000708a5823e */ /* 0x000fe400000000ff */
[----:B------:R1:W-:Y:S01]  /*4aa0*/  STG.E.128 [R60.64], R24 ;  /* 0x000000183c007986 */ /* 0x0003e2000c101d06 */
[----:B------:R-:W-:Y:S02]  /*4ab0*/  @!P0 MOV R56, R72 ;  /* 0x0000004800388202 */ /* 0x000fe40000000f00 */
[----:B------:R-:W-:Y:S02]  /*4ac0*/  @!P0 MOV R58, R164 ;  /* 0x000000a4003a8202 */ /* 0x000fe40000000f00 */
[----:B------:R-:W-:Y:S05]  /*4ad0*/  @!P0 MOV R59, R165 ;  /* 0x000000a5003b8202 */ /* 0x000fea0000000f00 */
[----:B------:R1:W-:Y:S02]  /*4ae0*/  @!P2 STG.E.128 [R54.64], R56 ;  /* 0x000000383600a986 */ /* 0x0003e4000c101d06 */
.L_x_1842:
[----:B------:R-:W-:Y:S05]  /*4af0*/  BSYNC B0 ;  /* 0x0000000000007941 */ /* 0x000fea0003800000 */
.L_x_1841:
[----:B------:R-:W-:Y:S11]  /*4b00*/  ISETP.GE.AND P0, PT, R12, c[0x0][0x1d4], PT ;  /* 0x000075000c007a0c */ /* 0x000ff60003f06270 */
[----:B------:R-:W-:Y:S02]  /*4b10*/  @!UPT UIADD3 URZ, URZ, URZ, URZ ;  /* 0x0000003f3f3ff290 */ /* 0x000fe4000fffe03f */
[----:B------:R-:W-:-:S05]  /*4b20*/  @P0 BRA `(.L_x_1826) ;  /* 0x000008f000000947 */ /* 0x000fca0003800000 */
[----:B-1----:R-:W1:Y:S01]  /*4b30*/  LDS.128 R52, [R113+0x6100] ;  /* 0x0061000071347984 */ /* 0x002e620000000c00 */
[----:B------:R-:W-:Y:S04]  /*4b40*/  IADD3 R58, P1, P0, R158, R143, R130 ;  /* 0x0000008f9e3a7210 */ /* 0x000fe8000783e082 */
[----:B------:R-:W-:Y:S02]  /*4b50*/  IADD3.X R51, R97, R88, R120, P1, P0 ;  /* 0x0000005861337210 */ /* 0x000fe40000fe0478 */
[C---:B------:R-:W-:Y:S01]  /*4b60*/  LEA R56, P0, R58.reuse, c[0x0][0x1c8], 0x1 ;  /* 0x000072003a387a11 */ /* 0x040fe200078008ff */
[----:B------:R-:W2:Y:S03]  /*4b70*/  LDS.128 R24, [R115+0x6100] ;  /* 0x0061000073187984 */ /* 0x000ea60000000c00 */
[----:B------:R-:W-:Y:S02]  /*4b80*/  LEA.HI.X R57, R58, c[0x0][0x1cc], R51, 0x1, P0 ;  /* 0x000073003a397a11 */ /* 0x000fe400000f0c33 */
[----:B------:R-:W-:Y:S11]  /*4b90*/  ISETP.GE.AND P0, PT, R12, c[0x0][0x27c], PT ;  /* 0x00009f000c007a0c */ /* 0x000ff60003f06270 */
[----:B------:R-:W-:Y:S02]  /*4ba0*/  @!UPT UIADD3 URZ, URZ, URZ, URZ ;  /* 0x0000003f3f3ff290 */ /* 0x000fe4000fffe03f */
[----:B------:R-:W-:Y:S01]  /*4bb0*/  @!P0 HADD2.F32 R30, -RZ, R33.H1_H1 ;  /* 0x30000021ff1e8230 */ /* 0x000fe20000004100 */
[--C-:B------:R-:W-:Y:S01]  /*4bc0*/  @!P0 SHF.R.U32.HI R28, RZ, 0x10, R21.reuse ;  /* 0x00000010ff1c8819 */ /* 0x100fe20000011615 */
[--C-:B------:R-:W-:Y:S01]  /*4bd0*/  @!P0 HADD2.F32 R40, -RZ, R63.reuse.H1_H1 ;  /* 0x3000003fff288230 */ /* 0x100fe20000004100 */
[----:B------:R-:W-:Y:S01]  /*4be0*/  @!P0 SHF.R.U64 R21, R20, 0x10, R21 ;  /* 0x0000001014158819 */ /* 0x000fe20000001215 */
[----:B------:R-:W-:Y:S01]  /*4bf0*/  @!P0 HADD2.F32 R37, -RZ, R63.H0_H0 ;  /* 0x2000003fff258230 */ /* 0x000fe20000004100 */
[--C-:B------:R-:W-:Y:S01]  /*4c00*/  @!P0 SHF.R.U32.HI R20, RZ, 0x10, R23.reuse ;  /* 0x00000010ff148819 */ /* 0x100fe20000011617 */
[--C-:B------:R-:W-:Y:S01]  /*4c10*/  @!P0 HADD2.F32 R44, -RZ, R62.reuse.H1_H1 ;  /* 0x3000003eff2c8230 */ /* 0x100fe20000004100 */
[----:B------:R-:W-:Y:S01]  /*4c20*/  @!P0 SHF.R.U64 R22, R22, 0x10, R23 ;  /* 0x0000001016168819 */ /* 0x000fe20000001217 */
[----:B------:R-:W-:Y:S01]  /*4c30*/  @!P0 HADD2.F32 R47, -RZ, R62.H0_H0 ;  /* 0x2000003eff2f8230 */ /* 0x000fe20000004100 */
        /* <DEDUP_REMOVED lines=8> */
[----:B------:R-:W-:Y:S01]  /*4cc0*/  @!P0 MOV R36, R52 ;  /* 0x0000003400248202 */ /* 0x000fe20000000f00 */
[----:B------:R-:W-:Y:S01]  /*4cd0*/  @!P0 HADD2.F32 R43, -RZ, R43.H0_H0 ;  /* 0x2000002bff2b8230 */ /* 0x000fe20000004100 */
[----:B------:R-:W-:Y:S01]  /*4ce0*/  @!P0 SHF.R.U64 R46, R66, 0x10, R67 ;  /* 0x00000010422e8819 */ /* 0x000fe20000001243 */
[----:B------:R-:W-:Y:S01]  /*4cf0*/  @!P0 HADD2.F32 R38, -RZ, R35.H0_H0 ;  /* 0x20000023ff268230 */ /* 0x000fe20000004100 */
[----:B------:R-:W-:Y:S01]  /*4d00*/  @!P0 MOV R49, R55 ;  /* 0x0000003700318202 */ /* 0x000fe20000000f00 */
[----:B------:R-:W-:Y:S01]  /*4d10*/  @!P0 HADD2.F32 R42, -RZ, R45.H0_H0 ;  /* 0x2000002dff2a8230 */ /* 0x000fe20000004100 */
[----:B--2---:R-:W-:Y:S01]  /*4d20*/  @!P0 MOV R29, R25 ;  /* 0x00000019001d8202 */ /* 0x004fe20000000f00 */
[----:B------:R-:W-:Y:S01]  /*4d30*/  @!P0 HADD2.F32 R50, -RZ, R50.H0_H0 ;  /* 0x20000032ff328230 */ /* 0x000fe20000004100 */
[-C--:B------:R-:W-:Y:S01]  /*4d40*/  @!P0 FMUL.FTZ R51, R38, R30.reuse ;  /* 0x0000001e26338220 */ /* 0x080fe20000410000 */
[----:B------:R-:W-:Y:S02]  /*4d50*/  @!P0 HADD2.F32 R46, -RZ, R46.H0_H0 ;  /* 0x2000002eff2e8230 */ /* 0x000fe40000004100 */
[--C-:B------:R-:W-:Y:S02]  /*4d60*/  @!P0 HADD2.F32 R23, -RZ, R29.reuse.H0_H0 ;  /* 0x2000001dff178230 */ /* 0x100fe40000004100 */
[----:B------:R-:W-:Y:S02]  /*4d70*/  @!P0 HADD2.F32 R34, -RZ, R29.H1_H1 ;  /* 0x3000001dff228230 */ /* 0x000fe40000004100 */
[----:B------:R-:W-:Y:S01]  /*4d80*/  @!P0 HADD2.F32 R41, -RZ, R35.H1_H1 ;  /* 0x30000023ff298230 */ /* 0x000fe20000004100 */
[C---:B------:R-:W-:Y:S01]  /*4d90*/  @!P0 FMUL.FTZ R3, R23.reuse, R30 ;  /* 0x0000001e17038220 */ /* 0x040fe20000410000 */
[----:B------:R-:W-:Y:S01]  /*4da0*/  @!P0 MOV R30, R24 ;  /* 0x00000018001e8202 */ /* 0x000fe20000000f00 */
[----:B------:R-:W-:Y:S01]  /*4db0*/  @!P0 FFMA.FTZ R51, R23, R40, -R51 ;  /* 0x0000002817338223 */ /* 0x000fe20000010833 */
[----:B------:R-:W-:Y:S01]  /*4dc0*/  @!P0 HADD2.F32 R23, -RZ, R33.H0_H0 ;  /* 0x20000021ff178230 */ /* 0x000fe20000004100 */
[-C--:B------:R-:W-:Y:S01]  /*4dd0*/  @!P0 FMUL.FTZ R58, R41, R31.reuse ;  /* 0x0000001f293a8220 */ /* 0x080fe20000410000 */
[----:B------:R-:W-:Y:S01]  /*4de0*/  @!P0 HADD2.F32 R35, -RZ, R36.H0_H0 ;  /* 0x20000024ff238230 */ /* 0x000fe20000004100 */
[C---:B------:R-:W-:Y:S01]  /*4df0*/  @!P0 FMUL.FTZ R4, R34.reuse, R31 ;  /* 0x0000001f22048220 */ /* 0x040fe20000410000 */
[--C-:B------:R-:W-:Y:S01]  /*4e00*/  @!P0 HADD2.F32 R28, -RZ, R30.reuse.H0_H0 ;  /* 0x2000001eff1c8230 */ /* 0x100fe20000004100 */
[----:B------:R-:W-:Y:S01]  /*4e10*/  @!P0 FFMA.FTZ R58, R34, R43, -R58 ;  /* 0x0000002b223a8223 */ /* 0x000fe2000001083a */
[----:B------:R-:W-:Y:S01]  /*4e20*/  @!P0 HADD2.F32 R30, -RZ, R30.H1_H1 ;  /* 0x3000001eff1e8230 */ /* 0x000fe20000004100 */
[CC--:B------:R-:W-:Y:S01]  /*4e30*/  @!P0 FMUL.FTZ R59, R35.reuse, R23.reuse ;  /* 0x00000017233b8220 */ /* 0x0c0fe20000410000 */
[----:B------:R-:W-:Y:S01]  /*4e40*/  @!P0 HADD2.F32 R29, -RZ, R21.H0_H0 ;  /* 0x20000015ff1d8230 */ /* 0x000fe20000004100 */
[C---:B------:R-:W-:Y:S01]  /*4e50*/  @!P0 FMUL.FTZ R0, R28.reuse, R23 ;  /* 0x000000171c008220 */ /* 0x040fe20000410000 */
[----:B------:R-:W-:Y:S01]  /*4e60*/  @!P0 MOV R23, R26 ;  /* 0x0000001a00178202 */ /* 0x000fe20000000f00 */
[----:B------:R-:W-:Y:S01]  /*4e70*/  @!P0 FFMA.FTZ R59, R28, R37, -R59 ;  /* 0x000000251c3b8223 */ /* 0x000fe2000001083b */
[----:B------:R-:W-:Y:S01]  /*4e80*/  @!P0 HADD2.F32 R28, -RZ, R32.H1_H1 ;  /* 0x30000020ff1c8230 */ /* 0x000fe20000004100 */
[----:B------:R-:W-:Y:S01]  /*4e90*/  @!P0 FMUL.FTZ R2, R30, R29 ;  /* 0x0000001d1e028220 */ /* 0x000fe20000410000 */
[----:B------:R-:W-:Y:S01]  /*4ea0*/  @!P0 HADD2.F32 R36, -RZ, R36.H1_H1 ;  /* 0x30000024ff248230 */ /* 0x000fe20000004100 */
[----:B------:R-:W-:Y:S01]  /*4eb0*/  @!P0 FFMA.FTZ R0, R35, R37, R0 ;  /* 0x0000002523008223 */ /* 0x000fe20000010000 */
[--C-:B------:R-:W-:Y:S01]  /*4ec0*/  @!P0 HADD2.F32 R21, -RZ, R23.reuse.H0_H0 ;  /* 0x20000017ff158230 */ /* 0x100fe20000004100 */
[-C--:B------:R-:W-:Y:S01]  /*4ed0*/  @!P0 FMUL.FTZ R61, R42, R28.reuse ;  /* 0x0000001c2a3d8220 */ /* 0x080fe20000410000 */
[----:B------:R-:W-:Y:S01]  /*4ee0*/  @!P0 F2FP.PACK_AB R51, R58, R51 ;  /* 0x000000333a33823e */ /* 0x000fe200000000ff */
[----:B------:R-:W-:Y:S01]  /*4ef0*/  @!P0 FMUL.FTZ R60, R36, R29 ;  /* 0x0000001d243c8220 */ /* 0x000fe20000410000 */
[----:B------:R-:W-:Y:S01]  /*4f00*/  @!P0 HADD2.F32 R29, -RZ, R23.H1_H1 ;  /* 0x30000017ff1d8230 */ /* 0x000fe20000004100 */
[C---:B------:R-:W-:Y:S01]  /*4f10*/  @!P0 FMUL.FTZ R5, R21.reuse, R28 ;  /* 0x0000001c15058220 */ /* 0x040fe20000410000 */
[----:B------:R-:W-:Y:S01]  /*4f20*/  @!P0 MOV R28, R27 ;  /* 0x0000001b001c8202 */ /* 0x000fe20000000f00 */
[----:B------:R-:W-:Y:S01]  /*4f30*/  @!P0 FFMA.FTZ R61, R21, R44, -R61 ;  /* 0x0000002c153d8223 */ /* 0x000fe2000001083d */
[----:B------:R-:W-:Y:S01]  /*4f40*/  @!P0 HADD2.F32 R21, -RZ, R32.H0_H0 ;  /* 0x20000020ff158230 */ /* 0x000fe20000004100 */
[-C--:B------:R-:W-:Y:S01]  /*4f50*/  @!P0 FFMA.FTZ R60, R30, R39.reuse, -R60 ;  /* 0x000000271e3c8223 */ /* 0x080fe2000001083c */
[----:B------:R-:W-:Y:S01]  /*4f60*/  @!P0 HADD2.F32 R22, -RZ, R22.H0_H0 ;  /* 0x20000016ff168230 */ /* 0x000fe20000004100 */
[----:B------:R-:W-:Y:S01]  /*4f70*/  @!P0 FFMA.FTZ R2, R36, R39, R2 ;  /* 0x0000002724028223 */ /* 0x000fe20000010002 */
[--C-:B------:R-:W-:Y:S01]  /*4f80*/  @!P0 HADD2.F32 R48, -RZ, R49.reuse.H0_H0 ;  /* 0x20000031ff308230 */ /* 0x100fe20000004100 */
[----:B------:R-:W-:Y:S01]  /*4f90*/  @!P0 FFMA.FTZ R3, R38, R40, R3 ;  /* 0x0000002826038223 */ /* 0x000fe20000010003 */
[----:B------:R-:W-:Y:S01]  /*4fa0*/  @!P0 HADD2.F32 R49, -RZ, R49.H1_H1 ;  /* 0x30000031ff318230 */ /* 0x000fe20000004100 */
[----:B------:R-:W-:Y:S01]  /*4fb0*/  @!P0 FMUL.FTZ R6, R29, R22 ;  /* 0x000000161d068220 */ /* 0x000fe20000410000 */
[----:B------:R-:W-:Y:S01]  /*4fc0*/  @!P0 HADD2.F32 R45, -RZ, R45.H1_H1 ;  /* 0x3000002dff2d8230 */ /* 0x000fe20000004100 */
[----:B------:R-:W-:Y:S01]  /*4fd0*/  @!P0 FMUL.FTZ R69, R48, R21 ;  /* 0x0000001530458220 */ /* 0x000fe20000410000 */
[----:B------:R-:W-:Y:S01]  /*4fe0*/  @!P0 F2FP.PACK_AB R60, R60, R59 ;  /* 0x0000003b3c3c823e */ /* 0x000fe200000000ff */
[----:B------:R-:W-:Y:S01]  /*4ff0*/  @!P0 FMUL.FTZ R68, R49, R20 ;  /* 0x0000001431448220 */ /* 0x000fe20000410000 */
[----:B------:R-:W-:Y:S01]  /*5000*/  @!P0 MOV R25, R51 ;  /* 0x0000003300198202 */ /* 0x000fe20000000f00 */
[----:B------:R-:W-:Y:S01]  /*5010*/  @!P0 FMUL.FTZ R70, R45, R22 ;  /* 0x000000162d468220 */ /* 0x000fe20000410000 */
[----:B------:R-:W-:Y:S01]  /*5020*/  @!P0 F2FP.PACK_AB R51, R2, R0 ;  /* 0x000000000233823e */ /* 0x000fe200000000ff */
[----:B------:R-:W-:Y:S01]  /*5030*/  @!P0 FFMA.FTZ R4, R41, R43, R4 ;  /* 0x0000002b29048223 */ /* 0x000fe20000010004 */
[--C-:B------:R-:W-:Y:S01]  /*5040*/  @!P0 HADD2.F32 R30, -RZ, R28.reuse.H0_H0 ;  /* 0x2000001cff1e8230 */ /* 0x100fe20000004100 */
[----:B------:R-:W-:Y:S01]  /*5050*/  @!P0 FFMA.FTZ R70, R29, R46, -R70 ;  /* 0x0000002e1d468223 */ /* 0x000fe20000010846 */
[----:B------:R-:W-:Y:S01]  /*5060*/  @!P0 HADD2.F32 R23, -RZ, R28.H1_H1 ;  /* 0x3000001cff178230 */ /* 0x000fe20000004100 */
[----:B------:R-:W-:Y:S01]  /*5070*/  @!P0 FFMA.FTZ R5, R42, R44, R5 ;  /* 0x0000002c2a058223 */ /* 0x000fe20000010005 */
[----:B------:R-:W-:Y:S01]  /*5080*/  @!P0 F2FP.PACK_AB R58, R4, R3 ;  /* 0x00000003043a823e */ /* 0x000fe200000000ff */
[----:B------:R-:W-:Y:S01]  /*5090*/  @!P0 FFMA.FTZ R69, R30, R47, -R69 ;  /* 0x0000002f1e458223 */ /* 0x000fe20000010845 */
[----:B------:R-:W-:Y:S01]  /*50a0*/  @!P0 F2FP.PACK_AB R61, R70, R61 ;  /* 0x0000003d463d823e */ /* 0x000fe200000000ff */
[C---:B------:R-:W-:Y:S01]  /*50b0*/  @!P0 FFMA.FTZ R68, R23.reuse, R50, -R68 ;  /* 0x0000003217448223 */ /* 0x040fe20000010844 */
[----:B------:R-:W-:Y:S01]  /*50c0*/  @!P0 MOV R53, R58 ;  /* 0x0000003a00358202 */ /* 0x000fe20000000f00 */
[----:B------:R-:W-:Y:S01]  /*50d0*/  @!P0 FMUL.FTZ R7, R30, R21 ;  /* 0x000000151e078220 */ /* 0x000fe20000410000 */
[----:B------:R-:W-:Y:S01]  /*50e0*/  @!P0 MOV R26, R61 ;  /* 0x0000003d001a8202 */ /* 0x000fe20000000f00 */
[----:B------:R-:W-:Y:S01]  /*50f0*/  @!P0 IMAD.MOV.U32 R24, RZ, RZ, R60 ;  /* 0x000000ffff188224 */ /* 0x000fe200078e003c */
[----:B------:R-:W-:Y:S01]  /*5100*/  @!P0 F2FP.PACK_AB R68, R68, R69 ;  /* 0x000000454444823e */ /* 0x000fe200000000ff */
[----:B------:R-:W-:Y:S02]  /*5110*/  @!P0 FMUL.FTZ R8, R23, R20 ;  /* 0x0000001417088220 */ /* 0x000fe40000410000 */
[----:B------:R-:W-:Y:S01]  /*5120*/  @!P0 FFMA.FTZ R6, R45, R46, R6 ;  /* 0x0000002e2d068223 */ /* 0x000fe20000010006 */
[----:B------:R-:W-:Y:S01]  /*5130*/  @!P0 MOV R27, R68 ;  /* 0x00000044001b8202 */ /* 0x000fe20000000f00 */
[----:B------:R-:W-:Y:S02]  /*5140*/  @!P0 FFMA.FTZ R7, R48, R47, R7 ;  /* 0x0000002f30078223 */ /* 0x000fe40000010007 */
[----:B------:R-:W-:Y:S01]  /*5150*/  @!P0 FFMA.FTZ R8, R49, R50, R8 ;  /* 0x0000003231088223 */ /* 0x000fe20000010008 */
[----:B------:R-:W-:Y:S01]  /*5160*/  @!P0 F2FP.PACK_AB R59, R6, R5 ;  /* 0x00000005063b823e */ /* 0x000fe200000000ff */
[----:B------:R1:W-:Y:S01]  /*5170*/  STG.E.128 [R56.64], R24 ;  /* 0x0000001838007986 */ /* 0x0003e2000c101d06 */
[----:B------:R-:W-:Y:S02]  /*5180*/  @!P0 IMAD.MOV.U32 R52, RZ, RZ, R51 ;  /* 0x000000ffff348224 */ /* 0x000fe400078e0033 */
        /* <DEDUP_REMOVED lines=12> */
.L_x_1822:
        /* <DEDUP_REMOVED lines=29> */
.L_x_1826:
[----:B------:R-:W-:Y:S05]  /*5420*/  BSYNC B1 ;  /* 0x0000000000017941 */ /* 0x000fea0003800000 */
.L_x_1821:
[C---:B-12---:R-:W-:Y:S01]  /*5430*/  IMAD.SHL.U32 R3, R135.reuse, 0x40, RZ ;  /* 0x0000004087037824 */ /* 0x046fe200078e00ff */
[----:B------:R-:W-:Y:S01]  /*5440*/  SHF.L.U64.HI R81, R135, 0x6, R81 ;  /* 0x0000000687517819 */ /* 0x000fe20000010251 */
[----:B------:R-:W-:Y:S02]  /*5450*/  BSSY B0, `(.L_x_1843) ;  /* 0x000004a000007945 */ /* 0x000fe40003800000 */
[----:B------:R-:W-:Y:S01]  /*5460*/  IMAD.IADD R4, R94, 0x1, -R3 ;  /* 0x000000015e047824 */ /* 0x000fe200078e0a03 */
[----:B------:R-:W-:Y:S04]  /*5470*/  IADD3 R2, P0, R3, R96, RZ ;  /* 0x0000006003027210 */ /* 0x000fe80007f1e0ff */
[----:B------:R-:W-:Y:S02]  /*5480*/  IADD3.X R0, R81, R95, RZ, P0, !PT ;  /* 0x0000005f51007210 */ /* 0x000fe400007fe4ff */
[----:B------:R-:W-:Y:S11]  /*5490*/  ISETP.GE.AND P0, PT, R4, 0x21, PT ;  /* 0x000000210400780c */ /* 0x000ff60003f06270 */
[----:B------:R-:W-:Y:S02]  /*54a0*/  @!UPT UIADD3 URZ, URZ, URZ, URZ ;  /* 0x0000003f3f3ff290 */ /* 0x000fe4000fffe03f */
[----:B------:R-:W-:Y:S05]  /*54b0*/  @P0 IADD3 R6, P1, R2, 0x20, RZ ;  /* 0x0000002002060810 */ /* 0x000fea0007f3e0ff */
[----:B------:R-:W-:Y:S01]  /*54c0*/  @P0 IMAD.X R5, RZ, RZ, R0, P1 ;  /* 0x000000ffff050224 */ /* 0x000fe200008e0600 */
[----:B------:R-:W-:Y:S03]  /*54d0*/  ISETP.GE.AND P1, PT, R4, 0x1, PT ;  /* 0x000000010400780c */ /* 0x000fe60003f26270 */
[----:B------:R-:W-:Y:S04]  /*54e0*/  @P0 IMAD R5, R5, c[0x0][0x258], RZ ;  /* 0x0000960005050a24 */ /* 0x000fe800078e02ff */
[----:B------:R-:W-:Y:S06]  /*54f0*/  @P0 IMAD R5, R6, c[0x0][0x25c], R5 ;  /* 0x0000970006050a24 */ /* 0x000fec00078e0205 */
[-C--:B-----5:R-:W-:Y:S01]  /*5500*/  @P1 MOV R21, R93.reuse ;  /* 0x0000005d00151202 */ /* 0x0a0fe20000000f00 */
[----:B------:R-:W-:Y:S02]  /*5510*/  @P1 IMAD.MOV.U32 R20, RZ, RZ, R154 ;  /* 0x000000ffff141224 */ /* 0x000fe400078e009a */
[----:B------:R-:W-:Y:S01]  /*5520*/  @P1 IMAD R7, R0, c[0x0][0x258], RZ ;  /* 0x0000960000071a24 */ /* 0x000fe200078e02ff */
[----:B------:R-:W-:Y:S01]  /*5530*/  IADD3 R0, -R3, R142, RZ ;  /* 0x0000008e03007210 */ /* 0x000fe20007ffe1ff */
[----:B------:R-:W-:Y:S03]  /*5540*/  @P1 IMAD.WIDE.U32 R20, R2, c[0x0][0x258], R20 ;  /* 0x0000960002141a25 */ /* 0x000fe600078e0014 */
[----:B------:R-:W-:Y:S01]  /*5550*/  IMNMX R0, R0, 0x40, PT ;  /* 0x0000004000007817 */ /* 0x000fe20003800200 */
[----:B------:R-:W-:Y:S01]  /*5560*/  @P1 IMAD R7, R2, c[0x0][0x25c], R7 ;  /* 0x0000970002071a24 */ /* 0x000fe200078e0207 */
[C---:B------:R-:W-:Y:S03]  /*5570*/  @P1 LEA R22, P2, R20.reuse, c[0x0][0x250], 0x1 ;  /* 0x0000940014161a11 */ /* 0x040fe600078408ff */
[----:B------:R-:W-:Y:S01]  /*5580*/  @P1 IMAD.IADD R7, R21, 0x1, R7 ;  /* 0x0000000115071824 */ /* 0x000fe200078e0207 */
[----:B------:R-:W-:Y:S04]  /*5590*/  @P0 MOV R21, R93 ;  /* 0x0000005d00150202 */ /* 0x000fe80000000f00 */
[----:B------:R-:W-:Y:S01]  /*55a0*/  @P1 LEA.HI.X R23, R20, c[0x0][0x254], R7, 0x1, P2 ;  /* 0x0000950014171a11 */ /* 0x000fe200010f0c07 */
[----:B------:R-:W-:Y:S04]  /*55b0*/  @P0 IMAD.MOV.U32 R20, RZ, RZ, R154 ;  /* 0x000000ffff140224 */ /* 0x000fe800078e009a */
[----:B------:R-:W-:Y:S01]  /*55c0*/  @!PT LDS RZ, [RZ] ;  /* 0x00000000fffff984 */ /* 0x000fe20000000800 */
[----:B------:R-:W-:Y:S01]  /*55d0*/  @!PT LDS RZ, [RZ] ;  /* 0x00000000fffff984 */ /* 0x000fe20000000800 */
[----:B------:R-:W-:Y:S01]  /*55e0*/  @!PT LDS RZ, [RZ] ;  /* 0x00000000fffff984 */ /* 0x000fe20000000800 */
[----:B------:R1:W-:Y:S01]  /*55f0*/  @P1 LDGSTS.E.BYPASS.LTC128B.128 [R133+0x100], [R22.64], !P5 ;  /* 0x0010000016851fae */ /* 0x0003e2000e901d46 */
[----:B------:R-:W-:Y:S03]  /*5600*/  @P0 IMAD.WIDE.U32 R20, R6, c[0x0][0x258], R20 ;  /* 0x0000960006140a25 */ /* 0x000fe600078e0014 */
[----:B------:R1:W-:Y:S01]  /*5610*/  @P1 LDGSTS.E.BYPASS.LTC128B.128 [R133+0x2100], [R22.64+0x80], !P4 ;  /* 0x0210008016851fae */ /* 0x0003e2000e101d46 */
[----:B------:R-:W-:Y:S01]  /*5620*/  @P0 IMAD.IADD R5, R21, 0x1, R5 ;  /* 0x0000000115050824 */ /* 0x000fe200078e0205 */
[C---:B------:R-:W-:Y:S02]  /*5630*/  @P0 LEA R6, P2, R20.reuse, c[0x0][0x250], 0x1 ;  /* 0x0000940014060a11 */ /* 0x040fe400078408ff */
[----:B------:R1:W-:Y:S02]  /*5640*/  @P1 LDGSTS.E.BYPASS.LTC128B.128 [R133+0x4100], [R22.64+0x100], !P3 ;  /* 0x0410010016851fae */ /* 0x0003e4000d901d46 */
[----:B------:R-:W-:Y:S05]  /*5650*/  @P0 LEA.HI.X R7, R20, c[0x0][0x254], R5, 0x1, P2 ;  /* 0x0000950014070a11 */ /* 0x000fea00010f0c05 */
        /* <DEDUP_REMOVED lines=9> */
[----:B------:R-:W-:Y:S04]  /*56f0*/  IMAD.MOV.U32 R88, RZ, RZ, R152 ;  /* 0x000000ffff587224 */ /* 0x000fe800078e0098 */
[----:B------:R-:W-:Y:S02]  /*5700*/  IMAD.X R0, R81, 0x1, R90, P0 ;  /* 0x0000000151007824 */ /* 0x000fe400000e065a */
[C---:B------:R-:W-:Y:S04]  /*5710*/  IMAD.WIDE.U32 R24, R3.reuse, c[0x0][0x208], R88 ;  /* 0x0000820003187a25 */ /* 0x040fe800078e0058 */
[----:B------:R-:W-:Y:S01]  /*5720*/  IMAD R0, R0, c[0x0][0x208], RZ ;  /* 0x0000820000007a24 */ /* 0x000fe200078e02ff */
[C---:B------:R-:W-:Y:S03]  /*5730*/  LEA R2, P0, R24.reuse, c[0x0][0x1f8], 0x1 ;  /* 0x00007e0018027a11 */ /* 0x040fe600078008ff */
        /* <DEDUP_REMOVED lines=27> */
.L_x_1844:
[----:B-1----:R-:W-:Y:S05]  /*58f0*/  BSYNC B0 ;  /* 0x0000000000007941 */ /* 0x002fea0003800000 */
.L_x_1843:
        /* <DEDUP_REMOVED lines=25> */
.L_x_1820:
[----:B------:R-:W-:Y:S01]  /*5a90*/  ISETP.NE.AND P3, PT, R173, 0x1, PT ;  /* 0x00000001ad00780c */ /* 0x000fe20003f65270 */
[----:B------:R-:W-:Y:S01]  /*5aa0*/  IMAD.IADD R138, R138, 0x1, R141 ;  /* 0x000000018a8a7824 */ /* 0x000fe200078e028d */
[----:B-1----:R-:W-:Y:S01]  /*5ab0*/  IADD3 R2, R92, 0x7f, RZ ;  /* 0x0000007f5c027810 */ /* 0x002fe20007ffe0ff */
[----:B------:R-:W-:Y:S01]  /*5ac0*/  IMAD.MOV.U32 R98, RZ, RZ, RZ ;  /* 0x000000ffff627224 */ /* 0x000fe200078e00ff */
[----:B------:R-:W-:Y:S01]  /*5ad0*/  PLOP3.LUT P2, PT, PT, PT, PT, 0x80, 0x0 ;  /* 0x000000000000781c */ /* 0x000fe20003f4f070 */
        /* <DEDUP_REMOVED lines=12> */
[----:B------:R-:W-:Y:S01]  /*5ba0*/  IMAD.MOV.U32 R81, RZ, RZ, RZ ;  /* 0x000000ffff517224 */ /* 0x000fe200078e00ff */
[----:B------:R-:W-:Y:S01]  /*5bb0*/  @P3 SHF.R.U32.HI R2, RZ, c[0x0][0x2cc], R0 ;  /* 0x0000b300ff023a19 */ /* 0x000fe20000011600 */
[----:B------:R-:W-:Y:S01]  /*5bc0*/  IMAD.MOV.U32 R6, RZ, RZ, RZ ;  /* 0x000000ffff067224 */ /* 0x000fe200078e00ff */
[----:B------:R-:W-:Y:S01]  /*5bd0*/  CS2R R72, SRZ ;  /* 0x0000000000487805 */ /* 0x000fe2000001ff00 */
[----:B------:R-:W-:Y:S01]  /*5be0*/  IMAD.MOV.U32 R4, RZ, RZ, RZ ;  /* 0x000000ffff047224 */ /* 0x000fe200078e00ff */
        /* <DEDUP_REMOVED lines=15> */
[----:B------:R-:W-:Y:S01]  /*5ce0*/  CS2R R50, SRZ ;  /* 0x0000000000327805 */ /* 0x000fe2000001ff00 */
[----:B------:R-:W-:Y:S01]  /*5cf0*/  CS2R R48, SRZ ;  /* 0x0000000000307805 */ /* 0x000fe2000001ff00 */
[----:B------:R-:W-:Y:S01]  /*5d00*/  CS2R R46, SRZ ;  /* 0x00000000002e7805 */ /* 0x000fe2000001ff00 */
        /* <DEDUP_REMOVED lines=34> */
[CC--:B------:R-:W-:Y:S01]  /*5f30*/  LEA.HI R3, R77.reuse, R78.reuse, RZ, 0x3 ;  /* 0x0000004e4d037211 */ /* 0x0c0fe200078f18ff */
[----:B------:R-:W-:Y:S01]  /*5f40*/  IMAD R4, R80, c[0x0][0x1b8], RZ ;  /* 0x00006e0050047a24 */ /* 0x000fe200078e02ff */
[----:B------:R-:W-:Y:S01]  /*5f50*/  LEA.HI R9, R77, R78, RZ, 0x4 ;  /* 0x0000004e4d097211 */ /* 0x000fe200078f20ff */
[----:B------:R-:W-:Y:S01]  /*5f60*/  IMAD R5, R5, c[0x0][0x178], RZ ;  /* 0x00005e0005057a24 */ /* 0x000fe200078e02ff */
[----:B------:R-:W-:Y:S02]  /*5f70*/  SHF.R.S32.HI R45, RZ, 0x3, R3 ;  /* 0x00000003ff2d7819 */ /* 0x000fe40000011403 */
[----:B------:R-:W-:Y:S01]  /*5f80*/  LOP3.LUT R3, R3, 0xfffffff8, RZ, 0xc0, !PT ;  /* 0xfffffff803037812 */ /* 0x000fe200078ec0ff */
[----:B------:R-:W-:Y:S01]  /*5f90*/  IMAD R5, R140, c[0x0][0x17c], R5 ;  /* 0x00005f008c057a24 */ /* 0x000fe200078e0205 */
[----:B------:R-:W-:-:S02]  /*5fa0*/  SHF.R.S32.HI R6, RZ, 0x4, R9 ;  /* 0x00000004ff067819 */ /* 0x000fc40000011409 */
[----:B------:R-:W-:Y:S01]  /*5fb0*/  ISETP.NE.U32.AND P2, PT, RZ, c[0x0][0x348], PT ;  /* 0x0000d200ff007a0c */ /* 0x000fe20003f45070 */
[----:B------:R-:W-:Y:S01]  /*5fc0*/  IMAD.IADD R0, R78, 0x1, -R3 ;  /* 0x000000014e007824 */ /* 0x000fe200078e0a03 */
[----:B------:R-:W-:Y:S01]  /*5fd0*/  LEA.HI R47, R9, R6, RZ, 0x1 ;  /* 0x00000006092f7211 */ /* 0x000fe200078f08ff */
[----:B------:R-:W-:Y:S01]  /*5fe0*/  IMAD.IADD R25, R25, 0x1, R5 ;  /* 0x0000000119197824 */ /* 0x000fe200078e0205 */
[----:B------:R-:W-:Y:S01]  /*5ff0*/  LOP3.LUT R9, R9, 0xfffffff0, RZ, 0xc0, !PT ;  /* 0xfffffff009097812 */ /* 0x000fe200078ec0ff */
[C---:B------:R-:W-:Y:S01]  /*6000*/  IMAD R3, R199.reuse, c[0x0][0x1bc], R4 ;  /* 0x00006f00c7037a24 */ /* 0x040fe200078e0204 */
[----:B------:R-:W-:Y:S01]  /*6010*/  SHF.L.U32 R16, R0, 0x3, RZ ;  /* 0x0000000300107819 */ /* 0x000fe200000006ff */
[----:B------:R-:W-:Y:S01]  /*6020*/  IMAD.WIDE.U32 R24, R199, c[0x0][0x1b8], R24 ;  /* 0x00006e00c7187a25 */ /* 0x000fe200078e0018 */
[----:B------:R-:W-:Y:S02]  /*6030*/  LOP3.LUT R47, R47, 0xfffffffe, RZ, 0xc0, !PT ;  /* 0xfffffffe2f2f7812 */ /* 0x000fe400078ec0ff */
[----:B------:R-:W-:Y:S01]  /*6040*/  IADD3 R4, R16, 0x80, RZ ;  /* 0x0000008010047810 */ /* 0x000fe20007ffe0ff */
[----:B-1----:R-:W-:Y:S01]  /*6050*/  IMAD.SHL.U32 R11, R45, 0x40, RZ ;  /* 0x000000402d0b7824 */ /* 0x002fe200078e00ff */
[----:B------:R-:W-:Y:S01]  /*6060*/  ISETP.NE.AND.EX P2, PT, RZ, c[0x0][0x34c], PT, P2 ;  /* 0x0000d300ff007a0c */ /* 0x000fe20003f45320 */
[----:B------:R-:W-:Y:S01]  /*6070*/  IMAD.IADD R25, R25, 0x1, R3 ;  /* 0x0000000119197824 */ /* 0x000fe200078e0203 */
[----:B------:R-:W-:Y:S01]  /*6080*/  ISETP.GE.AND P1, PT, R4, c[0x0][0x1d4], PT ;  /* 0x0000750004007a0c */ /* 0x000fe20003f26270 */
[----:B------:R-:W-:Y:S01]  /*6090*/  IMAD R3, R0, 0x20, R45 ;  /* 0x0000002000037824 */ /* 0x000fe200078e022d */
[----:B------:R-:W-:Y:S01]  /*60a0*/  LOP3.LUT R11, R11, 0x1c0, RZ, 0xc0, !PT ;  /* 0x000001c00b0b7812 */ /* 0x000fe200078ec0ff */
[----:B------:R-:W-:Y:S01]  /*60b0*/  IMAD.IADD R14, R78, 0x1, -R9 ;  /* 0x000000014e0e7824 */ /* 0x000fe200078e0a09 */
[----:B------:R-:W-:Y:S01]  /*60c0*/  P2R R203, PR, RZ, 0x2 ;  /* 0x00000002ffcb7803 */ /* 0x000fe20000000000 */
[----:B------:R-:W-:Y:S01]  /*60d0*/  IMAD.IADD R4, R92, 0x1, R3 ;  /* 0x000000015c047824 */ /* 0x000fe200078e0203 */
[----:B------:R-:W-:Y:S01]  /*60e0*/  LOP3.LUT R5, R11, 0x38, R16, 0xf8, !PT ;  /* 0x000000380b057812 */ /* 0x000fe200078ef810 */
[----:B------:R-:W-:Y:S01]  /*60f0*/  IMAD.IADD R47, R6, 0x1, -R47 ;  /* 0x00000001062f7824 */ /* 0x000fe200078e0a2f */
[----:B------:R-:W-:-:S02]  /*6100*/  SHF.R.U32.HI R44, RZ, 0x3, R11 ;  /* 0x00000003ff2c7819 */ /* 0x000fc4000001160b */
[----:B------:R-:W-:Y:S02]  /*6110*/  SHF.R.S32.HI R9, RZ, 0x1f, R14 ;  /* 0x0000001fff097819 */ /* 0x000fe4000001140e */
[----:B------:R-:W-:Y:S01]  /*6120*/  LOP3.LUT R44, R5, R44, RZ, 0x3c, !PT ;  /* 0x0000002c052c7212 */ /* 0x000fe200078e3cff */
[----:B------:R-:W-:Y:S01]  /*6130*/  @P3 IMAD.HI.U32 R5, R4, c[0x0][0x2c8], RZ ;  /* 0x0000b20004053a27 */ /* 0x000fe200078e00ff */
[----:B------:R-:W-:Y:S02]  /*6140*/  SHF.R.S32.HI R3, RZ, 0x1f, R200 ;  /* 0x0000001fff037819 */ /* 0x000fe400000114c8 */
[----:B------:R-:W-:Y:S02]  /*6150*/  MOV R8, R4 ;  /* 0x0000000400087202 */ /* 0x000fe40000000f00 */
[----:B------:R-:W-:Y:S02]  /*6160*/  SHF.R.S32.HI R6, RZ, 0x1f, R138 ;  /* 0x0000001fff067819 */ /* 0x000fe4000001148a */
[----:B------:R-:W-:-:S02]  /*6170*/  IADD3 R21, P1, R45, R138, RZ ;  /* 0x0000008a2d157210 */ /* 0x000fc40007f3e0ff */
[----:B------:R-:W-:Y:S02]  /*6180*/  @P3 SHF.R.U32.HI R8, RZ, c[0x0][0x2cc], R5 ;  /* 0x0000b300ff083a19 */ /* 0x000fe40000011605 */
[----:B------:R-:W-:Y:S02]  /*6190*/  LEA.HI R9, R9, R14, RZ, 0x3 ;  /* 0x0000000e09097211 */ /* 0x000fe400078f18ff */
[----:B------:R-:W-:Y:S02]  /*61a0*/  SEL R5, R3, RZ, !P2 ;  /* 0x000000ff03057207 */ /* 0x000fe40005000000 */
[----:B------:R-:W-:Y:S02]  /*61b0*/  LEA.HI R11, R77, R78, RZ, 0x6 ;  /* 0x0000004e4d0b7211 */ /* 0x000fe400078f30ff */
[----:B------:R-:W-:Y:S01]  /*61c0*/  LEA.HI.X.SX32 R6, R45, R6, 0x1, P1 ;  /* 0x000000062d067211 */ /* 0x000fe200008f0eff */
[----:B------:R-:W-:Y:S01]  /*61d0*/  IMAD R5, R5, c[0x0][0x1c0], RZ ;  /* 0x0000700005057a24 */ /* 0x000fe200078e02ff */
[----:B------:R-:W-:Y:S01]  /*61e0*/  LOP3.LUT R13, R9, 0xfffffff8, RZ, 0xc0, !PT ;  /* 0xfffffff8090d7812 */ /* 0x000fe200078ec0ff */
[----:B------:R-:W-:Y:S01]  /*61f0*/  IMAD.SHL.U32 R11, R11, 0x8, RZ ;  /* 0x000000080b0b7824 */ /* 0x000fe200078e00ff */
[----:B------:R-:W-:Y:S01]  /*6200*/  SEL R18, R200, RZ, !P2 ;  /* 0x000000ffc8127207 */ /* 0x000fe20005000000 */
[----:B------:R-:W-:Y:S01]  /*6210*/  IMAD R12, R6, c[0x0][0x1e0], RZ ;  /* 0x00007800060c7a24 */ /* 0x000fe200078e02ff */
[----:B------:R-:W-:Y:S01]  /*6220*/  SHF.R.S32.HI R17, RZ, 0x1f, R16 ;  /* 0x0000001fff117819 */ /* 0x000fe20000011410 */
[----:B------:R-:W-:Y:S01]  /*6230*/  IMAD.IADD R13, R14, 0x1, -R13 ;  /* 0x000000010e0d7824 */ /* 0x000fe200078e0a0d */
[----:B------:R-:W-:Y:S01]  /*6240*/  LOP3.LUT R44, R44, 0xfffffe00, R11, 0xf8, !PT ;  /* 0xfffffe002c2c7812 */ /* 0x000fe200078ef80b */
[----:B------:R-:W-:Y:S01]  /*6250*/  IMAD R6, R6, c[0x0][0x208], RZ ;  /* 0x0000820006067a24 */ /* 0x000fe200078e02ff */
[----:B------:R-:W-:Y:S01]  /*6260*/  SHF.R.S32.HI R11, RZ, 0x1f, R8 ;  /* 0x0000001fff0b7819 */ /* 0x000fe20000011408 */
[C---:B------:R-:W-:Y:S01]  /*6270*/  IMAD R10, R18.reuse, c[0x0][0x1c4], R5 ;  /* 0x00007100120a7a24 */ /* 0x040fe200078e0205 */
[C---:B------:R-:W-:Y:S01]  /*6280*/  LOP3.LUT P4, RZ, R13.reuse, 0x4, RZ, 0xc0, !PT ;  /* 0x000000040dff7812 */ /* 0x040fe2000788c0ff */
[----:B------:R-:W-:Y:S01]  /*6290*/  IMAD.WIDE.U32 R18, R18, c[0x0][0x1c0], R24 ;  /* 0x0000700012127a25 */ /* 0x000fe200078e0018 */
[----:B------:R-:W-:-:S02]  /*62a0*/  LOP3.LUT P3, RZ, R13, 0x2, RZ, 0xc0, !PT ;  /* 0x000000020dff7812 */ /* 0x000fc4000786c0ff */
[----:B------:R-:W-:Y:S01]  /*62b0*/  ISETP.NE.U32.AND P1, PT, RZ, c[0x0][0x350], PT ;  /* 0x0000d400ff007a0c */ /* 0x000fe20003f25070 */
[----:B------:R-:W-:Y:S01]  /*62c0*/  IMAD.MOV R5, RZ, RZ, -R8 ;  /* 0x000000ffff057224 */ /* 0x000fe200078e0a08 */
[----:B------:R-:W-:Y:S01]  /*62d0*/  IADD3 R19, R19, R10, RZ ;  /* 0x0000000a13137210 */ /* 0x000fe20007ffe0ff */
[C---:B------:R-:W-:Y:S01]  /*62e0*/  IMAD R12, R21.reuse, c[0x0][0x1e4], R12 ;  /* 0x00007900150c7a24 */ /* 0x040fe200078e020c */
[----:B------:R-:W-:Y:S01]  /*62f0*/  ISETP.NE.AND.EX P1, PT, RZ, c[0x0][0x354], PT, P1 ;  /* 0x0000d500ff007a0c */ /* 0x000fe20003f25310 */
[C---:B------:R-:W-:Y:S01]  /*6300*/  IMAD R6, R21.reuse, c[0x0][0x20c], R6 ;  /* 0x0000830015067a24 */ /* 0x040fe200078e0206 */
[C---:B------:R-:W-:Y:S01]  /*6310*/  IADD3 R14, R16.reuse, 0x40, RZ ;  /* 0x00000040100e7810 */ /* 0x040fe20007ffe0ff */
[C-C-:B------:R-:W-:Y:S01]  /*6320*/  IMAD.WIDE.U32 R22, R21.reuse, c[0x0][0x1e0], R16.reuse ;  /* 0x0000780015167a25 */ /* 0x140fe200078e0010 */
[----:B------:R-:W-:Y:S02]  /*6330*/  ISETP.GE.AND P5, PT, R16, c[0x0][0x1d4], PT ;  /* 0x0000750010007a0c */ /* 0x000fe40003fa6270 */
[----:B------:R-:W-:Y:S01]  /*6340*/  ISETP.GE.AND P6, PT, R14, c[0x0][0x1d4], PT ;  /* 0x000075000e007a0c */ /* 0x000fe20003fc6270 */
[----:B------:R-:W-:-:S04]  /*6350*/  IMAD.WIDE.U32 R20, R21, c[0x0][0x208], R16 ;  /* 0x0000820015147a25 */ /* 0x000fc800078e0010 */
[----:B------:R-:W-:Y:S02]  /*6360*/  IMAD R5, R5, c[0x0][0x2c4], R4 ;  /* 0x0000b10005057a24 */ /* 0x000fe400078e0204 */
[----:B------:R-:W-:Y:S02]  /*6370*/  IMAD.SHL.U32 R13, R13, 0x40, RZ ;  /* 0x000000400d0d7824 */ /* 0x000fe400078e00ff */
[----:B------:R-:W-:Y:S02]  /*6380*/  IMAD R11, R11, c[0x0][0x1b0], RZ ;  /* 0x00006c000b0b7a24 */ /* 0x000fe400078e02ff */
[----:B------:R-:W-:Y:S01]  /*6390*/  IMAD.IADD R23, R23, 0x1, R12 ;  /* 0x0000000117177824 */ /* 0x000fe200078e020c */
[----:B------:R-:W-:Y:S01]  /*63a0*/  LOP3.LUT R13, R13, 0x1c0, RZ, 0xc0, !PT ;  /* 0x000001c00d0d7812 */ /* 0x000fe200078ec0ff */
[----:B------:R-:W-:Y:S02]  /*63b0*/  IMAD R4, R80, c[0x0][0x1e8], RZ ;  /* 0x00007a0050047a24 */ /* 0x000fe400078e02ff */
[----:B------:R-:W-:-:S02]  /*63c0*/  IMAD.SHL.U32 R10, R47, 0x8, RZ ;  /* 0x000000082f0a7824 */ /* 0x000fc400078e00ff */
[----:B------:R-:W-:Y:S01]  /*63d0*/  IMAD.IADD R21, R21, 0x1, R6 ;  /* 0x0000000115157824 */ /* 0x000fe200078e0206 */
[----:B------:R-:W-:Y:S01]  /*63e0*/  SHF.R.S32.HI R6, RZ, 0x1f, R5 ;  /* 0x0000001fff067819 */ /* 0x000fe20000011405 */
[C---:B------:R-:W-:Y:S01]  /*63f0*/  IMAD R11, R8.reuse, c[0x0][0x1b4], R11 ;  /* 0x00006d00080b7a24 */ /* 0x040fe200078e020b */
[----:B------:R-:W-:Y:S01]  /*6400*/  LOP3.LUT R10, R13, 0x8, R10, 0xf8, !PT ;  /* 0x000000080d0a7812 */ /* 0x000fe200078ef80a */
[----:B------:R-:W-:Y:S01]  /*6410*/  IMAD.WIDE.U32 R18, R8, c[0x0][0x1b0], R18 ;  /* 0x00006c0008127a25 */ /* 0x000fe200078e0012 */
[----:B------:R-:W-:-:S03]  /*6420*/  SHF.R.U32.HI R13, RZ, 0x3, R13 ;  /* 0x00000003ff0d7819 */ /* 0x000fc6000001160d */
[C---:B------:R-:W-:Y:S02]  /*6430*/  IMAD R4, R199.reuse, c[0x0][0x1ec], R4 ;  /* 0x00007b00c7047a24 */ /* 0x040fe400078e0204 */
[----:B------:R-:W-:-:S04]  /*6440*/  IMAD.WIDE.U32 R208, R199, c[0x0][0x1e8], R22 ;  /* 0x00007a00c7d07a25 */ /* 0x000fc800078e0016 */
[----:B------:R-:W-:Y:S01]  /*6450*/  IMAD.IADD R19, R19, 0x1, R11 ;  /* 0x0000000113137824 */ /* 0x000fe200078e020b */
[----:B------:R-:W-:Y:S01]  /*6460*/  IADD3 R209, R4, R209, RZ ;  /* 0x000000d104d17210 */ /* 0x000fe20007ffe0ff */
[----:B------:R-:W-:Y:S01]  /*6470*/  IMAD R6, R6, c[0x0][0x1a8], RZ ;  /* 0x00006a0006067a24 */ /* 0x000fe200078e02ff */
[----:B------:R-:W-:Y:S01]  /*6480*/  LOP3.LUT R4, R10, R13, RZ, 0x3c, !PT ;  /* 0x0000000d0a047212 */ /* 0x000fe200078e3cff */
[----:B------:R-:W-:Y:S02]  /*6490*/  IMAD.SHL.U32 R9, R9, 0x40, RZ ;  /* 0x0000004009097824 */ /* 0x000fe400078e00ff */
[C---:B------:R-:W-:Y:S02]  /*64a0*/  IMAD R6, R5.reuse, c[0x0][0x1ac], R6 ;  /* 0x00006b0005067a24 */ /* 0x040fe400078e0206 */
[----:B------:R-:W-:Y:S01]  /*64b0*/  IMAD.WIDE.U32 R18, R5, c[0x0][0x1a8], R18 ;  /* 0x00006a0005127a25 */ /* 0x000fe200078e0012 */
[----:B------:R-:W-:-:S03]  /*64c0*/  LOP3.LUT R4, R4, 0xfffffe00, R9, 0xf8, !PT ;  /* 0xfffffe0004047812 */ /* 0x000fc600078ef809 */
[----:B------:R-:W-:Y:S02]  /*64d0*/  IMAD.IADD R6, R19, 0x1, R6 ;  /* 0x0000000113067824 */ /* 0x000fe400078e0206 */
[----:B------:R-:W-:Y:S02]  /*64e0*/  IMAD R9, R175, c[0x0][0x2c4], RZ ;  /* 0x0000b100af097a24 */ /* 0x000fe400078e02ff */
[----:B------:R-:W-:Y:S02]  /*64f0*/  IMAD.IADD R12, R92, 0x1, R45 ;  /* 0x000000015c0c7824 */ /* 0x000fe400078e022d */
[----:B------:R-:W-:Y:S02]  /*6500*/  IMAD R80, R80, c[0x0][0x210], RZ ;  /* 0x0000840050507a24 */ /* 0x000fe400078e02ff */
[----:B------:R-:W-:-:S04]  /*6510*/  IMAD.WIDE.U32 R20, R199, c[0x0][0x210], R20 ;  /* 0x00008400c7147a25 */ /* 0x000fc800078e0014 */
[----:B------:R-:W-:-:S04]  /*6520*/  IMAD R80, R199, c[0x0][0x214], R80 ;  /* 0x00008500c7507a24 */ /* 0x000fc800078e0250 */
[----:B------:R-:W-:Y:S01]  /*6530*/  IMAD.IADD R81, R80, 0x1, R21 ;  /* 0x0000000150517824 */ /* 0x000fe200078e0215 */
[----:B------:R-:W-:Y:S02]  /*6540*/  MOV R80, R20 ;  /* 0x0000001400507202 */ /* 0x000fe40000000f00 */
[--C-:B--2---:R-:W-:Y:S01]  /*6550*/  @P0 SHF.R.S32.HI R11, RZ, 0x1f, R2.reuse ;  /* 0x0000001fff0b0819 */ /* 0x104fe20000011402 */
[----:B------:R-:W-:Y:S01]  /*6560*/  @P0 IMAD.MOV.U32 R10, RZ, RZ, R2 ;  /* 0x000000ffff0a0224 */ /* 0x000fe200078e0002 */
[----:B------:R-:W-:Y:S01]  /*6570*/  @!P0 MOV R11, R3 ;  /* 0x00000003000b8202 */ /* 0x000fe20000000f00 */
[----:B------:R-:W-:Y:S01]  /*6580*/  @!P0 IMAD.MOV.U32 R10, RZ, RZ, R200 ;  /* 0x000000ffff0a8224 */ /* 0x000fe200078e00c8 */
[C---:B------:R-:W-:Y:S01]  /*6590*/  LEA R13, P0, R18.reuse, c[0x0][0x160], 0x1 ;  /* 0x00005800120d7a11 */ /* 0x040fe200078008ff */
[----:B------:R-:W-:Y:S01]  /*65a0*/  IMAD.MOV.U32 R3, RZ, RZ, 0x20 ;  /* 0x00000020ff037424 */ /* 0x000fe200078e00ff */
[----:B------:R-:W-:Y:S02]  /*65b0*/  SEL R2, R11, RZ, !P1 ;  /* 0x000000ff0b027207 */ /* 0x000fe40004800000 */
[----:B------:R-:W-:-:S02]  /*65c0*/  LEA.HI.X R11, R18, c[0x0][0x164], R6, 0x1, P0 ;  /* 0x00005900120b7a11 */ /* 0x000fc400000f0c06 */
[----:B------:R-:W-:Y:S01]  /*65d0*/  ISETP.GE.AND P0, PT, R12, R9, PT ;  /* 0x000000090c00720c */ /* 0x000fe20003f06270 */
[----:B------:R-:W-:Y:S01]  /*65e0*/  IMAD R6, R2, c[0x0][0x1f0], RZ ;  /* 0x00007c0002067a24 */ /* 0x000fe200078e02ff */
[----:B------:R-:W-:Y:S01]  /*65f0*/  SEL R205, R10, RZ, !P1 ;  /* 0x000000ff0acd7207 */ /* 0x000fe20004800000 */
[----:B------:R-:W-:Y:S01]  /*6600*/  IMAD R2, R2, c[0x0][0x218], RZ ;  /* 0x0000860002027a24 */ /* 0x000fe200078e02ff */
[----:B------:R-:W-:Y:S01]  /*6610*/  SHF.L.U32 R10, R0, 0x3, RZ ;  /* 0x00000003000a7819 */ /* 0x000fe200000006ff */
[----:B------:R1:W2:Y:S01]  /*6620*/  SHFL.IDX PT, R18, R13, RZ, 0x181f ;  /* 0x00181fff0d127589 */ /* 0x0002a200000e0000 */
[----:B------:R-:W-:Y:S01]  /*6630*/  SEL R3, R3, 0xffffffe0, !P4 ;  /* 0xffffffe003037807 */ /* 0x000fe20006000000 */
[C---:B------:R-:W-:Y:S01]  /*6640*/  IMAD R211, R205.reuse, c[0x0][0x21c], R2 ;  /* 0x00008700cdd37a24 */ /* 0x040fe200078e0202 */
[C---:B------:R-:W-:Y:S01]  /*6650*/  IADD3 R5, R10.reuse, 0x80, RZ ;  /* 0x000000800a057810 */ /* 0x040fe20007ffe0ff */
[----:B------:R-:W-:Y:S01]  /*6660*/  IMAD.MOV.U32 R2, RZ, RZ, 0x10 ;  /* 0x00000010ff027424 */ /* 0x000fe200078e00ff */
[----:B------:R1:W3:Y:S01]  /*6670*/  SHFL.IDX PT, R19, R11, RZ, 0x181f ;  /* 0x00181fff0b137589 */ /* 0x0002e200000e0000 */
[C---:B------:R-:W-:Y:S01]  /*6680*/  IMAD R213, R205.reuse, c[0x0][0x1f4], R6 ;  /* 0x00007d00cdd57a24 */ /* 0x040fe200078e0206 */
[----:B------:R-:W-:Y:S01]  /*6690*/  ISETP.GE.AND P2, PT, R10, c[0x0][0x198], PT ;  /* 0x000066000a007a0c */ /* 0x000fe20003f46270 */
[----:B------:R-:W-:Y:S01]  /*66a0*/  IMAD.WIDE.U32 R208, R205, c[0x0][0x1f0], R208 ;  /* 0x00007c00cdd07a25 */ /* 0x000fe200078e00d0 */
[----:B------:R-:W-:-:S02]  /*66b0*/  SEL R2, R2, 0xfffffff0, !P3 ;  /* 0xfffffff002027807 */ /* 0x000fc40005800000 */
[----:B------:R-:W-:Y:S01]  /*66c0*/  ISETP.GE.AND P1, PT, R14, c[0x0][0x198], PT ;  /* 0x000066000e007a0c */ /* 0x000fe20003f26270 */
[----:B------:R-:W-:Y:S01]  /*66d0*/  IMAD.WIDE.U32 R204, R205, c[0x0][0x218], R80 ;  /* 0x00008600cdcc7a25 */ /* 0x000fe200078e0050 */
[----:B------:R-:W-:-:S03]  /*66e0*/  ISETP.GE.AND P3, PT, R5, c[0x0][0x198], PT ;  /* 0x0000660005007a0c */ /* 0x000fc60003f66270 */
[----:B------:R-:W-:Y:S02]  /*66f0*/  IMAD.IADD R213, R209, 0x1, R213 ;  /* 0x00000001d1d57824 */ /* 0x000fe400078e02d5 */
[----:B------:R-:W-:Y:S01]  /*6700*/  IMAD.IADD R211, R205, 0x1, R211 ;  /* 0x00000001cdd37824 */ /* 0x000fe200078e02d3 */
[----:B------:R-:W-:Y:S05]  /*6710*/  @P0 BRA `(.L_x_1848) ;  /* 0x000000f000000947 */ /* 0x000fea0003800000 */
[----:B------:R-:W-:Y:S02]  /*6720*/  SHF.R.S32.HI R15, RZ, 0x1f, R14 ;  /* 0x0000001fff0f7819 */ /* 0x000fe4000001140e */
[----:B------:R-:W-:Y:S02]  /*6730*/  SHF.R.S32.HI R6, RZ, 0x1f, R5 ;  /* 0x0000001fff067819 */ /* 0x000fe40000011405 */
[----:B------:R-:W-:Y:S02]  /*6740*/  LEA.HI R8, R15, R14, RZ, 0x3 ;  /* 0x0000000e0f087211 */ /* 0x000fe400078f18ff */
[----:B------:R-:W-:Y:S01]  /*6750*/  LEA.HI R6, R6, R5, RZ, 0x3 ;  /* 0x0000000506067211 */ /* 0x000fe200078f18ff */
[----:B------:R-:W-:Y:S01]  /*6760*/  IMAD.SHL.U32 R5, R44, 0x2, RZ ;  /* 0x000000022c057824 */ /* 0x000fe200078e00ff */
[----:B--2---:R-:W-:-:S02]  /*6770*/  LEA R20, P0, R10, R18, 0x1 ;  /* 0x000000120a147211 */ /* 0x004fc400078008ff */
        /* <DEDUP_REMOVED lines=9> */
.L_x_1848:
[----:B------:R-:W-:Y:S05]  /*6810*/  BSYNC B0 ;  /* 0x0000000000007941 */ /* 0x000fea0003800000 */
.L_x_1847:
[----:B------:R-:W-:Y:S01]  /*6820*/  IADD3 R6, R12, 0x20, RZ ;  /* 0x000000200c067810 */ /* 0x000fe20007ffe0ff */
[----:B--23--:R2:W3:Y:S01]  /*6830*/  SHFL.IDX PT, R19, R11, 0x1, 0x181f ;  /* 0x00381f000b137f89 */ /* 0x00c4e200000e0000 */
        /* <DEDUP_REMOVED lines=20> */
.L_x_1850:
[----:B------:R-:W-:Y:S05]  /*6980*/  BSYNC B0 ;  /* 0x0000000000007941 */ /* 0x000fea0003800000 */
.L_x_1849:
        /* <DEDUP_REMOVED lines=22> */
.L_x_1852:
[----:B------:R-:W-:Y:S05]  /*6af0*/  BSYNC B0 ;  /* 0x0000000000007941 */ /* 0x000fea0003800000 */
.L_x_1851:
[----:B-1--4-:R-:W1:Y:S01]  /*6b00*/  SHFL.IDX PT, R18, R13, 0x3, 0x181f ;  /* 0x00781f000d127f89 */ /* 0x012e6200000e0000 */
[----:B------:R-:W-:Y:S01]  /*6b10*/  IADD3 R12, R12, 0x60, RZ ;  /* 0x000000600c0c7810 */ /* 0x000fe20007ffe0ff */
[----:B------:R-:W-:Y:S01]  /*6b20*/  IMAD.IADD R6, R172, 0x1, -R45 ;  /* 0x00000001ac067824 */ /* 0x000fe200078e0a2d */
[----:B------:R-:W-:Y:S01]  /*6b30*/  IADD3 R85, R7, -0x1, RZ ;  /* 0xffffffff07557810 */ /* 0x000fe20007ffe0ff */
[----:B------:R4:W2:Y:S01]  /*6b40*/  SHFL.IDX PT, R19, R11, 0x3, 0x181f ;  /* 0x00781f000b137f89 */ /* 0x0008a200000e0000 */
[----:B------:R-:W-:Y:S01]  /*6b50*/  ISETP.GE.AND P0, PT, R12, R9, PT ;  /* 0x000000090c00720c */ /* 0x000fe20003f06270 */
[----:B------:R-:W-:Y:S01]  /*6b60*/  IMAD.MOV.U32 R68, RZ, RZ, 0x6 ;  /* 0x00000006ff447424 */ /* 0x000fe200078e00ff */
[----:B------:R-:W-:Y:S01]  /*6b70*/  SHF.R.S32.HI R52, RZ, 0x1f, R85 ;  /* 0x0000001fff347819 */ /* 0x000fe20000011455 */
[----:B------:R-:W-:Y:S01]  /*6b80*/  IMAD.MOV.U32 R212, RZ, RZ, R208 ;  /* 0x000000ffffd47224 */ /* 0x000fe200078e00d0 */
[----:B------:R-:W-:Y:S01]  /*6b90*/  LEA.HI R84, R77, R78, RZ, 0x5 ;  /* 0x0000004e4d547211 */ /* 0x000fe200078f28ff */
[----:B------:R-:W-:Y:S01]  /*6ba0*/  IMAD.MOV.U32 R201, RZ, RZ, 0x5 ;  /* 0x00000005ffc97424 */ /* 0x000fe200078e00ff */
[----:B------:R-:W-:-:S02]  /*6bb0*/  SEL R46, RZ, 0x1, P5 ;  /* 0x00000001ff2e7807 */ /* 0x000fc40002800000 */
[----:B------:R-:W-:-:S05]  /*6bc0*/  SHF.R.S32.HI R87, RZ, 0x5, R84 ;  /* 0x00000005ff577819 */ /* 0x000fca0000011454 */
[----:B------:R-:W-:Y:S01]  /*6bd0*/  @!P0 SHF.R.S32.HI R15, RZ, 0x1f, R14 ;  /* 0x0000001fff0f8819 */ /* 0x000fe2000001140e */
[----:B------:R-:W-:-:S03]  /*6be0*/  @!P0 IMAD.SHL.U32 R16, R44, 0x2, RZ ;  /* 0x000000022c108824 */ /* 0x000fc600078e00ff */
[----:B------:R-:W-:Y:S02]  /*6bf0*/  @!P0 LEA.HI R14, R15, R14, RZ, 0x3 ;  /* 0x0000000e0f0e8211 */ /* 0x000fe400078f18ff */
[----:B-1----:R-:W-:Y:S02]  /*6c00*/  @!P0 LEA R20, P4, R10, R18, 0x1 ;  /* 0x000000120a148211 */ /* 0x002fe400078808ff */
[----:B--234-:R-:W-:Y:S02]  /*6c10*/  @!P0 LOP3.LUT R11, R14, 0xfffffff8, RZ, 0xc0, !PT ;  /* 0xfffffff80e0b8812 */ /* 0x01cfe400078ec0ff */
[C---:B------:R-:W-:Y:S02]  /*6c20*/  @!P0 LEA.HI.X R21, R10.reuse, R19, R17, 0x1, P4 ;  /* 0x000000130a158211 */ /* 0x040fe400020f0c11 */
[----:B------:R-:W-:Y:S01]  /*6c30*/  @!P0 IADD3 R10, R10, 0x80, RZ ;  /* 0x000000800a0a8810 */ /* 0x000fe20007ffe0ff */
[----:B------:R-:W-:Y:S01]  /*6c40*/  @!P0 IMAD.WIDE R12, R11, 0x2, R18 ;  /* 0x000000020b0c8825 */ /* 0x000fe200078e0212 */
[----:B------:R-:W-:Y:S01]  /*6c50*/  ISETP.NE.AND P4, PT, R203, RZ, PT ;  /* 0x000000ffcb00720c */ /* 0x000fe20003f85270 */
[----:B------:R-:W-:Y:S01]  /*6c60*/  @!PT LDS RZ, [RZ] ;  /* 0x00000000fffff984 */ /* 0x000fe20000000800 */
[----:B------:R1:W-:Y:S01]  /*6c70*/  @!P0 LDGSTS.E.BYPASS.LTC128B.128 [R16+0xf100], [R20.64], !P2 ;  /* 0x0f10000014108fae */ /* 0x0003e2000d101d46 */
[----:B------:R-:W-:Y:S01]  /*6c80*/  @!P0 SHF.R.S32.HI R5, RZ, 0x1f, R10 ;  /* 0x0000001fff058819 */ /* 0x000fe2000001140a */
[----:B------:R-:W-:-:S02]  /*6c90*/  IMAD R11, R85, -0x40, R6 ;  /* 0xffffffc0550b7824 */ /* 0x000fc400078e0206 */
[----:B------:R2:W-:Y:S01]  /*6ca0*/  @!P0 LDGSTS.E.BYPASS.LTC128B.128 [R16+0x13100], [R12.64], !P1 ;  /* 0x131000000c108fae */ /* 0x0005e2000c901d46 */
[----:B------:R-:W-:Y:S01]  /*6cb0*/  @!P0 LEA.HI R5, R5, R10, RZ, 0x3 ;  /* 0x0000000a05058211 */ /* 0x000fe200078f18ff */
[----:B------:R-:W-:Y:S01]  /*6cc0*/  IMAD.MOV.U32 R10, RZ, RZ, c[0x0][0x1e0] ;  /* 0x00007800ff0a7624 */ /* 0x000fe200078e00ff */
[----:B------:R-:W-:Y:S02]  /*6cd0*/  ISETP.GE.AND P1, PT, R11, 0x1, PT ;  /* 0x000000010b00780c */ /* 0x000fe40003f26270 */
[----:B------:R-:W-:Y:S01]  /*6ce0*/  @!P0 LOP3.LUT R5, R5, 0xfffffff8, RZ, 0xc0, !PT ;  /* 0xfffffff805058812 */ /* 0x000fe200078ec0ff */
[C---:B------:R-:W-:Y:S01]  /*6cf0*/  IMAD.SHL.U32 R202, R10.reuse, 0x20, RZ ;  /* 0x000000200aca7824 */ /* 0x040fe200078e00ff */
[C---:B------:R-:W-:Y:S02]  /*6d00*/  SHF.L.U64.HI R6, R10.reuse, R68, c[0x0][0x1e4] ;  /* 0x000079000a067619 */ /* 0x040fe40000010244 */
[----:B------:R-:W-:Y:S01]  /*6d10*/  SHF.L.U64.HI R201, R10, R201, c[0x0][0x1e4] ;  /* 0x000079000ac97619 */ /* 0x000fe200000102c9 */
[----:B------:R-:W-:-:S04]  /*6d20*/  @!P0 IMAD.WIDE R18, R5, 0x2, R18 ;  /* 0x0000000205128825 */ /* 0x000fc800078e0212 */
[----:B------:R-:W-:Y:S01]  /*6d30*/  IMAD.SHL.U32 R5, R10, 0x40, RZ ;  /* 0x000000400a057824 */ /* 0x000fe200078e00ff */
[----:B------:R1:W-:Y:S01]  /*6d40*/  @!P0 LDGSTS.E.BYPASS.LTC128B.128 [R16+0x17100], [R18.64], !P3 ;  /* 0x1710000012108fae */ /* 0x0003e2000d901d46 */
[----:B------:R-:W-:Y:S01]  /*6d50*/  IMAD R8, R6, R85, RZ ;  /* 0x0000005506087224 */ /* 0x000fe200078e02ff */
[----:B------:R-:W-:Y:S01]  /*6d60*/  ISETP.GE.AND P0, PT, R11, 0x21, PT ;  /* 0x000000210b00780c */ /* 0x000fe20003f06270 */
[-C--:B------:R-:W-:Y:S01]  /*6d70*/  IMAD.WIDE.U32 R14, R85, R5.reuse, R212 ;  /* 0x00000005550e7225 */ /* 0x080fe200078e00d4 */
[----:B------:R-:W0:Y:S03]  /*6d80*/  LDGDEPBAR ;  /* 0x00000000000079af */ /* 0x000e260000000000 */
[----:B------:R-:W-:-:S04]  /*6d90*/  IMAD R8, R52, R5, R8 ;  /* 0x0000000534087224 */ /* 0x000fc800078e0208 */
[----:B------:R-:W-:Y:S01]  /*6da0*/  IMAD.IADD R8, R15, 0x1, R8 ;  /* 0x000000010f087824 */ /* 0x000fe200078e0208 */
[----:B------:R-:W-:Y:S01]  /*6db0*/  BAR.SYNC.DEFER_BLOCKING 0x0 ;  /* 0x0000000000007b1d */ /* 0x000fe20000010000 */
[----:B--2---:R-:W-:-:S04]  /*6dc0*/  @P1 LEA R12, P2, R14, c[0x0][0x1c8], 0x1 ;  /* 0x000072000e0c1a11 */ /* 0x004fc800078408ff */
[----:B------:R-:W-:Y:S02]  /*6dd0*/  @P1 LEA.HI.X R13, R14, c[0x0][0x1cc], R8, 0x1, P2 ;  /* 0x000073000e0d1a11 */ /* 0x000fe400010f0c08 */
[----:B------:R-:W-:-:S05]  /*6de0*/  @P0 IADD3 R10, P2, R202, R14, RZ ;  /* 0x0000000eca0a0210 */ /* 0x000fca0007f5e0ff */
[----:B------:R-:W-:Y:S01]  /*6df0*/  @P0 IMAD.X R11, R201, 0x1, R8, P2 ;  /* 0x00000001c90b0824 */ /* 0x000fe200010e0608 */
[----:B------:R-:W-:Y:S01]  /*6e00*/  @P0 LEA R14, P2, R10, c[0x0][0x1c8], 0x1 ;  /* 0x000072000a0e0a11 */ /* 0x000fe200078408ff */
[----:B------:R-:W-:-:S03]  /*6e10*/  @P0 IMAD.SHL.U32 R8, R44, 0x2, RZ ;  /* 0x000000022c080824 */ /* 0x000fc600078e00ff */
[----:B------:R-:W-:Y:S01]  /*6e20*/  @P0 LEA.HI.X R15, R10, c[0x0][0x1cc], R11, 0x1, P2 ;  /* 0x000073000a0f0a11 */ /* 0x000fe200010f0c0b */
[----:B------:R-:W-:-:S05]  /*6e30*/  @P1 IMAD.SHL.U32 R10, R44, 0x2, RZ ;  /* 0x000000022c0a1824 */ /* 0x000fca00078e00ff */
        /* <DEDUP_REMOVED lines=14> */
.L_x_1853:
        /* <DEDUP_REMOVED lines=20> */
[----:B------:R-:W-:Y:S01]  /*7060*/  ISETP.NE.AND P1, PT, R173, 0x1, PT ;  /* 0x00000001ad00780c */ /* 0x000fe20003f25270 */
[----:B------:R-:W-:Y:S01]  /*7070*/  IMAD.MOV.U32 R16, RZ, RZ, R14 ;  /* 0x000000ffff107224 */ /* 0x000fe200078e000e */
[----:B------:R-:W-:Y:S01]  /*7080*/  MOV R18, R20 ;  /* 0x0000001400127202 */ /* 0x000fe20000000f00 */
[----:B------:R-:W-:Y:S01]  /*7090*/  BSSY B0, `(.L_x_1856) ;  /* 0x0000062000007945 */ /* 0x000fe20003800000 */
        /* <DEDUP_REMOVED lines=14> */
[----:B------:R-:W-:-:S04]  /*7180*/  @P1 SHF.R.U32.HI R13, RZ, c[0x0][0x2cc], R10 ;  /* 0x0000b300ff0d1a19 */ /* 0x000fc8000001160a */
[----:B------:R-:W-:Y:S01]  /*7190*/  SHF.R.S32.HI R12, RZ, 0x1f, R13 ;  /* 0x0000001fff0c7819 */ /* 0x000fe2000001140d */
[----:B------:R-:W-:-:S04]  /*71a0*/  IMAD.WIDE.U32 R18, R13, c[0x0][0x290], R18 ;  /* 0x0000a4000d127a25 */ /* 0x000fc800078e0012 */
[C---:B------:R-:W-:Y:S02]  /*71b0*/  IMAD R10, R12.reuse, c[0x0][0x280], RZ ;  /* 0x0000a0000c0a7a24 */ /* 0x040fe400078e02ff */
[----:B------:R-:W-:Y:S02]  /*71c0*/  IMAD R12, R12, c[0x0][0x290], RZ ;  /* 0x0000a4000c0c7a24 */ /* 0x000fe400078e02ff */
[----:B------:R-:W-:-:S04]  /*71d0*/  IMAD.WIDE.U32 R16, R13, c[0x0][0x280], R16 ;  /* 0x0000a0000d107a25 */ /* 0x000fc800078e0010 */
[C---:B------:R-:W-:Y:S01]  /*71e0*/  IMAD R11, R13.reuse, c[0x0][0x294], R12 ;  /* 0x0000a5000d0b7a24 */ /* 0x040fe200078e020c */
[----:B------:R-:W-:Y:S01]  /*71f0*/  LEA R15, P1, R16, c[0x0][0x270], 0x1 ;  /* 0x00009c00100f7a11 */ /* 0x000fe200078208ff */
[----:B------:R-:W-:Y:S01]  /*7200*/  IMAD R10, R13, c[0x0][0x284], R10 ;  /* 0x0000a1000d0a7a24 */ /* 0x000fe200078e020a */
[C---:B------:R-:W-:Y:S02]  /*7210*/  LEA R13, P0, R18.reuse, c[0x0][0x288], 0x1 ;  /* 0x0000a200120d7a11 */ /* 0x040fe400078008ff */
[----:B------:R-:W-:Y:S01]  /*7220*/  IADD3 R11, R19, R11, RZ ;  /* 0x0000000b130b7210 */ /* 0x000fe20007ffe0ff */
[----:B------:R-:W-:Y:S01]  /*7230*/  IMAD.IADD R10, R17, 0x1, R10 ;  /* 0x00000001110a7824 */ /* 0x000fe200078e020a */
[----:B------:R1:W2:Y:S02]  /*7240*/  SHFL.IDX PT, R24, R15, RZ, 0x1c1f ;  /* 0x001c1fff0f187589 */ /* 0x0002a400000e0000 */
[----:B------:R-:W-:Y:S02]  /*7250*/  LEA.HI.X R14, R18, c[0x0][0x28c], R11, 0x1, P0 ;  /* 0x0000a300120e7a11 */ /* 0x000fe400000f0c0b */
[----:B------:R-:W-:Y:S01]  /*7260*/  ISETP.GE.AND P0, PT, R8, R9, PT ;  /* 0x000000090800720c */ /* 0x000fe20003f06270 */
[----:B------:R1:W3:Y:S01]  /*7270*/  SHFL.IDX PT, R22, R13, RZ, 0x1c1f ;  /* 0x001c1fff0d167589 */ /* 0x0002e200000e0000 */
[----:B------:R-:W-:Y:S01]  /*7280*/  LEA.HI.X R16, R16, c[0x0][0x274], R10, 0x1, P1 ;  /* 0x00009d0010107a11 */ /* 0x000fe200008f0c0a */
[----:B------:R-:W-:-:S02]  /*7290*/  CS2R R18, SRZ ;  /* 0x0000000000127805 */ /* 0x000fc4000001ff00 */
[----:B------:R1:W4:Y:S04]  /*72a0*/  SHFL.IDX PT, R23, R14, RZ, 0x1c1f ;  /* 0x001c1fff0e177589 */ /* 0x00032800000e0000 */
[----:B------:R1:W1:Y:S04]  /*72b0*/  SHFL.IDX PT, R25, R16, RZ, 0x1c1f ;  /* 0x001c1fff10197589 */ /* 0x00026800000e0000 */
[----:B------:R-:W-:Y:S05]  /*72c0*/  @P0 BRA `(.L_x_1857) ;  /* 0x000003e000000947 */ /* 0x000fea0003800000 */
[C---:B------:R-:W-:Y:S01]  /*72d0*/  IADD3 R17, R90.reuse, 0x10, RZ ;  /* 0x000000105a117810 */ /* 0x040fe20007ffe0ff */
[----:B------:R-:W-:Y:S01]  /*72e0*/  CS2R R96, SRZ ;  /* 0x0000000000607805 */ /* 0x000fe2000001ff00 */
[----:B------:R-:W-:-:S02]  /*72f0*/  IADD3 R11, R90, 0x20, RZ ;  /* 0x000000205a0b7810 */ /* 0x000fc40007ffe0ff */
[----:B------:R-:W-:Y:S02]  /*7300*/  ISETP.GE.AND P1, PT, R17, c[0x0][0x27c], PT ;  /* 0x00009f0011007a0c */ /* 0x000fe40003f26270 */
        /* <DEDUP_REMOVED lines=9> */
[----:B------:R-:W-:Y:S01]  /*73a0*/  CS2R R94, SRZ ;  /* 0x00000000005e7805 */ /* 0x000fe2000001ff00 */
[----:B------:R-:W-:Y:S01]  /*73b0*/  CS2R R110, SRZ ;  /* 0x00000000006e7805 */ /* 0x000fe2000001ff00 */
[----:B------:R-:W-:Y:S01]  /*73c0*/  CS2R R108, SRZ ;  /* 0x00000000006c7805 */ /* 0x000fe2000001ff00 */
[----:B------:R1:W5:Y:S01]  /*73d0*/  @!P2 LD.E.64 R96, [R26.64] ;  /* 0x000000061a60a980 */ /* 0x000362000c101b00 */
[----:B---34-:R-:W-:Y:S01]  /*73e0*/  @!P2 IMAD.WIDE R32, R90, 0x2, R22 ;  /* 0x000000025a20a825 */ /* 0x018fe200078e0216 */
[----:B------:R-:W-:Y:S01]  /*73f0*/  CS2R R100, SRZ ;  /* 0x0000000000647805 */ /* 0x000fe2000001ff00 */
[----:B------:R-:W-:-:S02]  /*7400*/  CS2R R98, SRZ ;  /* 0x0000000000627805 */ /* 0x000fc4000001ff00 */
[C---:B------:R-:W-:Y:S01]  /*7410*/  @!P1 IMAD.WIDE R20, R17.reuse, 0x2, R24 ;  /* 0x0000000211149825 */ /* 0x040fe200078e0218 */
[C---:B------:R-:W-:Y:S01]  /*7420*/  IADD3 R12, R90.reuse, 0x30, RZ ;  /* 0x000000305a0c7810 */ /* 0x040fe20007ffe0ff */
[----:B------:R2:W5:Y:S02]  /*7430*/  @!P2 LD.E.64 R94, [R32.64] ;  /* 0x00000006205ea980 */ /* 0x000564000c101b00 */
[----:B------:R-:W-:Y:S01]  /*7440*/  @!P1 IMAD.WIDE R30, R17, 0x2, R22 ;  /* 0x00000002111e9825 */ /* 0x000fe200078e0216 */
[----:B------:R-:W-:Y:S01]  /*7450*/  IADD3 R10, R90, 0x50, RZ ;  /* 0x000000505a0a7810 */ /* 0x000fe20007ffe0ff */
[----:B------:R3:W5:Y:S02]  /*7460*/  @!P1 LD.E.64 R110, [R20.64] ;  /* 0x00000006146e9980 */ /* 0x000764000c101b00 */
[C---:B------:R-:W-:Y:S01]  /*7470*/  @!P0 IMAD.WIDE R28, R11.reuse, 0x2, R24 ;  /* 0x000000020b1c8825 */ /* 0x040fe200078e0218 */
[----:B------:R-:W-:Y:S01]  /*7480*/  ISETP.GE.AND P2, PT, R12, c[0x0][0x27c], PT ;  /* 0x00009f000c007a0c */ /* 0x000fe20003f46270 */
[----:B------:R4:W5:Y:S04]  /*7490*/  @!P1 LD.E.64 R108, [R30.64] ;  /* 0x000000061e6c9980 */ /* 0x000968000c101b00 */
[----:B------:R2:W5:Y:S01]  /*74a0*/  @!P0 LD.E.64 R100, [R28.64] ;  /* 0x000000061c648980 */ /* 0x000562000c101b00 */
[----:B-1----:R-:W-:Y:S01]  /*74b0*/  @!P0 IMAD.WIDE R26, R11, 0x2, R22 ;  /* 0x000000020b1a8825 */ /* 0x002fe200078e0216 */
[----:B------:R-:W-:-:S04]  /*74c0*/  IADD3 R11, R90, 0x40, RZ ;  /* 0x000000405a0b7810 */ /* 0x000fc80007ffe0ff */
[----:B------:R1:W5:Y:S01]  /*74d0*/  @!P0 LD.E.64 R98, [R26.64] ;  /* 0x000000061a628980 */ /* 0x000362000c101b00 */
[----:B------:R-:W-:Y:S02]  /*74e0*/  ISETP.GE.AND P1, PT, R11, c[0x0][0x27c], PT ;  /* 0x00009f000b007a0c */ /* 0x000fe40003f26270 */
[----:B------:R-:W-:Y:S02]  /*74f0*/  ISETP.GE.AND P0, PT, R10, c[0x0][0x27c], PT ;  /* 0x00009f000a007a0c */ /* 0x000fe40003f06270 */
[----:B---3--:R-:W-:-:S04]  /*7500*/  @!P2 SHF.R.S32.HI R21, RZ, 0x1f, R12 ;  /* 0x0000001fff15a819 */ /* 0x008fc8000001140c */
[----:B------:R-:W-:-:S05]  /*7510*/  @!P2 LEA.HI R12, R21, R12, RZ, 0x2 ;  /* 0x0000000c150ca211 */ /* 0x000fca00078f10ff */
[----:B------:R-:W-:Y:S02]  /*7520*/  @!P1 SHF.R.S32.HI R20, RZ, 0x1f, R11 ;  /* 0x0000001fff149819 */ /* 0x000fe4000001140b */
[----:B------:R-:W-:Y:S02]  /*7530*/  @!P0 SHF.R.S32.HI R17, RZ, 0x1f, R10 ;  /* 0x0000001fff118819 */ /* 0x000fe4000001140a */
[----:B------:R-:W-:Y:S02]  /*7540*/  @!P1 LEA.HI R11, R20, R11, RZ, 0x2 ;  /* 0x0000000b140b9211 */ /* 0x000fe400078f10ff */
[----:B------:R-:W-:Y:S02]  /*7550*/  @!P0 LEA.HI R10, R17, R10, RZ, 0x2 ;  /* 0x0000000a110a8211 */ /* 0x000fe400078f10ff */
[----:B------:R-:W-:Y:S02]  /*7560*/  @!P2 LOP3.LUT R12, R12, 0xfffffffc, RZ, 0xc0, !PT ;  /* 0xfffffffc0c0ca812 */ /* 0x000fe400078ec0ff */
[----:B------:R-:W-:-:S02]  /*7570*/  @!P1 LOP3.LUT R11, R11, 0xfffffffc, RZ, 0xc0, !PT ;  /* 0xfffffffc0b0b9812 */ /* 0x000fc400078ec0ff */
[----:B------:R-:W-:Y:S01]  /*7580*/  @!P0 LOP3.LUT R10, R10, 0xfffffffc, RZ, 0xc0, !PT ;  /* 0xfffffffc0a0a8812 */ /* 0x000fe200078ec0ff */
[--C-:B----4-:R-:W-:Y:S01]  /*7590*/  @!P2 IMAD.WIDE R30, R12, 0x2, R24.reuse ;  /* 0x000000020c1ea825 */ /* 0x110fe200078e0218 */
[----:B------:R-:W-:Y:S01]  /*75a0*/  CS2R R82, SRZ ;  /* 0x0000000000527805 */ /* 0x000fe2000001ff00 */
[----:B------:R-:W-:Y:S01]  /*75b0*/  CS2R R80, SRZ ;  /* 0x0000000000507805 */ /* 0x000fe2000001ff00 */
[----:B------:R-:W-:Y:S01]  /*75c0*/  CS2R R72, SRZ ;  /* 0x0000000000487805 */ /* 0x000fe2000001ff00 */
[C-C-:B------:R-:W-:Y:S01]  /*75d0*/  @!P1 IMAD.WIDE R20, R11.reuse, 0x2, R24.reuse ;  /* 0x000000020b149825 */ /* 0x140fe200078e0218 */
[----:B------:R-:W-:Y:S01]  /*75e0*/  CS2R R66, SRZ ;  /* 0x0000000000427805 */ /* 0x000fe2000001ff00 */
[----:B------:R-:W-:Y:S01]  /*75f0*/  CS2R R70, SRZ ;  /* 0x0000000000467805 */ /* 0x000fe2000001ff00 */
[----:B------:R-:W-:Y:S01]  /*7600*/  CS2R R64, SRZ ;  /* 0x0000000000407805 */ /* 0x000fe2000001ff00 */
[----:B------:R-:W-:Y:S01]  /*7610*/  @!P0 IMAD.WIDE R24, R10, 0x2, R24 ;  /* 0x000000020a188825 */ /* 0x000fe200078e0218 */
[----:B------:R3:W5:Y:S03]  /*7620*/  @!P2 LD.E.64 R82, [R30.64] ;  /* 0x000000061e52a980 */ /* 0x000766000c101b00 */
[--C-:B--2---:R-:W-:Y:S01]  /*7630*/  @!P1 IMAD.WIDE R28, R11, 0x2, R22.reuse ;  /* 0x000000020b1c9825 */ /* 0x104fe200078e0216 */
[----:B------:R3:W5:Y:S03]  /*7640*/  @!P1 LD.E.64 R72, [R20.64] ;  /* 0x0000000614489980 */ /* 0x000766000c101b00 */
[--C-:B-1----:R-:W-:Y:S01]  /*7650*/  @!P2 IMAD.WIDE R26, R12, 0x2, R22.reuse ;  /* 0x000000020c1aa825 */ /* 0x102fe200078e0216 */
[----:B------:R3:W5:Y:S03]  /*7660*/  @!P0 LD.E.64 R66, [R24.64] ;  /* 0x0000000618428980 */ /* 0x000766000c101b00 */
[----:B------:R-:W-:Y:S01]  /*7670*/  @!P0 IMAD.WIDE R10, R10, 0x2, R22 ;  /* 0x000000020a0a8825 */ /* 0x000fe200078e0216 */
[----:B------:R3:W5:Y:S04]  /*7680*/  @!P2 LD.E.64 R80, [R26.64] ;  /* 0x000000061a50a980 */ /* 0x000768000c101b00 */
[----:B------:R3:W5:Y:S04]  /*7690*/  @!P1 LD.E.64 R70, [R28.64] ;  /* 0x000000061c469980 */ /* 0x000768000c101b00 */
[----:B------:R3:W5:Y:S02]  /*76a0*/  @!P0 LD.E.64 R64, [R10.64] ;  /* 0x000000060a408980 */ /* 0x000764000c101b00 */
.L_x_1857:
[----:B------:R-:W-:Y:S05]  /*76b0*/  BSYNC B0 ;  /* 0x0000000000007941 */ /* 0x000fea0003800000 */
.L_x_1856:
[----:B---3--:R-:W-:Y:S01]  /*76c0*/  IADD3 R10, R8, 0x40, RZ ;  /* 0x00000040080a7810 */ /* 0x008fe20007ffe0ff */
[----:B-----5:R-:W-:Y:S01]  /*76d0*/  IMAD.MOV.U32 R8, RZ, RZ, R66 ;  /* 0x000000ffff087224 */ /* 0x020fe200078e0042 */
[----:B-1----:R1:W3:Y:S01]  /*76e0*/  SHFL.IDX PT, R25, R16, 0x1, 0x1c1f ;  /* 0x003c1f0010197f89 */ /* 0x0022e200000e0000 */
[----:B------:R-:W-:Y:S01]  /*76f0*/  IMAD.MOV.U32 R12, RZ, RZ, R67 ;  /* 0x000000ffff0c7224 */ /* 0x000fe200078e0043 */
[----:B------:R-:W-:Y:S01]  /*7700*/  ISETP.GE.AND P0, PT, R10, R9, PT ;  /* 0x000000090a00720c */ /* 0x000fe20003f06270 */
[----:B------:R-:W-:Y:S01]  /*7710*/  IMAD.MOV.U32 R11, RZ, RZ, R72 ;  /* 0x000000ffff0b7224 */ /* 0x000fe200078e0048 */
[----:B--2---:R2:W4:Y:S01]  /*7720*/  SHFL.IDX PT, R24, R15, 0x1, 0x1c1f ;  /* 0x003c1f000f187f89 */ /* 0x00452200000e0000 */
[----:B------:R-:W-:Y:S01]  /*7730*/  IMAD.MOV.U32 R10, RZ, RZ, R73 ;  /* 0x000000ffff0a7224 */ /* 0x000fe200078e0049 */
[----:B------:R-:W-:Y:S01]  /*7740*/  PRMT R53, R12, 0x5410, R8 ;  /* 0x000054100c357816 */ /* 0x000fe20000000008 */
[----:B------:R-:W-:Y:S01]  /*7750*/  IMAD.MOV.U32 R8, RZ, RZ, R82 ;  /* 0x000000ffff087224 */ /* 0x000fe200078e0052 */
[----:B------:R2:W1:Y:S01]  /*7760*/  SHFL.IDX PT, R21, R14, 0x1, 0x1c1f ;  /* 0x003c1f000e157f89 */ /* 0x00046200000e0000 */
[----:B------:R-:W-:Y:S01]  /*7770*/  IMAD.MOV.U32 R12, RZ, RZ, R83 ;  /* 0x000000ffff0c7224 */ /* 0x000fe200078e0053 */
[----:B------:R-:W-:Y:S01]  /*7780*/  PRMT R58, R10, 0x5410, R11 ;  /* 0x000054100a3a7816 */ /* 0x000fe2000000000b */
[----:B------:R-:W-:Y:S01]  /*7790*/  IMAD.MOV.U32 R10, RZ, RZ, R101 ;  /* 0x000000ffff0a7224 */ /* 0x000fe200078e0065 */
[----:B------:R-:W-:Y:S01]  /*77a0*/  PRMT R62, R62, 0x5410, R8 ;  /* 0x000054103e3e7816 */ /* 0x000fe20000000008 */
[----:B------:R-:W-:Y:S01]  /*77b0*/  IMAD.MOV.U32 R8, RZ, RZ, R110 ;  /* 0x000000ffff087224 */ /* 0x000fe200078e006e */
[----:B------:R-:W-:Y:S01]  /*77c0*/  MOV R11, R100 ;  /* 0x00000064000b7202 */ /* 0x000fe20000000f00 */
[----:B------:R2:W1:Y:S01]  /*77d0*/  SHFL.IDX PT, R20, R13, 0x1, 0x1c1f ;  /* 0x003c1f000d147f89 */ /* 0x00046200000e0000 */
        /* <DEDUP_REMOVED lines=32> */
[----:B-1----:R-:W-:Y:S01]  /*79e0*/  CS2R R16, SRZ ;  /* 0x0000000000107805 */ /* 0x002fe2000001ff00 */
        /* <DEDUP_REMOVED lines=8> */
[C---:B--23--:R-:W-:Y:S01]  /*7a70*/  IADD3 R13, R90.reuse, 0x10, RZ ;  /* 0x000000105a0d7810 */ /* 0x04cfe20007ffe0ff */
        /* <DEDUP_REMOVED lines=8> */
[----:B------:R-:W-:Y:S01]  /*7b00*/  @!P2 IMAD.WIDE R14, R90, 0x2, R24 ;  /* 0x000000025a0ea825 */ /* 0x000fe200078e0218 */
[----:B------:R-:W-:Y:S02]  /*7b10*/  @!P0 LEA.HI R8, R8, R11, RZ, 0x2 ;  /* 0x0000000b08088211 */ /* 0x000fe400078f10ff */
[----:B------:R-:W-:Y:S02]  /*7b20*/  @!P1 LOP3.LUT R10, R10, 0xfffffffc, RZ, 0xc0, !PT ;  /* 0xfffffffc0a0a9812 */ /* 0x000fe400078ec0ff */
[----:B------:R-:W-:Y:S01]  /*7b30*/  @!P0 LOP3.LUT R8, R8, 0xfffffffc, RZ, 0xc0, !PT ;  /* 0xfffffffc08088812 */ /* 0x000fe200078ec0ff */
[----:B------:R-:W-:Y:S01]  /*7b40*/  CS2R R54, SRZ ;  /* 0x0000000000367805 */ /* 0x000fe2000001ff00 */
[----:B------:R-:W-:Y:S01]  /*7b50*/  CS2R R50, SRZ ;  /* 0x0000000000327805 */ /* 0x000fe2000001ff00 */
[----:B------:R-:W-:Y:S01]  /*7b60*/  CS2R R42, SRZ ;  /* 0x00000000002a7805 */ /* 0x000fe2000001ff00 */
[----:B------:R-:W-:Y:S01]  /*7b70*/  @!P2 IMAD.WIDE R28, R90, 0x2, R20 ;  /* 0x000000025a1ca825 */ /* 0x000fe200078e0214 */
[----:B------:R1:W5:Y:S01]  /*7b80*/  @!P2 LD.E.64 R60, [R14.64] ;  /* 0x000000060e3ca980 */ /* 0x000362000c101b00 */
[----:B------:R-:W-:Y:S01]  /*7b90*/  CS2R R38, SRZ ;  /* 0x0000000000267805 */ /* 0x000fe2000001ff00 */
[----:B------:R-:W-:Y:S01]  /*7ba0*/  CS2R R36, SRZ ;  /* 0x0000000000247805 */ /* 0x000fe2000001ff00 */
[----:B------:R-:W-:Y:S01]  /*7bb0*/  @!P1 IMAD.WIDE R22, R10, 0x2, R24 ;  /* 0x000000020a169825 */ /* 0x000fe200078e0218 */
[----:B------:R-:W-:Y:S01]  /*7bc0*/  IADD3 R13, R90, 0x40, RZ ;  /* 0x000000405a0d7810 */ /* 0x000fe20007ffe0ff */
[----:B------:R2:W5:Y:S02]  /*7bd0*/  @!P2 LD.E.64 R54, [R28.64] ;  /* 0x000000061c36a980 */ /* 0x000564000c101b00 */
[----:B------:R-:W-:Y:S01]  /*7be0*/  @!P1 IMAD.WIDE R26, R10, 0x2, R20 ;  /* 0x000000020a1a9825 */ /* 0x000fe200078e0214 */
[----:B------:R-:W-:Y:S01]  /*7bf0*/  IADD3 R11, R90, 0x50, RZ ;  /* 0x000000505a0b7810 */ /* 0x000fe20007ffe0ff */
[----:B------:R3:W5:Y:S02]  /*7c00*/  @!P1 LD.E.64 R50, [R22.64] ;  /* 0x0000000616329980 */ /* 0x000764000c101b00 */
[----:B------:R-:W-:-:S02]  /*7c10*/  @!P0 IMAD.WIDE R18, R8, 0x2, R24 ;  /* 0x0000000208128825 */ /* 0x000fc400078e0218 */
[----:B------:R4:W5:Y:S02]  /*7c20*/  @!P1 LD.E.64 R42, [R26.64] ;  /* 0x000000061a2a9980 */ /* 0x000964000c101b00 */
[----:B------:R-:W-:Y:S01]  /*7c30*/  @!P0 IMAD.WIDE R16, R8, 0x2, R20 ;  /* 0x0000000208108825 */ /* 0x000fe200078e0214 */
[----:B------:R-:W-:Y:S01]  /*7c40*/  ISETP.GE.AND P1, PT, R13, c[0x0][0x27c], PT ;  /* 0x00009f000d007a0c */ /* 0x000fe20003f26270 */
[----:B------:R2:W5:Y:S04]  /*7c50*/  @!P0 LD.E.64 R38, [R18.64] ;  /* 0x0000000612268980 */ /* 0x000568000c101b00 */
[----:B------:R2:W5:Y:S01]  /*7c60*/  @!P0 LD.E.64 R36, [R16.64] ;  /* 0x0000000610248980 */ /* 0x000562000c101b00 */
[----:B-1----:R-:W-:Y:S02]  /*7c70*/  IADD3 R15, R90, 0x30, RZ ;  /* 0x000000305a0f7810 */ /* 0x002fe40007ffe0ff */
[----:B------:R-:W-:-:S02]  /*7c80*/  ISETP.GE.AND P0, PT, R11, c[0x0][0x27c], PT ;  /* 0x00009f000b007a0c */ /* 0x000fc40003f06270 */
[----:B------:R-:W-:-:S03]  /*7c90*/  ISETP.GE.AND P2, PT, R15, c[0x0][0x27c], PT ;  /* 0x00009f000f007a0c */ /* 0x000fc60003f46270 */
[----:B------:R-:W-:-:S04]  /*7ca0*/  @!P1 SHF.R.S32.HI R10, RZ, 0x1f, R13 ;  /* 0x0000001fff0a9819 */ /* 0x000fc8000001140d */
[----:B------:R-:W-:-:S04]  /*7cb0*/  @!P1 LEA.HI R10, R10, R13, RZ, 0x2 ;  /* 0x0000000d0a0a9211 */ /* 0x000fc800078f10ff */
[----:B------:R-:W-:Y:S02]  /*7cc0*/  @!P0 SHF.R.S32.HI R8, RZ, 0x1f, R11 ;  /* 0x0000001fff088819 */ /* 0x000fe4000001140b */
[----:B------:R-:W-:Y:S02]  /*7cd0*/  @!P2 SHF.R.S32.HI R12, RZ, 0x1f, R15 ;  /* 0x0000001fff0ca819 */ /* 0x000fe4000001140f */
[----:B------:R-:W-:Y:S02]  /*7ce0*/  @!P0 LEA.HI R8, R8, R11, RZ, 0x2 ;  /* 0x0000000b08088211 */ /* 0x000fe400078f10ff */
[----:B------:R-:W-:Y:S02]  /*7cf0*/  @!P2 LEA.HI R12, R12, R15, RZ, 0x2 ;  /* 0x0000000f0c0ca211 */ /* 0x000fe400078f10ff */
[----:B------:R-:W-:Y:S02]  /*7d00*/  @!P1 LOP3.LUT R10, R10, 0xfffffffc, RZ, 0xc0, !PT ;  /* 0xfffffffc0a0a9812 */ /* 0x000fe400078ec0ff */
[----:B------:R-:W-:-:S02]  /*7d10*/  @!P2 LOP3.LUT R11, R12, 0xfffffffc, RZ, 0xc0, !PT ;  /* 0xfffffffc0c0ba812 */ /* 0x000fc400078ec0ff */
[----:B------:R-:W-:Y:S01]  /*7d20*/  @!P0 LOP3.LUT R8, R8, 0xfffffffc, RZ, 0xc0, !PT ;  /* 0xfffffffc08088812 */ /* 0x000fe200078ec0ff */
[C-C-:B------:R-:W-:Y:S01]  /*7d30*/  @!P1 IMAD.WIDE R12, R10.reuse, 0x2, R24.reuse ;  /* 0x000000020a0c9825 */ /* 0x140fe200078e0218 */
[----:B------:R-:W-:Y:S01]  /*7d40*/  CS2R R32, SRZ ;  /* 0x0000000000207805 */ /* 0x000fe2000001ff00 */
[----:B------:R-:W-:Y:S01]  /*7d50*/  CS2R R30, SRZ ;  /* 0x00000000001e7805 */ /* 0x000fe2000001ff00 */
[----:B----4-:R-:W-:Y:S01]  /*7d60*/  CS2R R26, SRZ ;  /* 0x00000000001a7805 */ /* 0x010fe2000001ff00 */
[C---:B--2---:R-:W-:Y:S01]  /*7d70*/  @!P2 IMAD.WIDE R28, R11.reuse, 0x2, R24 ;  /* 0x000000020b1ca825 */ /* 0x044fe200078e0218 */
[----:B------:R-:W-:Y:S01]  /*7d80*/  CS2R R18, SRZ ;  /* 0x0000000000127805 */ /* 0x000fe2000001ff00 */
[----:B---3--:R-:W-:Y:S01]  /*7d90*/  CS2R R22, SRZ ;  /* 0x0000000000167805 */ /* 0x008fe2000001ff00 */
[----:B------:R-:W-:Y:S01]  /*7da0*/  CS2R R16, SRZ ;  /* 0x0000000000107805 */ /* 0x000fe2000001ff00 */
        /* <DEDUP_REMOVED lines=9> */
[----:B------:R1:W5:Y:S02]  /*7e40*/  @!P0 LD.E.64 R16, [R20.64] ;  /* 0x0000000614108980 */ /* 0x000364000c101b00 */
.L_x_1859:
[----:B--23--:R-:W-:Y:S05]  /*7e50*/  BSYNC B0 ;  /* 0x0000000000007941 */ /* 0x00cfea0003800000 */
.L_x_1858:
[----:B-1---5:R-:W-:Y:S01]  /*7e60*/  IMAD.MOV.U32 R11, RZ, RZ, R18 ;  /* 0x000000ffff0b7224 */ /* 0x022fe200078e0012 */
[----:B------:R-:W-:-:S04]  /*7e70*/  DEPBAR.LE SB0, 0x1 ;  /* 0x000080400000791a */ /* 0x000fc80000000000 */
[----:B------:R-:W-:Y:S01]  /*7e80*/  IMAD.MOV.U32 R8, RZ, RZ, R19 ;  /* 0x000000ffff087224 */ /* 0x000fe200078e0013 */
[----:B------:R-:W-:Y:S01]  /*7e90*/  BSSY B1, `(.L_x_1860) ;  /* 0x0000152000017945 */ /* 0x000fe20003800000 */
[----:B------:R-:W-:Y:S02]  /*7ea0*/  IMAD.MOV.U32 R10, RZ, RZ, R26 ;  /* 0x000000ffff0a7224 */ /* 0x000fe400078e001a */
[----:B------:R-:W-:Y:S01]  /*7eb0*/  IMAD.MOV.U32 R12, RZ, RZ, R17 ;  /* 0x000000ffff0c7224 */ /* 0x000fe200078e0011 */
[----:B------:R-:W-:Y:S01]  /*7ec0*/  PRMT R14, R8, 0x5410, R11 ;  /* 0x00005410080e7816 */ /* 0x000fe2000000000b */
[----:B------:R-:W-:Y:S02]  /*7ed0*/  IMAD.MOV.U32 R11, RZ, RZ, R27 ;  /* 0x000000ffff0b7224 */ /* 0x000fe400078e001b */
[----:B------:R-:W-:Y:S02]  /*7ee0*/  IMAD.MOV.U32 R8, RZ, RZ, R32 ;  /* 0x000000ffff087224 */ /* 0x000fe400078e0020 */
[----:B------:R-:W-:Y:S01]  /*7ef0*/  IMAD.IADD R48, R9, 0x1, -R92 ;  /* 0x0000000109307824 */ /* 0x000fe200078e0a5c */
[----:B------:R-:W-:Y:S01]  /*7f00*/  PRMT R21, R11, 0x5410, R10 ;  /* 0x000054100b157816 */ /* 0x000fe2000000000a */
[----:B------:R-:W-:-:S02]  /*7f10*/  IMAD.MOV.U32 R10, RZ, RZ, R33 ;  /* 0x000000ffff0a7224 */ /* 0x000fc400078e0021 */
[----:B------:R-:W-:Y:S01]  /*7f20*/  IMAD.MOV.U32 R11, RZ, RZ, R39 ;  /* 0x000000ffff0b7224 */ /* 0x000fe200078e0027 */
        /* <DEDUP_REMOVED lines=10> */
[----:B------:R-:W-:-:S04]  /*7fd0*/  ISETP.GE.AND P0, PT, R89, R48, PT ;  /* 0x000000305900720c */ /* 0x000fc80003f06270 */
        /* <DEDUP_REMOVED lines=18> */
[----:B------:R-:W-:Y:S01]  /*8100*/  LOP3.LUT P1, RZ, R10, 0x4, RZ, 0xc0, !PT ;  /* 0x000000040aff7812 */ /* 0x000fe2000782c0ff */
[----:B------:R-:W-:Y:S01]  /*8110*/  IMAD.MOV.U32 R10, RZ, RZ, R42 ;  /* 0x000000ffff0a7224 */ /* 0x000fe200078e002a */
[----:B------:R-:W-:Y:S01]  /*8120*/  PRMT R28, R11, 0x7610, R28 ;  /* 0x000076100b1c7816 */ /* 0x000fe2000000001c */
[----:B------:R-:W-:Y:S01]  /*8130*/  IMAD.MOV.U32 R11, RZ, RZ, R37 ;  /* 0x000000ffff0b7224 */ /* 0x000fe200078e0025 */
[----:B------:R-:W-:-:S02]  /*8140*/  LOP3.LUT R8, R8, 0x1c0, RZ, 0xc0, !PT ;  /* 0x000001c008087812 */ /* 0x000fc400078ec0ff */
[----:B------:R-:W-:Y:S01]  /*8150*/  PRMT R35, R35, 0x5410, R10 ;  /* 0x0000541023237816 */ /* 0x000fe2000000000a */
[----:B------:R-:W-:Y:S01]  /*8160*/  IMAD.MOV.U32 R10, RZ, RZ, R43 ;  /* 0x000000ffff0a7224 */ /* 0x000fe200078e002b */
[----:B------:R-:W-:Y:S02]  /*8170*/  LOP3.LUT R57, R8, 0x18, R57, 0xf8, !PT ;  /* 0x0000001808397812 */ /* 0x000fe400078ef839 */
[----:B------:R-:W-:Y:S02]  /*8180*/  SHF.R.U32.HI R8, RZ, 0x3, R8 ;  /* 0x00000003ff087819 */ /* 0x000fe40000011608 */
[----:B------:R-:W-:Y:S02]  /*8190*/  PRMT R29, R29, 0x5410, R11 ;  /* 0x000054101d1d7816 */ /* 0x000fe4000000000b */
[----:B------:R-:W-:Y:S02]  /*81a0*/  LOP3.LUT R8, R57, R8, RZ, 0x3c, !PT ;  /* 0x0000000839087212 */ /* 0x000fe400078e3cff */
[----:B------:R-:W-:-:S03]  /*81b0*/  PRMT R35, R10, 0x7610, R35 ;  /* 0x000076100a237816 */ /* 0x000fc60000000023 */
[----:B------:R-:W-:Y:S02]  /*81c0*/  IMAD R15, R87, 0x200, R8 ;  /* 0x00000200570f7824 */ /* 0x000fe400078e0208 */
[----:B------:R-:W-:-:S03]  /*81d0*/  IMAD.MOV.U32 R8, RZ, RZ, R55 ;  /* 0x000000ffff087224 */ /* 0x000fc600078e0037 */
        /* <DEDUP_REMOVED lines=10> */
[----:B------:R-:W-:Y:S01]  /*8280*/  SHF.R.U32.HI R91, RZ, 0x10, R95 ;  /* 0x00000010ff5b7819 */ /* 0x000fe2000001165f */
[--C-:B------:R-:W-:Y:S01]  /*8290*/  HADD2.F32 R103, -RZ, R79.reuse.H1_H1 ;  /* 0x3000004fff677230 */ /* 0x100fe20000004100 */
[--C-:B------:R-:W-:Y:S01]  /*82a0*/  SHF.R.U64 R57, R96, 0x10, R97.reuse ;  /* 0x0000001060397819 */ /* 0x100fe20000001261 */
[----:B------:R-:W-:Y:S01]  /*82b0*/  HADD2.F32 R79, -RZ, R79.H0_H0 ;  /* 0x2000004fff4f7230 */ /* 0x000fe20000004100 */
[----:B------:R-:W-:Y:S01]  /*82c0*/  SHF.R.U32.HI R86, RZ, 0x10, R97 ;  /* 0x00000010ff567819 */ /* 0x000fe20000011661 */
[----:B------:R-:W-:Y:S01]  /*82d0*/  HADD2.F32 R96, -RZ, R91.H0_H0 ;  /* 0x2000005bff607230 */ /* 0x000fe20000004100 */
[----:B------:R-:W-:Y:S01]  /*82e0*/  SHF.R.U64 R88, R94, 0x10, R95 ;  /* 0x000000105e587819 */ /* 0x000fe2000000125f */
[----:B------:R-:W-:Y:S02]  /*82f0*/  HADD2.F32 R97, -RZ, R76.H1_H1 ;  /* 0x3000004cff617230 */ /* 0x000fe40000004100 */
        /* <DEDUP_REMOVED lines=32> */
[----:B------:R1:W-:Y:S02]  /*8500*/  STS.128 [R15], R8 ;  /* 0x000000080f007388 */ /* 0x0003e40000000c00 */
.L_x_1863:
[----:B------:R-:W-:Y:S05]  /*8510*/  BSYNC B0 ;  /* 0x0000000000007941 */ /* 0x000fea0003800000 */
.L_x_1862:
[----:B-1----:R-:W-:Y:S01]  /*8520*/  IADD3 R8, R90, 0x10, RZ ;  /* 0x000000105a087810 */ /* 0x002fe20007ffe0ff */
[----:B------:R-:W-:Y:S03]  /*8530*/  BSSY B0, `(.L_x_1864) ;  /* 0x000002d000007945 */ /* 0x000fe60003800000 */
[----:B------:R-:W-:-:S13]  /*8540*/  ISETP.GE.AND P0, PT, R8, c[0x0][0x27c], PT ;  /* 0x00009f0008007a0c */ /* 0x000fda0003f06270 */
[----:B------:R-:W-:Y:S05]  /*8550*/  @P0 BRA `(.L_x_1865) ;  /* 0x000002a000000947 */ /* 0x000fea0003800000 */
[----:B------:R-:W1:Y:S01]  /*8560*/  LDS.128 R8, [R12] ;  /* 0x000000000c087984 */ /* 0x000e620000000c00 */
        /* <DEDUP_REMOVED lines=28> */
[----:B------:R-:W-:Y:S02]  /*8730*/  FMUL.FTZ R79, R8, R79 ;  /* 0x0000004f084f7220 */ /* 0x000fe40000410000 */
        /* <DEDUP_REMOVED lines=12> */
.L_x_1865:
[----:B------:R-:W-:Y:S05]  /*8800*/  BSYNC B0 ;  /* 0x0000000000007941 */ /* 0x000fea0003800000 */
.L_x_1864:
        /* <DEDUP_REMOVED lines=20> */
[----:B------:R-:W-:Y:S01]  /*8950*/  FMUL.FTZ R94, R11, R98 ;  /* 0x000000620b5e7220 */ /* 0x000fe20000410000 */
[--C-:B------:R-:W-:Y:S01]  /*8960*/  HADD2.F32 R8, -RZ, R10.reuse.H0_H0 ;  /* 0x2000000aff087230 */ /* 0x100fe20000004100 */
[----:B------:R-:W-:Y:S01]  /*8970*/  FMUL.FTZ R93, R79, R88 ;  /* 0x000000584f5d7220 */ /* 0x000fe20000410000 */
[--C-:B------:R-:W-:Y:S01]  /*8980*/  HADD2.F32 R86, -RZ, R9.reuse.H0_H0 ;  /* 0x20000009ff567230 */ /* 0x100fe20000004100 */
[C---:B------:R-:W-:Y:S01]  /*8990*/  FMUL.FTZ R98, R75.reuse, R98 ;  /* 0x000000624b627220 */ /* 0x040fe20000410000 */
[----:B------:R-:W-:Y:S01]  /*89a0*/  HADD2.F32 R10, -RZ, R10.H1_H1 ;  /* 0x3000000aff0a7230 */ /* 0x000fe20000004100 */
[----:B------:R-:W-:Y:S01]  /*89b0*/  FFMA.FTZ R94, R75, R100, -R94 ;  /* 0x000000644b5e7223 */ /* 0x000fe2000001085e */
        /* <DEDUP_REMOVED lines=19> */
.L_x_1867:
[----:B------:R-:W-:Y:S05]  /*8af0*/  BSYNC B0 ;  /* 0x0000000000007941 */ /* 0x000fea0003800000 */
.L_x_1866:
        /* <DEDUP_REMOVED lines=29> */
[----:B------:R-:W-:Y:S01]  /*8cd0*/  FFMA.FTZ R88, R75, R81, R88 ;  /* 0x000000514b587223 */ /* 0x000fe20000010058 */
[----:B------:R-:W-:Y:S01]  /*8ce0*/  HADD2.F32 R62, -RZ, R57.H0_H0 ;  /* 0x20000039ff3e7230 */ /* 0x000fe20000004100 */
[----:B------:R-:W-:-:S02]  /*8cf0*/  FMUL.FTZ R57, R10, R59 ;  /* 0x0000003b0a397220 */ /* 0x000fc40000410000 */
[----:B------:R-:W-:Y:S02]  /*8d00*/  FMUL.FTZ R75, R9, R63 ;  /* 0x0000003f094b7220 */ /* 0x000fe40000410000 */
[----:B------:R-:W-:Y:S02]  /*8d10*/  FMUL.FTZ R59, R8, R59 ;  /* 0x0000003b083b7220 */ /* 0x000fe40000410000 */
[C---:B------:R-:W-:Y:S02]  /*8d20*/  FMUL.FTZ R63, R76.reuse, R63 ;  /* 0x0000003f4c3f7220 */ /* 0x040fe40000410000 */
[----:B------:R-:W-:Y:S02]  /*8d30*/  FFMA.FTZ R75, R76, R62, -R75 ;  /* 0x0000003e4c4b7223 */ /* 0x000fe4000001084b */
[----:B------:R-:W-:Y:S02]  /*8d40*/  FFMA.FTZ R11, R11, R86, R80 ;  /* 0x000000560b0b7223 */ /* 0x000fe40000010050 */
[----:B------:R-:W-:-:S02]  /*8d50*/  FFMA.FTZ R83, R74, R81, -R83 ;  /* 0x000000514a537223 */ /* 0x000fc40000010853 */
        /* <DEDUP_REMOVED lines=8> */
.L_x_1869:
[----:B------:R-:W-:Y:S05]  /*8de0*/  BSYNC B0 ;  /* 0x0000000000007941 */ /* 0x000fea0003800000 */
.L_x_1868:
        /* <DEDUP_REMOVED lines=46> */
.L_x_1871:
[----:B------:R-:W-:Y:S05]  /*90d0*/  BSYNC B0 ;  /* 0x0000000000007941 */ /* 0x000fea0003800000 */
.L_x_1870:
        /* <DEDUP_REMOVED lines=22> */
[----:B------:R-:W-:Y:S01]  /*9240*/  HADD2.F32 R10, -RZ, R10.H1_H1 ;  /* 0x3000000aff0a7230 */ /* 0x000fe20000004100 */
[-C--:B------:R-:W-:Y:S01]  /*9250*/  FFMA.FTZ R67, R58, R66.reuse, -R67 ;  /* 0x000000423a437223 */ /* 0x080fe20000010843 */
[--C-:B------:R-:W-:Y:S01]  /*9260*/  HADD2.F32 R63, -RZ, R9.reuse.H0_H0 ;  /* 0x20000009ff3f7230 */ /* 0x100fe20000004100 */
[----:B------:R-:W-:Y:S01]  /*9270*/  FFMA.FTZ R64, R11, R66, R64 ;  /* 0x000000420b407223 */ /* 0x000fe20000010040 */
[----:B------:R-:W-:Y:S01]  /*9280*/  HADD2.F32 R9, -RZ, R9.H1_H1 ;  /* 0x30000009ff097230 */ /* 0x000fe20000004100 */
[----:B------:R-:W-:Y:S01]  /*9290*/  FMUL.FTZ R11, R10, R49 ;  /* 0x000000310a0b7220 */ /* 0x000fe20000410000 */
[----:B------:R-:W-:Y:S01]  /*92a0*/  HADD2.F32 R58, -RZ, R57.H0_H0 ;  /* 0x20000039ff3a7230 */ /* 0x000fe20000004100 */
[----:B------:R-:W-:-:S02]  /*92b0*/  FMUL.FTZ R70, R62, R65 ;  /* 0x000000413e467220 */ /* 0x000fc40000410000 */
[C---:B------:R-:W-:Y:S02]  /*92c0*/  FMUL.FTZ R49, R8.reuse, R49 ;  /* 0x0000003108317220 */ /* 0x040fe40000410000 */
[-C--:B------:R-:W-:Y:S02]  /*92d0*/  FMUL.FTZ R57, R9, R58.reuse ;  /* 0x0000003a09397220 */ /* 0x080fe40000410000 */
[----:B------:R-:W-:Y:S02]  /*92e0*/  FMUL.FTZ R65, R59, R65 ;  /* 0x000000413b417220 */ /* 0x000fe40000410000 */
[----:B------:R-:W-:Y:S02]  /*92f0*/  FMUL.FTZ R58, R63, R58 ;  /* 0x0000003a3f3a7220 */ /* 0x000fe40000410000 */
[----:B------:R-:W-:Y:S01]  /*9300*/  FFMA.FTZ R8, R8, R53, -R11 ;  /* 0x0000003508087223 */ /* 0x000fe2000001080b */
[----:B------:R-:W-:Y:S01]  /*9310*/  F2FP.PACK_AB R11, R64, R67 ;  /* 0x00000043400b723e */ /* 0x000fe200000000ff */
[----:B------:R-:W-:-:S02]  /*9320*/  FFMA.FTZ R49, R10, R53, R49 ;  /* 0x000000350a317223 */ /* 0x000fc40000010031 */
[-C--:B------:R-:W-:Y:S02]  /*9330*/  FFMA.FTZ R70, R59, R69.reuse, -R70 ;  /* 0x000000453b467223 */ /* 0x080fe40000010846 */
[----:B------:R-:W-:Y:S01]  /*9340*/  FFMA.FTZ R65, R62, R69, R65 ;  /* 0x000000453e417223 */ /* 0x000fe20000010041 */
[----:B------:R-:W-:Y:S01]  /*9350*/  F2FP.PACK_AB R10, R49, R8 ;  /* 0x00000008310a723e */ /* 0x000fe200000000ff */
[-C--:B------:R-:W-:Y:S02]  /*9360*/  FFMA.FTZ R57, R63, R56.reuse, -R57 ;  /* 0x000000383f397223 */ /* 0x080fe40000010839 */
[----:B------:R-:W-:Y:S01]  /*9370*/  FFMA.FTZ R58, R9, R56, R58 ;  /* 0x00000038093a7223 */ /* 0x000fe2000001003a */
[----:B------:R-:W-:-:S04]  /*9380*/  F2FP.PACK_AB R8, R65, R70 ;  /* 0x000000464108723e */ /* 0x000fc800000000ff */
[----:B------:R-:W-:-:S05]  /*9390*/  F2FP.PACK_AB R9, R58, R57 ;  /* 0x000000393a09723e */ /* 0x000fca00000000ff */
[----:B------:R1:W-:Y:S02]  /*93a0*/  STS.128 [R12+0x8000], R8 ;  /* 0x008000080c007388 */ /* 0x0003e40000000c00 */
.L_x_1861:
[----:B------:R-:W-:Y:S05]  /*93b0*/  BSYNC B1 ;  /* 0x0000000000017941 */ /* 0x000fea0003800000 */
.L_x_1860:
        /* <DEDUP_REMOVED lines=48> */
.L_x_1874:
[----:B------:R-:W-:Y:S05]  /*96c0*/  BSYNC B0 ;  /* 0x0000000000007941 */ /* 0x000fea0003800000 */
.L_x_1873:
        /* <DEDUP_REMOVED lines=46> */
.L_x_1876:
[----:B------:R-:W-:Y:S05]  /*99b0*/  BSYNC B0 ;  /* 0x0000000000007941 */ /* 0x000fea0003800000 */
.L_x_1875:
        /* <DEDUP_REMOVED lines=46> */
.L_x_1878:
[----:B------:R-:W-:Y:S05]  /*9ca0*/  BSYNC B0 ;  /* 0x0000000000007941 */ /* 0x000fea0003800000 */
.L_x_1877:
        /* <DEDUP_REMOVED lines=46> */
.L_x_1880:
[----:B------:R-:W-:Y:S05]  /*9f90*/  BSYNC B0 ;  /* 0x0000000000007941 */ /* 0x000fea0003800000 */
.L_x_1879:
        /* <DEDUP_REMOVED lines=46> */
.L_x_1882:
[----:B------:R-:W-:Y:S05]  /*a280*/  BSYNC B0 ;  /* 0x0000000000007941 */ /* 0x000fea0003800000 */
.L_x_1881:
        /* <DEDUP_REMOVED lines=46> */
.L_x_1855:
[----:B------:R-:W-:Y:S01]  /*a570*/  ISETP.NE.AND P0, PT, R173, 0x1, PT ;  /* 0x00000001ad00780c */ /* 0x000fe20003f05270 */
[----:B------:R-:W-:Y:S01]  /*a580*/  IMAD.MOV.U32 R11, RZ, RZ, R19 ;  /* 0x000000ffff0b7224 */ /* 0x000fe200078e0013 */
[----:B------:R-:W-:Y:S01]  /*a590*/  BSSY B0, `(.L_x_1883) ;  /* 0x0000048000007945 */ /* 0x000fe20003800000 */
[----:B------:R-:W-:Y:S01]  /*a5a0*/  IMAD.MOV.U32 R15, RZ, RZ, R17 ;  /* 0x000000ffff0f7224 */ /* 0x000fe200078e0011 */
        /* <DEDUP_REMOVED lines=14> */
[----:B------:R-:W-:-:S02]  /*a690*/  @P0 SHF.R.U32.HI R13, RZ, c[0x0][0x2cc], R10 ;  /* 0x0000b300ff0d0a19 */ /* 0x000fc4000001160a */
[----:B------:R-:W-:Y:S02]  /*a6a0*/  MOV R10, R20 ;  /* 0x00000014000a7202 */ /* 0x000fe40000000f00 */
        /* <DEDUP_REMOVED lines=11> */
[----:B------:R-:W-:Y:S02]  /*a760*/  IADD3 R18, R15, R18, RZ ;  /* 0x000000120f127210 */ /* 0x000fe40007ffe0ff */
[----:B------:R-:W-:Y:S02]  /*a770*/  LEA.HI.X R16, R10, c[0x0][0x28c], R16, 0x1, P0 ;  /* 0x0000a3000a107a11 */ /* 0x000fe400000f0c10 */
[----:B------:R-:W-:Y:S02]  /*a780*/  ISETP.GE.AND P0, PT, R8, R9, PT ;  /* 0x000000090800720c */ /* 0x000fe40003f06270 */
[----:B------:R-:W-:Y:S01]  /*a790*/  LEA.HI.X R18, R14, c[0x0][0x274], R18, 0x1, P1 ;  /* 0x00009d000e127a11 */ /* 0x000fe200008f0c12 */
[----:B------:R1:W3:Y:S04]  /*a7a0*/  SHFL.IDX PT, R15, R16, RZ, 0x1c1f ;  /* 0x001c1fff100f7589 */ /* 0x0002e800000e0000 */
[----:B------:R1:W4:Y:S04]  /*a7b0*/  SHFL.IDX PT, R14, R13, RZ, 0x1c1f ;  /* 0x001c1fff0d0e7589 */ /* 0x00032800000e0000 */
[----:B------:R1:W1:Y:S02]  /*a7c0*/  SHFL.IDX PT, R21, R18, RZ, 0x1c1f ;  /* 0x001c1fff12157589 */ /* 0x00026400000e0000 */
[----:B------:R-:W-:Y:S05]  /*a7d0*/  @P0 BRA `(.L_x_1884) ;  /* 0x0000023000000947 */ /* 0x000fea0003800000 */
[C---:B--2---:R-:W-:Y:S01]  /*a7e0*/  IADD3 R12, R57.reuse, 0x20, RZ ;  /* 0x00000020390c7810 */ /* 0x044fe20007ffe0ff */
        /* <DEDUP_REMOVED lines=9> */
[----:B-1----:R-:W-:Y:S01]  /*a880*/  @!P2 IMAD.WIDE R22, R57, 0x2, R20 ;  /* 0x000000023916a825 */ /* 0x002fe200078e0214 */
[----:B------:R-:W-:Y:S02]  /*a890*/  @!P0 LEA.HI R10, R10, R19, RZ, 0x3 ;  /* 0x000000130a0a8211 */ /* 0x000fe400078f18ff */
[----:B------:R-:W-:Y:S02]  /*a8a0*/  @!P1 LOP3.LUT R11, R11, 0xfffffff8, RZ, 0xc0, !PT ;  /* 0xfffffff80b0b9812 */ /* 0x000fe400078ec0ff */
[----:B------:R-:W-:Y:S01]  /*a8b0*/  @!P0 LOP3.LUT R10, R10, 0xfffffff8, RZ, 0xc0, !PT ;  /* 0xfffffff80a0a8812 */ /* 0x000fe200078ec0ff */
[----:B------:R1:W5:Y:S01]  /*a8c0*/  @!P2 LD.E.128 R80, [R22.64] ;  /* 0x000000061650a980 */ /* 0x000362000c101d00 */
[----:B------:R-:W-:Y:S01]  /*a8d0*/  CS2R R74, SRZ ;  /* 0x00000000004a7805 */ /* 0x000fe2000001ff00 */
[----:B---34-:R-:W-:Y:S01]  /*a8e0*/  @!P1 IMAD.WIDE R24, R11, 0x2, R14 ;  /* 0x000000020b189825 */ /* 0x018fe200078e020e */
        /* <DEDUP_REMOVED lines=8> */
[----:B------:R-:W-:-:S02]  /*a970*/  CS2R R40, SRZ ;  /* 0x0000000000287805 */ /* 0x000fc4000001ff00 */
[----:B------:R2:W5:Y:S01]  /*a980*/  @!P1 LD.E.128 R60, [R24.64] ;  /* 0x00000006183c9980 */ /* 0x000562000c101d00 */
[----:B-1----:R-:W-:-:S04]  /*a990*/  @!P1 IMAD.WIDE R22, R11, 0x2, R20 ;  /* 0x000000020b169825 */ /* 0x002fc800078e0214 */
[C---:B------:R-:W-:Y:S01]  /*a9a0*/  @!P0 IMAD.WIDE R20, R10.reuse, 0x2, R20 ;  /* 0x000000020a148825 */ /* 0x040fe200078e0214 */
[----:B------:R2:W5:Y:S03]  /*a9b0*/  @!P1 LD.E.128 R64, [R22.64] ;  /* 0x0000000616409980 */ /* 0x000566000c101d00 */
[--C-:B------:R-:W-:Y:S01]  /*a9c0*/  @!P0 IMAD.WIDE R10, R10, 0x2, R14.reuse ;  /* 0x000000020a0a8825 */ /* 0x100fe200078e020e */
[----:B------:R2:W5:Y:S03]  /*a9d0*/  @!P0 LD.E.128 R48, [R20.64] ;  /* 0x0000000614308980 */ /* 0x000566000c101d00 */
[----:B------:R-:W-:Y:S01]  /*a9e0*/  @!P2 IMAD.WIDE R14, R57, 0x2, R14 ;  /* 0x00000002390ea825 */ /* 0x000fe200078e020e */
[----:B------:R2:W5:Y:S04]  /*a9f0*/  @!P0 LD.E.128 R40, [R10.64] ;  /* 0x000000060a288980 */ /* 0x000568000c101d00 */
[----:B------:R2:W5:Y:S02]  /*aa00*/  @!P2 LD.E.128 R72, [R14.64] ;  /* 0x000000060e48a980 */ /* 0x000564000c101d00 */
.L_x_1884:
[----:B--2---:R-:W-:Y:S05]  /*aa10*/  BSYNC B0 ;  /* 0x0000000000007941 */ /* 0x004fea0003800000 */
.L_x_1883:
[----:B------:R-:W-:Y:S01]  /*aa20*/  IADD3 R10, R8, 0x40, RZ ;  /* 0x00000040080a7810 */ /* 0x000fe20007ffe0ff */
[----:B-----5:R-:W-:Y:S01]  /*aa30*/  IMAD.MOV.U32 R8, RZ, RZ, R50 ;  /* 0x000000ffff087224 */ /* 0x020fe200078e0032 */
[----:B------:R2:W4:Y:S01]  /*aa40*/  SHFL.IDX PT, R55, R18, 0x1, 0x1c1f ;  /* 0x003c1f0012377f89 */ /* 0x00052200000e0000 */
[----:B------:R-:W-:Y:S01]  /*aa50*/  IMAD.MOV.U32 R12, RZ, RZ, R51 ;  /* 0x000000ffff0c7224 */ /* 0x000fe200078e0033 */
[----:B------:R-:W-:Y:S01]  /*aa60*/  ISETP.GE.AND P0, PT, R10, R9, PT ;  /* 0x000000090a00720c */ /* 0x000fe20003f06270 */
[----:B------:R-:W-:Y:S01]  /*aa70*/  IMAD.MOV.U32 R11, RZ, RZ, R48 ;  /* 0x000000ffff0b7224 */ /* 0x000fe200078e0030 */
[----:B------:R-:W3:Y:S01]  /*aa80*/  SHFL.IDX PT, R54, R17, 0x1, 0x1c1f ;  /* 0x003c1f0011367f89 */ /* 0x000ee200000e0000 */
[----:B------:R-:W-:Y:S01]  /*aa90*/  IMAD.MOV.U32 R10, RZ, RZ, R49 ;  /* 0x000000ffff0a7224 */ /* 0x000fe200078e0031 */
[----:B------:R-:W-:Y:S01]  /*aaa0*/  PRMT R95, R12, 0x5410, R8 ;  /* 0x000054100c5f7816 */ /* 0x000fe20000000008 */
[----:B------:R-:W-:Y:S01]  /*aab0*/  IMAD.MOV.U32 R8, RZ, RZ, R66 ;  /* 0x000000ffff087224 */ /* 0x000fe200078e0042 */
[----:B---3--:R3:W1:Y:S01]  /*aac0*/  SHFL.IDX PT, R15, R16, 0x1, 0x1c1f ;  /* 0x003c1f00100f7f89 */ /* 0x00866200000e0000 */
[----:B------:R-:W-:Y:S01]  /*aad0*/  IMAD.MOV.U32 R12, RZ, RZ, R67 ;  /* 0x000000ffff0c7224 */ /* 0x000fe200078e0043 */
[----:B------:R-:W-:Y:S01]  /*aae0*/  PRMT R94, R10, 0x5410, R11 ;  /* 0x000054100a5e7816 */ /* 0x000fe2000000000b */
[----:B------:R-:W-:Y:S01]  /*aaf0*/  IMAD.MOV.U32 R10, RZ, RZ, R65 ;  /* 0x000000ffff0a7224 */ /* 0x000fe200078e0041 */
[----:B------:R-:W-:Y:S01]  /*ab00*/  PRMT R99, R99, 0x5410, R8 ;  /* 0x0000541063637816 */ /* 0x000fe20000000008 */
[----:B------:R-:W-:Y:S01]  /*ab10*/  IMAD.MOV.U32 R8, RZ, RZ, R82 ;  /* 0x000000ffff087224 */ /* 0x000fe200078e0052 */
[----:B------:R-:W-:Y:S01]  /*ab20*/  MOV R11, R64 ;  /* 0x00000040000b7202 */ /* 0x000fe20000000f00 */
[----:B----4-:R4:W1:Y:S01]  /*ab30*/  SHFL.IDX PT, R14, R13, 0x1, 0x1c1f ;  /* 0x003c1f000d0e7f89 */ /* 0x01086200000e0000 */
        /* <DEDUP_REMOVED lines=33> */
[----:B-1----:R-:W-:Y:S01]  /*ad50*/  CS2R R20, SRZ ;  /* 0x0000000000147805 */ /* 0x002fe2000001ff00 */
[----:B------:R-:W-:Y:S01]  /*ad60*/  PRMT R103, R11, 0x5410, R12 ;  /* 0x000054100b677816 */ /* 0x000fe2000000000c */
[----:B--2---:R-:W-:Y:S01]  /*ad70*/  CS2R R18, SRZ ;  /* 0x0000000000127805 */ /* 0x004fe2000001ff00 */
[----:B------:R-:W-:Y:S01]  /*ad80*/  PRMT R102, R8, 0x5410, R10 ;  /* 0x0000541008667816 */ /* 0x000fe2000000000a */
[----:B---3--:R-:W-:Y:S01]  /*ad90*/  CS2R R16, SRZ ;  /* 0x0000000000107805 */ /* 0x008fe2000001ff00 */
[----:B------:R-:W-:Y:S01]  /*ada0*/  CS2R R34, SRZ ;  /* 0x0000000000227805 */ /* 0x000fe2000001ff00 */
[----:B------:R-:W-:Y:S01]  /*adb0*/  CS2R R32, SRZ ;  /* 0x0000000000207805 */ /* 0x000fe2000001ff00 */
[----:B------:R-:W-:Y:S05]  /*adc0*/  @P0 BRA `(.L_x_1886) ;  /* 0x0000023000000947 */ /* 0x000fea0003800000 */
[C---:B----4-:R-:W-:Y:S01]  /*add0*/  IADD3 R13, R57.reuse, 0x20, RZ ;  /* 0x00000020390d7810 */ /* 0x050fe20007ffe0ff */
        /* <DEDUP_REMOVED lines=9> */
[C-C-:B------:R-:W-:Y:S01]  /*ae70*/  @!P2 IMAD.WIDE R20, R57.reuse, 0x2, R54.reuse ;  /* 0x000000023914a825 */ /* 0x140fe200078e0236 */
[----:B------:R-:W-:Y:S02]  /*ae80*/  @!P0 LEA.HI R8, R8, R11, RZ, 0x3 ;  /* 0x0000000b08088211 */ /* 0x000fe400078f18ff */
[----:B------:R-:W-:Y:S02]  /*ae90*/  @!P1 LOP3.LUT R10, R10, 0xfffffff8, RZ, 0xc0, !PT ;  /* 0xfffffff80a0a9812 */ /* 0x000fe400078ec0ff */
[----:B------:R-:W-:Y:S01]  /*aea0*/  @!P0 LOP3.LUT R8, R8, 0xfffffff8, RZ, 0xc0, !PT ;  /* 0xfffffff808088812 */ /* 0x000fe200078ec0ff */
[----:B------:R1:W5:Y:S01]  /*aeb0*/  @!P2 LD.E.128 R36, [R20.64] ;  /* 0x000000061424a980 */ /* 0x000362000c101d00 */
[----:B------:R-:W-:Y:S01]  /*aec0*/  CS2R R34, SRZ ;  /* 0x0000000000227805 */ /* 0x000fe2000001ff00 */
[C---:B------:R-:W-:Y:S01]  /*aed0*/  @!P1 IMAD.WIDE R12, R10.reuse, 0x2, R54 ;  /* 0x000000020a0c9825 */ /* 0x040fe200078e0236 */
[----:B------:R-:W-:Y:S01]  /*aee0*/  CS2R R32, SRZ ;  /* 0x0000000000207805 */ /* 0x000fe2000001ff00 */
[----:B------:R-:W-:Y:S01]  /*aef0*/  CS2R R26, SRZ ;  /* 0x00000000001a7805 */ /* 0x000fe2000001ff00 */
[----:B------:R-:W-:Y:S01]  /*af00*/  CS2R R24, SRZ ;  /* 0x0000000000187805 */ /* 0x000fe2000001ff00 */
[----:B------:R-:W-:Y:S01]  /*af10*/  CS2R R18, SRZ ;  /* 0x0000000000127805 */ /* 0x000fe2000001ff00 */
[----:B------:R-:W-:Y:S01]  /*af20*/  CS2R R16, SRZ ;  /* 0x0000000000107805 */ /* 0x000fe2000001ff00 */
[--C-:B------:R-:W-:Y:S01]  /*af30*/  @!P1 IMAD.WIDE R10, R10, 0x2, R14.reuse ;  /* 0x000000020a0a9825 */ /* 0x100fe200078e020e */
[----:B------:R-:W-:Y:S01]  /*af40*/  CS2R R30, SRZ ;  /* 0x00000000001e7805 */ /* 0x000fe2000001ff00 */
[----:B------:R-:W-:Y:S01]  /*af50*/  CS2R R28, SRZ ;  /* 0x00000000001c7805 */ /* 0x000fe2000001ff00 */
[----:B------:R-:W-:Y:S01]  /*af60*/  CS2R R22, SRZ ;  /* 0x0000000000167805 */ /* 0x000fe2000001ff00 */
[C---:B------:R-:W-:Y:S01]  /*af70*/  @!P0 IMAD.WIDE R58, R8.reuse, 0x2, R14 ;  /* 0x00000002083a8825 */ /* 0x040fe200078e020e */
[----:B------:R2:W5:Y:S03]  /*af80*/  @!P1 LD.E.128 R24, [R12.64] ;  /* 0x000000060c189980 */ /* 0x000566000c101d00 */
[----:B------:R-:W-:Y:S01]  /*af90*/  @!P0 IMAD.WIDE R54, R8, 0x2, R54 ;  /* 0x0000000208368825 */ /* 0x000fe200078e0236 */
[----:B------:R2:W5:Y:S03]  /*afa0*/  @!P1 LD.E.128 R16, [R10.64] ;  /* 0x000000060a109980 */ /* 0x000566000c101d00 */
[----:B------:R-:W-:Y:S01]  /*afb0*/  @!P2 IMAD.WIDE R14, R57, 0x2, R14 ;  /* 0x00000002390ea825 */ /* 0x000fe200078e020e */
[----:B------:R2:W5:Y:S01]  /*afc0*/  @!P0 LD.E.128 R28, [R54.64] ;  /* 0x00000006361c8980 */ /* 0x000562000c101d00 */
[----:B-1----:R-:W-:-:S03]  /*afd0*/  CS2R R20, SRZ ;  /* 0x0000000000147805 */ /* 0x002fc6000001ff00 */
[----:B------:R2:W5:Y:S04]  /*afe0*/  @!P2 LD.E.128 R32, [R14.64] ;  /* 0x000000060e20a980 */ /* 0x000568000c101d00 */
[----:B------:R2:W5:Y:S02]  /*aff0*/  @!P0 LD.E.128 R20, [R58.64] ;  /* 0x000000063a148980 */ /* 0x000564000c101d00 */
.L_x_1886:
[----:B----4-:R-:W-:Y:S05]  /*b000*/  BSYNC B0 ;  /* 0x0000000000007941 */ /* 0x010fea0003800000 */
.L_x_1885:
[----:B-----5:R-:W-:Y:S01]  /*b010*/  IMAD.MOV.U32 R8, RZ, RZ, R30 ;  /* 0x000000ffff087224 */ /* 0x020fe200078e001e */
[----:B------:R-:W-:-:S04]  /*b020*/  DEPBAR.LE SB0, 0x1 ;  /* 0x000080400000791a */ /* 0x000fc80000000000 */
[----:B--2---:R-:W-:Y:S01]  /*b030*/  IMAD.MOV.U32 R12, RZ, RZ, R31 ;  /* 0x000000ffff0c7224 */ /* 0x004fe200078e001f */
[----:B------:R-:W-:Y:S01]  /*b040*/  BSSY B1, `(.L_x_1887) ;  /* 0x000017a000017945 */ /* 0x000fe20003800000 */
[----:B------:R-:W-:Y:S02]  /*b050*/  IMAD.MOV.U32 R11, RZ, RZ, R28 ;  /* 0x000000ffff0b7224 */ /* 0x000fe400078e001c */
[----:B------:R-:W-:Y:S01]  /*b060*/  IMAD.MOV.U32 R10, RZ, RZ, R29 ;  /* 0x000000ffff0a7224 */ /* 0x000fe200078e001d */
[----:B------:R-:W-:Y:S01]  /*b070*/  PRMT R56, R12, 0x5410, R8 ;  /* 0x000054100c387816 */ /* 0x000fe20000000008 */
[----:B------:R-:W-:Y:S01]  /*b080*/  IMAD.MOV.U32 R8, RZ, RZ, R26 ;  /* 0x000000ffff087224 */ /* 0x000fe200078e001a */
[----:B------:R-:W-:Y:S01]  /*b090*/  MOV R12, R27 ;  /* 0x0000001b000c7202 */ /* 0x000fe20000000f00 */
[----:B------:R-:W-:Y:S01]  /*b0a0*/  IMAD.IADD R88, R9, 0x1, -R92 ;  /* 0x0000000109587824 */ /* 0x000fe200078e0a5c */
[----:B------:R-:W-:Y:S01]  /*b0b0*/  PRMT R55, R10, 0x5410, R11 ;  /* 0x000054100a377816 */ /* 0x000fe2000000000b */
[----:B------:R-:W-:Y:S01]  /*b0c0*/  IMAD.MOV.U32 R11, RZ, RZ, R24 ;  /* 0x000000ffff0b7224 */ /* 0x000fe200078e0018 */
[----:B------:R-:W-:Y:S01]  /*b0d0*/  PRMT R70, R70, 0x5410, R8 ;  /* 0x0000541046467816 */ /* 0x000fe20000000008 */
[----:B------:R-:W-:Y:S01]  /*b0e0*/  IMAD.MOV.U32 R10, RZ, RZ, R25 ;  /* 0x000000ffff0a7224 */ /* 0x000fe200078e0019 */
[----:B------:R-:W-:Y:S01]  /*b0f0*/  IMNMX R88, R88, 0x80, PT ;  /* 0x0000008058587817 */ /* 0x000fe20003800200 */
        /* <DEDUP_REMOVED lines=9> */
[----:B------:R-:W-:Y:S01]  /*b190*/  BAR.SYNC.DEFER_BLOCKING 0x0 ;  /* 0x0000000000007b1d */ /* 0x000fe20000010000 */
[----:B------:R-:W-:-:S02]  /*b1a0*/  ISETP.GE.AND P0, PT, R89, R88, PT ;  /* 0x000000585900720c */ /* 0x000fc40003f06270 */
        /* <DEDUP_REMOVED lines=17> */
[----:B------:R-:W-:Y:S02]  /*b2c0*/  PRMT R54, R12, 0x7610, R54 ;  /* 0x000076100c367816 */ /* 0x000fe40000000036 */
        /* <DEDUP_REMOVED lines=108> */
.L_x_1890:
[----:B------:R-:W-:Y:S05]  /*b990*/  BSYNC B0 ;  /* 0x0000000000007941 */ /* 0x000fea0003800000 */
.L_x_1889:
        /* <DEDUP_REMOVED lines=114> */
.L_x_1892:
[----:B------:R-:W-:Y:S05]  /*c0c0*/  BSYNC B0 ;  /* 0x0000000000007941 */ /* 0x000fea0003800000 */
.L_x_1891:
        /* <DEDUP_REMOVED lines=33> */
[----:B------:R-:W-:Y:S01]  /*c2e0*/  SHF.R.U64 R40, R40, 0x10, R41 ;  /* 0x0000001028287819 */ /* 0x000fe20000001229 */
[----:B------:R-:W-:Y:S01]  /*c2f0*/  IMAD.IADD R12, R12, 0x1, R15 ;  /* 0x000000010c0c7824 */ /* 0x000fe200078e020f */
[----:B------:R-:W-:Y:S02]  /*c300*/  SHF.R.U32.HI R62, RZ, 0x10, R41 ;  /* 0x00000010ff3e7819 */ /* 0x000fe40000011629 */
[----:B------:R-:W-:-:S02]  /*c310*/  IADD3 R8, R9, R8, RZ ;  /* 0x0000000809087210 */ /* 0x000fc40007ffe0ff */
[----:B------:R-:W-:Y:S01]  /*c320*/  SHF.L.U32 R61, R12, 0x1, RZ ;  /* 0x000000010c3d7819 */ /* 0x000fe200000006ff */
[----:B------:R-:W-:Y:S01]  /*c330*/  HADD2.F32 R62, -RZ, R62.H0_H0 ;  /* 0x2000003eff3e7230 */ /* 0x000fe20000004100 */
[--C-:B------:R-:W-:Y:S01]  /*c340*/  SHF.R.U64 R41, R50, 0x10, R51.reuse ;  /* 0x0000001032297819 */ /* 0x100fe20000001233 */
[----:B------:R-:W-:Y:S01]  /*c350*/  IMAD.SHL.U32 R60, R8, 0x2, RZ ;  /* 0x00000002083c7824 */ /* 0x000fe200078e00ff */
[----:B------:R-:W-:Y:S01]  /*c360*/  SHF.R.U32.HI R50, RZ, 0x10, R51 ;  /* 0x00000010ff327819 */ /* 0x000fe20000011633 */
[----:B------:R-:W1:Y:S01]  /*c370*/  LDS.128 R12, [R61+0xc100] ;  /* 0x00c100003d0c7984 */ /* 0x000e620000000c00 */
[--C-:B------:R-:W-:Y:S02]  /*c380*/  SHF.R.U64 R48, R48, 0x10, R49.reuse ;  /* 0x0000001030307819 */ /* 0x100fe40000001231 */
[----:B------:R-:W-:Y:S01]  /*c390*/  SHF.R.U32.HI R49, RZ, 0x10, R49 ;  /* 0x00000010ff317819 */ /* 0x000fe20000011631 */
[----:B------:R-:W2:Y:S01]  /*c3a0*/  LDS.128 R8, [R60+0xc100] ;  /* 0x00c100003c087984 */ /* 0x000ea20000000c00 */
[--C-:B------:R-:W-:Y:S01]  /*c3b0*/  SHF.R.U64 R42, R42, 0x10, R43.reuse ;  /* 0x000000102a2a7819 */ /* 0x100fe2000000122b */
[----:B------:R-:W-:Y:S01]  /*c3c0*/  HADD2.F32 R104, -RZ, R50.H0_H0 ;  /* 0x20000032ff687230 */ /* 0x000fe20000004100 */
[----:B------:R-:W-:Y:S01]  /*c3d0*/  SHF.R.U32.HI R43, RZ, 0x10, R43 ;  /* 0x00000010ff2b7819 */ /* 0x000fe2000001162b */
[----:B------:R-:W-:-:S02]  /*c3e0*/  HADD2.F32 R98, -RZ, R49.H0_H0 ;  /* 0x20000031ff627230 */ /* 0x000fc40000004100 */
        /* <DEDUP_REMOVED lines=26> */
[----:B------:R-:W-:Y:S01]  /*c590*/  FFMA.FTZ R80, R67, R82, R80 ;  /* 0x0000005243507223 */ /* 0x000fe20000010050 */
[----:B------:R-:W-:Y:S01]  /*c5a0*/  HADD2.F32 R14, -RZ, R14.H1_H1 ;  /* 0x3000000eff0e7230 */ /* 0x000fe20000004100 */
[----:B------:R-:W-:Y:S01]  /*c5b0*/  FMUL.FTZ R9, R12, R93 ;  /* 0x0000005d0c097220 */ /* 0x000fe20000410000 */
[----:B------:R-:W-:Y:S01]  /*c5c0*/  HADD2.F32 R43, -RZ, R40.H0_H0 ;  /* 0x20000028ff2b7230 */ /* 0x000fe20000004100 */
[----:B------:R-:W-:Y:S01]  /*c5d0*/  FMUL.FTZ R50, R15, R72 ;  /* 0x000000480f327220 */ /* 0x000fe20000410000 */
[----:B------:R-:W-:Y:S01]  /*c5e0*/  HADD2.F32 R67, -RZ, R42.H0_H0 ;  /* 0x2000002aff437230 */ /* 0x000fe20000004100 */
[C---:B------:R-:W-:Y:S01]  /*c5f0*/  FFMA.FTZ R40, R8.reuse, R95, R9 ;  /* 0x0000005f08287223 */ /* 0x040fe20000010009 */
[----:B------:R-:W-:Y:S01]  /*c600*/  HADD2.F32 R11, -RZ, R11.H1_H1 ;  /* 0x3000000bff0b7230 */ /* 0x000fe20000004100 */
[----:B------:R-:W-:Y:S01]  /*c610*/  FMUL.FTZ R93, R8, R93 ;  /* 0x0000005d085d7220 */ /* 0x000fe20000410000 */
[----:B------:R-:W-:Y:S01]  /*c620*/  HADD2.F32 R10, -RZ, R10.H1_H1 ;  /* 0x3000000aff0a7230 */ /* 0x000fe20000004100 */
[----:B------:R-:W-:Y:S01]  /*c630*/  FMUL.FTZ R75, R65, R43 ;  /* 0x0000002b414b7220 */ /* 0x000fe20000410000 */
[----:B------:R-:W-:Y:S01]  /*c640*/  HADD2.F32 R9, -RZ, R41.H0_H0 ;  /* 0x20000029ff097230 */ /* 0x000fe20000004100 */
[----:B------:R-:W-:-:S02]  /*c650*/  FMUL.FTZ R41, R14, R67 ;  /* 0x000000430e297220 */ /* 0x000fc40000410000 */
[----:B------:R-:W-:Y:S02]  /*c660*/  FMUL.FTZ R72, R11, R72 ;  /* 0x000000480b487220 */ /* 0x000fe40000410000 */
        /* <DEDUP_REMOVED lines=23> */
.L_x_1888:
[----:B------:R-:W-:Y:S05]  /*c7e0*/  BSYNC B1 ;  /* 0x0000000000017941 */ /* 0x000fea0003800000 */
.L_x_1887:
        /* <DEDUP_REMOVED lines=23> */
[----:B------:R-:W-:Y:S02]  /*c960*/  LOP3.LUT R12, R10, 0x38, R57, 0xf8, !PT ;  /* 0x000000380a0c7812 */ /* 0x000fe400078ef839 */
        /* <DEDUP_REMOVED lines=87> */
.L_x_1894:
[----:B------:R-:W-:Y:S05]  /*cee0*/  BSYNC B0 ;  /* 0x0000000000007941 */ /* 0x000fea0003800000 */
.L_x_1893:
        /* <DEDUP_REMOVED lines=15> */
[----:B------:R-:W-:Y:S01]  /*cfe0*/  HADD2.F32 R50, -RZ, R69.H0_H0 ;  /* 0x20000045ff327230 */ /* 0x000fe20000004100 */
[----:B------:R-:W-:Y:S01]  /*cff0*/  LEA.HI R13, R13, R10, RZ, 0x1d ;  /* 0x0000000a0d0d7211 */ /* 0x000fe200078fe8ff */
[----:B------:R-:W-:Y:S01]  /*d000*/  HADD2.F32 R58, -RZ, R58.H1_H1 ;  /* 0x3000003aff3a7230 */ /* 0x000fe20000004100 */
        /* <DEDUP_REMOVED lines=8> */
[----:B------:R-:W-:-:S02]  /*d090*/  SHF.R.U32.HI R10, RZ, 0x3, R14 ;  /* 0x00000003ff0a7819 */ /* 0x000fc4000001160e */
[----:B------:R-:W-:Y:S02]  /*d0a0*/  LEA.HI R8, R8, R13, RZ, 0x3 ;  /* 0x0000000d08087211 */ /* 0x000fe400078f18ff */
[----:B------:R-:W-:Y:S02]  /*d0b0*/  LOP3.LUT R12, R12, 0x7fffe000, RZ, 0xc0, !PT ;  /* 0x7fffe0000c0c7812 */ /* 0x000fe400078ec0ff */
[----:B------:R-:W-:Y:S02]  /*d0c0*/  LOP3.LUT R15, R15, R10, RZ, 0x3c, !PT ;  /* 0x0000000a0f0f7212 */ /* 0x000fe400078e3cff */
[----:B------:R-:W-:Y:S02]  /*d0d0*/  LOP3.LUT R9, R9, 0xfffffe00, RZ, 0xc0, !PT ;  /* 0xfffffe0009097812 */ /* 0x000fe400078ec0ff */
[----:B------:R-:W-:Y:S02]  /*d0e0*/  LOP3.LUT R11, R14, 0x38, R11, 0xf8, !PT ;  /* 0x000000380e0b7812 */ /* 0x000fe400078ef80b */
[----:B------:R-:W-:-:S02]  /*d0f0*/  SHF.L.U32 R8, R8, 0xa, RZ ;  /* 0x0000000a08087819 */ /* 0x000fc400000006ff */
[----:B------:R-:W-:Y:S02]  /*d100*/  IADD3 R12, R15, R12, R9 ;  /* 0x0000000c0f0c7210 */ /* 0x000fe40007ffe009 */
        /* <DEDUP_REMOVED lines=13> */
[----:B------:R-:W-:Y:S01]  /*d1e0*/  SHF.R.U64 R16, R16, 0x10, R17 ;  /* 0x0000001010107819 */ /* 0x000fe20000001211 */
[----:B------:R-:W-:Y:S01]  /*d1f0*/  HADD2.F32 R62, -RZ, R25.H0_H0 ;  /* 0x20000019ff3e7230 */ /* 0x000fe20000004100 */
[----:B------:R-:W-:Y:S02]  /*d200*/  SHF.R.U32.HI R19, RZ, 0x10, R19 ;  /* 0x00000010ff137819 */ /* 0x000fe40000011613 */
[--C-:B------:R-:W-:Y:S02]  /*d210*/  SHF.R.U64 R17, R26, 0x10, R27.reuse ;  /* 0x000000101a117819 */ /* 0x100fe4000000121b */
[----:B------:R-:W-:-:S05]  /*d220*/  SHF.R.U32.HI R26, RZ, 0x10, R27 ;  /* 0x00000010ff1a7819 */ /* 0x000fca000001161b */
[----:B------:R-:W-:Y:S02]  /*d230*/  HADD2.F32 R72, -RZ, R26.H0_H0 ;  /* 0x2000001aff487230 */ /* 0x000fe40000004100 */
[--C-:B-1----:R-:W-:Y:S02]  /*d240*/  HADD2.F32 R35, -RZ, R13.reuse.H1_H1 ;  /* 0x3000000dff237230 */ /* 0x102fe40000004100 */
[----:B------:R-:W-:Y:S02]  /*d250*/  HADD2.F32 R27, -RZ, R13.H0_H0 ;  /* 0x2000000dff1b7230 */ /* 0x000fe40000004100 */
[--C-:B------:R-:W-:Y:S01]  /*d260*/  HADD2.F32 R13, -RZ, R15.reuse.H0_H0 ;  /* 0x2000000fff0d7230 */ /* 0x100fe20000004100 */
[----:B------:R-:W-:Y:S01]  /*d270*/  FMUL.FTZ R25, R35, R34 ;  /* 0x0000002223197220 */ /* 0x000fe20000410000 */
[----:B------:R-:W-:Y:S01]  /*d280*/  HADD2.F32 R15, -RZ, R15.H1_H1 ;  /* 0x3000000fff0f7230 */ /* 0x000fe20000004100 */
[----:B------:R-:W-:Y:S01]  /*d290*/  FMUL.FTZ R48, R27, R38 ;  /* 0x000000261b307220 */ /* 0x000fe20000410000 */
[--C-:B--2---:R-:W-:Y:S01]  /*d2a0*/  HADD2.F32 R40, -RZ, R9.reuse.H1_H1 ;  /* 0x30000009ff287230 */ /* 0x104fe20000004100 */
[----:B------:R-:W-:Y:S01]  /*d2b0*/  FMUL.FTZ R64, R13, R60 ;  /* 0x0000003c0d407220 */ /* 0x000fe20000410000 */
[----:B------:R-:W-:-:S02]  /*d2c0*/  HADD2.F32 R39, -RZ, R9.H0_H0 ;  /* 0x20000009ff277230 */ /* 0x000fc40000004100 */
[--C-:B------:R-:W-:Y:S01]  /*d2d0*/  HADD2.F32 R9, -RZ, R11.reuse.H0_H0 ;  /* 0x2000000bff097230 */ /* 0x100fe20000004100 */
[C---:B------:R-:W-:Y:S01]  /*d2e0*/  FMUL.FTZ R34, R40.reuse, R34 ;  /* 0x0000002228227220 */ /* 0x040fe20000410000 */
[----:B------:R-:W-:Y:S01]  /*d2f0*/  HADD2.F32 R11, -RZ, R11.H1_H1 ;  /* 0x3000000bff0b7230 */ /* 0x000fe20000004100 */
[----:B------:R-:W-:Y:S01]  /*d300*/  FFMA.FTZ R25, R40, R62, R25 ;  /* 0x0000003e28197223 */ /* 0x000fe20000010019 */
[----:B------:R-:W-:Y:S01]  /*d310*/  HADD2.F32 R40, -RZ, R19.H0_H0 ;  /* 0x20000013ff287230 */ /* 0x000fe20000004100 */
[C---:B------:R-:W-:Y:S01]  /*d320*/  FMUL.FTZ R60, R9.reuse, R60 ;  /* 0x0000003c093c7220 */ /* 0x040fe20000410000 */
[--C-:B------:R-:W-:Y:S01]  /*d330*/  HADD2.F32 R36, -RZ, R12.reuse.H0_H0 ;  /* 0x2000000cff247230 */ /* 0x100fe20000004100 */
[----:B------:R-:W-:Y:S01]  /*d340*/  FFMA.FTZ R64, R9, R66, R64 ;  /* 0x0000004209407223 */ /* 0x000fe20000010040 */
[----:B------:R-:W-:Y:S01]  /*d350*/  HADD2.F32 R37, -RZ, R12.H1_H1 ;  /* 0x3000000cff257230 */ /* 0x000fe20000004100 */
[-C--:B------:R-:W-:Y:S01]  /*d360*/  FMUL.FTZ R26, R15, R40.reuse ;  /* 0x000000280f1a7220 */ /* 0x080fe20000410000 */
[----:B------:R-:W-:Y:S01]  /*d370*/  HADD2.F32 R12, -RZ, R14.H0_H0 ;  /* 0x2000000eff0c7230 */ /* 0x000fe20000004100 */
[----:B------:R-:W-:Y:S01]  /*d380*/  FMUL.FTZ R40, R11, R40 ;  /* 0x000000280b287220 */ /* 0x000fe20000410000 */
[--C-:B------:R-:W-:Y:S01]  /*d390*/  HADD2.F32 R41, -RZ, R8.reuse.H0_H0 ;  /* 0x20000008ff297230 */ /* 0x100fe20000004100 */
[C---:B------:R-:W-:Y:S01]  /*d3a0*/  FMUL.FTZ R38, R39.reuse, R38 ;  /* 0x0000002627267220 */ /* 0x040fe20000410000 */
[----:B------:R-:W-:Y:S01]  /*d3b0*/  HADD2.F32 R42, -RZ, R8.H1_H1 ;  /* 0x30000008ff2a7230 */ /* 0x000fe20000004100 */
[----:B------:R-:W-:Y:S01]  /*d3c0*/  FFMA.FTZ R48, R39, R50, R48 ;  /* 0x0000003227307223 */ /* 0x000fe20000010030 */
[----:B------:R-:W-:Y:S01]  /*d3d0*/  HADD2.F32 R8, -RZ, R10.H0_H0 ;  /* 0x2000000aff087230 */ /* 0x000fe20000004100 */
[----:B------:R-:W-:Y:S01]  /*d3e0*/  FMUL.FTZ R74, R36, R58 ;  /* 0x0000003a244a7220 */ /* 0x000fe20000410000 */
[----:B------:R-:W-:Y:S01]  /*d3f0*/  HADD2.F32 R9, -RZ, R70.H1_H1 ;  /* 0x30000046ff097230 */ /* 0x000fe20000004100 */
[----:B------:R-:W-:Y:S01]  /*d400*/  FFMA.FTZ R11, R11, R72, R26 ;  /* 0x000000480b0b7223 */ /* 0x000fe2000001001a */
[----:B------:R-:W-:Y:S01]  /*d410*/  HADD2.F32 R14, -RZ, R14.H1_H1 ;  /* 0x3000000eff0e7230 */ /* 0x000fe20000004100 */
[----:B------:R-:W-:Y:S01]  /*d420*/  FMUL.FTZ R19, R12, R59 ;  /* 0x0000003b0c137220 */ /* 0x000fe20000410000 */
[----:B------:R-:W-:Y:S01]  /*d430*/  HADD2.F32 R26, -RZ, R16.H0_H0 ;  /* 0x20000010ff1a7230 */ /* 0x000fe20000004100 */
[C---:B------:R-:W-:Y:S01]  /*d440*/  FMUL.FTZ R58, R41.reuse, R58 ;  /* 0x0000003a293a7220 */ /* 0x040fe20000410000 */
[----:B------:R-:W-:Y:S01]  /*d450*/  HADD2.F32 R39, -RZ, R18.H0_H0 ;  /* 0x20000012ff277230 */ /* 0x000fe20000004100 */
[----:B------:R-:W-:Y:S01]  /*d460*/  FFMA.FTZ R74, R41, R69, R74 ;  /* 0x00000045294a7223 */ /* 0x000fe2000001004a */
        /* <DEDUP_REMOVED lines=8> */
[----:B------:R-:W-:Y:S02]  /*d4f0*/  FMUL.FTZ R39, R10, R39 ;  /* 0x000000270a277220 */ /* 0x000fe40000410000 */
        /* <DEDUP_REMOVED lines=10> */
[-C--:B------:R-:W-:Y:S02]  /*d5a0*/  FFMA.FTZ R14, R14, R41.reuse, -R39 ;  /* 0x000000290e0e7223 */ /* 0x080fe40000010827 */
        /* <DEDUP_REMOVED lines=8> */
.L_x_1896:
[----:B------:R-:W-:Y:S05]  /*d630*/  BSYNC B0 ;  /* 0x0000000000007941 */ /* 0x000fea0003800000 */
.L_x_1895:
        /* <DEDUP_REMOVED lines=10> */
[----:B------:R-:W-:Y:S01]  /*d6e0*/  HADD2.F32 R38, -RZ, R53.H0_H0 ;  /* 0x20000035ff267230 */ /* 0x000fe20000004100 */
[----:B------:R-:W-:Y:S01]  /*d6f0*/  SHF.R.S32.HI R10, RZ, 0x3, R9 ;  /* 0x00000003ff0a7819 */ /* 0x000fe20000011409 */
[----:B------:R-:W-:Y:S01]  /*d700*/  HADD2.F32 R42, -RZ, R55.H0_H0 ;  /* 0x20000037ff2a7230 */ /* 0x000fe20000004100 */
        /* <DEDUP_REMOVED lines=102> */
.L_x_1872:
[----:B------:R-:W-:Y:S05]  /*dd70*/  BSYNC B2 ;  /* 0x0000000000027941 */ /* 0x000fea0003800000 */
.L_x_1854:
[----:B-1----:R-:W-:Y:S01]  /*dd80*/  IMAD.SHL.U32 R8, R0, 0x40, RZ ;  /* 0x0000004000087824 */ /* 0x002fe200078e00ff */
[----:B------:R-:W-:-:S04]  /*dd90*/  DEPBAR.LE SB0, 0x0 ;  /* 0x000080000000791a */ /* 0x000fc80000000000 */
[----:B------:R-:W-:Y:S01]  /*dda0*/  IMAD.SHL.U32 R9, R45, 0x8, RZ ;  /* 0x000000082d097824 */ /* 0x000fe200078e00ff */
[----:B------:R-:W-:Y:S01]  /*ddb0*/  LOP3.LUT R8, R8, 0x1c0, RZ, 0xc0, !PT ;  /* 0x000001c008087812 */ /* 0x000fe200078ec0ff */
[----:B------:R-:W-:Y:S01]  /*ddc0*/  IMAD R52, R52, c[0x0][0x208], RZ ;  /* 0x0000820034347a24 */ /* 0x000fe200078e02ff */
[----:B------:R-:W-:Y:S01]  /*ddd0*/  LOP3.LUT P1, RZ, R0, 0x2, RZ, 0xc0, !PT ;  /* 0x0000000200ff7812 */ /* 0x000fe2000782c0ff */
[C---:B------:R-:W-:Y:S01]  /*dde0*/  IMAD.WIDE.U32 R12, R85.reuse, c[0x0][0x208], RZ ;  /* 0x00008200550c7a25 */ /* 0x040fe200078e00ff */
[----:B------:R-:W-:Y:S02]  /*ddf0*/  LOP3.LUT R9, R8, 0x8, R9, 0xf8, !PT ;  /* 0x0000000808097812 */ /* 0x000fe400078ef809 */
[----:B------:R-:W-:Y:S01]  /*de00*/  SHF.R.U32.HI R8, RZ, 0x3, R8 ;  /* 0x00000003ff087819 */ /* 0x000fe20000011608 */
[C---:B------:R-:W-:Y:S01]  /*de10*/  IMAD R15, R85.reuse, c[0x0][0x20c], R52 ;  /* 0x00008300550f7a24 */ /* 0x040fe200078e0234 */
[----:B------:R-:W-:Y:S01]  /*de20*/  SEL R11, RZ, 0x2, P6 ;  /* 0x00000002ff0b7807 */ /* 0x000fe20003000000 */
[----:B------:R-:W-:Y:S01]  /*de30*/  IMAD R76, R85, -0x40, R172 ;  /* 0xffffffc0554c7824 */ /* 0x000fe200078e02ac */
[----:B------:R-:W-:Y:S01]  /*de40*/  LOP3.LUT R8, R9, R8, RZ, 0x3c, !PT ;  /* 0x0000000809087212 */ /* 0x000fe200078e3cff */
[----:B------:R-:W-:Y:S01]  /*de50*/  IMAD.IADD R13, R13, 0x1, R15 ;  /* 0x000000010d0d7824 */ /* 0x000fe200078e020f */
[----:B------:R-:W-:Y:S01]  /*de60*/  SEL R9, RZ, 0x4, P4 ;  /* 0x00000004ff097807 */ /* 0x000fe20002000000 */
[----:B------:R-:W-:Y:S01]  /*de70*/  IMAD R198, R87, 0x400, R4 ;  /* 0x0000040057c67824 */ /* 0x000fe200078e0204 */
[----:B------:R-:W-:Y:S01]  /*de80*/  LEA.HI R77, R77, R78, RZ, 0x2 ;  /* 0x0000004e4d4d7211 */ /* 0x000fe200078f10ff */
[----:B------:R-:W-:Y:S01]  /*de90*/  IMAD R197, R47, 0x200, R8 ;  /* 0x000002002fc57824 */ /* 0x000fe200078e0208 */
[----:B------:R-:W-:Y:S01]  /*dea0*/  LEA R8, P0, R12, R204, 0x6 ;  /* 0x000000cc0c087211 */ /* 0x000fe200078030ff */
[----:B------:R-:W-:Y:S01]  /*deb0*/  IMAD.SHL.U32 R198, R198, 0x2, RZ ;  /* 0x00000002c6c67824 */ /* 0x000fe200078e00ff */
[----:B------:R-:W-:Y:S01]  /*dec0*/  BAR.SYNC.DEFER_BLOCKING 0x0 ;  /* 0x0000000000007b1d */ /* 0x000fe20000010000 */
[----:B------:R-:W-:Y:S01]  /*ded0*/  IMAD.SHL.U32 R197, R197, 0x2, RZ ;  /* 0x00000002c5c57824 */ /* 0x000fe200078e00ff */
[----:B------:R-:W-:Y:S01]  /*dee0*/  IADD3 R46, R9, R11, R46 ;  /* 0x0000000b092e7210 */ /* 0x000fe20007ffe02e */
[--C-:B------:R-:W-:Y:S01]  /*def0*/  IMAD R194, R2, 0x2, R198.reuse ;  /* 0x0000000202c27824 */ /* 0x100fe200078e02c6 */
[----:B------:R-:W-:Y:S01]  /*df00*/  LEA.HI.X R9, R12, R211, R13, 0x6, P0 ;  /* 0x000000d30c097211 */ /* 0x000fe200000f340d */
[----:B------:R-:W-:Y:S01]  /*df10*/  IMAD.IADD R12, R76, 0x1, -R45 ;  /* 0x000000014c0c7824 */ /* 0x000fe200078e0a2d */
[----:B------:R-:W-:Y:S01]  /*df20*/  IADD3 R10, R197, 0x6100, RZ ;  /* 0x00006100c50a7810 */ /* 0x000fe20007ffe0ff */
[----:B------:R-:W-:Y:S01]  /*df30*/  IMAD.SHL.U32 R206, R44, 0x2, RZ ;  /* 0x000000022cce7824 */ /* 0x000fe200078e00ff */
[----:B------:R-:W-:Y:S01]  /*df40*/  LEA R14, P0, R8, c[0x0][0x1f8], 0x1 ;  /* 0x00007e00080e7a11 */ /* 0x000fe200078008ff */
[----:B------:R-:W-:Y:S01]  /*df50*/  IMAD.MOV.U32 R207, RZ, RZ, c[0x0][0x208] ;  /* 0x00008200ffcf7624 */ /* 0x000fe200078e00ff */
[----:B------:R-:W-:Y:S01]  /*df60*/  LOP3.LUT P4, RZ, R46, 0x2, RZ, 0xc0, !PT ;  /* 0x000000022eff7812 */ /* 0x000fe2000788c0ff */
[----:B------:R-:W-:Y:S01]  /*df70*/  IMAD R193, R3, 0x2, R198 ;  /* 0x0000000203c17824 */ /* 0x000fe200078e02c6 */
[----:B------:R-:W-:Y:S01]  /*df80*/  IADD3 R196, R197, 0x6120, RZ ;  /* 0x00006120c5c47810 */ /* 0x000fe20007ffe0ff */
[----:B------:R-:W-:Y:S01]  /*df90*/  IMAD.SHL.U32 R80, R207, 0x40, RZ ;  /* 0x00000040cf507824 */ /* 0x000fe200078e00ff */
[----:B------:R-:W-:Y:S01]  /*dfa0*/  @P1 IADD3 R196, R10, -0x20, RZ ;  /* 0xffffffe00ac41810 */ /* 0x000fe20007ffe0ff */
[----:B------:R-:W-:Y:S01]  /*dfb0*/  IMAD R191, R3, 0x2, R194 ;  /* 0x0000000203bf7824 */ /* 0x000fe200078e02c2 */
[----:B------:R-:W-:Y:S01]  /*dfc0*/  ISETP.LT.OR P1, PT, R12, 0x1, P5 ;  /* 0x000000010c00780c */ /* 0x000fe20002f21670 */
[----:B------:R-:W-:Y:S01]  /*dfd0*/  IMAD.SHL.U32 R195, R4, 0x2, RZ ;  /* 0x0000000204c37824 */ /* 0x000fe200078e00ff */
[----:B------:R-:W-:-:S02]  /*dfe0*/  LEA.HI.X R15, R8, c[0x0][0x1fc], R9, 0x1, P0 ;  /* 0x00007f00080f7a11 */ /* 0x000fc400000f0c09 */
[----:B------:R-:W-:Y:S01]  /*dff0*/  ISETP.LT.OR P0, PT, R12, 0x1, !P4 ;  /* 0x000000010c00780c */ /* 0x000fe20006701670 */
[--C-:B------:R-:W-:Y:S01]  /*e000*/  IMAD R190, R2, 0x2, R195.reuse ;  /* 0x0000000202be7824 */ /* 0x100fe200078e02c3 */
[----:B------:R-:W-:Y:S01]  /*e010*/  LOP3.LUT P2, RZ, R46, 0x4, RZ, 0xc0, !PT ;  /* 0x000000042eff7812 */ /* 0x000fe2000784c0ff */
[----:B------:R-:W-:Y:S01]  /*e020*/  IMAD R189, R3, 0x2, R195 ;  /* 0x0000000203bd7824 */ /* 0x000fe200078e02c3 */
[----:B------:R-:W-:Y:S01]  /*e030*/  LDSM.16.M88.4 R48, [R198+0xc100] ;  /* 0x00c10000c630783b */ /* 0x000fe20000000200 */
[----:B------:R-:W-:Y:S01]  /*e040*/  SHF.L.U64.HI R207, R207, R68, c[0x0][0x20c] ;  /* 0x00008300cfcf7619 */ /* 0x000fe20000010244 */
[----:B------:R-:W-:Y:S01]  /*e050*/  IMAD R188, R3, 0x2, R190 ;  /* 0x0000000203bc7824 */ /* 0x000fe200078e02be */
[----:B------:R-:W-:Y:S01]  /*e060*/  ISETP.LT.OR P3, PT, R12, 0x21, P5 ;  /* 0x000000210c00780c */ /* 0x000fe20002f61670 */
[----:B------:R-:W1:Y:S01]  /*e070*/  LDSM.16.M88.4 R40, [R197+0x6100] ;  /* 0x00610000c528783b */ /* 0x000e620000000200 */
[----:B------:R-:W-:Y:S02]  /*e080*/  LOP3.LUT R77, R77, 0xfffffffc, RZ, 0xc0, !PT ;  /* 0xfffffffc4d4d7812 */ /* 0x000fe400078ec0ff */
[----:B------:R-:W-:Y:S01]  /*e090*/  IADD3 R217, R7, -0x2, RZ ;  /* 0xfffffffe07d97810 */ /* 0x000fe20007ffe0ff */
[----:B------:R-:W-:Y:S01]  /*e0a0*/  LDSM.16.M88.4 R56, [R194+0xc100] ;  /* 0x00c10000c238783b */ /* 0x000fe20000000200 */
[----:B------:R-:W-:-:S02]  /*e0b0*/  IADD3 R186, R196, 0x1000, RZ ;  /* 0x00001000c4ba7810 */ /* 0x000fc40007ffe0ff */
[C---:B------:R-:W-:Y:S01]  /*e0c0*/  IADD3 R182, R196.reuse, 0x2800, RZ ;  /* 0x00002800c4b67810 */ /* 0x040fe20007ffe0ff */
[----:B------:R-:W2:Y:S01]  /*e0d0*/  LDSM.16.M88.4 R32, [R197+0x6900] ;  /* 0x00690000c520783b */ /* 0x000ea20000000200 */
[C---:B------:R-:W-:Y:S02]  /*e0e0*/  IADD3 R180, R196.reuse, 0x3800, RZ ;  /* 0x00003800c4b47810 */ /* 0x040fe40007ffe0ff */
[C---:B------:R-:W-:Y:S01]  /*e0f0*/  IADD3 R178, R196.reuse, 0x4800, RZ ;  /* 0x00004800c4b27810 */ /* 0x040fe20007ffe0ff */
[----:B------:R-:W3:Y:S01]  /*e100*/  LDSM.16.M88.4 R24, [R197+0x7100] ;  /* 0x00710000c518783b */ /* 0x000ee20000000200 */
[----:B------:R-:W-:-:S03]  /*e110*/  IADD3 R176, R196, 0x5800, RZ ;  /* 0x00005800c4b07810 */ /* 0x000fc60007ffe0ff */
[----:B------:R-:W4:Y:S04]  /*e120*/  LDSM.16.M88.4 R60, [R197+0x7900] ;  /* 0x00790000c53c783b */ /* 0x000f280000000200 */
[----:B------:R-:W3:Y:S04]  /*e130*/  LDSM.16.M88.4 R8, [R196] ;  /* 0x00000000c408783b */ /* 0x000ee80000000200 */
[----:B------:R-:W3:Y:S04]  /*e140*/  LDSM.16.M88.4 R52, [R196+0x800] ;  /* 0x00080000c434783b */ /* 0x000ee80000000200 */
[----:B------:R-:W3:Y:S04]  /*e150*/  LDSM.16.M88.4 R72, [R196+0x1000] ;  /* 0x00100000c448783b */ /* 0x000ee80000000200 */
[----:B------:R-:W3:Y:S04]  /*e160*/  LDSM.16.M88.4 R64, [R196+0x1800] ;  /* 0x00180000c440783b */ /* 0x000ee80000000200 */
[----:B------:R-:W-:Y:S01]  /*e170*/  @!PT LDS RZ, [RZ] ;  /* 0x00000000fffff984 */ /* 0x000fe20000000800 */
[----:B------:R-:W-:Y:S01]  /*e180*/  @!PT LDS RZ, [RZ] ;  /* 0x00000000fffff984 */ /* 0x000fe20000000800 */
[----:B------:R-:W-:Y:S01]  /*e190*/  @!PT LDS RZ, [RZ] ;  /* 0x00000000fffff984 */ /* 0x000fe20000000800 */
[----:B------:R3:W-:Y:S01]  /*e1a0*/  LDGSTS.E.BYPASS.LTC128B.128 [R206+0x100], [R14.64], !P1 ;  /* 0x001000000ece7fae */ /* 0x0007e2000c901d46 */
[----:B------:R-:W-:-:S02]  /*e1b0*/  ISETP.LT.OR P1, PT, R12, 0x21, !P4 ;  /* 0x000000210c00780c */ /* 0x000fc40006721670 */
[----:B------:R-:W-:Y:S01]  /*e1c0*/  ISETP.NE.AND P4, PT, R173, 0x1, PT ;  /* 0x00000001ad00780c */ /* 0x000fe20003f85270 */
[----:B------:R3:W-:Y:S01]  /*e1d0*/  LDGSTS.E.BYPASS.LTC128B.128 [R206+0x2100], [R14.64+0x80], !P0 ;  /* 0x021000800ece7fae */ /* 0x0007e2000c101d46 */
[----:B------:R-:W-:Y:S01]  /*e1e0*/  ISETP.LT.OR P0, PT, R12, 0x1, !P2 ;  /* 0x000000010c00780c */ /* 0x000fe20005701670 */
[C---:B-1----:R-:W-:Y:S08]  /*e1f0*/  HMMA.16816.F32 R44, R48.reuse, R40, RZ ;  /* 0x00000028302c723c */ /* 0x042ff000000018ff */
[----:B------:R-:W-:Y:S04]  /*e200*/  HMMA.16816.F32 R40, R48, R42, RZ ;  /* 0x0000002a3028723c */ /* 0x000fe800000018ff */
[----:B------:R1:W-:Y:S01]  /*e210*/  LDGSTS.E.BYPASS.LTC128B.128 [R206+0x4100], [R14.64+0x100], !P0 ;  /* 0x041001000ece7fae */ /* 0x0003e2000c101d46 */
[----:B------:R-:W-:-:S03]  /*e220*/  IADD3 R80, P0, R80, R14, RZ ;  /* 0x0000000e50507210 */ /* 0x000fc60007f1e0ff */
[----:B--2---:R-:W-:Y:S02]  /*e230*/  HMMA.16816.F32 R36, R48, R32, RZ ;  /* 0x000000203024723c */ /* 0x004fe400000018ff */
[----:B------:R-:W-:Y:S01]  /*e240*/  IMAD.X R81, R207, 0x1, R15, P0 ;  /* 0x00000001cf517824 */ /* 0x000fe200000e060f */
[----:B------:R-:W-:Y:S01]  /*e250*/  LOP3.LUT P0, RZ, R0, 0x4, RZ, 0xc0, !PT ;  /* 0x0000000400ff7812 */ /* 0x000fe2000780c0ff */
[----:B------:R-:W-:-:S03]  /*e260*/  IMAD.MOV.U32 R0, RZ, RZ, 0x40 ;  /* 0x00000040ff007424 */ /* 0x000fc600078e00ff */
[----:B------:R2:W-:Y:S01]  /*e270*/  LDGSTS.E.BYPASS.LTC128B.128 [R206+0x1100], [R80.64], !P3 ;  /* 0x0110000050ce7fae */ /* 0x0005e2000d901d46 */
[C---:B------:R-:W-:Y:S01]  /*e280*/  HMMA.16816.F32 R32, R48.reuse, R34, RZ ;  /* 0x000000223020723c */ /* 0x040fe200000018ff */
[----:B------:R-:W-:Y:S02]  /*e290*/  SEL R0, R0, 0xffffffc0, !P0 ;  /* 0xffffffc000007807 */ /* 0x000fe40004000000 */
[----:B------:R-:W-:Y:S01]  /*e2a0*/  ISETP.LT.OR P0, PT, R12, 0x21, !P2 ;  /* 0x000000210c00780c */ /* 0x000fe20005701670 */
[----:B------:R2:W-:Y:S02]  /*e2b0*/  LDGSTS.E.BYPASS.LTC128B.128 [R206+0x3100], [R80.64+0x80], !P1 ;  /* 0x0310008050ce7fae */ /* 0x0005e4000c901d46 */
[----:B------:R-:W-:Y:S02]  /*e2c0*/  IMAD.IADD R192, R197, 0x1, R0 ;  /* 0x00000001c5c07824 */ /* 0x000fe400078e0200 */
[----:B---3--:R-:W-:Y:S01]  /*e2d0*/  HMMA.16816.F32 R28, R48, R24, RZ ;  /* 0x00000018301c723c */ /* 0x008fe200000018ff */
[----:B------:R-:W-:-:S07]  /*e2e0*/  IMAD.IADD R184, R0, 0x1, R196 ;  /* 0x0000000100b87824 */ /* 0x000fce00078e02c4 */
[----:B------:R2:W-:Y:S01]  /*e2f0*/  LDGSTS.E.BYPASS.LTC128B.128 [R206+0x5100], [R80.64+0x100], !P0 ;  /* 0x0510010050ce7fae */ /* 0x0005e2000c101d46 */
[C---:B------:R-:W-:Y:S03]  /*e300*/  HMMA.16816.F32 R24, R48.reuse, R26, RZ ;  /* 0x0000001a3018723c */ /* 0x040fe600000018ff */
[----:B------:R-:W-:Y:S04]  /*e310*/  LDSM.16.M88.4 R68, [R193+0xc100] ;  /* 0x00c10000c144783b */ /* 0x000fe80000000200 */
[----:B-1----:R-:W1:Y:S01]  /*e320*/  LDSM.16.M88.4 R12, [R192+0x6100] ;  /* 0x00610000c00c783b */ /* 0x002e620000000200 */
[C---:B----4-:R-:W-:Y:S03]  /*e330*/  HMMA.16816.F32 R20, R48.reuse, R60, RZ ;  /* 0x0000003c3014723c */ /* 0x050fe600000018ff */
[----:B------:R-:W3:Y:S04]  /*e340*/  LDSM.16.M88.4 R16, [R192+0x6900] ;  /* 0x00690000c010783b */ /* 0x000ee80000000200 */
[----:B------:R-:W0:Y:S01]  /*e350*/  LDGDEPBAR ;  /* 0x00000000000079af */ /* 0x000e220000000000 */
[----:B------:R-:W-:Y:S03]  /*e360*/  HMMA.16816.F32 R48, R48, R62, RZ ;  /* 0x0000003e3030723c */ /* 0x000fe600000018ff */
[----:B------:R-:W-:Y:S05]  /*e370*/  LDSM.16.M88.4 R60, [R192+0x7900] ;  /* 0x00790000c03c783b */ /* 0x000fea0000000200 */
[C---:B------:R-:W-:Y:S01]  /*e380*/  HMMA.16816.F32 R44, R56.reuse, R8, R44 ;  /* 0x00000008382c723c */ /* 0x040fe2000000182c */
[----:B--2---:R-:W-:Y:S07]  /*e390*/  LDSM.16.M88.4 R80, [R184] ;  /* 0x00000000b850783b */ /* 0x004fee0000000200 */
[C---:B------:R-:W-:Y:S01]  /*e3a0*/  HMMA.16816.F32 R40, R56.reuse, R10, R40 ;  /* 0x0000000a3828723c */ /* 0x040fe20000001828 */
[----:B------:R-:W2:Y:S07]  /*e3b0*/  LDSM.16.M88.4 R8, [R192+0x7100] ;  /* 0x00710000c008783b */ /* 0x000eae0000000200 */
[C---:B------:R-:W-:Y:S08]  /*e3c0*/  HMMA.16816.F32 R36, R56.reuse, R52, R36 ;  /* 0x000000343824723c */ /* 0x040ff00000001824 */
[C---:B------:R-:W-:Y:S01]  /*e3d0*/  HMMA.16816.F32 R32, R56.reuse, R54, R32 ;  /* 0x000000363820723c */ /* 0x040fe20000001820 */
[----:B------:R-:W4:Y:S07]  /*e3e0*/  LDSM.16.M88.4 R52, [R191+0xc100] ;  /* 0x00c10000bf34783b */ /* 0x000f2e0000000200 */
[C---:B------:R-:W-:Y:S08]  /*e3f0*/  HMMA.16816.F32 R28, R56.reuse, R72, R28 ;  /* 0x00000048381c723c */ /* 0x040ff0000000181c */
[C---:B------:R-:W-:Y:S01]  /*e400*/  HMMA.16816.F32 R24, R56.reuse, R74, R24 ;  /* 0x0000004a3818723c */ /* 0x040fe20000001818 */
[----:B------:R-:W-:Y:S07]  /*e410*/  LDSM.16.M88.4 R72, [R184+0x1800] ;  /* 0x00180000b848783b */ /* 0x000fee0000000200 */
[C---:B------:R-:W-:Y:S08]  /*e420*/  HMMA.16816.F32 R20, R56.reuse, R64, R20 ;  /* 0x000000403814723c */ /* 0x040ff00000001814 */
[----:B------:R-:W-:Y:S01]  /*e430*/  HMMA.16816.F32 R48, R56, R66, R48 ;  /* 0x000000423830723c */ /* 0x000fe20000001830 */
[----:B------:R-:W4:Y:S04]  /*e440*/  LDSM.16.M88.4 R56, [R184+0x800] ;  /* 0x00080000b838783b */ /* 0x000f280000000200 */
[----:B------:R-:W-:Y:S03]  /*e450*/  LDSM.16.M88.4 R64, [R197+0x8900] ;  /* 0x00890000c540783b */ /* 0x000fe60000000200 */
[C---:B-1----:R-:W-:Y:S08]  /*e460*/  HMMA.16816.F32 R44, R68.reuse, R12, R44 ;  /* 0x0000000c442c723c */ /* 0x042ff0000000182c */
[C---:B------:R-:W-:Y:S01]  /*e470*/  HMMA.16816.F32 R40, R68.reuse, R14, R40 ;  /* 0x0000000e4428723c */ /* 0x040fe20000001828 */
[----:B------:R-:W1:Y:S07]  /*e480*/  LDSM.16.M88.4 R12, [R184+0x1000] ;  /* 0x00100000b80c783b */ /* 0x000e6e0000000200 */
[C---:B---3--:R-:W-:Y:S08]  /*e490*/  HMMA.16816.F32 R36, R68.reuse, R16, R36 ;  /* 0x000000104424723c */ /* 0x048ff00000001824 */
[C---:B------:R-:W-:Y:S01]  /*e4a0*/  HMMA.16816.F32 R32, R68.reuse, R18, R32 ;  /* 0x000000124420723c */ /* 0x040fe20000001820 */
[----:B------:R-:W-:Y:S07]  /*e4b0*/  LDSM.16.M88.4 R16, [R197+0x8100] ;  /* 0x00810000c510783b */ /* 0x000fee0000000200 */
[C---:B--2---:R-:W-:Y:S08]  /*e4c0*/  HMMA.16816.F32 R28, R68.reuse, R8, R28 ;  /* 0x00000008441c723c */ /* 0x044ff0000000181c */
[C---:B------:R-:W-:Y:S01]  /*e4d0*/  HMMA.16816.F32 R24, R68.reuse, R10, R24 ;  /* 0x0000000a4418723c */ /* 0x040fe20000001818 */
[----:B------:R-:W2:Y:S07]  /*e4e0*/  LDSM.16.M88.4 R8, [R198+0x10100] ;  /* 0x01010000c608783b */ /* 0x000eae0000000200 */
[C---:B------:R-:W-:Y:S08]  /*e4f0*/  HMMA.16816.F32 R20, R68.reuse, R60, R20 ;  /* 0x0000003c4414723c */ /* 0x040ff00000001814 */
[----:B------:R-:W-:Y:S01]  /*e500*/  HMMA.16816.F32 R68, R68, R62, R48 ;  /* 0x0000003e4444723c */ /* 0x000fe20000001830 */
[----:B------:R-:W3:Y:S04]  /*e510*/  LDSM.16.M88.4 R60, [R197+0x9100] ;  /* 0x00910000c53c783b */ /* 0x000ee80000000200 */
[----:B------:R-:W2:Y:S03]  /*e520*/  LDSM.16.M88.4 R48, [R197+0x9900] ;  /* 0x00990000c530783b */ /* 0x000ea60000000200 */
[C---:B----4-:R-:W-:Y:S08]  /*e530*/  HMMA.16816.F32 R44, R52.reuse, R80, R44 ;  /* 0x00000050342c723c */ /* 0x050ff0000000182c */
        /* <DEDUP_REMOVED lines=10> */
[----:B------:R-:W4:Y:S04]  /*e5e0*/  LDSM.16.M88.4 R52, [R196+0x2800] ;  /* 0x00280000c434783b */ /* 0x000f280000000200 */
[----:B------:R-:W-:Y:S03]  /*e5f0*/  LDSM.16.M88.4 R72, [R191+0x10100] ;  /* 0x01010000bf48783b */ /* 0x000fe60000000200 */
        /* <DEDUP_REMOVED lines=8> */
[----:B------:R-:W-:Y:S07]  /*e680*/  LDSM.16.M88.4 R60, [R192+0x8900] ;  /* 0x00890000c03c783b */ /* 0x000fee0000000200 */
[C---:B------:R-:W-:Y:S08]  /*e690*/  HMMA.16816.F32 R20, R8.reuse, R48, R20 ;  /* 0x000000300814723c */ /* 0x040ff00000001814 */
[----:B------:R-:W-:Y:S01]  /*e6a0*/  HMMA.16816.F32 R68, R8, R50, R68 ;  /* 0x000000320844723c */ /* 0x000fe20000001844 */
[----:B------:R-:W-:Y:S04]  /*e6b0*/  LDSM.16.M88.4 R48, [R193+0x10100] ;  /* 0x01010000c130783b */ /* 0x000fe80000000200 */
[----:B------:R-:W3:Y:S03]  /*e6c0*/  LDSM.16.M88.4 R8, [R192+0x8100] ;  /* 0x00810000c008783b */ /* 0x000ee60000000200 */
        /* <DEDUP_REMOVED lines=11> */
[----:B------:R-:W2:Y:S04]  /*e780*/  LDSM.16.M88.4 R12, [R184+0x2800] ;  /* 0x00280000b80c783b */ /* 0x000ea80000000200 */
[----:B------:R-:W-:Y:S03]  /*e790*/  LDSM.16.M88.4 R64, [R198+0x14100] ;  /* 0x01410000c640783b */ /* 0x000fe60000000200 */
[C---:B---3--:R-:W-:Y:S08]  /*e7a0*/  HMMA.16816.F32 R44, R48.reuse, R8, R44 ;  /* 0x00000008302c723c */ /* 0x048ff0000000182c */
[C---:B------:R-:W-:Y:S01]  /*e7b0*/  HMMA.16816.F32 R40, R48.reuse, R10, R40 ;  /* 0x0000000a3028723c */ /* 0x040fe20000001828 */
[----:B------:R-:W3:Y:S07]  /*e7c0*/  LDSM.16.M88.4 R8, [R184+0x3000] ;  /* 0x00300000b808783b */ /* 0x000eee0000000200 */
[C---:B------:R-:W-:Y:S08]  /*e7d0*/  HMMA.16816.F32 R36, R48.reuse, R60, R36 ;  /* 0x0000003c3024723c */ /* 0x040ff00000001824 */
[C---:B------:R-:W-:Y:S01]  /*e7e0*/  HMMA.16816.F32 R32, R48.reuse, R62, R32 ;  /* 0x0000003e3020723c */ /* 0x040fe20000001820 */
[----:B------:R-:W3:Y:S07]  /*e7f0*/  LDSM.16.M88.4 R60, [R197+0xa100] ;  /* 0x00a10000c53c783b */ /* 0x000eee0000000200 */
[C---:B-1----:R-:W-:Y:S08]  /*e800*/  HMMA.16816.F32 R28, R48.reuse, R56, R28 ;  /* 0x00000038301c723c */ /* 0x042ff0000000181c */
[C---:B------:R-:W-:Y:S01]  /*e810*/  HMMA.16816.F32 R24, R48.reuse, R58, R24 ;  /* 0x0000003a3018723c */ /* 0x040fe20000001818 */
[----:B------:R-:W1:Y:S07]  /*e820*/  LDSM.16.M88.4 R56, [R197+0xa900] ;  /* 0x00a90000c538783b */ /* 0x000e6e0000000200 */
[----:B----4-:R-:W-:Y:S08]  /*e830*/  HMMA.16816.F32 R20, R48, R52, R20 ;  /* 0x000000343014723c */ /* 0x010ff00000001814 */
[C---:B--2---:R-:W-:Y:S08]  /*e840*/  HMMA.16816.F32 R44, R72.reuse, R16, R44 ;  /* 0x00000010482c723c */ /* 0x044ff0000000182c */
[----:B------:R-:W-:Y:S01]  /*e850*/  HMMA.16816.F32 R40, R72, R18, R40 ;  /* 0x000000124828723c */ /* 0x000fe20000001828 */
[----:B------:R-:W-:Y:S07]  /*e860*/  LDSM.16.M88.4 R16, [R194+0x14100] ;  /* 0x01410000c210783b */ /* 0x000fee0000000200 */
[----:B------:R-:W-:Y:S01]  /*e870*/  HMMA.16816.F32 R68, R48, R54, R68 ;  /* 0x000000363044723c */ /* 0x000fe20000001844 */
[----:B------:R-:W2:Y:S04]  /*e880*/  LDSM.16.M88.4 R48, [R197+0xb900] ;  /* 0x00b90000c530783b */ /* 0x000ea80000000200 */
[----:B------:R-:W4:Y:S03]  /*e890*/  LDSM.16.M88.4 R52, [R197+0xb100] ;  /* 0x00b10000c534783b */ /* 0x000f260000000200 */
[C---:B------:R-:W-:Y:S08]  /*e8a0*/  HMMA.16816.F32 R36, R72.reuse, R12, R36 ;  /* 0x0000000c4824723c */ /* 0x040ff00000001824 */
[C---:B------:R-:W-:Y:S01]  /*e8b0*/  HMMA.16816.F32 R32, R72.reuse, R14, R32 ;  /* 0x0000000e4820723c */ /* 0x040fe20000001820 */
[----:B------:R-:W1:Y:S07]  /*e8c0*/  LDSM.16.M88.4 R12, [R196+0x4000] ;  /* 0x00400000c40c783b */ /* 0x000e6e0000000200 */
[C---:B---3--:R-:W-:Y:S08]  /*e8d0*/  HMMA.16816.F32 R28, R72.reuse, R8, R28 ;  /* 0x00000008481c723c */ /* 0x048ff0000000181c */
[C---:B------:R-:W-:Y:S01]  /*e8e0*/  HMMA.16816.F32 R24, R72.reuse, R10, R24 ;  /* 0x0000000a4818723c */ /* 0x040fe20000001818 */
[----:B------:R-:W3:Y:S07]  /*e8f0*/  LDSM.16.M88.4 R8, [R196+0x4800] ;  /* 0x00480000c408783b */ /* 0x000eee0000000200 */
[----:B------:R-:W-:Y:S08]  /*e900*/  HMMA.16816.F32 R20, R72, R80, R20 ;  /* 0x000000504814723c */ /* 0x000ff00000001814 */
[C---:B------:R-:W-:Y:S08]  /*e910*/  HMMA.16816.F32 R44, R64.reuse, R60, R44 ;  /* 0x0000003c402c723c */ /* 0x040ff0000000182c */
[C---:B------:R-:W-:Y:S01]  /*e920*/  HMMA.16816.F32 R40, R64.reuse, R62, R40 ;  /* 0x0000003e4028723c */ /* 0x040fe20000001828 */
[----:B------:R-:W-:Y:S07]  /*e930*/  LDSM.16.M88.4 R60, [R193+0x14100] ;  /* 0x01410000c13c783b */ /* 0x000fee0000000200 */
[C---:B-1----:R-:W-:Y:S08]  /*e940*/  HMMA.16816.F32 R36, R64.reuse, R56, R36 ;  /* 0x000000384024723c */ /* 0x042ff00000001824 */
[----:B------:R-:W-:Y:S01]  /*e950*/  HMMA.16816.F32 R32, R64, R58, R32 ;  /* 0x0000003a4020723c */ /* 0x000fe20000001820 */
[----:B------:R-:W1:Y:S07]  /*e960*/  LDSM.16.M88.4 R56, [R196+0x5800] ;  /* 0x00580000c438783b */ /* 0x000e6e0000000200 */
[----:B------:R-:W-:Y:S08]  /*e970*/  HMMA.16816.F32 R68, R72, R82, R68 ;  /* 0x000000524844723c */ /* 0x000ff00000001844 */
[C---:B--2---:R-:W-:Y:S08]  /*e980*/  HMMA.16816.F32 R20, R64.reuse, R48, R20 ;  /* 0x000000304014723c */ /* 0x044ff00000001814 */
[C---:B----4-:R-:W-:Y:S08]  /*e990*/  HMMA.16816.F32 R28, R64.reuse, R52, R28 ;  /* 0x00000034401c723c */ /* 0x050ff0000000181c */
[----:B------:R-:W-:Y:S01]  /*e9a0*/  HMMA.16816.F32 R24, R64, R54, R24 ;  /* 0x000000364018723c */ /* 0x000fe20000001818 */
[----:B------:R-:W2:Y:S07]  /*e9b0*/  LDSM.16.M88.4 R52, [R196+0x5000] ;  /* 0x00500000c434783b */ /* 0x000eae0000000200 */
[C---:B------:R-:W-:Y:S08]  /*e9c0*/  HMMA.16816.F32 R44, R16.reuse, R12, R44 ;  /* 0x0000000c102c723c */ /* 0x040ff0000000182c */
[C---:B------:R-:W-:Y:S01]  /*e9d0*/  HMMA.16816.F32 R40, R16.reuse, R14, R40 ;  /* 0x0000000e1028723c */ /* 0x040fe20000001828 */
[----:B------:R-:W4:Y:S07]  /*e9e0*/  LDSM.16.M88.4 R12, [R192+0xa900] ;  /* 0x00a90000c00c783b */ /* 0x000f2e0000000200 */
[C---:B---3--:R-:W-:Y:S08]  /*e9f0*/  HMMA.16816.F32 R36, R16.reuse, R8, R36 ;  /* 0x000000081024723c */ /* 0x048ff00000001824 */
[----:B------:R-:W-:Y:S01]  /*ea00*/  HMMA.16816.F32 R32, R16, R10, R32 ;  /* 0x0000000a1020723c */ /* 0x000fe20000001820 */
[----:B------:R-:W3:Y:S07]  /*ea10*/  LDSM.16.M88.4 R8, [R192+0xb900] ;  /* 0x00b90000c008783b */ /* 0x000eee0000000200 */
[----:B------:R-:W-:Y:S01]  /*ea20*/  HMMA.16816.F32 R68, R64, R50, R68 ;  /* 0x000000324044723c */ /* 0x000fe20000001844 */
[----:B------:R-:W3:Y:S04]  /*ea30*/  LDSM.16.M88.4 R48, [R192+0xa100] ;  /* 0x00a10000c030783b */ /* 0x000ee80000000200 */
[----:B------:R-:W3:Y:S03]  /*ea40*/  LDSM.16.M88.4 R64, [R192+0xb100] ;  /* 0x00b10000c040783b */ /* 0x000ee60000000200 */
[C---:B-1----:R-:W-:Y:S01]  /*ea50*/  HMMA.16816.F32 R72, R16.reuse, R56, R20 ;  /* 0x000000381048723c */ /* 0x042fe20000001814 */
[----:B------:R-:W-:Y:S07]  /*ea60*/  LDSM.16.M88.4 R20, [R191+0x14100] ;  /* 0x01410000bf14783b */ /* 0x000fee0000000200 */
[C---:B--2---:R-:W-:Y:S08]  /*ea70*/  HMMA.16816.F32 R28, R16.reuse, R52, R28 ;  /* 0x00000034101c723c */ /* 0x044ff0000000181c */
[C---:B------:R-:W-:Y:S01]  /*ea80*/  HMMA.16816.F32 R24, R16.reuse, R54, R24 ;  /* 0x000000361018723c */ /* 0x040fe20000001818 */
[----:B------:R-:W-:Y:S07]  /*ea90*/  LDSM.16.M88.4 R52, [R184+0x4000] ;  /* 0x00400000b834783b */ /* 0x000fee0000000200 */
[----:B------:R-:W-:Y:S07]  /*eaa0*/  HMMA.16816.F32 R68, R16, R58, R68 ;  /* 0x0000003a1044723c */ /* 0x000fee0000001844 */
[----:B------:R-:W-:Y:S01]  /*eab0*/  LOP3.LUT R17, R84, 0xffffffe0, RZ, 0xc0, !PT ;  /* 0xffffffe054117812 */ /* 0x000fe200078ec0ff */
[----:B----4-:R-:W-:Y:S04]  /*eac0*/  HMMA.16816.F32 R36, R60, R12, R36 ;  /* 0x0000000c3c24723c */ /* 0x010fe80000001824 */
[----:B------:R-:W-:-:S02]  /*ead0*/  IMAD.IADD R0, R78, 0x1, -R17 ;  /* 0x000000014e007824 */ /* 0x000fc400078e0a11 */
[----:B------:R-:W-:Y:S02]  /*eae0*/  IMAD.IADD R78, R78, 0x1, -R77 ;  /* 0x000000014e4e7824 */ /* 0x000fe400078e0a4d */
[----:B------:R-:W-:Y:S01]  /*eaf0*/  HMMA.16816.F32 R32, R60, R14, R32 ;  /* 0x0000000e3c20723c */ /* 0x000fe20000001820 */
[----:B------:R-:W1:Y:S02]  /*eb00*/  LDSM.16.M88.4 R12, [R184+0x4800] ;  /* 0x00480000b80c783b */ /* 0x000e640000000200 */
[----:B------:R-:W-:-:S04]  /*eb10*/  LEA.HI R17, R78, R78, RZ, 0x1 ;  /* 0x0000004e4e117211 */ /* 0x000fc800078f08ff */
[----:B------:R-:W-:Y:S01]  /*eb20*/  LOP3.LUT R17, R17, 0x1ffffffe, RZ, 0xc0, !PT ;  /* 0x1ffffffe11117812 */ /* 0x000fe200078ec0ff */
[----:B---3--:R-:W-:Y:S04]  /*eb30*/  HMMA.16816.F32 R72, R60, R8, R72 ;  /* 0x000000083c48723c */ /* 0x008fe80000001848 */
[----:B------:R-:W-:-:S03]  /*eb40*/  IMAD.IADD R17, R78, 0x1, -R17 ;  /* 0x000000014e117824 */ /* 0x000fc600078e0a11 */
[----:B------:R-:W-:Y:S01]  /*eb50*/  SHF.R.S32.HI R8, RZ, 0x1f, R87 ;  /* 0x0000001fff087819 */ /* 0x000fe20000011457 */
[----:B------:R-:W-:Y:S03]  /*eb60*/  HMMA.16816.F32 R44, R60, R48, R44 ;  /* 0x000000303c2c723c */ /* 0x000fe6000000182c */
[----:B------:R-:W-:-:S04]  /*eb70*/  LEA.HI R8, R8, R87, RZ, 0x3 ;  /* 0x0000005708087211 */ /* 0x000fc800078f18ff */
[----:B------:R-:W-:Y:S01]  /*eb80*/  SHF.R.S32.HI R49, RZ, 0x1f, R0 ;  /* 0x0000001fff317819 */ /* 0x000fe20000011400 */
[C---:B------:R-:W-:Y:S01]  /*eb90*/  HMMA.16816.F32 R68, R60.reuse, R10, R68 ;  /* 0x0000000a3c44723c */ /* 0x040fe20000001844 */
[----:B------:R-:W-:Y:S02]  /*eba0*/  LOP3.LUT R16, R8, 0xffffff8, RZ, 0xc0, !PT ;  /* 0x0ffffff808107812 */ /* 0x000fe400078ec0ff */
[----:B------:R-:W-:Y:S01]  /*ebb0*/  LEA.HI R49, R49, R0, RZ, 0x2 ;  /* 0x0000000031317211 */ /* 0x000fe200078f10ff */
[----:B------:R-:W-:Y:S02]  /*ebc0*/  LDSM.16.M88.4 R8, [R184+0x5000] ;  /* 0x00500000b808783b */ /* 0x000fe40000000200 */
[----:B------:R-:W-:Y:S01]  /*ebd0*/  IMAD.IADD R87, R87, 0x1, -R16 ;  /* 0x0000000157577824 */ /* 0x000fe200078e0a10 */
[C---:B------:R-:W-:Y:S01]  /*ebe0*/  LEA.HI.SX32 R16, R49.reuse, R92, 0x1e ;  /* 0x0000005c31107211 */ /* 0x040fe200078ff2ff */
[----:B------:R-:W-:Y:S01]  /*ebf0*/  HMMA.16816.F32 R40, R60, R50, R40 ;  /* 0x000000323c28723c */ /* 0x000fe20000001828 */
[----:B------:R-:W-:-:S03]  /*ec00*/  LOP3.LUT R219, R49, 0x7ffffffc, RZ, 0xc0, !PT ;  /* 0x7ffffffc31db7812 */ /* 0x000fc600078ec0ff */
[----:B------:R-:W-:Y:S02]  /*ec10*/  IMAD R16, R87, 0x10, R16 ;  /* 0x0000001057107824 */ /* 0x000fe400078e0210 */
[----:B------:R-:W-:Y:S02]  /*ec20*/  IMAD.IADD R219, R0, 0x1, -R219 ;  /* 0x0000000100db7824 */ /* 0x000fe400078e0adb */
[----:B------:R-:W-:Y:S01]  /*ec30*/  IMAD R174, R17, 0x8, R16 ;  /* 0x0000000811ae7824 */ /* 0x000fe200078e0210 */
[----:B------:R-:W-:Y:S01]  /*ec40*/  HMMA.16816.F32 R28, R60, R64, R28 ;  /* 0x000000403c1c723c */ /* 0x000fe2000000181c */
[----:B------:R-:W-:Y:S01]  /*ec50*/  LDSM.16.M88.4 R16, [R184+0x5800] ;  /* 0x00580000b810783b */ /* 0x000fe20000000200 */
[----:B------:R-:W-:Y:S01]  /*ec60*/  IMAD.SHL.U32 R219, R219, 0x2, RZ ;  /* 0x00000002dbdb7824 */ /* 0x000fe200078e00ff */
[----:B------:R-:W-:-:S04]  /*ec70*/  DEPBAR.LE SB0, 0x0 ;  /* 0x000080000000791a */ /* 0x000fc80000000000 */
[----:B------:R-:W-:Y:S01]  /*ec80*/  @P4 IMAD.HI.U32 R50, R174, c[0x0][0x2c8], RZ ;  /* 0x0000b200ae324a27 */ /* 0x000fe200078e00ff */
[----:B-1----:R-:W-:Y:S03]  /*ec90*/  HMMA.16816.F32 R36, R20, R12, R36 ;  /* 0x0000000c1424723c */ /* 0x002fe60000001824 */
[----:B------:R-:W-:Y:S01]  /*eca0*/  IMAD.MOV.U32 R48, RZ, RZ, R174 ;  /* 0x000000ffff307224 */ /* 0x000fe200078e00ae */
[----:B------:R-:W-:Y:S01]  /*ecb0*/  @P4 SHF.R.U32.HI R48, RZ, c[0x0][0x2cc], R50 ;  /* 0x0000b300ff304a19 */ /* 0x000fe20000011632 */
[----:B------:R-:W-:-:S03]  /*ecc0*/  IMAD.IADD R76, R76, 0x1, -R219 ;  /* 0x000000014c4c7824 */ /* 0x000fc600078e0adb */
[C---:B------:R-:W-:Y:S01]  /*ecd0*/  HMMA.16816.F32 R32, R20.reuse, R14, R32 ;  /* 0x0000000e1420723c */ /* 0x040fe20000001820 */
[----:B------:R-:W-:Y:S04]  /*ece0*/  SHFL.IDX PT, R12, R48, RZ, 0x1c1f ;  /* 0x001c1fff300c7589 */ /* 0x000fe800000e0000 */
[----:B------:R-:W1:Y:S02]  /*ecf0*/  SHFL.IDX PT, R13, R48, 0x1, 0x1c1f ;  /* 0x003c1f00300d7f89 */ /* 0x000e6400000e0000 */
[----:B------:R-:W-:Y:S01]  /*ed00*/  IMAD.MOV.U32 R14, RZ, RZ, -0x40 ;  /* 0xffffffc0ff0e7424 */ /* 0x000fe200078e00ff */
[----:B------:R-:W-:Y:S03]  /*ed10*/  HMMA.16816.F32 R44, R20, R52, R44 ;  /* 0x00000034142c723c */ /* 0x000fe6000000182c */
[----:B------:R-:W-:-:S05]  /*ed20*/  IMAD R85, R85, R14, 0x1 ;  /* 0x0000000155557424 */ /* 0x000fca00078e020e */
[----:B------:R-:W-:Y:S01]  /*ed30*/  IADD3 R0, -R219, R85, R172 ;  /* 0x00000055db007210 */ /* 0x000fe20007ffe1ac */
[----:B------:R-:W-:Y:S04]  /*ed40*/  HMMA.16816.F32 R24, R60, R66, R24 ;  /* 0x000000423c18723c */ /* 0x000fe80000001818 */
[----:B------:R-:W-:-:S04]  /*ed50*/  IMAD.IADD R0, R0, 0x1, -R175 ;  /* 0x0000000100007824 */ /* 0x000fc800078e0aaf */
[----:B------:R-:W-:Y:S01]  /*ed60*/  HMMA.16816.F32 R40, R20, R54, R40 ;  /* 0x000000361428723c */ /* 0x000fe20000001828 */
[----:B-1----:R-:W-:-:S07]  /*ed70*/  IMAD.IADD R13, R0, 0x1, R13 ;  /* 0x00000001000d7824 */ /* 0x002fce00078e020d */
[C---:B------:R-:W-:Y:S07]  /*ed80*/  HMMA.16816.F32 R28, R20.reuse, R8, R28 ;  /* 0x00000008141c723c */ /* 0x040fee000000181c */
[----:B------:R-:W-:Y:S01]  /*ed90*/  IMAD.IADD R9, R0, 0x1, R12 ;  /* 0x0000000100097824 */ /* 0x000fe200078e020c */
[C---:B------:R-:W-:Y:S01]  /*eda0*/  IMNMX R0, R76.reuse, R13, PT ;  /* 0x0000000d4c007217 */ /* 0x040fe20003800200 */
[----:B------:R-:W-:Y:S03]  /*edb0*/  HMMA.16816.F32 R24, R20, R10, R24 ;  /* 0x0000000a1418723c */ /* 0x000fe60000001818 */
[----:B------:R-:W-:Y:S01]  /*edc0*/  IMNMX R8, R76, R9, PT ;  /* 0x000000094c087217 */ /* 0x000fe20003800200 */
[----:B------:R-:W-:Y:S01]  /*edd0*/  BAR.SYNC.DEFER_BLOCKING 0x0 ;  /* 0x0000000000007b1d */ /* 0x000fe20000010000 */
[----:B------:R-:W-:-:S02]  /*ede0*/  ISETP.GT.AND P2, PT, R0, RZ, PT ;  /* 0x000000ff0000720c */ /* 0x000fc40003f44270 */
[C---:B------:R-:W-:Y:S01]  /*edf0*/  ISETP.GT.AND P0, PT, R8.reuse, RZ, PT ;  /* 0x000000ff0800720c */ /* 0x040fe20003f04270 */
[C---:B------:R-:W-:Y:S01]  /*ee00*/  HMMA.16816.F32 R72, R20.reuse, R16, R72 ;  /* 0x000000101448723c */ /* 0x040fe20000001848 */
[----:B------:R-:W-:Y:S02]  /*ee10*/  ISETP.GT.AND P1, PT, R8, 0x1, PT ;  /* 0x000000010800780c */ /* 0x000fe40003f24270 */
[----:B------:R-:W-:Y:S02]  /*ee20*/  FSEL R44, R44, -INF , P0 ;  /* 0xff8000002c2c7808 */ /* 0x000fe40000000000 */
[C---:B------:R-:W-:Y:S02]  /*ee30*/  ISETP.GT.AND P3, PT, R8.reuse, 0x8, PT ;  /* 0x000000080800780c */ /* 0x040fe40003f64270 */
[----:B------:R-:W-:Y:S01]  /*ee40*/  ISETP.GT.AND P0, PT, R8, 0x9, PT ;  /* 0x000000090800780c */ /* 0x000fe20003f04270 */
[----:B------:R-:W-:Y:S01]  /*ee50*/  HMMA.16816.F32 R68, R20, R18, R68 ;  /* 0x000000121444723c */ /* 0x000fe20000001844 */
[----:B------:R-:W-:-:S02]  /*ee60*/  FSEL R49, R45, -INF , P1 ;  /* 0xff8000002d317808 */ /* 0x000fc40000800000 */
[----:B------:R-:W-:Y:S02]  /*ee70*/  FSEL R45, R40, -INF , P3 ;  /* 0xff800000282d7808 */ /* 0x000fe40001800000 */
[----:B------:R-:W-:Y:S02]  /*ee80*/  FSEL R41, R41, -INF , P0 ;  /* 0xff80000029297808 */ /* 0x000fe40000000000 */
[----:B------:R-:W-:Y:S02]  /*ee90*/  FMNMX.FTZ R10, R44, R49, !PT ;  /* 0x000000312c0a7209 */ /* 0x000fe40007810000 */
[----:B------:R-:W-:Y:S02]  /*eea0*/  ISETP.GT.AND P0, PT, R0, 0x9, PT ;  /* 0x000000090000780c */ /* 0x000fe40003f04270 */
[----:B------:R-:W-:Y:S02]  /*eeb0*/  FSEL R46, R46, -INF , P2 ;  /* 0xff8000002e2e7808 */ /* 0x000fe40001000000 */
[----:B------:R-:W-:-:S02]  /*eec0*/  ISETP.GT.AND P2, PT, R8, 0x10, PT ;  /* 0x000000100800780c */ /* 0x000fc40003f44270 */
[----:B------:R-:W-:Y:S02]  /*eed0*/  FMNMX.FTZ R10, R45, R10, !PT ;  /* 0x0000000a2d0a7209 */ /* 0x000fe40007810000 */
[----:B------:R-:W-:Y:S02]  /*eee0*/  FSEL R43, R43, -INF , P0 ;  /* 0xff8000002b2b7808 */ /* 0x000fe40000000000 */
[----:B------:R-:W-:Y:S02]  /*eef0*/  ISETP.GT.AND P0, PT, R8, 0x11, PT ;  /* 0x000000110800780c */ /* 0x000fe40003f04270 */
[----:B------:R-:W-:Y:S02]  /*ef00*/  FSEL R21, R36, -INF , P2 ;  /* 0xff80000024157808 */ /* 0x000fe40001000000 */
[----:B------:R-:W-:Y:S02]  /*ef10*/  FMNMX.FTZ R10, R41, R10, !PT ;  /* 0x0000000a290a7209 */ /* 0x000fe40007810000 */
[----:B------:R-:W-:-:S02]  /*ef20*/  ISETP.GT.AND P1, PT, R0, 0x8, PT ;  /* 0x000000080000780c */ /* 0x000fc40003f24270 */
[----:B------:R-:W-:Y:S02]  /*ef30*/  FSEL R19, R37, -INF , P0 ;  /* 0xff80000025137808 */ /* 0x000fe40000000000 */
[----:B------:R-:W-:Y:S02]  /*ef40*/  ISETP.GT.AND P0, PT, R0, 0x11, PT ;  /* 0x000000110000780c */ /* 0x000fe40003f04270 */
[----:B------:R-:W-:Y:S02]  /*ef50*/  ISETP.GT.AND P2, PT, R8, 0x18, PT ;  /* 0x000000180800780c */ /* 0x000fe40003f44270 */
[----:B------:R-:W-:Y:S02]  /*ef60*/  FMNMX.FTZ R10, R21, R10, !PT ;  /* 0x0000000a150a7209 */ /* 0x000fe40007810000 */
[----:B------:R-:W-:Y:S02]  /*ef70*/  FSEL R23, R42, -INF , P1 ;  /* 0xff8000002a177808 */ /* 0x000fe40000800000 */
[----:B------:R-:W-:-:S02]  /*ef80*/  ISETP.GT.AND P1, PT, R0, 0x10, PT ;  /* 0x000000100000780c */ /* 0x000fc40003f24270 */
[----:B------:R-:W-:Y:S02]  /*ef90*/  FSEL R13, R39, -INF , P0 ;  /* 0xff800000270d7808 */ /* 0x000fe40000000000 */
[----:B------:R-:W-:Y:S02]  /*efa0*/  ISETP.GT.AND P0, PT, R8, 0x19, PT ;  /* 0x000000190800780c */ /* 0x000fe40003f04270 */
[----:B------:R-:W-:Y:S02]  /*efb0*/  FSEL R17, R32, -INF , P2 ;  /* 0xff80000020117808 */ /* 0x000fe40001000000 */
[----:B------:R-:W-:Y:S02]  /*efc0*/  FMNMX.FTZ R10, R19, R10, !PT ;  /* 0x0000000a130a7209 */ /* 0x000fe40007810000 */
[----:B------:R-:W-:Y:S02]  /*efd0*/  ISETP.GT.AND P3, PT, R0, 0x1, PT ;  /* 0x000000010000780c */ /* 0x000fe40003f64270 */
[----:B------:R-:W-:-:S02]  /*efe0*/  FSEL R15, R38, -INF , P1 ;  /* 0xff800000260f7808 */ /* 0x000fc40000800000 */
[C---:B------:R-:W-:Y:S02]  /*eff0*/  ISETP.GT.AND P1, PT, R8.reuse, 0x20, PT ;  /* 0x000000200800780c */ /* 0x040fe40003f24270 */
[----:B------:R-:W-:Y:S02]  /*f000*/  FSEL R33, R33, -INF , P0 ;  /* 0xff80000021217808 */ /* 0x000fe40000000000 */
[----:B------:R-:W-:Y:S02]  /*f010*/  FMNMX.FTZ R10, R17, R10, !PT ;  /* 0x0000000a110a7209 */ /* 0x000fe40007810000 */
[----:B------:R-:W-:Y:S02]  /*f020*/  FSEL R47, R47, -INF , P3 ;  /* 0xff8000002f2f7808 */ /* 0x000fe40001800000 */
        /* <DEDUP_REMOVED lines=10> */
[----:B------:R-:W-:Y:S02]  /*f0d0*/  ISETP.GT.AND P1, PT, R8, 0x30, PT ;  /* 0x000000300800780c */ /* 0x000fe40003f24270 */
[----:B------:R-:W-:Y:S02]  /*f0e0*/  FMNMX.FTZ R12, R215, R10, !PT ;  /* 0x0000000ad70c7209 */ /* 0x000fe40007810000 */
[----:B------:R-:W-:Y:S02]  /*f0f0*/  FMNMX.FTZ R10, R43, R14, !PT ;  /* 0x0000000e2b0a7209 */ /* 0x000fe40007810000 */
[----:B------:R-:W-:-:S02]  /*f100*/  FSEL R187, R25, -INF , P0 ;  /* 0xff80000019bb7808 */ /* 0x000fc40000000000 */
[----:B------:R-:W-:Y:S02]  /*f110*/  ISETP.GT.AND P0, PT, R8, 0x31, PT ;  /* 0x000000310800780c */ /* 0x000fe40003f04270 */
[----:B------:R-:W-:Y:S02]  /*f120*/  FSEL R181, R72, -INF , P1 ;  /* 0xff80000048b57808 */ /* 0x000fe40000800000 */
[C---:B------:R-:W-:Y:S02]  /*f130*/  ISETP.GT.AND P1, PT, R0.reuse, 0x18, PT ;  /* 0x000000180000780c */ /* 0x040fe40003f24270 */
[----:B------:R-:W-:Y:S02]  /*f140*/  FMNMX.FTZ R10, R15, R10, !PT ;  /* 0x0000000a0f0a7209 */ /* 0x000fe40007810000 */
[----:B------:R-:W-:Y:S02]  /*f150*/  FSEL R179, R73, -INF , P0 ;  /* 0xff80000049b37808 */ /* 0x000fe40000000000 */
[----:B------:R-:W-:-:S02]  /*f160*/  ISETP.GT.AND P0, PT, R0, 0x19, PT ;  /* 0x000000190000780c */ /* 0x000fc40003f04270 */
[----:B------:R-:W-:Y:S02]  /*f170*/  FSEL R11, R34, -INF , P1 ;  /* 0xff800000220b7808 */ /* 0x000fe40000800000 */
[----:B------:R-:W-:Y:S02]  /*f180*/  FMNMX.FTZ R10, R13, R10, !PT ;  /* 0x0000000a0d0a7209 */ /* 0x000fe40007810000 */
[----:B------:R-:W-:Y:S02]  /*f190*/  FSEL R9, R35, -INF , P0 ;  /* 0xff80000023097808 */ /* 0x000fe40000000000 */
[----:B------:R-:W-:Y:S02]  /*f1a0*/  ISETP.GT.AND P1, PT, R0, 0x20, PT ;  /* 0x000000200000780c */ /* 0x000fe40003f24270 */
[----:B------:R-:W-:Y:S02]  /*f1b0*/  FMNMX.FTZ R10, R11, R10, !PT ;  /* 0x0000000a0b0a7209 */ /* 0x000fe40007810000 */
[----:B------:R-:W-:-:S02]  /*f1c0*/  FMNMX.FTZ R12, R157, R12, !PT ;  /* 0x0000000c9d0c7209 */ /* 0x000fc40007810000 */
[C---:B------:R-:W-:Y:S02]  /*f1d0*/  ISETP.GT.AND P3, PT, R8.reuse, 0x38, PT ;  /* 0x000000380800780c */ /* 0x040fe40003f64270 */
[----:B------:R-:W-:Y:S02]  /*f1e0*/  ISETP.GT.AND P2, PT, R8, 0x39, PT ;  /* 0x000000390800780c */ /* 0x000fe40003f44270 */
[----:B------:R-:W-:Y:S02]  /*f1f0*/  ISETP.GT.AND P0, PT, R0, 0x21, PT ;  /* 0x000000210000780c */ /* 0x000fe40003f04270 */
[----:B------:R-:W-:Y:S02]  /*f200*/  FSEL R163, R30, -INF , P1 ;  /* 0xff8000001ea37808 */ /* 0x000fe40000800000 */
[----:B------:R-:W-:Y:S02]  /*f210*/  FMNMX.FTZ R10, R9, R10, !PT ;  /* 0x0000000a090a7209 */ /* 0x000fe40007810000 */
[----:B------:R-:W-:-:S02]  /*f220*/  FMNMX.FTZ R8, R187, R12, !PT ;  /* 0x0000000cbb087209 */ /* 0x000fc40007810000 */
[----:B------:R-:W-:Y:S02]  /*f230*/  FSEL R185, R31, -INF , P0 ;  /* 0xff8000001fb97808 */ /* 0x000fe40000000000 */
[C---:B------:R-:W-:Y:S02]  /*f240*/  ISETP.GT.AND P1, PT, R0.reuse, 0x28, PT ;  /* 0x000000280000780c */ /* 0x040fe40003f24270 */
[----:B------:R-:W-:Y:S02]  /*f250*/  FMNMX.FTZ R10, R163, R10, !PT ;  /* 0x0000000aa30a7209 */ /* 0x000fe40007810000 */
[----:B------:R-:W-:Y:S02]  /*f260*/  FMNMX.FTZ R8, R181, R8, !PT ;  /* 0x00000008b5087209 */ /* 0x000fe40007810000 */
[----:B------:R-:W-:Y:S02]  /*f270*/  ISETP.GT.AND P0, PT, R0, 0x29, PT ;  /* 0x000000290000780c */ /* 0x000fe40003f04270 */
[----:B------:R-:W-:-:S02]  /*f280*/  FSEL R183, R26, -INF , P1 ;  /* 0xff8000001ab77808 */ /* 0x000fc40000800000 */
[----:B------:R-:W-:Y:S02]  /*f290*/  FMNMX.FTZ R10, R185, R10, !PT ;  /* 0x0000000ab90a7209 */ /* 0x000fe40007810000 */
[----:B------:R-:W-:Y:S02]  /*f2a0*/  FSEL R171, R68, -INF , P3 ;  /* 0xff80000044ab7808 */ /* 0x000fe40001800000 */
[----:B------:R-:W-:Y:S02]  /*f2b0*/  FMNMX.FTZ R8, R179, R8, !PT ;  /* 0x00000008b3087209 */ /* 0x000fe40007810000 */
[----:B------:R-:W-:Y:S02]  /*f2c0*/  FSEL R177, R27, -INF , P0 ;  /* 0xff8000001bb17808 */ /* 0x000fe40000000000 */
[----:B------:R-:W-:Y:S02]  /*f2d0*/  ISETP.GT.AND P1, PT, R0, 0x30, PT ;  /* 0x000000300000780c */ /* 0x000fe40003f24270 */
[----:B------:R-:W-:-:S02]  /*f2e0*/  FMNMX.FTZ R10, R183, R10, !PT ;  /* 0x0000000ab70a7209 */ /* 0x000fc40007810000 */
[----:B------:R-:W-:Y:S02]  /*f2f0*/  FSEL R169, R69, -INF , P2 ;  /* 0xff80000045a97808 */ /* 0x000fe40001000000 */
[----:B------:R-:W-:Y:S02]  /*f300*/  FMNMX.FTZ R8, R171, R8, !PT ;  /* 0x00000008ab087209 */ /* 0x000fe40007810000 */
[----:B------:R-:W-:Y:S02]  /*f310*/  ISETP.GT.AND P0, PT, R0, 0x31, PT ;  /* 0x000000310000780c */ /* 0x000fe40003f04270 */
[----:B------:R-:W-:Y:S02]  /*f320*/  FSEL R167, R74, -INF , P1 ;  /* 0xff8000004aa77808 */ /* 0x000fe40000800000 */
[----:B------:R-:W-:Y:S02]  /*f330*/  FMNMX.FTZ R10, R177, R10, !PT ;  /* 0x0000000ab10a7209 */ /* 0x000fe40007810000 */
[----:B------:R-:W-:-:S02]  /*f340*/  FMNMX.FTZ R8, R169, R8, !PT ;  /* 0x00000008a9087209 */ /* 0x000fc40007810000 */
[----:B------:R-:W-:Y:S02]  /*f350*/  FSEL R165, R75, -INF , P0 ;  /* 0xff8000004ba57808 */ /* 0x000fe40000000000 */
[C---:B------:R-:W-:Y:S01]  /*f360*/  ISETP.GT.AND P1, PT, R0.reuse, 0x38, PT ;  /* 0x000000380000780c */ /* 0x040fe20003f24270 */
[----:B------:R-:W1:Y:S01]  /*f370*/  SHFL.BFLY PT, R25, R8, 0x2, 0x1f ;  /* 0x0c401f0008197f89 */ /* 0x000e6200000e0000 */
[----:B------:R-:W-:Y:S02]  /*f380*/  FMNMX.FTZ R10, R167, R10, !PT ;  /* 0x0000000aa70a7209 */ /* 0x000fe40007810000 */
[----:B------:R-:W-:Y:S02]  /*f390*/  ISETP.GT.AND P0, PT, R0, 0x39, PT ;  /* 0x000000390000780c */ /* 0x000fe40003f04270 */
[----:B------:R-:W-:Y:S02]  /*f3a0*/  FSEL R161, R70, -INF , P1 ;  /* 0xff80000046a17808 */ /* 0x000fe40000800000 */
[----:B------:R-:W-:-:S02]  /*f3b0*/  FMNMX.FTZ R10, R165, R10, !PT ;  /* 0x0000000aa50a7209 */ /* 0x000fc40007810000 */
[----:B------:R-:W-:Y:S02]  /*f3c0*/  FSEL R159, R71, -INF , P0 ;  /* 0xff800000479f7808 */ /* 0x000fe40000000000 */
[----:B------:R-:W-:Y:S02]  /*f3d0*/  FMNMX.FTZ R10, R161, R10, !PT ;  /* 0x0000000aa10a7209 */ /* 0x000fe40007810000 */
[----:B------:R-:W-:Y:S02]  /*f3e0*/  ISETP.GE.AND P0, PT, R7, 0x2, PT ;  /* 0x000000020700780c */ /* 0x000fe40003f06270 */
[----:B------:R-:W-:Y:S02]  /*f3f0*/  FMNMX.FTZ R10, R159, R10, !PT ;  /* 0x0000000a9f0a7209 */ /* 0x000fe40007810000 */
[----:B------:R-:W-:-:S03]  /*f400*/  ISETP.NE.AND P3, PT, R203, RZ, PT ;  /* 0x000000ffcb00720c */ /* 0x000fc60003f65270 */
[----:B------:R-:W2:Y:S01]  /*f410*/  SHFL.BFLY PT, R27, R10, 0x2, 0x1f ;  /* 0x0c401f000a1b7f89 */ /* 0x000ea200000e0000 */
[----:B-1----:R-:W-:-:S05]  /*f420*/  FMNMX.FTZ R25, R8, R25, !PT ;  /* 0x0000001908197209 */ /* 0x002fca0007810000 */
[----:B------:R-:W-:Y:S01]  /*f430*/  @P0 SHF.R.S32.HI R8, RZ, 0x1f, R217 ;  /* 0x0000001fff080819 */ /* 0x000fe200000114d9 */
[----:B------:R-:W-:Y:S01]  /*f440*/  @P0 IMAD R6, R6, R217, RZ ;  /* 0x000000d906060224 */ /* 0x000fe200078e02ff */
[----:B------:R-:W1:Y:S03]  /*f450*/  SHFL.BFLY PT, R0, R25, 0x1, 0x1f ;  /* 0x0c201f0019007f89 */ /* 0x000e6600000e0000 */
[----:B------:R-:W-:Y:S01]  /*f460*/  @P0 IMAD R6, R8, R5, R6 ;  /* 0x0000000508060224 */ /* 0x000fe200078e0206 */
[----:B--2---:R-:W-:-:S05]  /*f470*/  FMNMX.FTZ R132, R10, R27, !PT ;  /* 0x0000001b0a847209 */ /* 0x004fca0007810000 */
[----:B------:R-:W2:Y:S01]  /*f480*/  SHFL.BFLY PT, R7, R132, 0x1, 0x1f ;  /* 0x0c201f0084077f89 */ /* 0x000ea200000e0000 */
[----:B-1----:R-:W-:Y:S01]  /*f490*/  FMNMX.FTZ R0, R25, R0, !PT ;  /* 0x0000000019007209 */ /* 0x002fe20007810000 */
[----:B------:R-:W-:-:S03]  /*f4a0*/  @P0 IMAD.WIDE.U32 R24, R217, R5, R212 ;  /* 0x00000005d9180225 */ /* 0x000fc600078e00d4 */
[C---:B------:R-:W-:Y:S01]  /*f4b0*/  FSETP.NEU.FTZ.AND P1, PT, R0.reuse, -INF , PT ;  /* 0xff8000000000780b */ /* 0x040fe20003f3d000 */
[----:B------:R-:W-:Y:S02]  /*f4c0*/  FMUL.FTZ R166, R0, c[0x0][0x2d0] ;  /* 0x0000b40000a67a20 */ /* 0x000fe40000410000 */
[----:B------:R-:W-:-:S03]  /*f4d0*/  @P0 IMAD.IADD R5, R25, 0x1, R6 ;  /* 0x0000000119050824 */ /* 0x000fc600078e0206 */
[----:B------:R-:W-:Y:S02]  /*f4e0*/  FSEL R166, R166, RZ, P1 ;  /* 0x000000ffa6a67208 */ /* 0x000fe40000800000 */
[----:B------:R-:W-:-:S03]  /*f4f0*/  @P0 LEA R26, P1, R24, c[0x0][0x1c8], 0x1 ;  /* 0x00007200181a0a11 */ /* 0x000fc600078208ff */
[--C-:B------:R-:W-:Y:S01]  /*f500*/  FFMA.FTZ R135, R41, c[0x0][0x2d0], -R166.reuse ;  /* 0x0000b40029877a23 */ /* 0x100fe200000108a6 */
[----:B------:R-:W-:Y:S01]  /*f510*/  @P0 LEA.HI.X R27, R24, c[0x0][0x1cc], R5, 0x1, P1 ;  /* 0x00007300181b0a11 */ /* 0x000fe200008f0c05 */
[--C-:B------:R-:W-:Y:S01]  /*f520*/  FFMA.FTZ R154, R44, c[0x0][0x2d0], -R166.reuse ;  /* 0x0000b4002c9a7a23 */ /* 0x100fe200000108a6 */
[----:B------:R-:W-:Y:S01]  /*f530*/  @P0 LEA R6, P1, R202, R26, 0x1 ;  /* 0x0000001aca060211 */ /* 0x000fe200078208ff */
[--C-:B------:R-:W-:Y:S01]  /*f540*/  FFMA.FTZ R151, R49, c[0x0][0x2d0], -R166.reuse ;  /* 0x0000b40031977a23 */ /* 0x100fe200000108a6 */
[----:B--2---:R-:W-:Y:S01]  /*f550*/  FMNMX.FTZ R132, R132, R7, !PT ;  /* 0x0000000784847209 */ /* 0x004fe20007810000 */
[----:B------:R1:W-:Y:S01]  /*f560*/  @P0 LDGSTS.E.BYPASS.LTC128B.128 [R206+0x6100], [R26.64], !P5 ;  /* 0x061000001ace0fae */ /* 0x0003e2000e901d46 */
[----:B------:R-:W-:Y:S01]  /*f570*/  @P0 LEA.HI.X R7, R202, R27, R201, 0x1, P1 ;  /* 0x0000001bca070211 */ /* 0x000fe200008f0cc9 */
[--C-:B------:R-:W-:Y:S01]  /*f580*/  FFMA.FTZ R152, R45, c[0x0][0x2d0], -R166.reuse ;  /* 0x0000b4002d987a23 */ /* 0x100fe200000108a6 */
[C---:B------:R-:W-:Y:S01]  /*f590*/  FSETP.NEU.FTZ.AND P1, PT, R132.reuse, -INF , PT ;  /* 0xff8000008400780b */ /* 0x040fe20003f3d000 */
[----:B------:R-:W-:Y:S01]  /*f5a0*/  FMUL.FTZ R158, R132, c[0x0][0x2d0] ;  /* 0x0000b400849e7a20 */ /* 0x000fe20000410000 */
[----:B------:R1:W-:Y:S01]  /*f5b0*/  @P0 LDGSTS.E.BYPASS.LTC128B.128 [R206+0x8100], [R26.64+0x80], !P6 ;  /* 0x081000801ace0fae */ /* 0x0003e2000f101d46 */
[----:B------:R-:W-:Y:S01]  /*f5c0*/  MUFU.EX2 R154, R154 ;  /* 0x0000009a009a7308 */ /* 0x000fe20000000800 */
[----:B------:R-:W-:-:S02]  /*f5d0*/  FFMA.FTZ R133, R19, c[0x0][0x2d0], -R166 ;  /* 0x0000b40013857a23 */ /* 0x000fc400000108a6 */
[----:B------:R-:W-:Y:S01]  /*f5e0*/  FSEL R158, R158, RZ, P1 ;  /* 0x000000ff9e9e7208 */ /* 0x000fe20000800000 */
[----:B------:R1:W-:Y:S01]  /*f5f0*/  @P0 LDGSTS.E.BYPASS.LTC128B.128 [R206+0xa100], [R26.64+0x100], !P3 ;  /* 0x0a1001001ace0fae */ /* 0x0003e2000d901d46 */
[--C-:B------:R-:W-:Y:S02]  /*f600*/  FFMA.FTZ R3, R17, c[0x0][0x2d0], -R166.reuse ;  /* 0x0000b40011037a23 */ /* 0x100fe400000108a6 */
[----:B------:R-:W-:Y:S01]  /*f610*/  FFMA.FTZ R148, R21, c[0x0][0x2d0], -R166 ;  /* 0x0000b40015947a23 */ /* 0x000fe200000108a6 */
[----:B------:R2:W-:Y:S01]  /*f620*/  @P0 LDGSTS.E.BYPASS.LTC128B.128 [R206+0x7100], [R6.64], !P5 ;  /* 0x0710000006ce0fae */ /* 0x0005e2000e901d46 */
[--C-:B------:R-:W-:Y:S01]  /*f630*/  FFMA.FTZ R149, R43, c[0x0][0x2d0], -R158.reuse ;  /* 0x0000b4002b957a23 */ /* 0x100fe2000001089e */
[----:B------:R-:W3:Y:S01]  /*f640*/  MUFU.EX2 R151, R151 ;  /* 0x0000009700977308 */ /* 0x000ee20000000800 */
[--C-:B------:R-:W-:Y:S01]  /*f650*/  FFMA.FTZ R153, R46, c[0x0][0x2d0], -R158.reuse ;  /* 0x0000b4002e997a23 */ /* 0x100fe2000001089e */
[----:B------:R2:W-:Y:S01]  /*f660*/  @P0 LDGSTS.E.BYPASS.LTC128B.128 [R206+0x9100], [R6.64+0x80], !P6 ;  /* 0x0910008006ce0fae */ /* 0x0005e2000f101d46 */
[----:B------:R-:W-:-:S02]  /*f670*/  FFMA.FTZ R156, R47, c[0x0][0x2d0], -R158 ;  /* 0x0000b4002f9c7a23 */ /* 0x000fc4000001089e */
[----:B------:R-:W-:Y:S01]  /*f680*/  FFMA.FTZ R150, R23, c[0x0][0x2d0], -R158 ;  /* 0x0000b40017967a23 */ /* 0x000fe2000001089e */
[----:B------:R2:W-:Y:S01]  /*f690*/  @P0 LDGSTS.E.BYPASS.LTC128B.128 [R206+0xb100], [R6.64+0x100], !P3 ;  /* 0x0b10010006ce0fae */ /* 0x0005e2000d901d46 */
[----:B------:R-:W-:Y:S01]  /*f6a0*/  FFMA.FTZ R2, R33, c[0x0][0x2d0], -R166 ;  /* 0x0000b40021027a23 */ /* 0x000fe200000108a6 */
[----:B------:R-:W-:Y:S01]  /*f6b0*/  MUFU.EX2 R152, R152 ;  /* 0x0000009800987308 */ /* 0x000fe20000000800 */
[--C-:B------:R-:W-:Y:S01]  /*f6c0*/  FFMA.FTZ R134, R15, c[0x0][0x2d0], -R158.reuse ;  /* 0x0000b4000f867a23 */ /* 0x100fe2000001089e */
[----:B------:R-:W4:Y:S01]  /*f6d0*/  LDSM.16.MT88.4 R40, [R195+0x2100] ;  /* 0x00210000c328783b */ /* 0x000f220000004200 */
[--C-:B------:R-:W-:Y:S02]  /*f6e0*/  FFMA.FTZ R95, R13, c[0x0][0x2d0], -R158.reuse ;  /* 0x0000b4000d5f7a23 */ /* 0x100fe4000001089e */
[--C-:B------:R-:W-:Y:S01]  /*f6f0*/  FFMA.FTZ R93, R11, c[0x0][0x2d0], -R158.reuse ;  /* 0x0000b4000b5d7a23 */ /* 0x100fe2000001089e */
[----:B------:R-:W1:Y:S01]  /*f700*/  LDSM.16.MT88.4 R124, [R195+0x100] ;  /* 0x00010000c37c783b */ /* 0x000e620000004200 */
[----:B------:R-:W-:Y:S01]  /*f710*/  FFMA.FTZ R94, R9, c[0x0][0x2d0], -R158 ;  /* 0x0000b400095e7a23 */ /* 0x000fe2000001089e */
[----:B------:R-:W2:Y:S01]  /*f720*/  MUFU.EX2 R135, R135 ;  /* 0x0000008700877308 */ /* 0x000ea20000000800 */
[----:B---3--:R-:W-:Y:S01]  /*f730*/  F2FP.PACK_AB R96, R151, R154 ;  /* 0x0000009a9760723e */ /* 0x008fe200000000ff */
[----:B------:R-:W3:Y:S01]  /*f740*/  LDSM.16.MT88.4 R104, [R190+0x100] ;  /* 0x00010000be68783b */ /* 0x000ee20000004200 */
[----:B------:R-:W-:-:S02]  /*f750*/  FFMA.FTZ R155, R155, c[0x0][0x2d0], -R166 ;  /* 0x0000b4009b9b7a23 */ /* 0x000fc400000108a6 */
[--C-:B------:R-:W-:Y:S01]  /*f760*/  FFMA.FTZ R160, R215, c[0x0][0x2d0], -R166.reuse ;  /* 0x0000b400d7a07a23 */ /* 0x100fe200000108a6 */
[----:B------:R-:W1:Y:S01]  /*f770*/  LDSM.16.MT88.4 R112, [R189+0x100] ;  /* 0x00010000bd70783b */ /* 0x000e620000004200 */
[--C-:B------:R-:W-:Y:S01]  /*f780*/  FFMA.FTZ R157, R157, c[0x0][0x2d0], -R166.reuse ;  /* 0x0000b4009d9d7a23 */ /* 0x100fe200000108a6 */
[----:B------:R-:W-:Y:S01]  /*f790*/  MUFU.EX2 R153, R153 ;  /* 0x0000009900997308 */ /* 0x000fe20000000800 */
[----:B------:R-:W-:Y:S01]  /*f7a0*/  FFMA.FTZ R162, R187, c[0x0][0x2d0], -R166 ;  /* 0x0000b400bba27a23 */ /* 0x000fe200000108a6 */
[----:B------:R-:W1:Y:S01]  /*f7b0*/  LDSM.16.MT88.4 R120, [R188+0x100] ;  /* 0x00010000bc78783b */ /* 0x000e620000004200 */
[--C-:B------:R-:W-:Y:S01]  /*f7c0*/  FFMA.FTZ R163, R163, c[0x0][0x2d0], -R158.reuse ;  /* 0x0000b400a3a37a23 */ /* 0x100fe2000001089e */
[C---:B------:R-:W-:Y:S01]  /*f7d0*/  IADD3 R187, R196.reuse, 0x800, RZ ;  /* 0x00000800c4bb7810 */ /* 0x040fe20007ffe0ff */
[--C-:B------:R-:W-:Y:S01]  /*f7e0*/  FFMA.FTZ R168, R185, c[0x0][0x2d0], -R158.reuse ;  /* 0x0000b400b9a87a23 */ /* 0x100fe2000001089e */
[----:B------:R-:W1:Y:S01]  /*f7f0*/  LDSM.16.MT88.4 R48, [R190+0x2100] ;  /* 0x00210000be30783b */ /* 0x000e620000004200 */
[--C-:B------:R-:W-:Y:S01]  /*f800*/  FFMA.FTZ R164, R183, c[0x0][0x2d0], -R158.reuse ;  /* 0x0000b400b7a47a23 */ /* 0x100fe2000001089e */
[----:B------:R-:W4:Y:S01]  /*f810*/  MUFU.EX2 R156, R156 ;  /* 0x0000009c009c7308 */ /* 0x000f220000000800 */
[----:B--2---:R-:W-:Y:S01]  /*f820*/  F2FP.PACK_AB R98, R135, R152 ;  /* 0x000000988762723e */ /* 0x004fe200000000ff */
[----:B------:R-:W2:Y:S01]  /*f830*/  LDSM.16.MT88.4 R56, [R189+0x2100] ;  /* 0x00210000bd38783b */ /* 0x000ea20000004200 */
[----:B------:R-:W-:Y:S01]  /*f840*/  FFMA.FTZ R177, R177, c[0x0][0x2d0], -R158 ;  /* 0x0000b400b1b17a23 */ /* 0x000fe2000001089e */
[C---:B------:R-:W-:Y:S01]  /*f850*/  IADD3 R185, R196.reuse, 0x1800, RZ ;  /* 0x00001800c4b97810 */ /* 0x040fe20007ffe0ff */
[--C-:B------:R-:W-:Y:S01]  /*f860*/  FFMA.FTZ R170, R181, c[0x0][0x2d0], -R166.reuse ;  /* 0x0000b400b5aa7a23 */ /* 0x100fe200000108a6 */
[----:B------:R-:W1:Y:S01]  /*f870*/  LDSM.16.MT88.4 R64, [R188+0x2100] ;  /* 0x00210000bc40783b */ /* 0x000e620000004200 */
[--C-:B------:R-:W-:Y:S01]  /*f880*/  FFMA.FTZ R179, R179, c[0x0][0x2d0], -R166.reuse ;  /* 0x0000b400b3b37a23 */ /* 0x100fe200000108a6 */
[----:B------:R-:W-:Y:S01]  /*f890*/  MUFU.EX2 R150, R150 ;  /* 0x0000009600967308 */ /* 0x000fe20000000800 */
[--C-:B------:R-:W-:Y:S01]  /*f8a0*/  FFMA.FTZ R171, R171, c[0x0][0x2d0], -R166.reuse ;  /* 0x0000b400abab7a23 */ /* 0x100fe200000108a6 */
[----:B------:R-:W1:Y:S01]  /*f8b0*/  LDSM.16.MT88.4 R72, [R195+0x4100] ;  /* 0x00410000c348783b */ /* 0x000e620000004200 */
[----:B------:R-:W-:Y:S01]  /*f8c0*/  FFMA.FTZ R214, R169, c[0x0][0x2d0], -R166 ;  /* 0x0000b400a9d67a23 */ /* 0x000fe200000108a6 */
[----:B------:R-:W-:Y:S01]  /*f8d0*/  IADD3 R183, R196, 0x2000, RZ ;  /* 0x00002000c4b77810 */ /* 0x000fe20007ffe0ff */
[--C-:B------:R-:W-:Y:S01]  /*f8e0*/  FFMA.FTZ R166, R167, c[0x0][0x2d0], -R158.reuse ;  /* 0x0000b400a7a67a23 */ /* 0x100fe2000001089e */
[----:B------:R-:W1:Y:S01]  /*f8f0*/  LDSM.16.MT88.4 R80, [R190+0x4100] ;  /* 0x00410000be50783b */ /* 0x000e620000004200 */
[--C-:B------:R-:W-:Y:S01]  /*f900*/  FFMA.FTZ R165, R165, c[0x0][0x2d0], -R158.reuse ;  /* 0x0000b400a5a57a23 */ /* 0x100fe2000001089e */
[----:B------:R-:W3:Y:S01]  /*f910*/  MUFU.EX2 R149, R149 ;  /* 0x0000009500957308 */ /* 0x000ee20000000800 */
[----:B----4-:R-:W-:Y:S01]  /*f920*/  F2FP.PACK_AB R97, R156, R153 ;  /* 0x000000999c61723e */ /* 0x010fe200000000ff */
[----:B------:R-:W4:Y:S01]  /*f930*/  LDSM.16.MT88.4 R88, [R189+0x4100] ;  /* 0x00410000bd58783b */ /* 0x000f220000004200 */
[--C-:B------:R-:W-:Y:S01]  /*f940*/  FFMA.FTZ R161, R161, c[0x0][0x2d0], -R158.reuse ;  /* 0x0000b400a1a17a23 */ /* 0x100fe2000001089e */
[----:B------:R-:W-:Y:S01]  /*f950*/  IADD3 R181, R196, 0x3000, RZ ;  /* 0x00003000c4b57810 */ /* 0x000fe20007ffe0ff */
[----:B------:R-:W-:Y:S01]  /*f960*/  FFMA.FTZ R158, R159, c[0x0][0x2d0], -R158 ;  /* 0x0000b4009f9e7a23 */ /* 0x000fe2000001089e */
[----:B------:R-:W2:Y:S01]  /*f970*/  LDSM.16.MT88.4 R4, [R188+0x4100] ;  /* 0x00410000bc04783b */ /* 0x000ea20000004200 */
[----:B------:R-:W-:Y:S01]  /*f980*/  FADD.FTZ R151, R154, R151 ;  /* 0x000000979a977221 */ /* 0x000fe20000010000 */
[----:B------:R-:W-:Y:S01]  /*f990*/  MUFU.EX2 R148, R148 ;  /* 0x0000009400947308 */ /* 0x000fe20000000800 */
[----:B------:R-:W-:Y:S01]  /*f9a0*/  FADD.FTZ R153, R153, R156 ;  /* 0x0000009c99997221 */ /* 0x000fe20000010000 */
[----:B------:R-:W2:Y:S01]  /*f9b0*/  LDSM.16.MT88.4 R16, [R195+0x2900] ;  /* 0x00290000c310783b */ /* 0x000ea20000004200 */
[----:B------:R-:W-:-:S03]  /*f9c0*/  FADD.FTZ R152, R152, R151 ;  /* 0x0000009798987221 */ /* 0x000fc60000010000 */
[----:B------:R-:W2:Y:S01]  /*f9d0*/  LDSM.16.MT88.4 R20, [R195+0x4900] ;  /* 0x00490000c314783b */ /* 0x000ea20000004200 */
[----:B------:R-:W-:Y:S01]  /*f9e0*/  FADD.FTZ R135, R135, R152 ;  /* 0x0000009887877221 */ /* 0x000fe20000010000 */
[----:B---3--:R-:W-:Y:S01]  /*f9f0*/  F2FP.PACK_AB R99, R149, R150 ;  /* 0x000000969563723e */ /* 0x008fe200000000ff */
[----:B------:R-:W3:Y:S01]  /*fa00*/  MUFU.EX2 R133, R133 ;  /* 0x0000008500857308 */ /* 0x000ee20000000800 */
[----:B------:R-:W2:Y:S01]  /*fa10*/  LDSM.16.MT88.4 R12, [R188+0x2900] ;  /* 0x00290000bc0c783b */ /* 0x000ea20000004200 */
[----:B------:R-:W-:-:S03]  /*fa20*/  FADD.FTZ R150, R150, R153 ;  /* 0x0000009996967221 */ /* 0x000fc60000010000 */
[----:B------:R-:W2:Y:S01]  /*fa30*/  LDSM.16.MT88.4 R144, [R195+0x900] ;  /* 0x00090000c390783b */ /* 0x000ea20000004200 */
[C---:B------:R-:W-:Y:S01]  /*fa40*/  HMMA.16816.F32 R36, R96.reuse, R40, RZ ;  /* 0x000000286024723c */ /* 0x040fe200000018ff */
[----:B------:R-:W-:Y:S01]  /*fa50*/  FADD.FTZ R149, R149, R150 ;  /* 0x0000009695957221 */ /* 0x000fe20000010000 */
[----:B------:R-:W-:Y:S01]  /*fa60*/  MUFU.EX2 R3, R3 ;  /* 0x0000000300037308 */ /* 0x000fe20000000800 */
[----:B------:R-:W-:Y:S04]  /*fa70*/  LDSM.16.MT88.4 R140, [R190+0x900] ;  /* 0x00090000be8c783b */ /* 0x000fe80000004200 */
[----:B------:R-:W-:Y:S01]  /*fa80*/  LDSM.16.MT88.4 R136, [R189+0x900] ;  /* 0x00090000bd88783b */ /* 0x000fe20000004200 */
[C---:B------:R-:W-:Y:S02]  /*fa90*/  HMMA.16816.F32 R40, R96.reuse, R42, RZ ;  /* 0x0000002a6028723c */ /* 0x040fe400000018ff */
[----:B------:R-:W-:Y:S01]  /*faa0*/  MUFU.EX2 R2, R2 ;  /* 0x0000000200027308 */ /* 0x000fe20000000800 */
[----:B------:R-:W-:Y:S04]  /*fab0*/  LDSM.16.MT88.4 R32, [R188+0x900] ;  /* 0x00090000bc20783b */ /* 0x000fe80000004200 */
[----:B------:R-:W-:Y:S01]  /*fac0*/  LDSM.16.MT88.4 R28, [R190+0x2900] ;  /* 0x00290000be1c783b */ /* 0x000fe20000004200 */
[C---:B-1----:R-:W-:Y:S02]  /*fad0*/  HMMA.16816.F32 R128, R96.reuse, R124, RZ ;  /* 0x0000007c6080723c */ /* 0x042fe400000018ff */
[----:B------:R-:W-:Y:S01]  /*fae0*/  MUFU.EX2 R134, R134 ;  /* 0x0000008600867308 */ /* 0x000fe20000000800 */
[----:B------:R-:W-:Y:S04]  /*faf0*/  LDSM.16.MT88.4 R24, [R189+0x2900] ;  /* 0x00290000bd18783b */ /* 0x000fe80000004200 */
[----:B------:R-:W0:Y:S01]  /*fb00*/  LDGDEPBAR ;  /* 0x00000000000079af */ /* 0x000e220000000000 */
        /* <DEDUP_REMOVED lines=8> */
[C---:B--2---:R-:W-:Y:S02]  /*fb90*/  HMMA.16816.F32 R52, R96.reuse, R56, RZ ;  /* 0x000000386034723c */ /* 0x044fe400000018ff */
[----:B------:R-:W2:Y:S06]  /*fba0*/  MUFU.EX2 R160, R160 ;  /* 0x000000a000a07308 */ /* 0x000eac0000000800 */
[C---:B------:R-:W-:Y:S02]  /*fbb0*/  HMMA.16816.F32 R60, R96.reuse, R64, RZ ;  /* 0x00000040603c723c */ /* 0x040fe400000018ff */
[----:B------:R-:W-:Y:S06]  /*fbc0*/  MUFU.EX2 R157, R157 ;  /* 0x0000009d009d7308 */ /* 0x000fec0000000800 */
[C---:B------:R-:W-:Y:S02]  /*fbd0*/  HMMA.16816.F32 R68, R96.reuse, R72, RZ ;  /* 0x000000486044723c */ /* 0x040fe400000018ff */
[----:B------:R-:W1:Y:S06]  /*fbe0*/  MUFU.EX2 R162, R162 ;  /* 0x000000a200a27308 */ /* 0x000e6c0000000800 */
[C---:B-----5:R-:W-:Y:S02]  /*fbf0*/  HMMA.16816.F32 R76, R96.reuse, R80, RZ ;  /* 0x00000050604c723c */ /* 0x060fe400000018ff */
[----:B------:R-:W-:Y:S06]  /*fc00*/  MUFU.EX2 R163, R163 ;  /* 0x000000a300a37308 */ /* 0x000fec0000000800 */
[C---:B----4-:R-:W-:Y:S02]  /*fc10*/  HMMA.16816.F32 R84, R96.reuse, R88, RZ ;  /* 0x000000586054723c */ /* 0x050fe400000018ff */
        /* <DEDUP_REMOVED lines=20> */
[----:B------:R-:W2:Y:S06]  /*fd60*/  MUFU.EX2 R158, R158 ;  /* 0x0000009e009e7308 */ /* 0x000eac0000000800 */
[C---:B------:R-:W-:Y:S07]  /*fd70*/  HMMA.16816.F32 R8, R96.reuse, R4, RZ ;  /* 0x000000046008723c */ /* 0x040fee00000018ff */
[----:B---3--:R-:W-:Y:S01]  /*fd80*/  F2FP.PACK_AB R4, R133, R148 ;  /* 0x000000948504723e */ /* 0x008fe200000000ff */
[----:B------:R-:W-:Y:S01]  /*fd90*/  HMMA.16816.F32 R96, R96, R6, RZ ;  /* 0x000000066060723c */ /* 0x000fe200000018ff */
[----:B-1----:R-:W-:-:S06]  /*fda0*/  F2FP.PACK_AB R5, R95, R134 ;  /* 0x000000865f05723e */ /* 0x002fcc00000000ff */
[----:B------:R-:W-:Y:S02]  /*fdb0*/  F2FP.PACK_AB R6, R2, R3 ;  /* 0x000000030206723e */ /* 0x000fe400000000ff */
[----:B------:R-:W-:-:S07]  /*fdc0*/  F2FP.PACK_AB R7, R94, R93 ;  /* 0x0000005d5e07723e */ /* 0x000fce00000000ff */
[C---:B------:R-:W-:Y:S08]  /*fdd0*/  HMMA.16816.F32 R36, R4.reuse, R16, R36 ;  /* 0x000000100424723c */ /* 0x040ff00000001824 */
[C---:B------:R-:W-:Y:S01]  /*fde0*/  HMMA.16816.F32 R40, R4.reuse, R18, R40 ;  /* 0x000000120428723c */ /* 0x040fe20000001828 */
[----:B------:R-:W1:Y:S07]  /*fdf0*/  LDSM.16.MT88.4 R16, [R190+0x4900] ;  /* 0x00490000be10783b */ /* 0x000e6e0000004200 */
[C---:B------:R-:W-:Y:S08]  /*fe00*/  HMMA.16816.F32 R68, R4.reuse, R20, R68 ;  /* 0x000000140444723c */ /* 0x040ff00000001844 */
[C---:B------:R-:W-:Y:S01]  /*fe10*/  HMMA.16816.F32 R72, R4.reuse, R22, R72 ;  /* 0x000000160448723c */ /* 0x040fe20000001848 */
[----:B------:R-:W3:Y:S07]  /*fe20*/  LDSM.16.MT88.4 R20, [R188+0x4900] ;  /* 0x00490000bc14783b */ /* 0x000eee0000004200 */
[C---:B------:R-:W-:Y:S08]  /*fe30*/  HMMA.16816.F32 R60, R4.reuse, R12, R60 ;  /* 0x0000000c043c723c */ /* 0x040ff0000000183c */
[C---:B------:R-:W-:Y:S01]  /*fe40*/  HMMA.16816.F32 R64, R4.reuse, R14, R64 ;  /* 0x0000000e0440723c */ /* 0x040fe20000001840 */
[----:B------:R-:W2:Y:S07]  /*fe50*/  LDSM.16.MT88.4 R12, [R189+0x4900] ;  /* 0x00490000bd0c783b */ /* 0x000eae0000004200 */
[C---:B------:R-:W-:Y:S08]  /*fe60*/  HMMA.16816.F32 R128, R4.reuse, R144, R128 ;  /* 0x000000900480723c */ /* 0x040ff00000001880 */
[C---:B-1----:R-:W-:Y:S08]  /*fe70*/  HMMA.16816.F32 R76, R4.reuse, R16, R76 ;  /* 0x00000010044c723c */ /* 0x042ff0000000184c */
[C---:B------:R-:W-:Y:S01]  /*fe80*/  HMMA.16816.F32 R80, R4.reuse, R18, R80 ;  /* 0x000000120450723c */ /* 0x040fe20000001850 */
[----:B------:R-:W1:Y:S07]  /*fe90*/  LDSM.16.MT88.4 R16, [R195+0x3100] ;  /* 0x00310000c310783b */ /* 0x000e6e0000004200 */
        /* <DEDUP_REMOVED lines=21> */
[----:B------:R-:W-:Y:S01]  /*fff0*/  HMMA.16816.F32 R88, R4, R14, R88 ;  /* 0x0000000e0458723c */ /* 0x000fe20000001858 */
[----:B------:R-:W2:Y:S06]  /*10000*/  LDSM.16.MT88.4 R12, [R188+0x3100] ;  /* 0x00310000bc0c783b */ /* 0x000eac0000004200 */
[----:B------:R-:W-:-:S02]  /*10010*/  F2FP.PACK_AB R4, R160, R155 ;  /* 0x0000009ba004723e */ /* 0x000fc400000000ff */
[----:B------:R-:W-:Y:S02]  /*10020*/  F2FP.PACK_AB R6, R162, R157 ;  /* 0x0000009da206723e */ /* 0x000fe400000000ff */
[----:B----4-:R-:W-:Y:S02]  /*10030*/  F2FP.PACK_AB R5, R168, R163 ;  /* 0x000000a3a805723e */ /* 0x010fe400000000ff */
[----:B------:R-:W-:-:S07]  /*10040*/  F2FP.PACK_AB R7, R177, R164 ;  /* 0x000000a4b107723e */ /* 0x000fce00000000ff */
        /* <DEDUP_REMOVED lines=9> */
[C---:B------:R-:W-:Y:S08]  /*100e0*/  HMMA.16816.F32 R108, R4.reuse, R136, R108 ;  /* 0x00000088046c723c */ /* 0x040ff0000000186c */
[C---:B-1----:R-:W-:Y:S08]  /*100f0*/  HMMA.16816.F32 R76, R4.reuse, R16, R76 ;  /* 0x00000010044c723c */ /* 0x042ff0000000184c */
[C---:B------:R-:W-:Y:S01]  /*10100*/  HMMA.16816.F32 R80, R4.reuse, R18, R80 ;  /* 0x000000120450723c */ /* 0x040fe20000001850 */
[----:B------:R-:W1:Y:S07]  /*10110*/  LDSM.16.MT88.4 R16, [R189+0x1900] ;  /* 0x00190000bd10783b */ /* 0x000e6e0000004200 */
[C---:B------:R-:W-:Y:S01]  /*10120*/  HMMA.16816.F32 R112, R4.reuse, R138, R112 ;  /* 0x0000008a0470723c */ /* 0x040fe20000001870 */
[----:B------:R-:W-:Y:S07]  /*10130*/  LDSM.16.MT88.4 R136, [R188+0x1900] ;  /* 0x00190000bc88783b */ /* 0x000fee0000004200 */
        /* <DEDUP_REMOVED lines=18> */
[C---:B--2---:R-:W-:Y:S08]  /*10260*/  HMMA.16816.F32 R84, R4.reuse, R12, R84 ;  /* 0x0000000c0454723c */ /* 0x044ff00000001854 */
[----:B------:R-:W-:Y:S01]  /*10270*/  HMMA.16816.F32 R88, R4, R14, R88 ;  /* 0x0000000e0458723c */ /* 0x000fe20000001858 */
[----:B------:R-:W2:Y:S06]  /*10280*/  LDSM.16.MT88.4 R12, [R189+0x3900] ;  /* 0x00390000bd0c783b */ /* 0x000eac0000004200 */
[----:B------:R-:W-:-:S02]  /*10290*/  F2FP.PACK_AB R4, R179, R170 ;  /* 0x000000aab304723e */ /* 0x000fc400000000ff */
[----:B------:R-:W-:Y:S02]  /*102a0*/  F2FP.PACK_AB R6, R214, R171 ;  /* 0x000000abd606723e */ /* 0x000fe400000000ff */
[----:B------:R-:W-:Y:S02]  /*102b0*/  F2FP.PACK_AB R5, R165, R166 ;  /* 0x000000a6a505723e */ /* 0x000fe400000000ff */
[----:B------:R-:W-:-:S07]  /*102c0*/  F2FP.PACK_AB R7, R158, R161 ;  /* 0x000000a19e07723e */ /* 0x000fce00000000ff */
[C---:B-1----:R-:W-:Y:S08]  /*102d0*/  HMMA.16816.F32 R108, R4.reuse, R16, R108 ;  /* 0x00000010046c723c */ /* 0x042ff0000000186c */
[C---:B------:R-:W-:Y:S01]  /*102e0*/  HMMA.16816.F32 R112, R4.reuse, R18, R112 ;  /* 0x000000120470723c */ /* 0x040fe20000001870 */
[----:B------:R-:W1:Y:S07]  /*102f0*/  LDSM.16.MT88.4 R16, [R190+0x5900] ;  /* 0x00590000be10783b */ /* 0x000e6e0000004200 */
[C---:B---3--:R-:W-:Y:S08]  /*10300*/  HMMA.16816.F32 R68, R4.reuse, R20, R68 ;  /* 0x000000140444723c */ /* 0x048ff00000001844 */
[C---:B------:R-:W-:Y:S01]  /*10310*/  HMMA.16816.F32 R72, R4.reuse, R22, R72 ;  /* 0x000000160448723c */ /* 0x040fe20000001848 */
[----:B------:R-:W3:Y:S07]  /*10320*/  LDSM.16.MT88.4 R20, [R188+0x5900] ;  /* 0x00590000bc14783b */ /* 0x000eee0000004200 */
[C---:B----4-:R-:W-:Y:S07]  /*10330*/  HMMA.16816.F32 R60, R4.reuse, R24, R60 ;  /* 0x00000018043c723c */ /* 0x050fee000000183c */
[----:B------:R-:W-:Y:S01]  /*10340*/  FADD.FTZ R24, R134, R149 ;  /* 0x0000009586187221 */ /* 0x000fe20000010000 */
[----:B--2---:R-:W-:Y:S03]  /*10350*/  HMMA.16816.F32 R52, R4, R12, R52 ;  /* 0x0000000c0434723c */ /* 0x004fe60000001834 */
[----:B------:R-:W-:-:S04]  /*10360*/  FADD.FTZ R24, R95, R24 ;  /* 0x000000185f187221 */ /* 0x000fc80000010000 */
[----:B------:R-:W-:Y:S01]  /*10370*/  FADD.FTZ R93, R93, R24 ;  /* 0x000000185d5d7221 */ /* 0x000fe20000010000 */
[----:B------:R-:W-:Y:S01]  /*10380*/  HMMA.16816.F32 R56, R4, R14, R56 ;  /* 0x0000000e0438723c */ /* 0x000fe20000001838 */
[----:B------:R-:W2:Y:S02]  /*10390*/  LDSM.16.MT88.4 R12, [R189+0x5900] ;  /* 0x00590000bd0c783b */ /* 0x000ea40000004200 */
[----:B------:R-:W-:-:S05]  /*103a0*/  FADD.FTZ R94, R94, R93 ;  /* 0x0000005d5e5e7221 */ /* 0x000fca0000010000 */
[C---:B-1----:R-:W-:Y:S07]  /*103b0*/  HMMA.16816.F32 R76, R4.reuse, R16, R76 ;  /* 0x00000010044c723c */ /* 0x042fee000000184c */
[----:B------:R-:W-:Y:S01]  /*103c0*/  FADD.FTZ R16, R148, R135 ;  /* 0x0000008794107221 */ /* 0x000fe20000010000 */
[----:B------:R-:W-:Y:S03]  /*103d0*/  HMMA.16816.F32 R128, R4, R144, R128 ;  /* 0x000000900480723c */ /* 0x000fe60000001880 */
[----:B------:R-:W-:-:S04]  /*103e0*/  FADD.FTZ R16, R133, R16 ;  /* 0x0000001085107221 */ /* 0x000fc80000010000 */
[----:B------:R-:W-:Y:S01]  /*103f0*/  FADD.FTZ R3, R3, R16 ;  /* 0x0000001003037221 */ /* 0x000fe20000010000 */
[C---:B------:R-:W-:Y:S03]  /*10400*/  HMMA.16816.F32 R124, R4.reuse, R146, R124 ;  /* 0x00000092047c723c */ /* 0x040fe6000000187c */
[----:B------:R-:W-:Y:S02]  /*10410*/  FADD.FTZ R2, R2, R3 ;  /* 0x0000000302027221 */ /* 0x000fe40000010000 */
[----:B------:R-:W-:Y:S02]  /*10420*/  FADD.FTZ R3, R163, R94 ;  /* 0x0000005ea3037221 */ /* 0x000fe40000010000 */
[----:B------:R-:W-:Y:S01]  /*10430*/  FADD.FTZ R155, R155, R2 ;  /* 0x000000029b9b7221 */ /* 0x000fe20000010000 */
[----:B------:R-:W-:Y:S01]  /*10440*/  HMMA.16816.F32 R100, R4, R140, R100 ;  /* 0x0000008c0464723c */ /* 0x000fe20000001864 */
[----:B------:R-:W-:-:S04]  /*10450*/  @P4 IMAD.HI.U32 R2, R92, c[0x0][0x2c8], RZ ;  /* 0x0000b2005c024a27 */ /* 0x000fc800078e00ff */
[----:B------:R-:W-:Y:S01]  /*10460*/  FADD.FTZ R160, R160, R155 ;  /* 0x0000009ba0a07221 */ /* 0x000fe20000010000 */
[----:B------:R-:W-:Y:S01]  /*10470*/  @P4 SHF.R.U32.HI R92, RZ, c[0x0][0x2cc], R2 ;  /* 0x0000b300ff5c4a19 */ /* 0x000fe20000011602 */
[----:B------:R-:W-:Y:S01]  /*10480*/  FADD.FTZ R3, R168, R3 ;  /* 0x00000003a8037221 */ /* 0x000fe20000010000 */
[C---:B------:R-:W-:Y:S01]  /*10490*/  HMMA.16816.F32 R104, R4.reuse, R142, R104 ;  /* 0x0000008e0468723c */ /* 0x040fe20000001868 */
[----:B------:R-:W-:Y:S01]  /*104a0*/  FADD.FTZ R157, R157, R160 ;  /* 0x000000a09d9d7221 */ /* 0x000fe20000010000 */
[----:B------:R-:W-:Y:S01]  /*104b0*/  IADD3 R2, R92, R172, -R175 ;  /* 0x000000ac5c027210 */ /* 0x000fe20007ffe8af */
[----:B------:R-:W-:Y:S02]  /*104c0*/  FADD.FTZ R164, R164, R3 ;  /* 0x00000003a4a47221 */ /* 0x000fe40000010000 */
[----:B------:R-:W-:Y:S02]  /*104d0*/  FADD.FTZ R3, R162, R157 ;  /* 0x0000009da2037221 */ /* 0x000fe40000010000 */
[----:B------:R-:W-:Y:S01]  /*104e0*/  FADD.FTZ R177, R177, R164 ;  /* 0x000000a4b1b17221 */ /* 0x000fe20000010000 */
[C---:B---3--:R-:W-:Y:S07]  /*104f0*/  HMMA.16816.F32 R92, R4.reuse, R20, R8 ;  /* 0x00000014045c723c */ /* 0x048fee0000001808 */
        /* <DEDUP_REMOVED lines=13> */
[----:B------:R-:W-:Y:S01]  /*105d0*/  IMNMX R230, RZ, R2, !PT ;  /* 0x00000002ffe67217 */ /* 0x000fe20007800200 */
[----:B------:R-:W-:Y:S01]  /*105e0*/  FADD.FTZ R215, R158, R161 ;  /* 0x000000a19ed77221 */ /* 0x000fe20000010000 */
[----:B------:R-:W-:-:S02]  /*105f0*/  IADD3 R177, R196, 0x5000, RZ ;  /* 0x00005000c4b17810 */ /* 0x000fc40007ffe0ff */
[----:B------:R-:W-:Y:S02]  /*10600*/  ISETP.GE.AND P0, PT, R217, R230, PT ;  /* 0x000000e6d900720c */ /* 0x000fe40003f06270 */
        /* <DEDUP_REMOVED lines=26> */
.L_x_1898:
[----:B------:R-:W-:Y:S04]  /*107b0*/  DEPBAR.LE SB0, 0x0 ;  /* 0x000080000000791a */ /* 0x000fe80000000000 */
[----:B------:R-:W-:Y:S01]  /*107c0*/  BAR.SYNC.DEFER_BLOCKING 0x0 ;  /* 0x0000000000007b1d */ /* 0x000fe20000010000 */
[----:B------:R-:W-:Y:S02]  /*107d0*/  ISETP.GE.AND P0, PT, R229, RZ, PT ;  /* 0x000000ffe500720c */ /* 0x000fe40003f06270 */
[----:B------:R-:W-:Y:S11]  /*107e0*/  ISETP.NE.AND P4, PT, R203, RZ, PT ;  /* 0x000000ffcb00720c */ /* 0x000ff60003f85270 */
[----:B------:R-:W-:Y:S01]  /*107f0*/  @P0 SHF.R.S32.HI R17, RZ, 0x1f, R229 ;  /* 0x0000001fff110819 */ /* 0x000fe200000114e5 */
[----:B------:R-:W-:Y:S04]  /*10800*/  @P0 IMAD.WIDE.U32 R8, R229, c[0x0][0x208], RZ ;  /* 0x00008200e5080a25 */ /* 0x000fe800078e00ff */
[----:B------:R-:W-:Y:S02]  /*10810*/  @P0 IMAD R17, R17, c[0x0][0x208], RZ ;  /* 0x0000820011110a24 */ /* 0x000fe400078e02ff */
[C---:B------:R-:W-:Y:S02]  /*10820*/  @P0 IMAD.SHL.U32 R15, R8.reuse, 0x40, RZ ;  /* 0x00000040080f0824 */ /* 0x040fe400078e00ff */
[----:B------:R-:W-:Y:S01]  /*10830*/  @P0 IMAD R17, R229, c[0x0][0x20c], R17 ;  /* 0x00008300e5110a24 */ /* 0x000fe200078e0211 */
[----:B------:R-:W-:Y:S02]  /*10840*/  LDSM.16.M88.4 R136, [R198+0xc100] ;  /* 0x00c10000c688783b */ /* 0x000fe40000000200 */
[----:B------:R-:W-:Y:S01]  /*10850*/  @P0 IADD3 R11, P1, R15, R222, RZ ;  /* 0x000000de0f0b0210 */ /* 0x000fe20007f3e0ff */
[----:B------:R-:W-:Y:S01]  /*10860*/  @P0 IMAD.IADD R17, R9, 0x1, R17 ;  /* 0x0000000109110824 */ /* 0x000fe200078e0211 */
[-C--:B------:R-:W-:Y:S04]  /*10870*/  @P0 IADD3 R9, P2, R15, R204.reuse, RZ ;  /* 0x000000cc0f090210 */ /* 0x080fe80007f5e0ff */
[----:B------:R-:W1:Y:S01]  /*10880*/  LDSM.16.M88.4 R140, [R197+0x6100] ;  /* 0x00610000c58c783b */ /* 0x000e620000000200 */
[----:B------:R-:W-:Y:S02]  /*10890*/  @P0 SHF.L.U64.HI R17, R8, 0x6, R17 ;  /* 0x0000000608110819 */ /* 0x000fe40000010211 */
[----:B------:R-:W-:Y:S02]  /*108a0*/  @P0 LEA R28, P3, R9, c[0x0][0x1f8], 0x1 ;  /* 0x00007e00091c0a11 */ /* 0x000fe400078608ff */
[C---:B------:R-:W-:Y:S01]  /*108b0*/  @P0 IADD3.X R8, R17.reuse, R211, RZ, P2, !PT ;  /* 0x000000d311080210 */ /* 0x040fe200017fe4ff */
[----:B------:R-:W-:Y:S01]  /*108c0*/  @P0 IMAD.X R0, R17, 0x1, R218, P1 ;  /* 0x0000000111000824 */ /* 0x000fe200008e06da */
[----:B------:R-:W-:Y:S01]  /*108d0*/  @P0 LEA R32, P2, R11, c[0x0][0x1f8], 0x1 ;  /* 0x00007e000b200a11 */ /* 0x000fe200078408ff */
[----:B------:R-:W2:Y:S01]  /*108e0*/  LDSM.16.M88.4 R144, [R197+0x6900] ;  /* 0x00690000c590783b */ /* 0x000ea20000000200 */
[----:B------:R-:W-:Y:S02]  /*108f0*/  @P0 LEA.HI.X R29, R9, c[0x0][0x1fc], R8, 0x1, P3 ;  /* 0x00007f00091d0a11 */ /* 0x000fe400018f0c08 */
[----:B------:R-:W-:Y:S02]  /*10900*/  @P0 LEA R9, P1, R227, R15, 0x5 ;  /* 0x0000000fe3090211 */ /* 0x000fe400078228ff */
[----:B------:R-:W-:Y:S02]  /*10910*/  @P0 LEA.HI.X R33, R11, c[0x0][0x1fc], R0, 0x1, P2 ;  /* 0x00007f000b210a11 */ /* 0x000fe400010f0c00 */
[----:B------:R-:W-:Y:S01]  /*10920*/  @P0 LEA.HI.X R13, R227, R17, R232, 0x5, P1 ;  /* 0x00000011e30d0211 */ /* 0x000fe200008f2ce8 */
[----:B------:R-:W3:Y:S01]  /*10930*/  LDSM.16.M88.4 R148, [R197+0x7100] ;  /* 0x00710000c594783b */ /* 0x000ee20000000200 */
[----:B------:R-:W-:Y:S02]  /*10940*/  @P0 IADD3 R11, P1, R9, R204, RZ ;  /* 0x000000cc090b0210 */ /* 0x000fe40007f3e0ff */
[-C--:B------:R-:W-:Y:S02]  /*10950*/  @P0 IADD3 R15, P2, R15, R221.reuse, RZ ;  /* 0x000000dd0f0f0210 */ /* 0x080fe40007f5e0ff */
[----:B------:R-:W-:Y:S01]  /*10960*/  ISETP.NE.AND P3, PT, R173, 0x1, PT ;  /* 0x00000001ad00780c */ /* 0x000fe20003f65270 */
[----:B------:R-:W-:Y:S01]  /*10970*/  @P0 IMAD.X R0, R13, 0x1, R211, P1 ;  /* 0x000000010d000824 */ /* 0x000fe200008e06d3 */
[----:B------:R-:W-:Y:S01]  /*10980*/  @P0 LEA R238, P1, R11, c[0x0][0x1f8], 0x1 ;  /* 0x00007e000bee0a11 */ /* 0x000fe200078208ff */
[----:B------:R-:W4:Y:S01]  /*10990*/  LDSM.16.M88.4 R152, [R197+0x7900] ;  /* 0x00790000c598783b */ /* 0x000f220000000200 */
[----:B------:R-:W-:Y:S02]  /*109a0*/  @P0 IADD3.X R8, R17, R216, RZ, P2, !PT ;  /* 0x000000d811080210 */ /* 0x000fe400017fe4ff */
[----:B------:R-:W-:Y:S02]  /*109b0*/  @P0 LEA R240, P2, R15, c[0x0][0x1f8], 0x1 ;  /* 0x00007e000ff00a11 */ /* 0x000fe400078408ff */
[----:B------:R-:W-:Y:S02]  /*109c0*/  @P0 LEA.HI.X R239, R11, c[0x0][0x1fc], R0, 0x1, P1 ;  /* 0x00007f000bef0a11 */ /* 0x000fe400008f0c00 */
[----:B------:R-:W-:Y:S01]  /*109d0*/  @P0 LEA.HI.X R241, R15, c[0x0][0x1fc], R8, 0x1, P2 ;  /* 0x00007f000ff10a11 */ /* 0x000fe200010f0c08 */
[----:B------:R-:W-:Y:S01]  /*109e0*/  LDSM.16.M88.4 R132, [R194+0xc100] ;  /* 0x00c10000c284783b */ /* 0x000fe20000000200 */
[C---:B------:R-:W-:Y:S02]  /*109f0*/  @P0 IADD3 R12, P1, R9.reuse, R221, RZ ;  /* 0x000000dd090c0210 */ /* 0x040fe40007f3e0ff */
[----:B------:R-:W-:Y:S04]  /*10a00*/  @P0 IADD3 R0, P2, R9, R222, RZ ;  /* 0x000000de09000210 */ /* 0x000fe80007f5e0ff */
[C---:B------:R-:W-:Y:S01]  /*10a10*/  @P0 IADD3.X R15, R13.reuse, R218, RZ, P2, !PT ;  /* 0x000000da0d0f0210 */ /* 0x040fe200017fe4ff */
[C---:B-1----:R-:W-:Y:S01]  /*10a20*/  HMMA.16816.F32 R4, R136.reuse, R140, RZ ;  /* 0x0000008c8804723c */ /* 0x042fe200000018ff */
[----:B------:R-:W1:Y:S02]  /*10a30*/  LDSM.16.M88.4 R156, [R196] ;  /* 0x00000000c49c783b */ /* 0x000e640000000200 */
[----:B------:R-:W-:Y:S01]  /*10a40*/  @P0 LEA R236, P2, R0, c[0x0][0x1f8], 0x1 ;  /* 0x00007e0000ec0a11 */ /* 0x000fe200078408ff */
[----:B------:R-:W-:Y:S01]  /*10a50*/  @P0 IMAD.X R13, R13, 0x1, R216, P1 ;  /* 0x000000010d0d0824 */ /* 0x000fe200008e06d8 */
[----:B------:R-:W-:Y:S02]  /*10a60*/  @P0 LEA R234, P1, R12, c[0x0][0x1f8], 0x1 ;  /* 0x00007e000cea0a11 */ /* 0x000fe400078208ff */
[----:B------:R-:W-:Y:S01]  /*10a70*/  @P0 LEA.HI.X R237, R0, c[0x0][0x1fc], R15, 0x1, P2 ;  /* 0x00007f0000ed0a11 */ /* 0x000fe200010f0c0f */
[C---:B------:R-:W-:Y:S01]  /*10a80*/  HMMA.16816.F32 R8, R136.reuse, R142, RZ ;  /* 0x0000008e8808723c */ /* 0x040fe200000018ff */
[----:B------:R-:W5:Y:S03]  /*10a90*/  LDSM.16.M88.4 R160, [R187] ;  /* 0x00000000bba0783b */ /* 0x000f660000000200 */
[----:B------:R-:W-:Y:S04]  /*10aa0*/  @P0 LEA.HI.X R235, R12, c[0x0][0x1fc], R13, 0x1, P1 ;  /* 0x00007f000ceb0a11 */ /* 0x000fe800008f0c0d */
[C---:B--2---:R-:W-:Y:S01]  /*10ab0*/  HMMA.16816.F32 R12, R136.reuse, R144, RZ ;  /* 0x00000090880c723c */ /* 0x044fe200000018ff */
[----:B------:R-:W2:Y:S07]  /*10ac0*/  LDSM.16.M88.4 R140, [R186] ;  /* 0x00000000ba8c783b */ /* 0x000eae0000000200 */
[C---:B------:R-:W-:Y:S01]  /*10ad0*/  HMMA.16816.F32 R16, R136.reuse, R146, RZ ;  /* 0x000000928810723c */ /* 0x040fe200000018ff */
[----:B------:R-:W1:Y:S07]  /*10ae0*/  LDSM.16.M88.4 R164, [R185] ;  /* 0x00000000b9a4783b */ /* 0x000e6e0000000200 */
[C---:B---3--:R-:W-:Y:S01]  /*10af0*/  HMMA.16816.F32 R20, R136.reuse, R148, RZ ;  /* 0x000000948814723c */ /* 0x048fe200000018ff */
[----:B------:R-:W-:Y:S01]  /*10b00*/  @!PT LDS RZ, [RZ] ;  /* 0x00000000fffff984 */ /* 0x000fe20000000800 */
[----:B------:R-:W-:Y:S01]  /*10b10*/  @!PT LDS RZ, [RZ] ;  /* 0x00000000fffff984 */ /* 0x000fe20000000800 */
[----:B------:R-:W-:Y:S01]  /*10b20*/  @!PT LDS RZ, [RZ] ;  /* 0x00000000fffff984 */ /* 0x000fe20000000800 */
[----:B------:R4:W-:Y:S07]  /*10b30*/  @P0 LDGSTS.E.BYPASS.LTC128B.128 [R206+0x100], [R28.64], !P5 ;  /* 0x001000001cce0fae */ /* 0x0009ee000e901d46 */
[C---:B------:R-:W-:Y:S01]  /*10b40*/  HMMA.16816.F32 R24, R136.reuse, R150, RZ ;  /* 0x000000968818723c */ /* 0x040fe200000018ff */
[----:B------:R3:W-:Y:S08]  /*10b50*/  @P0 LDGSTS.E.BYPASS.LTC128B.128 [R206+0x2100], [R32.64], !P6 ;  /* 0x0210000020ce0fae */ /* 0x0007f0000f101d46 */
[----:B------:R1:W-:Y:S08]  /*10b60*/  @P0 LDGSTS.E.BYPASS.LTC128B.128 [R206+0x4100], [R240.64], !P4 ;  /* 0x04100000f0ce0fae */ /* 0x0003f0000e101d46 */
[----:B------:R2:W-:Y:S01]  /*10b70*/  @P0 LDGSTS.E.BYPASS.LTC128B.128 [R206+0x1100], [R238.64], !P5 ;  /* 0x01100000eece0fae */ /* 0x0005e2000e901d46 */
[C---:B----4-:R-:W-:Y:S07]  /*10b80*/  HMMA.16816.F32 R28, R136.reuse, R152, RZ ;  /* 0x00000098881c723c */ /* 0x050fee00000018ff */
[----:B------:R4:W-:Y:S01]  /*10b90*/  @P0 LDGSTS.E.BYPASS.LTC128B.128 [R206+0x3100], [R236.64], !P6 ;  /* 0x03100000ecce0fae */ /* 0x0009e2000f101d46 */
[----:B---3--:R-:W-:Y:S07]  /*10ba0*/  HMMA.16816.F32 R32, R136, R154, RZ ;  /* 0x0000009a8820723c */ /* 0x008fee00000018ff */
[----:B------:R3:W-:Y:S01]  /*10bb0*/  @P0 LDGSTS.E.BYPASS.LTC128B.128 [R206+0x5100], [R234.64], !P4 ;  /* 0x05100000eace0fae */ /* 0x0007e2000e101d46 */
[C---:B-1----:R-:W-:Y:S07]  /*10bc0*/  HMMA.16816.F32 R4, R132.reuse, R156, R4 ;  /* 0x0000009c8404723c */ /* 0x042fee0000001804 */
[----:B------:R-:W-:Y:S01]  /*10bd0*/  LDSM.16.M88.4 R144, [R193+0xc100] ;  /* 0x00c10000c190783b */ /* 0x000fe20000000200 */
[C---:B------:R-:W-:Y:S07]  /*10be0*/  HMMA.16816.F32 R8, R132.reuse, R158, R8 ;  /* 0x0000009e8408723c */ /* 0x040fee0000001808 */
[----:B------:R-:W0:Y:S01]  /*10bf0*/  LDGDEPBAR ;  /* 0x00000000000079af */ /* 0x000e220000000000 */
[C---:B-----5:R-:W-:Y:S07]  /*10c00*/  HMMA.16816.F32 R12, R132.reuse, R160, R12 ;  /* 0x000000a0840c723c */ /* 0x060fee000000180c */
[----:B------:R-:W1:Y:S01]  /*10c10*/  LDSM.16.M88.4 R168, [R192+0x6100] ;  /* 0x00610000c0a8783b */ /* 0x000e620000000200 */
[C---:B------:R-:W-:Y:S07]  /*10c20*/  HMMA.16816.F32 R16, R132.reuse, R162, R16 ;  /* 0x000000a28410723c */ /* 0x040fee0000001810 */
[----:B------:R-:W5:Y:S01]  /*10c30*/  LDSM.16.M88.4 R136, [R192+0x6900] ;  /* 0x00690000c088783b */ /* 0x000f620000000200 */
[C---:B--2---:R-:W-:Y:S07]  /*10c40*/  HMMA.16816.F32 R20, R132.reuse, R140, R20 ;  /* 0x0000008c8414723c */ /* 0x044fee0000001814 */
[----:B------:R-:W2:Y:S01]  /*10c50*/  LDSM.16.M88.4 R148, [R192+0x7100] ;  /* 0x00710000c094783b */ /* 0x000ea20000000200 */
[C---:B------:R-:W-:Y:S07]  /*10c60*/  HMMA.16816.F32 R24, R132.reuse, R142, R24 ;  /* 0x0000008e8418723c */ /* 0x040fee0000001818 */
[----:B------:R-:W2:Y:S01]  /*10c70*/  LDSM.16.M88.4 R152, [R192+0x7900] ;  /* 0x00790000c098783b */ /* 0x000ea20000000200 */
[C---:B------:R-:W-:Y:S07]  /*10c80*/  HMMA.16816.F32 R28, R132.reuse, R164, R28 ;  /* 0x000000a4841c723c */ /* 0x040fee000000181c */
[----:B------:R-:W-:Y:S01]  /*10c90*/  LDSM.16.M88.4 R156, [R191+0xc100] ;  /* 0x00c10000bf9c783b */ /* 0x000fe20000000200 */
[----:B------:R-:W-:Y:S07]  /*10ca0*/  HMMA.16816.F32 R32, R132, R166, R32 ;  /* 0x000000a68420723c */ /* 0x000fee0000001820 */
[----:B------:R-:W3:Y:S01]  /*10cb0*/  LDSM.16.M88.4 R160, [R184] ;  /* 0x00000000b8a0783b */ /* 0x000ee20000000200 */
[C---:B-1----:R-:W-:Y:S07]  /*10cc0*/  HMMA.16816.F32 R4, R144.reuse, R168, R4 ;  /* 0x000000a89004723c */ /* 0x042fee0000001804 */
[----:B------:R-:W1:Y:S01]  /*10cd0*/  LDSM.16.M88.4 R132, [R184+0x800] ;  /* 0x00080000b884783b */ /* 0x000e620000000200 */
[C---:B------:R-:W-:Y:S07]  /*10ce0*/  HMMA.16816.F32 R8, R144.reuse, R170, R8 ;  /* 0x000000aa9008723c */ /* 0x040fee0000001808 */
[----:B------:R-:W1:Y:S01]  /*10cf0*/  LDSM.16.M88.4 R140, [R184+0x1000] ;  /* 0x00100000b88c783b */ /* 0x000e620000000200 */
[C---:B-----5:R-:W-:Y:S07]  /*10d00*/  HMMA.16816.F32 R12, R144.reuse, R136, R12 ;  /* 0x00000088900c723c */ /* 0x060fee000000180c */
[----:B------:R-:W5:Y:S01]  /*10d10*/  LDSM.16.M88.4 R164, [R184+0x1800] ;  /* 0x00180000b8a4783b */ /* 0x000f620000000200 */
[C---:B------:R-:W-:Y:S07]  /*10d20*/  HMMA.16816.F32 R16, R144.reuse, R138, R16 ;  /* 0x0000008a9010723c */ /* 0x040fee0000001810 */
[----:B------:R-:W-:Y:S01]  /*10d30*/  LDSM.16.M88.4 R136, [R198+0x10100] ;  /* 0x01010000c688783b */ /* 0x000fe20000000200 */
[C---:B--2---:R-:W-:Y:S07]  /*10d40*/  HMMA.16816.F32 R20, R144.reuse, R148, R20 ;  /* 0x000000949014723c */ /* 0x044fee0000001814 */
[----:B------:R-:W-:Y:S01]  /*10d50*/  LDSM.16.M88.4 R168, [R182] ;  /* 0x00000000b6a8783b */ /* 0x000fe20000000200 */
[C---:B------:R-:W-:Y:S07]  /*10d60*/  HMMA.16816.F32 R24, R144.reuse, R150, R24 ;  /* 0x000000969018723c */ /* 0x040fee0000001818 */
[----:B------:R-:W-:Y:S01]  /*10d70*/  LDSM.16.M88.4 R148, [R197+0x8900] ;  /* 0x00890000c594783b */ /* 0x000fe20000000200 */
[C---:B------:R-:W-:Y:S08]  /*10d80*/  HMMA.16816.F32 R28, R144.reuse, R152, R28 ;  /* 0x00000098901c723c */ /* 0x040ff0000000181c */
[----:B------:R-:W-:Y:S01]  /*10d90*/  HMMA.16816.F32 R32, R144, R154, R32 ;  /* 0x0000009a9020723c */ /* 0x000fe20000001820 */
[----:B------:R-:W2:Y:S07]  /*10da0*/  LDSM.16.M88.4 R144, [R197+0x8100] ;  /* 0x00810000c590783b */ /* 0x000eae0000000200 */
[C---:B---3--:R-:W-:Y:S01]  /*10db0*/  HMMA.16816.F32 R4, R156.reuse, R160, R4 ;  /* 0x000000a09c04723c */ /* 0x048fe20000001804 */
[----:B------:R-:W3:Y:S07]  /*10dc0*/  LDSM.16.M88.4 R152, [R197+0x9100] ;  /* 0x00910000c598783b */ /* 0x000eee0000000200 */
[C---:B------:R-:W-:Y:S01]  /*10dd0*/  HMMA.16816.F32 R8, R156.reuse, R162, R8 ;  /* 0x000000a29c08723c */ /* 0x040fe20000001808 */
[----:B------:R-:W2:Y:S07]  /*10de0*/  LDSM.16.M88.4 R160, [R197+0x9900] ;  /* 0x00990000c5a0783b */ /* 0x000eae0000000200 */
[C---:B-1----:R-:W-:Y:S08]  /*10df0*/  HMMA.16816.F32 R12, R156.reuse, R132, R12 ;  /* 0x000000849c0c723c */ /* 0x042ff0000000180c */
[C---:B------:R-:W-:Y:S01]  /*10e00*/  HMMA.16816.F32 R16, R156.reuse, R134, R16 ;  /* 0x000000869c10723c */ /* 0x040fe20000001810 */
[----:B------:R-:W-:Y:S07]  /*10e10*/  LDSM.16.M88.4 R132, [R194+0x10100] ;  /* 0x01010000c284783b */ /* 0x000fee0000000200 */
[C---:B------:R-:W-:Y:S08]  /*10e20*/  HMMA.16816.F32 R20, R156.reuse, R140, R20 ;  /* 0x0000008c9c14723c */ /* 0x040ff00000001814 */
[C---:B------:R-:W-:Y:S01]  /*10e30*/  HMMA.16816.F32 R24, R156.reuse, R142, R24 ;  /* 0x0000008e9c18723c */ /* 0x040fe20000001818 */
[----:B------:R-:W1:Y:S07]  /*10e40*/  LDSM.16.M88.4 R140, [R183] ;  /* 0x00000000b78c783b */ /* 0x000e6e0000000200 */
[C---:B-----5:R-:W-:Y:S08]  /*10e50*/  HMMA.16816.F32 R28, R156.reuse, R164, R28 ;  /* 0x000000a49c1c723c */ /* 0x060ff0000000181c */
[----:B------:R-:W-:Y:S01]  /*10e60*/  HMMA.16816.F32 R32, R156, R166, R32 ;  /* 0x000000a69c20723c */ /* 0x000fe20000001820 */
[----:B------:R-:W-:Y:S07]  /*10e70*/  LDSM.16.M88.4 R156, [R192+0x9100] ;  /* 0x00910000c09c783b */ /* 0x000fee0000000200 */
[C---:B--2---:R-:W-:Y:S01]  /*10e80*/  HMMA.16816.F32 R4, R136.reuse, R144, R4 ;  /* 0x000000908804723c */ /* 0x044fe20000001804 */
[----:B------:R-:W-:Y:S07]  /*10e90*/  LDSM.16.M88.4 R164, [R184+0x3000] ;  /* 0x00300000b8a4783b */ /* 0x000fee0000000200 */
[C---:B------:R-:W-:Y:S01]  /*10ea0*/  HMMA.16816.F32 R8, R136.reuse, R146, R8 ;  /* 0x000000928808723c */ /* 0x040fe20000001808 */
[----:B------:R-:W2:Y:S07]  /*10eb0*/  LDSM.16.M88.4 R144, [R181] ;  /* 0x00000000b590783b */ /* 0x000eae0000000200 */
[C---:B------:R-:W-:Y:S08]  /*10ec0*/  HMMA.16816.F32 R12, R136.reuse, R148, R12 ;  /* 0x00000094880c723c */ /* 0x040ff0000000180c */
[C---:B------:R-:W-:Y:S01]  /*10ed0*/  HMMA.16816.F32 R16, R136.reuse, R150, R16 ;  /* 0x000000968810723c */ /* 0x040fe20000001810 */
[----:B------:R-:W5:Y:S07]  /*10ee0*/  LDSM.16.M88.4 R148, [R180] ;  /* 0x00000000b494783b */ /* 0x000f6e0000000200 */
[C---:B---3--:R-:W-:Y:S08]  /*10ef0*/  HMMA.16816.F32 R20, R136.reuse, R152, R20 ;  /* 0x000000988814723c */ /* 0x048ff00000001814 */
[C---:B------:R-:W-:Y:S01]  /*10f00*/  HMMA.16816.F32 R24, R136.reuse, R154, R24 ;  /* 0x0000009a8818723c */ /* 0x040fe20000001818 */
[----:B------:R-:W-:Y:S07]  /*10f10*/  LDSM.16.M88.4 R152, [R192+0x8100] ;  /* 0x00810000c098783b */ /* 0x000fee0000000200 */
[C---:B------:R-:W-:Y:S08]  /*10f20*/  HMMA.16816.F32 R28, R136.reuse, R160, R28 ;  /* 0x000000a0881c723c */ /* 0x040ff0000000181c */
[----:B------:R-:W-:Y:S01]  /*10f30*/  HMMA.16816.F32 R32, R136, R162, R32 ;  /* 0x000000a28820723c */ /* 0x000fe20000001820 */
[----:B------:R-:W3:Y:S07]  /*10f40*/  LDSM.16.M88.4 R136, [R193+0x10100] ;  /* 0x01010000c188783b */ /* 0x000eee0000000200 */
[C---:B-1----:R-:W-:Y:S01]  /*10f50*/  HMMA.16816.F32 R4, R132.reuse, R140, R4 ;  /* 0x0000008c8404723c */ /* 0x042fe20000001804 */
[----:B------:R-:W-:Y:S07]  /*10f60*/  LDSM.16.M88.4 R160, [R192+0x9900] ;  /* 0x00990000c0a0783b */ /* 0x000fee0000000200 */
[C---:B------:R-:W-:Y:S01]  /*10f70*/  HMMA.16816.F32 R8, R132.reuse, R142, R8 ;  /* 0x0000008e8408723c */ /* 0x040fe20000001808 */
[----:B------:R-:W1:Y:S07]  /*10f80*/  LDSM.16.M88.4 R140, [R192+0x8900] ;  /* 0x00890000c08c783b */ /* 0x000e6e0000000200 */
[C---:B------:R-:W-:Y:S08]  /*10f90*/  HMMA.16816.F32 R12, R132.reuse, R168, R12 ;  /* 0x000000a8840c723c */ /* 0x040ff0000000180c */
[C---:B------:R-:W-:Y:S08]  /*10fa0*/  HMMA.16816.F32 R16, R132.reuse, R170, R16 ;  /* 0x000000aa8410723c */ /* 0x040ff00000001810 */
[C---:B--2---:R-:W-:Y:S08]  /*10fb0*/  HMMA.16816.F32 R20, R132.reuse, R144, R20 ;  /* 0x000000908414723c */ /* 0x044ff00000001814 */
[C---:B------:R-:W-:Y:S01]  /*10fc0*/  HMMA.16816.F32 R24, R132.reuse, R146, R24 ;  /* 0x000000928418723c */ /* 0x040fe20000001818 */
[----:B------:R-:W-:Y:S07]  /*10fd0*/  LDSM.16.M88.4 R144, [R184+0x2000] ;  /* 0x00200000b890783b */ /* 0x000fee0000000200 */
[C---:B-----5:R-:W-:Y:S08]  /*10fe0*/  HMMA.16816.F32 R28, R132.reuse, R148, R28 ;  /* 0x00000094841c723c */ /* 0x060ff0000000181c */
[----:B------:R-:W-:Y:S01]  /*10ff0*/  HMMA.16816.F32 R32, R132, R150, R32 ;  /* 0x000000968420723c */ /* 0x000fe20000001820 */
[----:B------:R-:W2:Y:S07]  /*11000*/  LDSM.16.M88.4 R132, [R191+0x10100] ;  /* 0x01010000bf84783b */ /* 0x000eae0000000200 */
[C---:B---3--:R-:W-:Y:S01]  /*11010*/  HMMA.16816.F32 R4, R136.reuse, R152, R4 ;  /* 0x000000988804723c */ /* 0x048fe20000001804 */
[----:B------:R-:W3:Y:S07]  /*11020*/  LDSM.16.M88.4 R148, [R184+0x2800] ;  /* 0x00280000b894783b */ /* 0x000eee0000000200 */
[C---:B------:R-:W-:Y:S01]  /*11030*/  HMMA.16816.F32 R8, R136.reuse, R154, R8 ;  /* 0x0000009a8808723c */ /* 0x040fe20000001808 */
[----:B------:R-:W-:Y:S07]  /*11040*/  LDSM.16.M88.4 R152, [R198+0x14100] ;  /* 0x01410000c698783b */ /* 0x000fee0000000200 */
        /* <DEDUP_REMOVED lines=10> */
[----:B------:R-:W-:Y:S07]  /*110f0*/  LDSM.16.M88.4 R160, [R194+0x14100] ;  /* 0x01410000c2a0783b */ /* 0x000fee0000000200 */
[C---:B------:R-:W-:Y:S01]  /*11100*/  HMMA.16816.F32 R8, R132.reuse, R146, R8 ;  /* 0x000000928408723c */ /* 0x040fe20000001808 */
[----:B------:R-:W2:Y:S07]  /*11110*/  LDSM.16.M88.4 R144, [R197+0xb100] ;  /* 0x00b10000c590783b */ /* 0x000eae0000000200 */
[C---:B---3--:R-:W-:Y:S08]  /*11120*/  HMMA.16816.F32 R12, R132.reuse, R148, R12 ;  /* 0x00000094840c723c */ /* 0x048ff0000000180c */
[C---:B------:R-:W-:Y:S01]  /*11130*/  HMMA.16816.F32 R16, R132.reuse, R150, R16 ;  /* 0x000000968410723c */ /* 0x040fe20000001810 */
[----:B------:R-:W3:Y:S07]  /*11140*/  LDSM.16.M88.4 R148, [R197+0xb900] ;  /* 0x00b90000c594783b */ /* 0x000eee0000000200 */
[C---:B------:R-:W-:Y:S08]  /*11150*/  HMMA.16816.F32 R20, R132.reuse, R164, R20 ;  /* 0x000000a48414723c */ /* 0x040ff00000001814 */
[C---:B------:R-:W-:Y:S01]  /*11160*/  HMMA.16816.F32 R24, R132.reuse, R166, R24 ;  /* 0x000000a68418723c */ /* 0x040fe20000001818 */
[----:B------:R-:W2:Y:S07]  /*11170*/  LDSM.16.M88.4 R164, [R179] ;  /* 0x00000000b3a4783b */ /* 0x000eae0000000200 */
[C---:B-1----:R-:W-:Y:S08]  /*11180*/  HMMA.16816.F32 R28, R132.reuse, R140, R28 ;  /* 0x0000008c841c723c */ /* 0x042ff0000000181c */
[----:B------:R-:W-:Y:S01]  /*11190*/  HMMA.16816.F32 R32, R132, R142, R32 ;  /* 0x0000008e8420723c */ /* 0x000fe20000001820 */
[----:B------:R-:W1:Y:S07]  /*111a0*/  LDSM.16.M88.4 R132, [R178] ;  /* 0x00000000b284783b */ /* 0x000e6e0000000200 */
[C---:B-----5:R-:W-:Y:S01]  /*111b0*/  HMMA.16816.F32 R4, R152.reuse, R156, R4 ;  /* 0x0000009c9804723c */ /* 0x060fe20000001804 */
[----:B------:R-:W5:Y:S07]  /*111c0*/  LDSM.16.M88.4 R140, [R177] ;  /* 0x00000000b18c783b */ /* 0x000f6e0000000200 */
[C---:B------:R-:W-:Y:S01]  /*111d0*/  HMMA.16816.F32 R8, R152.reuse, R158, R8 ;  /* 0x0000009e9808723c */ /* 0x040fe20000001808 */
[----:B------:R-:W-:Y:S07]  /*111e0*/  LDSM.16.M88.4 R156, [R192+0xb900] ;  /* 0x00b90000c09c783b */ /* 0x000fee0000000200 */
[C---:B------:R-:W-:Y:S08]  /*111f0*/  HMMA.16816.F32 R12, R152.reuse, R136, R12 ;  /* 0x00000088980c723c */ /* 0x040ff0000000180c */
[C---:B------:R-:W-:Y:S01]  /*11200*/  HMMA.16816.F32 R16, R152.reuse, R138, R16 ;  /* 0x0000008a9810723c */ /* 0x040fe20000001810 */
[----:B------:R-:W1:Y:S07]  /*11210*/  LDSM.16.M88.4 R136, [R176] ;  /* 0x00000000b088783b */ /* 0x000e6e0000000200 */
        /* <DEDUP_REMOVED lines=18> */
[----:B------:R-:W-:Y:S07]  /*11340*/  LDSM.16.M88.4 R136, [R184+0x5000] ;  /* 0x00500000b888783b */ /* 0x000fee0000000200 */
[C---:B--2---:R-:W-:Y:S08]  /*11350*/  HMMA.16816.F32 R4, R144.reuse, R148, R4 ;  /* 0x000000949004723c */ /* 0x044ff00000001804 */
[C---:B------:R-:W-:Y:S08]  /*11360*/  HMMA.16816.F32 R8, R144.reuse, R150, R8 ;  /* 0x000000969008723c */ /* 0x040ff00000001808 */
[C---:B---3--:R-:W-:Y:S08]  /*11370*/  HMMA.16816.F32 R12, R144.reuse, R152, R12 ;  /* 0x00000098900c723c */ /* 0x048ff0000000180c */
[C---:B------:R-:W-:Y:S08]  /*11380*/  HMMA.16816.F32 R16, R144.reuse, R154, R16 ;  /* 0x0000009a9010723c */ /* 0x040ff00000001810 */
[C---:B-1----:R-:W-:Y:S08]  /*11390*/  HMMA.16816.F32 R20, R144.reuse, R132, R20 ;  /* 0x000000849014723c */ /* 0x042ff00000001814 */
[C---:B------:R-:W-:Y:S01]  /*113a0*/  HMMA.16816.F32 R24, R144.reuse, R134, R24 ;  /* 0x000000869018723c */ /* 0x040fe20000001818 */
[----:B------:R-:W1:Y:S07]  /*113b0*/  LDSM.16.M88.4 R132, [R184+0x4800] ;  /* 0x00480000b884783b */ /* 0x000e6e0000000200 */
[C---:B------:R-:W-:Y:S07]  /*113c0*/  HMMA.16816.F32 R28, R144.reuse, R156, R28 ;  /* 0x0000009c901c723c */ /* 0x040fee000000181c */
[----:B------:R-:W-:Y:S01]  /*113d0*/  MOV R157, R174 ;  /* 0x000000ae009d7202 */ /* 0x000fe20000000f00 */
[----:B------:R-:W-:Y:S01]  /*113e0*/  HMMA.16816.F32 R32, R144, R158, R32 ;  /* 0x0000009e9020723c */ /* 0x000fe20000001820 */
[----:B------:R-:W-:Y:S01]  /*113f0*/  LDSM.16.M88.4 R144, [R184+0x5800] ;  /* 0x00580000b890783b */ /* 0x000fe20000000200 */
[----:B------:R-:W-:Y:S04]  /*11400*/  DEPBAR.LE SB0, 0x0 ;  /* 0x000080000000791a */ /* 0x000fe80000000000 */
[----:B------:R-:W-:Y:S01]  /*11410*/  @P3 SHF.R.U32.HI R157, RZ, c[0x0][0x2cc], R226 ;  /* 0x0000b300ff9d3a19 */ /* 0x000fe200000116e2 */
[----:B------:R-:W-:Y:S01]  /*11420*/  IMAD R158, R229, R225, 0x1 ;  /* 0x00000001e59e7424 */ /* 0x000fe200078e02e1 */
[C---:B-----5:R-:W-:Y:S03]  /*11430*/  HMMA.16816.F32 R4, R140.reuse, R164, R4 ;  /* 0x000000a48c04723c */ /* 0x060fe60000001804 */
[----:B------:R-:W2:Y:S02]  /*11440*/  SHFL.IDX PT, R156, R157, RZ, 0x1c1f ;  /* 0x001c1fff9d9c7589 */ /* 0x000ea400000e0000 */
[----:B------:R-:W-:Y:S03]  /*11450*/  IADD3 R158, R172, R158, -R219 ;  /* 0x0000009eac9e7210 */ /* 0x000fe60007ffe8db */
[C---:B------:R-:W-:Y:S03]  /*11460*/  HMMA.16816.F32 R8, R140.reuse, R166, R8 ;  /* 0x000000a68c08723c */ /* 0x040fe60000001808 */
[----:B------:R-:W3:Y:S01]  /*11470*/  SHFL.IDX PT, R0, R157, 0x1, 0x1c1f ;  /* 0x003c1f009d007f89 */ /* 0x000ee200000e0000 */
[----:B------:R-:W-:Y:S04]  /*11480*/  IMAD.IADD R159, R158, 0x1, -R175 ;  /* 0x000000019e9f7824 */ /* 0x000fe800078e0aaf */
[C---:B-1----:R-:W-:Y:S03]  /*11490*/  HMMA.16816.F32 R12, R140.reuse, R132, R12 ;  /* 0x000000848c0c723c */ /* 0x042fe6000000180c */
[----:B------:R-:W-:Y:S05]  /*114a0*/  BAR.SYNC.DEFER_BLOCKING 0x0 ;  /* 0x0000000000007b1d */ /* 0x000fea0000010000 */
[C---:B------:R-:W-:Y:S04]  /*114b0*/  HMMA.16816.F32 R16, R140.reuse, R134, R16 ;  /* 0x000000868c10723c */ /* 0x040fe80000001810 */
[C---:B--2---:R-:W-:Y:S04]  /*114c0*/  IADD3 R132, R159.reuse, R156, RZ ;  /* 0x0000009c9f847210 */ /* 0x044fe80007ffe0ff */
[C---:B------:R-:W-:Y:S03]  /*114d0*/  HMMA.16816.F32 R20, R140.reuse, R136, R20 ;  /* 0x000000888c14723c */ /* 0x040fe60000001814 */
[C---:B------:R-:W-:Y:S01]  /*114e0*/  ISETP.GT.AND P0, PT, R132.reuse, RZ, PT ;  /* 0x000000ff8400720c */ /* 0x040fe20003f04270 */
[----:B---3--:R-:W-:Y:S01]  /*114f0*/  IMAD.IADD R0, R159, 0x1, R0 ;  /* 0x000000019f007824 */ /* 0x008fe200078e0200 */
[----:B------:R-:W-:Y:S02]  /*11500*/  ISETP.GT.AND P2, PT, R132, 0x1, PT ;  /* 0x000000018400780c */ /* 0x000fe40003f44270 */
[----:B------:R-:W-:Y:S01]  /*11510*/  FSEL R134, R4, -INF , P0 ;  /* 0xff80000004867808 */ /* 0x000fe20000000000 */
[C---:B------:R-:W-:Y:S03]  /*11520*/  HMMA.16816.F32 R24, R140.reuse, R138, R24 ;  /* 0x0000008a8c18723c */ /* 0x040fe60000001818 */
[C---:B------:R-:W-:Y:S02]  /*11530*/  ISETP.GT.AND P1, PT, R0.reuse, RZ, PT ;  /* 0x000000ff0000720c */ /* 0x040fe40003f24270 */
[----:B------:R-:W-:Y:S02]  /*11540*/  ISETP.GT.AND P0, PT, R0, 0x1, PT ;  /* 0x000000010000780c */ /* 0x000fe40003f04270 */
[----:B------:R-:W-:Y:S01]  /*11550*/  FSEL R161, R6, -INF , P1 ;  /* 0xff80000006a17808 */ /* 0x000fe20000800000 */
[C---:B------:R-:W-:Y:S03]  /*11560*/  HMMA.16816.F32 R28, R140.reuse, R144, R28 ;  /* 0x000000908c1c723c */ /* 0x040fe6000000181c */
[----:B------:R-:W-:Y:S02]  /*11570*/  ISETP.GT.AND P1, PT, R0, 0x8, PT ;  /* 0x000000080000780c */ /* 0x000fe40003f24270 */
[----:B------:R-:W-:Y:S02]  /*11580*/  FSEL R135, R7, -INF , P0 ;  /* 0xff80000007877808 */ /* 0x000fe40000000000 */
[----:B------:R-:W-:Y:S01]  /*11590*/  FSEL R163, R5, -INF , P2 ;  /* 0xff80000005a37808 */ /* 0x000fe20001000000 */
[----:B------:R-:W-:Y:S03]  /*115a0*/  HMMA.16816.F32 R32, R140, R146, R32 ;  /* 0x000000928c20723c */ /* 0x000fe60000001820 */
[C---:B------:R-:W-:Y:S02]  /*115b0*/  ISETP.GT.AND P2, PT, R132.reuse, 0x9, PT ;  /* 0x000000098400780c */ /* 0x040fe40003f44270 */
[C---:B------:R-:W-:Y:S02]  /*115c0*/  ISETP.GT.AND P0, PT, R132.reuse, 0x8, PT ;  /* 0x000000088400780c */ /* 0x040fe40003f04270 */
[----:B------:R-:W-:Y:S02]  /*115d0*/  ISETP.GT.AND P3, PT, R132, 0x28, PT ;  /* 0x000000288400780c */ /* 0x000fe40003f64270 */
[----:B------:R-:W-:Y:S02]  /*115e0*/  FSEL R156, R8, -INF , P0 ;  /* 0xff800000089c7808 */ /* 0x000fe40000000000 */
[----:B------:R-:W-:Y:S02]  /*115f0*/  ISETP.GT.AND P0, PT, R0, 0x9, PT ;  /* 0x000000090000780c */ /* 0x000fe40003f04270 */
[----:B------:R-:W-:Y:S02]  /*11600*/  FSEL R8, R9, -INF , P2 ;  /* 0xff80000009087808 */ /* 0x000fe40001000000 */
[----:B------:R-:W-:Y:S02]  /*11610*/  FSEL R9, R10, -INF , P1 ;  /* 0xff8000000a097808 */ /* 0x000fe40000800000 */
[----:B------:R-:W-:Y:S02]  /*11620*/  FMNMX.FTZ R10, R134, R3, !PT ;  /* 0x00000003860a7209 */ /* 0x000fe40007810000 */
[----:B------:R-:W-:Y:S02]  /*11630*/  ISETP.GT.AND P2, PT, R132, 0x11, PT ;  /* 0x000000118400780c */ /* 0x000fe40003f44270 */
[----:B------:R-:W-:Y:S02]  /*11640*/  FMNMX.FTZ R133, R163, R10, !PT ;  /* 0x0000000aa3857209 */ /* 0x000fe40007810000 */
[----:B------:R-:W-:Y:S02]  /*11650*/  FSEL R11, R11, -INF , P0 ;  /* 0xff8000000b0b7808 */ /* 0x000fe40000000000 */
[----:B------:R-:W-:Y:S02]  /*11660*/  FSEL R231, R13, -INF , P2 ;  /* 0xff8000000de77808 */ /* 0x000fe40001000000 */
[----:B------:R-:W-:Y:S02]  /*11670*/  FMNMX.FTZ R13, R156, R133, !PT ;  /* 0x000000859c0d7209 */ /* 0x000fe40007810000 */
[----:B------:R-:W-:Y:S02]  /*11680*/  ISETP.GT.AND P0, PT, R132, 0x10, PT ;  /* 0x000000108400780c */ /* 0x000fe40003f04270 */
[----:B------:R-:W-:Y:S02]  /*11690*/  FMNMX.FTZ R13, R8, R13, !PT ;  /* 0x0000000d080d7209 */ /* 0x000fe40007810000 */
[----:B------:R-:W-:Y:S02]  /*116a0*/  FSEL R168, R12, -INF , P0 ;  /* 0xff8000000ca87808 */ /* 0x000fe40000000000 */
[C---:B------:R-:W-:Y:S02]  /*116b0*/  ISETP.GT.AND P0, PT, R0.reuse, 0x11, PT ;  /* 0x000000110000780c */ /* 0x040fe40003f04270 */
[----:B------:R-:W-:Y:S02]  /*116c0*/  ISETP.GT.AND P1, PT, R0, 0x10, PT ;  /* 0x000000100000780c */ /* 0x000fe40003f24270 */
[----:B------:R-:W-:Y:S02]  /*116d0*/  FSEL R233, R15, -INF , P0 ;  /* 0xff8000000fe97808 */ /* 0x000fe40000000000 */
[----:B------:R-:W-:Y:S02]  /*116e0*/  FMNMX.FTZ R10, R168, R13, !PT ;  /* 0x0000000da80a7209 */ /* 0x000fe40007810000 */
[----:B------:R-:W-:Y:S02]  /*116f0*/  ISETP.GT.AND P0, PT, R132, 0x18, PT ;  /* 0x000000188400780c */ /* 0x000fe40003f04270 */
[----:B------:R-:W-:Y:S02]  /*11700*/  FSEL R170, R14, -INF , P1 ;  /* 0xff8000000eaa7808 */ /* 0x000fe40000800000 */
[----:B------:R-:W-:Y:S02]  /*11710*/  ISETP.GT.AND P1, PT, R0, 0x18, PT ;  /* 0x000000180000780c */ /* 0x000fe40003f24270 */
[----:B------:R-:W-:Y:S02]  /*11720*/  ISETP.GT.AND P2, PT, R132, 0x19, PT ;  /* 0x000000198400780c */ /* 0x000fe40003f44270 */
[----:B------:R-:W-:Y:S02]  /*11730*/  FSEL R234, R16, -INF , P0 ;  /* 0xff80000010ea7808 */ /* 0x000fe40000000000 */
[----:B------:R-:W-:Y:S02]  /*11740*/  FMNMX.FTZ R13, R231, R10, !PT ;  /* 0x0000000ae70d7209 */ /* 0x000fe40007810000 */
[----:B----4-:R-:W-:Y:S02]  /*11750*/  FSEL R236, R18, -INF , P1 ;  /* 0xff80000012ec7808 */ /* 0x010fe40000800000 */
[----:B------:R-:W-:Y:S02]  /*11760*/  ISETP.GT.AND P0, PT, R0, 0x19, PT ;  /* 0x000000190000780c */ /* 0x000fe40003f04270 */
[----:B------:R-:W-:Y:S02]  /*11770*/  FSEL R235, R17, -INF , P2 ;  /* 0xff80000011eb7808 */ /* 0x000fe40001000000 */
[----:B------:R-:W-:Y:S02]  /*11780*/  FMNMX.FTZ R10, R234, R13, !PT ;  /* 0x0000000dea0a7209 */ /* 0x000fe40007810000 */
[----:B------:R-:W-:Y:S02]  /*11790*/  ISETP.GT.AND P1, PT, R132, 0x20, PT ;  /* 0x000000208400780c */ /* 0x000fe40003f24270 */
[----:B------:R-:W-:Y:S02]  /*117a0*/  FMNMX.FTZ R12, R161, R2, !PT ;  /* 0x00000002a10c7209 */ /* 0x000fe40007810000 */
[----:B------:R-:W-:Y:S02]  /*117b0*/  FSEL R238, R20, -INF , P1 ;  /* 0xff80000014ee7808 */ /* 0x000fe40000800000 */
[----:B------:R-:W-:Y:S02]  /*117c0*/  FSEL R237, R19, -INF , P0 ;  /* 0xff80000013ed7808 */ /* 0x000fe40000000000 */
[----:B------:R-:W-:Y:S02]  /*117d0*/  ISETP.GT.AND P0, PT, R132, 0x21, PT ;  /* 0x000000218400780c */ /* 0x000fe40003f04270 */
[----:B------:R-:W-:Y:S02]  /*117e0*/  FMNMX.FTZ R13, R235, R10, !PT ;  /* 0x0000000aeb0d7209 */ /* 0x000fe40007810000 */
[----:B------:R-:W-:Y:S02]  /*117f0*/  FMNMX.FTZ R12, R135, R12, !PT ;  /* 0x0000000c870c7209 */ /* 0x000fe40007810000 */
[----:B------:R-:W-:Y:S02]  /*11800*/  FSEL R251, R21, -INF , P0 ;  /* 0xff80000015fb7808 */ /* 0x000fe40000000000 */
[----:B------:R-:W-:Y:S02]  /*11810*/  FMNMX.FTZ R12, R9, R12, !PT ;  /* 0x0000000c090c7209 */ /* 0x000fe40007810000 */
[----:B------:R-:W-:Y:S02]  /*11820*/  FMNMX.FTZ R10, R238, R13, !PT ;  /* 0x0000000dee0a7209 */ /* 0x000fe40007810000 */
[----:B------:R-:W-:Y:S02]  /*11830*/  FSEL R245, R24, -INF , P3 ;  /* 0xff80000018f57808 */ /* 0x000fe40001800000 */
[----:B------:R-:W-:Y:S02]  /*11840*/  FMNMX.FTZ R13, R11, R12, !PT ;  /* 0x0000000c0b0d7209 */ /* 0x000fe40007810000 */
[C---:B------:R-:W-:Y:S02]  /*11850*/  ISETP.GT.AND P1, PT, R132.reuse, 0x29, PT ;  /* 0x000000298400780c */ /* 0x040fe40003f24270 */
[----:B------:R-:W-:Y:S02]  /*11860*/  FMNMX.FTZ R10, R251, R10, !PT ;  /* 0x0000000afb0a7209 */ /* 0x000fe40007810000 */
[----:B------:R-:W-:Y:S02]  /*11870*/  FSEL R241, R25, -INF , P1 ;  /* 0xff80000019f17808 */ /* 0x000fe40000800000 */
[----:B------:R-:W-:Y:S02]  /*11880*/  ISETP.GT.AND P0, PT, R132, 0x30, PT ;  /* 0x000000308400780c */ /* 0x000fe40003f04270 */
[----:B------:R-:W-:Y:S02]  /*11890*/  FMNMX.FTZ R12, R170, R13, !PT ;  /* 0x0000000daa0c7209 */ /* 0x000fe40007810000 */
[----:B------:R-:W-:Y:S02]  /*118a0*/  FMNMX.FTZ R10, R245, R10, !PT ;  /* 0x0000000af50a7209 */ /* 0x000fe40007810000 */
[----:B------:R-:W-:Y:S02]  /*118b0*/  FSEL R217, R28, -INF , P0 ;  /* 0xff8000001cd97808 */ /* 0x000fe40000000000 */
[----:B------:R-:W-:Y:S02]  /*118c0*/  FMNMX.FTZ R10, R241, R10, !PT ;  /* 0x0000000af10a7209 */ /* 0x000fe40007810000 */
[----:B------:R-:W-:Y:S02]  /*118d0*/  FMNMX.FTZ R13, R233, R12, !PT ;  /* 0x0000000ce90d7209 */ /* 0x000fe40007810000 */
[----:B------:R-:W-:Y:S02]  /*118e0*/  ISETP.GT.AND P2, PT, R0, 0x20, PT ;  /* 0x000000200000780c */ /* 0x000fe40003f44270 */
[----:B------:R-:W-:Y:S02]  /*118f0*/  FMNMX.FTZ R12, R217, R10, !PT ;  /* 0x0000000ad90c7209 */ /* 0x000fe40007810000 */
[----:B------:R-:W-:Y:S02]  /*11900*/  FMNMX.FTZ R10, R236, R13, !PT ;  /* 0x0000000dec0a7209 */ /* 0x000fe40007810000 */
[----:B------:R-:W-:Y:S02]  /*11910*/  ISETP.GT.AND P3, PT, R132, 0x31, PT ;  /* 0x000000318400780c */ /* 0x000fe40003f64270 */
[----:B------:R-:W-:Y:S02]  /*11920*/  FSEL R249, R22, -INF , P2 ;  /* 0xff80000016f97808 */ /* 0x000fe40001000000 */
[----:B------:R-:W-:Y:S02]  /*11930*/  ISETP.GT.AND P1, PT, R132, 0x39, PT ;  /* 0x000000398400780c */ /* 0x000fe40003f24270 */
[----:B------:R-:W-:Y:S02]  /*11940*/  ISETP.GT.AND P0, PT, R0, 0x21, PT ;  /* 0x000000210000780c */ /* 0x000fe40003f04270 */
[----:B------:R-:W-:Y:S02]  /*11950*/  FMNMX.FTZ R10, R237, R10, !PT ;  /* 0x0000000aed0a7209 */ /* 0x000fe40007810000 */
[----:B------:R-:W-:Y:S02]  /*11960*/  FSEL R169, R29, -INF , P3 ;  /* 0xff8000001da97808 */ /* 0x000fe40001800000 */
[----:B------:R-:W-:Y:S02]  /*11970*/  ISETP.GT.AND P2, PT, R132, 0x38, PT ;  /* 0x000000388400780c */ /* 0x000fe40003f44270 */
[----:B------:R-:W-:Y:S02]  /*11980*/  FSEL R157, R33, -INF , P1 ;  /* 0xff800000219d7808 */ /* 0x000fe40000800000 */
[----:B------:R-:W-:Y:S02]  /*11990*/  FSEL R247, R23, -INF , P0 ;  /* 0xff80000017f77808 */ /* 0x000fe40000000000 */
        /* <DEDUP_REMOVED lines=8> */
[----:B------:R-:W-:Y:S02]  /*11a20*/  ISETP.GE.AND P2, PT, R229, 0x1, PT ;  /* 0x00000001e500780c */ /* 0x000fe40003f46270 */
[----:B------:R-:W-:Y:S02]  /*11a30*/  ISETP.GT.AND P1, PT, R0, 0x30, PT ;  /* 0x000000300000780c */ /* 0x000fe40003f24270 */
[----:B------:R-:W-:Y:S02]  /*11a40*/  FSEL R239, R27, -INF , P0 ;  /* 0xff8000001bef7808 */ /* 0x000fe40000000000 */
[----:B------:R-:W-:Y:S02]  /*11a50*/  FMNMX.FTZ R14, R243, R14, !PT ;  /* 0x0000000ef30e7209 */ /* 0x000fe40007810000 */
[----:B------:R-:W-:Y:S02]  /*11a60*/  FMNMX.FTZ R19, R157, R12, !PT ;  /* 0x0000000c9d137209 */ /* 0x000fe40007810000 */
[----:B------:R-:W-:Y:S02]  /*11a70*/  FSEL R171, R30, -INF , P1 ;  /* 0xff8000001eab7808 */ /* 0x000fe40000800000 */
[C---:B------:R-:W-:Y:S01]  /*11a80*/  ISETP.GT.AND P0, PT, R0.reuse, 0x31, PT ;  /* 0x000000310000780c */ /* 0x040fe20003f04270 */
[----:B------:R-:W1:Y:S01]  /*11a90*/  SHFL.BFLY PT, R10, R19, 0x2, 0x1f ;  /* 0x0c401f00130a7f89 */ /* 0x000e6200000e0000 */
[----:B------:R-:W-:Y:S02]  /*11aa0*/  FMNMX.FTZ R14, R239, R14, !PT ;  /* 0x0000000eef0e7209 */ /* 0x000fe40007810000 */
[----:B------:R-:W-:Y:S02]  /*11ab0*/  FSEL R167, R31, -INF , P0 ;  /* 0xff8000001fa77808 */ /* 0x000fe40000000000 */
[----:B------:R-:W-:Y:S02]  /*11ac0*/  ISETP.GT.AND P1, PT, R0, 0x38, PT ;  /* 0x000000380000780c */ /* 0x000fe40003f24270 */
[----:B------:R-:W-:Y:S02]  /*11ad0*/  FMNMX.FTZ R14, R171, R14, !PT ;  /* 0x0000000eab0e7209 */ /* 0x000fe40007810000 */
[----:B------:R-:W-:Y:S02]  /*11ae0*/  IADD3 R12, R229, -0x1, RZ ;  /* 0xffffffffe50c7810 */ /* 0x000fe40007ffe0ff */
[----:B------:R-:W-:Y:S02]  /*11af0*/  FSEL R159, R34, -INF , P1 ;  /* 0xff800000229f7808 */ /* 0x000fe40000800000 */
[----:B------:R-:W-:Y:S01]  /*11b00*/  FMNMX.FTZ R14, R167, R14, !PT ;  /* 0x0000000ea70e7209 */ /* 0x000fe20007810000 */
[----:B------:R-:W-:Y:S01]  /*11b10*/  @P2 IMAD.WIDE.U32 R16, R12, c[0x0][0x1e0], RZ ;  /* 0x000078000c102a25 */ /* 0x000fe200078e00ff */
[----:B------:R-:W-:Y:S02]  /*11b20*/  ISETP.GT.AND P0, PT, R0, 0x39, PT ;  /* 0x000000390000780c */ /* 0x000fe40003f04270 */
[----:B------:R-:W-:Y:S02]  /*11b30*/  @P2 SHF.R.S32.HI R13, RZ, 0x1f, R12 ;  /* 0x0000001fff0d2819 */ /* 0x000fe4000001140c */
[----:B------:R-:W-:Y:S02]  /*11b40*/  FMNMX.FTZ R4, R159, R14, !PT ;  /* 0x0000000e9f047209 */ /* 0x000fe40007810000 */
[----:B------:R-:W-:Y:S01]  /*11b50*/  FSEL R133, R35, -INF , P0 ;  /* 0xff80000023857808 */ /* 0x000fe20000000000 */
[----:B------:R-:W-:Y:S01]  /*11b60*/  @P2 IMAD R13, R13, c[0x0][0x1e0], RZ ;  /* 0x000078000d0d2a24 */ /* 0x000fe200078e02ff */
[----:B------:R-:W-:Y:S02]  /*11b70*/  @P2 SHF.L.U32 R15, R16, 0x6, RZ ;  /* 0x00000006100f2819 */ /* 0x000fe400000006ff */
[----:B------:R-:W-:Y:S01]  /*11b80*/  FMNMX.FTZ R0, R133, R4, !PT ;  /* 0x0000000485007209 */ /* 0x000fe20007810000 */
[----:B------:R-:W-:Y:S01]  /*11b90*/  @P2 IMAD R13, R12, c[0x0][0x1e4], R13 ;  /* 0x000079000c0d2a24 */ /* 0x000fe200078e020d */
[----:B-1----:R-:W-:Y:S03]  /*11ba0*/  FMNMX.FTZ R19, R19, R10, !PT ;  /* 0x0000000a13137209 */ /* 0x002fe60007810000 */
[----:B------:R-:W1:Y:S01]  /*11bb0*/  SHFL.BFLY PT, R5, R0, 0x2, 0x1f ;  /* 0x0c401f0000057f89 */ /* 0x000e6200000e0000 */
[----:B------:R-:W-:Y:S01]  /*11bc0*/  @P2 IMAD.IADD R13, R17, 0x1, R13 ;  /* 0x00000001110d2824 */ /* 0x000fe200078e020d */
[----:B------:R-:W-:Y:S04]  /*11bd0*/  @P2 IADD3 R17, P0, R15, R208, RZ ;  /* 0x000000d00f112210 */ /* 0x000fe80007f1e0ff */
[----:B------:R-:W-:Y:S02]  /*11be0*/  @P2 SHF.L.U64.HI R23, R16, 0x6, R13 ;  /* 0x0000000610172819 */ /* 0x000fe4000001020d */
[----:B------:R-:W-:Y:S01]  /*11bf0*/  @P2 LEA R24, P1, R17, c[0x0][0x1c8], 0x1 ;  /* 0x0000720011182a11 */ /* 0x000fe200078208ff */
[----:B------:R-:W2:Y:S01]  /*11c00*/  SHFL.BFLY PT, R14, R19, 0x1, 0x1f ;  /* 0x0c201f00130e7f89 */ /* 0x000ea200000e0000 */
[----:B------:R-:W-:Y:S02]  /*11c10*/  @P2 IADD3.X R10, R23, R213, RZ, P0, !PT ;  /* 0x000000d5170a2210 */ /* 0x000fe400007fe4ff */
[----:B------:R-:W-:Y:S02]  /*11c20*/  @P2 IADD3 R13, P0, R15, R224, RZ ;  /* 0x000000e00f0d2210 */ /* 0x000fe40007f1e0ff */
[----:B------:R-:W-:Y:S02]  /*11c30*/  @P2 LEA.HI.X R25, R17, c[0x0][0x1cc], R10, 0x1, P1 ;  /* 0x0000730011192a11 */ /* 0x000fe400008f0c0a */
[----:B------:R-:W-:Y:S01]  /*11c40*/  @P2 LEA R12, P1, R13, c[0x0][0x1c8], 0x1 ;  /* 0x000072000d0c2a11 */ /* 0x000fe200078208ff */
[----:B------:R-:W-:Y:S01]  /*11c50*/  @P2 IMAD.X R10, R23, 0x1, R223, P0 ;  /* 0x00000001170a2824 */ /* 0x000fe200000e06df */
[----:B------:R-:W-:Y:S01]  /*11c60*/  @P2 IADD3 R17, P0, R15, R220, RZ ;  /* 0x000000dc0f112210 */ /* 0x000fe20007f1e0ff */
[----:B------:R3:W-:Y:S03]  /*11c70*/  @P2 LDGSTS.E.BYPASS.LTC128B.128 [R206+0x6100], [R24.64], !P5 ;  /* 0x0610000018ce2fae */ /* 0x0007e6000e901d46 */
[----:B------:R-:W-:Y:S02]  /*11c80*/  @P2 LEA.HI.X R13, R13, c[0x0][0x1cc], R10, 0x1, P1 ;  /* 0x000073000d0d2a11 */ /* 0x000fe400008f0c0a */
[----:B------:R-:W-:Y:S02]  /*11c90*/  @P2 IADD3.X R10, R23, R228, RZ, P0, !PT ;  /* 0x000000e4170a2210 */ /* 0x000fe400007fe4ff */
[----:B------:R-:W-:Y:S01]  /*11ca0*/  @P2 IADD3 R15, P0, R202, R15, RZ ;  /* 0x0000000fca0f2210 */ /* 0x000fe20007f1e0ff */
[----:B------:R4:W-:Y:S01]  /*11cb0*/  @P2 LDGSTS.E.BYPASS.LTC128B.128 [R206+0x8100], [R12.64], !P6 ;  /* 0x081000000cce2fae */ /* 0x0009e2000f101d46 */
[----:B------:R-:W-:Y:S02]  /*11cc0*/  @P2 LEA R20, P1, R17, c[0x0][0x1c8], 0x1 ;  /* 0x0000720011142a11 */ /* 0x000fe400078208ff */
[----:B-1----:R-:W-:Y:S01]  /*11cd0*/  FMNMX.FTZ R5, R0, R5, !PT ;  /* 0x0000000500057209 */ /* 0x002fe20007810000 */
[----:B------:R-:W-:Y:S01]  /*11ce0*/  @P2 IMAD.X R23, R201, 0x1, R23, P0 ;  /* 0x00000001c9172824 */ /* 0x000fe200000e0617 */
[----:B------:R-:W-:Y:S02]  /*11cf0*/  @P2 LEA.HI.X R21, R17, c[0x0][0x1cc], R10, 0x1, P1 ;  /* 0x0000730011152a11 */ /* 0x000fe400008f0c0a */
[----:B------:R-:W-:Y:S01]  /*11d00*/  @P2 IADD3 R17, P3, R15, R208, RZ ;  /* 0x000000d00f112210 */ /* 0x000fe20007f7e0ff */
[----:B------:R-:W1:Y:S01]  /*11d10*/  SHFL.BFLY PT, R132, R5, 0x1, 0x1f ;  /* 0x0c201f0005847f89 */ /* 0x000e6200000e0000 */
[----:B--2---:R-:W-:Y:S02]  /*11d20*/  FMNMX.FTZ R0, R19, R14, !PT ;  /* 0x0000000e13007209 */ /* 0x004fe40007810000 */
[----:B------:R-:W-:Y:S02]  /*11d30*/  @P2 LEA R18, P0, R17, c[0x0][0x1c8], 0x1 ;  /* 0x0000720011122a11 */ /* 0x000fe400078008ff */
[----:B------:R-:W-:Y:S01]  /*11d40*/  @P2 IADD3.X R10, R23, R213, RZ, P3, !PT ;  /* 0x000000d5170a2210 */ /* 0x000fe20001ffe4ff */
[C---:B------:R-:W-:Y:S01]  /*11d50*/  FMUL.FTZ R166, R0.reuse, c[0x0][0x2d0] ;  /* 0x0000b40000a67a20 */ /* 0x040fe20000410000 */
[----:B------:R-:W-:Y:S01]  /*11d60*/  FSETP.NEU.FTZ.AND P1, PT, R0, -INF , PT ;  /* 0xff8000000000780b */ /* 0x000fe20003f3d000 */
[----:B------:R2:W-:Y:S01]  /*11d70*/  @P2 LDGSTS.E.BYPASS.LTC128B.128 [R206+0xa100], [R20.64], !P4 ;  /* 0x0a10000014ce2fae */ /* 0x0005e2000e101d46 */
[----:B------:R-:W-:Y:S02]  /*11d80*/  @P2 LEA.HI.X R19, R17, c[0x0][0x1cc], R10, 0x1, P0 ;  /* 0x0000730011132a11 */ /* 0x000fe400000f0c0a */
[----:B------:R-:W-:Y:S02]  /*11d90*/  @P2 IADD3 R17, P0, R15, R224, RZ ;  /* 0x000000e00f112210 */ /* 0x000fe40007f1e0ff */
[----:B------:R-:W-:Y:S02]  /*11da0*/  FSEL R166, R166, RZ, P1 ;  /* 0x000000ffa6a67208 */ /* 0x000fe40000800000 */
[----:B------:R-:W-:Y:S01]  /*11db0*/  FSEL R4, R0, RZ, P1 ;  /* 0x000000ff00047208 */ /* 0x000fe20000800000 */
[----:B------:R-:W-:Y:S01]  /*11dc0*/  @P2 IMAD.X R10, R23, 0x1, R223, P0 ;  /* 0x00000001170a2824 */ /* 0x000fe200000e06df */
[C---:B------:R-:W-:Y:S01]  /*11dd0*/  @P2 LEA R16, P0, R17.reuse, c[0x0][0x1c8], 0x1 ;  /* 0x0000720011102a11 */ /* 0x040fe200078008ff */
[----:B------:R5:W-:Y:S01]  /*11de0*/  @P2 LDGSTS.E.BYPASS.LTC128B.128 [R206+0x7100], [R18.64], !P5 ;  /* 0x0710000012ce2fae */ /* 0x000be2000e901d46 */
[----:B------:R-:W-:Y:S02]  /*11df0*/  FFMA.FTZ R164, R156, c[0x0][0x2d0], -R166 ;  /* 0x0000b4009ca47a23 */ /* 0x000fe400000108a6 */
[----:B------:R-:W-:Y:S01]  /*11e00*/  @P2 LEA.HI.X R17, R17, c[0x0][0x1cc], R10, 0x1, P0 ;  /* 0x0000730011112a11 */ /* 0x000fe200000f0c0a */
[----:B------:R-:W-:Y:S01]  /*11e10*/  FADD.FTZ R4, -R4, R3 ;  /* 0x0000000304047221 */ /* 0x000fe20000010100 */
[----:B------:R-:W-:Y:S01]  /*11e20*/  @P2 IADD3 R15, P0, R15, R220, RZ ;  /* 0x000000dc0f0f2210 */ /* 0x000fe20007f1e0ff */
[--C-:B------:R-:W-:Y:S01]  /*11e30*/  FFMA.FTZ R165, R134, c[0x0][0x2d0], -R166.reuse ;  /* 0x0000b40086a57a23 */ /* 0x100fe200000108a6 */
[----:B-1----:R-:W-:Y:S01]  /*11e40*/  FMNMX.FTZ R132, R5, R132, !PT ;  /* 0x0000008405847209 */ /* 0x002fe20007810000 */
[----:B------:R1:W-:Y:S01]  /*11e50*/  @P2 LDGSTS.E.BYPASS.LTC128B.128 [R206+0x9100], [R16.64], !P6 ;  /* 0x0910000010ce2fae */ /* 0x0003e2000f101d46 */
[----:B------:R-:W-:Y:S01]  /*11e60*/  @P2 IADD3.X R10, R23, R228, RZ, P0, !PT ;  /* 0x000000e4170a2210 */ /* 0x000fe200007fe4ff */
[--C-:B------:R-:W-:Y:S01]  /*11e70*/  FFMA.FTZ R134, R163, c[0x0][0x2d0], -R166.reuse ;  /* 0x0000b400a3867a23 */ /* 0x100fe200000108a6 */
[C---:B------:R-:W-:Y:S01]  /*11e80*/  @P2 LEA R26, P0, R15.reuse, c[0x0][0x1c8], 0x1 ;  /* 0x000072000f1a2a11 */ /* 0x040fe200078008ff */
[----:B------:R-:W-:Y:S01]  /*11e90*/  FMUL.FTZ R156, R132, c[0x0][0x2d0] ;  /* 0x0000b400849c7a20 */ /* 0x000fe20000410000 */
[----:B------:R-:W-:Y:S01]  /*11ea0*/  MUFU.EX2 R165, R165 ;  /* 0x000000a500a57308 */ /* 0x000fe20000000800 */
[----:B------:R-:W-:Y:S01]  /*11eb0*/  FFMA.FTZ R163, R8, c[0x0][0x2d0], -R166 ;  /* 0x0000b40008a37a23 */ /* 0x000fe200000108a6 */
[----:B------:R-:W-:Y:S01]  /*11ec0*/  @P2 LEA.HI.X R27, R15, c[0x0][0x1cc], R10, 0x1, P0 ;  /* 0x000073000f1b2a11 */ /* 0x000fe200000f0c0a */
[----:B------:R-:W-:Y:S01]  /*11ed0*/  FMUL.FTZ R3, R4, c[0x0][0x2d0] ;  /* 0x0000b40004037a20 */ /* 0x000fe20000410000 */
[----:B------:R-:W-:Y:S01]  /*11ee0*/  FSETP.NEU.FTZ.AND P0, PT, R132, -INF , PT ;  /* 0xff8000008400780b */ /* 0x000fe20003f1d000 */
[--C-:B------:R-:W-:Y:S02]  /*11ef0*/  FFMA.FTZ R168, R168, c[0x0][0x2d0], -R166.reuse ;  /* 0x0000b400a8a87a23 */ /* 0x100fe400000108a6 */
[----:B------:R1:W-:Y:S01]  /*11f00*/  @P2 LDGSTS.E.BYPASS.LTC128B.128 [R206+0xb100], [R26.64], !P4 ;  /* 0x0b1000001ace2fae */ /* 0x0003e2000e101d46 */
[----:B------:R-:W-:Y:S01]  /*11f10*/  FSEL R5, R132, RZ, P0 ;  /* 0x000000ff84057208 */ /* 0x000fe20000000000 */
[--C-:B------:R-:W-:Y:S01]  /*11f20*/  FFMA.FTZ R231, R231, c[0x0][0x2d0], -R166.reuse ;  /* 0x0000b400e7e77a23 */ /* 0x100fe200000108a6 */
[----:B------:R-:W-:Y:S01]  /*11f30*/  FSEL R156, R156, RZ, P0 ;  /* 0x000000ff9c9c7208 */ /* 0x000fe20000000000 */
[----:B------:R-:W1:Y:S01]  /*11f40*/  MUFU.EX2 R134, R134 ;  /* 0x0000008600867308 */ /* 0x000e620000000800 */
[----:B------:R-:W-:Y:S01]  /*11f50*/  FFMA.FTZ R234, R234, c[0x0][0x2d0], -R166 ;  /* 0x0000b400eaea7a23 */ /* 0x000fe200000108a6 */
[----:B------:R-:W-:Y:S01]  /*11f60*/  ISETP.GT.AND P0, PT, R229, R230, PT ;  /* 0x000000e6e500720c */ /* 0x000fe20003f04270 */
[----:B------:R-:W-:Y:S01]  /*11f70*/  FADD.FTZ R5, -R5, R2 ;  /* 0x0000000205057221 */ /* 0x000fe20000010100 */
[----:B----4-:R-:W4:Y:S01]  /*11f80*/  LDSM.16.MT88.4 R12, [R195+0x100] ;  /* 0x00010000c30c783b */ /* 0x010f220000004200 */
[--C-:B------:R-:W-:Y:S02]  /*11f90*/  FFMA.FTZ R162, R161, c[0x0][0x2d0], -R156.reuse ;  /* 0x0000b400a1a27a23 */ /* 0x100fe4000001089c */
[--C-:B------:R-:W-:Y:S02]  /*11fa0*/  FFMA.FTZ R161, R135, c[0x0][0x2d0], -R156.reuse ;  /* 0x0000b40087a17a23 */ /* 0x100fe4000001089c */
[--C-:B------:R-:W-:Y:S01]  /*11fb0*/  FFMA.FTZ R160, R9, c[0x0][0x2d0], -R156.reuse ;  /* 0x0000b40009a07a23 */ /* 0x100fe2000001089c */
[----:B------:R-:W-:Y:S01]  /*11fc0*/  MUFU.EX2 R164, R164 ;  /* 0x000000a400a47308 */ /* 0x000fe20000000800 */
[--C-:B------:R-:W-:Y:S01]  /*11fd0*/  FFMA.FTZ R135, R11, c[0x0][0x2d0], -R156.reuse ;  /* 0x0000b4000b877a23 */ /* 0x100fe2000001089c */
[----:B--2---:R-:W2:Y:S01]  /*11fe0*/  LDSM.16.MT88.4 R20, [R190+0x100] ;  /* 0x00010000be14783b */ /* 0x004ea20000004200 */
[----:B------:R-:W-:Y:S02]  /*11ff0*/  FMUL.FTZ R2, R5, c[0x0][0x2d0] ;  /* 0x0000b40005027a20 */ /* 0x000fe40000410000 */
[--C-:B------:R-:W-:Y:S02]  /*12000*/  FFMA.FTZ R170, R170, c[0x0][0x2d0], -R156.reuse ;  /* 0x0000b400aaaa7a23 */ /* 0x100fe4000001089c */
[----:B------:R-:W-:Y:S02]  /*12010*/  FFMA.FTZ R233, R233, c[0x0][0x2d0], -R156 ;  /* 0x0000b400e9e97a23 */ /* 0x000fe4000001089c */
[----:B------:R-:W-:Y:S01]  /*12020*/  FFMA.FTZ R235, R235, c[0x0][0x2d0], -R166 ;  /* 0x0000b400ebeb7a23 */ /* 0x000fe200000108a6 */
[----:B------:R-:W3:Y:S01]  /*12030*/  MUFU.EX2 R163, R163 ;  /* 0x000000a300a37308 */ /* 0x000ee20000000800 */
[----:B------:R-:W2:Y:S01]  /*12040*/  LDSM.16.MT88.4 R28, [R189+0x100] ;  /* 0x00010000bd1c783b */ /* 0x000ea20000004200 */
[--C-:B------:R-:W-:Y:S01]  /*12050*/  FFMA.FTZ R236, R236, c[0x0][0x2d0], -R156.reuse ;  /* 0x0000b400ecec7a23 */ /* 0x100fe2000001089c */
[----:B-1----:R-:W-:Y:S01]  /*12060*/  F2FP.PACK_AB R136, R134, R165 ;  /* 0x000000a58688723e */ /* 0x002fe200000000ff */
[----:B------:R-:W-:Y:S02]  /*12070*/  FFMA.FTZ R237, R237, c[0x0][0x2d0], -R156 ;  /* 0x0000b400eded7a23 */ /* 0x000fe4000001089c */
[--C-:B------:R-:W-:Y:S03]  /*12080*/  FFMA.FTZ R238, R238, c[0x0][0x2d0], -R166.reuse ;  /* 0x0000b400eeee7a23 */ /* 0x100fe600000108a6 */
[----:B------:R-:W-:Y:S01]  /*12090*/  LDSM.16.MT88.4 R140, [R189+0x2900] ;  /* 0x00290000bd8c783b */ /* 0x000fe20000004200 */
[----:B------:R-:W-:Y:S01]  /*120a0*/  MUFU.EX2 R162, R162 ;  /* 0x000000a200a27308 */ /* 0x000fe20000000800 */
[----:B------:R-:W-:Y:S02]  /*120b0*/  FFMA.FTZ R251, R251, c[0x0][0x2d0], -R166 ;  /* 0x0000b400fbfb7a23 */ /* 0x000fe400000108a6 */
[--C-:B------:R-:W-:Y:S02]  /*120c0*/  FFMA.FTZ R240, R249, c[0x0][0x2d0], -R156.reuse ;  /* 0x0000b400f9f07a23 */ /* 0x100fe4000001089c */
[----:B------:R-:W-:Y:S02]  /*120d0*/  FFMA.FTZ R247, R247, c[0x0][0x2d0], -R156 ;  /* 0x0000b400f7f77a23 */ /* 0x000fe4000001089c */
[----:B------:R-:W-:Y:S01]  /*120e0*/  LDSM.16.MT88.4 R144, [R190+0x3900] ;  /* 0x00390000be90783b */ /* 0x000fe20000004200 */
[--C-:B------:R-:W-:Y:S02]  /*120f0*/  FFMA.FTZ R242, R245, c[0x0][0x2d0], -R166.reuse ;  /* 0x0000b400f5f27a23 */ /* 0x100fe400000108a6 */
[----:B------:R-:W1:Y:S01]  /*12100*/  MUFU.EX2 R161, R161 ;  /* 0x000000a100a17308 */ /* 0x000e620000000800 */
[----:B------:R-:W-:Y:S02]  /*12110*/  FFMA.FTZ R241, R241, c[0x0][0x2d0], -R166 ;  /* 0x0000b400f1f17a23 */ /* 0x000fe400000108a6 */
[--C-:B------:R-:W-:Y:S01]  /*12120*/  FFMA.FTZ R243, R243, c[0x0][0x2d0], -R156.reuse ;  /* 0x0000b400f3f37a23 */ /* 0x100fe2000001089c */
[----:B---3--:R-:W-:Y:S01]  /*12130*/  F2FP.PACK_AB R138, R163, R164 ;  /* 0x000000a4a38a723e */ /* 0x008fe200000000ff */
[----:B------:R-:W-:Y:S01]  /*12140*/  LDSM.16.MT88.4 R148, [R189+0x3900] ;  /* 0x00390000bd94783b */ /* 0x000fe20000004200 */
[----:B------:R-:W-:Y:S02]  /*12150*/  FFMA.FTZ R244, R239, c[0x0][0x2d0], -R156 ;  /* 0x0000b400eff47a23 */ /* 0x000fe4000001089c */
[--C-:B------:R-:W-:Y:S02]  /*12160*/  FFMA.FTZ R217, R217, c[0x0][0x2d0], -R166.reuse ;  /* 0x0000b400d9d97a23 */ /* 0x100fe400000108a6 */
[----:B------:R-:W-:Y:S01]  /*12170*/  MUFU.EX2 R160, R160 ;  /* 0x000000a000a07308 */ /* 0x000fe20000000800 */
[----:B------:R-:W-:Y:S02]  /*12180*/  FFMA.FTZ R246, R169, c[0x0][0x2d0], -R166 ;  /* 0x0000b400a9f67a23 */ /* 0x000fe400000108a6 */
[----:B------:R-:W-:Y:S01]  /*12190*/  LDSM.16.MT88.4 R152, [R188+0x3900] ;  /* 0x00390000bc98783b */ /* 0x000fe20000004200 */
[--C-:B------:R-:W-:Y:S02]  /*121a0*/  FFMA.FTZ R169, R171, c[0x0][0x2d0], -R156.reuse ;  /* 0x0000b400aba97a23 */ /* 0x100fe4000001089c */
[--C-:B------:R-:W-:Y:S02]  /*121b0*/  FFMA.FTZ R171, R159, c[0x0][0x2d0], -R156.reuse ;  /* 0x0000b4009fab7a23 */ /* 0x100fe4000001089c */
[----:B------:R-:W-:Y:S02]  /*121c0*/  FFMA.FTZ R248, R167, c[0x0][0x2d0], -R156 ;  /* 0x0000b400a7f87a23 */ /* 0x000fe4000001089c */
[----:B------:R-:W3:Y:S01]  /*121d0*/  MUFU.EX2 R135, R135 ;  /* 0x0000008700877308 */ /* 0x000ee20000000800 */
[----:B------:R-:W0:Y:S01]  /*121e0*/  LDGDEPBAR ;  /* 0x00000000000079af */ /* 0x000e220000000000 */
[--C-:B------:R-:W-:Y:S01]  /*121f0*/  FFMA.FTZ R167, R158, c[0x0][0x2d0], -R166.reuse ;  /* 0x0000b4009ea77a23 */ /* 0x100fe200000108a6 */
[----:B-1----:R-:W-:Y:S01]  /*12200*/  F2FP.PACK_AB R137, R161, R162 ;  /* 0x000000a2a189723e */ /* 0x002fe200000000ff */
[----:B------:R-:W-:Y:S02]  /*12210*/  FFMA.FTZ R166, R157, c[0x0][0x2d0], -R166 ;  /* 0x0000b4009da67a23 */ /* 0x000fe400000108a6 */
[----:B------:R-:W-:Y:S04]  /*12220*/  FFMA.FTZ R156, R133, c[0x0][0x2d0], -R156 ;  /* 0x0000b400859c7a23 */ /* 0x000fe8000001089c */
[----:B------:R-:W1:Y:S10]  /*12230*/  MUFU.EX2 R3, R3 ;  /* 0x0000000300037308 */ /* 0x000e740000000800 */
[----:B------:R-:W2:Y:S01]  /*12240*/  MUFU.EX2 R2, R2 ;  /* 0x0000000200027308 */ /* 0x000ea20000000800 */
[----:B---3--:R-:W-:Y:S09]  /*12250*/  F2FP.PACK_AB R139, R135, R160 ;  /* 0x000000a0878b723e */ /* 0x008ff200000000ff */
[----:B------:R3:W-:Y:S01]  /*12260*/  MUFU.EX2 R250, R156 ;  /* 0x0000009c00fa7308 */ /* 0x0007e20000000800 */
[C---:B-1----:R-:W-:Y:S02]  /*12270*/  FMUL.FTZ R4, R3.reuse, R128 ;  /* 0x0000008003047220 */ /* 0x042fe40000410000 */
[C---:B------:R-:W-:Y:S02]  /*12280*/  FMUL.FTZ R5, R3.reuse, R129 ;  /* 0x0000008103057220 */ /* 0x040fe40000410000 */
[C---:B------:R-:W-:Y:S02]  /*12290*/  FMUL.FTZ R8, R3.reuse, R124 ;  /* 0x0000007c03087220 */ /* 0x040fe40000410000 */
[C---:B------:R-:W-:Y:S03]  /*122a0*/  FMUL.FTZ R9, R3.reuse, R125 ;  /* 0x0000007d03097220 */ /* 0x040fe60000410000 */
[----:B------:R-:W-:Y:S01]  /*122b0*/  MUFU.EX2 R168, R168 ;  /* 0x000000a800a87308 */ /* 0x000fe20000000800 */
[C---:B------:R-:W-:Y:S02]  /*122c0*/  FMUL.FTZ R16, R3.reuse, R104 ;  /* 0x0000006803107220 */ /* 0x040fe40000410000 */
[C---:B--2---:R-:W-:Y:S02]  /*122d0*/  FMUL.FTZ R6, R2.reuse, R130 ;  /* 0x0000008202067220 */ /* 0x044fe40000410000 */
[C---:B------:R-:W-:Y:S02]  /*122e0*/  FMUL.FTZ R7, R2.reuse, R131 ;  /* 0x0000008302077220 */ /* 0x040fe40000410000 */
[----:B------:R-:W-:Y:S01]  /*122f0*/  LDSM.16.MT88.4 R128, [R190+0x2900] ;  /* 0x00290000be80783b */ /* 0x000fe20000004200 */
[C---:B------:R-:W-:Y:S02]  /*12300*/  FMUL.FTZ R10, R2.reuse, R126 ;  /* 0x0000007e020a7220 */ /* 0x040fe40000410000 */
[C---:B------:R-:W-:Y:S01]  /*12310*/  FMUL.FTZ R11, R2.reuse, R127 ;  /* 0x0000007f020b7220 */ /* 0x040fe20000410000 */
[----:B------:R-:W1:Y:S01]  /*12320*/  MUFU.EX2 R231, R231 ;  /* 0x000000e700e77308 */ /* 0x000e620000000800 */
[C---:B----4-:R-:W-:Y:S03]  /*12330*/  HMMA.16816.F32 R4, R136.reuse, R12, R4 ;  /* 0x0000000c8804723c */ /* 0x050fe60000001804 */
[----:B------:R-:W-:Y:S02]  /*12340*/  LDSM.16.MT88.4 R124, [R195+0x2900] ;  /* 0x00290000c37c783b */ /* 0x000fe40000004200 */
[C---:B------:R-:W-:Y:S02]  /*12350*/  FMUL.FTZ R17, R3.reuse, R105 ;  /* 0x0000006903117220 */ /* 0x040fe40000410000 */
[C---:B------:R-:W-:Y:S01]  /*12360*/  FMUL.FTZ R12, R3.reuse, R100 ;  /* 0x00000064030c7220 */ /* 0x040fe20000410000 */
[C---:B------:R-:W-:Y:S01]  /*12370*/  HMMA.16816.F32 R8, R136.reuse, R14, R8 ;  /* 0x0000000e8808723c */ /* 0x040fe20000001808 */
[----:B------:R-:W-:Y:S02]  /*12380*/  MUFU.EX2 R170, R170 ;  /* 0x000000aa00aa7308 */ /* 0x000fe40000000800 */
[----:B---3--:R-:W-:Y:S01]  /*12390*/  LDSM.16.MT88.4 R156, [R195+0x5900] ;  /* 0x00590000c39c783b */ /* 0x008fe20000004200 */
[C---:B------:R-:W-:Y:S02]  /*123a0*/  FMUL.FTZ R13, R3.reuse, R101 ;  /* 0x00000065030d7220 */ /* 0x040fe40000410000 */
[C---:B-----5:R-:W-:Y:S02]  /*123b0*/  FMUL.FTZ R18, R2.reuse, R106 ;  /* 0x0000006a02127220 */ /* 0x060fe40000410000 */
[C---:B------:R-:W-:Y:S03]  /*123c0*/  FMUL.FTZ R14, R2.reuse, R102 ;  /* 0x00000066020e7220 */ /* 0x040fe60000410000 */
[----:B------:R-:W2:Y:S01]  /*123d0*/  MUFU.EX2 R233, R233 ;  /* 0x000000e900e97308 */ /* 0x000ea20000000800 */
[C---:B------:R-:W-:Y:S02]  /*123e0*/  FMUL.FTZ R15, R2.reuse, R103 ;  /* 0x00000067020f7220 */ /* 0x040fe40000410000 */
[----:B------:R-:W3:Y:S01]  /*123f0*/  LDSM.16.MT88.4 R100, [R188+0x100] ;  /* 0x00010000bc64783b */ /* 0x000ee20000004200 */
[C---:B------:R-:W-:Y:S02]  /*12400*/  FMUL.FTZ R19, R2.reuse, R107 ;  /* 0x0000006b02137220 */ /* 0x040fe40000410000 */
[C---:B------:R-:W-:Y:S02]  /*12410*/  FMUL.FTZ R24, R3.reuse, R112 ;  /* 0x0000007003187220 */ /* 0x040fe40000410000 */
[C---:B------:R-:W-:Y:S02]  /*12420*/  HMMA.16816.F32 R12, R136.reuse, R20, R12 ;  /* 0x00000014880c723c */ /* 0x040fe4000000180c */
[----:B------:R-:W-:Y:S01]  /*12430*/  MUFU.EX2 R234, R234 ;  /* 0x000000ea00ea7308 */ /* 0x000fe20000000800 */
[----:B------:R-:W4:Y:S01]  /*12440*/  LDSM.16.MT88.4 R104, [R195+0x2100] ;  /* 0x00210000c368783b */ /* 0x000f220000004200 */
[C---:B------:R-:W-:Y:S02]  /*12450*/  FMUL.FTZ R25, R3.reuse, R113 ;  /* 0x0000007103197220 */ /* 0x040fe40000410000 */
[C---:B------:R-:W-:Y:S02]  /*12460*/  FMUL.FTZ R26, R2.reuse, R114 ;  /* 0x00000072021a7220 */ /* 0x040fe40000410000 */
[C---:B------:R-:W-:Y:S04]  /*12470*/  HMMA.16816.F32 R16, R136.reuse, R22, R16 ;  /* 0x000000168810723c */ /* 0x040fe80000001810 */
[C---:B------:R-:W-:Y:S01]  /*12480*/  FMUL.FTZ R20, R3.reuse, R108 ;  /* 0x0000006c03147220 */ /* 0x040fe20000410000 */
[----:B------:R-:W5:Y:S01]  /*12490*/  MUFU.EX2 R235, R235 ;  /* 0x000000eb00eb7308 */ /* 0x000f620000000800 */
[C---:B------:R-:W-:Y:S02]  /*124a0*/  FMUL.FTZ R21, R3.reuse, R109 ;  /* 0x0000006d03157220 */ /* 0x040fe40000410000 */
[C---:B------:R-:W-:Y:S04]  /*124b0*/  FMUL.FTZ R22, R2.reuse, R110 ;  /* 0x0000006e02167220 */ /* 0x040fe80000410000 */
[C---:B------:R-:W-:Y:S02]  /*124c0*/  FMUL.FTZ R23, R2.reuse, R111 ;  /* 0x0000006f02177220 */ /* 0x040fe40000410000 */
[----:B------:R-:W1:Y:S01]  /*124d0*/  LDSM.16.MT88.4 R108, [R190+0x2100] ;  /* 0x00210000be6c783b */ /* 0x000e620000004200 */
[C---:B------:R-:W-:Y:S01]  /*124e0*/  FMUL.FTZ R27, R2.reuse, R115 ;  /* 0x00000073021b7220 */ /* 0x040fe20000410000 */
[----:B------:R-:W-:Y:S01]  /*124f0*/  MUFU.EX2 R236, R236 ;  /* 0x000000ec00ec7308 */ /* 0x000fe20000000800 */
[C---:B------:R-:W-:Y:S02]  /*12500*/  FMUL.FTZ R32, R3.reuse, R120 ;  /* 0x0000007803207220 */ /* 0x040fe40000410000 */
[C---:B------:R-:W-:Y:S03]  /*12510*/  HMMA.16816.F32 R20, R136.reuse, R28, R20 ;  /* 0x0000001c8814723c */ /* 0x040fe60000001814 */
[----:B------:R-:W-:Y:S01]  /*12520*/  LDSM.16.MT88.4 R112, [R195+0x900] ;  /* 0x00090000c370783b */ /* 0x000fe20000004200 */
[C---:B------:R-:W-:Y:S02]  /*12530*/  FMUL.FTZ R33, R3.reuse, R121 ;  /* 0x0000007903217220 */ /* 0x040fe40000410000 */
[C---:B------:R-:W-:Y:S01]  /*12540*/  FMUL.FTZ R34, R2.reuse, R122 ;  /* 0x0000007a02227220 */ /* 0x040fe20000410000 */
[----:B------:R-:W1:Y:S01]  /*12550*/  MUFU.EX2 R237, R237 ;  /* 0x000000ed00ed7308 */ /* 0x000e620000000800 */
[C---:B------:R-:W-:Y:S04]  /*12560*/  HMMA.16816.F32 R24, R136.reuse, R30, R24 ;  /* 0x0000001e8818723c */ /* 0x040fe80000001818 */
[C---:B------:R-:W-:Y:S02]  /*12570*/  FMUL.FTZ R28, R3.reuse, R116 ;  /* 0x00000074031c7220 */ /* 0x040fe40000410000 */
[C---:B------:R-:W-:Y:S02]  /*12580*/  FMUL.FTZ R29, R3.reuse, R117 ;  /* 0x00000075031d7220 */ /* 0x040fe40000410000 */
[C---:B------:R-:W-:Y:S01]  /*12590*/  FMUL.FTZ R30, R2.reuse, R118 ;  /* 0x00000076021e7220 */ /* 0x040fe20000410000 */
[----:B------:R-:W-:Y:S03]  /*125a0*/  MUFU.EX2 R238, R238 ;  /* 0x000000ee00ee7308 */ /* 0x000fe60000000800 */
[C---:B------:R-:W-:Y:S02]  /*125b0*/  FMUL.FTZ R31, R2.reuse, R119 ;  /* 0x00000077021f7220 */ /* 0x040fe40000410000 */
[----:B------:R-:W-:Y:S01]  /*125c0*/  LDSM.16.MT88.4 R116, [R190+0x900] ;  /* 0x00090000be74783b */ /* 0x000fe20000004200 */
[C---:B------:R-:W-:Y:S02]  /*125d0*/  FMUL.FTZ R35, R2.reuse, R123 ;  /* 0x0000007b02237220 */ /* 0x040fe40000410000 */
[C---:B------:R-:W-:Y:S02]  /*125e0*/  FMUL.FTZ R36, R3.reuse, R36 ;  /* 0x0000002403247220 */ /* 0x040fe40000410000 */
[C---:B---3--:R-:W-:Y:S01]  /*125f0*/  HMMA.16816.F32 R28, R136.reuse, R100, R28 ;  /* 0x00000064881c723c */ /* 0x048fe2000000181c */
[----:B------:R-:W-:Y:S02]  /*12600*/  MUFU.EX2 R251, R251 ;  /* 0x000000fb00fb7308 */ /* 0x000fe40000000800 */
[----:B------:R-:W-:Y:S01]  /*12610*/  LDSM.16.MT88.4 R120, [R188+0x900] ;  /* 0x00090000bc78783b */ /* 0x000fe20000004200 */
[C---:B------:R-:W-:Y:S02]  /*12620*/  FMUL.FTZ R37, R3.reuse, R37 ;  /* 0x0000002503257220 */ /* 0x040fe40000410000 */
[C---:B------:R-:W-:Y:S02]  /*12630*/  FMUL.FTZ R38, R2.reuse, R38 ;  /* 0x0000002602267220 */ /* 0x040fe40000410000 */
[C---:B------:R-:W-:Y:S03]  /*12640*/  HMMA.16816.F32 R32, R136.reuse, R102, R32 ;  /* 0x000000668820723c */ /* 0x040fe60000001820 */
[----:B------:R-:W3:Y:S01]  /*12650*/  LDSM.16.MT88.4 R100, [R189+0x2100] ;  /* 0x00210000bd64783b */ /* 0x000ee20000004200 */
[C---:B------:R-:W-:Y:S01]  /*12660*/  FMUL.FTZ R39, R2.reuse, R39 ;  /* 0x0000002702277220 */ /* 0x040fe20000410000 */
[----:B------:R-:W1:Y:S01]  /*12670*/  MUFU.EX2 R240, R240 ;  /* 0x000000f000f07308 */ /* 0x000e620000000800 */
[C---:B------:R-:W-:Y:S02]  /*12680*/  FMUL.FTZ R40, R3.reuse, R40 ;  /* 0x0000002803287220 */ /* 0x040fe40000410000 */
[C---:B------:R-:W-:Y:S03]  /*12690*/  FMUL.FTZ R41, R3.reuse, R41 ;  /* 0x0000002903297220 */ /* 0x040fe60000410000 */
[C---:B----4-:R-:W-:Y:S03]  /*126a0*/  HMMA.16816.F32 R36, R136.reuse, R104, R36 ;  /* 0x000000688824723c */ /* 0x050fe60000001824 */
[C---:B------:R-:W-:Y:S01]  /*126b0*/  FMUL.FTZ R42, R2.reuse, R42 ;  /* 0x0000002a022a7220 */ /* 0x040fe20000410000 */
[----:B------:R-:W4:Y:S01]  /*126c0*/  MUFU.EX2 R247, R247 ;  /* 0x000000f700f77308 */ /* 0x000f220000000800 */
[C---:B------:R-:W-:Y:S02]  /*126d0*/  FMUL.FTZ R43, R2.reuse, R43 ;  /* 0x0000002b022b7220 */ /* 0x040fe40000410000 */
        /* <DEDUP_REMOVED lines=8> */
[C---:B------:R-:W-:Y:S03]  /*12760*/  FMUL.FTZ R49, R3.reuse, R49 ;  /* 0x0000003103317220 */ /* 0x040fe60000410000 */
[C---:B-1----:R-:W-:Y:S01]  /*12770*/  HMMA.16816.F32 R44, R136.reuse, R108, R44 ;  /* 0x0000006c882c723c */ /* 0x042fe2000000182c */
[----:B------:R-:W1:Y:S02]  /*12780*/  MUFU.EX2 R241, R241 ;  /* 0x000000f100f17308 */ /* 0x000e640000000800 */
[C---:B------:R-:W-:Y:S02]  /*12790*/  FMUL.FTZ R50, R2.reuse, R50 ;  /* 0x0000003202327220 */ /* 0x040fe40000410000 */
[C---:B------:R-:W-:Y:S02]  /*127a0*/  FMUL.FTZ R51, R2.reuse, R51 ;  /* 0x0000003302337220 */ /* 0x040fe40000410000 */
[C---:B------:R-:W-:Y:S02]  /*127b0*/  FMUL.FTZ R52, R3.reuse, R52 ;  /* 0x0000003403347220 */ /* 0x040fe40000410000 */
[C---:B------:R-:W-:Y:S02]  /*127c0*/  FMUL.FTZ R53, R3.reuse, R53 ;  /* 0x0000003503357220 */ /* 0x040fe40000410000 */
[----:B------:R-:W-:Y:S01]  /*127d0*/  MUFU.EX2 R243, R243 ;  /* 0x000000f300f37308 */ /* 0x000fe20000000800 */
[C---:B------:R-:W-:Y:S01]  /*127e0*/  HMMA.16816.F32 R48, R136.reuse, R110, R48 ;  /* 0x0000006e8830723c */ /* 0x040fe20000001830 */
[----:B------:R-:W1:Y:S02]  /*127f0*/  LDSM.16.MT88.4 R108, [R195+0x4100] ;  /* 0x00410000c36c783b */ /* 0x000e640000004200 */
[C---:B------:R-:W-:Y:S02]  /*12800*/  FMUL.FTZ R54, R2.reuse, R54 ;  /* 0x0000003602367220 */ /* 0x040fe40000410000 */
[C---:B------:R-:W-:Y:S02]  /*12810*/  FMUL.FTZ R55, R2.reuse, R55 ;  /* 0x0000003702377220 */ /* 0x040fe40000410000 */
[C---:B------:R-:W-:Y:S02]  /*12820*/  FMUL.FTZ R56, R3.reuse, R56 ;  /* 0x0000003803387220 */ /* 0x040fe40000410000 */
[C---:B------:R-:W-:Y:S01]  /*12830*/  FMUL.FTZ R57, R3.reuse, R57 ;  /* 0x0000003903397220 */ /* 0x040fe20000410000 */
[----:B------:R-:W1:Y:S02]  /*12840*/  MUFU.EX2 R244, R244 ;  /* 0x000000f400f47308 */ /* 0x000e640000000800 */
[C---:B---3--:R-:W-:Y:S03]  /*12850*/  HMMA.16816.F32 R52, R136.reuse, R100, R52 ;  /* 0x000000648834723c */ /* 0x048fe60000001834 */
[C---:B------:R-:W-:Y:S02]  /*12860*/  FMUL.FTZ R58, R2.reuse, R58 ;  /* 0x0000003a023a7220 */ /* 0x040fe40000410000 */
[C---:B------:R-:W-:Y:S02]  /*12870*/  FMUL.FTZ R59, R2.reuse, R59 ;  /* 0x0000003b023b7220 */ /* 0x040fe40000410000 */
[C---:B------:R-:W-:Y:S01]  /*12880*/  FMUL.FTZ R60, R3.reuse, R60 ;  /* 0x0000003c033c7220 */ /* 0x040fe20000410000 */
[----:B------:R-:W-:Y:S01]  /*12890*/  MUFU.EX2 R217, R217 ;  /* 0x000000d900d97308 */ /* 0x000fe20000000800 */
[C---:B------:R-:W-:Y:S03]  /*128a0*/  FMUL.FTZ R61, R3.reuse, R61 ;  /* 0x0000003d033d7220 */ /* 0x040fe60000410000 */
[C---:B------:R-:W-:Y:S01]  /*128b0*/  HMMA.16816.F32 R56, R136.reuse, R102, R56 ;  /* 0x000000668838723c */ /* 0x040fe20000001838 */
[----:B------:R-:W3:Y:S02]  /*128c0*/  LDSM.16.MT88.4 R100, [R190+0x4100] ;  /* 0x00410000be64783b */ /* 0x000ee40000004200 */
[C---:B------:R-:W-:Y:S02]  /*128d0*/  FMUL.FTZ R62, R2.reuse, R62 ;  /* 0x0000003e023e7220 */ /* 0x040fe40000410000 */
[C---:B------:R-:W-:Y:S01]  /*128e0*/  FMUL.FTZ R63, R2.reuse, R63 ;  /* 0x0000003f023f7220 */ /* 0x040fe20000410000 */
[----:B------:R-:W1:Y:S01]  /*128f0*/  MUFU.EX2 R246, R246 ;  /* 0x000000f600f67308 */ /* 0x000e620000000800 */
[C---:B------:R-:W-:Y:S02]  /*12900*/  FMUL.FTZ R64, R3.reuse, R64 ;  /* 0x0000004003407220 */ /* 0x040fe40000410000 */
[C---:B------:R-:W-:Y:S03]  /*12910*/  FMUL.FTZ R65, R3.reuse, R65 ;  /* 0x0000004103417220 */ /* 0x040fe60000410000 */
[C---:B--2---:R-:W-:Y:S03]  /*12920*/  HMMA.16816.F32 R60, R136.reuse, R104, R60 ;  /* 0x00000068883c723c */ /* 0x044fe6000000183c */
[C---:B------:R-:W-:Y:S01]  /*12930*/  FMUL.FTZ R66, R2.reuse, R66 ;  /* 0x0000004202427220 */ /* 0x040fe20000410000 */
[----:B------:R-:W-:Y:S01]  /*12940*/  MUFU.EX2 R169, R169 ;  /* 0x000000a900a97308 */ /* 0x000fe20000000800 */
[C---:B------:R-:W-:Y:S02]  /*12950*/  FMUL.FTZ R67, R2.reuse, R67 ;  /* 0x0000004302437220 */ /* 0x040fe40000410000 */
[C---:B------:R-:W-:Y:S02]  /*12960*/  FMUL.FTZ R68, R3.reuse, R68 ;  /* 0x0000004403447220 */ /* 0x040fe40000410000 */
[C---:B------:R-:W-:Y:S03]  /*12970*/  FMUL.FTZ R69, R3.reuse, R69 ;  /* 0x0000004503457220 */ /* 0x040fe60000410000 */
[C---:B------:R-:W-:Y:S01]  /*12980*/  HMMA.16816.F32 R64, R136.reuse, R106, R64 ;  /* 0x0000006a8840723c */ /* 0x040fe20000001840 */
[----:B------:R-:W2:Y:S01]  /*12990*/  LDSM.16.MT88.4 R104, [R189+0x4100] ;  /* 0x00410000bd68783b */ /* 0x000ea20000004200 */
[----:B------:R-:W2:Y:S01]  /*129a0*/  MUFU.EX2 R248, R248 ;  /* 0x000000f800f87308 */ /* 0x000ea20000000800 */
[C---:B------:R-:W-:Y:S02]  /*129b0*/  FMUL.FTZ R70, R2.reuse, R70 ;  /* 0x0000004602467220 */ /* 0x040fe40000410000 */
[C---:B------:R-:W-:Y:S02]  /*129c0*/  FMUL.FTZ R71, R2.reuse, R71 ;  /* 0x0000004702477220 */ /* 0x040fe40000410000 */
[C---:B------:R-:W-:Y:S02]  /*129d0*/  FMUL.FTZ R72, R3.reuse, R72 ;  /* 0x0000004803487220 */ /* 0x040fe40000410000 */
[C---:B------:R-:W-:Y:S03]  /*129e0*/  FMUL.FTZ R73, R3.reuse, R73 ;  /* 0x0000004903497220 */ /* 0x040fe60000410000 */
[C---:B-1----:R-:W-:Y:S01]  /*129f0*/  HMMA.16816.F32 R68, R136.reuse, R108, R68 ;  /* 0x0000006c8844723c */ /* 0x042fe20000001844 */
[----:B------:R-:W-:Y:S02]  /*12a00*/  MUFU.EX2 R167, R167 ;  /* 0x000000a700a77308 */ /* 0x000fe40000000800 */
[C---:B------:R-:W-:Y:S02]  /*12a10*/  FMUL.FTZ R74, R2.reuse, R74 ;  /* 0x0000004a024a7220 */ /* 0x040fe40000410000 */
[C---:B------:R-:W-:Y:S02]  /*12a20*/  FMUL.FTZ R75, R2.reuse, R75 ;  /* 0x0000004b024b7220 */ /* 0x040fe40000410000 */
[C---:B------:R-:W-:Y:S02]  /*12a30*/  FMUL.FTZ R76, R3.reuse, R76 ;  /* 0x0000004c034c7220 */ /* 0x040fe40000410000 */
[C---:B------:R-:W-:Y:S02]  /*12a40*/  FMUL.FTZ R77, R3.reuse, R77 ;  /* 0x0000004d034d7220 */ /* 0x040fe40000410000 */
[----:B------:R-:W1:Y:S01]  /*12a50*/  MUFU.EX2 R166, R166 ;  /* 0x000000a600a67308 */ /* 0x000e620000000800 */
        /* <DEDUP_REMOVED lines=10> */
[----:B------:R-:W-:Y:S01]  /*12b00*/  FMUL.FTZ R84, R3, R84 ;  /* 0x0000005403547220 */ /* 0x000fe20000410000 */
[----:B------:R-:W-:Y:S01]  /*12b10*/  F2FP.PACK_AB R100, R231, R168 ;  /* 0x000000a8e764723e */ /* 0x000fe200000000ff */
[----:B------:R-:W-:Y:S03]  /*12b20*/  FMUL.FTZ R85, R3, R85 ;  /* 0x0000005503557220 */ /* 0x000fe60000410000 */
[C---:B------:R-:W-:Y:S03]  /*12b30*/  HMMA.16816.F32 R80, R136.reuse, R102, R80 ;  /* 0x000000668850723c */ /* 0x040fe60000001850 */
[C---:B------:R-:W-:Y:S01]  /*12b40*/  FMUL.FTZ R86, R2.reuse, R86 ;  /* 0x0000005602567220 */ /* 0x040fe20000410000 */
[----:B------:R-:W-:Y:S01]  /*12b50*/  F2FP.PACK_AB R101, R233, R170 ;  /* 0x000000aae965723e */ /* 0x000fe200000000ff */
[C---:B------:R-:W-:Y:S02]  /*12b60*/  FMUL.FTZ R87, R2.reuse, R87 ;  /* 0x0000005702577220 */ /* 0x040fe40000410000 */
[----:B------:R-:W-:Y:S01]  /*12b70*/  FMUL.FTZ R88, R3, R88 ;  /* 0x0000005803587220 */ /* 0x000fe20000410000 */
[----:B-----5:R-:W-:Y:S01]  /*12b80*/  F2FP.PACK_AB R102, R235, R234 ;  /* 0x000000eaeb66723e */ /* 0x020fe200000000ff */
[----:B------:R-:W-:Y:S03]  /*12b90*/  FMUL.FTZ R89, R3, R89 ;  /* 0x0000005903597220 */ /* 0x000fe60000410000 */
[C---:B--2---:R-:W-:Y:S03]  /*12ba0*/  HMMA.16816.F32 R84, R136.reuse, R104, R84 ;  /* 0x000000688854723c */ /* 0x044fe60000001854 */
[C---:B------:R-:W-:Y:S01]  /*12bb0*/  FMUL.FTZ R90, R2.reuse, R90 ;  /* 0x0000005a025a7220 */ /* 0x040fe20000410000 */
[----:B------:R-:W-:Y:S01]  /*12bc0*/  F2FP.PACK_AB R103, R237, R236 ;  /* 0x000000eced67723e */ /* 0x000fe200000000ff */
        /* <DEDUP_REMOVED lines=12> */
[----:B------:R-:W-:Y:S01]  /*12c90*/  FFMA.FTZ R165, R3, R214, R165 ;  /* 0x000000d603a57223 */ /* 0x000fe200000100a5 */
[----:B------:R-:W-:Y:S01]  /*12ca0*/  MOV R3, R0 ;  /* 0x0000000000037202 */ /* 0x000fe20000000f00 */
[----:B------:R-:W-:Y:S03]  /*12cb0*/  FFMA.FTZ R162, R2, R215, R162 ;  /* 0x000000d702a27223 */ /* 0x000fe600000100a2 */
[----:B------:R-:W-:Y:S01]  /*12cc0*/  HMMA.16816.F32 R96, R136, R110, R96 ;  /* 0x0000006e8860723c */ /* 0x000fe20000001860 */
[----:B------:R-:W1:Y:S02]  /*12cd0*/  LDSM.16.MT88.4 R108, [R188+0x2900] ;  /* 0x00290000bc6c783b */ /* 0x000e640000004200 */
[----:B------:R-:W-:Y:S02]  /*12ce0*/  FADD.FTZ R165, R134, R165 ;  /* 0x000000a586a57221 */ /* 0x000fe40000010000 */
[----:B------:R-:W-:Y:S02]  /*12cf0*/  FADD.FTZ R161, R161, R162 ;  /* 0x000000a2a1a17221 */ /* 0x000fe40000010000 */
[----:B------:R-:W-:Y:S01]  /*12d00*/  FADD.FTZ R164, R164, R165 ;  /* 0x000000a5a4a47221 */ /* 0x000fe20000010000 */
[C---:B------:R-:W-:Y:S01]  /*12d10*/  HMMA.16816.F32 R4, R100.reuse, R112, R4 ;  /* 0x000000706404723c */ /* 0x040fe20000001804 */
[----:B------:R-:W-:Y:S04]  /*12d20*/  LDSM.16.MT88.4 R136, [R189+0x3100] ;  /* 0x00310000bd88783b */ /* 0x000fe80000004200 */
[----:B------:R-:W-:Y:S02]  /*12d30*/  FADD.FTZ R160, R160, R161 ;  /* 0x000000a1a0a07221 */ /* 0x000fe40000010000 */
[----:B------:R-:W-:Y:S01]  /*12d40*/  FADD.FTZ R163, R163, R164 ;  /* 0x000000a4a3a37221 */ /* 0x000fe20000010000 */
[C---:B------:R-:W-:Y:S01]  /*12d50*/  HMMA.16816.F32 R8, R100.reuse, R114, R8 ;  /* 0x000000726408723c */ /* 0x040fe20000001808 */
[----:B------:R-:W-:Y:S03]  /*12d60*/  LDSM.16.MT88.4 R112, [R190+0x4900] ;  /* 0x00490000be70783b */ /* 0x000fe60000004200 */
        /* <DEDUP_REMOVED lines=15> */
[C---:B------:R-:W-:Y:S04]  /*12e60*/  HMMA.16816.F32 R28, R100.reuse, R120, R28 ;  /* 0x00000078641c723c */ /* 0x040fe8000000181c */
[----:B------:R-:W-:Y:S04]  /*12e70*/  FADD.FTZ R2, R240, R237 ;  /* 0x000000edf0027221 */ /* 0x000fe80000010000 */
[C---:B------:R-:W-:Y:S01]  /*12e80*/  HMMA.16816.F32 R32, R100.reuse, R122, R32 ;  /* 0x0000007a6420723c */ /* 0x040fe20000001820 */
[----:B------:R-:W-:Y:S03]  /*12e90*/  LDSM.16.MT88.4 R120, [R190+0x1100] ;  /* 0x00110000be78783b */ /* 0x000fe60000004200 */
[----:B----4-:R-:W-:Y:S04]  /*12ea0*/  FADD.FTZ R2, R247, R2 ;  /* 0x00000002f7027221 */ /* 0x010fe80000010000 */
        /* <DEDUP_REMOVED lines=23> */
[----:B------:R-:W-:Y:S06]  /*13020*/  LDSM.16.MT88.4 R108, [R195+0x5100] ;  /* 0x00510000c36c783b */ /* 0x000fec0000004200 */
[----:B------:R-:W-:Y:S01]  /*13030*/  F2FP.PACK_AB R100, R251, R238 ;  /* 0x000000eefb64723e */ /* 0x000fe200000000ff */
[----:B------:R-:W-:Y:S01]  /*13040*/  FADD.FTZ R238, R238, R235 ;  /* 0x000000ebeeee7221 */ /* 0x000fe20000010000 */
[----:B------:R-:W-:Y:S03]  /*13050*/  F2FP.PACK_AB R101, R247, R240 ;  /* 0x000000f0f765723e */ /* 0x000fe600000000ff */
[----:B------:R-:W-:Y:S01]  /*13060*/  F2FP.PACK_AB R102, R241, R242 ;  /* 0x000000f2f166723e */ /* 0x000fe200000000ff */
[----:B------:R-:W-:Y:S01]  /*13070*/  FADD.FTZ R251, R251, R238 ;  /* 0x000000eefbfb7221 */ /* 0x000fe20000010000 */
[----:B------:R-:W-:Y:S01]  /*13080*/  F2FP.PACK_AB R103, R244, R243 ;  /* 0x000000f3f467723e */ /* 0x000fe200000000ff */
[----:B------:R-:W-:Y:S01]  /*13090*/  FADD.FTZ R243, R243, R2 ;  /* 0x00000002f3f37221 */ /* 0x000fe20000010000 */
[----:B------:R-:W-:Y:S01]  /*130a0*/  MOV R2, R132 ;  /* 0x0000008400027202 */ /* 0x000fe20000000f00 */
[----:B------:R-:W-:Y:S02]  /*130b0*/  FADD.FTZ R242, R242, R251 ;  /* 0x000000fbf2f27221 */ /* 0x000fe40000010000 */
[----:B------:R-:W-:Y:S02]  /*130c0*/  FADD.FTZ R244, R244, R243 ;  /* 0x000000f3f4f47221 */ /* 0x000fe40000010000 */
        /* <DEDUP_REMOVED lines=13> */
[C---:B----4-:R-:W-:Y:S08]  /*131a0*/  HMMA.16816.F32 R36, R100.reuse, R116, R36 ;  /* 0x000000746424723c */ /* 0x050ff00000001824 */
        /* <DEDUP_REMOVED lines=16> */
[----:B------:R-:W-:Y:S01]  /*132b0*/  IADD3 R217, R229, -0x1, RZ ;  /* 0xffffffffe5d97810 */ /* 0x000fe20007ffe0ff */
[----:B------:R-:W-:Y:S02]  /*132c0*/  FADD.FTZ R248, R248, R169 ;  /* 0x000000a9f8f87221 */ /* 0x000fe40000010000 */
[----:B------:R-:W-:Y:S01]  /*132d0*/  FADD.FTZ R167, R167, R246 ;  /* 0x000000f6a7a77221 */ /* 0x000fe20000010000 */
[C---:B------:R-:W-:Y:S04]  /*132e0*/  HMMA.16816.F32 R68, R100.reuse, R108, R68 ;  /* 0x0000006c6444723c */ /* 0x040fe80000001844 */
[----:B------:R-:W-:Y:S02]  /*132f0*/  FADD.FTZ R171, R171, R248 ;  /* 0x000000f8abab7221 */ /* 0x000fe40000010000 */
[----:B------:R-:W-:Y:S02]  /*13300*/  FADD.FTZ R214, R166, R167 ;  /* 0x000000a7a6d67221 */ /* 0x000fe40000010000 */
[C---:B------:R-:W-:Y:S01]  /*13310*/  HMMA.16816.F32 R72, R100.reuse, R110, R72 ;  /* 0x0000006e6448723c */ /* 0x040fe20000001848 */
[----:B------:R-:W4:Y:S03]  /*13320*/  LDSM.16.MT88.4 R108, [R190+0x1900] ;  /* 0x00190000be6c783b */ /* 0x000f260000004200 */
[----:B------:R-:W-:Y:S02]  /*13330*/  FADD.FTZ R215, R250, R171 ;  /* 0x000000abfad77221 */ /* 0x000fe40000010000 */
[----:B------:R-:W-:Y:S02]  /*13340*/  IMAD.MOV.U32 R229, RZ, RZ, R217 ;  /* 0x000000ffffe57224 */ /* 0x000fe400078e00d9 */
[C---:B--2---:R-:W-:Y:S08]  /*13350*/  HMMA.16816.F32 R76, R100.reuse, R112, R76 ;  /* 0x00000070644c723c */ /* 0x044ff0000000184c */
[C---:B------:R-:W-:Y:S01]  /*13360*/  HMMA.16816.F32 R80, R100.reuse, R114, R80 ;  /* 0x000000726450723c */ /* 0x040fe20000001850 */
[----:B------:R-:W2:Y:S07]  /*13370*/  LDSM.16.MT88.4 R112, [R189+0x1900] ;  /* 0x00190000bd70783b */ /* 0x000eae0000004200 */
[C---:B---3--:R-:W-:Y:S08]  /*13380*/  HMMA.16816.F32 R84, R100.reuse, R116, R84 ;  /* 0x000000746454723c */ /* 0x048ff00000001854 */
[C---:B------:R-:W-:Y:S08]  /*13390*/  HMMA.16816.F32 R88, R100.reuse, R118, R88 ;  /* 0x000000766458723c */ /* 0x040ff00000001858 */
[C---:B-1----:R-:W-:Y:S08]  /*133a0*/  HMMA.16816.F32 R92, R100.reuse, R104, R92 ;  /* 0x00000068645c723c */ /* 0x042ff0000000185c */
[----:B------:R-:W-:Y:S08]  /*133b0*/  HMMA.16816.F32 R96, R100, R106, R96 ;  /* 0x0000006a6460723c */ /* 0x000ff00000001860 */
[C---:B------:R-:W-:Y:S08]  /*133c0*/  HMMA.16816.F32 R128, R136.reuse, R124, R4 ;  /* 0x0000007c8880723c */ /* 0x040ff00000001804 */
[C---:B------:R-:W-:Y:S01]  /*133d0*/  HMMA.16816.F32 R124, R136.reuse, R126, R8 ;  /* 0x0000007e887c723c */ /* 0x040fe20000001808 */
[----:B------:R-:W1:Y:S07]  /*133e0*/  LDSM.16.MT88.4 R8, [R190+0x5900] ;  /* 0x00590000be08783b */ /* 0x000e6e0000004200 */
[C---:B----4-:R-:W-:Y:S01]  /*133f0*/  HMMA.16816.F32 R100, R136.reuse, R108, R12 ;  /* 0x0000006c8864723c */ /* 0x050fe2000000180c */
[----:B------:R-:W3:Y:S07]  /*13400*/  LDSM.16.MT88.4 R12, [R189+0x5900] ;  /* 0x00590000bd0c783b */ /* 0x000eee0000004200 */
[C---:B------:R-:W-:Y:S01]  /*13410*/  HMMA.16816.F32 R104, R136.reuse, R110, R16 ;  /* 0x0000006e8868723c */ /* 0x040fe20000001810 */
[----:B------:R-:W4:Y:S07]  /*13420*/  LDSM.16.MT88.4 R16, [R188+0x5900] ;  /* 0x00590000bc10783b */ /* 0x000f2e0000004200 */
        /* <DEDUP_REMOVED lines=21> */
.L_x_1897:
        /* <DEDUP_REMOVED lines=22> */
.L_x_1900:
[----:B------:R-:W-:Y:S04]  /*136e0*/  DEPBAR.LE SB0, 0x0 ;  /* 0x000080000000791a */ /* 0x000fe80000000000 */
[----:B------:R-:W-:Y:S01]  /*136f0*/  BAR.SYNC.DEFER_BLOCKING 0x0 ;  /* 0x0000000000007b1d */ /* 0x000fe20000010000 */
[----:B------:R-:W-:Y:S01]  /*13700*/  SHF.R.S32.HI R0, RZ, 0x1f, R217 ;  /* 0x0000001fff007819 */ /* 0x000fe200000114d9 */
[----:B------:R-:W-:Y:S01]  /*13710*/  IMAD R165, R207, R217, RZ ;  /* 0x000000d9cfa57224 */ /* 0x000fe200078e02ff */
[----:B------:R-:W-:Y:S01]  /*13720*/  MOV R28, UR8 ;  /* 0x00000008001c7c02 */ /* 0x000fe20008000f00 */
[----:B------:R-:W-:Y:S01]  /*13730*/  IMAD.WIDE.U32 R20, R217, UR4, R210 ;  /* 0x00000004d9147c25 */ /* 0x000fe2000f8e00d2 */
[----:B------:R-:W-:Y:S02]  /*13740*/  MOV R29, UR5 ;  /* 0x00000005001d7c02 */ /* 0x000fe40008000f00 */
[----:B------:R-:W-:Y:S01]  /*13750*/  ISETP.NE.AND P3, PT, R203, RZ, PT ;  /* 0x000000ffcb00720c */ /* 0x000fe20003f65270 */
[----:B------:R-:W-:Y:S01]  /*13760*/  IMAD R165, R0, UR4, R165 ;  /* 0x0000000400a57c24 */ /* 0x000fe2000f8e02a5 */
[C---:B------:R-:W-:Y:S01]  /*13770*/  LEA R160, P0, R20.reuse, c[0x0][0x1f8], 0x1 ;  /* 0x00007e0014a07a11 */ /* 0x040fe200078008ff */
[----:B------:R-:W-:Y:S03]  /*13780*/  IMAD.WIDE.U32 R30, R217, UR4, R220 ;  /* 0x00000004d91e7c25 */ /* 0x000fe6000f8e00dc */
[----:B------:R-:W-:Y:S01]  /*13790*/  IADD3 R0, R21, R165, RZ ;  /* 0x000000a515007210 */ /* 0x000fe20007ffe0ff */
[C---:B------:R-:W-:Y:S03]  /*137a0*/  IMAD.WIDE.U32 R28, R217.reuse, UR4, R28 ;  /* 0x00000004d91c7c25 */ /* 0x040fe6000f8e001c */
[----:B------:R-:W-:Y:S01]  /*137b0*/  LEA.HI.X R161, R20, c[0x0][0x1fc], R0, 0x1, P0 ;  /* 0x00007f0014a17a11 */ /* 0x000fe200000f0c00 */
[----:B------:R-:W-:Y:S01]  /*137c0*/  IMAD.WIDE.U32 R20, R217, UR4, R222 ;  /* 0x00000004d9147c25 */ /* 0x000fe2000f8e00de */
[----:B------:R-:W-:Y:S02]  /*137d0*/  LEA R168, P0, R30, c[0x0][0x1f8], 0x1 ;  /* 0x00007e001ea87a11 */ /* 0x000fe400078008ff */
[C---:B------:R-:W-:Y:S02]  /*137e0*/  IADD3 R0, R165.reuse, R31, RZ ;  /* 0x0000001fa5007210 */ /* 0x040fe40007ffe0ff */
[----:B------:R-:W-:Y:S01]  /*137f0*/  LEA R166, P1, R20, c[0x0][0x1f8], 0x1 ;  /* 0x00007e0014a67a11 */ /* 0x000fe200078208ff */
[----:B------:R-:W-:Y:S01]  /*13800*/  LDSM.16.M88.4 R32, [R198+0xc100] ;  /* 0x00c10000c620783b */ /* 0x000fe20000000200 */
[C---:B------:R-:W-:Y:S02]  /*13810*/  IADD3 R2, R165.reuse, R21, RZ ;  /* 0x00000015a5027210 */ /* 0x040fe40007ffe0ff */
[----:B------:R-:W-:Y:S02]  /*13820*/  LEA.HI.X R169, R30, c[0x0][0x1fc], R0, 0x1, P0 ;  /* 0x00007f001ea97a11 */ /* 0x000fe400000f0c00 */
[----:B------:R-:W-:Y:S02]  /*13830*/  LEA.HI.X R167, R20, c[0x0][0x1fc], R2, 0x1, P1 ;  /* 0x00007f0014a77a11 */ /* 0x000fe400008f0c02 */
[----:B------:R-:W-:Y:S01]  /*13840*/  IADD3 R165, R165, R29, RZ ;  /* 0x0000001da5a57210 */ /* 0x000fe20007ffe0ff */
[----:B------:R-:W1:Y:S01]  /*13850*/  LDSM.16.M88.4 R8, [R197+0x6100] ;  /* 0x00610000c508783b */ /* 0x000e620000000200 */
[-C--:B------:R-:W-:Y:S02]  /*13860*/  IADD3 R0, P2, R204, R28.reuse, RZ ;  /* 0x0000001ccc007210 */ /* 0x080fe40007f5e0ff */
[-C--:B------:R-:W-:Y:S02]  /*13870*/  IADD3 R2, P1, R222, R28.reuse, RZ ;  /* 0x0000001cde027210 */ /* 0x080fe40007f3e0ff */
[----:B------:R-:W-:Y:S02]  /*13880*/  IADD3 R132, P0, R220, R28, RZ ;  /* 0x0000001cdc847210 */ /* 0x000fe40007f1e0ff */
[C---:B------:R-:W-:Y:S01]  /*13890*/  IADD3.X R163, R165.reuse, R223, RZ, P1, !PT ;  /* 0x000000dfa5a37210 */ /* 0x040fe20000ffe4ff */
[----:B------:R-:W2:Y:S01]  /*138a0*/  LDSM.16.M88.4 R16, [R197+0x6900] ;  /* 0x00690000c510783b */ /* 0x000ea20000000200 */
[----:B------:R-:W-:Y:S02]  /*138b0*/  LEA R170, P1, R2, c[0x0][0x1f8], 0x1 ;  /* 0x00007e0002aa7a11 */ /* 0x000fe400078208ff */
[C---:B------:R-:W-:Y:S02]  /*138c0*/  IADD3.X R135, R165.reuse, R211, RZ, P2, !PT ;  /* 0x000000d3a5877210 */ /* 0x040fe400017fe4ff */
[----:B------:R-:W-:Y:S02]  /*138d0*/  IADD3.X R165, R165, R221, RZ, P0, !PT ;  /* 0x000000dda5a57210 */ /* 0x000fe400007fe4ff */
[----:B------:R-:W-:Y:S01]  /*138e0*/  LEA R172, P2, R0, c[0x0][0x1f8], 0x1 ;  /* 0x00007e0000ac7a11 */ /* 0x000fe200078408ff */
[----:B------:R-:W3:Y:S01]  /*138f0*/  LDSM.16.M88.4 R24, [R197+0x7100] ;  /* 0x00710000c518783b */ /* 0x000ee20000000200 */
[----:B------:R-:W-:Y:S02]  /*13900*/  LEA.HI.X R171, R2, c[0x0][0x1fc], R163, 0x1, P1 ;  /* 0x00007f0002ab7a11 */ /* 0x000fe400008f0ca3 */
[----:B------:R-:W-:Y:S02]  /*13910*/  LEA.HI.X R173, R0, c[0x0][0x1fc], R135, 0x1, P2 ;  /* 0x00007f0000ad7a11 */ /* 0x000fe400010f0c87 */
[C---:B------:R-:W-:Y:S03]  /*13920*/  LEA R174, P0, R132.reuse, c[0x0][0x1f8], 0x1 ;  /* 0x00007e0084ae7a11 */ /* 0x040fe600078008ff */
[----:B------:R-:W4:Y:S01]  /*13930*/  LDSM.16.M88.4 R136, [R197+0x7900] ;  /* 0x00790000c588783b */ /* 0x000f220000000200 */
[----:B------:R-:W-:Y:S02]  /*13940*/  LEA.HI.X R175, R132, c[0x0][0x1fc], R165, 0x1, P0 ;  /* 0x00007f0084af7a11 */ /* 0x000fe400000f0ca5 */
[C---:B------:R-:W-:Y:S02]  /*13950*/  ISETP.GT.AND P0, PT, R217.reuse, RZ, PT ;  /* 0x000000ffd900720c */ /* 0x040fe40003f04270 */
[----:B------:R-:W-:Y:S03]  /*13960*/  IADD3 R217, R217, -0x1, RZ ;  /* 0xffffffffd9d97810 */ /* 0x000fe60007ffe0ff */
[----:B------:R-:W-:Y:S01]  /*13970*/  LDSM.16.M88.4 R140, [R194+0xc100] ;  /* 0x00c10000c28c783b */ /* 0x000fe20000000200 */
[C---:B-1----:R-:W-:Y:S07]  /*13980*/  HMMA.16816.F32 R4, R32.reuse, R8, RZ ;  /* 0x000000082004723c */ /* 0x042fee00000018ff */
[----:B------:R-:W1:Y:S01]  /*13990*/  LDSM.16.M88.4 R144, [R196] ;  /* 0x00000000c490783b */ /* 0x000e620000000200 */
[C---:B------:R-:W-:Y:S07]  /*139a0*/  HMMA.16816.F32 R8, R32.reuse, R10, RZ ;  /* 0x0000000a2008723c */ /* 0x040fee00000018ff */
[----:B------:R-:W5:Y:S01]  /*139b0*/  LDSM.16.M88.4 R148, [R187] ;  /* 0x00000000bb94783b */ /* 0x000f620000000200 */
[C---:B--2---:R-:W-:Y:S07]  /*139c0*/  HMMA.16816.F32 R12, R32.reuse, R16, RZ ;  /* 0x00000010200c723c */ /* 0x044fee00000018ff */
[----:B------:R-:W2:Y:S01]  /*139d0*/  LDSM.16.M88.4 R152, [R186] ;  /* 0x00000000ba98783b */ /* 0x000ea20000000200 */
[C---:B------:R-:W-:Y:S07]  /*139e0*/  HMMA.16816.F32 R16, R32.reuse, R18, RZ ;  /* 0x000000122010723c */ /* 0x040fee00000018ff */
[----:B------:R-:W2:Y:S01]  /*139f0*/  LDSM.16.M88.4 R156, [R185] ;  /* 0x00000000b99c783b */ /* 0x000ea20000000200 */
[C---:B---3--:R-:W-:Y:S07]  /*13a00*/  HMMA.16816.F32 R20, R32.reuse, R24, RZ ;  /* 0x000000182014723c */ /* 0x048fee00000018ff */
[----:B------:R-:W-:Y:S01]  /*13a10*/  @!PT LDS RZ, [RZ] ;  /* 0x00000000fffff984 */ /* 0x000fe20000000800 */
[----:B------:R-:W-:Y:S01]  /*13a20*/  @!PT LDS RZ, [RZ] ;  /* 0x00000000fffff984 */ /* 0x000fe20000000800 */
[----:B------:R-:W-:Y:S01]  /*13a30*/  @!PT LDS RZ, [RZ] ;  /* 0x00000000fffff984 */ /* 0x000fe20000000800 */
[----:B------:R3:W-:Y:S01]  /*13a40*/  LDGSTS.E.BYPASS.LTC128B.128 [R206+0x100], [R160.64], !P5 ;  /* 0x00100000a0ce7fae */ /* 0x0007e2000e901d46 */
[C---:B------:R-:W-:Y:S07]  /*13a50*/  HMMA.16816.F32 R24, R32.reuse, R26, RZ ;  /* 0x0000001a2018723c */ /* 0x040fee00000018ff */
[----:B------:R2:W-:Y:S01]  /*13a60*/  LDGSTS.E.BYPASS.LTC128B.128 [R206+0x2100], [R166.64], !P6 ;  /* 0x02100000a6ce7fae */ /* 0x0005e2000f101d46 */
[C---:B----4-:R-:W-:Y:S07]  /*13a70*/  HMMA.16816.F32 R28, R32.reuse, R136, RZ ;  /* 0x00000088201c723c */ /* 0x050fee00000018ff */
[----:B------:R4:W-:Y:S01]  /*13a80*/  LDGSTS.E.BYPASS.LTC128B.128 [R206+0x4100], [R168.64], !P3 ;  /* 0x04100000a8ce7fae */ /* 0x0009e2000d901d46 */
[----:B------:R-:W-:Y:S07]  /*13a90*/  HMMA.16816.F32 R32, R32, R138, RZ ;  /* 0x0000008a2020723c */ /* 0x000fee00000018ff */
[----:B------:R2:W-:Y:S01]  /*13aa0*/  LDGSTS.E.BYPASS.LTC128B.128 [R206+0x1100], [R172.64], !P5 ;  /* 0x01100000acce7fae */ /* 0x0005e2000e901d46 */
[C---:B-1----:R-:W-:Y:S07]  /*13ab0*/  HMMA.16816.F32 R4, R140.reuse, R144, R4 ;  /* 0x000000908c04723c */ /* 0x042fee0000001804 */
[----:B------:R4:W-:Y:S01]  /*13ac0*/  LDGSTS.E.BYPASS.LTC128B.128 [R206+0x3100], [R170.64], !P6 ;  /* 0x03100000aace7fae */ /* 0x0009e2000f101d46 */
[C---:B------:R-:W-:Y:S07]  /*13ad0*/  HMMA.16816.F32 R8, R140.reuse, R146, R8 ;  /* 0x000000928c08723c */ /* 0x040fee0000001808 */
[----:B------:R1:W-:Y:S01]  /*13ae0*/  LDGSTS.E.BYPASS.LTC128B.128 [R206+0x5100], [R174.64], !P3 ;  /* 0x05100000aece7fae */ /* 0x0003e2000d901d46 */
[C---:B-----5:R-:W-:Y:S07]  /*13af0*/  HMMA.16816.F32 R12, R140.reuse, R148, R12 ;  /* 0x000000948c0c723c */ /* 0x060fee000000180c */
[----:B------:R-:W-:Y:S01]  /*13b00*/  LDSM.16.M88.4 R136, [R193+0xc100] ;  /* 0x00c10000c188783b */ /* 0x000fe20000000200 */
[C---:B------:R-:W-:Y:S07]  /*13b10*/  HMMA.16816.F32 R16, R140.reuse, R150, R16 ;  /* 0x000000968c10723c */ /* 0x040fee0000001810 */
[----:B---3--:R-:W3:Y:S01]  /*13b20*/  LDSM.16.M88.4 R160, [R192+0x6100] ;  /* 0x00610000c0a0783b */ /* 0x008ee20000000200 */
[C---:B--2---:R-:W-:Y:S07]  /*13b30*/  HMMA.16816.F32 R20, R140.reuse, R152, R20 ;  /* 0x000000988c14723c */ /* 0x044fee0000001814 */
[----:B------:R-:W0:Y:S01]  /*13b40*/  LDGDEPBAR ;  /* 0x00000000000079af */ /* 0x000e220000000000 */
[C---:B------:R-:W-:Y:S07]  /*13b50*/  HMMA.16816.F32 R24, R140.reuse, R154, R24 ;  /* 0x0000009a8c18723c */ /* 0x040fee0000001818 */
[----:B------:R-:W2:Y:S01]  /*13b60*/  LDSM.16.M88.4 R144, [R192+0x6900] ;  /* 0x00690000c090783b */ /* 0x000ea20000000200 */
[C---:B------:R-:W-:Y:S07]  /*13b70*/  HMMA.16816.F32 R28, R140.reuse, R156, R28 ;  /* 0x0000009c8c1c723c */ /* 0x040fee000000181c */
[----:B------:R-:W5:Y:S01]  /*13b80*/  LDSM.16.M88.4 R164, [R192+0x7100] ;  /* 0x00710000c0a4783b */ /* 0x000f620000000200 */
[----:B------:R-:W-:Y:S07]  /*13b90*/  HMMA.16816.F32 R32, R140, R158, R32 ;  /* 0x0000009e8c20723c */ /* 0x000fee0000001820 */
[----:B------:R-:W1:Y:S01]  /*13ba0*/  LDSM.16.M88.4 R148, [R192+0x7900] ;  /* 0x00790000c094783b */ /* 0x000e620000000200 */
[C---:B---3--:R-:W-:Y:S07]  /*13bb0*/  HMMA.16816.F32 R4, R136.reuse, R160, R4 ;  /* 0x000000a08804723c */ /* 0x048fee0000001804 */
[----:B------:R-:W-:Y:S01]  /*13bc0*/  LDSM.16.M88.4 R152, [R191+0xc100] ;  /* 0x00c10000bf98783b */ /* 0x000fe20000000200 */
[C---:B------:R-:W-:Y:S07]  /*13bd0*/  HMMA.16816.F32 R8, R136.reuse, R162, R8 ;  /* 0x000000a28808723c */ /* 0x040fee0000001808 */
[----:B----4-:R-:W3:Y:S01]  /*13be0*/  LDSM.16.M88.4 R168, [R184] ;  /* 0x00000000b8a8783b */ /* 0x010ee20000000200 */
        /* <DEDUP_REMOVED lines=8> */
[C---:B-1----:R-:W-:Y:S07]  /*13c70*/  HMMA.16816.F32 R28, R136.reuse, R148, R28 ;  /* 0x00000094881c723c */ /* 0x042fee000000181c */
[----:B------:R-:W-:Y:S01]  /*13c80*/  LDSM.16.M88.4 R164, [R194+0x10100] ;  /* 0x01010000c2a4783b */ /* 0x000fe20000000200 */
[----:B------:R-:W-:Y:S07]  /*13c90*/  HMMA.16816.F32 R32, R136, R150, R32 ;  /* 0x000000968820723c */ /* 0x000fee0000001820 */
[----:B------:R-:W-:Y:S01]  /*13ca0*/  LDSM.16.M88.4 R136, [R198+0x10100] ;  /* 0x01010000c688783b */ /* 0x000fe20000000200 */
[C---:B---3--:R-:W-:Y:S07]  /*13cb0*/  HMMA.16816.F32 R4, R152.reuse, R168, R4 ;  /* 0x000000a89804723c */ /* 0x048fee0000001804 */
[----:B------:R-:W1:Y:S01]  /*13cc0*/  LDSM.16.M88.4 R148, [R197+0x8100] ;  /* 0x00810000c594783b */ /* 0x000e620000000200 */
[C---:B------:R-:W-:Y:S07]  /*13cd0*/  HMMA.16816.F32 R8, R152.reuse, R170, R8 ;  /* 0x000000aa9808723c */ /* 0x040fee0000001808 */
[----:B------:R-:W-:Y:S01]  /*13ce0*/  LDSM.16.M88.4 R168, [R183] ;  /* 0x00000000b7a8783b */ /* 0x000fe20000000200 */
[C---:B--2---:R-:W-:Y:S07]  /*13cf0*/  HMMA.16816.F32 R12, R152.reuse, R140, R12 ;  /* 0x0000008c980c723c */ /* 0x044fee000000180c */
[----:B------:R-:W-:Y:S01]  /*13d00*/  LDSM.16.M88.4 R172, [R184+0x4000] ;  /* 0x00400000b8ac783b */ /* 0x000fe20000000200 */
[C---:B------:R-:W-:Y:S07]  /*13d10*/  HMMA.16816.F32 R16, R152.reuse, R142, R16 ;  /* 0x0000008e9810723c */ /* 0x040fee0000001810 */
[----:B------:R-:W2:Y:S01]  /*13d20*/  LDSM.16.M88.4 R140, [R197+0x9100] ;  /* 0x00910000c58c783b */ /* 0x000ea20000000200 */
[C---:B----4-:R-:W-:Y:S08]  /*13d30*/  HMMA.16816.F32 R20, R152.reuse, R156, R20 ;  /* 0x0000009c9814723c */ /* 0x050ff00000001814 */
[C---:B------:R-:W-:Y:S01]  /*13d40*/  HMMA.16816.F32 R24, R152.reuse, R158, R24 ;  /* 0x0000009e9818723c */ /* 0x040fe20000001818 */
[----:B------:R-:W3:Y:S07]  /*13d50*/  LDSM.16.M88.4 R156, [R197+0x9900] ;  /* 0x00990000c59c783b */ /* 0x000eee0000000200 */
[C---:B-----5:R-:W-:Y:S08]  /*13d60*/  HMMA.16816.F32 R28, R152.reuse, R144, R28 ;  /* 0x00000090981c723c */ /* 0x060ff0000000181c */
[----:B------:R-:W-:Y:S01]  /*13d70*/  HMMA.16816.F32 R32, R152, R146, R32 ;  /* 0x000000929820723c */ /* 0x000fe20000001820 */
[----:B------:R-:W4:Y:S07]  /*13d80*/  LDSM.16.M88.4 R144, [R182] ;  /* 0x00000000b690783b */ /* 0x000f2e0000000200 */
[C---:B-1----:R-:W-:Y:S01]  /*13d90*/  HMMA.16816.F32 R4, R136.reuse, R148, R4 ;  /* 0x000000948804723c */ /* 0x042fe20000001804 */
[----:B------:R-:W-:Y:S07]  /*13da0*/  LDSM.16.M88.4 R152, [R180] ;  /* 0x00000000b498783b */ /* 0x000fee0000000200 */
[C---:B------:R-:W-:Y:S01]  /*13db0*/  HMMA.16816.F32 R8, R136.reuse, R150, R8 ;  /* 0x000000968808723c */ /* 0x040fe20000001808 */
[----:B------:R-:W1:Y:S07]  /*13dc0*/  LDSM.16.M88.4 R148, [R181] ;  /* 0x00000000b594783b */ /* 0x000e6e0000000200 */
[C---:B------:R-:W-:Y:S08]  /*13dd0*/  HMMA.16816.F32 R12, R136.reuse, R160, R12 ;  /* 0x000000a0880c723c */ /* 0x040ff0000000180c */
[C---:B------:R-:W-:Y:S01]  /*13de0*/  HMMA.16816.F32 R16, R136.reuse, R162, R16 ;  /* 0x000000a28810723c */ /* 0x040fe20000001810 */
[----:B------:R-:W-:Y:S07]  /*13df0*/  LDSM.16.M88.4 R160, [R192+0x8100] ;  /* 0x00810000c0a0783b */ /* 0x000fee0000000200 */
[C---:B--2---:R-:W-:Y:S08]  /*13e00*/  HMMA.16816.F32 R20, R136.reuse, R140, R20 ;  /* 0x0000008c8814723c */ /* 0x044ff00000001814 */
[C---:B------:R-:W-:Y:S01]  /*13e10*/  HMMA.16816.F32 R24, R136.reuse, R142, R24 ;  /* 0x0000008e8818723c */ /* 0x040fe20000001818 */
[----:B------:R-:W2:Y:S07]  /*13e20*/  LDSM.16.M88.4 R140, [R193+0x10100] ;  /* 0x01010000c18c783b */ /* 0x000eae0000000200 */
[C---:B---3--:R-:W-:Y:S08]  /*13e30*/  HMMA.16816.F32 R28, R136.reuse, R156, R28 ;  /* 0x0000009c881c723c */ /* 0x048ff0000000181c */
[----:B------:R-:W-:Y:S01]  /*13e40*/  HMMA.16816.F32 R32, R136, R158, R32 ;  /* 0x0000009e8820723c */ /* 0x000fe20000001820 */
[----:B------:R-:W3:Y:S07]  /*13e50*/  LDSM.16.M88.4 R136, [R192+0x8900] ;  /* 0x00890000c088783b */ /* 0x000eee0000000200 */
[C---:B------:R-:W-:Y:S01]  /*13e60*/  HMMA.16816.F32 R4, R164.reuse, R168, R4 ;  /* 0x000000a8a404723c */ /* 0x040fe20000001804 */
[----:B------:R-:W-:Y:S07]  /*13e70*/  LDSM.16.M88.4 R156, [R191+0x10100] ;  /* 0x01010000bf9c783b */ /* 0x000fee0000000200 */
        /* <DEDUP_REMOVED lines=10> */
[----:B------:R-:W5:Y:S07]  /*13f20*/  LDSM.16.M88.4 R152, [R184+0x2800] ;  /* 0x00280000b898783b */ /* 0x000f6e0000000200 */
[C---:B--2---:R-:W-:Y:S01]  /*13f30*/  HMMA.16816.F32 R4, R140.reuse, R160, R4 ;  /* 0x000000a08c04723c */ /* 0x044fe20000001804 */
[----:B------:R-:W-:Y:S07]  /*13f40*/  LDSM.16.M88.4 R164, [R197+0xb100] ;  /* 0x00b10000c5a4783b */ /* 0x000fee0000000200 */
        /* <DEDUP_REMOVED lines=9> */
[----:B------:R-:W-:Y:S01]  /*13fe0*/  HMMA.16816.F32 R32, R140, R150, R32 ;  /* 0x000000968c20723c */ /* 0x000fe20000001820 */
[----:B------:R-:W-:Y:S07]  /*13ff0*/  LDSM.16.M88.4 R140, [R198+0x14100] ;  /* 0x01410000c68c783b */ /* 0x000fee0000000200 */
[C---:B------:R-:W-:Y:S01]  /*14000*/  HMMA.16816.F32 R4, R156.reuse, R168, R4 ;  /* 0x000000a89c04723c */ /* 0x040fe20000001804 */
        /* <DEDUP_REMOVED lines=91> */
[----:B-1----:R-:W-:Y:S01]  /*145c0*/  FMNMX.FTZ R141, R136, R139, !PT ;  /* 0x0000008b888d7209 */ /* 0x002fe20007810000 */
[----:B------:R-:W-:Y:S01]  /*145d0*/  @P0 IMAD.WIDE.U32 R138, R217, c[0x0][0x1e0], RZ ;  /* 0x00007800d98a0a25 */ /* 0x000fe200078e00ff */
[----:B------:R-:W-:Y:S05]  /*145e0*/  @P0 SHF.R.S32.HI R136, RZ, 0x1f, R217 ;  /* 0x0000001fff880819 */ /* 0x000fea00000114d9 */
[----:B------:R-:W1:Y:S01]  /*145f0*/  SHFL.BFLY PT, R2, R141, 0x1, 0x1f ;  /* 0x0c201f008d027f89 */ /* 0x000e6200000e0000 */
[----:B------:R-:W-:Y:S01]  /*14600*/  @P0 IMAD R136, R136, c[0x0][0x1e0], RZ ;  /* 0x0000780088880a24 */ /* 0x000fe200078e02ff */
[----:B--2---:R-:W-:Y:S02]  /*14610*/  FMNMX.FTZ R135, R137, R0, !PT ;  /* 0x0000000089877209 */ /* 0x004fe40007810000 */
[C---:B------:R-:W-:Y:S01]  /*14620*/  @P0 SHF.L.U32 R137, R138.reuse, 0x6, RZ ;  /* 0x000000068a890819 */ /* 0x040fe200000006ff */
[----:B------:R-:W-:Y:S03]  /*14630*/  @P0 IMAD R136, R217, c[0x0][0x1e4], R136 ;  /* 0x00007900d9880a24 */ /* 0x000fe600078e0288 */
[----:B------:R-:W2:Y:S02]  /*14640*/  SHFL.BFLY PT, R132, R135, 0x1, 0x1f ;  /* 0x0c201f0087847f89 */ /* 0x000ea400000e0000 */
[----:B------:R-:W-:Y:S04]  /*14650*/  @P0 IADD3 R136, R139, R136, RZ ;  /* 0x000000888b880210 */ /* 0x000fe80007ffe0ff */
[----:B------:R-:W-:Y:S02]  /*14660*/  @P0 SHF.L.U64.HI R136, R138, 0x6, R136 ;  /* 0x000000068a880819 */ /* 0x000fe40000010288 */
[----:B-1----:R-:W-:Y:S05]  /*14670*/  FMNMX.FTZ R0, R141, R2, !PT ;  /* 0x000000028d007209 */ /* 0x002fea0007810000 */
[C---:B------:R-:W-:Y:S02]  /*14680*/  FADD.FTZ R2, -R0.reuse, R3 ;  /* 0x0000000300027221 */ /* 0x040fe40000010100 */
[----:B------:R-:W-:Y:S01]  /*14690*/  FMUL.FTZ R167, R0, c[0x0][0x2d0] ;  /* 0x0000b40000a77a20 */ /* 0x000fe20000410000 */
[----:B--2---:R-:W-:Y:S01]  /*146a0*/  FMNMX.FTZ R132, R135, R132, !PT ;  /* 0x0000008487847209 */ /* 0x004fe20007810000 */
[----:B------:R-:W-:Y:S02]  /*146b0*/  FMUL.FTZ R3, R2, c[0x0][0x2d0] ;  /* 0x0000b40002037a20 */ /* 0x000fe40000410000 */
[----:B------:R-:W-:Y:S01]  /*146c0*/  FFMA.FTZ R135, R4, c[0x0][0x2d0], -R167 ;  /* 0x0000b40004877a23 */ /* 0x000fe200000108a7 */
[----:B------:R-:W-:Y:S01]  /*146d0*/  @P0 IADD3 R4, P1, R137, R208, RZ ;  /* 0x000000d089040210 */ /* 0x000fe20007f3e0ff */
[----:B------:R-:W-:Y:S02]  /*146e0*/  FADD.FTZ R2, -R132, R133 ;  /* 0x0000008584027221 */ /* 0x000fe40000010100 */
[--C-:B------:R-:W-:Y:S01]  /*146f0*/  FFMA.FTZ R160, R5, c[0x0][0x2d0], -R167.reuse ;  /* 0x0000b40005a07a23 */ /* 0x100fe200000108a7 */
[----:B------:R-:W-:Y:S01]  /*14700*/  @P0 LEA R140, P2, R4, c[0x0][0x1c8], 0x1 ;  /* 0x00007200048c0a11 */ /* 0x000fe200078408ff */
[----:B------:R-:W-:Y:S01]  /*14710*/  FMUL.FTZ R133, R2, c[0x0][0x2d0] ;  /* 0x0000b40002857a20 */ /* 0x000fe20000410000 */
[----:B------:R-:W-:Y:S01]  /*14720*/  @P0 IADD3 R5, P4, R137, R216, RZ ;  /* 0x000000d889050210 */ /* 0x000fe20007f9e0ff */
[--C-:B------:R-:W-:Y:S01]  /*14730*/  FFMA.FTZ R162, R9, c[0x0][0x2d0], -R167.reuse ;  /* 0x0000b40009a27a23 */ /* 0x100fe200000108a7 */
[----:B------:R-:W1:Y:S01]  /*14740*/  MUFU.EX2 R3, R3 ;  /* 0x0000000300037308 */ /* 0x000e620000000800 */
[--C-:B------:R-:W-:Y:S02]  /*14750*/  FFMA.FTZ R139, R8, c[0x0][0x2d0], -R167.reuse ;  /* 0x0000b400088b7a23 */ /* 0x100fe400000108a7 */
[----:B------:R-:W-:Y:S02]  /*14760*/  FMUL.FTZ R165, R132, c[0x0][0x2d0] ;  /* 0x0000b40084a57a20 */ /* 0x000fe40000410000 */
[----:B------:R-:W-:Y:S02]  /*14770*/  FFMA.FTZ R170, R16, c[0x0][0x2d0], -R167 ;  /* 0x0000b40010aa7a23 */ /* 0x000fe400000108a7 */
[--C-:B------:R-:W-:Y:S02]  /*14780*/  FFMA.FTZ R164, R6, c[0x0][0x2d0], -R165.reuse ;  /* 0x0000b40006a47a23 */ /* 0x100fe400000108a5 */
[--C-:B------:R-:W-:Y:S01]  /*14790*/  FFMA.FTZ R161, R7, c[0x0][0x2d0], -R165.reuse ;  /* 0x0000b40007a17a23 */ /* 0x100fe200000108a5 */
[----:B------:R2:W3:Y:S01]  /*147a0*/  MUFU.EX2 R2, R133 ;  /* 0x0000008500027308 */ /* 0x0004e20000000800 */
[--C-:B------:R-:W-:Y:S02]  /*147b0*/  FFMA.FTZ R163, R10, c[0x0][0x2d0], -R165.reuse ;  /* 0x0000b4000aa37a23 */ /* 0x100fe400000108a5 */
[----:B------:R-:W-:Y:S02]  /*147c0*/  FFMA.FTZ R166, R11, c[0x0][0x2d0], -R165 ;  /* 0x0000b4000ba67a23 */ /* 0x000fe400000108a5 */
[----:B------:R-:W-:Y:S02]  /*147d0*/  FFMA.FTZ R171, R17, c[0x0][0x2d0], -R167 ;  /* 0x0000b40011ab7a23 */ /* 0x000fe400000108a7 */
[--C-:B------:R-:W-:Y:S02]  /*147e0*/  FFMA.FTZ R174, R18, c[0x0][0x2d0], -R165.reuse ;  /* 0x0000b40012ae7a23 */ /* 0x100fe400000108a5 */
[--C-:B------:R-:W-:Y:S01]  /*147f0*/  FFMA.FTZ R175, R19, c[0x0][0x2d0], -R165.reuse ;  /* 0x0000b40013af7a23 */ /* 0x100fe200000108a5 */
[----:B------:R-:W-:Y:S01]  /*14800*/  MUFU.EX2 R135, R135 ;  /* 0x0000008700877308 */ /* 0x000fe20000000800 */
[--C-:B------:R-:W-:Y:S02]  /*14810*/  FFMA.FTZ R224, R31, c[0x0][0x2d0], -R165.reuse ;  /* 0x0000b4001fe07a23 */ /* 0x100fe400000108a5 */
[----:B------:R-:W-:Y:S02]  /*14820*/  FFMA.FTZ R225, R34, c[0x0][0x2d0], -R165 ;  /* 0x0000b40022e17a23 */ /* 0x000fe400000108a5 */
[C---:B-1----:R-:W-:Y:S02]  /*14830*/  FMUL.FTZ R100, R3.reuse, R100 ;  /* 0x0000006403647220 */ /* 0x042fe40000410000 */
[C---:B------:R-:W-:Y:S02]  /*14840*/  FMUL.FTZ R101, R3.reuse, R101 ;  /* 0x0000006503657220 */ /* 0x040fe40000410000 */
[C---:B------:R-:W-:Y:S01]  /*14850*/  FMUL.FTZ R104, R3.reuse, R104 ;  /* 0x0000006803687220 */ /* 0x040fe20000410000 */
[----:B------:R-:W1:Y:S01]  /*14860*/  MUFU.EX2 R160, R160 ;  /* 0x000000a000a07308 */ /* 0x000e620000000800 */
[C---:B------:R-:W-:Y:S02]  /*14870*/  FMUL.FTZ R105, R3.reuse, R105 ;  /* 0x0000006903697220 */ /* 0x040fe40000410000 */
[----:B------:R-:W-:Y:S01]  /*14880*/  FMUL.FTZ R108, R3, R108 ;  /* 0x0000006c036c7220 */ /* 0x000fe20000410000 */
[----:B--2---:R-:W-:Y:S01]  /*14890*/  @P0 IADD3.X R133, R136, R213, RZ, P1, !PT ;  /* 0x000000d588850210 */ /* 0x004fe20000ffe4ff */
[C---:B---3--:R-:W-:Y:S01]  /*148a0*/  FMUL.FTZ R6, R2.reuse, R130 ;  /* 0x0000008202067220 */ /* 0x048fe20000410000 */
[----:B------:R-:W-:Y:S01]  /*148b0*/  @P0 IADD3 R138, P1, R137, R134, RZ ;  /* 0x00000086898a0210 */ /* 0x000fe20007f3e0ff */
[----:B------:R-:W-:Y:S01]  /*148c0*/  FMUL.FTZ R7, R2, R131 ;  /* 0x0000008302077220 */ /* 0x000fe20000410000 */
[----:B------:R-:W-:Y:S01]  /*148d0*/  @P0 LEA.HI.X R141, R4, c[0x0][0x1cc], R133, 0x1, P2 ;  /* 0x00007300048d0a11 */ /* 0x000fe200010f0c85 */
[----:B------:R-:W-:Y:S01]  /*148e0*/  FMUL.FTZ R10, R2, R126 ;  /* 0x0000007e020a7220 */ /* 0x000fe20000410000 */
[----:B------:R-:W-:Y:S01]  /*148f0*/  @P0 LEA R142, P3, R138, c[0x0][0x1c8], 0x1 ;  /* 0x000072008a8e0a11 */ /* 0x000fe200078608ff */
[----:B------:R-:W-:Y:S01]  /*14900*/  MUFU.EX2 R162, R162 ;  /* 0x000000a200a27308 */ /* 0x000fe20000000800 */
[C---:B------:R-:W-:Y:S01]  /*14910*/  @P0 IADD3.X R133, R136.reuse, R219, RZ, P1, !PT ;  /* 0x000000db88850210 */ /* 0x040fe20000ffe4ff */
[----:B------:R2:W-:Y:S01]  /*14920*/  @P0 LDGSTS.E.BYPASS.LTC128B.128 [R206+0x6100], [R140.64], !P5 ;  /* 0x061000008cce0fae */ /* 0x0005e2000e901d46 */
[----:B------:R-:W-:Y:S01]  /*14930*/  @P0 IADD3.X R4, R136, R218, RZ, P4, !PT ;  /* 0x000000da88040210 */ /* 0x000fe200027fe4ff */
[----:B------:R-:W-:Y:S01]  /*14940*/  FMUL.FTZ R11, R2, R127 ;  /* 0x0000007f020b7220 */ /* 0x000fe20000410000 */
[----:B------:R-:W-:Y:S01]  /*14950*/  @P0 LEA.HI.X R143, R138, c[0x0][0x1cc], R133, 0x1, P3 ;  /* 0x000073008a8f0a11 */ /* 0x000fe200018f0c85 */
[C---:B------:R-:W-:Y:S01]  /*14960*/  FMUL.FTZ R102, R2.reuse, R102 ;  /* 0x0000006602667220 */ /* 0x040fe20000410000 */
[----:B------:R-:W-:Y:S01]  /*14970*/  ISETP.NE.AND P4, PT, R203, RZ, PT ;  /* 0x000000ffcb00720c */ /* 0x000fe20003f85270 */
[----:B------:R-:W-:Y:S01]  /*14980*/  FMUL.FTZ R103, R2, R103 ;  /* 0x0000006702677220 */ /* 0x000fe20000410000 */
[C---:B------:R-:W-:Y:S01]  /*14990*/  @P0 LEA R144, P2, R5.reuse, c[0x0][0x1c8], 0x1 ;  /* 0x0000720005900a11 */ /* 0x040fe200078408ff */
[----:B------:R2:W-:Y:S01]  /*149a0*/  @P0 LDGSTS.E.BYPASS.LTC128B.128 [R206+0x8100], [R142.64], !P6 ;  /* 0x081000008ece0fae */ /* 0x0005e2000f101d46 */
[----:B------:R-:W-:Y:S01]  /*149b0*/  @P0 IADD3 R137, P1, R202, R137, RZ ;  /* 0x00000089ca890210 */ /* 0x000fe20007f3e0ff */
[----:B------:R-:W3:Y:S01]  /*149c0*/  MUFU.EX2 R133, R139 ;  /* 0x0000008b00857308 */ /* 0x000ee20000000800 */
[----:B------:R-:W-:Y:S01]  /*149d0*/  @P0 LEA.HI.X R145, R5, c[0x0][0x1cc], R4, 0x1, P2 ;  /* 0x0000730005910a11 */ /* 0x000fe200010f0c04 */
[C---:B------:R-:W-:Y:S01]  /*149e0*/  FMUL.FTZ R106, R2.reuse, R106 ;  /* 0x0000006a026a7220 */ /* 0x040fe20000410000 */
[----:B------:R-:W-:Y:S01]  /*149f0*/  @P0 IADD3.X R5, R201, R136, RZ, P1, !PT ;  /* 0x00000088c9050210 */ /* 0x000fe20000ffe4ff */
[----:B------:R-:W-:Y:S01]  /*14a00*/  FMUL.FTZ R107, R2, R107 ;  /* 0x0000006b026b7220 */ /* 0x000fe20000410000 */
[----:B------:R-:W-:Y:S01]  /*14a10*/  @P0 IADD3 R4, P3, R137, R208, RZ ;  /* 0x000000d089040210 */ /* 0x000fe20007f7e0ff */
[----:B------:R-:W-:Y:S01]  /*14a20*/  FMUL.FTZ R109, R3, R109 ;  /* 0x0000006d036d7220 */ /* 0x000fe20000410000 */
[----:B------:R-:W-:Y:S01]  /*14a30*/  @P0 IADD3 R8, P2, R137, R134, RZ ;  /* 0x0000008689080210 */ /* 0x000fe20007f5e0ff */
[----:B------:R4:W-:Y:S01]  /*14a40*/  @P0 LDGSTS.E.BYPASS.LTC128B.128 [R206+0xa100], [R144.64], !P4 ;  /* 0x0a10000090ce0fae */ /* 0x0009e2000e101d46 */
[----:B------:R-:W-:Y:S01]  /*14a50*/  @P0 IADD3.X R9, R5, R213, RZ, P3, !PT ;  /* 0x000000d505090210 */ /* 0x000fe20001ffe4ff */
[----:B------:R-:W-:Y:S01]  /*14a60*/  MUFU.EX2 R164, R164 ;  /* 0x000000a400a47308 */ /* 0x000fe20000000800 */
[----:B------:R-:W-:Y:S01]  /*14a70*/  @P0 LEA R146, P3, R4, c[0x0][0x1c8], 0x1 ;  /* 0x0000720004920a11 */ /* 0x000fe200078608ff */
[C---:B------:R-:W-:Y:S01]  /*14a80*/  FMUL.FTZ R110, R2.reuse, R110 ;  /* 0x0000006e026e7220 */ /* 0x040fe20000410000 */
[----:B------:R-:W-:Y:S01]  /*14a90*/  @P0 IADD3 R136, P1, R137, R216, RZ ;  /* 0x000000d889880210 */ /* 0x000fe20007f3e0ff */
[----:B------:R-:W-:Y:S01]  /*14aa0*/  FMUL.FTZ R111, R2, R111 ;  /* 0x0000006f026f7220 */ /* 0x000fe20000410000 */
[----:B------:R-:W-:Y:S01]  /*14ab0*/  @P0 LEA.HI.X R147, R4, c[0x0][0x1cc], R9, 0x1, P3 ;  /* 0x0000730004930a11 */ /* 0x000fe200018f0c09 */
[----:B------:R-:W-:Y:S01]  /*14ac0*/  FMUL.FTZ R4, R3, R128 ;  /* 0x0000008003047220 */ /* 0x000fe20000410000 */
[----:B------:R-:W-:Y:S01]  /*14ad0*/  @P0 IADD3.X R137, R5, R219, RZ, P2, !PT ;  /* 0x000000db05890210 */ /* 0x000fe200017fe4ff */
[----:B------:R-:W-:Y:S01]  /*14ae0*/  FMUL.FTZ R9, R3, R125 ;  /* 0x0000007d03097220 */ /* 0x000fe20000410000 */
[C---:B------:R-:W-:Y:S01]  /*14af0*/  @P0 LEA R148, P2, R8.reuse, c[0x0][0x1c8], 0x1 ;  /* 0x0000720008940a11 */ /* 0x040fe200078408ff */
[----:B------:R4:W-:Y:S01]  /*14b00*/  @P0 LDGSTS.E.BYPASS.LTC128B.128 [R206+0x7100], [R146.64], !P5 ;  /* 0x0710000092ce0fae */ /* 0x0009e2000e901d46 */
[----:B------:R-:W-:Y:S01]  /*14b10*/  @P0 IADD3.X R5, R5, R218, RZ, P1, !PT ;  /* 0x000000da05050210 */ /* 0x000fe20000ffe4ff */
[----:B------:R-:W5:Y:S01]  /*14b20*/  MUFU.EX2 R161, R161 ;  /* 0x000000a100a17308 */ /* 0x000f620000000800 */
[----:B------:R-:W-:Y:S01]  /*14b30*/  @P0 LEA.HI.X R149, R8, c[0x0][0x1cc], R137, 0x1, P2 ;  /* 0x0000730008950a11 */ /* 0x000fe200010f0c89 */
[C---:B------:R-:W-:Y:S01]  /*14b40*/  FMUL.FTZ R8, R3.reuse, R124 ;  /* 0x0000007c03087220 */ /* 0x040fe20000410000 */
[----:B------:R-:W-:Y:S01]  /*14b50*/  @P0 LEA R150, P1, R136, c[0x0][0x1c8], 0x1 ;  /* 0x0000720088960a11 */ /* 0x000fe200078208ff */
[C---:B------:R-:W-:Y:S01]  /*14b60*/  FMUL.FTZ R112, R3.reuse, R112 ;  /* 0x0000007003707220 */ /* 0x040fe20000410000 */
[----:B-1----:R-:W-:Y:S01]  /*14b70*/  F2FP.PACK_AB R128, R160, R135 ;  /* 0x00000087a080723e */ /* 0x002fe200000000ff */
[----:B------:R1:W-:Y:S01]  /*14b80*/  @P0 LDGSTS.E.BYPASS.LTC128B.128 [R206+0x9100], [R148.64], !P6 ;  /* 0x0910000094ce0fae */ /* 0x0003e2000f101d46 */
[----:B------:R-:W-:Y:S01]  /*14b90*/  @P0 LEA.HI.X R151, R136, c[0x0][0x1cc], R5, 0x1, P1 ;  /* 0x0000730088970a11 */ /* 0x000fe200008f0c05 */
[C---:B------:R-:W-:Y:S01]  /*14ba0*/  FMUL.FTZ R5, R3.reuse, R129 ;  /* 0x0000008103057220 */ /* 0x040fe20000410000 */
[----:B---3--:R-:W-:Y:S01]  /*14bb0*/  F2FP.PACK_AB R130, R162, R133 ;  /* 0x00000085a282723e */ /* 0x008fe200000000ff */
[----:B------:R-:W-:Y:S01]  /*14bc0*/  MUFU.EX2 R163, R163 ;  /* 0x000000a300a37308 */ /* 0x000fe20000000800 */
[C---:B------:R-:W-:Y:S02]  /*14bd0*/  FMUL.FTZ R113, R3.reuse, R113 ;  /* 0x0000007103717220 */ /* 0x040fe40000410000 */
[C---:B------:R-:W-:Y:S01]  /*14be0*/  FMUL.FTZ R114, R2.reuse, R114 ;  /* 0x0000007202727220 */ /* 0x040fe20000410000 */
[----:B------:R1:W-:Y:S01]  /*14bf0*/  @P0 LDGSTS.E.BYPASS.LTC128B.128 [R206+0xb100], [R150.64], !P4 ;  /* 0x0b10000096ce0fae */ /* 0x0003e2000e101d46 */
[C---:B------:R-:W-:Y:S02]  /*14c00*/  FMUL.FTZ R115, R2.reuse, R115 ;  /* 0x0000007302737220 */ /* 0x040fe40000410000 */
[C---:B------:R-:W-:Y:S02]  /*14c10*/  FMUL.FTZ R116, R3.reuse, R116 ;  /* 0x0000007403747220 */ /* 0x040fe40000410000 */
[----:B------:R-:W-:Y:S01]  /*14c20*/  FMUL.FTZ R117, R3, R117 ;  /* 0x0000007503757220 */ /* 0x000fe20000410000 */
[----:B------:R-:W3:Y:S01]  /*14c30*/  MUFU.EX2 R166, R166 ;  /* 0x000000a600a67308 */ /* 0x000ee20000000800 */
[C---:B------:R-:W-:Y:S01]  /*14c40*/  FMUL.FTZ R118, R2.reuse, R118 ;  /* 0x0000007602767220 */ /* 0x040fe20000410000 */
[----:B------:R-:W1:Y:S01]  /*14c50*/  LDSM.16.MT88.4 R136, [R195+0x100] ;  /* 0x00010000c388783b */ /* 0x000e620000004200 */
[C---:B------:R-:W-:Y:S01]  /*14c60*/  FMUL.FTZ R119, R2.reuse, R119 ;  /* 0x0000007702777220 */ /* 0x040fe20000410000 */
[----:B-----5:R-:W-:Y:S01]  /*14c70*/  F2FP.PACK_AB R129, R161, R164 ;  /* 0x000000a4a181723e */ /* 0x020fe200000000ff */
[C---:B------:R-:W-:Y:S02]  /*14c80*/  FMUL.FTZ R120, R3.reuse, R120 ;  /* 0x0000007803787220 */ /* 0x040fe40000410000 */
[C---:B------:R-:W-:Y:S02]  /*14c90*/  FMUL.FTZ R121, R3.reuse, R121 ;  /* 0x0000007903797220 */ /* 0x040fe40000410000 */
[C---:B------:R-:W-:Y:S01]  /*14ca0*/  FMUL.FTZ R122, R2.reuse, R122 ;  /* 0x0000007a027a7220 */ /* 0x040fe20000410000 */
[----:B--2---:R-:W2:Y:S01]  /*14cb0*/  LDSM.16.MT88.4 R140, [R190+0x100] ;  /* 0x00010000be8c783b */ /* 0x004ea20000004200 */
[C---:B------:R-:W-:Y:S01]  /*14cc0*/  FMUL.FTZ R123, R2.reuse, R123 ;  /* 0x0000007b027b7220 */ /* 0x040fe20000410000 */
[----:B------:R-:W-:Y:S01]  /*14cd0*/  MUFU.EX2 R170, R170 ;  /* 0x000000aa00aa7308 */ /* 0x000fe20000000800 */
[C---:B------:R-:W-:Y:S02]  /*14ce0*/  FMUL.FTZ R36, R3.reuse, R36 ;  /* 0x0000002403247220 */ /* 0x040fe40000410000 */
[C---:B------:R-:W-:Y:S02]  /*14cf0*/  FMUL.FTZ R37, R3.reuse, R37 ;  /* 0x0000002503257220 */ /* 0x040fe40000410000 */
[C---:B------:R-:W-:Y:S01]  /*14d00*/  FMUL.FTZ R38, R2.reuse, R38 ;  /* 0x0000002602267220 */ /* 0x040fe20000410000 */
[----:B----4-:R-:W4:Y:S01]  /*14d10*/  LDSM.16.MT88.4 R144, [R189+0x100] ;  /* 0x00010000bd90783b */ /* 0x010f220000004200 */
[----:B------:R-:W-:Y:S02]  /*14d20*/  FMUL.FTZ R39, R2, R39 ;  /* 0x0000002702277220 */ /* 0x000fe40000410000 */
[C---:B------:R-:W-:Y:S01]  /*14d30*/  FMUL.FTZ R40, R3.reuse, R40 ;  /* 0x0000002803287220 */ /* 0x040fe20000410000 */
[----:B------:R-:W5:Y:S01]  /*14d40*/  MUFU.EX2 R171, R171 ;  /* 0x000000ab00ab7308 */ /* 0x000f620000000800 */
[C---:B------:R-:W-:Y:S01]  /*14d50*/  FMUL.FTZ R41, R3.reuse, R41 ;  /* 0x0000002903297220 */ /* 0x040fe20000410000 */
[----:B---3--:R-:W-:Y:S01]  /*14d60*/  F2FP.PACK_AB R131, R166, R163 ;  /* 0x000000a3a683723e */ /* 0x008fe200000000ff */
[C---:B------:R-:W-:Y:S01]  /*14d70*/  FMUL.FTZ R42, R2.reuse, R42 ;  /* 0x0000002a022a7220 */ /* 0x040fe20000410000 */
[----:B------:R-:W3:Y:S01]  /*14d80*/  LDSM.16.MT88.4 R124, [R188+0x100] ;  /* 0x00010000bc7c783b */ /* 0x000ee20000004200 */
        /* <DEDUP_REMOVED lines=10> */
[C---:B-1----:R-:W-:Y:S01]  /*14e30*/  HMMA.16816.F32 R4, R128.reuse, R136, R4 ;  /* 0x000000888004723c */ /* 0x042fe20000001804 */
[----:B------:R-:W-:Y:S01]  /*14e40*/  LDSM.16.MT88.4 R148, [R195+0x2900] ;  /* 0x00290000c394783b */ /* 0x000fe20000004200 */
[----:B------:R-:W1:Y:S03]  /*14e50*/  MUFU.EX2 R175, R175 ;  /* 0x000000af00af7308 */ /* 0x000e660000000800 */
[C---:B------:R-:W-:Y:S02]  /*14e60*/  FMUL.FTZ R51, R2.reuse, R51 ;  /* 0x0000003302337220 */ /* 0x040fe40000410000 */
[C---:B------:R-:W-:Y:S01]  /*14e70*/  FMUL.FTZ R52, R3.reuse, R52 ;  /* 0x0000003403347220 */ /* 0x040fe20000410000 */
[C---:B------:R-:W-:Y:S01]  /*14e80*/  HMMA.16816.F32 R8, R128.reuse, R138, R8 ;  /* 0x0000008a8008723c */ /* 0x040fe20000001808 */
[----:B------:R-:W1:Y:S03]  /*14e90*/  LDSM.16.MT88.4 R136, [R195+0x2100] ;  /* 0x00210000c388783b */ /* 0x000e660000004200 */
[C---:B------:R-:W-:Y:S01]  /*14ea0*/  FMUL.FTZ R53, R3.reuse, R53 ;  /* 0x0000003503357220 */ /* 0x040fe20000410000 */
[----:B------:R-:W-:Y:S01]  /*14eb0*/  MUFU.EX2 R224, R224 ;  /* 0x000000e000e07308 */ /* 0x000fe20000000800 */
[C---:B------:R-:W-:Y:S02]  /*14ec0*/  FMUL.FTZ R54, R2.reuse, R54 ;  /* 0x0000003602367220 */ /* 0x040fe40000410000 */
[C---:B--2---:R-:W-:Y:S01]  /*14ed0*/  HMMA.16816.F32 R100, R128.reuse, R140, R100 ;  /* 0x0000008c8064723c */ /* 0x044fe20000001864 */
[----:B------:R-:W-:Y:S03]  /*14ee0*/  LDSM.16.MT88.4 R152, [R190+0x2900] ;  /* 0x00290000be98783b */ /* 0x000fe60000004200 */
[C---:B------:R-:W-:Y:S02]  /*14ef0*/  FMUL.FTZ R55, R2.reuse, R55 ;  /* 0x0000003702377220 */ /* 0x040fe40000410000 */
[C---:B------:R-:W-:Y:S01]  /*14f00*/  FMUL.FTZ R56, R3.reuse, R56 ;  /* 0x0000003803387220 */ /* 0x040fe20000410000 */
[----:B------:R-:W-:Y:S01]  /*14f10*/  MUFU.EX2 R225, R225 ;  /* 0x000000e100e17308 */ /* 0x000fe20000000800 */
[C---:B------:R-:W-:Y:S01]  /*14f20*/  HMMA.16816.F32 R104, R128.reuse, R142, R104 ;  /* 0x0000008e8068723c */ /* 0x040fe20000001868 */
[----:B------:R-:W2:Y:S03]  /*14f30*/  LDSM.16.MT88.4 R140, [R190+0x2100] ;  /* 0x00210000be8c783b */ /* 0x000ea60000004200 */
[C---:B------:R-:W-:Y:S02]  /*14f40*/  FMUL.FTZ R57, R3.reuse, R57 ;  /* 0x0000003903397220 */ /* 0x040fe40000410000 */
[C---:B------:R-:W-:Y:S02]  /*14f50*/  FMUL.FTZ R58, R2.reuse, R58 ;  /* 0x0000003a023a7220 */ /* 0x040fe40000410000 */
[C---:B----4-:R-:W-:Y:S01]  /*14f60*/  HMMA.16816.F32 R108, R128.reuse, R144, R108 ;  /* 0x00000090806c723c */ /* 0x050fe2000000186c */
[----:B------:R-:W-:Y:S03]  /*14f70*/  LDSM.16.MT88.4 R156, [R189+0x2900] ;  /* 0x00290000bd9c783b */ /* 0x000fe60000004200 */
[C---:B------:R-:W-:Y:S02]  /*14f80*/  FMUL.FTZ R59, R2.reuse, R59 ;  /* 0x0000003b023b7220 */ /* 0x040fe40000410000 */
[C---:B------:R-:W-:Y:S02]  /*14f90*/  FMUL.FTZ R60, R3.reuse, R60 ;  /* 0x0000003c033c7220 */ /* 0x040fe40000410000 */
[C---:B------:R-:W-:Y:S01]  /*14fa0*/  HMMA.16816.F32 R112, R128.reuse, R146, R112 ;  /* 0x000000928070723c */ /* 0x040fe20000001870 */
[----:B------:R-:W-:Y:S03]  /*14fb0*/  LDSM.16.MT88.4 R144, [R188+0x900] ;  /* 0x00090000bc90783b */ /* 0x000fe60000004200 */
[C---:B------:R-:W-:Y:S02]  /*14fc0*/  FMUL.FTZ R61, R3.reuse, R61 ;  /* 0x0000003d033d7220 */ /* 0x040fe40000410000 */
[C---:B------:R-:W-:Y:S02]  /*14fd0*/  FMUL.FTZ R62, R2.reuse, R62 ;  /* 0x0000003e023e7220 */ /* 0x040fe40000410000 */
[C---:B---3--:R-:W-:Y:S01]  /*14fe0*/  HMMA.16816.F32 R116, R128.reuse, R124, R116 ;  /* 0x0000007c8074723c */ /* 0x048fe20000001874 */
[----:B------:R-:W0:Y:S03]  /*14ff0*/  LDGDEPBAR ;  /* 0x00000000000079af */ /* 0x000e260000000000 */
[C---:B------:R-:W-:Y:S02]  /*15000*/  FMUL.FTZ R63, R2.reuse, R63 ;  /* 0x0000003f023f7220 */ /* 0x040fe40000410000 */
[C---:B------:R-:W-:Y:S02]  /*15010*/  FMUL.FTZ R64, R3.reuse, R64 ;  /* 0x0000004003407220 */ /* 0x040fe40000410000 */
[C---:B------:R-:W-:Y:S01]  /*15020*/  HMMA.16816.F32 R120, R128.reuse, R126, R120 ;  /* 0x0000007e8078723c */ /* 0x040fe20000001878 */
[----:B------:R-:W3:Y:S03]  /*15030*/  LDSM.16.MT88.4 R124, [R189+0x2100] ;  /* 0x00210000bd7c783b */ /* 0x000ee60000004200 */
[C---:B------:R-:W-:Y:S02]  /*15040*/  FMUL.FTZ R65, R3.reuse, R65 ;  /* 0x0000004103417220 */ /* 0x040fe40000410000 */
[C---:B------:R-:W-:Y:S02]  /*15050*/  FMUL.FTZ R66, R2.reuse, R66 ;  /* 0x0000004202427220 */ /* 0x040fe40000410000 */
[C---:B-1----:R-:W-:Y:S04]  /*15060*/  HMMA.16816.F32 R36, R128.reuse, R136, R36 ;  /* 0x000000888024723c */ /* 0x042fe80000001824 */
[C---:B------:R-:W-:Y:S02]  /*15070*/  FMUL.FTZ R67, R2.reuse, R67 ;  /* 0x0000004302437220 */ /* 0x040fe40000410000 */
[C---:B------:R-:W-:Y:S02]  /*15080*/  FMUL.FTZ R68, R3.reuse, R68 ;  /* 0x0000004403447220 */ /* 0x040fe40000410000 */
[C---:B------:R-:W-:Y:S01]  /*15090*/  HMMA.16816.F32 R40, R128.reuse, R138, R40 ;  /* 0x0000008a8028723c */ /* 0x040fe20000001828 */
[----:B------:R-:W1:Y:S03]  /*150a0*/  LDSM.16.MT88.4 R136, [R188+0x2100] ;  /* 0x00210000bc88783b */ /* 0x000e660000004200 */
        /* <DEDUP_REMOVED lines=26> */
[----:B------:R-:W-:Y:S02]  /*15250*/  FMUL.FTZ R85, R3, R85 ;  /* 0x0000005503557220 */ /* 0x000fe40000410000 */
[C---:B------:R-:W-:Y:S02]  /*15260*/  FMUL.FTZ R86, R2.reuse, R86 ;  /* 0x0000005602567220 */ /* 0x040fe40000410000 */
[C---:B------:R-:W-:Y:S01]  /*15270*/  HMMA.16816.F32 R72, R128.reuse, R142, R72 ;  /* 0x0000008e8048723c */ /* 0x040fe20000001848 */
[----:B------:R-:W2:Y:S03]  /*15280*/  LDSM.16.MT88.4 R140, [R188+0x4100] ;  /* 0x00410000bc8c783b */ /* 0x000ea60000004200 */
[----:B------:R-:W-:Y:S02]  /*15290*/  FMUL.FTZ R87, R2, R87 ;  /* 0x0000005702577220 */ /* 0x000fe40000410000 */
[--C-:B------:R-:W-:Y:S02]  /*152a0*/  FFMA.FTZ R168, R12, c[0x0][0x2d0], -R167.reuse ;  /* 0x0000b4000ca87a23 */ /* 0x100fe400000108a7 */
[----:B------:R-:W-:Y:S01]  /*152b0*/  FFMA.FTZ R169, R13, c[0x0][0x2d0], -R167 ;  /* 0x0000b4000da97a23 */ /* 0x000fe200000108a7 */
[C---:B---3--:R-:W-:Y:S03]  /*152c0*/  HMMA.16816.F32 R76, R128.reuse, R124, R76 ;  /* 0x0000007c804c723c */ /* 0x048fe6000000184c */
[--C-:B------:R-:W-:Y:S01]  /*152d0*/  FFMA.FTZ R172, R14, c[0x0][0x2d0], -R165.reuse ;  /* 0x0000b4000eac7a23 */ /* 0x100fe200000108a5 */
[----:B-----5:R-:W-:Y:S01]  /*152e0*/  F2FP.PACK_AB R14, R171, R170 ;  /* 0x000000aaab0e723e */ /* 0x020fe200000000ff */
[----:B------:R-:W-:Y:S01]  /*152f0*/  FFMA.FTZ R173, R15, c[0x0][0x2d0], -R165 ;  /* 0x0000b4000fad7a23 */ /* 0x000fe200000108a5 */
[----:B------:R-:W-:Y:S01]  /*15300*/  F2FP.PACK_AB R15, R175, R174 ;  /* 0x000000aeaf0f723e */ /* 0x000fe200000000ff */
        /* <DEDUP_REMOVED lines=8> */
[----:B------:R-:W1:Y:S01]  /*15390*/  MUFU.EX2 R169, R169 ;  /* 0x000000a900a97308 */ /* 0x000e620000000800 */
[C---:B------:R-:W-:Y:S02]  /*153a0*/  FMUL.FTZ R92, R3.reuse, R92 ;  /* 0x0000005c035c7220 */ /* 0x040fe40000410000 */
[C---:B------:R-:W-:Y:S03]  /*153b0*/  FMUL.FTZ R93, R3.reuse, R93 ;  /* 0x0000005d035d7220 */ /* 0x040fe60000410000 */
[C---:B------:R-:W-:Y:S01]  /*153c0*/  HMMA.16816.F32 R88, R128.reuse, R138, R88 ;  /* 0x0000008a8058723c */ /* 0x040fe20000001858 */
[----:B------:R-:W4:Y:S02]  /*153d0*/  LDSM.16.MT88.4 R136, [R189+0x900] ;  /* 0x00090000bd88783b */ /* 0x000f240000004200 */
[C---:B------:R-:W-:Y:S01]  /*153e0*/  FMUL.FTZ R94, R2.reuse, R94 ;  /* 0x0000005e025e7220 */ /* 0x040fe20000410000 */
[----:B------:R-:W-:Y:S01]  /*153f0*/  MUFU.EX2 R172, R172 ;  /* 0x000000ac00ac7308 */ /* 0x000fe20000000800 */
[C---:B------:R-:W-:Y:S02]  /*15400*/  FMUL.FTZ R95, R2.reuse, R95 ;  /* 0x0000005f025f7220 */ /* 0x040fe40000410000 */
[C---:B------:R-:W-:Y:S02]  /*15410*/  FMUL.FTZ R96, R3.reuse, R96 ;  /* 0x0000006003607220 */ /* 0x040fe40000410000 */
[----:B------:R-:W-:Y:S03]  /*15420*/  FMUL.FTZ R97, R3, R97 ;  /* 0x0000006103617220 */ /* 0x000fe60000410000 */
[C---:B--2---:R-:W-:Y:S02]  /*15430*/  HMMA.16816.F32 R92, R128.reuse, R140, R92 ;  /* 0x0000008c805c723c */ /* 0x044fe4000000185c */
[----:B------:R-:W2:Y:S01]  /*15440*/  MUFU.EX2 R173, R173 ;  /* 0x000000ad00ad7308 */ /* 0x000ea20000000800 */
[C---:B------:R-:W-:Y:S02]  /*15450*/  FMUL.FTZ R98, R2.reuse, R98 ;  /* 0x0000006202627220 */ /* 0x040fe40000410000 */
[C---:B------:R-:W-:Y:S01]  /*15460*/  FMUL.FTZ R99, R2.reuse, R99 ;  /* 0x0000006302637220 */ /* 0x040fe20000410000 */
[----:B-1----:R-:W-:Y:S01]  /*15470*/  F2FP.PACK_AB R12, R169, R168 ;  /* 0x000000a8a90c723e */ /* 0x002fe200000000ff */
[----:B------:R-:W-:Y:S02]  /*15480*/  FFMA.FTZ R135, R3, R214, R135 ;  /* 0x000000d603877223 */ /* 0x000fe40000010087 */
[----:B------:R-:W-:Y:S03]  /*15490*/  FFMA.FTZ R164, R2, R215, R164 ;  /* 0x000000d702a47223 */ /* 0x000fe600000100a4 */
[----:B------:R-:W-:Y:S01]  /*154a0*/  HMMA.16816.F32 R96, R128, R142, R96 ;  /* 0x0000008e8060723c */ /* 0x000fe20000001860 */
[----:B------:R-:W-:Y:S02]  /*154b0*/  LDSM.16.MT88.4 R128, [R190+0x4900] ;  /* 0x00490000be80783b */ /* 0x000fe40000004200 */
[----:B------:R-:W-:Y:S02]  /*154c0*/  FADD.FTZ R160, R160, R135 ;  /* 0x00000087a0a07221 */ /* 0x000fe40000010000 */
[----:B------:R-:W-:Y:S02]  /*154d0*/  FADD.FTZ R164, R161, R164 ;  /* 0x000000a4a1a47221 */ /* 0x000fe40000010000 */
[----:B------:R-:W-:Y:S01]  /*154e0*/  FADD.FTZ R3, R133, R160 ;  /* 0x000000a085037221 */ /* 0x000fe20000010000 */
[----:B------:R-:W-:Y:S01]  /*154f0*/  MOV R133, R132 ;  /* 0x0000008400857202 */ /* 0x000fe20000000f00 */
[----:B------:R-:W-:Y:S03]  /*15500*/  LDSM.16.MT88.4 R140, [R189+0x1100] ;  /* 0x00110000bd8c783b */ /* 0x000fe60000004200 */
[----:B------:R-:W-:Y:S01]  /*15510*/  FADD.FTZ R3, R162, R3 ;  /* 0x00000003a2037221 */ /* 0x000fe20000010000 */
[----:B--2---:R-:W-:Y:S03]  /*15520*/  F2FP.PACK_AB R13, R173, R172 ;  /* 0x000000acad0d723e */ /* 0x004fe600000000ff */
[----:B------:R-:W-:Y:S01]  /*15530*/  FADD.FTZ R168, R168, R3 ;  /* 0x00000003a8a87221 */ /* 0x000fe20000010000 */
[----:B------:R-:W-:Y:S03]  /*15540*/  MOV R3, R0 ;  /* 0x0000000000037202 */ /* 0x000fe60000000f00 */
[----:B------:R-:W-:Y:S01]  /*15550*/  FADD.FTZ R169, R169, R168 ;  /* 0x000000a8a9a97221 */ /* 0x000fe20000010000 */
[C---:B---3--:R-:W-:Y:S05]  /*15560*/  HMMA.16816.F32 R4, R12.reuse, R124, R4 ;  /* 0x0000007c0c04723c */ /* 0x048fea0000001804 */
[----:B------:R-:W-:Y:S03]  /*15570*/  FADD.FTZ R170, R170, R169 ;  /* 0x000000a9aaaa7221 */ /* 0x000fe60000010000 */
[C---:B------:R-:W-:Y:S01]  /*15580*/  HMMA.16816.F32 R8, R12.reuse, R126, R8 ;  /* 0x0000007e0c08723c */ /* 0x040fe20000001808 */
[----:B------:R-:W1:Y:S03]  /*15590*/  LDSM.16.MT88.4 R124, [R188+0x2900] ;  /* 0x00290000bc7c783b */ /* 0x000e660000004200 */
[----:B------:R-:W-:Y:S04]  /*155a0*/  FADD.FTZ R171, R171, R170 ;  /* 0x000000aaabab7221 */ /* 0x000fe80000010000 */
        /* <DEDUP_REMOVED lines=16> */
[----:B------:R-:W-:Y:S03]  /*156b0*/  FFMA.FTZ R151, R25, c[0x0][0x2d0], -R167 ;  /* 0x0000b40019977a23 */ /* 0x000fe600000108a7 */
[--C-:B------:R-:W-:Y:S01]  /*156c0*/  FFMA.FTZ R152, R22, c[0x0][0x2d0], -R165.reuse ;  /* 0x0000b40016987a23 */ /* 0x100fe200000108a5 */
[C---:B------:R-:W-:Y:S01]  /*156d0*/  HMMA.16816.F32 R48, R12.reuse, R154, R48 ;  /* 0x0000009a0c30723c */ /* 0x040fe20000001830 */
[----:B------:R-:W4:Y:S03]  /*156e0*/  MUFU.EX2 R149, R149 ;  /* 0x0000009500957308 */ /* 0x000f260000000800 */
[--C-:B------:R-:W-:Y:S02]  /*156f0*/  FFMA.FTZ R153, R23, c[0x0][0x2d0], -R165.reuse ;  /* 0x0000b40017997a23 */ /* 0x100fe400000108a5 */
[----:B------:R-:W-:Y:S01]  /*15700*/  LDSM.16.MT88.4 R20, [R190+0x1100] ;  /* 0x00110000be14783b */ /* 0x000fe20000004200 */
[--C-:B------:R-:W-:Y:S01]  /*15710*/  FFMA.FTZ R154, R26, c[0x0][0x2d0], -R165.reuse ;  /* 0x0000b4001a9a7a23 */ /* 0x100fe200000108a5 */
[C---:B------:R-:W-:Y:S03]  /*15720*/  HMMA.16816.F32 R52, R12.reuse, R156, R52 ;  /* 0x0000009c0c34723c */ /* 0x040fe60000001834 */
[----:B------:R-:W-:Y:S01]  /*15730*/  MUFU.EX2 R150, R150 ;  /* 0x0000009600967308 */ /* 0x000fe20000000800 */
[----:B------:R-:W-:Y:S02]  /*15740*/  FFMA.FTZ R155, R27, c[0x0][0x2d0], -R165 ;  /* 0x0000b4001b9b7a23 */ /* 0x000fe400000108a5 */
[----:B------:R-:W-:Y:S01]  /*15750*/  LDSM.16.MT88.4 R24, [R188+0x1100] ;  /* 0x00110000bc18783b */ /* 0x000fe20000004200 */
[--C-:B------:R-:W-:Y:S01]  /*15760*/  FFMA.FTZ R156, R28, c[0x0][0x2d0], -R167.reuse ;  /* 0x0000b4001c9c7a23 */ /* 0x100fe200000108a7 */
[C---:B------:R-:W-:Y:S04]  /*15770*/  HMMA.16816.F32 R56, R12.reuse, R158, R56 ;  /* 0x0000009e0c38723c */ /* 0x040fe80000001838 */
[--C-:B------:R-:W-:Y:S01]  /*15780*/  FFMA.FTZ R157, R29, c[0x0][0x2d0], -R167.reuse ;  /* 0x0000b4001d9d7a23 */ /* 0x100fe200000108a7 */
[----:B------:R-:W5:Y:S02]  /*15790*/  MUFU.EX2 R151, R151 ;  /* 0x0000009700977308 */ /* 0x000f640000000800 */
[--C-:B------:R-:W-:Y:S01]  /*157a0*/  FFMA.FTZ R158, R32, c[0x0][0x2d0], -R167.reuse ;  /* 0x0000b400209e7a23 */ /* 0x100fe200000108a7 */
[C---:B-1----:R-:W-:Y:S04]  /*157b0*/  HMMA.16816.F32 R60, R12.reuse, R124, R60 ;  /* 0x0000007c0c3c723c */ /* 0x042fe8000000183c */
[----:B------:R-:W-:Y:S02]  /*157c0*/  FFMA.FTZ R167, R33, c[0x0][0x2d0], -R167 ;  /* 0x0000b40021a77a23 */ /* 0x000fe400000108a7 */
[--C-:B------:R-:W-:Y:S01]  /*157d0*/  FFMA.FTZ R159, R30, c[0x0][0x2d0], -R165.reuse ;  /* 0x0000b4001e9f7a23 */ /* 0x100fe200000108a5 */
[----:B------:R-:W-:Y:S01]  /*157e0*/  MUFU.EX2 R152, R152 ;  /* 0x0000009800987308 */ /* 0x000fe20000000800 */
[C---:B------:R-:W-:Y:S01]  /*157f0*/  HMMA.16816.F32 R64, R12.reuse, R126, R64 ;  /* 0x0000007e0c40723c */ /* 0x040fe20000001840 */
[----:B------:R-:W1:Y:S03]  /*15800*/  LDSM.16.MT88.4 R124, [R188+0x4900] ;  /* 0x00490000bc7c783b */ /* 0x000e660000004200 */
[----:B------:R-:W-:Y:S04]  /*15810*/  FFMA.FTZ R165, R35, c[0x0][0x2d0], -R165 ;  /* 0x0000b40023a57a23 */ /* 0x000fe800000108a5 */
[C---:B--2---:R-:W-:Y:S01]  /*15820*/  HMMA.16816.F32 R68, R12.reuse, R16, R68 ;  /* 0x000000100c44723c */ /* 0x044fe20000001844 */
[----:B------:R-:W-:Y:S01]  /*15830*/  LDSM.16.MT88.4 R28, [R189+0x1900] ;  /* 0x00190000bd1c783b */ /* 0x000fe20000004200 */
[----:B------:R-:W2:Y:S06]  /*15840*/  MUFU.EX2 R153, R153 ;  /* 0x0000009900997308 */ /* 0x000eac0000000800 */
[C---:B------:R-:W-:Y:S01]  /*15850*/  HMMA.16816.F32 R72, R12.reuse, R18, R72 ;  /* 0x000000120c48723c */ /* 0x040fe20000001848 */
[----:B------:R-:W2:Y:S03]  /*15860*/  LDSM.16.MT88.4 R16, [R195+0x1100] ;  /* 0x00110000c310783b */ /* 0x000ea60000004200 */
[----:B------:R-:W-:Y:S04]  /*15870*/  MUFU.EX2 R154, R154 ;  /* 0x0000009a009a7308 */ /* 0x000fe80000000800 */
[C---:B------:R-:W-:Y:S01]  /*15880*/  HMMA.16816.F32 R76, R12.reuse, R128, R76 ;  /* 0x000000800c4c723c */ /* 0x040fe2000000184c */
[----:B------:R-:W-:Y:S05]  /*15890*/  LDSM.16.MT88.4 R32, [R188+0x1900] ;  /* 0x00190000bc20783b */ /* 0x000fea0000004200 */
[----:B------:R-:W1:Y:S02]  /*158a0*/  MUFU.EX2 R155, R155 ;  /* 0x0000009b009b7308 */ /* 0x000e640000000800 */
[C---:B------:R-:W-:Y:S01]  /*158b0*/  HMMA.16816.F32 R80, R12.reuse, R130, R80 ;  /* 0x000000820c50723c */ /* 0x040fe20000001850 */
[----:B------:R-:W2:Y:S07]  /*158c0*/  LDSM.16.MT88.4 R128, [R195+0x3100] ;  /* 0x00310000c380783b */ /* 0x000eae0000004200 */
[C---:B---3--:R-:W-:Y:S01]  /*158d0*/  HMMA.16816.F32 R84, R12.reuse, R136, R84 ;  /* 0x000000880c54723c */ /* 0x048fe20000001854 */
[----:B------:R-:W-:Y:S07]  /*158e0*/  MUFU.EX2 R156, R156 ;  /* 0x0000009c009c7308 */ /* 0x000fee0000000800 */
[C---:B------:R-:W-:Y:S01]  /*158f0*/  HMMA.16816.F32 R88, R12.reuse, R138, R88 ;  /* 0x0000008a0c58723c */ /* 0x040fe20000001858 */
[----:B------:R-:W-:Y:S02]  /*15900*/  LDSM.16.MT88.4 R136, [R189+0x3900] ;  /* 0x00390000bd88783b */ /* 0x000fe40000004200 */
[----:B------:R-:W3:Y:S05]  /*15910*/  MUFU.EX2 R157, R157 ;  /* 0x0000009d009d7308 */ /* 0x000eea0000000800 */
[C---:B-1----:R-:W-:Y:S05]  /*15920*/  HMMA.16816.F32 R92, R12.reuse, R124, R92 ;  /* 0x0000007c0c5c723c */ /* 0x042fea000000185c */
[----:B------:R-:W-:Y:S03]  /*15930*/  MUFU.EX2 R158, R158 ;  /* 0x0000009e009e7308 */ /* 0x000fe60000000800 */
[----:B------:R-:W-:Y:S01]  /*15940*/  HMMA.16816.F32 R96, R12, R126, R96 ;  /* 0x0000007e0c60723c */ /* 0x000fe20000001860 */
[----:B------:R-:W1:Y:S06]  /*15950*/  LDSM.16.MT88.4 R124, [R190+0x3100] ;  /* 0x00310000be7c783b */ /* 0x000e6c0000004200 */
[----:B----4-:R-:W-:Y:S01]  /*15960*/  F2FP.PACK_AB R12, R149, R148 ;  /* 0x00000094950c723e */ /* 0x010fe200000000ff */
[----:B------:R-:W4:Y:S01]  /*15970*/  MUFU.EX2 R167, R167 ;  /* 0x000000a700a77308 */ /* 0x000f220000000800 */
[----:B-----5:R-:W-:Y:S03]  /*15980*/  F2FP.PACK_AB R14, R151, R150 ;  /* 0x00000096970e723e */ /* 0x020fe600000000ff */
[----:B--2---:R-:W-:Y:S01]  /*15990*/  F2FP.PACK_AB R13, R153, R152 ;  /* 0x00000098990d723e */ /* 0x004fe200000000ff */
[----:B------:R-:W-:Y:S01]  /*159a0*/  FADD.FTZ R148, R148, R171 ;  /* 0x000000ab94947221 */ /* 0x000fe20000010000 */
[----:B------:R-:W-:Y:S03]  /*159b0*/  F2FP.PACK_AB R15, R155, R154 ;  /* 0x0000009a9b0f723e */ /* 0x000fe600000000ff */
[----:B------:R-:W-:Y:S01]  /*159c0*/  FADD.FTZ R149, R149, R148 ;  /* 0x0000009495957221 */ /* 0x000fe20000010000 */
[----:B------:R-:W2:Y:S03]  /*159d0*/  MUFU.EX2 R159, R159 ;  /* 0x0000009f009f7308 */ /* 0x000ea60000000800 */
[C---:B------:R-:W-:Y:S03]  /*159e0*/  HMMA.16816.F32 R4, R12.reuse, R16, R4 ;  /* 0x000000100c04723c */ /* 0x040fe60000001804 */
[----:B------:R-:W-:Y:S04]  /*159f0*/  FADD.FTZ R150, R150, R149 ;  /* 0x0000009596967221 */ /* 0x000fe80000010000 */
[----:B------:R-:W5:Y:S01]  /*15a00*/  MUFU.EX2 R226, R165 ;  /* 0x000000a500e27308 */ /* 0x000f620000000800 */
[C---:B------:R-:W-:Y:S01]  /*15a10*/  HMMA.16816.F32 R8, R12.reuse, R18, R8 ;  /* 0x000000120c08723c */ /* 0x040fe20000001808 */
[----:B------:R-:W1:Y:S03]  /*15a20*/  LDSM.16.MT88.4 R16, [R189+0x3100] ;  /* 0x00310000bd10783b */ /* 0x000e660000004200 */
[----:B------:R-:W-:Y:S04]  /*15a30*/  FADD.FTZ R151, R151, R150 ;  /* 0x0000009697977221 */ /* 0x000fe80000010000 */
[C---:B------:R-:W-:Y:S08]  /*15a40*/  HMMA.16816.F32 R100, R12.reuse, R20, R100 ;  /* 0x000000140c64723c */ /* 0x040ff00000001864 */
[C---:B------:R-:W-:Y:S01]  /*15a50*/  HMMA.16816.F32 R104, R12.reuse, R22, R104 ;  /* 0x000000160c68723c */ /* 0x040fe20000001868 */
[----:B------:R-:W1:Y:S07]  /*15a60*/  LDSM.16.MT88.4 R20, [R188+0x3100] ;  /* 0x00310000bc14783b */ /* 0x000e6e0000004200 */
[C---:B------:R-:W-:Y:S08]  /*15a70*/  HMMA.16816.F32 R108, R12.reuse, R140, R108 ;  /* 0x0000008c0c6c723c */ /* 0x040ff0000000186c */
[C---:B------:R-:W-:Y:S01]  /*15a80*/  HMMA.16816.F32 R112, R12.reuse, R142, R112 ;  /* 0x0000008e0c70723c */ /* 0x040fe20000001870 */
[----:B------:R-:W-:Y:S07]  /*15a90*/  LDSM.16.MT88.4 R140, [R188+0x3900] ;  /* 0x00390000bc8c783b */ /* 0x000fee0000004200 */
[C---:B------:R-:W-:Y:S08]  /*15aa0*/  HMMA.16816.F32 R116, R12.reuse, R24, R116 ;  /* 0x000000180c74723c */ /* 0x040ff00000001874 */
[C---:B------:R-:W-:Y:S01]  /*15ab0*/  HMMA.16816.F32 R120, R12.reuse, R26, R120 ;  /* 0x0000001a0c78723c */ /* 0x040fe20000001878 */
[----:B------:R-:W2:Y:S07]  /*15ac0*/  LDSM.16.MT88.4 R24, [R195+0x5100] ;  /* 0x00510000c318783b */ /* 0x000eae0000004200 */
[C---:B------:R-:W-:Y:S08]  /*15ad0*/  HMMA.16816.F32 R36, R12.reuse, R128, R36 ;  /* 0x000000800c24723c */ /* 0x040ff00000001824 */
[C---:B------:R-:W-:Y:S08]  /*15ae0*/  HMMA.16816.F32 R40, R12.reuse, R130, R40 ;  /* 0x000000820c28723c */ /* 0x040ff00000001828 */
        /* <DEDUP_REMOVED lines=15> */
[C---:B---3--:R-:W-:Y:S08]  /*15be0*/  HMMA.16816.F32 R84, R12.reuse, R16, R84 ;  /* 0x000000100c54723c */ /* 0x048ff00000001854 */
[C---:B------:R-:W-:Y:S01]  /*15bf0*/  HMMA.16816.F32 R88, R12.reuse, R18, R88 ;  /* 0x000000120c58723c */ /* 0x040fe20000001858 */
[----:B------:R-:W2:Y:S07]  /*15c00*/  LDSM.16.MT88.4 R16, [R195+0x3900] ;  /* 0x00390000c310783b */ /* 0x000eae0000004200 */
[C---:B----4-:R-:W-:Y:S08]  /*15c10*/  HMMA.16816.F32 R92, R12.reuse, R20, R92 ;  /* 0x000000140c5c723c */ /* 0x050ff0000000185c */
[----:B------:R-:W-:Y:S01]  /*15c20*/  HMMA.16816.F32 R96, R12, R22, R96 ;  /* 0x000000160c60723c */ /* 0x000fe20000001860 */
[----:B------:R-:W3:Y:S06]  /*15c30*/  LDSM.16.MT88.4 R20, [R190+0x3900] ;  /* 0x00390000be14783b */ /* 0x000eec0000004200 */
[----:B------:R-:W-:Y:S01]  /*15c40*/  F2FP.PACK_AB R12, R157, R156 ;  /* 0x0000009c9d0c723e */ /* 0x000fe200000000ff */
[----:B------:R-:W-:Y:S01]  /*15c50*/  FADD.FTZ R156, R156, R151 ;  /* 0x000000979c9c7221 */ /* 0x000fe20000010000 */
[----:B------:R-:W-:Y:S03]  /*15c60*/  F2FP.PACK_AB R14, R167, R158 ;  /* 0x0000009ea70e723e */ /* 0x000fe600000000ff */
[----:B------:R-:W-:Y:S01]  /*15c70*/  F2FP.PACK_AB R13, R224, R159 ;  /* 0x0000009fe00d723e */ /* 0x000fe200000000ff */
[----:B------:R-:W-:Y:S01]  /*15c80*/  FADD.FTZ R157, R157, R156 ;  /* 0x0000009c9d9d7221 */ /* 0x000fe20000010000 */
[----:B-----5:R-:W-:Y:S03]  /*15c90*/  F2FP.PACK_AB R15, R226, R225 ;  /* 0x000000e1e20f723e */ /* 0x020fe600000000ff */
[----:B------:R-:W-:Y:S04]  /*15ca0*/  FADD.FTZ R158, R158, R157 ;  /* 0x0000009d9e9e7221 */ /* 0x000fe80000010000 */
[C---:B-1----:R-:W-:Y:S01]  /*15cb0*/  HMMA.16816.F32 R128, R12.reuse, R124, R4 ;  /* 0x0000007c0c80723c */ /* 0x042fe20000001804 */
[----:B------:R-:W1:Y:S02]  /*15cc0*/  LDSM.16.MT88.4 R4, [R190+0x5900] ;  /* 0x00590000be04783b */ /* 0x000e640000004200 */
[----:B------:R-:W-:Y:S05]  /*15cd0*/  FADD.FTZ R214, R167, R158 ;  /* 0x0000009ea7d67221 */ /* 0x000fea0000010000 */
[C---:B------:R-:W-:Y:S01]  /*15ce0*/  HMMA.16816.F32 R124, R12.reuse, R126, R8 ;  /* 0x0000007e0c7c723c */ /* 0x040fe20000001808 */
[----:B------:R-:W4:Y:S07]  /*15cf0*/  LDSM.16.MT88.4 R8, [R189+0x5900] ;  /* 0x00590000bd08783b */ /* 0x000f2e0000004200 */
        /* <DEDUP_REMOVED lines=21> */
[C---:B----4-:R-:W-:Y:S04]  /*15e50*/  HMMA.16816.F32 R84, R12.reuse, R8, R84 ;  /* 0x000000080c54723c */ /* 0x050fe80000001854 */
        /* <DEDUP_REMOVED lines=16> */
.L_x_1899:
        /* <DEDUP_REMOVED lines=18> */
[----:B------:R-:W2:Y:S08]  /*16080*/  @P0 MUFU.LG2 R7, R2 ;  /* 0x0000000200070308 */ /* 0x000eb00000000c00 */
[----:B------:R-:W3:Y:S01]  /*16090*/  @P1 MUFU.LG2 R5, R5 ;  /* 0x0000000500051308 */ /* 0x000ee20000000c00 */
[----:B-1----:R-:W-:-:S02]  /*160a0*/  FMUL.FTZ R128, R4, R128 ;  /* 0x0000008004807220 */ /* 0x002fc40000410000 */
[C---:B------:R-:W-:Y:S02]  /*160b0*/  FMUL.FTZ R129, R4.reuse, R129 ;  /* 0x0000008104817220 */ /* 0x040fe40000410000 */
[C---:B------:R-:W-:Y:S02]  /*160c0*/  FMUL.FTZ R124, R4.reuse, R124 ;  /* 0x0000007c047c7220 */ /* 0x040fe40000410000 */
[C---:B------:R-:W-:Y:S01]  /*160d0*/  FMUL.FTZ R125, R4.reuse, R125 ;  /* 0x0000007d047d7220 */ /* 0x040fe20000410000 */
[----:B------:R1:W4:Y:S01]  /*160e0*/  @P0 MUFU.RCP R3, R2 ;  /* 0x0000000200030308 */ /* 0x0003220000001000 */
[----:B--2---:R-:W-:Y:S02]  /*160f0*/  @P0 FMUL.FTZ R12, R7, 0.69314718246459960938 ;  /* 0x3f317218070c0820 */ /* 0x004fe40000410000 */
[----:B------:R-:W-:Y:S02]  /*16100*/  @P0 FMUL.FTZ R7, R13, c[0x0][0x2d0] ;  /* 0x0000b4000d070a20 */ /* 0x000fe40000410000 */
[----:B------:R-:W-:-:S02]  /*16110*/  FMUL.FTZ R100, R4, R100 ;  /* 0x0000006404647220 */ /* 0x000fc40000410000 */
        /* <DEDUP_REMOVED lines=95> */
.L_x_1846:
        /* <DEDUP_REMOVED lines=140> */
[----:B--2---:R-:W-:-:S02]  /*16fd0*/  IMAD.MOV.U32 R4, RZ, RZ, c[0x0][0x388] ;  /* 0x0000e200ff047624 */ /* 0x004fc400078e00ff */
[----:B-1----:R-:W-:-:S03]  /*16fe0*/  @P1 IMAD.WIDE R18, R200, R9, c[0x0][0x508] ;  /* 0x00014200c8121625 */ /* 0x002fc600078e0209 */
        /* <DEDUP_REMOVED lines=10> */
.L_x_1902:
[----:B---3--:R-:W-:Y:S01]  /*17090*/  LOP3.LUT R8, R11, 0xffffffe0, RZ, 0xc0, !PT ;  /* 0xffffffe00b087812 */ /* 0x008fe200078ec0ff */
[----:B------:R-:W1:Y:S01]  /*170a0*/  S2R R58, SR_CTAID.X ;  /* 0x00000000003a7919 */ /* 0x000e620000002500 */
[----:B------:R-:W-:Y:S01]  /*170b0*/  SHF.R.S32.HI R18, RZ, 0x1f, R7 ;  /* 0x0000001fff127819 */ /* 0x000fe20000011407 */
[----:B------:R-:W-:Y:S01]  /*170c0*/  IMAD.MOV.U32 R19, RZ, RZ, R15 ;  /* 0x000000ffff137224 */ /* 0x000fe200078e000f */
[----:B------:R-:W-:Y:S01]  /*170d0*/  LEA.HI R3, R16, R16, RZ, 0x1 ;  /* 0x0000001010037211 */ /* 0x000fe200078f08ff */
[----:B------:R-:W-:Y:S01]  /*170e0*/  IMAD.IADD R8, R5, 0x1, -R8 ;  /* 0x0000000105087824 */ /* 0x000fe200078e0a08 */
[----:B------:R-:W-:Y:S01]  /*170f0*/  LEA.HI R18, R18, R7, RZ, 0x3 ;  /* 0x0000000712127211 */ /* 0x000fe200078f18ff */
[----:B------:R-:W-:Y:S01]  /*17100*/  BSSY B0, `(.L_x_1903) ;  /* 0x0000082000007945 */ /* 0x000fe20003800000 */
[----:B------:R-:W-:-:S02]  /*17110*/  LOP3.LUT R3, R3, 0x1ffffffe, RZ, 0xc0, !PT ;  /* 0x1ffffffe03037812 */ /* 0x000fc400078ec0ff */
[----:B------:R-:W-:Y:S02]  /*17120*/  SHF.R.S32.HI R9, RZ, 0x1f, R8 ;  /* 0x0000001fff097819 */ /* 0x000fe40000011408 */
[----:B------:R-:W-:Y:S01]  /*17130*/  LOP3.LUT R18, R18, 0xffffff8, RZ, 0xc0, !PT ;  /* 0x0ffffff812127812 */ /* 0x000fe200078ec0ff */
[----:B------:R-:W-:Y:S01]  /*17140*/  IMAD.IADD R16, R16, 0x1, -R3 ;  /* 0x0000000110107824 */ /* 0x000fe200078e0a03 */
[----:B------:R-:W-:Y:S01]  /*17150*/  LEA.HI R6, R9, R8, RZ, 0x2 ;  /* 0x0000000809067211 */ /* 0x000fe200078f10ff */
[----:B------:R-:W-:Y:S01]  /*17160*/  IMAD.MOV.U32 R9, RZ, RZ, c[0x0][0x4e8] ;  /* 0x00013a00ff097624 */ /* 0x000fe200078e00ff */
[----:B------:R-:W-:Y:S02]  /*17170*/  IADD3 R7, -R18, R7, RZ ;  /* 0x0000000712077210 */ /* 0x000fe40007ffe1ff */
[----:B------:R-:W-:Y:S02]  /*17180*/  SHF.R.S32.HI R6, RZ, 0x2, R6 ;  /* 0x00000002ff067819 */ /* 0x000fe40000011406 */
[----:B------:R-:W-:-:S02]  /*17190*/  ISETP.NE.AND P1, PT, R9, 0x1, PT ;  /* 0x000000010900780c */ /* 0x000fc40003f25270 */
[----:B------:R-:W-:Y:S01]  /*171a0*/  MOV R18, R14 ;  /* 0x0000000e00127202 */ /* 0x000fe20000000f00 */
[----:B------:R-:W-:Y:S01]  /*171b0*/  IMAD R3, R7, 0x10, R6 ;  /* 0x0000001007037824 */ /* 0x000fe200078e0206 */
[----:B------:R-:W-:Y:S01]  /*171c0*/  LOP3.LUT P2, RZ, R8, 0x3, RZ, 0xc0, !PT ;  /* 0x0000000308ff7812 */ /* 0x000fe2000784c0ff */
[----:B------:R-:W-:Y:S01]  /*171d0*/  IMAD R6, R0, c[0x0][0x490], RZ ;  /* 0x0001240000067a24 */ /* 0x000fe200078e02ff */
[-C--:B------:R-:W-:Y:S01]  /*171e0*/  LEA.HI R9, R12, R5.reuse, RZ, 0x3 ;  /* 0x000000050c097211 */ /* 0x080fe200078f18ff */
[----:B------:R-:W-:Y:S01]  /*171f0*/  IMAD R13, R16, 0x8, R3 ;  /* 0x00000008100d7824 */ /* 0x000fe200078e0203 */
[----:B------:R-:W-:Y:S01]  /*17200*/  LEA.HI R12, R12, R5, RZ, 0x6 ;  /* 0x000000050c0c7211 */ /* 0x000fe200078f30ff */
[----:B------:R-:W-:Y:S02]  /*17210*/  IMAD R7, R15, c[0x0][0x3a0], RZ ;  /* 0x0000e8000f077a24 */ /* 0x000fe400078e02ff */
[----:B------:R-:W-:Y:S01]  /*17220*/  IMAD.WIDE.U32 R18, R199, c[0x0][0x490], R18 ;  /* 0x00012400c7127a25 */ /* 0x000fe200078e0012 */
[----:B-1----:R-:W-:-:S02]  /*17230*/  LEA R8, R58, R13, 0x7 ;  /* 0x0000000d3a087211 */ /* 0x002fc400078e38ff */
[----:B------:R-:W-:Y:S01]  /*17240*/  SHF.L.U32 R12, R12, 0x3, RZ ;  /* 0x000000030c0c7819 */ /* 0x000fe200000006ff */
[----:B------:R-:W-:Y:S01]  /*17250*/  IMAD R11, R199, c[0x0][0x494], R6 ;  /* 0x00012500c70b7a24 */ /* 0x000fe200078e0206 */
[----:B------:R-:W-:Y:S01]  /*17260*/  LOP3.LUT R6, R9, 0xfffffff8, RZ, 0xc0, !PT ;  /* 0xfffffff809067812 */ /* 0x000fe200078ec0ff */
        /* <DEDUP_REMOVED lines=42> */
[----:B------:R-:W-:Y:S01]  /*17510*/  IMAD.MOV R19, RZ, RZ, -R7 ;  /* 0x000000ffff137224 */ /* 0x000fe200078e0a07 */
[----:B------:R-:W-:Y:S01]  /*17520*/  LOP3.LUT R5, R6, R5, RZ, 0x3c, !PT ;  /* 0x0000000506057212 */ /* 0x000fe200078e3cff */
[----:B------:R-:W-:Y:S01]  /*17530*/  SHFL.IDX PT, R32, R13, RZ, 0x1c1f ;  /* 0x001c1fff0d207589 */ /* 0x000fe200000e0000 */
[----:B------:R-:W-:Y:S01]  /*17540*/  LEA.HI.X R17, R20, c[0x0][0x454], R17, 0x2, P0 ;  /* 0x0001150014117a11 */ /* 0x000fe200000f1411 */
[----:B------:R-:W-:Y:S01]  /*17550*/  IMAD R19, R19, c[0x0][0x4e8], R8 ;  /* 0x00013a0013137a24 */ /* 0x000fe200078e0208 */
[----:B------:R-:W-:Y:S01]  /*17560*/  SHF.R.S32.HI R6, RZ, 0x1f, R7 ;  /* 0x0000001fff067819 */ /* 0x000fe20000011407 */
[----:B------:R-:W-:Y:S01]  /*17570*/  SHFL.IDX PT, R34, R13, 0x1, 0x1c1f ;  /* 0x003c1f000d227f89 */ /* 0x000fe200000e0000 */
[----:B------:R-:W-:Y:S01]  /*17580*/  IMAD R8, R58, 0x80, R3 ;  /* 0x000000803a087824 */ /* 0x000fe200078e0203 */
[----:B------:R-:W-:Y:S01]  /*17590*/  LOP3.LUT R5, R5, 0x7ffffe00, R12, 0xf8, !PT ;  /* 0x7ffffe0005057812 */ /* 0x000fe200078ef80c */
[----:B------:R-:W-:Y:S01]  /*175a0*/  IMAD R11, R200, c[0x0][0x3f4], R11 ;  /* 0x0000fd00c80b7a24 */ /* 0x000fe200078e020b */
[----:B------:R-:W1:Y:S01]  /*175b0*/  SHFL.IDX PT, R33, R17, RZ, 0x1c1f ;  /* 0x001c1fff11217589 */ /* 0x000e6200000e0000 */
[----:B-----5:R-:W-:Y:S01]  /*175c0*/  IMAD R3, R4, c[0x0][0x4e8], RZ ;  /* 0x00013a0004037a24 */ /* 0x020fe200078e02ff */
[----:B------:R-:W-:Y:S01]  /*175d0*/  IADD3 R4, R8, 0x8, RZ ;  /* 0x0000000808047810 */ /* 0x000fe20007ffe0ff */
[----:B------:R-:W-:Y:S01]  /*175e0*/  IMAD R6, R6, c[0x0][0x3e0], RZ ;  /* 0x0000f80006067a24 */ /* 0x000fe200078e02ff */
[----:B------:R-:W2:Y:S01]  /*175f0*/  SHFL.IDX PT, R35, R17, 0x1, 0x1c1f ;  /* 0x003c1f0011237f89 */ /* 0x000ea200000e0000 */
[----:B------:R-:W-:-:S02]  /*17600*/  IADD3 R15, R15, R11, RZ ;  /* 0x0000000b0f0f7210 */ /* 0x000fc40007ffe0ff */
[-C--:B------:R-:W-:Y:S01]  /*17610*/  ISETP.GE.OR P1, PT, R8, R3.reuse, P2 ;  /* 0x000000030800720c */ /* 0x080fe20001726670 */
[C---:B------:R-:W-:Y:S01]  /*17620*/  IMAD R6, R7.reuse, c[0x0][0x3e4], R6 ;  /* 0x0000f90007067a24 */ /* 0x040fe200078e0206 */
[----:B------:R-:W-:Y:S01]  /*17630*/  ISETP.GE.OR P0, PT, R4, R3, P2 ;  /* 0x000000030400720c */ /* 0x000fe20001706670 */
[----:B------:R-:W-:Y:S01]  /*17640*/  IMAD.WIDE.U32 R14, R7, c[0x0][0x3e0], R14 ;  /* 0x0000f800070e7a25 */ /* 0x000fe200078e000e */
[----:B------:R-:W-:Y:S02]  /*17650*/  SHF.R.S32.HI R7, RZ, 0x1f, R19 ;  /* 0x0000001fff077819 */ /* 0x000fe40000011413 */
[----:B------:R-:W-:Y:S01]  /*17660*/  SHF.L.U32 R57, R5, 0x1, RZ ;  /* 0x0000000105397819 */ /* 0x000fe200000006ff */
[----:B------:R-:W-:Y:S01]  /*17670*/  IMAD.IADD R15, R15, 0x1, R6 ;  /* 0x000000010f0f7824 */ /* 0x000fe200078e0206 */
[----:B------:R-:W-:Y:S01]  /*17680*/  LEA R58, R58, R9, 0x7 ;  /* 0x000000093a3a7211 */ /* 0x000fe200078e38ff */
[----:B------:R-:W-:Y:S02]  /*17690*/  IMAD R8, R7, c[0x0][0x3d8], RZ ;  /* 0x0000f60007087a24 */ /* 0x000fe400078e02ff */
[----:B------:R-:W-:-:S04]  /*176a0*/  IMAD.WIDE.U32 R54, R19, c[0x0][0x3d8], R14 ;  /* 0x0000f60013367a25 */ /* 0x000fc800078e000e */
[----:B------:R-:W-:Y:S01]  /*176b0*/  IMAD R8, R19, c[0x0][0x3dc], R8 ;  /* 0x0000f70013087a24 */ /* 0x000fe200078e0208 */
[----:B-1----:R1:W-:Y:S03]  /*176c0*/  @!P1 ST.E [R32.64], R2 ;  /* 0x0000000220009985 */ /* 0x0023e6000c101906 */
        /* <DEDUP_REMOVED lines=23> */
[----:B------:R-:W5:Y:S01]  /*17840*/  LDS.128 R8, [R57+0x8080] ;  /* 0x0080800039087984 */ /* 0x000f620000000c00 */
[----:B------:R-:W-:-:S09]  /*17850*/  ISETP.GE.AND P2, PT, R0, c[0x0][0x3c8], PT ;  /* 0x0000f20000007a0c */ /* 0x000fd20003f46270 */
[----:B------:R-:W-:Y:S02]  /*17860*/  @!P1 SHF.R.S32.HI R52, RZ, 0x1f, R55 ;  /* 0x0000001fff349819 */ /* 0x000fe40000011437 */
[----:B------:R-:W-:Y:S02]  /*17870*/  @!P0 SHF.R.S32.HI R2, RZ, 0x1f, R53 ;  /* 0x0000001fff028819 */ /* 0x000fe40000011435 */
[----:B------:R-:W-:Y:S01]  /*17880*/  @!P1 LEA.HI R52, R52, R55, RZ, 0x3 ;  /* 0x0000003734349211 */ /* 0x000fe200078f18ff */
[----:B------:R-:W-:Y:S01]  /*17890*/  @!P2 IMAD.WIDE R62, R0, 0x2, R60 ;  /* 0x00000002003ea825 */ /* 0x000fe200078e023c */
[----:B------:R-:W-:Y:S02]  /*178a0*/  @!P0 LEA.HI R2, R2, R53, RZ, 0x3 ;  /* 0x0000003502028211 */ /* 0x000fe400078f18ff */
[----:B------:R-:W-:Y:S02]  /*178b0*/  @!P1 LOP3.LUT R52, R52, 0xfffffff8, RZ, 0xc0, !PT ;  /* 0xfffffff834349812 */ /* 0x000fe400078ec0ff */
[----:B------:R-:W-:-:S03]  /*178c0*/  @!P0 LOP3.LUT R2, R2, 0xfffffff8, RZ, 0xc0, !PT ;  /* 0xfffffff802028812 */ /* 0x000fc600078ec0ff */
[----:B------:R-:W-:-:S04]  /*178d0*/  @!P1 IMAD.WIDE R52, R52, 0x2, R60 ;  /* 0x0000000234349825 */ /* 0x000fc800078e023c */
[----:B------:R-:W-:Y:S01]  /*178e0*/  @!P0 IMAD.WIDE R60, R2, 0x2, R60 ;  /* 0x00000002023c8825 */ /* 0x000fe200078e023c */
[----:B--2---:R2:W-:Y:S04]  /*178f0*/  @!P2 ST.E.128 [R62.64], R48 ;  /* 0x000000303e00a985 */ /* 0x0045e8000c101d06 */
[----:B-1----:R2:W-:Y:S04]  /*17900*/  @!P1 ST.E.128 [R52.64], R32 ;  /* 0x0000002034009985 */ /* 0x0025e8000c101d06 */
[----:B-----5:R2:W-:Y:S02]  /*17910*/  @!P0 ST.E.128 [R60.64], R8 ;  /* 0x000000083c008985 */ /* 0x0205e4000c101d06 */
.L_x_1904:
[----:B--2---:R-:W-:Y:S05]  /*17920*/  BSYNC B0 ;  /* 0x0000000000007941 */ /* 0x004fea0003800000 */
.L_x_1903:
        /* <DEDUP_REMOVED lines=23> */
.L_x_1906:
[----:B------:R-:W-:Y:S05]  /*17aa0*/  BSYNC B0 ;  /* 0x0000000000007941 */ /* 0x000fea0003800000 */
.L_x_1905:
        /* <DEDUP_REMOVED lines=23> */
.L_x_1908:
[----:B------:R-:W-:Y:S05]  /*17c20*/  BSYNC B0 ;  /* 0x0000000000007941 */ /* 0x000fea0003800000 */
.L_x_1907:
        /* <DEDUP_REMOVED lines=24> */
.L_x_1901:
        /* <DEDUP_REMOVED lines=18> */
.L_x_1909:
        /* <DEDUP_REMOVED lines=41> */
.L_x_1911:
[----:B------:R-:W-:Y:S05]  /*18160*/  BSYNC B0 ;  /* 0x0000000000007941 */ /* 0x000fea0003800000 */
.L_x_1910:
        /* <DEDUP_REMOVED lines=64> */
.L_x_1913:
[----:B------:R-:W-:Y:S05]  /*18570*/  BSYNC B0 ;  /* 0x0000000000007941 */ /* 0x000fea0003800000 */
.L_x_1912:
        /* <DEDUP_REMOVED lines=21> */
.L_x_1915:
[----:B------:R-:W-:Y:S05]  /*186d0*/  BSYNC B0 ;  /* 0x0000000000007941 */ /* 0x000fea0003800000 */
.L_x_1914:
        /* <DEDUP_REMOVED lines=21> */
.L_x_1917:
[----:B------:R-:W-:Y:S05]  /*18830*/  BSYNC B0 ;  /* 0x0000000000007941 */ /* 0x000fea0003800000 */
.L_x_1916:
        /* <DEDUP_REMOVED lines=22> */
.L_x_1918:
        /* <DEDUP_REMOVED lines=14> */
.L_x_2598:


//--------------------- .text._ZN7cutlass13device_kernelIN5flash19enable_sm80_to_sm89INS1_16FlashAttnFwdSm80INS1_25CollectiveMainloopFwdSm80ILi8ELi2ELb1EN4cute5tupleIJNS5_1CILi128EEENS7_ILi96EEENS7_ILi192EEEEEELi192ENS_6half_tEfNS_4arch4Sm80ELb0ELb0ELb0ELb0ELb0ELb0ELb1ELb0EEENS1_21CollectiveEpilogueFwdINS6_IJS8_SA_S9_EEENS6_IJNS7_ILi1EEESI_SI_EEESC_SE_Li256ELb0ELb1ELb0ELb0EEENS1_19SingleTileSchedulerILb0ELb0ELb1ELi128EEEEEEEEEvNT_6ParamsE --------------------------
	.section	.text._ZN7cutlass13device_kernelIN5flash19enable_sm80_to_sm89INS1_16FlashAttnFwdSm80INS1_25CollectiveMainloopFwdSm80ILi8ELi2ELb1EN4cute5tupleIJNS5_1CILi128EEENS7_ILi96EEENS7_ILi192EEEEEELi192ENS_6half_tEfNS_4arch4Sm80ELb0ELb0ELb0ELb0ELb0ELb0ELb1ELb0EEENS1_21CollectiveEpilogueFwdINS6_IJS8_SA_S9_EEENS6_IJNS7_ILi1EEESI_SI_EEESC_SE_Li256ELb0ELb1ELb0ELb0EEENS1_19SingleTileSchedulerILb0ELb0ELb1ELi128EEEEEEEEEvNT_6ParamsE,"ax",@progbits
	.sectioninfo	@"SHI_REGISTERS=255"
	.align	128
.text._ZN7cutlass13device_kernelIN5flash19enable_sm80_to_sm89INS1_16FlashAttnFwdSm80INS1_25CollectiveMainloopFwdSm80ILi8ELi2ELb1EN4cute5tupleIJNS5_1CILi128EEENS7_ILi96EEENS7_ILi192EEEEEELi192ENS_6half_tEfNS_4arch4Sm80ELb0ELb0ELb0ELb0ELb0ELb0ELb1ELb0EEENS1_21CollectiveEpilogueFwdINS6_IJS8_SA_S9_EEENS6_IJNS7_ILi1EEESI_SI_EEESC_SE_Li256ELb0ELb1ELb0ELb0EEENS1_19SingleTileSchedulerILb0ELb0ELb1ELi128EEEEEEEEEvNT_6ParamsE:
        .type           _ZN7cutlass13device_kernelIN5flash19enable_sm80_to_sm89INS1_16FlashAttnFwdSm80INS1_25CollectiveMainloopFwdSm80ILi8ELi2ELb1EN4cute5tupleIJNS5_1CILi128EEENS7_ILi96EEENS7_ILi192EEEEEELi192ENS_6half_tEfNS_4arch4Sm80ELb0ELb0ELb0ELb0ELb0ELb0ELb1ELb0EEENS1_21CollectiveEpilogueFwdINS6_IJS8_SA_S9_EEENS6_IJNS7_ILi1EEESI_SI_EEESC_SE_Li256ELb0ELb1ELb0ELb0EEENS1_19SingleTileSchedulerILb0ELb0ELb1ELi128EEEEEEEEEvNT_6ParamsE,@function
        .size           _ZN7cutlass13device_kernelIN5flash19enable_sm80_to_sm89INS1_16FlashAttnFwdSm80INS1_25CollectiveMainloopFwdSm80ILi8ELi2ELb1EN4cute5tupleIJNS5_1CILi128EEENS7_ILi96EEENS7_ILi192EEEEEELi192ENS_6half_tEfNS_4arch4Sm80ELb0ELb0ELb0ELb0ELb0ELb0ELb1ELb0EEENS1_21CollectiveEpilogueFwdINS6_IJS8_SA_S9_EEENS6_IJNS7_ILi1EEESI_SI_EEESC_SE_Li256ELb0ELb1ELb0ELb0EEENS1_19SingleTileSchedulerILb0ELb0ELb1ELi128EEEEEEEEEvNT_6ParamsE,(.L_x_2599 - _ZN7cutlass13device_kernelIN5flash19enable_sm80_to_sm89INS1_16FlashAttnFwdSm80INS1_25CollectiveMainloopFwdSm80ILi8ELi2ELb1EN4cute5tupleIJNS5_1CILi128EEENS7_ILi96EEENS7_ILi192EEEEEELi192ENS_6half_tEfNS_4arch4Sm80ELb0ELb0ELb0ELb0ELb0ELb0ELb1ELb0EEENS1_21CollectiveEpilogueFwdINS6_IJS8_SA_S9_EEENS6_IJNS7_ILi1EEESI_SI_EEESC_SE_Li256ELb0ELb1ELb0ELb0EEENS1_19SingleTileSchedulerILb0ELb0ELb1ELi128EEEEEEEEEvNT_6ParamsE)
        .other          _ZN7cutlass13device_kernelIN5flash19enable_sm80_to_sm89INS1_16FlashAttnFwdSm80INS1_25CollectiveMainloopFwdSm80ILi8ELi2ELb1EN4cute5tupleIJNS5_1CILi128EEENS7_ILi96EEENS7_ILi192EEEEEELi192ENS_6half_tEfNS_4arch4Sm80ELb0ELb0ELb0ELb0ELb0ELb0ELb1ELb0EEENS1_21CollectiveEpilogueFwdINS6_IJS8_SA_S9_EEENS6_IJNS7_ILi1EEESI_SI_EEESC_SE_Li256ELb0ELb1ELb0ELb0EEENS1_19SingleTileSchedulerILb0ELb0ELb1ELi128EEEEEEEEEvNT_6ParamsE,@"STO_CUDA_ENTRY STV_DEFAULT"
_ZN7cutlass13device_kernelIN5flash19enable_sm80_to_sm89INS1_16FlashAttnFwdSm80INS1_25CollectiveMainloopFwdSm80ILi8ELi2ELb1EN4cute5tupleIJNS5_1CILi128EEENS7_ILi96EEENS7_ILi192EEEEEELi192ENS_6half_tEfNS_4arch4Sm80ELb0ELb0ELb0ELb0ELb0ELb0ELb1ELb0EEENS1_21CollectiveEpilogueFwdINS6_IJS8_SA_S9_EEENS6_IJNS7_ILi1EEESI_SI_EEESC_SE_Li256ELb0ELb1ELb0ELb0EEENS1_19SingleTileSchedulerILb0ELb0ELb1ELi128EEEEEEEEEvNT_6ParamsE:
        /* <DEDUP_REMOVED lines=83> */
[----:B------:R-:W-:Y:S01]  /*0530*/  UIADD3 UR9, UR16, -0x1, URZ ;  /* 0xffffffff10097890 */ /* 0x000fe2000fffe03f */
[----:B------:R-:W-:Y:S01]  /*0540*/  LEA.HI R5, R12, R11, RZ, 0x1 ;  /* 0x0000000b0c057211 */ /* 0x000fe200078f08ff */
[----:B------:R-:W-:Y:S01]  /*0550*/  IMAD.WIDE.U32 R2, R0, c[0x0][0x1a8], R2 ;  /* 0x00006a0000027a25 */ /* 0x000fe200078e0002 */
[----:B------:R-:W-:Y:S01]  /*0560*/  SHF.R.S32.HI R4, RZ, 0x1f, R0 ;  /* 0x0000001fff047819 */ /* 0x000fe20000011400 */
[----:B------:R-:W-:Y:S01]  /*0570*/  USHF.R.S32.HI UR12, URZ, 0x1f, UR9 ;  /* 0x0000001f3f0c7899 */ /* 0x000fe20008011409 */
        /* <DEDUP_REMOVED lines=20> */
[----:B------:R-:W-:-:S02]  /*06c0*/  UIMAD UR8, UR5, UR9, URZ ;  /* 0x00000009050872a4 */ /* 0x000fc4000f8e023f */
[----:B------:R-:W2:Y:S01]  /*06d0*/  SHFL.IDX PT, R9, R15, RZ, 0x181f ;  /* 0x00181fff0f097589 */ /* 0x000ea200000e0000 */
[----:B------:R-:W-:Y:S01]  /*06e0*/  IMAD R3, R27, c[0x0][0x1e8], RZ ;  /* 0x00007a001b037a24 */ /* 0x000fe200078e02ff */
[----:B------:R-:W-:Y:S01]  /*06f0*/  LEA.HI R28, R2, R10, RZ, 0x3 ;  /* 0x0000000a021c7211 */ /* 0x000fe200078f18ff */
[----:B------:R-:W-:Y:S01]  /*0700*/  IMAD R0, R13, c[0x0][0x208], RZ ;  /* 0x000082000d007a24 */ /* 0x000fe200078e02ff */
[----:B------:R-:W-:Y:S01]  /*0710*/  UIMAD UR8, UR12, UR18, UR8 ;  /* 0x000000120c0872a4 */ /* 0x000fe2000f8e0208 */
[----:B------:R-:W-:Y:S01]  /*0720*/  IMAD.IADD R5, R5, 0x1, R7 ;  /* 0x0000000105057824 */ /* 0x000fe200078e0207 */
[----:B------:R-:W-:Y:S01]  /*0730*/  LOP3.LUT R12, R28, 0xfffffff8, RZ, 0xc0, !PT ;  /* 0xfffffff81c0c7812 */ /* 0x000fe200078ec0ff */
[----:B------:R-:W-:Y:S01]  /*0740*/  IMAD R13, R24, c[0x0][0x1ec], R3 ;  /* 0x00007b00180d7a24 */ /* 0x000fe200078e0203 */
[----:B------:R-:W-:Y:S01]  /*0750*/  UIMAD UR6, UR6, UR11, URZ ;  /* 0x0000000b060672a4 */ /* 0x000fe2000f8e023f */
[C---:B------:R-:W-:Y:S01]  /*0760*/  IMAD R0, R22.reuse, c[0x0][0x20c], R0 ;  /* 0x0000830016007a24 */ /* 0x040fe200078e0200 */
[----:B------:R-:W-:Y:S01]  /*0770*/  UISETP.GE.AND UP1, UPT, UR4, 0x61, UPT ;  /* 0x000000610400788c */ /* 0x000fe2000bf26270 */
[----:B------:R-:W-:Y:S01]  /*0780*/  IMAD.WIDE.U32 R2, R22, c[0x0][0x208], R246 ;  /* 0x0000820016027a25 */ /* 0x000fe200078e00f6 */
[----:B------:R-:W-:-:S03]  /*0790*/  UIADD3 UR6, UR15, UR6, URZ ;  /* 0x000000060f067290 */ /* 0x000fc6000fffe03f */
[----:B------:R-:W-:-:S04]  /*07a0*/  IMAD.WIDE.U32 R6, R24, c[0x0][0x1e8], R4 ;  /* 0x00007a0018067a25 */ /* 0x000fc800078e0004 */
[----:B------:R-:W-:Y:S02]  /*07b0*/  IMAD R27, R27, c[0x0][0x210], RZ ;  /* 0x000084001b1b7a24 */ /* 0x000fe400078e02ff */
[----:B------:R-:W-:Y:S01]  /*07c0*/  IMAD.IADD R5, R3, 0x1, R0 ;  /* 0x0000000103057824 */ /* 0x000fe200078e0200 */
[----:B------:R-:W-:Y:S01]  /*07d0*/  @!P0 SHF.R.S32.HI R0, RZ, 0x1f, R250 ;  /* 0x0000001fff008819 */ /* 0x000fe200000114fa */
[----:B------:R-:W-:Y:S02]  /*07e0*/  IMAD.MOV.U32 R4, RZ, RZ, R2 ;  /* 0x000000ffff047224 */ /* 0x000fe400078e0002 */
[----:B------:R-:W-:Y:S01]  /*07f0*/  IMAD R27, R24, c[0x0][0x214], R27 ;  /* 0x00008500181b7a24 */ /* 0x000fe200078e021b */
[----:B------:R-:W-:Y:S01]  /*0800*/  @!P0 LEA.HI R0, R0, R250, RZ, 0x3 ;  /* 0x000000fa00008211 */ /* 0x000fe200078f18ff */
[----:B------:R-:W-:Y:S02]  /*0810*/  IMAD.U32 R11, RZ, RZ, UR7 ;  /* 0x00000007ff0b7e24 */ /* 0x000fe4000f8e00ff */
        /* <DEDUP_REMOVED lines=48> */
[----:B------:R4:W-:Y:S01]  /*0b20*/  @!P5 LDGSTS.E.BYPASS.LTC128B.128 [R239+0x5100], [R16.64], !P4 ;  /* 0x0510000010efdfae */ /* 0x0009e2000e101d54 */
        /* <DEDUP_REMOVED lines=93> */
[----:B------:R1:W-:Y:S01]  /*1100*/  STL.64 [R1], R34 ;  /* 0x0000002201007387 */ /* 0x0003e20000100a00 */
        /* <DEDUP_REMOVED lines=96> */
.L_x_1919:
        /* <DEDUP_REMOVED lines=50> */
.L_x_1920:
[----:B--23--:R-:W-:Y:S01]  /*1a30*/  HMMA.16816.F32 R32, R152, R16, RZ ;  /* 0x000000109820723c */ /* 0x00cfe200000018ff */
[----:B------:R-:W-:Y:S01]  /*1a40*/  IMAD.MOV.U32 R3, RZ, RZ, 0x40 ;  /* 0x00000040ff037424 */ /* 0x000fe200078e00ff */
[----:B------:R-:W-:Y:S01]  /*1a50*/  ULDC UR5, c[0x0][0x1d0] ;  /* 0x0000740000057ab9 */ /* 0x000fe20000000800 */
[----:B------:R-:W-:Y:S01]  /*1a60*/  STL [R1+0x24], R239 ;  /* 0x000024ef01007387 */ /* 0x000fe20000100800 */
[----:B------:R-:W-:Y:S01]  /*1a70*/  UIADD3 UR5, UR7, UR5, URZ ;  /* 0x0000000507057290 */ /* 0x000fe2000fffe03f */
[----:B------:R-:W-:-:S02]  /*1a80*/  SHF.L.U32 R135, R2, 0x1, RZ ;  /* 0x0000000102877819 */ /* 0x000fc400000006ff */
[----:B------:R-:W-:Y:S01]  /*1a90*/  SEL R234, R3, 0xffffffc0, !P1 ;  /* 0xffffffc003ea7807 */ /* 0x000fe20004800000 */
[C---:B------:R-:W-:Y:S01]  /*1aa0*/  HMMA.16816.F32 R28, R152.reuse, R18, RZ ;  /* 0x00000012981c723c */ /* 0x040fe200000018ff */
[----:B------:R-:W0:Y:S01]  /*1ab0*/  LDGDEPBAR ;  /* 0x00000000000079af */ /* 0x000e220000000000 */
[C-C-:B------:R-:W-:Y:S01]  /*1ac0*/  IMAD.IADD R2, R235.reuse, 0x1, R135.reuse ;  /* 0x00000001eb027824 */ /* 0x140fe200078e0287 */
[----:B------:R-:W-:Y:S01]  /*1ad0*/  IADD3 R3, R234, R4, RZ ;  /* 0x00000004ea037210 */ /* 0x000fe20007ffe0ff */
[----:B------:R-:W-:Y:S02]  /*1ae0*/  IMAD.IADD R5, R232, 0x1, R234 ;  /* 0x00000001e8057824 */ /* 0x000fe400078e02ea */
[----:B------:R-:W-:Y:S02]  /*1af0*/  IMAD R233, R0, 0x2, R135 ;  /* 0x0000000200e97824 */ /* 0x000fe400078e0287 */
[----:B------:R-:W-:Y:S01]  /*1b00*/  HMMA.16816.F32 R24, R152, R20, RZ ;  /* 0x000000149818723c */ /* 0x000fe200000018ff */
[----:B------:R-:W-:Y:S02]  /*1b10*/  LDSM.16.M88.4 R68, [R5+0x13900] ;  /* 0x013900000544783b */ /* 0x000fe40000000200 */
[----:B------:R-:W-:-:S02]  /*1b20*/  IADD3 R0, R235, R233, RZ ;  /* 0x000000e9eb007210 */ /* 0x000fc40007ffe0ff */
[----:B------:R-:W-:Y:S03]  /*1b30*/  LDSM.16.M88.4 R108, [R3+0x12100] ;  /* 0x01210000036c783b */ /* 0x000fe60000000200 */
[C---:B----4-:R-:W-:Y:S01]  /*1b40*/  HMMA.16816.F32 R16, R152.reuse, R36, RZ ;  /* 0x000000249810723c */ /* 0x050fe200000018ff */
[----:B------:R-:W-:Y:S07]  /*1b50*/  LDSM.16.M88.4 R112, [R3+0x13900] ;  /* 0x013900000370783b */ /* 0x000fee0000000200 */
[C---:B------:R-:W-:Y:S08]  /*1b60*/  HMMA.16816.F32 R12, R152.reuse, R38, RZ ;  /* 0x00000026980c723c */ /* 0x040ff000000018ff */
[C---:B-1----:R-:W-:Y:S08]  /*1b70*/  HMMA.16816.F32 R8, R152.reuse, R40, RZ ;  /* 0x000000289808723c */ /* 0x042ff000000018ff */
[----:B------:R-:W-:Y:S08]  /*1b80*/  HMMA.16816.F32 R20, R152, R22, RZ ;  /* 0x000000169814723c */ /* 0x000ff000000018ff */
[C---:B------:R-:W-:Y:S08]  /*1b90*/  HMMA.16816.F32 R88, R156.reuse, R48, R24 ;  /* 0x000000309c58723c */ /* 0x040ff00000001818 */
[C---:B------:R-:W-:Y:S08]  /*1ba0*/  HMMA.16816.F32 R80, R156.reuse, R44, R16 ;  /* 0x0000002c9c50723c */ /* 0x040ff00000001810 */
[C---:B------:R-:W-:Y:S01]  /*1bb0*/  HMMA.16816.F32 R72, R156.reuse, R46, R12 ;  /* 0x0000002e9c48723c */ /* 0x040fe2000000180c */
[----:B------:R-:W1:Y:S07]  /*1bc0*/  LDSM.16.M88.4 R44, [R5+0x12900] ;  /* 0x01290000052c783b */ /* 0x000e6e0000000200 */
[----:B------:R-:W-:Y:S08]  /*1bd0*/  HMMA.16816.F32 R76, R156, R60, R8 ;  /* 0x0000003c9c4c723c */ /* 0x000ff00000001808 */
[----:B------:R-:W-:Y:S08]  /*1be0*/  HMMA.16816.F32 R24, R152, R42, RZ ;  /* 0x0000002a9818723c */ /* 0x000ff000000018ff */
[C---:B------:R-:W-:Y:S01]  /*1bf0*/  HMMA.16816.F32 R92, R156.reuse, R52, R32 ;  /* 0x000000349c5c723c */ /* 0x040fe20000001820 */
[----:B------:R-:W-:Y:S07]  /*1c00*/  LDSM.16.M88.4 R32, [R5+0x12100] ;  /* 0x012100000520783b */ /* 0x000fee0000000200 */
[----:B------:R-:W-:Y:S01]  /*1c10*/  HMMA.16816.F32 R96, R156, R54, R28 ;  /* 0x000000369c60723c */ /* 0x000fe2000000181c */
[----:B------:R-:W2:Y:S07]  /*1c20*/  LDSM.16.M88.4 R52, [R5+0x13100] ;  /* 0x013100000534783b */ /* 0x000eae0000000200 */
[C---:B------:R-:W-:Y:S08]  /*1c30*/  HMMA.16816.F32 R12, R152.reuse, R64, RZ ;  /* 0x00000040980c723c */ /* 0x040ff000000018ff */
[----:B------:R-:W-:Y:S01]  /*1c40*/  HMMA.16816.F32 R8, R152, R66, RZ ;  /* 0x000000429808723c */ /* 0x000fe200000018ff */
[----:B------:R-:W3:Y:S07]  /*1c50*/  LDSM.16.M88.4 R64, [R5+0x14100] ;  /* 0x014100000540783b */ /* 0x000eee0000000200 */
[----:B------:R-:W-:Y:S08]  /*1c60*/  HMMA.16816.F32 R84, R156, R50, R20 ;  /* 0x000000329c54723c */ /* 0x000ff00000001814 */
[C---:B------:R-:W-:Y:S08]  /*1c70*/  HMMA.16816.F32 R20, R152.reuse, R56, RZ ;  /* 0x000000389814723c */ /* 0x040ff000000018ff */
[----:B------:R-:W-:Y:S08]  /*1c80*/  HMMA.16816.F32 R16, R152, R58, RZ ;  /* 0x0000003a9810723c */ /* 0x000ff000000018ff */
[C---:B------:R-:W-:Y:S01]  /*1c90*/  HMMA.16816.F32 R56, R156.reuse, R62, R24 ;  /* 0x0000003e9c38723c */ /* 0x040fe20000001818 */
[----:B------:R-:W4:Y:S07]  /*1ca0*/  LDSM.16.M88.4 R60, [R5+0x14900] ;  /* 0x01490000053c783b */ /* 0x000f2e0000000200 */
[C---:B------:R-:W-:Y:S08]  /*1cb0*/  HMMA.16816.F32 R36, R156.reuse, R104, R12 ;  /* 0x000000689c24723c */ /* 0x040ff0000000180c */
[C---:B------:R-:W-:Y:S01]  /*1cc0*/  HMMA.16816.F32 R28, R156.reuse, R106, R8 ;  /* 0x0000006a9c1c723c */ /* 0x040fe20000001808 */
[----:B------:R-:W3:Y:S07]  /*1cd0*/  LDSM.16.M88.4 R104, [R3+0x13100] ;  /* 0x013100000368783b */ /* 0x000eee0000000200 */
[C---:B------:R-:W-:Y:S08]  /*1ce0*/  HMMA.16816.F32 R48, R156.reuse, R100, R20 ;  /* 0x000000649c30723c */ /* 0x040ff00000001814 */
[----:B------:R-:W-:Y:S01]  /*1cf0*/  HMMA.16816.F32 R40, R156, R102, R16 ;  /* 0x000000669c28723c */ /* 0x000fe20000001810 */
[----:B------:R-:W3:Y:S07]  /*1d00*/  LDSM.16.M88.4 R100, [R3+0x12900] ;  /* 0x012900000364783b */ /* 0x000eee0000000200 */
[C---:B-1----:R-:W-:Y:S08]  /*1d10*/  HMMA.16816.F32 R16, R184.reuse, R44, R88 ;  /* 0x0000002cb810723c */ /* 0x042ff00000001858 */
[C---:B------:R-:W-:Y:S08]  /*1d20*/  HMMA.16816.F32 R12, R184.reuse, R46, R84 ;  /* 0x0000002eb80c723c */ /* 0x040ff00000001854 */
[C---:B--2---:R-:W-:Y:S08]  /*1d30*/  HMMA.16816.F32 R44, R184.reuse, R54, R72 ;  /* 0x00000036b82c723c */ /* 0x044ff00000001848 */
[C---:B------:R-:W-:Y:S08]  /*1d40*/  HMMA.16816.F32 R24, R184.reuse, R32, R92 ;  /* 0x00000020b818723c */ /* 0x040ff0000000185c */
[C---:B------:R-:W-:Y:S08]  /*1d50*/  HMMA.16816.F32 R20, R184.reuse, R34, R96 ;  /* 0x00000022b814723c */ /* 0x040ff00000001860 */
[C---:B------:R-:W-:Y:S01]  /*1d60*/  HMMA.16816.F32 R8, R184.reuse, R52, R80 ;  /* 0x00000034b808723c */ /* 0x040fe20000001850 */
[----:B------:R-:W-:Y:S07]  /*1d70*/  LDSM.16.M88.4 R52, [R3+0x14100] ;  /* 0x014100000334783b */ /* 0x000fee0000000200 */
[C---:B---3--:R-:W-:Y:S08]  /*1d80*/  HMMA.16816.F32 R92, R184.reuse, R64, R48 ;  /* 0x00000040b85c723c */ /* 0x048ff00000001830 */
[C---:B------:R-:W-:Y:S01]  /*1d90*/  HMMA.16816.F32 R88, R184.reuse, R66, R40 ;  /* 0x00000042b858723c */ /* 0x040fe20000001828 */
[----:B------:R-:W1:Y:S04]  /*1da0*/  LDSM.16.M88.4 R64, [R3+0x14900] ;  /* 0x014900000340783b */ /* 0x000e680000000200 */
[----:B------:R-:W-:Y:S03]  /*1db0*/  LDSM.16.M88.4 R40, [R232+0x16100] ;  /* 0x01610000e828783b */ /* 0x000fe60000000200 */
[C---:B----4-:R-:W-:Y:S01]  /*1dc0*/  HMMA.16816.F32 R84, R184.reuse, R60, R36 ;  /* 0x0000003cb854723c */ /* 0x050fe20000001824 */
[----:B------:R-:W-:Y:S07]  /*1dd0*/  LDSM.16.M88.4 R36, [R232+0x16900] ;  /* 0x01690000e824783b */ /* 0x000fee0000000200 */
[C---:B------:R-:W-:Y:S01]  /*1de0*/  HMMA.16816.F32 R80, R184.reuse, R62, R28 ;  /* 0x0000003eb850723c */ /* 0x040fe2000000181c */
[----:B------:R-:W2:Y:S07]  /*1df0*/  LDSM.16.M88.4 R60, [R232+0x15100] ;  /* 0x01510000e83c783b */ /* 0x000eae0000000200 */
[C---:B------:R-:W-:Y:S08]  /*1e00*/  HMMA.16816.F32 R76, R184.reuse, R68, R76 ;  /* 0x00000044b84c723c */ /* 0x040ff0000000184c */
[----:B------:R-:W-:Y:S08]  /*1e10*/  HMMA.16816.F32 R96, R184, R70, R56 ;  /* 0x00000046b860723c */ /* 0x000ff00000001838 */
        /* <DEDUP_REMOVED lines=8> */
[C---:B------:R-:W-:Y:S01]  /*1ea0*/  HMMA.16816.F32 R32, R188.reuse, R104, R8 ;  /* 0x00000068bc20723c */ /* 0x040fe20000001808 */
[----:B------:R-:W2:Y:S07]  /*1eb0*/  LDSM.16.M88.4 R104, [R4+0x15100] ;  /* 0x015100000468783b */ /* 0x000eae0000000200 */
[C---:B------:R-:W-:Y:S08]  /*1ec0*/  HMMA.16816.F32 R24, R188.reuse, R112, R76 ;  /* 0x00000070bc18723c */ /* 0x040ff0000000184c */
[C---:B------:R-:W-:Y:S01]  /*1ed0*/  HMMA.16816.F32 R20, R188.reuse, R114, R96 ;  /* 0x00000072bc14723c */ /* 0x040fe20000001860 */
[----:B------:R-:W3:Y:S04]  /*1ee0*/  LDSM.16.M88.4 R96, [R4+0x15900] ;  /* 0x015900000460783b */ /* 0x000ee80000000200 */
[----:B------:R-:W3:Y:S03]  /*1ef0*/  LDSM.16.M88.4 R112, [R4+0x16100] ;  /* 0x016100000470783b */ /* 0x000ee60000000200 */
[C---:B-1----:R-:W-:Y:S08]  /*1f00*/  HMMA.16816.F32 R8, R188.reuse, R64, R84 ;  /* 0x00000040bc08723c */ /* 0x042ff00000001854 */
[C---:B------:R-:W-:Y:S08]  /*1f10*/  HMMA.16816.F32 R12, R188.reuse, R54, R88 ;  /* 0x00000036bc0c723c */ /* 0x040ff00000001858 */
[----:B------:R-:W-:Y:S08]  /*1f20*/  HMMA.16816.F32 R80, R188, R66, R80 ;  /* 0x00000042bc50723c */ /* 0x000ff00000001850 */
[C---:B--2---:R-:W-:Y:S08]  /*1f30*/  HMMA.16816.F32 R72, R192.reuse, R60, R72 ;  /* 0x0000003cc048723c */ /* 0x044ff00000001848 */
[C---:B------:R-:W-:Y:S08]  /*1f40*/  HMMA.16816.F32 R76, R192.reuse, R62, R68 ;  /* 0x0000003ec04c723c */ /* 0x040ff00000001844 */
[C---:B---3--:R-:W-:Y:S08]  /*1f50*/  HMMA.16816.F32 R88, R192.reuse, R44, R56 ;  /* 0x0000002cc058723c */ /* 0x048ff00000001838 */
[----:B------:R-:W-:Y:S01]  /*1f60*/  HMMA.16816.F32 R68, R192, R46, R48 ;  /* 0x0000002ec044723c */ /* 0x000fe20000001830 */
[----:B------:R-:W1:Y:S04]  /*1f70*/  LDSM.16.M88.4 R48, [R4+0x16900] ;  /* 0x016900000430783b */ /* 0x000e680000000200 */
[----:B------:R-:W-:Y:S03]  /*1f80*/  LDSM.16.M88.4 R44, [R4+0x17100] ;  /* 0x01710000042c783b */ /* 0x000fe60000000200 */
[----:B------:R-:W-:Y:S08]  /*1f90*/  HMMA.16816.F32 R16, R188, R52, R92 ;  /* 0x00000034bc10723c */ /* 0x000ff0000000185c */
[C---:B------:R-:W-:Y:S08]  /*1fa0*/  HMMA.16816.F32 R84, R192.reuse, R40, R32 ;  /* 0x00000028c054723c */ /* 0x040ff00000001820 */
[C---:B------:R-:W-:Y:S01]  /*1fb0*/  HMMA.16816.F32 R92, R192.reuse, R42, R28 ;  /* 0x0000002ac05c723c */ /* 0x040fe2000000181c */
[----:B------:R-:W2:Y:S04]  /*1fc0*/  LDSM.16.M88.4 R40, [R4+0x17900] ;  /* 0x017900000428783b */ /* 0x000ea80000000200 */
[----:B------:R-:W3:Y:S03]  /*1fd0*/  LDSM.16.M88.4 R28, [R5+0x15100] ;  /* 0x01510000051c783b */ /* 0x000ee60000000200 */
[C---:B------:R-:W-:Y:S01]  /*1fe0*/  HMMA.16816.F32 R64, R192.reuse, R36, R24 ;  /* 0x00000024c040723c */ /* 0x040fe20000001818 */
[----:B------:R-:W1:Y:S07]  /*1ff0*/  LDSM.16.M88.4 R24, [R5+0x15900] ;  /* 0x015900000518783b */ /* 0x000e6e0000000200 */
[C---:B------:R-:W-:Y:S08]  /*2000*/  HMMA.16816.F32 R60, R192.reuse, R38, R20 ;  /* 0x00000026c03c723c */ /* 0x040ff00000001814 */
[C---:B----4-:R-:W-:Y:S08]  /*2010*/  HMMA.16816.F32 R36, R192.reuse, R108, R8 ;  /* 0x0000006cc024723c */ /* 0x050ff00000001808 */
[C---:B------:R-:W-:Y:S08]  /*2020*/  HMMA.16816.F32 R52, R192.reuse, R102, R12 ;  /* 0x00000066c034723c */ /* 0x040ff0000000180c */
[----:B------:R-:W-:Y:S01]  /*2030*/  HMMA.16816.F32 R32, R192, R110, R80 ;  /* 0x0000006ec020723c */ /* 0x000fe20000001850 */
[----:B------:R-:W4:Y:S07]  /*2040*/  LDSM.16.M88.4 R80, [R5+0x16100] ;  /* 0x016100000550783b */ /* 0x000f2e0000000200 */
[C---:B------:R-:W-:Y:S01]  /*2050*/  HMMA.16816.F32 R20, R196.reuse, R104, R72 ;  /* 0x00000068c414723c */ /* 0x040fe20000001848 */
[----:B------:R-:W1:Y:S07]  /*2060*/  LDSM.16.M88.4 R72, [R5+0x16900] ;  /* 0x016900000548783b */ /* 0x000e6e0000000200 */
[C---:B------:R-:W-:Y:S08]  /*2070*/  HMMA.16816.F32 R12, R196.reuse, R96, R88 ;  /* 0x00000060c40c723c */ /* 0x040ff00000001858 */
[----:B------:R-:W-:Y:S08]  /*2080*/  HMMA.16816.F32 R8, R196, R98, R68 ;  /* 0x00000062c408723c */ /* 0x000ff00000001844 */
[----:B------:R-:W-:Y:S08]  /*2090*/  HMMA.16816.F32 R56, R192, R100, R16 ;  /* 0x00000064c038723c */ /* 0x000ff00000001810 */
[C---:B------:R-:W-:Y:S01]  /*20a0*/  HMMA.16816.F32 R16, R196.reuse, R106, R76 ;  /* 0x0000006ac410723c */ /* 0x040fe2000000184c */
[----:B------:R-:W3:Y:S07]  /*20b0*/  LDSM.16.M88.4 R76, [R5+0x17100] ;  /* 0x01710000054c783b */ /* 0x000eee0000000200 */
[C---:B------:R-:W-:Y:S08]  /*20c0*/  HMMA.16816.F32 R68, R196.reuse, R112, R84 ;  /* 0x00000070c444723c */ /* 0x040ff00000001854 */
[C---:B------:R-:W-:Y:S08]  /*20d0*/  HMMA.16816.F32 R100, R196.reuse, R114, R92 ;  /* 0x00000072c464723c */ /* 0x040ff0000000185c */
[C---:B-1----:R-:W-:Y:S08]  /*20e0*/  HMMA.16816.F32 R88, R196.reuse, R48, R64 ;  /* 0x00000030c458723c */ /* 0x042ff00000001840 */
[C---:B------:R-:W-:Y:S08]  /*20f0*/  HMMA.16816.F32 R96, R196.reuse, R50, R60 ;  /* 0x00000032c460723c */ /* 0x040ff0000000183c */
[C---:B--2---:R-:W-:Y:S01]  /*2100*/  HMMA.16816.F32 R84, R196.reuse, R40, R36 ;  /* 0x00000028c454723c */ /* 0x044fe20000001824 */
[----:B------:R-:W1:Y:S07]  /*2110*/  LDSM.16.M88.4 R36, [R5+0x17900] ;  /* 0x017900000524783b */ /* 0x000e6e0000000200 */
[----:B------:R-:W-:Y:S01]  /*2120*/  HMMA.16816.F32 R64, R196, R42, R32 ;  /* 0x0000002ac440723c */ /* 0x000fe20000001820 */
[----:B------:R-:W2:Y:S04]  /*2130*/  LDSM.16.M88.4 R32, [R3+0x15100] ;  /* 0x015100000320783b */ /* 0x000ea80000000200 */
[----:B------:R-:W-:Y:S03]  /*2140*/  LDSM.16.M88.4 R40, [R3+0x16900] ;  /* 0x016900000328783b */ /* 0x000fe60000000200 */
[C---:B---3--:R-:W-:Y:S08]  /*2150*/  HMMA.16816.F32 R60, R200.reuse, R28, R20 ;  /* 0x0000001cc83c723c */ /* 0x048ff00000001814 */
[C---:B------:R-:W-:Y:S08]  /*2160*/  HMMA.16816.F32 R48, R200.reuse, R24, R12 ;  /* 0x00000018c830723c */ /* 0x040ff0000000180c */
[----:B------:R-:W-:Y:S01]  /*2170*/  HMMA.16816.F32 R20, R200, R26, R8 ;  /* 0x0000001ac814723c */ /* 0x000fe20000001808 */
[----:B------:R-:W3:Y:S07]  /*2180*/  LDSM.16.M88.4 R24, [R3+0x16100] ;  /* 0x016100000318783b */ /* 0x000eee0000000200 */
[----:B------:R-:W-:Y:S08]  /*2190*/  HMMA.16816.F32 R104, R196, R44, R56 ;  /* 0x0000002cc468723c */ /* 0x000ff00000001838 */
[----:B------:R-:W-:Y:S01]  /*21a0*/  HMMA.16816.F32 R56, R200, R30, R16 ;  /* 0x0000001ec838723c */ /* 0x000fe20000001810 */
[----:B------:R-:W1:Y:S07]  /*21b0*/  LDSM.16.M88.4 R28, [R3+0x15900] ;  /* 0x01590000031c783b */ /* 0x000e6e0000000200 */
[----:B------:R-:W-:Y:S08]  /*21c0*/  HMMA.16816.F32 R92, R196, R46, R52 ;  /* 0x0000002ec45c723c */ /* 0x000ff00000001834 */
[C---:B----4-:R-:W-:Y:S01]  /*21d0*/  HMMA.16816.F32 R16, R200.reuse, R80, R68 ;  /* 0x00000050c810723c */ /* 0x050fe20000001844 */
[----:B------:R-:W-:Y:S07]  /*21e0*/  LDSM.16.M88.4 R68, [R232+0x18100] ;  /* 0x01810000e844783b */ /* 0x000fee0000000200 */
[C---:B------:R-:W-:Y:S08]  /*21f0*/  HMMA.16816.F32 R12, R200.reuse, R82, R100 ;  /* 0x00000052c80c723c */ /* 0x040ff00000001864 */
[C---:B------:R-:W-:Y:S08]  /*2200*/  HMMA.16816.F32 R8, R200.reuse, R72, R88 ;  /* 0x00000048c808723c */ /* 0x040ff00000001858 */
[C---:B------:R-:W-:Y:S01]  /*2210*/  HMMA.16816.F32 R44, R200.reuse, R74, R96 ;  /* 0x0000004ac82c723c */ /* 0x040fe20000001860 */
[----:B------:R-:W4:Y:S07]  /*2220*/  LDSM.16.M88.4 R72, [R3+0x17100] ;  /* 0x017100000348783b */ /* 0x000f2e0000000200 */
[C---:B------:R-:W-:Y:S01]  /*2230*/  HMMA.16816.F32 R52, R200.reuse, R76, R104 ;  /* 0x0000004cc834723c */ /* 0x040fe20000001868 */
[----:B------:R-:W4:Y:S07]  /*2240*/  LDSM.16.M88.4 R104, [R3+0x17900] ;  /* 0x017900000368783b */ /* 0x000f2e0000000200 */
[C---:B------:R-:W-:Y:S08]  /*2250*/  HMMA.16816.F32 R76, R200.reuse, R78, R92 ;  /* 0x0000004ec84c723c */ /* 0x040ff0000000185c */
[----:B-1----:R-:W-:Y:S01]  /*2260*/  HMMA.16816.F32 R92, R200, R38, R64 ;  /* 0x00000026c85c723c */ /* 0x002fe20000001840 */
[----:B------:R-:W1:Y:S07]  /*2270*/  LDSM.16.M88.4 R64, [R232+0x18900] ;  /* 0x01890000e840783b */ /* 0x000e6e0000000200 */
[C---:B--2---:R-:W-:Y:S08]  /*2280*/  HMMA.16816.F32 R96, R204.reuse, R32, R60 ;  /* 0x00000020cc60723c */ /* 0x044ff0000000183c */
[C---:B------:R-:W-:Y:S01]  /*2290*/  HMMA.16816.F32 R88, R204.reuse, R34, R56 ;  /* 0x00000022cc58723c */ /* 0x040fe20000001838 */
[----:B------:R-:W-:Y:S07]  /*22a0*/  LDSM.16.M88.4 R32, [R232+0x19100] ;  /* 0x01910000e820783b */ /* 0x000fee0000000200 */
[C---:B---3--:R-:W-:Y:S08]  /*22b0*/  HMMA.16816.F32 R60, R204.reuse, R24, R16 ;  /* 0x00000018cc3c723c */ /* 0x048ff00000001810 */
[----:B------:R-:W-:Y:S01]  /*22c0*/  HMMA.16816.F32 R56, R204, R26, R12 ;  /* 0x0000001acc38723c */ /* 0x000fe2000000180c */
[----:B------:R-:W2:Y:S07]  /*22d0*/  LDSM.16.M88.4 R24, [R232+0x1a100] ;  /* 0x01a10000e818783b */ /* 0x000eae0000000200 */
[----:B------:R-:W-:Y:S08]  /*22e0*/  HMMA.16816.F32 R80, R200, R36, R84 ;  /* 0x00000024c850723c */ /* 0x000ff00000001854 */
[C---:B------:R-:W-:Y:S08]  /*22f0*/  HMMA.16816.F32 R84, R204.reuse, R28, R48 ;  /* 0x0000001ccc54723c */ /* 0x040ff00000001830 */
[C---:B------:R-:W-:Y:S01]  /*2300*/  HMMA.16816.F32 R100, R204.reuse, R30, R20 ;  /* 0x0000001ecc64723c */ /* 0x040fe20000001814 */
[----:B------:R-:W3:Y:S07]  /*2310*/  LDSM.16.M88.4 R28, [R232+0x19900] ;  /* 0x01990000e81c783b */ /* 0x000eee0000000200 */
[C---:B------:R-:W-:Y:S08]  /*2320*/  HMMA.16816.F32 R20, R204.reuse, R40, R8 ;  /* 0x00000028cc14723c */ /* 0x040ff00000001808 */
[C---:B----4-:R-:W-:Y:S08]  /*2330*/  HMMA.16816.F32 R12, R204.reuse, R72, R52 ;  /* 0x00000048cc0c723c */ /* 0x050ff00000001834 */
[C---:B------:R-:W-:Y:S01]  /*2340*/  HMMA.16816.F32 R16, R204.reuse, R42, R44 ;  /* 0x0000002acc10723c */ /* 0x040fe2000000182c */
[----:B------:R-:W4:Y:S07]  /*2350*/  LDSM.16.M88.4 R40, [R232+0x1a900] ;  /* 0x01a90000e828783b */ /* 0x000f2e0000000200 */
[C---:B------:R-:W-:Y:S01]  /*2360*/  HMMA.16816.F32 R8, R204.reuse, R74, R76 ;  /* 0x0000004acc08723c */ /* 0x040fe2000000184c */
[----:B------:R-:W2:Y:S07]  /*2370*/  LDSM.16.M88.4 R72, [R4+0x18100] ;  /* 0x018100000448783b */ /* 0x000eae0000000200 */
[C---:B------:R-:W-:Y:S08]  /*2380*/  HMMA.16816.F32 R36, R204.reuse, R104, R80 ;  /* 0x00000068cc24723c */ /* 0x040ff00000001850 */
[----:B------:R-:W-:Y:S01]  /*2390*/  HMMA.16816.F32 R44, R204, R106, R92 ;  /* 0x0000006acc2c723c */ /* 0x000fe2000000185c */
[----:B------:R-:W3:Y:S04]  /*23a0*/  LDSM.16.M88.4 R92, [R4+0x19100] ;  /* 0x01910000045c783b */ /* 0x000ee80000000200 */
[----:B------:R-:W-:Y:S03]  /*23b0*/  LDSM.16.M88.4 R104, [R3+0x1a100] ;  /* 0x01a100000368783b */ /* 0x000fe60000000200 */
[C---:B------:R-:W-:Y:S01]  /*23c0*/  HMMA.16816.F32 R48, R208.reuse, R68, R96 ;  /* 0x00000044d030723c */ /* 0x040fe20000001860 */
[----:B------:R-:W-:Y:S07]  /*23d0*/  LDSM.16.M88.4 R96, [R4+0x19900] ;  /* 0x019900000460783b */ /* 0x000fee0000000200 */
[C---:B-1----:R-:W-:Y:S08]  /*23e0*/  HMMA.16816.F32 R80, R208.reuse, R64, R84 ;  /* 0x00000040d050723c */ /* 0x042ff00000001854 */
[C---:B------:R-:W-:Y:S01]  /*23f0*/  HMMA.16816.F32 R84, R208.reuse, R66, R100 ;  /* 0x00000042d054723c */ /* 0x040fe20000001864 */
[----:B------:R-:W1:Y:S07]  /*2400*/  LDSM.16.M88.4 R100, [R4+0x1a100] ;  /* 0x01a100000464783b */ /* 0x000e6e0000000200 */
[C---:B------:R-:W-:Y:S01]  /*2410*/  HMMA.16816.F32 R68, R208.reuse, R70, R88 ;  /* 0x00000046d044723c */ /* 0x040fe20000001858 */
[----:B------:R-:W1:Y:S07]  /*2420*/  LDSM.16.M88.4 R88, [R4+0x18900] ;  /* 0x018900000458783b */ /* 0x000e6e0000000200 */
[C---:B--2---:R-:W-:Y:S08]  /*2430*/  HMMA.16816.F32 R52, R208.reuse, R24, R12 ;  /* 0x00000018d034723c */ /* 0x044ff0000000180c */
[C---:B------:R-:W-:Y:S08]  /*2440*/  HMMA.16816.F32 R76, R208.reuse, R32, R60 ;  /* 0x00000020d04c723c */ /* 0x040ff0000000183c */
[C---:B------:R-:W-:Y:S08]  /*2450*/  HMMA.16816.F32 R64, R208.reuse, R34, R56 ;  /* 0x00000022d040723c */ /* 0x040ff00000001838 */
        /* <DEDUP_REMOVED lines=9> */
[C---:B------:R-:W-:Y:S08]  /*24f0*/  HMMA.16816.F32 R32, R216.reuse, R74, R68 ;  /* 0x0000004ad820723c */ /* 0x040ff00000001844 */
[C---:B------:R-:W-:Y:S01]  /*2500*/  HMMA.16816.F32 R72, R216.reuse, R92, R76 ;  /* 0x0000005cd848723c */ /* 0x040fe2000000184c */
[----:B------:R-:W-:Y:S07]  /*2510*/  LDSM.16.M88.4 R76, [R3+0x18900] ;  /* 0x01890000034c783b */ /* 0x000fee0000000200 */
[C---:B------:R-:W-:Y:S08]  /*2520*/  HMMA.16816.F32 R68, R216.reuse, R94, R64 ;  /* 0x0000005ed844723c */ /* 0x040ff00000001840 */
[C---:B-1----:R-:W-:Y:S01]  /*2530*/  HMMA.16816.F32 R92, R216.reuse, R100, R52 ;  /* 0x00000064d85c723c */ /* 0x042fe20000001834 */
[----:B------:R-:W1:Y:S07]  /*2540*/  LDSM.16.M88.4 R52, [R5+0x19100] ;  /* 0x019100000534783b */ /* 0x000e6e0000000200 */
[C---:B------:R-:W-:Y:S08]  /*2550*/  HMMA.16816.F32 R64, R216.reuse, R96, R60 ;  /* 0x00000060d840723c */ /* 0x040ff0000000183c */
[C---:B------:R-:W-:Y:S08]  /*2560*/  HMMA.16816.F32 R36, R216.reuse, R88, R80 ;  /* 0x00000058d824723c */ /* 0x040ff00000001850 */
[C---:B------:R-:W-:Y:S01]  /*2570*/  HMMA.16816.F32 R60, R216.reuse, R98, R56 ;  /* 0x00000062d83c723c */ /* 0x040fe20000001838 */
[----:B------:R-:W1:Y:S04]  /*2580*/  LDSM.16.M88.4 R56, [R5+0x19900] ;  /* 0x019900000538783b */ /* 0x000e680000000200 */
[----:B------:R-:W-:Y:S03]  /*2590*/  LDSM.16.M88.4 R96, [R3+0x19100] ;  /* 0x019100000360783b */ /* 0x000fe60000000200 */
[C---:B--2---:R-:W-:Y:S08]  /*25a0*/  HMMA.16816.F32 R80, R216.reuse, R8, R20 ;  /* 0x00000008d850723c */ /* 0x044ff00000001814 */
[----:B------:R-:W-:Y:S01]  /*25b0*/  HMMA.16816.F32 R44, R216, R10, R16 ;  /* 0x0000000ad82c723c */ /* 0x000fe20000001810 */
[----:B------:R-:W2:Y:S07]  /*25c0*/  LDSM.16.M88.4 R16, [R5+0x1a900] ;  /* 0x01a900000510783b */ /* 0x000eae0000000200 */
[----:B---3--:R-:W-:Y:S01]  /*25d0*/  HMMA.16816.F32 R20, R220, R28, R12 ;  /* 0x0000001cdc14723c */ /* 0x008fe2000000180c */
[----:B------:R-:W3:Y:S07]  /*25e0*/  LDSM.16.M88.4 R12, [R3+0x18100] ;  /* 0x01810000030c783b */ /* 0x000eee0000000200 */
[----:B------:R-:W-:Y:S01]  /*25f0*/  HMMA.16816.F32 R48, R216, R90, R84 ;  /* 0x0000005ad830723c */ /* 0x000fe20000001854 */
[----:B------:R4:W2:Y:S07]  /*2600*/  LDSM.16.M88.4 R84, [R5+0x1a100] ;  /* 0x01a100000554783b */ /* 0x0008ae0000000200 */
[----:B------:R-:W-:Y:S08]  /*2610*/  HMMA.16816.F32 R8, R220, R30, R32 ;  /* 0x0000001edc08723c */ /* 0x000ff00000001820 */
[----:B------:R-:W-:Y:S01]  /*2620*/  HMMA.16816.F32 R88, R216, R102, R24 ;  /* 0x00000066d858723c */ /* 0x000fe20000001818 */
[----:B------:R-:W2:Y:S07]  /*2630*/  LDSM.16.M88.4 R100, [R3+0x19900] ;  /* 0x019900000364783b */ /* 0x000eae0000000200 */
[C---:B----4-:R-:W-:Y:S08]  /*2640*/  HMMA.16816.F32 R4, R220.reuse, R40, R36 ;  /* 0x00000028dc04723c */ /* 0x050ff00000001824 */
[C---:B------:R-:W-:Y:S08]  /*2650*/  HMMA.16816.F32 R24, R220.reuse, R42, R48 ;  /* 0x0000002adc18723c */ /* 0x040ff00000001830 */
[----:B-1----:R-:W-:Y:S01]  /*2660*/  HMMA.16816.F32 R32, R220, R54, R68 ;  /* 0x00000036dc20723c */ /* 0x002fe20000001844 */
[----:B------:R1:W4:Y:S01]  /*2670*/  LDSM.16.M88.4 R68, [R3+0x1a900] ;  /* 0x01a900000344783b */ /* 0x0003220000000200 */
[----:B------:R-:W-:-:S06]  /*2680*/  DEPBAR.LE SB0, 0x2 ;  /* 0x000080800000791a */ /* 0x000fcc0000000000 */
[C---:B------:R-:W-:Y:S08]  /*2690*/  HMMA.16816.F32 R40, R220.reuse, R56, R64 ;  /* 0x00000038dc28723c */ /* 0x040ff00000001840 */
[----:B------:R-:W-:Y:S01]  /*26a0*/  HMMA.16816.F32 R48, R220, R58, R60 ;  /* 0x0000003adc30723c */ /* 0x000fe2000000183c */
[----:B-1----:R-:W-:-:S07]  /*26b0*/  SHF.R.S32.HI R3, RZ, 0x1f, R116 ;  /* 0x0000001fff037819 */ /* 0x002fce0000011474 */
[----:B--2---:R-:W-:Y:S01]  /*26c0*/  HMMA.16816.F32 R56, R220, R18, R44 ;  /* 0x00000012dc38723c */ /* 0x004fe2000000182c */
[----:B------:R-:W-:-:S04]  /*26d0*/  LEA.HI R117, R3, R116, RZ, 0x2 ;  /* 0x0000007403757211 */ /* 0x000fc800078f10ff */
[----:B------:R-:W-:-:S03]  /*26e0*/  LOP3.LUT R3, R117, 0x7ffffffc, RZ, 0xc0, !PT ;  /* 0x7ffffffc75037812 */ /* 0x000fc600078ec0ff */
[----:B---3--:R-:W-:Y:S01]  /*26f0*/  HMMA.16816.F32 R44, R224, R12, R20 ;  /* 0x0000000ce02c723c */ /* 0x008fe20000001814 */
[----:B------:R-:W-:Y:S07]  /*2700*/  STL [R1+0x20], R117 ;  /* 0x0000207501007387 */ /* 0x000fee0000100800 */
[----:B------:R-:W-:Y:S08]  /*2710*/  HMMA.16816.F32 R28, R220, R52, R72 ;  /* 0x00000034dc1c723c */ /* 0x000ff00000001848 */
[C---:B------:R-:W-:Y:S08]  /*2720*/  HMMA.16816.F32 R36, R224.reuse, R14, R8 ;  /* 0x0000000ee024723c */ /* 0x040ff00000001808 */
[C---:B------:R-:W-:Y:S07]  /*2730*/  HMMA.16816.F32 R8, R224.reuse, R76, R4 ;  /* 0x0000004ce008723c */ /* 0x040fee0000001804 */
[----:B------:R-:W-:Y:S01]  /*2740*/  IMAD.IADD R4, R116, 0x1, -R3 ;  /* 0x0000000174047824 */ /* 0x000fe200078e0a03 */
[----:B------:R-:W-:Y:S01]  /*2750*/  HMMA.16816.F32 R12, R224, R78, R24 ;  /* 0x0000004ee00c723c */ /* 0x000fe20000001818 */
[----:B------:R-:W-:-:S04]  /*2760*/  IMAD.U32 R3, RZ, RZ, UR5 ;  /* 0x00000005ff037e24 */ /* 0x000fc8000f8e00ff */
[----:B------:R-:W-:-:S03]  /*2770*/  IMAD R3, R4, -0x2, R3 ;  /* 0xfffffffe04037824 */ /* 0x000fc600078e0203 */
[----:B------:R-:W-:Y:S02]  /*2780*/  HMMA.16816.F32 R64, R220, R16, R80 ;  /* 0x00000010dc40723c */ /* 0x000fe40000001850 */
[C---:B------:R-:W-:Y:S02]  /*2790*/  ISETP.GT.AND P5, PT, R3.reuse, RZ, PT ;  /* 0x000000ff0300720c */ /* 0x040fe40003fa4270 */
[C---:B------:R-:W-:Y:S02]  /*27a0*/  ISETP.GT.AND P1, PT, R3.reuse, 0x1, PT ;  /* 0x000000010300780c */ /* 0x040fe40003f24270 */
[----:B------:R-:W-:Y:S02]  /*27b0*/  ISETP.GT.AND P6, PT, R3, 0x8, PT ;  /* 0x000000080300780c */ /* 0x000fe40003fc4270 */
[----:B------:R-:W-:Y:S01]  /*27c0*/  FSEL R6, R44, -INF , P5 ;  /* 0xff8000002c067808 */ /* 0x000fe20002800000 */
[----:B------:R-:W-:Y:S01]  /*27d0*/  HMMA.16816.F32 R16, R224, R96, R28 ;  /* 0x00000060e010723c */ /* 0x000fe2000000181c */
[----:B------:R-:W-:-:S02]  /*27e0*/  FSEL R7, R45, -INF , P1 ;  /* 0xff8000002d077808 */ /* 0x000fc40000800000 */
[----:B------:R-:W-:Y:S02]  /*27f0*/  FSEL R38, R38, -INF , P6 ;  /* 0xff80000026267808 */ /* 0x000fe40003000000 */
[----:B------:R-:W-:Y:S02]  /*2800*/  FMNMX.FTZ R4, R6, R7, !PT ;  /* 0x0000000706047209 */ /* 0x000fe40007810000 */
[----:B------:R-:W-:Y:S01]  /*2810*/  FSEL R31, R47, -INF , P1 ;  /* 0xff8000002f1f7808 */ /* 0x000fe20000800000 */
[----:B------:R-:W-:Y:S01]  /*2820*/  HMMA.16816.F32 R52, R220, R84, R92 ;  /* 0x00000054dc34723c */ /* 0x000fe2000000185c */
[----:B------:R-:W-:Y:S02]  /*2830*/  ISETP.GT.AND P1, PT, R3, 0x9, PT ;  /* 0x000000090300780c */ /* 0x000fe40003f24270 */
[----:B------:R-:W-:Y:S02]  /*2840*/  FSEL R28, R36, -INF , P6 ;  /* 0xff800000241c7808 */ /* 0x000fe40003000000 */
[----:B------:R-:W-:-:S02]  /*2850*/  FSEL R30, R46, -INF , P5 ;  /* 0xff8000002e1e7808 */ /* 0x000fc40002800000 */
[----:B------:R-:W-:Y:S01]  /*2860*/  ISETP.GT.AND P5, PT, R3, 0x10, PT ;  /* 0x000000100300780c */ /* 0x000fe20003fa4270 */
[----:B------:R-:W-:Y:S01]  /*2870*/  HMMA.16816.F32 R20, R224, R98, R32 ;  /* 0x00000062e014723c */ /* 0x000fe20000001820 */
[----:B------:R-:W-:Y:S02]  /*2880*/  FSEL R29, R37, -INF , P1 ;  /* 0xff800000251d7808 */ /* 0x000fe40000800000 */
[----:B------:R-:W-:Y:S02]  /*2890*/  FMNMX.FTZ R4, R28, R4, !PT ;  /* 0x000000041c047209 */ /* 0x000fe40007810000 */
[----:B------:R-:W-:Y:S02]  /*28a0*/  FSEL R39, R39, -INF , P1 ;  /* 0xff80000027277808 */ /* 0x000fe40000800000 */
[----:B------:R-:W-:Y:S01]  /*28b0*/  ISETP.GT.AND P1, PT, R3, 0x11, PT ;  /* 0x000000110300780c */ /* 0x000fe20003f24270 */
[----:B------:R-:W-:Y:S01]  /*28c0*/  HMMA.16816.F32 R60, R220, R86, R88 ;  /* 0x00000056dc3c723c */ /* 0x000fe20000001858 */
[----:B------:R-:W-:-:S02]  /*28d0*/  FSEL R45, R8, -INF , P5 ;  /* 0xff800000082d7808 */ /* 0x000fc40002800000 */
[----:B------:R-:W-:Y:S02]  /*28e0*/  FMNMX.FTZ R4, R29, R4, !PT ;  /* 0x000000041d047209 */ /* 0x000fe40007810000 */
[----:B------:R-:W-:Y:S02]  /*28f0*/  ISETP.GT.AND P6, PT, R3, 0x18, PT ;  /* 0x000000180300780c */ /* 0x000fe40003fc4270 */
[----:B------:R-:W-:Y:S01]  /*2900*/  FSEL R44, R9, -INF , P1 ;  /* 0xff800000092c7808 */ /* 0x000fe20000800000 */
[----:B------:R-:W-:Y:S01]  /*2910*/  HMMA.16816.F32 R24, R224, R100, R40 ;  /* 0x00000064e018723c */ /* 0x000fe20000001828 */
[----:B------:R-:W-:Y:S02]  /*2920*/  FMNMX.FTZ R4, R45, R4, !PT ;  /* 0x000000042d047209 */ /* 0x000fe40007810000 */
[----:B------:R-:W-:Y:S02]  /*2930*/  FSEL R84, R10, -INF , P5 ;  /* 0xff8000000a547808 */ /* 0x000fe40002800000 */
[----:B------:R-:W-:-:S02]  /*2940*/  ISETP.GT.AND P5, PT, R3, 0x19, PT ;  /* 0x000000190300780c */ /* 0x000fc40003fa4270 */
[----:B------:R-:W-:Y:S01]  /*2950*/  FSEL R86, R14, -INF , P6 ;  /* 0xff8000000e567808 */ /* 0x000fe20003000000 */
[C---:B------:R-:W-:Y:S01]  /*2960*/  HMMA.16816.F32 R32, R224.reuse, R102, R48 ;  /* 0x00000066e020723c */ /* 0x040fe20000001830 */
[----:B------:R-:W-:Y:S02]  /*2970*/  FSEL R14, R12, -INF , P6 ;  /* 0xff8000000c0e7808 */ /* 0x000fe40003000000 */
[----:B------:R-:W-:Y:S02]  /*2980*/  FMNMX.FTZ R4, R44, R4, !PT ;  /* 0x000000042c047209 */ /* 0x000fe40007810000 */
[----:B------:R-:W-:Y:S01]  /*2990*/  FSEL R87, R11, -INF , P1 ;  /* 0xff8000000b577808 */ /* 0x000fe20000800000 */
[----:B------:R-:W-:Y:S01]  /*29a0*/  BAR.SYNC.DEFER_BLOCKING 0x0 ;  /* 0x0000000000007b1d */ /* 0x000fe20000010000 */
[----:B------:R-:W-:Y:S01]  /*29b0*/  FSEL R85, R15, -INF , P5 ;  /* 0xff8000000f557808 */ /* 0x000fe20002800000 */
[----:B------:R-:W-:Y:S01]  /*29c0*/  HMMA.16816.F32 R40, R224, R104, R52 ;  /* 0x00000068e028723c */ /* 0x000fe20000001834 */
[----:B------:R-:W-:-:S02]  /*29d0*/  ISETP.GT.AND P1, PT, R3, 0x20, PT ;  /* 0x000000200300780c */ /* 0x000fc40003f24270 */
[----:B------:R-:W-:Y:S02]  /*29e0*/  FSEL R15, R13, -INF , P5 ;  /* 0xff8000000d0f7808 */ /* 0x000fe40002800000 */
[----:B------:R-:W-:Y:S02]  /*29f0*/  FMNMX.FTZ R4, R14, R4, !PT ;  /* 0x000000040e047209 */ /* 0x000fe40007810000 */
[----:B------:R-:W-:Y:S01]  /*2a00*/  ISETP.GT.AND P5, PT, R3, 0x21, PT ;  /* 0x000000210300780c */ /* 0x000fe20003fa4270 */
[----:B------:R-:W-:Y:S01]  /*2a10*/  HMMA.16816.F32 R48, R224, R106, R60 ;  /* 0x0000006ae030723c */ /* 0x000fe2000000183c */
[----:B------:R-:W-:Y:S02]  /*2a20*/  FSEL R127, R16, -INF , P1 ;  /* 0xff800000107f7808 */ /* 0x000fe40000800000 */
[----:B------:R-:W-:Y:S02]  /*2a30*/  FMNMX.FTZ R4, R15, R4, !PT ;  /* 0x000000040f047209 */ /* 0x000fe40007810000 */
[----:B------:R-:W-:-:S02]  /*2a40*/  FMNMX.FTZ R5, R30, R31, !PT ;  /* 0x0000001f1e057209 */ /* 0x000fc40007810000 */
[----:B------:R-:W-:Y:S01]  /*2a50*/  FSEL R126, R17, -INF , P5 ;  /* 0xff800000117e7808 */ /* 0x000fe20002800000 */
[C---:B----4-:R-:W-:Y:S01]  /*2a60*/  HMMA.16816.F32 R52, R224.reuse, R68, R64 ;  /* 0x00000044e034723c */ /* 0x050fe20000001840 */
[----:B------:R-:W-:Y:S02]  /*2a70*/  ISETP.GT.AND P6, PT, R3, 0x28, PT ;  /* 0x000000280300780c */ /* 0x000fe40003fc4270 */
[----:B------:R-:W-:Y:S02]  /*2a80*/  FMNMX.FTZ R4, R127, R4, !PT ;  /* 0x000000047f047209 */ /* 0x000fe40007810000 */
[----:B------:R-:W-:Y:S01]  /*2a90*/  FMNMX.FTZ R5, R38, R5, !PT ;  /* 0x0000000526057209 */ /* 0x000fe20007810000 */
[----:B------:R-:W-:Y:S01]  /*2aa0*/  LDSM.16.MT88.4 R8, [R2+0x6100] ;  /* 0x006100000208783b */ /* 0x000fe20000004200 */
[----:B------:R-:W-:Y:S01]  /*2ab0*/  FSEL R145, R19, -INF , P5 ;  /* 0xff80000013917808 */ /* 0x000fe20002800000 */
[----:B------:R-:W-:Y:S01]  /*2ac0*/  HMMA.16816.F32 R56, R224, R70, R56 ;  /* 0x00000046e038723c */ /* 0x000fe20000001838 */
[----:B------:R-:W-:-:S02]  /*2ad0*/  ISETP.GT.AND P5, PT, R3, 0x29, PT ;  /* 0x000000290300780c */ /* 0x000fc40003fa4270 */
        /* <DEDUP_REMOVED lines=15> */
[----:B------:R-:W-:Y:S02]  /*2bd0*/  FSEL R182, R25, -INF , P5 ;  /* 0xff80000019b67808 */ /* 0x000fe40002800000 */
[----:B------:R-:W-:Y:S02]  /*2be0*/  ISETP.GT.AND P5, PT, R3, 0x38, PT ;  /* 0x000000380300780c */ /* 0x000fe40003fa4270 */
        /* <DEDUP_REMOVED lines=18> */
[----:B------:R-:W-:Y:S02]  /*2d10*/  FSEL R134, R22, -INF , P6 ;  /* 0xff80000016867808 */ /* 0x000fe40003000000 */
[----:B------:R-:W-:Y:S01]  /*2d20*/  FMNMX.FTZ R5, R145, R5, !PT ;  /* 0x0000000591057209 */ /* 0x000fe20007810000 */
[----:B------:R-:W-:Y:S01]  /*2d30*/  LDSM.16.MT88.4 R20, [R2+0x100] ;  /* 0x000100000214783b */ /* 0x000fe20000004200 */
        /* <DEDUP_REMOVED lines=39> */
[----:B------:R-:W-:Y:S02]  /*2fb0*/  FMNMX.FTZ R3, R245, R3, !PT ;  /* 0x00000003f5037209 */ /* 0x000fe40007810000 */
[----:B------:R-:W-:-:S02]  /*2fc0*/  FSEL R239, R59, -INF , P1 ;  /* 0xff8000003bef7808 */ /* 0x000fc40000800000 */
[----:B------:R-:W-:-:S04]  /*2fd0*/  FMNMX.FTZ R3, R160, R3, !PT ;  /* 0x00000003a0037209 */ /* 0x000fc80007810000 */
[----:B------:R-:W-:-:S04]  /*2fe0*/  FMNMX.FTZ R3, R231, R3, !PT ;  /* 0x00000003e7037209 */ /* 0x000fc80007810000 */
        /* <DEDUP_REMOVED lines=17> */
[----:B------:R-:W-:Y:S01]  /*3100*/  FSEL R12, R12, RZ, P1 ;  /* 0x000000ff0c0c7208 */ /* 0x000fe20000800000 */
        /* <DEDUP_REMOVED lines=14> */
[----:B--2---:R-:W-:Y:S02]  /*31f0*/  FFMA.FTZ R4, R39, c[0x0][0x2d0], -R12 ;  /* 0x0000b40027047a23 */ /* 0x004fe4000001080c */
[----:B------:R-:W2:Y:S04]  /*3200*/  LDSM.16.MT88.4 R36, [R135+0x3100] ;  /* 0x003100008724783b */ /* 0x000ea80000004200 */
[----:B------:R3:W4:Y:S02]  /*3210*/  MUFU.EX2 R162, R4 ;  /* 0x0000000400a27308 */ /* 0x0007240000000800 */
[----:B---3--:R-:W-:-:S02]  /*3220*/  F2FP.PACK_AB R4, R146, R129 ;  /* 0x000000819204723e */ /* 0x008fc400000000ff */
[----:B----4-:R-:W-:-:S07]  /*3230*/  F2FP.PACK_AB R7, R162, R131 ;  /* 0x00000083a207723e */ /* 0x010fce00000000ff */
[C---:B------:R-:W-:Y:S08]  /*3240*/  HMMA.16816.F32 R88, R4.reuse, R16, RZ ;  /* 0x000000100458723c */ /* 0x040ff000000018ff */
[C---:B------:R-:W-:Y:S01]  /*3250*/  HMMA.16816.F32 R68, R4.reuse, R18, RZ ;  /* 0x000000120444723c */ /* 0x040fe200000018ff */
[----:B------:R-:W3:Y:S07]  /*3260*/  LDSM.16.MT88.4 R16, [R0+0x3100] ;  /* 0x003100000010783b */ /* 0x000eee0000004200 */
[C---:B------:R-:W-:Y:S07]  /*3270*/  HMMA.16816.F32 R56, R4.reuse, R8, RZ ;  /* 0x000000080438723c */ /* 0x040fee00000018ff */
[--C-:B------:R-:W-:Y:S01]  /*3280*/  FFMA.FTZ R8, R45, c[0x0][0x2d0], -R13.reuse ;  /* 0x0000b4002d087a23 */ /* 0x100fe2000001080d */
[C---:B------:R-:W-:Y:S03]  /*3290*/  HMMA.16816.F32 R104, R4.reuse, R32, RZ ;  /* 0x000000200468723c */ /* 0x040fe600000018ff */
[----:B------:R4:W-:Y:S05]  /*32a0*/  MUFU.EX2 R161, R8 ;  /* 0x0000000800a17308 */ /* 0x0009ea0000000800 */
[C---:B------:R-:W-:Y:S01]  /*32b0*/  HMMA.16816.F32 R80, R4.reuse, R34, RZ ;  /* 0x000000220450723c */ /* 0x040fe200000018ff */
[----:B------:R-:W3:Y:S07]  /*32c0*/  LDSM.16.MT88.4 R32, [R0+0x6100] ;  /* 0x006100000020783b */ /* 0x000eee0000004200 */
[----:B-1----:R-:W-:Y:S01]  /*32d0*/  HMMA.16816.F32 R96, R4, R28, RZ ;  /* 0x0000001c0460723c */ /* 0x002fe200000018ff */
[----:B----4-:R-:W-:-:S04]  /*32e0*/  FFMA.FTZ R8, R44, c[0x0][0x2d0], -R13 ;  /* 0x0000b4002c087a23 */ /* 0x010fc8000001080d */
[----:B------:R1:W4:Y:S03]  /*32f0*/  MUFU.EX2 R228, R8 ;  /* 0x0000000800e47308 */ /* 0x0003260000000800 */
[C---:B------:R-:W-:Y:S01]  /*3300*/  HMMA.16816.F32 R72, R4.reuse, R30, RZ ;  /* 0x0000001e0448723c */ /* 0x040fe200000018ff */
[----:B------:R-:W-:Y:S07]  /*3310*/  LDSM.16.MT88.4 R28, [R233+0x6100] ;  /* 0x00610000e91c783b */ /* 0x000fee0000004200 */
[----:B------:R-:W-:Y:S01]  /*3320*/  HMMA.16816.F32 R100, R4, R20, RZ ;  /* 0x000000140464723c */ /* 0x000fe200000018ff */
[----:B-1----:R-:W-:-:S07]  /*3330*/  FFMA.FTZ R8, R14, c[0x0][0x2d0], -R13 ;  /* 0x0000b4000e087a23 */ /* 0x002fce000001080d */
[C---:B------:R-:W-:Y:S01]  /*3340*/  HMMA.16816.F32 R76, R4.reuse, R22, RZ ;  /* 0x00000016044c723c */ /* 0x040fe200000018ff */
[----:B------:R-:W1:Y:S01]  /*3350*/  LDSM.16.MT88.4 R20, [R135+0x6100] ;  /* 0x006100008714783b */ /* 0x000e620000004200 */
[----:B------:R3:W-:Y:S06]  /*3360*/  MUFU.EX2 R14, R8 ;  /* 0x00000008000e7308 */ /* 0x0007ec0000000800 */
[C---:B--2---:R-:W-:Y:S08]  /*3370*/  HMMA.16816.F32 R92, R4.reuse, R36, RZ ;  /* 0x00000024045c723c */ /* 0x044ff000000018ff */
[----:B------:R-:W-:Y:S01]  /*3380*/  HMMA.16816.F32 R60, R4, R38, RZ ;  /* 0x00000026043c723c */ /* 0x000fe200000018ff */
[----:B---3--:R-:W-:-:S04]  /*3390*/  FFMA.FTZ R8, R15, c[0x0][0x2d0], -R13 ;  /* 0x0000b4000f087a23 */ /* 0x008fc8000001080d */
[----:B------:R2:W-:Y:S03]  /*33a0*/  MUFU.EX2 R138, R8 ;  /* 0x00000008008a7308 */ /* 0x0005e60000000800 */
[C---:B------:R-:W-:Y:S08]  /*33b0*/  HMMA.16816.F32 R36, R4.reuse, R16, RZ ;  /* 0x000000100424723c */ /* 0x040ff000000018ff */
[----:B------:R-:W-:Y:S01]  /*33c0*/  HMMA.16816.F32 R116, R4, R18, RZ ;  /* 0x000000120474723c */ /* 0x000fe200000018ff */
[----:B------:R-:W3:Y:S01]  /*33d0*/  LDSM.16.MT88.4 R16, [R2+0x3900] ;  /* 0x003900000210783b */ /* 0x000ee20000004200 */
[----:B--2---:R-:W-:-:S06]  /*33e0*/  FFMA.FTZ R8, R84, c[0x0][0x2d0], -R12 ;  /* 0x0000b40054087a23 */ /* 0x004fcc000001080c */
[C---:B------:R-:W-:Y:S01]  /*33f0*/  HMMA.16816.F32 R48, R4.reuse, R10, RZ ;  /* 0x0000000a0430723c */ /* 0x040fe200000018ff */
[----:B------:R2:W-:Y:S07]  /*3400*/  MUFU.EX2 R165, R8 ;  /* 0x0000000800a57308 */ /* 0x0005ee0000000800 */
[C---:B------:R-:W-:Y:S08]  /*3410*/  HMMA.16816.F32 R44, R4.reuse, R40, RZ ;  /* 0x00000028042c723c */ /* 0x040ff000000018ff */
[----:B------:R-:W-:Y:S01]  /*3420*/  HMMA.16816.F32 R120, R4, R32, RZ ;  /* 0x000000200478723c */ /* 0x000fe200000018ff */
[----:B--2---:R-:W-:-:S04]  /*3430*/  FFMA.FTZ R8, R87, c[0x0][0x2d0], -R12 ;  /* 0x0000b40057087a23 */ /* 0x004fc8000001080c */
[----:B------:R2:W1:Y:S03]  /*3440*/  MUFU.EX2 R229, R8 ;  /* 0x0000000800e57308 */ /* 0x0004660000000800 */
[C---:B------:R-:W-:Y:S08]  /*3450*/  HMMA.16816.F32 R64, R4.reuse, R24, RZ ;  /* 0x000000180440723c */ /* 0x040ff000000018ff */
[----:B------:R-:W-:Y:S01]  /*3460*/  HMMA.16816.F32 R52, R4, R26, RZ ;  /* 0x0000001a0434723c */ /* 0x000fe200000018ff */
[----:B------:R-:W3:Y:S01]  /*3470*/  LDSM.16.MT88.4 R24, [R2+0x900] ;  /* 0x000900000218783b */ /* 0x000ee20000004200 */
[----:B--2---:R-:W-:-:S06]  /*3480*/  FFMA.FTZ R8, R86, c[0x0][0x2d0], -R12 ;  /* 0x0000b40056087a23 */ /* 0x004fcc000001080c */
[C---:B------:R-:W-:Y:S01]  /*3490*/  HMMA.16816.F32 R40, R4.reuse, R42, RZ ;  /* 0x0000002a0428723c */ /* 0x040fe200000018ff */
[----:B------:R2:W-:Y:S07]  /*34a0*/  MUFU.EX2 R15, R8 ;  /* 0x00000008000f7308 */ /* 0x0005ee0000000800 */
[C---:B-1----:R-:W-:Y:S08]  /*34b0*/  HMMA.16816.F32 R112, R4.reuse, R20, RZ ;  /* 0x000000140470723c */ /* 0x042ff000000018ff */
[----:B------:R-:W-:Y:S01]  /*34c0*/  HMMA.16816.F32 R108, R4, R22, RZ ;  /* 0x00000016046c723c */ /* 0x000fe200000018ff */
[----:B------:R-:W-:Y:S01]  /*34d0*/  LDSM.16.MT88.4 R20, [R135+0x900] ;  /* 0x000900008714783b */ /* 0x000fe20000004200 */
[----:B--2---:R-:W-:-:S04]  /*34e0*/  FFMA.FTZ R8, R85, c[0x0][0x2d0], -R12 ;  /* 0x0000b40055087a23 */ /* 0x004fc8000001080c */
[----:B------:R1:W2:Y:S02]  /*34f0*/  MUFU.EX2 R139, R8 ;  /* 0x00000008008b7308 */ /* 0x0002a40000000800 */
[C---:B------:R-:W-:Y:S08]  /*3500*/  HMMA.16816.F32 R84, R4.reuse, R28, RZ ;  /* 0x0000001c0454723c */ /* 0x040ff000000018ff */
[C---:B------:R-:W-:Y:S01]  /*3510*/  HMMA.16816.F32 R28, R4.reuse, R30, RZ ;  /* 0x0000001e041c723c */ /* 0x040fe200000018ff */
[----:B-1----:R-:W1:Y:S07]  /*3520*/  LDSM.16.MT88.4 R8, [R2+0x6900] ;  /* 0x006900000208783b */ /* 0x002e6e0000004200 */
[----:B------:R-:W-:Y:S07]  /*3530*/  HMMA.16816.F32 R32, R4, R34, RZ ;  /* 0x000000220420723c */ /* 0x000fee00000018ff */
[----:B----4-:R-:W-:-:S02]  /*3540*/  F2FP.PACK_AB R4, R228, R161 ;  /* 0x000000a1e404723e */ /* 0x010fc400000000ff */
[----:B------:R-:W-:Y:S02]  /*3550*/  F2FP.PACK_AB R5, R229, R165 ;  /* 0x000000a5e505723e */ /* 0x000fe400000000ff */
[----:B------:R-:W-:Y:S02]  /*3560*/  F2FP.PACK_AB R6, R138, R14 ;  /* 0x0000000e8a06723e */ /* 0x000fe400000000ff */
[----:B--2---:R-:W-:-:S07]  /*3570*/  F2FP.PACK_AB R7, R139, R15 ;  /* 0x0000000f8b07723e */ /* 0x004fce00000000ff */
[C---:B---3--:R-:W-:Y:S08]  /*3580*/  HMMA.16816.F32 R140, R4.reuse, R16, R88 ;  /* 0x00000010048c723c */ /* 0x048ff00000001858 */
[C---:B------:R-:W-:Y:S01]  /*3590*/  HMMA.16816.F32 R88, R4.reuse, R18, R68 ;  /* 0x000000120458723c */ /* 0x040fe20000001844 */
[----:B------:R-:W2:Y:S06]  /*35a0*/  LDSM.16.MT88.4 R16, [R233+0x900] ;  /* 0x00090000e910783b */ /* 0x000eac0000004200 */
[----:B------:R-:W-:Y:S01]  /*35b0*/  IMAD.MOV.U32 R71, RZ, RZ, R139 ;  /* 0x000000ffff477224 */ /* 0x000fe200078e008b */
[----:B------:R-:W-:Y:S01]  /*35c0*/  MOV R69, R137 ;  /* 0x0000008900457202 */ /* 0x000fe20000000f00 */
[----:B------:R-:W-:Y:S01]  /*35d0*/  IMAD.MOV.U32 R70, RZ, RZ, R138 ;  /* 0x000000ffff467224 */ /* 0x000fe200078e008a */
[----:B------:R-:W-:Y:S01]  /*35e0*/  HMMA.16816.F32 R148, R4, R24, R100 ;  /* 0x000000180494723c */ /* 0x000fe20000001864 */
[----:B------:R-:W-:-:S07]  /*35f0*/  IMAD.MOV.U32 R68, RZ, RZ, R136 ;  /* 0x000000ffff447224 */ /* 0x000fce00078e0088 */
[C---:B-1----:R-:W-:Y:S07]  /*3600*/  HMMA.16816.F32 R136, R4.reuse, R8, R56 ;  /* 0x000000080488723c */ /* 0x042fee0000001838 */
[----:B------:R-:W-:Y:S01]  /*3610*/  IMAD.MOV.U32 R56, RZ, RZ, R131 ;  /* 0x000000ffff387224 */ /* 0x000fe200078e0083 */
[----:B------:R-:W-:Y:S01]  /*3620*/  MOV R57, R130 ;  /* 0x0000008200397202 */ /* 0x000fe20000000f00 */
[----:B------:R-:W-:Y:S01]  /*3630*/  IMAD.MOV.U32 R58, RZ, RZ, R129 ;  /* 0x000000ffff3a7224 */ /* 0x000fe200078e0081 */
[C---:B------:R-:W-:Y:S01]  /*3640*/  HMMA.16816.F32 R76, R4.reuse, R26, R76 ;  /* 0x0000001a044c723c */ /* 0x040fe2000000184c */
[----:B------:R-:W-:Y:S01]  /*3650*/  IMAD.MOV.U32 R59, RZ, RZ, R128 ;  /* 0x000000ffff3b7224 */ /* 0x000fe200078e0080 */
[----:B------:R-:W-:Y:S06]  /*3660*/  LDSM.16.MT88.4 R24, [R135+0x3900] ;  /* 0x003900008718783b */ /* 0x000fec0000004200 */
[C---:B------:R-:W-:Y:S01]  /*3670*/  HMMA.16816.F32 R128, R4.reuse, R10, R48 ;  /* 0x0000000a0480723c */ /* 0x040fe20000001830 */
[----:B------:R-:W1:Y:S06]  /*3680*/  LDSM.16.MT88.4 R8, [R0+0x900] ;  /* 0x000900000008783b */ /* 0x000e6c0000004200 */
[----:B------:R-:W-:Y:S01]  /*3690*/  MOV R50, R165 ;  /* 0x000000a500327202 */ /* 0x000fe20000000f00 */
[----:B------:R-:W-:Y:S01]  /*36a0*/  IMAD.MOV.U32 R51, RZ, RZ, R164 ;  /* 0x000000ffff337224 */ /* 0x000fe200078e00a4 */
[C---:B--2---:R-:W-:Y:S07]  /*36b0*/  HMMA.16816.F32 R168, R4.reuse, R16, R96 ;  /* 0x0000001004a8723c */ /* 0x044fee0000001860 */
[----:B------:R-:W-:Y:S01]  /*36c0*/  IMAD.MOV.U32 R99, RZ, RZ, R163 ;  /* 0x000000ffff637224 */ /* 0x000fe200078e00a3 */
[----:B------:R-:W-:Y:S01]  /*36d0*/  HMMA.16816.F32 R164, R4, R18, R72 ;  /* 0x0000001204a4723c */ /* 0x000fe20000001848 */
[----:B------:R-:W2:Y:S01]  /*36e0*/  LDSM.16.MT88.4 R16, [R0+0x3900] ;  /* 0x003900000010783b */ /* 0x000ea20000004200 */
[----:B------:R-:W-:Y:S01]  /*36f0*/  MOV R98, R162 ;  /* 0x000000a200627202 */ /* 0x000fe20000000f00 */
[----:B------:R-:W-:-:S02]  /*3700*/  IMAD.MOV.U32 R97, RZ, RZ, R161 ;  /* 0x000000ffff617224 */ /* 0x000fc400078e00a1 */
[----:B------:R-:W-:-:S03]  /*3710*/  IMAD.MOV.U32 R96, RZ, RZ, R160 ;  /* 0x000000ffff607224 */ /* 0x000fc600078e00a0 */
[C---:B------:R-:W-:Y:S08]  /*3720*/  HMMA.16816.F32 R172, R4.reuse, R20, R104 ;  /* 0x0000001404ac723c */ /* 0x040ff00000001868 */
[C---:B------:R-:W-:Y:S01]  /*3730*/  HMMA.16816.F32 R176, R4.reuse, R22, R80 ;  /* 0x0000001604b0723c */ /* 0x040fe20000001850 */
[----:B------:R-:W3:Y:S07]  /*3740*/  LDSM.16.MT88.4 R20, [R233+0x3900] ;  /* 0x00390000e914783b */ /* 0x000eee0000004200 */
[C---:B-1----:R-:W-:Y:S08]  /*3750*/  HMMA.16816.F32 R104, R4.reuse, R8, R64 ;  /* 0x000000080468723c */ /* 0x042ff00000001840 */
[C---:B------:R-:W-:Y:S01]  /*3760*/  HMMA.16816.F32 R160, R4.reuse, R10, R52 ;  /* 0x0000000a04a0723c */ /* 0x040fe20000001834 */
[----:B------:R-:W1:Y:S07]  /*3770*/  LDSM.16.MT88.4 R8, [R135+0x6900] ;  /* 0x006900008708783b */ /* 0x000e6e0000004200 */
[C---:B------:R-:W-:Y:S07]  /*3780*/  HMMA.16816.F32 R100, R4.reuse, R24, R92 ;  /* 0x000000180464723c */ /* 0x040fee000000185c */
[----:B------:R-:W-:Y:S01]  /*3790*/  MOV R25, R50 ;  /* 0x0000003200197202 */ /* 0x000fe20000000f00 */
[----:B------:R-:W-:Y:S01]  /*37a0*/  HMMA.16816.F32 R92, R4, R26, R60 ;  /* 0x0000001a045c723c */ /* 0x000fe2000000183c */
[----:B------:R-:W-:-:S06]  /*37b0*/  IMAD.MOV.U32 R24, RZ, RZ, R51 ;  /* 0x000000ffff187224 */ /* 0x000fcc00078e0033 */
[----:B------:R-:W-:Y:S01]  /*37c0*/  IMAD.MOV.U32 R27, RZ, RZ, R56 ;  /* 0x000000ffff1b7224 */ /* 0x000fe200078e0038 */
[----:B--2---:R-:W-:Y:S01]  /*37d0*/  HMMA.16816.F32 R52, R4, R16, R36 ;  /* 0x000000100434723c */ /* 0x004fe20000001824 */
[----:B------:R-:W-:-:S07]  /*37e0*/  MOV R26, R57 ;  /* 0x00000039001a7202 */ /* 0x000fce0000000f00 */
[C---:B------:R-:W-:Y:S01]  /*37f0*/  HMMA.16816.F32 R60, R4.reuse, R18, R116 ;  /* 0x00000012043c723c */ /* 0x040fe20000001874 */
[----:B------:R-:W2:Y:S06]  /*3800*/  LDSM.16.MT88.4 R16, [R0+0x6900] ;  /* 0x006900000010783b */ /* 0x000eac0000004200 */
[----:B------:R-:W-:Y:S01]  /*3810*/  IMAD.MOV.U32 R117, RZ, RZ, R27 ;  /* 0x000000ffff757224 */ /* 0x000fe200078e001b */
[----:B---3--:R-:W-:Y:S01]  /*3820*/  HMMA.16816.F32 R64, R4, R22, R40 ;  /* 0x000000160440723c */ /* 0x008fe20000001828 */
[----:B------:R-:W-:Y:S01]  /*3830*/  MOV R119, R25 ;  /* 0x0000001900777202 */ /* 0x000fe20000000f00 */
[----:B------:R-:W-:-:S02]  /*3840*/  IMAD.MOV.U32 R27, RZ, RZ, R97 ;  /* 0x000000ffff1b7224 */ /* 0x000fc400078e0061 */
[----:B------:R-:W-:-:S03]  /*3850*/  IMAD.MOV.U32 R25, RZ, RZ, R99 ;  /* 0x000000ffff197224 */ /* 0x000fc600078e0063 */
[----:B------:R-:W-:Y:S01]  /*3860*/  MOV R43, R228 ;  /* 0x000000e4002b7202 */ /* 0x000fe20000000f00 */
[----:B-1----:R-:W-:Y:S01]  /*3870*/  HMMA.16816.F32 R72, R4, R8, R112 ;  /* 0x000000080448723c */ /* 0x002fe20000001870 */
[----:B------:R-:W-:Y:S02]  /*3880*/  IMAD.MOV.U32 R41, RZ, RZ, R58 ;  /* 0x000000ffff297224 */ /* 0x000fe400078e003a */
[----:B------:R-:W-:-:S04]  /*3890*/  IMAD.MOV.U32 R42, RZ, RZ, R59 ;  /* 0x000000ffff2a7224 */ /* 0x000fc800078e003b */
[----:B------:R-:W-:Y:S01]  /*38a0*/  FFMA.FTZ R8, R127, c[0x0][0x2d0], -R13 ;  /* 0x0000b4007f087a23 */ /* 0x000fe2000001080d */
[C---:B------:R-:W-:Y:S01]  /*38b0*/  HMMA.16816.F32 R80, R4.reuse, R20, R44 ;  /* 0x000000140450723c */ /* 0x040fe2000000182c */
[----:B------:R-:W1:Y:S01]  /*38c0*/  LDSM.16.MT88.4 R20, [R233+0x6900] ;  /* 0x00690000e914783b */ /* 0x000e620000004200 */
[----:B------:R-:W-:Y:S01]  /*38d0*/  MOV R127, R41 ;  /* 0x00000029007f7202 */ /* 0x000fe20000000f00 */
[----:B------:R3:W4:Y:S01]  /*38e0*/  MUFU.EX2 R40, R8 ;  /* 0x0000000800287308 */ /* 0x0007220000000800 */
[----:B------:R-:W-:Y:S01]  /*38f0*/  IMAD.MOV.U32 R112, RZ, RZ, R42 ;  /* 0x000000ffff707224 */ /* 0x000fe200078e002a */
[----:B------:R-:W-:Y:S01]  /*3900*/  MOV R114, R26 ;  /* 0x0000001a00727202 */ /* 0x000fe20000000f00 */
[----:B------:R-:W-:Y:S02]  /*3910*/  IMAD.MOV.U32 R113, RZ, RZ, R43 ;  /* 0x000000ffff717224 */ /* 0x000fe400078e002b */
[----:B------:R-:W-:Y:S01]  /*3920*/  HMMA.16816.F32 R56, R4, R10, R108 ;  /* 0x0000000a0438723c */ /* 0x000fe2000000186c */
[----:B------:R-:W-:Y:S01]  /*3930*/  IMAD.MOV.U32 R115, RZ, RZ, R24 ;  /* 0x000000ffff737224 */ /* 0x000fe200078e0018 */
[----:B------:R-:W-:Y:S01]  /*3940*/  MOV R24, R98 ;  /* 0x0000006200187202 */ /* 0x000fe20000000f00 */
[----:B------:R-:W-:-:S05]  /*3950*/  IMAD.MOV.U32 R26, RZ, RZ, R96 ;  /* 0x000000ffff1a7224 */ /* 0x000fca00078e0060 */
[----:B--2---:R-:W-:Y:S01]  /*3960*/  HMMA.16816.F32 R36, R4, R18, R32 ;  /* 0x000000120424723c */ /* 0x004fe20000001820 */
[----:B------:R-:W-:Y:S01]  /*3970*/  LDSM.16.MT88.4 R32, [R135+0x1100] ;  /* 0x001100008720783b */ /* 0x000fe20000004200 */
[----:B---3--:R-:W-:-:S04]  /*3980*/  FFMA.FTZ R8, R126, c[0x0][0x2d0], -R13 ;  /* 0x0000b4007e087a23 */ /* 0x008fc8000001080d */
[----:B------:R2:W3:Y:S02]  /*3990*/  MUFU.EX2 R126, R8 ;  /* 0x00000008007e7308 */ /* 0x0004e40000000800 */
[----:B--2---:R-:W-:Y:S01]  /*39a0*/  FFMA.FTZ R8, R125, c[0x0][0x2d0], -R13 ;  /* 0x0000b4007d087a23 */ /* 0x004fe2000001080d */
[C---:B-1----:R-:W-:Y:S05]  /*39b0*/  HMMA.16816.F32 R48, R4.reuse, R20, R84 ;  /* 0x000000140430723c */ /* 0x042fea0000001854 */
[----:B------:R1:W-:Y:S03]  /*39c0*/  MUFU.EX2 R228, R8 ;  /* 0x0000000800e47308 */ /* 0x0003e60000000800 */
[----:B------:R-:W-:Y:S01]  /*39d0*/  HMMA.16816.F32 R44, R4, R22, R28 ;  /* 0x00000016042c723c */ /* 0x000fe2000000181c */
[----:B------:R-:W-:Y:S06]  /*39e0*/  LDSM.16.MT88.4 R20, [R2+0x1100] ;  /* 0x001100000214783b */ /* 0x000fec0000004200 */
[----:B------:R-:W-:Y:S01]  /*39f0*/  IMAD.MOV.U32 R31, RZ, RZ, R68 ;  /* 0x000000ffff1f7224 */ /* 0x000fe200078e0044 */
[----:B------:R-:W-:Y:S01]  /*3a00*/  MOV R30, R69 ;  /* 0x00000045001e7202 */ /* 0x000fe20000000f00 */
[----:B------:R-:W-:-:S02]  /*3a10*/  IMAD.MOV.U32 R29, RZ, RZ, R70 ;  /* 0x000000ffff1d7224 */ /* 0x000fc400078e0046 */
[----:B-1----:R-:W-:Y:S02]  /*3a20*/  FFMA.FTZ R8, R124, c[0x0][0x2d0], -R13 ;  /* 0x0000b4007c087a23 */ /* 0x002fe4000001080d */
[----:B------:R-:W-:Y:S02]  /*3a30*/  IMAD.MOV.U32 R28, RZ, RZ, R71 ;  /* 0x000000ffff1c7224 */ /* 0x000fe400078e0047 */
[----:B------:R1:W2:Y:S02]  /*3a40*/  MUFU.EX2 R118, R8 ;  /* 0x0000000800767308 */ /* 0x0002a40000000800 */
[----:B-1----:R-:W-:Y:S02]  /*3a50*/  FFMA.FTZ R8, R133, c[0x0][0x2d0], -R12 ;  /* 0x0000b40085087a23 */ /* 0x002fe4000001080c */
[----:B----4-:R-:W-:-:S04]  /*3a60*/  IMAD.MOV.U32 R133, RZ, RZ, R40 ;  /* 0x000000ffff857224 */ /* 0x010fc800078e0028 */
[----:B------:R1:W4:Y:S01]  /*3a70*/  MUFU.EX2 R9, R8 ;  /* 0x0000000800097308 */ /* 0x0003220000000800 */
[----:B------:R-:W-:Y:S01]  /*3a80*/  HMMA.16816.F32 R40, R4, R16, R120 ;  /* 0x000000100428723c */ /* 0x000fe20000001878 */
[----:B------:R-:W4:Y:S06]  /*3a90*/  LDSM.16.MT88.4 R16, [R2+0x4100] ;  /* 0x004100000210783b */ /* 0x000f2c0000004200 */
[----:B---3--:R-:W-:Y:S02]  /*3aa0*/  F2FP.PACK_AB R4, R126, R133 ;  /* 0x000000857e04723e */ /* 0x008fe400000000ff */
[----:B--2---:R-:W-:Y:S01]  /*3ab0*/  F2FP.PACK_AB R6, R118, R228 ;  /* 0x000000e47606723e */ /* 0x004fe200000000ff */
[----:B-1----:R-:W-:-:S04]  /*3ac0*/  FFMA.FTZ R8, R145, c[0x0][0x2d0], -R12 ;  /* 0x0000b40091087a23 */ /* 0x002fc8000001080c */
[----:B------:R1:W2:Y:S02]  /*3ad0*/  MUFU.EX2 R124, R8 ;  /* 0x00000008007c7308 */ /* 0x0002a40000000800 */
[----:B-1----:R-:W-:Y:S02]  /*3ae0*/  FFMA.FTZ R8, R134, c[0x0][0x2d0], -R12 ;  /* 0x0000b40086087a23 */ /* 0x002fe4000001080c */
[----:B----4-:R-:W-:-:S04]  /*3af0*/  IMAD.MOV.U32 R134, RZ, RZ, R9 ;  /* 0x000000ffff867224 */ /* 0x010fc800078e0009 */
[----:B------:R1:W-:Y:S01]  /*3b00*/  MUFU.EX2 R125, R8 ;  /* 0x00000008007d7308 */ /* 0x0003e20000000800 */
[----:B--2---:R-:W-:Y:S01]  /*3b10*/  F2FP.PACK_AB R5, R124, R134 ;  /* 0x000000867c05723e */ /* 0x004fe200000000ff */
[----:B-1----:R-:W-:-:S06]  /*3b20*/  FFMA.FTZ R8, R144, c[0x0][0x2d0], -R12 ;  /* 0x0000b40090087a23 */ /* 0x002fcc000001080c */
[----:B------:R1:W2:Y:S02]  /*3b30*/  MUFU.EX2 R116, R8 ;  /* 0x0000000800747308 */ /* 0x0002a40000000800 */
[----:B-1----:R-:W1:Y:S01]  /*3b40*/  LDSM.16.MT88.4 R8, [R2+0x7100] ;  /* 0x007100000208783b */ /* 0x002e620000004200 */
[----:B--2---:R-:W-:-:S07]  /*3b50*/  F2FP.PACK_AB R7, R116, R125 ;  /* 0x0000007d7407723e */ /* 0x004fce00000000ff */
[C---:B------:R-:W-:Y:S07]  /*3b60*/  HMMA.16816.F32 R84, R4.reuse, R16, R140 ;  /* 0x000000100454723c */ /* 0x040fee000000188c */
[----:B------:R-:W-:Y:S01]  /*3b70*/  IMAD.MOV.U32 R143, RZ, RZ, R119 ;  /* 0x000000ffff8f7224 */ /* 0x000fe200078e0077 */
[----:B------:R-:W-:Y:S01]  /*3b80*/  MOV R142, R27 ;  /* 0x0000001b008e7202 */ /* 0x000fe20000000f00 */
[----:B------:R-:W-:Y:S01]  /*3b90*/  IMAD.MOV.U32 R119, RZ, RZ, R26 ;  /* 0x000000ffff777224 */ /* 0x000fe200078e001a */
[----:B------:R-:W-:Y:S01]  /*3ba0*/  HMMA.16816.F32 R88, R4, R18, R88 ;  /* 0x000000120458723c */ /* 0x000fe20000001858 */
[----:B------:R-:W-:Y:S01]  /*3bb0*/  IMAD.MOV.U32 R140, RZ, RZ, R24 ;  /* 0x000000ffff8c7224 */ /* 0x000fe200078e0018 */
[----:B------:R-:W-:Y:S01]  /*3bc0*/  LDSM.16.MT88.4 R16, [R135+0x4100] ;  /* 0x004100008710783b */ /* 0x000fe20000004200 */
[----:B------:R-:W-:-:S03]  /*3bd0*/  IMAD.MOV.U32 R141, RZ, RZ, R25 ;  /* 0x000000ffff8d7224 */ /* 0x000fc600078e0019 */
[----:B------:R-:W2:Y:S02]  /*3be0*/  LDSM.16.MT88.4 R24, [R233+0x1100] ;  /* 0x00110000e918783b */ /* 0x000ea40000004200 */
[C---:B------:R-:W-:Y:S08]  /*3bf0*/  HMMA.16816.F32 R68, R4.reuse, R20, R148 ;  /* 0x000000140444723c */ /* 0x040ff00000001894 */
[C---:B------:R-:W-:Y:S01]  /*3c00*/  HMMA.16816.F32 R76, R4.reuse, R22, R76 ;  /* 0x00000016044c723c */ /* 0x040fe2000000184c */
[----:B------:R-:W3:Y:S07]  /*3c10*/  LDSM.16.MT88.4 R20, [R0+0x1100] ;  /* 0x001100000014783b */ /* 0x000eee0000004200 */
[C---:B-1----:R-:W-:Y:S07]  /*3c20*/  HMMA.16816.F32 R96, R4.reuse, R8, R136 ;  /* 0x000000080460723c */ /* 0x042fee0000001888 */
[----:B------:R-:W-:Y:S01]  /*3c30*/  MOV R139, R112 ;  /* 0x00000070008b7202 */ /* 0x000fe20000000f00 */
        /* <DEDUP_REMOVED lines=8> */
[----:B------:R-:W-:Y:S01]  /*3cc0*/  IMAD.MOV.U32 R177, RZ, RZ, R124 ;  /* 0x000000ffffb17224 */ /* 0x000fe200078e007c */
[----:B------:R-:W-:Y:S01]  /*3cd0*/  HMMA.16816.F32 R112, R4, R32, R172 ;  /* 0x000000200470723c */ /* 0x000fe200000018ac */
[----:B------:R-:W-:-:S06]  /*3ce0*/  IMAD.MOV.U32 R179, RZ, RZ, R127 ;  /* 0x000000ffffb37224 */ /* 0x000fcc00078e007f */
[----:B------:R-:W-:Y:S01]  /*3cf0*/  MOV R172, R28 ;  /* 0x0000001c00ac7202 */ /* 0x000fe20000000f00 */
[C---:B--2---:R-:W-:Y:S01]  /*3d00*/  HMMA.16816.F32 R124, R4.reuse, R24, R168 ;  /* 0x00000018047c723c */ /* 0x044fe200000018a8 */
[----:B------:R-:W-:Y:S01]  /*3d10*/  IMAD.MOV.U32 R173, RZ, RZ, R29 ;  /* 0x000000ffffad7224 */ /* 0x000fe200078e001d */
[----:B------:R-:W-:Y:S01]  /*3d20*/  MOV R175, R31 ;  /* 0x0000001f00af7202 */ /* 0x000fe20000000f00 */
[----:B------:R-:W-:Y:S02]  /*3d30*/  IMAD.MOV.U32 R174, RZ, RZ, R30 ;  /* 0x000000ffffae7224 */ /* 0x000fe400078e001e */
[----:B------:R-:W2:Y:S02]  /*3d40*/  LDSM.16.MT88.4 R28, [R0+0x4100] ;  /* 0x00410000001c783b */ /* 0x000ea40000004200 */
[----:B------:R-:W-:Y:S01]  /*3d50*/  IMAD.MOV.U32 R170, RZ, RZ, R147 ;  /* 0x000000ffffaa7224 */ /* 0x000fe200078e0093 */
[----:B------:R-:W-:Y:S01]  /*3d60*/  MOV R171, R146 ;  /* 0x0000009200ab7202 */ /* 0x000fe20000000f00 */
[----:B---3--:R-:W-:Y:S01]  /*3d70*/  HMMA.16816.F32 R148, R4, R20, R104 ;  /* 0x000000140494723c */ /* 0x008fe20000001868 */
[----:B------:R-:W-:Y:S01]  /*3d80*/  MOV R25, R176 ;  /* 0x000000b000197202 */ /* 0x000fe20000000f00 */
[----:B------:R-:W-:-:S06]  /*3d90*/  IMAD.MOV.U32 R24, RZ, RZ, R177 ;  /* 0x000000ffff187224 */ /* 0x000fcc00078e00b1 */
[C---:B------:R-:W-:Y:S07]  /*3da0*/  HMMA.16816.F32 R144, R4.reuse, R16, R100 ;  /* 0x000000100490723c */ /* 0x040fee0000001864 */
[----:B------:R-:W-:Y:S01]  /*3db0*/  IMAD.MOV.U32 R103, RZ, RZ, R134 ;  /* 0x000000ffff677224 */ /* 0x000fe200078e0086 */
[----:B------:R-:W-:Y:S01]  /*3dc0*/  MOV R101, R118 ;  /* 0x0000007600657202 */ /* 0x000fe20000000f00 */
[----:B------:R-:W-:Y:S01]  /*3dd0*/  IMAD.MOV.U32 R102, RZ, RZ, R117 ;  /* 0x000000ffff667224 */ /* 0x000fe200078e0075 */
[----:B-1----:R-:W-:Y:S01]  /*3de0*/  HMMA.16816.F32 R32, R4, R10, R64 ;  /* 0x0000000a0420723c */ /* 0x002fe20000001840 */
[----:B------:R-:W-:-:S02]  /*3df0*/  IMAD.MOV.U32 R100, RZ, RZ, R116 ;  /* 0x000000ffff647224 */ /* 0x000fc400078e0074 */
[----:B------:R-:W-:-:S04]  /*3e00*/  IMAD.MOV.U32 R134, RZ, RZ, R119 ;  /* 0x000000ffff867224 */ /* 0x000fc800078e0077 */
[----:B------:R-:W-:Y:S01]  /*3e10*/  IMAD.MOV.U32 R64, RZ, RZ, R170 ;  /* 0x000000ffff407224 */ /* 0x000fe200078e00aa */
[----:B------:R-:W-:Y:S01]  /*3e20*/  HMMA.16816.F32 R116, R4, R18, R92 ;  /* 0x000000120474723c */ /* 0x000fe2000000185c */
[----:B------:R-:W1:Y:S01]  /*3e30*/  LDSM.16.MT88.4 R16, [R233+0x7100] ;  /* 0x00710000e910783b */ /* 0x000e620000004200 */
[----:B------:R-:W-:Y:S01]  /*3e40*/  IMAD.MOV.U32 R65, RZ, RZ, R171 ;  /* 0x000000ffff417224 */ /* 0x000fe200078e00ab */
[----:B------:R-:W-:Y:S01]  /*3e50*/  MOV R66, R137 ;  /* 0x0000008900427202 */ /* 0x000fe20000000f00 */
[----:B------:R-:W-:-:S03]  /*3e60*/  IMAD.MOV.U32 R67, RZ, RZ, R136 ;  /* 0x000000ffff437224 */ /* 0x000fc600078e0088 */
[----:B------:R-:W-:Y:S01]  /*3e70*/  MOV R95, R140 ;  /* 0x0000008c005f7202 */ /* 0x000fe20000000f00 */
[----:B------:R-:W-:Y:S01]  /*3e80*/  IMAD.MOV.U32 R94, RZ, RZ, R141 ;  /* 0x000000ffff5e7224 */ /* 0x000fe200078e008d */
[----:B------:R-:W-:Y:S01]  /*3e90*/  MOV R92, R143 ;  /* 0x0000008f005c7202 */ /* 0x000fe20000000f00 */
[----:B------:R-:W-:Y:S01]  /*3ea0*/  IMAD.MOV.U32 R93, RZ, RZ, R142 ;  /* 0x000000ffff5d7224 */ /* 0x000fe200078e008e */
[C---:B------:R-:W-:Y:S01]  /*3eb0*/  HMMA.16816.F32 R160, R4.reuse, R22, R160 ;  /* 0x0000001604a0723c */ /* 0x040fe200000018a0 */
[----:B------:R-:W-:Y:S07]  /*3ec0*/  LDSM.16.MT88.4 R20, [R0+0x7100] ;  /* 0x007100000014783b */ /* 0x000fee0000004200 */
[C---:B------:R-:W-:Y:S01]  /*3ed0*/  HMMA.16816.F32 R140, R4.reuse, R8, R80 ;  /* 0x00000008048c723c */ /* 0x040fe20000001850 */
[----:B------:R-:W3:Y:S06]  /*3ee0*/  LDSM.16.MT88.4 R8, [R135+0x7100] ;  /* 0x007100008708783b */ /* 0x000eec0000004200 */
[----:B------:R-:W-:Y:S01]  /*3ef0*/  IMAD.MOV.U32 R83, RZ, RZ, R172 ;  /* 0x000000ffff537224 */ /* 0x000fe200078e00ac */
[----:B--2---:R-:W-:Y:S01]  /*3f00*/  HMMA.16816.F32 R168, R4, R28, R52 ;  /* 0x0000001c04a8723c */ /* 0x004fe20000001834 */
[----:B------:R-:W-:Y:S01]  /*3f10*/  IMAD.MOV.U32 R82, RZ, RZ, R173 ;  /* 0x000000ffff527224 */ /* 0x000fe200078e00ad */
[----:B------:R-:W-:Y:S01]  /*3f20*/  MOV R81, R174 ;  /* 0x000000ae00517202 */ /* 0x000fe20000000f00 */
[----:B------:R-:W-:-:S04]  /*3f30*/  IMAD.MOV.U32 R80, RZ, RZ, R175 ;  /* 0x000000ffff507224 */ /* 0x000fc800078e00af */
[----:B------:R-:W-:Y:S01]  /*3f40*/  IMAD.MOV.U32 R54, RZ, RZ, R236 ;  /* 0x000000ffff367224 */ /* 0x000fe200078e00ec */
[----:B------:R-:W-:Y:S01]  /*3f50*/  MOV R53, R238 ;  /* 0x000000ee00357202 */ /* 0x000fe20000000f00 */
[----:B------:R-:W-:Y:S01]  /*3f60*/  IMAD.MOV.U32 R29, RZ, RZ, R138 ;  /* 0x000000ffff1d7224 */ /* 0x000fe200078e008a */
[----:B------:R-:W-:Y:S01]  /*3f70*/  HMMA.16816.F32 R128, R4, R26, R164 ;  /* 0x0000001a0480723c */ /* 0x000fe200000018a4 */
[----:B------:R-:W-:Y:S02]  /*3f80*/  IMAD.MOV.U32 R55, RZ, RZ, R231 ;  /* 0x000000ffff377224 */ /* 0x000fe400078e00e7 */
[----:B------:R-:W-:-:S04]  /*3f90*/  IMAD.MOV.U32 R52, RZ, RZ, R139 ;  /* 0x000000ffff347224 */ /* 0x000fc800078e008b */
[----:B------:R-:W-:Y:S01]  /*3fa0*/  IMAD.MOV.U32 R27, RZ, RZ, R178 ;  /* 0x000000ffff1b7224 */ /* 0x000fe200078e00b2 */
[----:B------:R-:W-:Y:S01]  /*3fb0*/  HMMA.16816.F32 R136, R4, R30, R60 ;  /* 0x0000001e0488723c */ /* 0x000fe2000000183c */
[----:B------:R-:W-:-:S06]  /*3fc0*/  MOV R26, R179 ;  /* 0x000000b3001a7202 */ /* 0x000fcc0000000f00 */
[----:B------:R-:W-:Y:S01]  /*3fd0*/  IMAD.MOV.U32 R60, RZ, RZ, R93 ;  /* 0x000000ffff3c7224 */ /* 0x000fe200078e005d */
[----:B------:R-:W-:Y:S01]  /*3fe0*/  MOV R62, R95 ;  /* 0x0000005f003e7202 */ /* 0x000fe20000000f00 */
[----:B------:R-:W-:Y:S01]  /*3ff0*/  IMAD.MOV.U32 R61, RZ, RZ, R94 ;  /* 0x000000ffff3d7224 */ /* 0x000fe200078e005e */
[----:B-1----:R-:W-:Y:S01]  /*4000*/  HMMA.16816.F32 R172, R4, R16, R48 ;  /* 0x0000001004ac723c */ /* 0x002fe20000001830 */
[----:B------:R-:W-:-:S07]  /*4010*/  IMAD.MOV.U32 R63, RZ, RZ, R100 ;  /* 0x000000ffff3f7224 */ /* 0x000fce00078e0064 */
[C---:B---3--:R-:W-:Y:S07]  /*4020*/  HMMA.16816.F32 R104, R4.reuse, R8, R72 ;  /* 0x000000080468723c */ /* 0x048fee0000001848 */
[----:B------:R-:W-:Y:S01]  /*4030*/  FFMA.FTZ R8, R183, c[0x0][0x2d0], -R13 ;  /* 0x0000b400b7087a23 */ /* 0x000fe2000001080d */
[C---:B------:R-:W-:Y:S01]  /*4040*/  HMMA.16816.F32 R176, R4.reuse, R10, R56 ;  /* 0x0000000a04b0723c */ /* 0x040fe20000001838 */
[----:B------:R-:W-:Y:S01]  /*4050*/  IMAD.MOV.U32 R73, RZ, RZ, R55 ;  /* 0x000000ffff497224 */ /* 0x000fe200078e0037 */
[----:B------:R-:W-:Y:S01]  /*4060*/  MOV R72, R54 ;  /* 0x0000003600487202 */ /* 0x000fe20000000f00 */
[----:B------:R1:W-:Y:S01]  /*4070*/  MUFU.EX2 R236, R8 ;  /* 0x0000000800ec7308 */ /* 0x0003e20000000800 */
        /* <DEDUP_REMOVED lines=9> */
[----:B------:R-:W-:Y:S01]  /*4110*/  LDSM.16.MT88.4 R16, [R2+0x4900] ;  /* 0x004900000210783b */ /* 0x000fe20000004200 */
[----:B------:R-:W-:Y:S01]  /*4120*/  IMAD.MOV.U32 R74, RZ, RZ, R64 ;  /* 0x000000ffff4a7224 */ /* 0x000fe200078e0040 */
[----:B------:R-:W-:Y:S01]  /*4130*/  MOV R11, R61 ;  /* 0x0000003d000b7202 */ /* 0x000fe20000000f00 */
[----:B------:R-:W-:-:S02]  /*4140*/  IMAD.MOV.U32 R64, RZ, RZ, R229 ;  /* 0x000000ffff407224 */ /* 0x000fc400078e00e5 */
[----:B------:R-:W-:Y:S01]  /*4150*/  IMAD.MOV.U32 R56, RZ, RZ, R62 ;  /* 0x000000ffff387224 */ /* 0x000fe200078e003e */
[C---:B------:R-:W-:Y:S01]  /*4160*/  HMMA.16816.F32 R100, R4.reuse, R20, R40 ;  /* 0x000000140464723c */ /* 0x040fe20000001828 */
[----:B-1----:R-:W-:Y:S01]  /*4170*/  FFMA.FTZ R8, R182, c[0x0][0x2d0], -R13 ;  /* 0x0000b400b6087a23 */ /* 0x002fe2000001080d */
[----:B------:R-:W-:Y:S01]  /*4180*/  MOV R62, R228 ;  /* 0x000000e4003e7202 */ /* 0x000fe20000000f00 */
[----:B------:R-:W-:Y:S01]  /*4190*/  IMAD.MOV.U32 R58, RZ, RZ, R75 ;  /* 0x000000ffff3a7224 */ /* 0x000fe200078e004b */
[----:B------:R-:W-:Y:S01]  /*41a0*/  MOV R182, R9 ;  /* 0x0000000900b67202 */ /* 0x000fe20000000f00 */
[----:B------:R1:W-:Y:S01]  /*41b0*/  MUFU.EX2 R238, R8 ;  /* 0x0000000800ee7308 */ /* 0x0003e20000000800 */
[----:B------:R-:W-:Y:S01]  /*41c0*/  MOV R10, R74 ;  /* 0x0000004a000a7202 */ /* 0x000fe20000000f00 */
[----:B------:R-:W-:Y:S01]  /*41d0*/  IMAD.MOV.U32 R57, RZ, RZ, R63 ;  /* 0x000000ffff397224 */ /* 0x000fe200078e003f */
[----:B------:R-:W-:Y:S01]  /*41e0*/  HMMA.16816.F32 R92, R4, R22, R36 ;  /* 0x00000016045c723c */ /* 0x000fe20000001824 */
[----:B------:R-:W-:Y:S01]  /*41f0*/  MOV R9, R52 ;  /* 0x0000003400097202 */ /* 0x000fe20000000f00 */
[----:B------:R-:W-:Y:S01]  /*4200*/  IMAD.MOV.U32 R75, RZ, RZ, R64 ;  /* 0x000000ffff4b7224 */ /* 0x000fe200078e0040 */
[----:B------:R-:W-:Y:S01]  /*4210*/  MOV R74, R55 ;  /* 0x00000037004a7202 */ /* 0x000fe20000000f00 */
[----:B------:R-:W-:Y:S01]  /*4220*/  IMAD.MOV.U32 R63, RZ, RZ, R24 ;  /* 0x000000ffff3f7224 */ /* 0x000fe200078e0018 */
[----:B------:R-:W-:Y:S01]  /*4230*/  MOV R64, R27 ;  /* 0x0000001b00407202 */ /* 0x000fe20000000f00 */
[----:B------:R-:W-:Y:S01]  /*4240*/  IMAD.MOV.U32 R61, RZ, RZ, R25 ;  /* 0x000000ffff3d7224 */ /* 0x000fe200078e0019 */
[----:B------:R-:W-:Y:S01]  /*4250*/  LDSM.16.MT88.4 R20, [R233+0x1900] ;  /* 0x00190000e914783b */ /* 0x000fe20000004200 */
[----:B------:R-:W-:-:S02]  /*4260*/  FFMA.FTZ R4, R215, c[0x0][0x2d0], -R12 ;  /* 0x0000b400d7047a23 */ /* 0x000fc4000001080c */
[----:B------:R-:W-:Y:S02]  /*4270*/  IMAD.MOV.U32 R39, RZ, RZ, R73 ;  /* 0x000000ffff277224 */ /* 0x000fe400078e0049 */
[----:B------:R-:W-:Y:S02]  /*4280*/  IMAD.MOV.U32 R73, RZ, RZ, R54 ;  /* 0x000000ffff497224 */ /* 0x000fe400078e0036 */
[----:B-1----:R-:W-:Y:S01]  /*4290*/  FFMA.FTZ R8, R180, c[0x0][0x2d0], -R13 ;  /* 0x0000b400b4087a23 */ /* 0x002fe2000001080d */
[----:B------:R-:W-:Y:S01]  /*42a0*/  MOV R180, R75 ;  /* 0x0000004b00b47202 */ /* 0x000fe20000000f00 */
[----:B------:R-:W-:Y:S02]  /*42b0*/  IMAD.MOV.U32 R36, RZ, RZ, R59 ;  /* 0x000000ffff247224 */ /* 0x000fe400078e003b */
[----:B------:R1:W-:Y:S01]  /*42c0*/  MUFU.EX2 R231, R8 ;  /* 0x0000000800e77308 */ /* 0x0003e20000000800 */
[----:B------:R-:W-:Y:S02]  /*42d0*/  IMAD.MOV.U32 R59, RZ, RZ, R60 ;  /* 0x000000ffff3b7224 */ /* 0x000fe400078e003c */
[----:B------:R-:W-:-:S02]  /*42e0*/  IMAD.MOV.U32 R60, RZ, RZ, R26 ;  /* 0x000000ffff3c7224 */ /* 0x000fc400078e001a */
[----:B------:R-:W-:Y:S01]  /*42f0*/  LDSM.16.MT88.4 R24, [R2+0x7900] ;  /* 0x007900000218783b */ /* 0x000fe20000004200 */
[----:B------:R-:W-:Y:S02]  /*4300*/  IMAD.MOV.U32 R183, RZ, RZ, R66 ;  /* 0x000000ffffb77224 */ /* 0x000fe400078e0042 */
[----:B------:R-:W-:Y:S02]  /*4310*/  IMAD.MOV.U32 R215, RZ, RZ, R57 ;  /* 0x000000ffffd77224 */ /* 0x000fe400078e0039 */
[----:B------:R-:W-:Y:S02]  /*4320*/  IMAD.MOV.U32 R38, RZ, RZ, R60 ;  /* 0x000000ffff267224 */ /* 0x000fe400078e003c */
[----:B-1----:R-:W-:Y:S01]  /*4330*/  FFMA.FTZ R8, R181, c[0x0][0x2d0], -R13 ;  /* 0x0000b400b5087a23 */ /* 0x002fe2000001080d */
[----:B------:R-:W-:Y:S02]  /*4340*/  MOV R181, R29 ;  /* 0x0000001d00b57202 */ /* 0x000fe40000000f00 */
[----:B------:R-:W1:Y:S01]  /*4350*/  LDSM.16.MT88.4 R28, [R2+0x1900] ;  /* 0x00190000021c783b */ /* 0x000e620000004200 */
[----:B------:R2:W3:Y:S02]  /*4360*/  MUFU.EX2 R230, R8 ;  /* 0x0000000800e67308 */ /* 0x0004e40000000800 */
[----:B--2---:R-:W-:Y:S01]  /*4370*/  FFMA.FTZ R8, R212, c[0x0][0x2d0], -R12 ;  /* 0x0000b400d4087a23 */ /* 0x004fe2000001080c */
[----:B---3--:R-:W-:Y:S01]  /*4380*/  F2FP.PACK_AB R6, R230, R231 ;  /* 0x000000e7e606723e */ /* 0x008fe200000000ff */
[----:B------:R-:W-:-:S04]  /*4390*/  IMAD.MOV.U32 R212, RZ, RZ, R72 ;  /* 0x000000ffffd47224 */ /* 0x000fc800078e0048 */
[----:B------:R2:W-:Y:S01]  /*43a0*/  MUFU.EX2 R229, R8 ;  /* 0x0000000800e57308 */ /* 0x0005e20000000800 */
[----:B------:R-:W-:-:S05]  /*43b0*/  IMAD.MOV.U32 R72, RZ, RZ, R53 ;  /* 0x000000ffff487224 */ /* 0x000fca00078e0035 */
[----:B------:R-:W-:Y:S01]  /*43c0*/  MOV R37, R72 ;  /* 0x0000004800257202 */ /* 0x000fe20000000f00 */
[--C-:B--2---:R-:W-:Y:S02]  /*43d0*/  FFMA.FTZ R8, R213, c[0x0][0x2d0], -R12.reuse ;  /* 0x0000b400d5087a23 */ /* 0x104fe4000001080c */
[----:B------:R2:W-:Y:S08]  /*43e0*/  MUFU.EX2 R213, R4 ;  /* 0x0000000400d57308 */ /* 0x0005f00000000800 */
[----:B------:R-:W3:Y:S01]  /*43f0*/  MUFU.EX2 R228, R8 ;  /* 0x0000000800e47308 */ /* 0x000ee20000000800 */
[----:B--2---:R-:W-:-:S07]  /*4400*/  FFMA.FTZ R4, R214, c[0x0][0x2d0], -R12 ;  /* 0x0000b400d6047a23 */ /* 0x004fce000001080c */
[----:B------:R2:W4:Y:S01]  /*4410*/  MUFU.EX2 R214, R4 ;  /* 0x0000000400d67308 */ /* 0x0005220000000800 */
[----:B---3--:R-:W-:Y:S02]  /*4420*/  F2FP.PACK_AB R5, R228, R229 ;  /* 0x000000e5e405723e */ /* 0x008fe400000000ff */
[----:B--2---:R-:W-:Y:S02]  /*4430*/  F2FP.PACK_AB R4, R238, R236 ;  /* 0x000000ecee04723e */ /* 0x004fe400000000ff */
[----:B----4-:R-:W-:-:S07]  /*4440*/  F2FP.PACK_AB R7, R214, R213 ;  /* 0x000000d5d607723e */ /* 0x010fce00000000ff */
[C---:B-1----:R-:W-:Y:S07]  /*4450*/  HMMA.16816.F32 R52, R4.reuse, R28, R68 ;  /* 0x0000001c0434723c */ /* 0x042fee0000001844 */
[----:B------:R-:W-:Y:S01]  /*4460*/  IMAD.MOV.U32 R71, RZ, RZ, R9 ;  /* 0x000000ffff477224 */ /* 0x000fe200078e0009 */
[----:B------:R-:W-:Y:S01]  /*4470*/  HMMA.16816.F32 R40, R4, R30, R76 ;  /* 0x0000001e0428723c */ /* 0x000fe2000000184c */
[----:B------:R-:W1:Y:S01]  /*4480*/  LDSM.16.MT88.4 R28, [R135+0x1900] ;  /* 0x00190000871c783b */ /* 0x000e620000004200 */
[----:B------:R-:W-:-:S05]  /*4490*/  MOV R70, R56 ;  /* 0x0000003800467202 */ /* 0x000fca0000000f00 */
[----:B------:R-:W-:Y:S01]  /*44a0*/  IMAD.MOV.U32 R79, RZ, RZ, R10 ;  /* 0x000000ffff4f7224 */ /* 0x000fe200078e000a */
[C---:B------:R-:W-:Y:S01]  /*44b0*/  HMMA.16816.F32 R84, R4.reuse, R16, R84 ;  /* 0x000000100454723c */ /* 0x040fe20000001854 */
[----:B------:R-:W-:Y:S02]  /*44c0*/  IMAD.MOV.U32 R78, RZ, RZ, R11 ;  /* 0x000000ffff4e7224 */ /* 0x000fe400078e000b */
[----:B------:R-:W2:Y:S01]  /*44d0*/  LDSM.16.MT88.4 R8, [R135+0x4900] ;  /* 0x004900008708783b */ /* 0x000ea20000004200 */
[----:B------:R-:W-:Y:S02]  /*44e0*/  IMAD.MOV.U32 R76, RZ, RZ, R73 ;  /* 0x000000ffff4c7224 */ /* 0x000fe400078e0049 */
[----:B------:R-:W-:Y:S02]  /*44f0*/  IMAD.MOV.U32 R77, RZ, RZ, R74 ;  /* 0x000000ffff4d7224 */ /* 0x000fe400078e004a */
[C---:B------:R-:W-:Y:S01]  /*4500*/  HMMA.16816.F32 R44, R4.reuse, R18, R88 ;  /* 0x00000012042c723c */ /* 0x040fe20000001858 */
[----:B------:R-:W-:Y:S06]  /*4510*/  LDSM.16.MT88.4 R16, [R0+0x1900] ;  /* 0x001900000010783b */ /* 0x000fec0000004200 */
[----:B------:R-:W-:Y:S01]  /*4520*/  IMAD.MOV.U32 R91, RZ, RZ, R64 ;  /* 0x000000ffff5b7224 */ /* 0x000fe200078e0040 */
[----:B------:R-:W-:Y:S01]  /*4530*/  HMMA.16816.F32 R48, R4, R24, R96 ;  /* 0x000000180430723c */ /* 0x000fe20000001860 */
[----:B------:R-:W-:Y:S01]  /*4540*/  IMAD.MOV.U32 R88, RZ, RZ, R61 ;  /* 0x000000ffff587224 */ /* 0x000fe200078e003d */
[----:B------:R-:W-:Y:S01]  /*4550*/  MOV R89, R62 ;  /* 0x0000003e00597202 */ /* 0x000fe20000000f00 */
[----:B------:R-:W-:-:S04]  /*4560*/  IMAD.MOV.U32 R90, RZ, RZ, R63 ;  /* 0x000000ffff5a7224 */ /* 0x000fc800078e003f */
[----:B------:R-:W-:Y:S01]  /*4570*/  IMAD.MOV.U32 R98, RZ, RZ, R182 ;  /* 0x000000ffff627224 */ /* 0x000fe200078e00b6 */
[----:B------:R-:W-:Y:S01]  /*4580*/  MOV R96, R81 ;  /* 0x0000005100607202 */ /* 0x000fe20000000f00 */
[----:B------:R-:W-:Y:S01]  /*4590*/  IMAD.MOV.U32 R97, RZ, RZ, R80 ;  /* 0x000000ffff617224 */ /* 0x000fe200078e0050 */
[----:B------:R-:W-:Y:S01]  /*45a0*/  HMMA.16816.F32 R60, R4, R26, R108 ;  /* 0x0000001a043c723c */ /* 0x000fe2000000186c */
[----:B------:R-:W3:Y:S01]  /*45b0*/  LDSM.16.MT88.4 R24, [R233+0x4900] ;  /* 0x00490000e918783b */ /* 0x000ee20000004200 */
[----:B------:R-:W-:-:S06]  /*45c0*/  MOV R99, R212 ;  /* 0x000000d400637202 */ /* 0x000fcc0000000f00 */
[C---:B-1----:R-:W-:Y:S07]  /*45d0*/  HMMA.16816.F32 R72, R4.reuse, R28, R112 ;  /* 0x0000001c0448723c */ /* 0x042fee0000001870 */
[----:B------:R-:W-:Y:S01]  /*45e0*/  MOV R29, R65 ;  /* 0x00000041001d7202 */ /* 0x000fe20000000f00 */
[----:B------:R-:W-:Y:S01]  /*45f0*/  IMAD.MOV.U32 R28, RZ, RZ, R67 ;  /* 0x000000ffff1c7224 */ /* 0x000fe200078e0043 */
[C---:B--2---:R-:W-:Y:S07]  /*4600*/  HMMA.16816.F32 R112, R4.reuse, R8, R144 ;  /* 0x000000080470723c */ /* 0x044fee0000001890 */
[----:B------:R-:W-:Y:S01]  /*4610*/  FFMA.FTZ R8, R243, c[0x0][0x2d0], -R13 ;  /* 0x0000b400f3087a23 */ /* 0x000fe2000001080d */
[----:B------:R-:W-:Y:S03]  /*4620*/  HMMA.16816.F32 R64, R4, R30, R120 ;  /* 0x0000001e0440723c */ /* 0x000fe60000001878 */
[----:B------:R1:W-:Y:S04]  /*4630*/  MUFU.EX2 R182, R8 ;  /* 0x0000000800b67308 */ /* 0x0003e80000000800 */
[----:B------:R-:W-:Y:S01]  /*4640*/  MOV R31, R58 ;  /* 0x0000003a001f7202 */ /* 0x000fe20000000f00 */
[----:B------:R-:W-:-:S02]  /*4650*/  IMAD.MOV.U32 R30, RZ, RZ, R59 ;  /* 0x000000ffff1e7224 */ /* 0x000fc400078e003b */
[C---:B------:R-:W-:Y:S07]  /*4660*/  HMMA.16816.F32 R56, R4.reuse, R20, R124 ;  /* 0x000000140438723c */ /* 0x040fee000000187c */
[----:B------:R-:W-:Y:S01]  /*4670*/  IMAD.MOV.U32 R127, RZ, RZ, R82 ;  /* 0x000000ffff7f7224 */ /* 0x000fe200078e0052 */
[----:B------:R-:W-:Y:S01]  /*4680*/  MOV R20, R71 ;  /* 0x0000004700147202 */ /* 0x000fe20000000f00 */
[----:B-1----:R-:W-:Y:S01]  /*4690*/  FFMA.FTZ R8, R242, c[0x0][0x2d0], -R13 ;  /* 0x0000b400f2087a23 */ /* 0x002fe2000001080d */
[----:B------:R-:W-:Y:S01]  /*46a0*/  MOV R125, R77 ;  /* 0x0000004d007d7202 */ /* 0x000fe20000000f00 */
[----:B------:R-:W-:Y:S01]  /*46b0*/  IMAD.MOV.U32 R126, RZ, RZ, R83 ;  /* 0x000000ffff7e7224 */ /* 0x000fe200078e0053 */
[----:B---3--:R-:W-:Y:S01]  /*46c0*/  HMMA.16816.F32 R120, R4, R24, R140 ;  /* 0x000000180478723c */ /* 0x008fe2000000188c */
[----:B------:R-:W-:-:S02]  /*46d0*/  IMAD.MOV.U32 R21, RZ, RZ, R70 ;  /* 0x000000ffff157224 */ /* 0x000fc400078e0046 */
[----:B------:R-:W-:-:S05]  /*46e0*/  IMAD.MOV.U32 R124, RZ, RZ, R76 ;  /* 0x000000ffff7c7224 */ /* 0x000fca00078e004c */
[C---:B------:R-:W-:Y:S07]  /*46f0*/  HMMA.16816.F32 R80, R4.reuse, R16, R148 ;  /* 0x000000100450723c */ /* 0x040fee0000001894 */
[----:B------:R-:W-:Y:S01]  /*4700*/  MOV R150, R183 ;  /* 0x000000b700967202 */ /* 0x000fe20000000f00 */
[----:B------:R-:W-:Y:S01]  /*4710*/  HMMA.16816.F32 R68, R4, R22, R128 ;  /* 0x000000160444723c */ /* 0x000fe20000001880 */
[----:B------:R1:W-:Y:S01]  /*4720*/  MUFU.EX2 R183, R8 ;  /* 0x0000000800b77308 */ /* 0x0003e20000000800 */
[----:B------:R-:W-:-:S05]  /*4730*/  IMAD.MOV.U32 R151, RZ, RZ, R244 ;  /* 0x000000ffff977224 */ /* 0x000fca00078e00f4 */
[----:B------:R-:W-:Y:S01]  /*4740*/  IMAD.MOV.U32 R22, RZ, RZ, R78 ;  /* 0x000000ffff167224 */ /* 0x000fe200078e004e */
[----:B------:R-:W-:Y:S01]  /*4750*/  MOV R129, R90 ;  /* 0x0000005a00817202 */ /* 0x000fe20000000f00 */
[----:B------:R-:W-:Y:S01]  /*4760*/  IMAD.MOV.U32 R23, RZ, RZ, R79 ;  /* 0x000000ffff177224 */ /* 0x000fe200078e004f */
[----:B------:R-:W-:Y:S01]  /*4770*/  MOV R149, R151 ;  /* 0x0000009700957202 */ /* 0x000fe20000000f00 */
[----:B------:R-:W-:Y:S01]  /*4780*/  HMMA.16816.F32 R76, R4, R18, R160 ;  /* 0x00000012044c723c */ /* 0x000fe200000018a0 */
[----:B------:R-:W2:Y:S01]  /*4790*/  LDSM.16.MT88.4 R16, [R0+0x4900] ;  /* 0x004900000010783b */ /* 0x000ea20000004200 */
[----:B------:R-:W-:Y:S01]  /*47a0*/  IMAD.MOV.U32 R128, RZ, RZ, R91 ;  /* 0x000000ffff807224 */ /* 0x000fe200078e005b */
[----:B------:R-:W-:Y:S01]  /*47b0*/  MOV R151, R23 ;  /* 0x0000001700977202 */ /* 0x000fe20000000f00 */
[----:B------:R-:W-:Y:S01]  /*47c0*/  IMAD.MOV.U32 R130, RZ, RZ, R89 ;  /* 0x000000ffff827224 */ /* 0x000fe200078e0059 */
[----:B------:R-:W-:Y:S01]  /*47d0*/  MOV R23, R129 ;  /* 0x0000008100177202 */ /* 0x000fe20000000f00 */
[----:B-1----:R-:W-:-:S02]  /*47e0*/  FFMA.FTZ R8, R241, c[0x0][0x2d0], -R13 ;  /* 0x0000b400f1087a23 */ /* 0x002fc4000001080d */
[----:B------:R-:W-:Y:S01]  /*47f0*/  IMAD.MOV.U32 R131, RZ, RZ, R88 ;  /* 0x000000ffff837224 */ /* 0x000fe200078e0058 */
[C---:B------:R-:W-:Y:S01]  /*4800*/  HMMA.16816.F32 R108, R4.reuse, R26, R32 ;  /* 0x0000001a046c723c */ /* 0x040fe20000001820 */
[----:B------:R1:W-:Y:S01]  /*4810*/  MUFU.EX2 R212, R8 ;  /* 0x0000000800d47308 */ /* 0x0003e20000000800 */
[----:B------:R-:W-:Y:S01]  /*4820*/  IMAD.MOV.U32 R163, RZ, RZ, R23 ;  /* 0x000000ffffa37224 */ /* 0x000fe200078e0017 */
[----:B------:R-:W3:Y:S01]  /*4830*/  LDSM.16.MT88.4 R24, [R233+0x7900] ;  /* 0x00790000e918783b */ /* 0x000ee20000004200 */
[----:B------:R-:W-:Y:S02]  /*4840*/  MOV R129, R131 ;  /* 0x0000008300817202 */ /* 0x000fe40000000f00 */
[----:B------:R-:W-:Y:S01]  /*4850*/  MOV R131, R21 ;  /* 0x0000001500837202 */ /* 0x000fe20000000f00 */
[----:B------:R-:W-:Y:S01]  /*4860*/  IMAD.MOV.U32 R161, RZ, RZ, R151 ;  /* 0x000000ffffa17224 */ /* 0x000fe200078e0097 */
[----:B------:R-:W-:Y:S01]  /*4870*/  MOV R21, R31 ;  /* 0x0000001f00157202 */ /* 0x000fe20000000f00 */
[----:B------:R-:W-:Y:S01]  /*4880*/  HMMA.16816.F32 R88, R4, R10, R116 ;  /* 0x0000000a0458723c */ /* 0x000fe20000001874 */
[----:B------:R-:W-:Y:S01]  /*4890*/  MOV R31, R29 ;  /* 0x0000001d001f7202 */ /* 0x000fe20000000f00 */
[----:B------:R-:W4:Y:S01]  /*48a0*/  LDSM.16.MT88.4 R32, [R135+0x7900] ;  /* 0x007900008720783b */ /* 0x000f220000004200 */
[----:B-1----:R-:W-:Y:S01]  /*48b0*/  FFMA.FTZ R8, R240, c[0x0][0x2d0], -R13 ;  /* 0x0000b400f0087a23 */ /* 0x002fe2000001080d */
[----:B------:R-:W-:-:S03]  /*48c0*/  MOV R29, R181 ;  /* 0x000000b5001d7202 */ /* 0x000fc60000000f00 */
[----:B------:R1:W1:Y:S02]  /*48d0*/  MUFU.EX2 R244, R8 ;  /* 0x0000000800f47308 */ /* 0x0002640000000800 */
[----:B-1----:R-:W-:Y:S02]  /*48e0*/  FFMA.FTZ R8, R150, c[0x0][0x2d0], -R12 ;  /* 0x0000b40096087a23 */ /* 0x002fe4000001080c */
        /* <DEDUP_REMOVED lines=8> */
[----:B------:R1:W5:Y:S01]  /*4970*/  LDL.LU R239, [R1+0x24] ;  /* 0x0000240001ef7983 */ /* 0x0003620000300800 */
        /* <DEDUP_REMOVED lines=11> */
[----:B------:R-:W-:Y:S01]  /*4a30*/  IMAD.MOV.U32 R116, RZ, RZ, R23 ;  /* 0x000000ffff747224 */ /* 0x000fe200078e0017 */
[----:B------:R-:W-:Y:S01]  /*4a40*/  MOV R117, R22 ;  /* 0x0000001600757202 */ /* 0x000fe20000000f00 */
        /* <DEDUP_REMOVED lines=8> */
[C---:B---3--:R-:W-:Y:S01]  /*4ad0*/  HMMA.16816.F32 R144, R4.reuse, R24, R172 ;  /* 0x000000180490723c */ /* 0x048fe200000018ac */
[----:B------:R-:W-:Y:S01]  /*4ae0*/  F2FP.PACK_AB R10, R244, R212 ;  /* 0x000000d4f40a723e */ /* 0x000fe200000000ff */
[----:B------:R-:W-:Y:S01]  /*4af0*/  IMAD.MOV.U32 R240, RZ, RZ, R31 ;  /* 0x000000fffff07224 */ /* 0x000fe200078e001f */
[----:B------:R-:W-:Y:S01]  /*4b00*/  MOV R36, R237 ;  /* 0x000000ed00247202 */ /* 0x000fe20000000f00 */
[----:B-1----:R-:W-:Y:S01]  /*4b10*/  FFMA.FTZ R8, R149, c[0x0][0x2d0], -R12 ;  /* 0x0000b40095087a23 */ /* 0x002fe2000001080c */
[----:B------:R-:W-:Y:S01]  /*4b20*/  MOV R243, R128 ;  /* 0x0000008000f37202 */ /* 0x000fe20000000f00 */
[----:B------:R-:W-:Y:S01]  /*4b30*/  IMAD.MOV.U32 R128, RZ, RZ, R129 ;  /* 0x000000ffff807224 */ /* 0x000fe200078e0081 */
[----:B------:R-:W-:Y:S01]  /*4b40*/  MOV R175, R124 ;  /* 0x0000007c00af7202 */ /* 0x000fe20000000f00 */
[C---:B------:R-:W-:Y:S01]  /*4b50*/  HMMA.16816.F32 R148, R4.reuse, R18, R136 ;  /* 0x000000120494723c */ /* 0x040fe20000001888 */
[----:B------:R-:W-:Y:S01]  /*4b60*/  LDSM.16.MT88.4 R16, [R2+0x5100] ;  /* 0x005100000210783b */ /* 0x000fe20000004200 */
[----:B------:R1:W2:Y:S01]  /*4b70*/  MUFU.EX2 R180, R8 ;  /* 0x0000000800b47308 */ /* 0x0002a20000000800 */
[----:B------:R-:W-:Y:S01]  /*4b80*/  IMAD.MOV.U32 R174, RZ, RZ, R125 ;  /* 0x000000ffffae7224 */ /* 0x000fe200078e007d */
[----:B------:R-:W-:Y:S01]  /*4b90*/  MOV R173, R126 ;  /* 0x0000007e00ad7202 */ /* 0x000fe20000000f00 */
[----:B------:R-:W-:Y:S01]  /*4ba0*/  IMAD.MOV.U32 R172, RZ, RZ, R127 ;  /* 0x000000ffffac7224 */ /* 0x000fe200078e007f */
[----:B------:R-:W-:Y:S01]  /*4bb0*/  MOV R129, R36 ;  /* 0x0000002400817202 */ /* 0x000fe20000000f00 */
[----:B------:R-:W-:Y:S01]  /*4bc0*/  IMAD.MOV.U32 R138, RZ, RZ, R21 ;  /* 0x000000ffff8a7224 */ /* 0x000fe200078e0015 */
[----:B------:R-:W-:Y:S01]  /*4bd0*/  MOV R137, R20 ;  /* 0x0000001400897202 */ /* 0x000fe20000000f00 */
[C---:B----4-:R-:W-:Y:S01]  /*4be0*/  HMMA.16816.F32 R140, R4.reuse, R32, R104 ;  /* 0x00000020048c723c */ /* 0x050fe20000001868 */
[----:B------:R-:W3:Y:S01]  /*4bf0*/  LDSM.16.MT88.4 R20, [R0+0x7900] ;  /* 0x007900000014783b */ /* 0x000ee20000004200 */
[----:B------:R-:W-:Y:S01]  /*4c00*/  IMAD.MOV.U32 R136, RZ, RZ, R131 ;  /* 0x000000ffff887224 */ /* 0x000fe200078e0083 */
[----:B------:R-:W-:Y:S01]  /*4c10*/  MOV R139, R30 ;  /* 0x0000001e008b7202 */ /* 0x000fe20000000f00 */
[----:B------:R-:W-:Y:S01]  /*4c20*/  IMAD.MOV.U32 R131, RZ, RZ, R37 ;  /* 0x000000ffff837224 */ /* 0x000fe200078e0025 */
[----:B------:R-:W-:Y:S01]  /*4c30*/  MOV R242, R28 ;  /* 0x0000001c00f27202 */ /* 0x000fe20000000f00 */
[----:B------:R-:W-:Y:S01]  /*4c40*/  IMAD.MOV.U32 R24, RZ, RZ, R240 ;  /* 0x000000ffff187224 */ /* 0x000fe200078e00f0 */
[----:B------:R-:W-:Y:S01]  /*4c50*/  MOV R32, R137 ;  /* 0x0000008900207202 */ /* 0x000fe20000000f00 */
[C---:B------:R-:W-:Y:S01]  /*4c60*/  HMMA.16816.F32 R176, R4.reuse, R34, R176 ;  /* 0x0000002204b0723c */ /* 0x040fe200000018b0 */
[----:B-1----:R-:W-:Y:S01]  /*4c70*/  FFMA.FTZ R8, R160, c[0x0][0x2d0], -R12 ;  /* 0x0000b400a0087a23 */ /* 0x002fe2000001080c */
[----:B--2---:R-:W-:Y:S01]  /*4c80*/  F2FP.PACK_AB R9, R180, R181 ;  /* 0x000000b5b409723e */ /* 0x004fe200000000ff */
[----:B------:R-:W-:Y:S01]  /*4c90*/  IMAD.MOV.U32 R33, RZ, RZ, R136 ;  /* 0x000000ffff217224 */ /* 0x000fe200078e0088 */
[----:B------:R-:W-:Y:S01]  /*4ca0*/  MOV R160, R130 ;  /* 0x0000008200a07202 */ /* 0x000fe20000000f00 */
[----:B------:R1:W-:Y:S01]  /*4cb0*/  MUFU.EX2 R163, R8 ;  /* 0x0000000800a37308 */ /* 0x0003e20000000800 */
[----:B------:R-:W-:Y:S01]  /*4cc0*/  MOV R130, R38 ;  /* 0x0000002600827202 */ /* 0x000fe20000000f00 */
[----:B------:R-:W-:Y:S01]  /*4cd0*/  IMAD.MOV.U32 R35, RZ, RZ, R138 ;  /* 0x000000ffff237224 */ /* 0x000fe200078e008a */
[----:B------:R-:W-:Y:S01]  /*4ce0*/  HMMA.16816.F32 R164, R4, R26, R164 ;  /* 0x0000001a04a4723c */ /* 0x000fe200000018a4 */
[----:B------:R-:W-:Y:S01]  /*4cf0*/  MOV R34, R139 ;  /* 0x0000008b00227202 */ /* 0x000fe20000000f00 */
[----:B------:R-:W-:Y:S01]  /*4d00*/  LDSM.16.MT88.4 R28, [R2+0x2100] ;  /* 0x00210000021c783b */ /* 0x000fe20000004200 */
[----:B------:R-:W-:Y:S01]  /*4d10*/  MOV R240, R118 ;  /* 0x0000007600f07202 */ /* 0x000fe20000000f00 */
[----:B------:R-:W-:Y:S01]  /*4d20*/  UISETP.GE.AND UP0, UPT, UR4, 0xc1, UPT ;  /* 0x000000c10400788c */ /* 0x000fe2000bf06270 */
[----:B------:R-:W-:-:S02]  /*4d30*/  IMAD.MOV.U32 R237, RZ, RZ, 0x20 ;  /* 0x00000020ffed7424 */ /* 0x000fc400078e00ff */
[----:B------:R-:W-:Y:S01]  /*4d40*/  IMAD.MOV.U32 R26, RZ, RZ, R242 ;  /* 0x000000ffff1a7224 */ /* 0x000fe200078e00f2 */
[----:B------:R-:W-:Y:S01]  /*4d50*/  MOV R27, R241 ;  /* 0x000000f1001b7202 */ /* 0x000fe20000000f00 */
[----:B------:R-:W-:Y:S01]  /*4d60*/  IMAD.MOV.U32 R241, RZ, RZ, R117 ;  /* 0x000000fffff17224 */ /* 0x000fe200078e0075 */
[----:B------:R-:W-:Y:S02]  /*4d70*/  MOV R242, R116 ;  /* 0x0000007400f27202 */ /* 0x000fe40000000f00 */
[----:B------:R-:W-:Y:S01]  /*4d80*/  PLOP3.LUT P1, PT, PT, PT, UP0, 0x80, 0x0 ;  /* 0x000000000000781c */ /* 0x000fe20003f2f008 */
[----:B-1----:R-:W-:Y:S02]  /*4d90*/  FFMA.FTZ R8, R245, c[0x0][0x2d0], -R12 ;  /* 0x0000b400f5087a23 */ /* 0x002fe4000001080c */
[----:B------:R-:W-:Y:S02]  /*4da0*/  IMAD.MOV.U32 R245, RZ, RZ, R39 ;  /* 0x000000fffff57224 */ /* 0x000fe400078e0027 */
[----:B------:R1:W2:Y:S01]  /*4db0*/  MUFU.EX2 R162, R8 ;  /* 0x0000000800a27308 */ /* 0x0002a20000000800 */
[----:B------:R-:W4:Y:S02]  /*4dc0*/  LDSM.16.MT88.4 R36, [R2+0x8100] ;  /* 0x008100000224783b */ /* 0x000f240000004200 */
[----:B------:R-:W-:Y:S01]  /*4dd0*/  MOV R25, R245 ;  /* 0x000000f500197202 */ /* 0x000fe20000000f00 */
[----:B------:R-:W-:Y:S01]  /*4de0*/  IMAD.MOV.U32 R245, RZ, RZ, R119 ;  /* 0x000000fffff57224 */ /* 0x000fe200078e0077 */
[C---:B---3--:R-:W-:Y:S07]  /*4df0*/  HMMA.16816.F32 R124, R4.reuse, R20, R100 ;  /* 0x00000014047c723c */ /* 0x048fee0000001864 */
[----:B------:R-:W-:Y:S01]  /*4e00*/  MOV R100, R96 ;  /* 0x0000006000647202 */ /* 0x000fe20000000f00 */
[----:B------:R-:W-:Y:S01]  /*4e10*/  HMMA.16816.F32 R104, R4, R22, R92 ;  /* 0x000000160468723c */ /* 0x000fe2000000185c */
[----:B------:R-:W3:Y:S01]  /*4e20*/  LDSM.16.MT88.4 R4, [R135+0x2100] ;  /* 0x002100008704783b */ /* 0x000ee20000004200 */
[----:B-1----:R-:W-:Y:S01]  /*4e30*/  F2FP.PACK_AB R8, R183, R182 ;  /* 0x000000b6b708723e */ /* 0x002fe200000000ff */
[----:B------:R-:W-:Y:S01]  /*4e40*/  IMAD.MOV.U32 R101, RZ, RZ, R97 ;  /* 0x000000ffff657224 */ /* 0x000fe200078e0061 */
[----:B--2---:R-:W-:Y:S01]  /*4e50*/  F2FP.PACK_AB R11, R162, R163 ;  /* 0x000000a3a20b723e */ /* 0x004fe200000000ff */
[----:B------:R-:W-:Y:S01]  /*4e60*/  IMAD.MOV.U32 R103, RZ, RZ, R99 ;  /* 0x000000ffff677224 */ /* 0x000fe200078e0063 */
[----:B------:R-:W-:Y:S01]  /*4e70*/  MOV R102, R98 ;  /* 0x0000006200667202 */ /* 0x000fe20000000f00 */
[----:B------:R-:W-:Y:S04]  /*4e80*/  LDSM.16.MT88.4 R20, [R0+0x2100] ;  /* 0x002100000014783b */ /* 0x000fe80000004200 */
[C---:B------:R-:W-:Y:S08]  /*4e90*/  HMMA.16816.F32 R84, R8.reuse, R16, R84 ;  /* 0x000000100854723c */ /* 0x040ff00000001854 */
[C---:B------:R-:W-:Y:S01]  /*4ea0*/  HMMA.16816.F32 R96, R8.reuse, R18, R44 ;  /* 0x000000120860723c */ /* 0x040fe2000000182c */
[----:B------:R-:W1:Y:S07]  /*4eb0*/  LDSM.16.MT88.4 R16, [R233+0x2100] ;  /* 0x00210000e910783b */ /* 0x000e6e0000004200 */
[C---:B----4-:R-:W-:Y:S07]  /*4ec0*/  HMMA.16816.F32 R44, R8.reuse, R38, R60 ;  /* 0x00000026082c723c */ /* 0x050fee000000183c */
[----:B------:R-:W-:Y:S01]  /*4ed0*/  IMAD.MOV.U32 R38, RZ, RZ, R25 ;  /* 0x000000ffff267224 */ /* 0x000fe200078e0019 */
[C---:B------:R-:W-:Y:S07]  /*4ee0*/  HMMA.16816.F32 R116, R8.reuse, R36, R48 ;  /* 0x000000240874723c */ /* 0x040fee0000001830 */
[----:B------:R-:W-:Y:S01]  /*4ef0*/  MOV R37, R134 ;  /* 0x0000008600257202 */ /* 0x000fe20000000f00 */
[C---:B---3--:R-:W-:Y:S07]  /*4f00*/  HMMA.16816.F32 R136, R8.reuse, R4, R72 ;  /* 0x000000040888723c */ /* 0x048fee0000001848 */
        /* <DEDUP_REMOVED lines=10> */
[C---:B-1----:R-:W-:Y:S01]  /*4fb0*/  HMMA.16816.F32 R60, R8.reuse, R16, R56 ;  /* 0x00000010083c723c */ /* 0x042fe20000001838 */
[----:B------:R-:W-:Y:S01]  /*4fc0*/  MOV R95, R102 ;  /* 0x00000066005f7202 */ /* 0x000fe20000000f00 */
[----:B------:R-:W-:Y:S01]  /*4fd0*/  IMAD.MOV.U32 R102, RZ, RZ, R27 ;  /* 0x000000ffff667224 */ /* 0x000fe200078e001b */
[----:B------:R-:W-:Y:S01]  /*4fe0*/  MOV R101, R26 ;  /* 0x0000001a00657202 */ /* 0x000fe20000000f00 */
[----:B------:R-:W-:Y:S02]  /*4ff0*/  LDSM.16.MT88.4 R56, [R2+0x2900] ;  /* 0x002900000238783b */ /* 0x000fe40000004200 */
[----:B------:R-:W-:Y:S01]  /*5000*/  IMAD.MOV.U32 R39, RZ, RZ, R95 ;  /* 0x000000ffff277224 */ /* 0x000fe200078e005f */
[----:B------:R-:W-:Y:S01]  /*5010*/  MOV R93, R102 ;  /* 0x00000066005d7202 */ /* 0x000fe20000000f00 */
[----:B------:R-:W-:Y:S01]  /*5020*/  HMMA.16816.F32 R68, R8, R18, R68 ;  /* 0x000000120844723c */ /* 0x000fe20000001844 */
[----:B------:R-:W1:Y:S01]  /*5030*/  LDSM.16.MT88.4 R16, [R233+0x5100] ;  /* 0x00510000e910783b */ /* 0x000e620000004200 */
[----:B------:R-:W-:-:S02]  /*5040*/  IMAD.MOV.U32 R92, RZ, RZ, R101 ;  /* 0x000000ffff5c7224 */ /* 0x000fc400078e0065 */
[----:B--2---:R-:W-:-:S04]  /*5050*/  FFMA.FTZ R4, R100, c[0x0][0x2d0], -R13 ;  /* 0x0000b40064047a23 */ /* 0x004fc8000001080d */
[C---:B------:R-:W-:Y:S01]  /*5060*/  HMMA.16816.F32 R52, R8.reuse, R28, R52 ;  /* 0x0000001c0834723c */ /* 0x040fe20000001834 */
[----:B------:R-:W-:Y:S01]  /*5070*/  IMAD.MOV.U32 R100, RZ, RZ, R103 ;  /* 0x000000ffff647224 */ /* 0x000fe200078e0067 */
[----:B------:R-:W-:Y:S01]  /*5080*/  MOV R103, R34 ;  /* 0x0000002200677202 */ /* 0x000fe20000000f00 */
[----:B------:R-:W-:Y:S01]  /*5090*/  IMAD.MOV.U32 R34, RZ, RZ, R35 ;  /* 0x000000ffff227224 */ /* 0x000fe200078e0023 */
[----:B------:R-:W-:Y:S01]  /*50a0*/  MOV R35, R32 ;  /* 0x0000002000237202 */ /* 0x000fe20000000f00 */
[----:B------:R-:W-:Y:S01]  /*50b0*/  IMAD.MOV.U32 R32, RZ, RZ, R33 ;  /* 0x000000ffff207224 */ /* 0x000fe200078e0021 */
[----:B------:R-:W-:Y:S02]  /*50c0*/  MOV R33, R160 ;  /* 0x000000a000217202 */ /* 0x000fe40000000f00 */
[----:B------:R2:W3:Y:S01]  /*50d0*/  MUFU.EX2 R160, R4 ;  /* 0x0000000400a07308 */ /* 0x0004e20000000800 */
[----:B------:R-:W-:Y:S01]  /*50e0*/  MOV R36, R100 ;  /* 0x0000006400247202 */ /* 0x000fe20000000f00 */
[----:B------:R-:W-:Y:S01]  /*50f0*/  HMMA.16816.F32 R28, R8, R30, R40 ;  /* 0x0000001e081c723c */ /* 0x000fe20000001828 */
[----:B------:R-:W-:Y:S01]  /*5100*/  MOV R95, R34 ;  /* 0x00000022005f7202 */ /* 0x000fe20000000f00 */
[----:B------:R-:W-:Y:S01]  /*5110*/  IMAD.MOV.U32 R100, RZ, RZ, R35 ;  /* 0x000000ffff647224 */ /* 0x000fe200078e0023 */
[----:B------:R-:W-:Y:S01]  /*5120*/  MOV R101, R32 ;  /* 0x0000002000657202 */ /* 0x000fe20000000f00 */
[----:B------:R-:W-:Y:S01]  /*5130*/  IMAD.MOV.U32 R102, RZ, RZ, R33 ;  /* 0x000000ffff667224 */ /* 0x000fe200078e0021 */
[----:B------:R-:W-:Y:S01]  /*5140*/  MOV R74, R95 ;  /* 0x0000005f004a7202 */ /* 0x000fe20000000f00 */
[----:B------:R-:W-:-:S02]  /*5150*/  IMAD.MOV.U32 R73, RZ, RZ, R100 ;  /* 0x000000ffff497224 */ /* 0x000fc400078e0064 */
[----:B------:R-:W-:Y:S01]  /*5160*/  HMMA.16816.F32 R40, R8, R20, R80 ;  /* 0x000000140828723c */ /* 0x000fe20000001850 */
[----:B--2---:R-:W-:-:S06]  /*5170*/  FFMA.FTZ R4, R24, c[0x0][0x2d0], -R13 ;  /* 0x0000b40018047a23 */ /* 0x004fcc000001080d */
[----:B------:R-:W-:Y:S01]  /*5180*/  MOV R81, R93 ;  /* 0x0000005d00517202 */ /* 0x000fe20000000f00 */
[----:B------:R-:W2:Y:S01]  /*5190*/  LDSM.16.MT88.4 R24, [R135+0x5100] ;  /* 0x005100008718783b */ /* 0x000ea20000004200 */
[----:B------:R-:W-:Y:S01]  /*51a0*/  IMAD.MOV.U32 R80, RZ, RZ, R92 ;  /* 0x000000ffff507224 */ /* 0x000fe200078e005c */
[----:B------:R4:W-:Y:S01]  /*51b0*/  MUFU.EX2 R134, R4 ;  /* 0x0000000400867308 */ /* 0x0009e20000000800 */
[----:B------:R-:W-:Y:S01]  /*51c0*/  HMMA.16816.F32 R48, R8, R6, R64 ;  /* 0x000000060830723c */ /* 0x000fe20000001840 */
[----:B------:R-:W-:Y:S01]  /*51d0*/  MOV R82, R101 ;  /* 0x0000006500527202 */ /* 0x000fe20000000f00 */
[----:B------:R-:W-:-:S05]  /*51e0*/  IMAD.MOV.U32 R83, RZ, RZ, R102 ;  /* 0x000000ffff537224 */ /* 0x000fca00078e0066 */
[----:B------:R-:W-:Y:S01]  /*51f0*/  IMAD.MOV.U32 R66, RZ, RZ, R130 ;  /* 0x000000ffff427224 */ /* 0x000fe200078e0082 */
[----:B-1----:R-:W-:Y:S01]  /*5200*/  HMMA.16816.F32 R108, R8, R18, R108 ;  /* 0x00000012086c723c */ /* 0x002fe2000000186c */
[----:B------:R-:W-:Y:S01]  /*5210*/  MOV R67, R131 ;  /* 0x0000008300437202 */ /* 0x000fe20000000f00 */
[----:B----4-:R-:W-:-:S06]  /*5220*/  FFMA.FTZ R4, R94, c[0x0][0x2d0], -R13 ;  /* 0x0000b4005e047a23 */ /* 0x010fcc000001080d */
[C---:B------:R-:W-:Y:S01]  /*5230*/  HMMA.16816.F32 R32, R8.reuse, R22, R76 ;  /* 0x000000160820723c */ /* 0x040fe2000000184c */
[----:B------:R-:W-:Y:S01]  /*5240*/  IMAD.MOV.U32 R94, RZ, RZ, R103 ;  /* 0x000000ffff5e7224 */ /* 0x000fe200078e0067 */
[----:B------:R-:W-:Y:S01]  /*5250*/  MOV R103, R128 ;  /* 0x0000008000677202 */ /* 0x000fe20000000f00 */
[----:B------:R-:W-:Y:S01]  /*5260*/  IMAD.MOV.U32 R128, RZ, RZ, R129 ;  /* 0x000000ffff807224 */ /* 0x000fe200078e0081 */
[----:B------:R-:W-:Y:S01]  /*5270*/  MOV R129, R133 ;  /* 0x0000008500817202 */ /* 0x000fe20000000f00 */
[----:B------:R-:W-:Y:S01]  /*5280*/  IMAD.MOV.U32 R75, RZ, RZ, R94 ;  /* 0x000000ffff4b7224 */ /* 0x000fe200078e005e */
[----:B------:R1:W4:Y:S01]  /*5290*/  MUFU.EX2 R133, R4 ;  /* 0x0000000400857308 */ /* 0x0003220000000800 */
[----:B------:R-:W-:Y:S01]  /*52a0*/  LDSM.16.MT88.4 R20, [R0+0x8100] ;  /* 0x008100000014783b */ /* 0x000fe20000004200 */
[----:B------:R-:W-:Y:S01]  /*52b0*/  HMMA.16816.F32 R92, R8, R16, R120 ;  /* 0x00000010085c723c */ /* 0x000fe20000001878 */
[----:B------:R-:W-:Y:S01]  /*52c0*/  IMAD.MOV.U32 R65, RZ, RZ, R128 ;  /* 0x000000ffff417224 */ /* 0x000fe200078e0080 */
[----:B------:R-:W-:Y:S01]  /*52d0*/  MOV R72, R129 ;  /* 0x0000008100487202 */ /* 0x000fe20000000f00 */
[----:B------:R-:W4:Y:S01]  /*52e0*/  LDSM.16.MT88.4 R16, [R0+0x5100] ;  /* 0x005100000010783b */ /* 0x000f220000004200 */
[----:B------:R-:W-:-:S02]  /*52f0*/  MOV R64, R103 ;  /* 0x0000006700407202 */ /* 0x000fc40000000f00 */
[----:B---3--:R-:W-:Y:S01]  /*5300*/  F2FP.PACK_AB R128, R160, R161 ;  /* 0x000000a1a080723e */ /* 0x008fe200000000ff */
[----:B------:R-:W-:Y:S01]  /*5310*/  LDSM.16.MT88.4 R120, [R2+0x8900] ;  /* 0x008900000278783b */ /* 0x000fe20000004200 */
[----:B--2---:R-:W-:Y:S01]  /*5320*/  HMMA.16816.F32 R76, R8, R24, R112 ;  /* 0x00000018084c723c */ /* 0x004fe20000001870 */
[----:B-1----:R-:W-:Y:S01]  /*5330*/  FFMA.FTZ R4, R37, c[0x0][0x2d0], -R12 ;  /* 0x0000b40025047a23 */ /* 0x002fe2000001080c */
[----:B----4-:R-:W-:-:S03]  /*5340*/  F2FP.PACK_AB R130, R133, R134 ;  /* 0x000000868582723e */ /* 0x010fc600000000ff */
[----:B------:R1:W-:Y:S02]  /*5350*/  MUFU.EX2 R37, R4 ;  /* 0x0000000400257308 */ /* 0x0003e40000000800 */
[----:B------:R-:W-:Y:S01]  /*5360*/  IMAD.MOV.U32 R114, RZ, RZ, R15 ;  /* 0x000000ffff727224 */ /* 0x000fe200078e000f */
[----:B------:R-:W-:Y:S01]  /*5370*/  MOV R115, R14 ;  /* 0x0000000e00737202 */ /* 0x000fe20000000f00 */
[----:B------:R-:W-:Y:S01]  /*5380*/  HMMA.16816.F32 R24, R8, R26, R88 ;  /* 0x0000001a0818723c */ /* 0x000fe20000001858 */
[----:B------:R-:W-:Y:S01]  /*5390*/  LDSM.16.MT88.4 R88, [R2+0x5900] ;  /* 0x005900000258783b */ /* 0x000fe20000004200 */
[----:B-1----:R-:W-:-:S04]  /*53a0*/  FFMA.FTZ R4, R38, c[0x0][0x2d0], -R12 ;  /* 0x0000b40026047a23 */ /* 0x002fc8000001080c */
[----:B------:R1:W2:Y:S02]  /*53b0*/  MUFU.EX2 R38, R4 ;  /* 0x0000000400267308 */ /* 0x0002a40000000800 */
[C---:B------:R-:W-:Y:S07]  /*53c0*/  HMMA.16816.F32 R100, R8.reuse, R16, R168 ;  /* 0x000000100864723c */ /* 0x040fee00000018a8 */
[----:B------:R-:W-:Y:S01]  /*53d0*/  MOV R168, R81 ;  /* 0x0000005100a87202 */ /* 0x000fe20000000f00 */
[----:B------:R-:W-:Y:S01]  /*53e0*/  HMMA.16816.F32 R16, R8, R18, R148 ;  /* 0x000000120810723c */ /* 0x000fe20000001894 */
[----:B------:R-:W-:Y:S01]  /*53f0*/  IMAD.MOV.U32 R169, RZ, RZ, R80 ;  /* 0x000000ffffa97224 */ /* 0x000fe200078e0050 */
[----:B------:R-:W-:Y:S01]  /*5400*/  MOV R170, R115 ;  /* 0x0000007300aa7202 */ /* 0x000fe20000000f00 */
[----:B-1----:R-:W-:Y:S01]  /*5410*/  FFMA.FTZ R4, R39, c[0x0][0x2d0], -R12 ;  /* 0x0000b40027047a23 */ /* 0x002fe2000001080c */
[----:B--2---:R-:W-:Y:S01]  /*5420*/  F2FP.PACK_AB R129, R38, R37 ;  /* 0x000000252681723e */ /* 0x004fe200000000ff */
[----:B------:R-:W-:-:S02]  /*5430*/  IMAD.MOV.U32 R171, RZ, RZ, R114 ;  /* 0x000000ffffab7224 */ /* 0x000fc400078e0072 */
[----:B------:R1:W-:Y:S01]  /*5440*/  MUFU.EX2 R39, R4 ;  /* 0x0000000400277308 */ /* 0x0003e20000000800 */
[C---:B------:R-:W-:Y:S01]  /*5450*/  HMMA.16816.F32 R148, R8.reuse, R20, R124 ;  /* 0x000000140894723c */ /* 0x040fe2000000187c */
[----:B------:R-:W-:Y:S06]  /*5460*/  LDSM.16.MT88.4 R112, [R135+0x8900] ;  /* 0x008900008770783b */ /* 0x000fec0000004200 */
[----:B------:R-:W-:Y:S01]  /*5470*/  IMAD.MOV.U32 R126, RZ, RZ, R74 ;  /* 0x000000ffff7e7224 */ /* 0x000fe200078e004a */
[----:B------:R-:W-:Y:S01]  /*5480*/  MOV R127, R75 ;  /* 0x0000004b007f7202 */ /* 0x000fe20000000f00 */
[----:B------:R-:W-:Y:S01]  /*5490*/  HMMA.16816.F32 R20, R8, R22, R104 ;  /* 0x000000160814723c */ /* 0x000fe20000001868 */
[----:B------:R-:W-:Y:S01]  /*54a0*/  LDSM.16.MT88.4 R104, [R0+0x5900] ;  /* 0x005900000068783b */ /* 0x000fe20000004200 */
[----:B-1----:R-:W-:-:S03]  /*54b0*/  FFMA.FTZ R4, R36, c[0x0][0x2d0], -R12 ;  /* 0x0000b40024047a23 */ /* 0x002fc6000001080c */
[----:B------:R-:W1:Y:S01]  /*54c0*/  LDSM.16.MT88.4 R12, [R135+0x8100] ;  /* 0x00810000870c783b */ /* 0x000e620000004200 */
[----:B------:R2:W3:Y:S03]  /*54d0*/  MUFU.EX2 R36, R4 ;  /* 0x0000000400247308 */ /* 0x0004e60000000800 */
[----:B--2---:R-:W2:Y:S01]  /*54e0*/  LDSM.16.MT88.4 R4, [R233+0x8100] ;  /* 0x00810000e904783b */ /* 0x004ea20000004200 */
[----:B---3--:R-:W-:-:S07]  /*54f0*/  F2FP.PACK_AB R131, R36, R39 ;  /* 0x000000272483723e */ /* 0x008fce00000000ff */
[C---:B------:R-:W-:Y:S08]  /*5500*/  HMMA.16816.F32 R52, R128.reuse, R56, R52 ;  /* 0x000000388034723c */ /* 0x040ff00000001834 */
[----:B------:R-:W-:Y:S08]  /*5510*/  HMMA.16816.F32 R56, R128, R58, R28 ;  /* 0x0000003a8038723c */ /* 0x000ff0000000181c */
[C---:B-1----:R-:W-:Y:S01]  /*5520*/  HMMA.16816.F32 R28, R8.reuse, R12, R140 ;  /* 0x0000000c081c723c */ /* 0x042fe2000000188c */
[----:B------:R-:W1:Y:S07]  /*5530*/  LDSM.16.MT88.4 R140, [R135+0x2900] ;  /* 0x00290000878c783b */ /* 0x000e6e0000004200 */
[C---:B------:R-:W-:Y:S07]  /*5540*/  HMMA.16816.F32 R12, R8.reuse, R14, R176 ;  /* 0x0000000e080c723c */ /* 0x040fee00000018b0 */
[----:B------:R-:W-:Y:S01]  /*5550*/  MOV R176, R65 ;  /* 0x0000004100b07202 */ /* 0x000fe20000000f00 */
[----:B--2---:R-:W-:Y:S01]  /*5560*/  HMMA.16816.F32 R144, R8, R4, R144 ;  /* 0x000000040890723c */ /* 0x004fe20000001890 */
[----:B------:R-:W-:Y:S01]  /*5570*/  IMAD.MOV.U32 R177, RZ, RZ, R64 ;  /* 0x000000ffffb17224 */ /* 0x000fe200078e0040 */
[----:B------:R-:W-:Y:S01]  /*5580*/  MOV R178, R83 ;  /* 0x0000005300b27202 */ /* 0x000fe20000000f00 */
[----:B------:R-:W-:-:S02]  /*5590*/  IMAD.MOV.U32 R179, RZ, RZ, R82 ;  /* 0x000000ffffb37224 */ /* 0x000fc400078e0052 */
[----:B------:R-:W2:Y:S02]  /*55a0*/  LDSM.16.MT88.4 R80, [R135+0x5900] ;  /* 0x005900008750783b */ /* 0x000ea40000004200 */
[----:B------:R-:W-:Y:S01]  /*55b0*/  IMAD.MOV.U32 R4, RZ, RZ, R66 ;  /* 0x000000ffff047224 */ /* 0x000fe200078e0042 */
[----:B------:R-:W-:Y:S01]  /*55c0*/  HMMA.16816.F32 R164, R8, R6, R164 ;  /* 0x0000000608a4723c */ /* 0x000fe200000018a4 */
[----:B------:R-:W-:Y:S01]  /*55d0*/  MOV R5, R67 ;  /* 0x0000004300057202 */ /* 0x000fe20000000f00 */
[----:B------:R-:W-:Y:S01]  /*55e0*/  LDSM.16.MT88.4 R8, [R0+0x8900] ;  /* 0x008900000008783b */ /* 0x000fe20000004200 */
[----:B------:R-:W-:-:S03]  /*55f0*/  FADD.FTZ R4, R4, R126 ;  /* 0x0000007e04047221 */ /* 0x000fc60000010000 */
[----:B------:R-:W3:Y:S01]  /*5600*/  LDSM.16.MT88.4 R64, [R233+0x2900] ;  /* 0x00290000e940783b */ /* 0x000ee20000004200 */
[----:B------:R-:W-:Y:S01]  /*5610*/  IMAD.MOV.U32 R6, RZ, RZ, R72 ;  /* 0x000000ffff067224 */ /* 0x000fe200078e0048 */
[----:B------:R-:W-:Y:S01]  /*5620*/  MOV R7, R73 ;  /* 0x0000004900077202 */ /* 0x000fe20000000f00 */
[C---:B------:R-:W-:Y:S01]  /*5630*/  HMMA.16816.F32 R84, R128.reuse, R88, R84 ;  /* 0x000000588054723c */ /* 0x040fe20000001854 */
[----:B------:R4:W-:Y:S01]  /*5640*/  LDSM.16.MT88.4 R72, [R0+0x2900] ;  /* 0x002900000048783b */ /* 0x0009e20000004200 */
[----:B------:R-:W-:Y:S02]  /*5650*/  FADD.FTZ R2, R6, R127 ;  /* 0x0000007f06027221 */ /* 0x000fe40000010000 */
[----:B------:R-:W-:Y:S01]  /*5660*/  FADD.FTZ R4, R7, R4 ;  /* 0x0000000407047221 */ /* 0x000fe20000010000 */
[----:B------:R-:W-:Y:S01]  /*5670*/  LDSM.16.MT88.4 R124, [R233+0x8900] ;  /* 0x00890000e97c783b */ /* 0x000fe20000004200 */
[----:B------:R-:W-:Y:S02]  /*5680*/  FADD.FTZ R2, R5, R2 ;  /* 0x0000000205027221 */ /* 0x000fe40000010000 */
[----:B------:R-:W-:Y:S01]  /*5690*/  FADD.FTZ R4, R176, R4 ;  /* 0x00000004b0047221 */ /* 0x000fe20000010000 */
[----:B------:R-:W-:Y:S01]  /*56a0*/  HMMA.16816.F32 R88, R128, R90, R96 ;  /* 0x0000005a8058723c */ /* 0x000fe20000001860 */
[----:B------:R-:W-:Y:S01]  /*56b0*/  FADD.FTZ R2, R177, R2 ;  /* 0x00000002b1027221 */ /* 0x000fe20000010000 */
[----:B------:R-:W3:Y:S01]  /*56c0*/  LDSM.16.MT88.4 R96, [R233+0x5900] ;  /* 0x00590000e960783b */ /* 0x000ee20000004200 */
[----:B------:R-:W-:-:S02]  /*56d0*/  FADD.FTZ R4, R178, R4 ;  /* 0x00000004b2047221 */ /* 0x000fc40000010000 */
[----:B------:R-:W-:Y:S02]  /*56e0*/  FADD.FTZ R2, R179, R2 ;  /* 0x00000002b3027221 */ /* 0x000fe40000010000 */
[----:B------:R-:W-:Y:S01]  /*56f0*/  FADD.FTZ R4, R168, R4 ;  /* 0x00000004a8047221 */ /* 0x000fe20000010000 */
[C---:B------:R-:W-:Y:S01]  /*5700*/  HMMA.16816.F32 R116, R128.reuse, R120, R116 ;  /* 0x000000788074723c */ /* 0x040fe20000001874 */
[----:B------:R-:W-:Y:S02]  /*5710*/  FADD.FTZ R2, R169, R2 ;  /* 0x00000002a9027221 */ /* 0x000fe40000010000 */
[----:B------:R-:W-:Y:S02]  /*5720*/  FADD.FTZ R5, R170, R4 ;  /* 0x00000004aa057221 */ /* 0x000fe40000010000 */
[----:B------:R-:W-:Y:S02]  /*5730*/  FADD.FTZ R4, R171, R2 ;  /* 0x00000002ab047221 */ /* 0x000fe40000010000 */
[----:B------:R-:W-:Y:S01]  /*5740*/  FADD.FTZ R2, R172, R5 ;  /* 0x00000005ac027221 */ /* 0x000fe20000010000 */
[----:B-1----:R-:W-:Y:S01]  /*5750*/  HMMA.16816.F32 R136, R128, R140, R136 ;  /* 0x0000008c8088723c */ /* 0x002fe20000001888 */
[----:B----4-:R-:W-:-:S02]  /*5760*/  FADD.FTZ R0, R173, R4 ;  /* 0x00000004ad007221 */ /* 0x010fc40000010000 */
[----:B------:R-:W-:Y:S02]  /*5770*/  FADD.FTZ R2, R174, R2 ;  /* 0x00000002ae027221 */ /* 0x000fe40000010000 */
[----:B------:R-:W-:Y:S02]  /*5780*/  FADD.FTZ R0, R175, R0 ;  /* 0x00000000af007221 */ /* 0x000fe40000010000 */
[----:B------:R-:W-:Y:S01]  /*5790*/  FADD.FTZ R2, R245, R2 ;  /* 0x00000002f5027221 */ /* 0x000fe20000010000 */
[----:B--2---:R-:W-:Y:S01]  /*57a0*/  HMMA.16816.F32 R76, R128, R80, R76 ;  /* 0x00000050804c723c */ /* 0x004fe2000000184c */
[----:B------:R-:W-:Y:S02]  /*57b0*/  FADD.FTZ R0, R240, R0 ;  /* 0x00000000f0007221 */ /* 0x000fe40000010000 */
        /* <DEDUP_REMOVED lines=33> */
[----:B------:R-:W-:Y:S01]  /*59d0*/  HMMA.16816.F32 R108, R128, R112, R28 ;  /* 0x00000070806c723c */ /* 0x000fe2000000181c */
[----:B------:R-:W-:-:S07]  /*59e0*/  FADD.FTZ R245, R36, R245 ;  /* 0x000000f524f57221 */ /* 0x000fce0000010000 */
        /* <DEDUP_REMOVED lines=19> */
[----:B------:R-:W-:Y:S01]  /*5b20*/  IADD3 R0, R5, R0, RZ ;  /* 0x0000000005007210 */ /* 0x000fe20007ffe0ff */
[----:B------:R-:W-:-:S04]  /*5b30*/  IMAD.WIDE.U32 R6, R4, UR5, R248 ;  /* 0x0000000504067c25 */ /* 0x000fc8000f8e00f8 */
[----:B------:R-:W-:-:S04]  /*5b40*/  IMAD R0, R0, UR5, RZ ;  /* 0x0000000500007c24 */ /* 0x000fc8000f8e02ff */
[----:B------:R-:W-:Y:S01]  /*5b50*/  IMAD R0, R4, UR4, R0 ;  /* 0x0000000404007c24 */ /* 0x000fe2000f8e0200 */
[----:B------:R-:W-:-:S04]  /*5b60*/  LEA R4, P1, R6, c[0x0][0x1c8], 0x1 ;  /* 0x0000720006047a11 */ /* 0x000fc800078208ff */
        /* <DEDUP_REMOVED lines=8> */
[----:B-----5:R1:W-:Y:S01]  /*5bf0*/  LDGSTS.E.BYPASS.LTC128B.128 [R239+0x12100], [R4.64], !P4 ;  /* 0x1210000004ef7fae */ /* 0x0203e2000e101d54 */
        /* <DEDUP_REMOVED lines=13> */
.L_x_1921:
[----:B------:R-:W-:Y:S01]  /*5cd0*/  PLOP3.LUT P1, PT, PT, PT, UP1, 0x40, 0x0 ;  /* 0x000000000000781c */ /* 0x000fe20003f2e818 */
        /* <DEDUP_REMOVED lines=10> */
.L_x_1923:
[----:B------:R-:W2:Y:S01]  /*5d80*/  LDL.64 R38, [R1] ;  /* 0x0000000001267983 */ /* 0x000ea20000100a00 */
        /* <DEDUP_REMOVED lines=9> */
[----:B------:R-:W-:Y:S01]  /*5e20*/  UISETP.GE.AND UP1, UPT, UR15, 0x1, UPT ;  /* 0x000000010f00788c */ /* 0x000fe2000bf26270 */
[----:B------:R-:W-:Y:S03]  /*5e30*/  IADD3 R2, R236, R132, RZ ;  /* 0x00000084ec027210 */ /* 0x000fe60007ffe0ff */
[----:B------:R-:W-:Y:S02]  /*5e40*/  @UP0 USHF.R.S32.HI UR10, URZ, 0x1f, UR14 ;  /* 0x0000001f3f0a0899 */ /* 0x000fe4000801140e */
[----:B------:R-:W-:Y:S02]  /*5e50*/  @UP0 UIMAD.WIDE.U32 UR18, UR14, UR8, URZ ;  /* 0x000000080e1202a5 */ /* 0x000fe4000f8e003f */
[----:B------:R-:W-:Y:S04]  /*5e60*/  @UP0 UIMAD UR10, UR10, UR8, URZ ;  /* 0x000000080a0a02a4 */ /* 0x000fe8000f8e023f */
[----:B------:R-:W-:Y:S01]  /*5e70*/  @UP0 UIMAD UR10, UR14, UR9, UR10 ;  /* 0x000000090e0a02a4 */ /* 0x000fe2000f8e020a */
[----:B------:R-:W-:Y:S01]  /*5e80*/  MOV R3, UR18 ;  /* 0x0000001200037c02 */ /* 0x000fe20008000f00 */
[----:B-----5:R-:W-:Y:S02]  /*5e90*/  @P0 IMAD R134, R134, 0x9000, R239 ;  /* 0x0000900086860824 */ /* 0x020fe400078e02ef */
[----:B------:R-:W-:Y:S04]  /*5ea0*/  @UP0 UIADD3 UR10, UR19, UR10, URZ ;  /* 0x0000000a130a0290 */ /* 0x000fe8000fffe03f */
[----:B------:R-:W-:Y:S01]  /*5eb0*/  @UP0 UIMAD UR10, UR10, 0x60, URZ ;  /* 0x000000600a0a08a4 */ /* 0x000fe2000f8e023f */
[----:B-1----:R-:W1:Y:S01]  /*5ec0*/  LDSM.16.M88.4 R8, [R232+UR4+0x12100] ;  /* 0x01210004e808783b */ /* 0x002e620008000200 */
[----:B------:R-:W-:Y:S07]  /*5ed0*/  UISETP.GE.AND UP0, UPT, UR16, 0x2, UPT ;  /* 0x000000021000788c */ /* 0x000fee000bf06270 */
[----:B------:R-:W4:Y:S04]  /*5ee0*/  LDSM.16.M88.4 R16, [R232+UR4+0x12900] ;  /* 0x01290004e810783b */ /* 0x000f280008000200 */
[----:B------:R-:W-:Y:S04]  /*5ef0*/  @UP0 UIADD3 UR13, UR16, -0x2, URZ ;  /* 0xfffffffe100d0890 */ /* 0x000fe8000fffe03f */
[----:B------:R-:W4:Y:S01]  /*5f00*/  LDSM.16.M88.4 R24, [R232+UR4+0x13100] ;  /* 0x01310004e818783b */ /* 0x000f220008000200 */
[----:B------:R-:W-:Y:S07]  /*5f10*/  @UP0 UIMAD.WIDE.U32 UR18, UR13, UR6, URZ ;  /* 0x000000060d1202a5 */ /* 0x000fee000f8e003f */
[----:B------:R-:W4:Y:S08]  /*5f20*/  LDSM.16.M88.4 R32, [R232+UR4+0x13900] ;  /* 0x01390004e820783b */ /* 0x000f300008000200 */
        /* <DEDUP_REMOVED lines=15> */
[C---:B------:R-:W-:Y:S01]  /*6020*/  HMMA.16816.F32 R32, R152.reuse, R34, RZ ;  /* 0x000000229820723c */ /* 0x040fe200000018ff */
[----:B--2---:R-:W-:Y:S03]  /*6030*/  @P0 MOV R45, R39 ;  /* 0x00000027002d0202 */ /* 0x004fe60000000f00 */
[----:B---3--:R-:W-:Y:S04]  /*6040*/  @P0 MOV R44, R36 ;  /* 0x00000024002c0202 */ /* 0x008fe80000000f00 */
[C---:B------:R-:W-:Y:S01]  /*6050*/  HMMA.16816.F32 R36, R152.reuse, R40, RZ ;  /* 0x000000289824723c */ /* 0x040fe200000018ff */
[----:B------:R-:W-:Y:S07]  /*6060*/  @P0 IMAD.WIDE.U32 R44, R3, 0x60, R44 ;  /* 0x00000060032c0825 */ /* 0x000fee00078e002c */
[C---:B------:R-:W-:Y:S01]  /*6070*/  HMMA.16816.F32 R40, R152.reuse, R42, RZ ;  /* 0x0000002a9828723c */ /* 0x040fe200000018ff */
[----:B------:R-:W-:Y:S01]  /*6080*/  @P0 IADD3 R214, R45, UR10, RZ ;  /* 0x0000000a2dd60c10 */ /* 0x000fe2000fffe0ff */
[----:B------:R-:W-:Y:S02]  /*6090*/  @UP0 USHF.R.S32.HI UR10, URZ, 0x1f, UR13 ;  /* 0x0000001f3f0a0899 */ /* 0x000fe4000801140d */
[C---:B------:R-:W-:Y:S02]  /*60a0*/  @P0 SHF.L.U32 R3, R44.reuse, 0x1, RZ ;  /* 0x000000012c030819 */ /* 0x040fe400000006ff */
[----:B------:R-:W-:Y:S01]  /*60b0*/  @P0 SHF.L.U64.HI R214, R44, 0x1, R214 ;  /* 0x000000012cd60819 */ /* 0x000fe200000102d6 */
[----:B------:R-:W-:Y:S01]  /*60c0*/  @UP0 UIMAD UR10, UR10, UR6, URZ ;  /* 0x000000060a0a02a4 */ /* 0x000fe2000f8e023f */
[C---:B-1----:R-:W-:Y:S01]  /*60d0*/  HMMA.16816.F32 R44, R152.reuse, R48, RZ ;  /* 0x00000030982c723c */ /* 0x042fe200000018ff */
[C---:B------:R-:W-:Y:S02]  /*60e0*/  @P0 IADD3 R212, P1, R3.reuse, c[0x0][0x1f8], RZ ;  /* 0x00007e0003d40a10 */ /* 0x040fe40007f3e0ff */
[----:B------:R-:W-:Y:S01]  /*60f0*/  @UP0 UIMAD UR10, UR13, UR7, UR10 ;  /* 0x000000070d0a02a4 */ /* 0x000fe2000f8e020a */
[C---:B------:R-:W-:Y:S01]  /*6100*/  @P0 IADD3 R228, P5, R3.reuse, 0x80, RZ ;  /* 0x0000008003e40810 */ /* 0x040fe20007fbe0ff */
[----:B------:R-:W-:Y:S01]  /*6110*/  UIADD3 UR13, UR15, 0x1, URZ ;  /* 0x000000010f0d7890 */ /* 0x000fe2000fffe03f */
[----:B------:R-:W-:Y:S01]  /*6120*/  @P0 IADD3.X R213, R214, c[0x0][0x1fc], RZ, P1, !PT ;  /* 0x00007f00d6d50a10 */ /* 0x000fe20000ffe4ff */
[----:B------:R-:W-:Y:S01]  /*6130*/  @UP0 UIADD3 UR10, UR19, UR10, URZ ;  /* 0x0000000a130a0290 */ /* 0x000fe2000fffe03f */
[----:B------:R-:W-:Y:S01]  /*6140*/  HMMA.16816.F32 R48, R152, R50, RZ ;  /* 0x000000329830723c */ /* 0x000fe200000018ff */
[----:B------:R-:W-:Y:S01]  /*6150*/  @P0 IADD3 R228, P1, R228, c[0x0][0x1f8], RZ ;  /* 0x00007e00e4e40a10 */ /* 0x000fe20007f3e0ff */
[----:B------:R-:W-:Y:S01]  /*6160*/  USEL UR15, UR13, URZ, !UP1 ;  /* 0x0000003f0d0f7287 */ /* 0x000fe2000c800000 */
[----:B------:R-:W-:Y:S01]  /*6170*/  @!PT LDS RZ, [RZ] ;  /* 0x00000000fffff984 */ /* 0x000fe20000000800 */
[----:B------:R-:W-:Y:S01]  /*6180*/  @!PT LDS RZ, [RZ] ;  /* 0x00000000fffff984 */ /* 0x000fe20000000800 */
[----:B------:R-:W-:Y:S01]  /*6190*/  @!PT LDS RZ, [RZ] ;  /* 0x00000000fffff984 */ /* 0x000fe20000000800 */
[----:B------:R1:W-:Y:S01]  /*61a0*/  @P0 LDGSTS.E.BYPASS.LTC128B.128 [R134+0x100], [R212.64], !P4 ;  /* 0x00100000d4860fae */ /* 0x0003e2000e101d54 */
[----:B------:R-:W-:Y:S01]  /*61b0*/  @P0 IADD3 R3, P6, R3, 0x100, RZ ;  /* 0x0000010003030810 */ /* 0x000fe20007fde0ff */
[----:B------:R-:W-:Y:S01]  /*61c0*/  @UP0 UIMAD UR10, UR10, 0x60, URZ ;  /* 0x000000600a0a08a4 */ /* 0x000fe2000f8e023f */
[--C-:B------:R-:W-:Y:S01]  /*61d0*/  @P0 IADD3.X R229, RZ, c[0x0][0x1fc], R214.reuse, P1, P5 ;  /* 0x00007f00ffe50a10 */ /* 0x100fe20000fea4d6 */
[----:B------:R-:W-:Y:S01]  /*61e0*/  @UP0 UMOV UR13, 0x6 ;  /* 0x00000006000d0882 */ /* 0x000fe20000000000 */
[C---:B------:R-:W-:Y:S01]  /*61f0*/  HMMA.16816.F32 R4, R156.reuse, R160, R4 ;  /* 0x000000a09c04723c */ /* 0x040fe20000001804 */
[----:B------:R-:W-:Y:S02]  /*6200*/  @UP0 USHF.L.U64.HI UR13, UR6, UR13, UR7 ;  /* 0x0000000d060d0299 */ /* 0x000fe40008010207 */
[----:B------:R2:W-:Y:S04]  /*6210*/  @P0 LDGSTS.E.BYPASS.LTC128B.128 [R134+0x3100], [R228.64], !P3 ;  /* 0x03100000e4860fae */ /* 0x0005e8000d901d54 */
[----:B------:R-:W-:Y:S01]  /*6220*/  @P0 IADD3 R160, P1, R212, UR12, RZ ;  /* 0x0000000cd4a00c10 */ /* 0x000fe2000ff3e0ff */
[C---:B------:R-:W-:Y:S04]  /*6230*/  HMMA.16816.F32 R8, R156.reuse, R162, R8 ;  /* 0x000000a29c08723c */ /* 0x040fe80000001808 */
[----:B------:R-:W-:Y:S03]  /*6240*/  @P0 IADD3.X R161, R213, UR11, RZ, P1, !PT ;  /* 0x0000000bd5a10c10 */ /* 0x000fe60008ffe4ff */
[----:B------:R-:W-:Y:S01]  /*6250*/  @P0 IADD3 R162, P1, R160, UR12, RZ ;  /* 0x0000000ca0a20c10 */ /* 0x000fe2000ff3e0ff */
[C---:B----4-:R-:W-:Y:S04]  /*6260*/  HMMA.16816.F32 R12, R156.reuse, R164, R12 ;  /* 0x000000a49c0c723c */ /* 0x050fe8000000180c */
[----:B------:R-:W-:Y:S04]  /*6270*/  @P0 IADD3.X R163, R161, UR11, RZ, P1, !PT ;  /* 0x0000000ba1a30c10 */ /* 0x000fe80008ffe4ff */
[C---:B------:R-:W-:Y:S04]  /*6280*/  HMMA.16816.F32 R16, R156.reuse, R166, R16 ;  /* 0x000000a69c10723c */ /* 0x040fe80000001810 */
[----:B--2---:R-:W-:Y:S04]  /*6290*/  @P0 IADD3 R228, P5, R3, c[0x0][0x1f8], RZ ;  /* 0x00007e0003e40a10 */ /* 0x004fe80007fbe0ff */
[C---:B------:R-:W-:Y:S04]  /*62a0*/  HMMA.16816.F32 R20, R156.reuse, R168, R20 ;  /* 0x000000a89c14723c */ /* 0x040fe80000001814 */
[----:B------:R-:W-:Y:S02]  /*62b0*/  @P0 IADD3.X R229, RZ, c[0x0][0x1fc], R214, P5, P6 ;  /* 0x00007f00ffe50a10 */ /* 0x000fe40002fec4d6 */
[-C--:B------:R-:W-:Y:S02]  /*62c0*/  IADD3 R3, R234, R132.reuse, RZ ;  /* 0x00000084ea037210 */ /* 0x080fe40007ffe0ff */
[C---:B------:R-:W-:Y:S01]  /*62d0*/  HMMA.16816.F32 R24, R156.reuse, R170, R24 ;  /* 0x000000aa9c18723c */ /* 0x040fe20000001818 */
[----:B------:R2:W-:Y:S03]  /*62e0*/  @P0 LDGSTS.E.BYPASS.LTC128B.128 [R134+0x6100], [R228.64], !P2 ;  /* 0x06100000e4860fae */ /* 0x0005e6000d101d54 */
[----:B------:R-:W-:Y:S04]  /*62f0*/  IADD3 R132, R236, R132, R234 ;  /* 0x00000084ec847210 */ /* 0x000fe80007ffe0ea */
        /* <DEDUP_REMOVED lines=16> */
[----:B------:R-:W-:Y:S08]  /*6400*/  LDSM.16.M88.4 R172, [R3+0x13900] ;  /* 0x0139000003ac783b */ /* 0x000ff00000000200 */
[----:B---3--:R-:W2:Y:S08]  /*6410*/  LDSM.16.M88.4 R160, [R3+0x12100] ;  /* 0x0121000003a0783b */ /* 0x008eb00000000200 */
[----:B------:R-:W0:Y:S08]  /*6420*/  LDGDEPBAR ;  /* 0x00000000000079af */ /* 0x000e300000000000 */
[----:B------:R-:W3:Y:S08]  /*6430*/  LDSM.16.M88.4 R176, [R3+0x14100] ;  /* 0x0141000003b0783b */ /* 0x000ef00000000200 */
[----:B------:R-:W-:Y:S08]  /*6440*/  LDSM.16.M88.4 R180, [R3+0x16100] ;  /* 0x0161000003b4783b */ /* 0x000ff00000000200 */
[----:B-1----:R-:W-:Y:S01]  /*6450*/  LDSM.16.M88.4 R212, [R232+UR4+0x18100] ;  /* 0x01810004e8d4783b */ /* 0x002fe20008000200 */
        /* <DEDUP_REMOVED lines=23> */
[----:B------:R-:W4:Y:S07]  /*65d0*/  LDSM.16.M88.4 R168, [R232+UR4+0x15100] ;  /* 0x01510004e8a8783b */ /* 0x000f2e0008000200 */
[C---:B------:R-:W-:Y:S08]  /*65e0*/  HMMA.16816.F32 R20, R188.reuse, R172, R20 ;  /* 0x000000acbc14723c */ /* 0x040ff00000001814 */
[C---:B------:R-:W-:Y:S01]  /*65f0*/  HMMA.16816.F32 R24, R188.reuse, R174, R24 ;  /* 0x000000aebc18723c */ /* 0x040fe20000001818 */
[----:B------:R-:W4:Y:S07]  /*6600*/  LDSM.16.M88.4 R172, [R232+UR4+0x15900] ;  /* 0x01590004e8ac783b */ /* 0x000f2e0008000200 */
[C---:B---3--:R-:W-:Y:S08]  /*6610*/  HMMA.16816.F32 R28, R188.reuse, R176, R28 ;  /* 0x000000b0bc1c723c */ /* 0x048ff0000000181c */
[C---:B------:R-:W-:Y:S01]  /*6620*/  HMMA.16816.F32 R32, R188.reuse, R178, R32 ;  /* 0x000000b2bc20723c */ /* 0x040fe20000001820 */
[----:B------:R-:W3:Y:S07]  /*6630*/  LDSM.16.M88.4 R176, [R232+UR4+0x16100] ;  /* 0x01610004e8b0783b */ /* 0x000eee0008000200 */
[C---:B-1----:R-:W-:Y:S08]  /*6640*/  HMMA.16816.F32 R36, R188.reuse, R160, R36 ;  /* 0x000000a0bc24723c */ /* 0x042ff00000001824 */
[C---:B------:R-:W-:Y:S01]  /*6650*/  HMMA.16816.F32 R40, R188.reuse, R162, R40 ;  /* 0x000000a2bc28723c */ /* 0x040fe20000001828 */
[----:B------:R-:W1:Y:S07]  /*6660*/  LDSM.16.M88.4 R160, [R232+UR4+0x16900] ;  /* 0x01690004e8a0783b */ /* 0x000e6e0008000200 */
[C---:B--2---:R-:W-:Y:S08]  /*6670*/  HMMA.16816.F32 R44, R188.reuse, R164, R44 ;  /* 0x000000a4bc2c723c */ /* 0x044ff0000000182c */
[----:B------:R-:W-:Y:S01]  /*6680*/  HMMA.16816.F32 R48, R188, R166, R48 ;  /* 0x000000a6bc30723c */ /* 0x000fe20000001830 */
[----:B------:R-:W2:Y:S07]  /*6690*/  LDSM.16.M88.4 R164, [R232+UR4+0x17100] ;  /* 0x01710004e8a4783b */ /* 0x000eae0008000200 */
[C---:B----4-:R-:W-:Y:S08]  /*66a0*/  HMMA.16816.F32 R4, R192.reuse, R168, R4 ;  /* 0x000000a8c004723c */ /* 0x050ff00000001804 */
[C---:B------:R-:W-:Y:S01]  /*66b0*/  HMMA.16816.F32 R8, R192.reuse, R170, R8 ;  /* 0x000000aac008723c */ /* 0x040fe20000001808 */
[----:B------:R-:W4:Y:S07]  /*66c0*/  LDSM.16.M88.4 R168, [R232+UR4+0x17900] ;  /* 0x01790004e8a8783b */ /* 0x000f2e0008000200 */
        /* <DEDUP_REMOVED lines=32> */
[----:B------:R-:W-:Y:S07]  /*68d0*/  LDSM.16.M88.4 R172, [R228+0x15100] ;  /* 0x01510000e4ac783b */ /* 0x000fee0000000200 */
[C---:B---3--:R-:W-:Y:S01]  /*68e0*/  HMMA.16816.F32 R4, R200.reuse, R176, R4 ;  /* 0x000000b0c804723c */ /* 0x048fe20000001804 */
[----:B------:R-:W-:Y:S07]  /*68f0*/  LDSM.16.M88.4 R228, [R228+0x18100] ;  /* 0x01810000e4e4783b */ /* 0x000fee0000000200 */
        /* <DEDUP_REMOVED lines=11> */
[C---:B----4-:R-:W-:Y:S08]  /*69b0*/  HMMA.16816.F32 R36, R200.reuse, R168, R36 ;  /* 0x000000a8c824723c */ /* 0x050ff00000001824 */
[C---:B------:R-:W-:Y:S01]  /*69c0*/  HMMA.16816.F32 R40, R200.reuse, R170, R40 ;  /* 0x000000aac828723c */ /* 0x040fe20000001828 */
[----:B------:R-:W3:Y:S07]  /*69d0*/  LDSM.16.M88.4 R168, [R132+0x17100] ;  /* 0x0171000084a8783b */ /* 0x000eee0000000200 */
[C---:B-1----:R-:W-:Y:S08]  /*69e0*/  HMMA.16816.F32 R44, R200.reuse, R160, R44 ;  /* 0x000000a0c82c723c */ /* 0x042ff0000000182c */
[----:B------:R-:W-:Y:S01]  /*69f0*/  HMMA.16816.F32 R48, R200, R162, R48 ;  /* 0x000000a2c830723c */ /* 0x000fe20000001830 */
[----:B------:R-:W1:Y:S07]  /*6a00*/  LDSM.16.M88.4 R160, [R132+0x17900] ;  /* 0x0179000084a0783b */ /* 0x000e6e0000000200 */
[C---:B------:R-:W-:Y:S08]  /*6a10*/  HMMA.16816.F32 R4, R204.reuse, R172, R4 ;  /* 0x000000accc04723c */ /* 0x040ff00000001804 */
[C---:B------:R-:W-:Y:S01]  /*6a20*/  HMMA.16816.F32 R8, R204.reuse, R174, R8 ;  /* 0x000000aecc08723c */ /* 0x040fe20000001808 */
[----:B------:R-:W4:Y:S07]  /*6a30*/  LDSM.16.M88.4 R172, [R232+UR4+0x18900] ;  /* 0x01890004e8ac783b */ /* 0x000f2e0008000200 */
[C---:B------:R-:W-:Y:S08]  /*6a40*/  HMMA.16816.F32 R12, R204.reuse, R176, R12 ;  /* 0x000000b0cc0c723c */ /* 0x040ff0000000180c */
[C---:B------:R-:W-:Y:S01]  /*6a50*/  HMMA.16816.F32 R16, R204.reuse, R178, R16 ;  /* 0x000000b2cc10723c */ /* 0x040fe20000001810 */
[----:B------:R-:W-:Y:S07]  /*6a60*/  LDSM.16.M88.4 R176, [R232+UR4+0x1a900] ;  /* 0x01a90004e8b0783b */ /* 0x000fee0008000200 */
[C---:B--2---:R-:W-:Y:S08]  /*6a70*/  HMMA.16816.F32 R20, R204.reuse, R164, R20 ;  /* 0x000000a4cc14723c */ /* 0x044ff00000001814 */
[C---:B------:R-:W-:Y:S01]  /*6a80*/  HMMA.16816.F32 R24, R204.reuse, R166, R24 ;  /* 0x000000a6cc18723c */ /* 0x040fe20000001818 */
[----:B------:R-:W2:Y:S07]  /*6a90*/  LDSM.16.M88.4 R164, [R232+UR4+0x19100] ;  /* 0x01910004e8a4783b */ /* 0x000eae0008000200 */
[C---:B------:R-:W-:Y:S08]  /*6aa0*/  HMMA.16816.F32 R28, R204.reuse, R180, R28 ;  /* 0x000000b4cc1c723c */ /* 0x040ff0000000181c */
[C---:B------:R-:W-:Y:S01]  /*6ab0*/  HMMA.16816.F32 R32, R204.reuse, R182, R32 ;  /* 0x000000b6cc20723c */ /* 0x040fe20000001820 */
[----:B------:R-:W-:Y:S07]  /*6ac0*/  LDSM.16.M88.4 R180, [R2+0x18100] ;  /* 0x0181000002b4783b */ /* 0x000fee0000000200 */
[C---:B---3--:R-:W-:Y:S08]  /*6ad0*/  HMMA.16816.F32 R36, R204.reuse, R168, R36 ;  /* 0x000000a8cc24723c */ /* 0x048ff00000001824 */
[C---:B------:R-:W-:Y:S01]  /*6ae0*/  HMMA.16816.F32 R40, R204.reuse, R170, R40 ;  /* 0x000000aacc28723c */ /* 0x040fe20000001828 */
[----:B------:R-:W-:Y:S07]  /*6af0*/  LDSM.16.M88.4 R168, [R232+UR4+0x1a100] ;  /* 0x01a10004e8a8783b */ /* 0x000fee0008000200 */
[C---:B-1----:R-:W-:Y:S08]  /*6b00*/  HMMA.16816.F32 R44, R204.reuse, R160, R44 ;  /* 0x000000a0cc2c723c */ /* 0x042ff0000000182c */
[----:B------:R-:W-:Y:S01]  /*6b10*/  HMMA.16816.F32 R48, R204, R162, R48 ;  /* 0x000000a2cc30723c */ /* 0x000fe20000001830 */
[----:B------:R-:W1:Y:S07]  /*6b20*/  LDSM.16.M88.4 R160, [R232+UR4+0x19900] ;  /* 0x01990004e8a0783b */ /* 0x000e6e0008000200 */
[C---:B------:R-:W-:Y:S08]  /*6b30*/  HMMA.16816.F32 R4, R208.reuse, R212, R4 ;  /* 0x000000d4d004723c */ /* 0x040ff00000001804 */
        /* <DEDUP_REMOVED lines=17> */
[C---:B------:R-:W-:Y:S08]  /*6c50*/  HMMA.16816.F32 R4, R216.reuse, R180, R4 ;  /* 0x000000b4d804723c */ /* 0x040ff00000001804 */
[C---:B------:R-:W-:Y:S01]  /*6c60*/  HMMA.16816.F32 R8, R216.reuse, R182, R8 ;  /* 0x000000b6d808723c */ /* 0x040fe20000001808 */
[----:B------:R-:W1:Y:S07]  /*6c70*/  LDSM.16.M88.4 R180, [R3+0x18900] ;  /* 0x0189000003b4783b */ /* 0x000e6e0000000200 */
[C---:B---3--:R-:W-:Y:S08]  /*6c80*/  HMMA.16816.F32 R12, R216.reuse, R212, R12 ;  /* 0x000000d4d80c723c */ /* 0x048ff0000000180c */
[C---:B------:R-:W-:Y:S01]  /*6c90*/  HMMA.16816.F32 R16, R216.reuse, R214, R16 ;  /* 0x000000d6d810723c */ /* 0x040fe20000001810 */
[----:B------:R-:W-:Y:S07]  /*6ca0*/  LDSM.16.M88.4 R212, [R3+0x19900] ;  /* 0x0199000003d4783b */ /* 0x000fee0000000200 */
[C---:B----4-:R-:W-:Y:S08]  /*6cb0*/  HMMA.16816.F32 R20, R216.reuse, R172, R20 ;  /* 0x000000acd814723c */ /* 0x050ff00000001814 */
        /* <DEDUP_REMOVED lines=8> */
[C---:B------:R-:W-:Y:S08]  /*6d40*/  HMMA.16816.F32 R44, R216.reuse, R168, R44 ;  /* 0x000000a8d82c723c */ /* 0x040ff0000000182c */
[----:B------:R-:W-:Y:S01]  /*6d50*/  HMMA.16816.F32 R48, R216, R170, R48 ;  /* 0x000000aad830723c */ /* 0x000fe20000001830 */
[----:B------:R-:W4:Y:S07]  /*6d60*/  LDSM.16.M88.4 R168, [R132+0x18900] ;  /* 0x0189000084a8783b */ /* 0x000f2e0000000200 */
[C---:B------:R-:W-:Y:S08]  /*6d70*/  HMMA.16816.F32 R4, R220.reuse, R176, R4 ;  /* 0x000000b0dc04723c */ /* 0x040ff00000001804 */
[C---:B------:R-:W-:Y:S08]  /*6d80*/  HMMA.16816.F32 R8, R220.reuse, R178, R8 ;  /* 0x000000b2dc08723c */ /* 0x040ff00000001808 */
[C---:B------:R-:W-:Y:S08]  /*6d90*/  HMMA.16816.F32 R12, R220.reuse, R180, R12 ;  /* 0x000000b4dc0c723c */ /* 0x040ff0000000180c */
[C---:B------:R-:W-:Y:S08]  /*6da0*/  HMMA.16816.F32 R16, R220.reuse, R182, R16 ;  /* 0x000000b6dc10723c */ /* 0x040ff00000001810 */
[C---:B---3--:R-:W-:Y:S08]  /*6db0*/  HMMA.16816.F32 R20, R220.reuse, R172, R20 ;  /* 0x000000acdc14723c */ /* 0x048ff00000001814 */
[C---:B------:R-:W-:Y:S08]  /*6dc0*/  HMMA.16816.F32 R24, R220.reuse, R174, R24 ;  /* 0x000000aedc18723c */ /* 0x040ff00000001818 */
[C---:B------:R-:W-:Y:S08]  /*6dd0*/  HMMA.16816.F32 R28, R220.reuse, R212, R28 ;  /* 0x000000d4dc1c723c */ /* 0x040ff0000000181c */
[C---:B------:R-:W-:Y:S08]  /*6de0*/  HMMA.16816.F32 R32, R220.reuse, R214, R32 ;  /* 0x000000d6dc20723c */ /* 0x040ff00000001820 */
[C---:B--2---:R-:W-:Y:S08]  /*6df0*/  HMMA.16816.F32 R36, R220.reuse, R164, R36 ;  /* 0x000000a4dc24723c */ /* 0x044ff00000001824 */
[C---:B------:R-:W-:Y:S01]  /*6e00*/  HMMA.16816.F32 R40, R220.reuse, R166, R40 ;  /* 0x000000a6dc28723c */ /* 0x040fe20000001828 */
[----:B------:R-:W2:Y:S07]  /*6e10*/  LDSM.16.M88.4 R164, [R132+0x19100] ;  /* 0x0191000084a4783b */ /* 0x000eae0000000200 */
[C---:B-1----:R-:W-:Y:S08]  /*6e20*/  HMMA.16816.F32 R44, R220.reuse, R160, R44 ;  /* 0x000000a0dc2c723c */ /* 0x042ff0000000182c */
[----:B------:R-:W-:Y:S01]  /*6e30*/  HMMA.16816.F32 R48, R220, R162, R48 ;  /* 0x000000a2dc30723c */ /* 0x000fe20000001830 */
[----:B------:R-:W1:Y:S07]  /*6e40*/  LDSM.16.M88.4 R160, [R132+0x19900] ;  /* 0x0199000084a0783b */ /* 0x000e6e0000000200 */
[C---:B------:R-:W-:Y:S08]  /*6e50*/  HMMA.16816.F32 R4, R224.reuse, R228, R4 ;  /* 0x000000e4e004723c */ /* 0x040ff00000001804 */
[C---:B------:R-:W-:Y:S08]  /*6e60*/  HMMA.16816.F32 R8, R224.reuse, R230, R8 ;  /* 0x000000e6e008723c */ /* 0x040ff00000001808 */
[C---:B----4-:R-:W-:Y:S08]  /*6e70*/  HMMA.16816.F32 R12, R224.reuse, R168, R12 ;  /* 0x000000a8e00c723c */ /* 0x050ff0000000180c */
[C---:B------:R-:W-:Y:S01]  /*6e80*/  HMMA.16816.F32 R16, R224.reuse, R170, R16 ;  /* 0x000000aae010723c */ /* 0x040fe20000001810 */
[----:B------:R-:W3:Y:S03]  /*6e90*/  LDSM.16.M88.4 R168, [R132+0x1a100] ;  /* 0x01a1000084a8783b */ /* 0x000ee60000000200 */
[----:B------:R-:W-:Y:S02]  /*6ea0*/  FMNMX.FTZ R2, R4, R0, !PT ;  /* 0x0000000004027209 */ /* 0x000fe40007810000 */
[----:B------:R-:W-:Y:S02]  /*6eb0*/  FMNMX.FTZ R3, R6, R133, !PT ;  /* 0x0000008506037209 */ /* 0x000fe40007810000 */
[C---:B--2---:R-:W-:Y:S04]  /*6ec0*/  HMMA.16816.F32 R20, R224.reuse, R164, R20 ;  /* 0x000000a4e014723c */ /* 0x044fe80000001814 */
[----:B------:R-:W-:Y:S02]  /*6ed0*/  FMNMX.FTZ R2, R5, R2, !PT ;  /* 0x0000000205027209 */ /* 0x000fe40007810000 */
[----:B------:R-:W-:Y:S02]  /*6ee0*/  FMNMX.FTZ R3, R7, R3, !PT ;  /* 0x0000000307037209 */ /* 0x000fe40007810000 */
[C---:B------:R-:W-:Y:S01]  /*6ef0*/  HMMA.16816.F32 R24, R224.reuse, R166, R24 ;  /* 0x000000a6e018723c */ /* 0x040fe20000001818 */
[----:B------:R-:W2:Y:S01]  /*6f00*/  LDSM.16.M88.4 R164, [R132+0x1a900] ;  /* 0x01a9000084a4783b */ /* 0x000ea20000000200 */
        /* <DEDUP_REMOVED lines=14> */
[C---:B------:R-:W-:Y:S01]  /*6ff0*/  HMMA.16816.F32 R40, R224.reuse, R170, R40 ;  /* 0x000000aae028723c */ /* 0x040fe20000001828 */
[----:B------:R-:W-:Y:S03]  /*7000*/  LDSM.16.MT88.4 R160, [R135+UR4+0x100] ;  /* 0x0001000487a0783b */ /* 0x000fe60008004200 */
[----:B------:R-:W-:Y:S02]  /*7010*/  FMNMX.FTZ R3, R15, R3, !PT ;  /* 0x000000030f037209 */ /* 0x000fe40007810000 */
[----:B------:R-:W-:Y:S02]  /*7020*/  FMNMX.FTZ R2, R20, R2, !PT ;  /* 0x0000000214027209 */ /* 0x000fe40007810000 */
[C---:B--2---:R-:W-:Y:S01]  /*7030*/  HMMA.16816.F32 R44, R224.reuse, R164, R44 ;  /* 0x000000a4e02c723c */ /* 0x044fe2000000182c */
[----:B------:R-:W-:Y:S03]  /*7040*/  LDSM.16.MT88.4 R168, [R135+UR4+0x3900] ;  /* 0x0039000487a8783b */ /* 0x000fe60008004200 */
        /* <DEDUP_REMOVED lines=41> */
[----:B------:R-:W-:Y:S03]  /*72e0*/  IADD3 R134, R135, UR4, RZ ;  /* 0x0000000487867c10 */ /* 0x000fe6000fffe0ff */
[C---:B------:R-:W-:Y:S01]  /*72f0*/  FADD.FTZ R0, -R132.reuse, R0 ;  /* 0x0000000084007221 */ /* 0x040fe20000010100 */
[----:B------:R-:W-:Y:S01]  /*7300*/  IADD3 R134, R235, R134, RZ ;  /* 0x00000086eb867210 */ /* 0x000fe20007ffe0ff */
[----:B------:R-:W-:Y:S02]  /*7310*/  FMUL.FTZ R172, R132, c[0x0][0x2d0] ;  /* 0x0000b40084ac7a20 */ /* 0x000fe40000410000 */
[----:B------:R-:W-:Y:S01]  /*7320*/  FMUL.FTZ R0, R0, c[0x0][0x2d0] ;  /* 0x0000b40000007a20 */ /* 0x000fe20000410000 */
[----:B--2---:R-:W-:Y:S01]  /*7330*/  FMNMX.FTZ R3, R2, R3, !PT ;  /* 0x0000000302037209 */ /* 0x004fe20007810000 */
[--C-:B------:R-:W-:Y:S01]  /*7340*/  FFMA.FTZ R8, R8, c[0x0][0x2d0], -R172.reuse ;  /* 0x0000b40008087a23 */ /* 0x100fe200000108ac */
[----:B------:R-:W1:Y:S01]  /*7350*/  LDSM.16.MT88.4 R164, [R134+0x100] ;  /* 0x0001000086a4783b */ /* 0x000e620000004200 */
[----:B------:R2:W3:Y:S01]  /*7360*/  MUFU.EX2 R2, R0 ;  /* 0x0000000000027308 */ /* 0x0004e20000000800 */
[--C-:B------:R-:W-:Y:S02]  /*7370*/  FFMA.FTZ R9, R9, c[0x0][0x2d0], -R172.reuse ;  /* 0x0000b40009097a23 */ /* 0x100fe400000108ac */
[----:B------:R-:W-:Y:S02]  /*7380*/  FMUL.FTZ R173, R3, c[0x0][0x2d0] ;  /* 0x0000b40003ad7a20 */ /* 0x000fe40000410000 */
        /* <DEDUP_REMOVED lines=10> */
[----:B------:R-:W-:Y:S02]  /*7430*/  FFMA.FTZ R26, R26, c[0x0][0x2d0], -R173 ;  /* 0x0000b4001a1a7a23 */ /* 0x000fe400000108ad */
[--C-:B------:R-:W-:Y:S02]  /*7440*/  FFMA.FTZ R28, R28, c[0x0][0x2d0], -R172.reuse ;  /* 0x0000b4001c1c7a23 */ /* 0x100fe400000108ac */
[----:B--2---:R-:W-:Y:S01]  /*7450*/  FADD.FTZ R0, -R3, R133 ;  /* 0x0000008503007221 */ /* 0x004fe20000010100 */
[----:B------:R-:W-:Y:S01]  /*7460*/  IADD3 R133, R233, UR4, RZ ;  /* 0x00000004e9857c10 */ /* 0x000fe2000fffe0ff */
[----:B---3--:R-:W-:Y:S02]  /*7470*/  FMUL.FTZ R52, R2, R52 ;  /* 0x0000003402347220 */ /* 0x008fe40000410000 */
[----:B------:R-:W-:Y:S01]  /*7480*/  FMUL.FTZ R0, R0, c[0x0][0x2d0] ;  /* 0x0000b40000007a20 */ /* 0x000fe20000410000 */
[----:B------:R-:W-:Y:S01]  /*7490*/  MUFU.EX2 R229, R10 ;  /* 0x0000000a00e57308 */ /* 0x000fe20000000800 */
[----:B------:R-:W-:Y:S01]  /*74a0*/  IADD3 R133, R235, R133, RZ ;  /* 0x00000085eb857210 */ /* 0x000fe20007ffe0ff */
[C---:B------:R-:W-:Y:S02]  /*74b0*/  FMUL.FTZ R53, R2.reuse, R53 ;  /* 0x0000003502357220 */ /* 0x040fe40000410000 */
[C---:B----4-:R-:W-:Y:S02]  /*74c0*/  FMUL.FTZ R8, R2.reuse, R140 ;  /* 0x0000008c02087220 */ /* 0x050fe40000410000 */
[C---:B------:R-:W-:Y:S02]  /*74d0*/  FMUL.FTZ R56, R2.reuse, R56 ;  /* 0x0000003802387220 */ /* 0x040fe40000410000 */
[C---:B------:R-:W-:Y:S02]  /*74e0*/  FMUL.FTZ R57, R2.reuse, R57 ;  /* 0x0000003902397220 */ /* 0x040fe40000410000 */
[----:B------:R-:W2:Y:S01]  /*74f0*/  MUFU.EX2 R0, R0 ;  /* 0x0000000000007308 */ /* 0x000ea20000000800 */
[C---:B------:R-:W-:Y:S02]  /*7500*/  FMUL.FTZ R60, R2.reuse, R60 ;  /* 0x0000003c023c7220 */ /* 0x040fe40000410000 */
[C---:B------:R-:W-:Y:S02]  /*7510*/  FMUL.FTZ R61, R2.reuse, R61 ;  /* 0x0000003d023d7220 */ /* 0x040fe40000410000 */
[C---:B-1----:R-:W-:Y:S02]  /*7520*/  FMUL.FTZ R9, R2.reuse, R141 ;  /* 0x0000008d02097220 */ /* 0x042fe40000410000 */
        /* <DEDUP_REMOVED lines=10> */
[----:B------:R-:W-:Y:S02]  /*75d0*/  FMUL.FTZ R80, R2, R80 ;  /* 0x0000005002507220 */ /* 0x000fe40000410000 */
[C---:B--2---:R-:W-:Y:S02]  /*75e0*/  FMUL.FTZ R10, R0.reuse, R142 ;  /* 0x0000008e000a7220 */ /* 0x044fe40000410000 */
[C---:B------:R-:W-:Y:S02]  /*75f0*/  FMUL.FTZ R54, R0.reuse, R54 ;  /* 0x0000003600367220 */ /* 0x040fe40000410000 */
[C---:B------:R-:W-:Y:S01]  /*7600*/  FMUL.FTZ R55, R0.reuse, R55 ;  /* 0x0000003700377220 */ /* 0x040fe20000410000 */
[----:B------:R2:W4:Y:S01]  /*7610*/  MUFU.EX2 R243, R4 ;  /* 0x0000000400f37308 */ /* 0x0005220000000800 */
[C---:B------:R-:W-:Y:S02]  /*7620*/  FMUL.FTZ R58, R0.reuse, R58 ;  /* 0x0000003a003a7220 */ /* 0x040fe40000410000 */
[C---:B------:R-:W-:Y:S02]  /*7630*/  FMUL.FTZ R59, R0.reuse, R59 ;  /* 0x0000003b003b7220 */ /* 0x040fe40000410000 */
[C---:B-1----:R-:W-:Y:S02]  /*7640*/  FMUL.FTZ R11, R0.reuse, R143 ;  /* 0x0000008f000b7220 */ /* 0x042fe40000410000 */
[----:B------:R-:W1:Y:S01]  /*7650*/  LDSM.16.MT88.4 R140, [R233+UR4+0x100] ;  /* 0x00010004e98c783b */ /* 0x000e620008004200 */
[C---:B------:R-:W-:Y:S02]  /*7660*/  FMUL.FTZ R62, R0.reuse, R62 ;  /* 0x0000003e003e7220 */ /* 0x040fe40000410000 */
[----:B------:R4:W-:Y:S01]  /*7670*/  MUFU.EX2 R231, R6 ;  /* 0x0000000600e77308 */ /* 0x0009e20000000800 */
[C---:B------:R-:W-:Y:S02]  /*7680*/  FMUL.FTZ R63, R0.reuse, R63 ;  /* 0x0000003f003f7220 */ /* 0x040fe40000410000 */
[----:B------:R-:W-:Y:S02]  /*7690*/  FMUL.FTZ R66, R0, R66 ;  /* 0x0000004200427220 */ /* 0x000fe40000410000 */
[----:B---3--:R-:W-:Y:S02]  /*76a0*/  FMUL.FTZ R5, R2, R137 ;  /* 0x0000008902057220 */ /* 0x008fe40000410000 */
[C---:B------:R-:W-:Y:S02]  /*76b0*/  FMUL.FTZ R67, R0.reuse, R67 ;  /* 0x0000004300437220 */ /* 0x040fe40000410000 */
[C---:B------:R-:W-:Y:S01]  /*76c0*/  FMUL.FTZ R70, R0.reuse, R70 ;  /* 0x0000004600467220 */ /* 0x040fe20000410000 */
[----:B------:R-:W3:Y:S01]  /*76d0*/  MUFU.EX2 R230, R7 ;  /* 0x0000000700e67308 */ /* 0x000ee20000000800 */
[C---:B------:R-:W-:Y:S02]  /*76e0*/  FMUL.FTZ R71, R0.reuse, R71 ;  /* 0x0000004700477220 */ /* 0x040fe40000410000 */
[----:B------:R-:W-:Y:S02]  /*76f0*/  FMUL.FTZ R74, R0, R74 ;  /* 0x0000004a004a7220 */ /* 0x000fe40000410000 */
[----:B--2---:R-:W-:Y:S01]  /*7700*/  FMUL.FTZ R4, R2, R136 ;  /* 0x0000008802047220 */ /* 0x004fe20000410000 */
[----:B----4-:R-:W-:Y:S01]  /*7710*/  F2FP.PACK_AB R136, R242, R243 ;  /* 0x000000f3f288723e */ /* 0x010fe200000000ff */
[C---:B------:R-:W-:Y:S02]  /*7720*/  FMUL.FTZ R75, R0.reuse, R75 ;  /* 0x0000004b004b7220 */ /* 0x040fe40000410000 */
[C---:B------:R-:W-:Y:S01]  /*7730*/  FMUL.FTZ R78, R0.reuse, R78 ;  /* 0x0000004e004e7220 */ /* 0x040fe20000410000 */
[----:B------:R-:W-:Y:S01]  /*7740*/  MUFU.EX2 R178, R24 ;  /* 0x0000001800b27308 */ /* 0x000fe20000000800 */
[----:B------:R-:W-:Y:S02]  /*7750*/  FMUL.FTZ R79, R0, R79 ;  /* 0x0000004f004f7220 */ /* 0x000fe40000410000 */
[----:B------:R-:W-:Y:S02]  /*7760*/  FMUL.FTZ R81, R2, R81 ;  /* 0x0000005102517220 */ /* 0x000fe40000410000 */
[----:B------:R-:W-:Y:S01]  /*7770*/  FMUL.FTZ R6, R0, R138 ;  /* 0x0000008a00067220 */ /* 0x000fe20000410000 */
[----:B------:R-:W-:Y:S01]  /*7780*/  F2FP.PACK_AB R138, R240, R241 ;  /* 0x000000f1f08a723e */ /* 0x000fe200000000ff */
[C---:B------:R-:W-:Y:S02]  /*7790*/  FMUL.FTZ R82, R0.reuse, R82 ;  /* 0x0000005200527220 */ /* 0x040fe40000410000 */
[----:B------:R-:W-:Y:S01]  /*77a0*/  FMUL.FTZ R83, R0, R83 ;  /* 0x0000005300537220 */ /* 0x000fe20000410000 */
[----:B------:R-:W-:Y:S01]  /*77b0*/  MUFU.EX2 R177, R25 ;  /* 0x0000001900b17308 */ /* 0x000fe20000000800 */
[C---:B------:R-:W-:Y:S02]  /*77c0*/  FMUL.FTZ R84, R2.reuse, R84 ;  /* 0x0000005402547220 */ /* 0x040fe40000410000 */
[----:B------:R-:W-:Y:S01]  /*77d0*/  FMUL.FTZ R85, R2, R85 ;  /* 0x0000005502557220 */ /* 0x000fe20000410000 */
[----:B---3--:R-:W-:Y:S01]  /*77e0*/  F2FP.PACK_AB R137, R230, R231 ;  /* 0x000000e7e689723e */ /* 0x008fe200000000ff */
[----:B------:R-:W-:Y:S01]  /*77f0*/  FMUL.FTZ R7, R0, R139 ;  /* 0x0000008b00077220 */ /* 0x000fe20000410000 */
[----:B------:R-:W-:Y:S01]  /*7800*/  F2FP.PACK_AB R139, R238, R229 ;  /* 0x000000e5ee8b723e */ /* 0x000fe200000000ff */
[--C-:B------:R-:W-:Y:S02]  /*7810*/  FFMA.FTZ R29, R29, c[0x0][0x2d0], -R172.reuse ;  /* 0x0000b4001d1d7a23 */ /* 0x100fe400000108ac */
[--C-:B------:R-:W-:Y:S02]  /*7820*/  FFMA.FTZ R30, R30, c[0x0][0x2d0], -R173.reuse ;  /* 0x0000b4001e1e7a23 */ /* 0x100fe400000108ad */
[--C-:B------:R-:W-:Y:S02]  /*7830*/  FFMA.FTZ R31, R31, c[0x0][0x2d0], -R173.reuse ;  /* 0x0000b4001f1f7a23 */ /* 0x100fe400000108ad */
[C---:B------:R-:W-:Y:S05]  /*7840*/  HMMA.16816.F32 R4, R136.reuse, R160, R4 ;  /* 0x000000a08804723c */ /* 0x040fea0000001804 */
[--C-:B------:R-:W-:Y:S02]  /*7850*/  FFMA.FTZ R32, R32, c[0x0][0x2d0], -R172.reuse ;  /* 0x0000b40020207a23 */ /* 0x100fe400000108ac */
[--C-:B------:R-:W-:Y:S01]  /*7860*/  FFMA.FTZ R33, R33, c[0x0][0x2d0], -R172.reuse ;  /* 0x0000b40021217a23 */ /* 0x100fe200000108ac */
[C---:B------:R-:W-:Y:S01]  /*7870*/  HMMA.16816.F32 R8, R136.reuse, R162, R8 ;  /* 0x000000a28808723c */ /* 0x040fe20000001808 */
[----:B------:R-:W2:Y:S03]  /*7880*/  LDSM.16.MT88.4 R160, [R133+0x100] ;  /* 0x0001000085a0783b */ /* 0x000ea60000004200 */
[--C-:B------:R-:W-:Y:S02]  /*7890*/  FFMA.FTZ R34, R34, c[0x0][0x2d0], -R173.reuse ;  /* 0x0000b40022227a23 */ /* 0x100fe400000108ad */
[--C-:B------:R-:W-:Y:S02]  /*78a0*/  FFMA.FTZ R35, R35, c[0x0][0x2d0], -R173.reuse ;  /* 0x0000b40023237a23 */ /* 0x100fe400000108ad */
[C---:B------:R-:W-:Y:S04]  /*78b0*/  HMMA.16816.F32 R52, R136.reuse, R164, R52 ;  /* 0x000000a48834723c */ /* 0x040fe80000001834 */
[--C-:B------:R-:W-:Y:S02]  /*78c0*/  FFMA.FTZ R36, R36, c[0x0][0x2d0], -R172.reuse ;  /* 0x0000b40024247a23 */ /* 0x100fe400000108ac */
[--C-:B------:R-:W-:Y:S02]  /*78d0*/  FFMA.FTZ R37, R37, c[0x0][0x2d0], -R172.reuse ;  /* 0x0000b40025257a23 */ /* 0x100fe400000108ac */
[C---:B------:R-:W-:Y:S01]  /*78e0*/  HMMA.16816.F32 R56, R136.reuse, R166, R56 ;  /* 0x000000a68838723c */ /* 0x040fe20000001838 */
[----:B------:R-:W3:Y:S03]  /*78f0*/  LDSM.16.MT88.4 R164, [R135+UR4+0x3100] ;  /* 0x0031000487a4783b */ /* 0x000ee60008004200 */
[--C-:B------:R-:W-:Y:S02]  /*7900*/  FFMA.FTZ R38, R38, c[0x0][0x2d0], -R173.reuse ;  /* 0x0000b40026267a23 */ /* 0x100fe400000108ad */
[--C-:B------:R-:W-:Y:S02]  /*7910*/  FFMA.FTZ R39, R39, c[0x0][0x2d0], -R173.reuse ;  /* 0x0000b40027277a23 */ /* 0x100fe400000108ad */
[C---:B-1----:R-:W-:Y:S04]  /*7920*/  HMMA.16816.F32 R60, R136.reuse, R140, R60 ;  /* 0x0000008c883c723c */ /* 0x042fe8000000183c */
[--C-:B------:R-:W-:Y:S02]  /*7930*/  FFMA.FTZ R40, R40, c[0x0][0x2d0], -R172.reuse ;  /* 0x0000b40028287a23 */ /* 0x100fe400000108ac */
[--C-:B------:R-:W-:Y:S02]  /*7940*/  FFMA.FTZ R41, R41, c[0x0][0x2d0], -R172.reuse ;  /* 0x0000b40029297a23 */ /* 0x100fe400000108ac */
[C---:B------:R-:W-:Y:S01]  /*7950*/  HMMA.16816.F32 R64, R136.reuse, R142, R64 ;  /* 0x0000008e8840723c */ /* 0x040fe20000001840 */
[----:B------:R-:W1:Y:S03]  /*7960*/  LDSM.16.MT88.4 R140, [R134+0x3100] ;  /* 0x00310000868c783b */ /* 0x000e660000004200 */
[--C-:B------:R-:W-:Y:S02]  /*7970*/  FFMA.FTZ R42, R42, c[0x0][0x2d0], -R173.reuse ;  /* 0x0000b4002a2a7a23 */ /* 0x100fe400000108ad */
[C---:B------:R-:W-:Y:S02]  /*7980*/  FMUL.FTZ R86, R0.reuse, R86 ;  /* 0x0000005600567220 */ /* 0x040fe40000410000 */
[----:B------:R-:W-:Y:S01]  /*7990*/  FMUL.FTZ R87, R0, R87 ;  /* 0x0000005700577220 */ /* 0x000fe20000410000 */
[C---:B--2---:R-:W-:Y:S03]  /*79a0*/  HMMA.16816.F32 R68, R136.reuse, R160, R68 ;  /* 0x000000a08844723c */ /* 0x044fe60000001844 */
[C---:B------:R-:W-:Y:S02]  /*79b0*/  FMUL.FTZ R88, R2.reuse, R88 ;  /* 0x0000005802587220 */ /* 0x040fe40000410000 */
[----:B------:R-:W-:Y:S02]  /*79c0*/  FMUL.FTZ R89, R2, R89 ;  /* 0x0000005902597220 */ /* 0x000fe40000410000 */
[C---:B------:R-:W-:Y:S01]  /*79d0*/  FMUL.FTZ R90, R0.reuse, R90 ;  /* 0x0000005a005a7220 */ /* 0x040fe20000410000 */
[C---:B------:R-:W-:Y:S01]  /*79e0*/  HMMA.16816.F32 R72, R136.reuse, R162, R72 ;  /* 0x000000a28848723c */ /* 0x040fe20000001848 */
[----:B------:R-:W2:Y:S03]  /*79f0*/  LDSM.16.MT88.4 R160, [R233+UR4+0x3100] ;  /* 0x00310004e9a0783b */ /* 0x000ea60008004200 */
[----:B------:R-:W-:Y:S02]  /*7a00*/  FMUL.FTZ R91, R0, R91 ;  /* 0x0000005b005b7220 */ /* 0x000fe40000410000 */
[C---:B------:R-:W-:Y:S02]  /*7a10*/  FMUL.FTZ R92, R2.reuse, R92 ;  /* 0x0000005c025c7220 */ /* 0x040fe40000410000 */
[C---:B---3--:R-:W-:Y:S04]  /*7a20*/  HMMA.16816.F32 R76, R136.reuse, R164, R76 ;  /* 0x000000a4884c723c */ /* 0x048fe8000000184c */
        /* <DEDUP_REMOVED lines=8> */
[C---:B------:R-:W-:Y:S02]  /*7ab0*/  FMUL.FTZ R98, R0.reuse, R98 ;  /* 0x0000006200627220 */ /* 0x040fe40000410000 */
[C---:B------:R-:W-:Y:S01]  /*7ac0*/  HMMA.16816.F32 R88, R136.reuse, R142, R88 ;  /* 0x0000008e8858723c */ /* 0x040fe20000001858 */
[----:B------:R-:W1:Y:S03]  /*7ad0*/  LDSM.16.MT88.4 R140, [R135+UR4+0x6100] ;  /* 0x00610004878c783b */ /* 0x000e660008004200 */
[----:B------:R-:W-:Y:S02]  /*7ae0*/  FMUL.FTZ R99, R0, R99 ;  /* 0x0000006300637220 */ /* 0x000fe40000410000 */
[C---:B------:R-:W-:Y:S02]  /*7af0*/  FMUL.FTZ R100, R2.reuse, R100 ;  /* 0x0000006402647220 */ /* 0x040fe40000410000 */
[----:B------:R-:W-:Y:S01]  /*7b00*/  FMUL.FTZ R101, R2, R101 ;  /* 0x0000006502657220 */ /* 0x000fe20000410000 */
[C---:B--2---:R-:W-:Y:S03]  /*7b10*/  HMMA.16816.F32 R92, R136.reuse, R160, R92 ;  /* 0x000000a0885c723c */ /* 0x044fe6000000185c */
[C---:B------:R-:W-:Y:S02]  /*7b20*/  FMUL.FTZ R102, R0.reuse, R102 ;  /* 0x0000006600667220 */ /* 0x040fe40000410000 */
[----:B------:R-:W-:Y:S02]  /*7b30*/  FMUL.FTZ R103, R0, R103 ;  /* 0x0000006700677220 */ /* 0x000fe40000410000 */
[C---:B------:R-:W-:Y:S01]  /*7b40*/  FMUL.FTZ R104, R2.reuse, R104 ;  /* 0x0000006802687220 */ /* 0x040fe20000410000 */
[C---:B------:R-:W-:Y:S01]  /*7b50*/  HMMA.16816.F32 R96, R136.reuse, R162, R96 ;  /* 0x000000a28860723c */ /* 0x040fe20000001860 */
[----:B------:R-:W2:Y:S03]  /*7b60*/  LDSM.16.MT88.4 R160, [R134+0x6100] ;  /* 0x0061000086a0783b */ /* 0x000ea60000004200 */
[----:B------:R-:W-:Y:S02]  /*7b70*/  FMUL.FTZ R105, R2, R105 ;  /* 0x0000006902697220 */ /* 0x000fe40000410000 */
[C---:B------:R-:W-:Y:S02]  /*7b80*/  FMUL.FTZ R106, R0.reuse, R106 ;  /* 0x0000006a006a7220 */ /* 0x040fe40000410000 */
[C---:B---3--:R-:W-:Y:S04]  /*7b90*/  HMMA.16816.F32 R100, R136.reuse, R164, R100 ;  /* 0x000000a48864723c */ /* 0x048fe80000001864 */
[----:B------:R-:W-:Y:S02]  /*7ba0*/  FMUL.FTZ R107, R0, R107 ;  /* 0x0000006b006b7220 */ /* 0x000fe40000410000 */
[C---:B------:R-:W-:Y:S02]  /*7bb0*/  FMUL.FTZ R108, R2.reuse, R108 ;  /* 0x0000006c026c7220 */ /* 0x040fe40000410000 */
[----:B------:R-:W-:Y:S03]  /*7bc0*/  FMUL.FTZ R109, R2, R109 ;  /* 0x0000006d026d7220 */ /* 0x000fe60000410000 */
[C---:B------:R-:W-:Y:S01]  /*7bd0*/  HMMA.16816.F32 R104, R136.reuse, R166, R104 ;  /* 0x000000a68868723c */ /* 0x040fe20000001868 */
[----:B------:R-:W3:Y:S02]  /*7be0*/  LDSM.16.MT88.4 R164, [R233+UR4+0x6100] ;  /* 0x00610004e9a4783b */ /* 0x000ee40008004200 */
[C---:B------:R-:W-:Y:S02]  /*7bf0*/  FMUL.FTZ R110, R0.reuse, R110 ;  /* 0x0000006e006e7220 */ /* 0x040fe40000410000 */
[----:B------:R-:W-:Y:S02]  /*7c00*/  FMUL.FTZ R111, R0, R111 ;  /* 0x0000006f006f7220 */ /* 0x000fe40000410000 */
[--C-:B------:R-:W-:Y:S02]  /*7c10*/  FFMA.FTZ R12, R12, c[0x0][0x2d0], -R172.reuse ;  /* 0x0000b4000c0c7a23 */ /* 0x100fe400000108ac */
[--C-:B------:R-:W-:Y:S02]  /*7c20*/  FFMA.FTZ R13, R13, c[0x0][0x2d0], -R172.reuse ;  /* 0x0000b4000d0d7a23 */ /* 0x100fe400000108ac */
[----:B------:R4:W-:Y:S01]  /*7c30*/  MUFU.EX2 R228, R12 ;  /* 0x0000000c00e47308 */ /* 0x0009e20000000800 */
[C---:B-1----:R-:W-:Y:S03]  /*7c40*/  HMMA.16816.F32 R108, R136.reuse, R140, R108 ;  /* 0x0000008c886c723c */ /* 0x042fe6000000186c */
[--C-:B------:R-:W-:Y:S02]  /*7c50*/  FFMA.FTZ R14, R14, c[0x0][0x2d0], -R173.reuse ;  /* 0x0000b4000e0e7a23 */ /* 0x100fe400000108ad */
[--C-:B------:R-:W-:Y:S02]  /*7c60*/  FFMA.FTZ R15, R15, c[0x0][0x2d0], -R173.reuse ;  /* 0x0000b4000f0f7a23 */ /* 0x100fe400000108ad */
[C---:B------:R-:W-:Y:S02]  /*7c70*/  FMUL.FTZ R112, R2.reuse, R112 ;  /* 0x0000007002707220 */ /* 0x040fe40000410000 */
[----:B------:R1:W1:Y:S03]  /*7c80*/  MUFU.EX2 R215, R13 ;  /* 0x0000000d00d77308 */ /* 0x0002660000000800 */
[----:B------:R-:W-:Y:S02]  /*7c90*/  FMUL.FTZ R113, R2, R113 ;  /* 0x0000007102717220 */ /* 0x000fe40000410000 */
[C---:B------:R-:W-:Y:S02]  /*7ca0*/  FMUL.FTZ R114, R0.reuse, R114 ;  /* 0x0000007200727220 */ /* 0x040fe40000410000 */
[----:B------:R-:W-:Y:S02]  /*7cb0*/  FMUL.FTZ R115, R0, R115 ;  /* 0x0000007300737220 */ /* 0x000fe40000410000 */
[C---:B------:R-:W-:Y:S01]  /*7cc0*/  FMUL.FTZ R116, R2.reuse, R116 ;  /* 0x0000007402747220 */ /* 0x040fe20000410000 */
[----:B------:R1:W-:Y:S01]  /*7cd0*/  MUFU.EX2 R212, R14 ;  /* 0x0000000e00d47308 */ /* 0x0003e20000000800 */
[----:B------:R-:W-:Y:S02]  /*7ce0*/  FMUL.FTZ R117, R2, R117 ;  /* 0x0000007502757220 */ /* 0x000fe40000410000 */
[C---:B------:R-:W-:Y:S01]  /*7cf0*/  FMUL.FTZ R118, R0.reuse, R118 ;  /* 0x0000007600767220 */ /* 0x040fe20000410000 */
[C---:B------:R-:W-:Y:S01]  /*7d00*/  HMMA.16816.F32 R112, R136.reuse, R142, R112 ;  /* 0x0000008e8870723c */ /* 0x040fe20000001870 */
[----:B------:R-:W3:Y:S02]  /*7d10*/  LDSM.16.MT88.4 R140, [R133+0x6100] ;  /* 0x00610000858c783b */ /* 0x000ee40000004200 */
[----:B------:R-:W-:Y:S02]  /*7d20*/  FMUL.FTZ R119, R0, R119 ;  /* 0x0000007700777220 */ /* 0x000fe40000410000 */
[--C-:B------:R-:W-:Y:S01]  /*7d30*/  FFMA.FTZ R16, R16, c[0x0][0x2d0], -R172.reuse ;  /* 0x0000b40010107a23 */ /* 0x100fe200000108ac */
[----:B------:R1:W-:Y:S01]  /*7d40*/  MUFU.EX2 R183, R15 ;  /* 0x0000000f00b77308 */ /* 0x0003e20000000800 */
[--C-:B------:R-:W-:Y:S02]  /*7d50*/  FFMA.FTZ R17, R17, c[0x0][0x2d0], -R172.reuse ;  /* 0x0000b40011117a23 */ /* 0x100fe400000108ac */
[--C-:B------:R-:W-:Y:S01]  /*7d60*/  FFMA.FTZ R18, R18, c[0x0][0x2d0], -R173.reuse ;  /* 0x0000b40012127a23 */ /* 0x100fe200000108ad */
[C---:B--2---:R-:W-:Y:S03]  /*7d70*/  HMMA.16816.F32 R116, R136.reuse, R160, R116 ;  /* 0x000000a08874723c */ /* 0x044fe60000001874 */
[----:B------:R-:W-:Y:S02]  /*7d80*/  FFMA.FTZ R19, R19, c[0x0][0x2d0], -R173 ;  /* 0x0000b40013137a23 */ /* 0x000fe400000108ad */
[C---:B------:R-:W-:Y:S01]  /*7d90*/  FMUL.FTZ R120, R2.reuse, R120 ;  /* 0x0000007802787220 */ /* 0x040fe20000410000 */
[----:B------:R2:W-:Y:S01]  /*7da0*/  MUFU.EX2 R214, R16 ;  /* 0x0000001000d67308 */ /* 0x0005e20000000800 */
[----:B------:R-:W-:Y:S02]  /*7db0*/  FMUL.FTZ R121, R2, R121 ;  /* 0x0000007902797220 */ /* 0x000fe40000410000 */
[C---:B------:R-:W-:Y:S03]  /*7dc0*/  FMUL.FTZ R122, R0.reuse, R122 ;  /* 0x0000007a007a7220 */ /* 0x040fe60000410000 */
[----:B------:R-:W-:Y:S02]  /*7dd0*/  FMUL.FTZ R123, R0, R123 ;  /* 0x0000007b007b7220 */ /* 0x000fe40000410000 */
[C---:B----4-:R-:W-:Y:S02]  /*7de0*/  FMUL.FTZ R12, R2.reuse, R144 ;  /* 0x00000090020c7220 */ /* 0x050fe40000410000 */
[----:B------:R4:W2:Y:S01]  /*7df0*/  MUFU.EX2 R213, R17 ;  /* 0x0000001100d57308 */ /* 0x0008a20000000800 */
[----:B-1----:R-:W-:Y:S02]  /*7e00*/  FMUL.FTZ R13, R2, R145 ;  /* 0x00000091020d7220 */ /* 0x002fe40000410000 */
[C---:B------:R-:W-:Y:S01]  /*7e10*/  HMMA.16816.F32 R120, R136.reuse, R162, R120 ;  /* 0x000000a28878723c */ /* 0x040fe20000001878 */
[----:B------:R-:W-:Y:S02]  /*7e20*/  LDSM.16.MT88.4 R160, [R134+0x900] ;  /* 0x0009000086a0783b */ /* 0x000fe40000004200 */
[C---:B------:R-:W-:Y:S02]  /*7e30*/  FMUL.FTZ R14, R0.reuse, R146 ;  /* 0x00000092000e7220 */ /* 0x040fe40000410000 */
[----:B------:R-:W-:Y:S02]  /*7e40*/  FMUL.FTZ R15, R0, R147 ;  /* 0x00000093000f7220 */ /* 0x000fe40000410000 */
[----:B------:R1:W-:Y:S01]  /*7e50*/  MUFU.EX2 R182, R18 ;  /* 0x0000001200b67308 */ /* 0x0003e20000000800 */
[C---:B------:R-:W-:Y:S01]  /*7e60*/  FMUL.FTZ R124, R2.reuse, R124 ;  /* 0x0000007c027c7220 */ /* 0x040fe20000410000 */
[----:B------:R-:W1:Y:S03]  /*7e70*/  LDSM.16.MT88.4 R144, [R135+UR4+0x900] ;  /* 0x000900048790783b */ /* 0x000e660008004200 */
[C---:B---3--:R-:W-:Y:S03]  /*7e80*/  HMMA.16816.F32 R12, R136.reuse, R164, R12 ;  /* 0x000000a4880c723c */ /* 0x048fe6000000180c */
[----:B------:R-:W-:Y:S02]  /*7e90*/  FMUL.FTZ R125, R2, R125 ;  /* 0x0000007d027d7220 */ /* 0x000fe40000410000 */
[----:B------:R3:W1:Y:S01]  /*7ea0*/  MUFU.EX2 R181, R19 ;  /* 0x0000001300b57308 */ /* 0x0006620000000800 */
[C---:B------:R-:W-:Y:S02]  /*7eb0*/  FMUL.FTZ R126, R0.reuse, R126 ;  /* 0x0000007e007e7220 */ /* 0x040fe40000410000 */
[----:B------:R-:W-:Y:S04]  /*7ec0*/  FMUL.FTZ R127, R0, R127 ;  /* 0x0000007f007f7220 */ /* 0x000fe80000410000 */
[C---:B--2---:R-:W-:Y:S02]  /*7ed0*/  FMUL.FTZ R16, R2.reuse, R148 ;  /* 0x0000009402107220 */ /* 0x044fe40000410000 */
[C---:B----4-:R-:W-:Y:S01]  /*7ee0*/  FMUL.FTZ R17, R2.reuse, R149 ;  /* 0x0000009502117220 */ /* 0x050fe20000410000 */
[C---:B------:R-:W-:Y:S01]  /*7ef0*/  HMMA.16816.F32 R124, R136.reuse, R166, R124 ;  /* 0x000000a6887c723c */ /* 0x040fe2000000187c */
[----:B------:R-:W-:Y:S02]  /*7f00*/  LDSM.16.MT88.4 R164, [R133+0x900] ;  /* 0x0009000085a4783b */ /* 0x000fe40000004200 */
[----:B------:R-:W-:Y:S02]  /*7f10*/  FMUL.FTZ R128, R2, R128 ;  /* 0x0000008002807220 */ /* 0x000fe40000410000 */
[----:B-1----:R-:W-:Y:S02]  /*7f20*/  FMUL.FTZ R18, R0, R150 ;  /* 0x0000009600127220 */ /* 0x002fe40000410000 */
[----:B------:R-:W-:Y:S02]  /*7f30*/  FMUL.FTZ R129, R2, R129 ;  /* 0x0000008102817220 */ /* 0x000fe40000410000 */
[C---:B------:R-:W-:Y:S03]  /*7f40*/  FMUL.FTZ R130, R0.reuse, R130 ;  /* 0x0000008200827220 */ /* 0x040fe60000410000 */
[C---:B------:R-:W-:Y:S02]  /*7f50*/  FMUL.FTZ R131, R0.reuse, R131 ;  /* 0x0000008300837220 */ /* 0x040fe40000410000 */
[----:B---3--:R-:W-:Y:S02]  /*7f60*/  FMUL.FTZ R19, R0, R151 ;  /* 0x0000009700137220 */ /* 0x008fe40000410000 */
[----:B------:R-:W1:Y:S01]  /*7f70*/  LDSM.16.MT88.4 R148, [R233+UR4+0x900] ;  /* 0x00090004e994783b */ /* 0x000e620008004200 */
[--C-:B------:R-:W-:Y:S02]  /*7f80*/  FFMA.FTZ R20, R20, c[0x0][0x2d0], -R172.reuse ;  /* 0x0000b40014147a23 */ /* 0x100fe400000108ac */
[----:B------:R-:W-:Y:S02]  /*7f90*/  FFMA.FTZ R2, R2, R244, R243 ;  /* 0x000000f402027223 */ /* 0x000fe400000100f3 */
[C---:B------:R-:W-:Y:S01]  /*7fa0*/  HMMA.16816.F32 R16, R136.reuse, R140, R16 ;  /* 0x0000008c8810723c */ /* 0x040fe20000001810 */
[----:B------:R2:W-:Y:S02]  /*7fb0*/  MUFU.EX2 R180, R20 ;  /* 0x0000001400b47308 */ /* 0x0005e40000000800 */
[----:B------:R-:W-:Y:S02]  /*7fc0*/  FFMA.FTZ R0, R0, R245, R231 ;  /* 0x000000f500007223 */ /* 0x000fe400000100e7 */
[--C-:B------:R-:W-:Y:S02]  /*7fd0*/  FFMA.FTZ R21, R21, c[0x0][0x2d0], -R172.reuse ;  /* 0x0000b40015157a23 */ /* 0x100fe400000108ac */
[--C-:B------:R-:W-:Y:S01]  /*7fe0*/  FFMA.FTZ R22, R22, c[0x0][0x2d0], -R173.reuse ;  /* 0x0000b40016167a23 */ /* 0x100fe200000108ad */
[----:B------:R-:W-:Y:S01]  /*7ff0*/  HMMA.16816.F32 R128, R136, R142, R128 ;  /* 0x0000008e8880723c */ /* 0x000fe20000001880 */
[----:B------:R-:W3:Y:S02]  /*8000*/  LDSM.16.MT88.4 R140, [R134+0x3900] ;  /* 0x00390000868c783b */ /* 0x000ee40000004200 */
[----:B------:R-:W-:Y:S01]  /*8010*/  MUFU.EX2 R179, R21 ;  /* 0x0000001500b37308 */ /* 0x000fe20000000800 */
[--C-:B------:R-:W-:Y:S02]  /*8020*/  FFMA.FTZ R23, R23, c[0x0][0x2d0], -R173.reuse ;  /* 0x0000b40017177a23 */ /* 0x100fe400000108ad */
[--C-:B------:R-:W-:Y:S01]  /*8030*/  FFMA.FTZ R44, R44, c[0x0][0x2d0], -R172.reuse ;  /* 0x0000b4002c2c7a23 */ /* 0x100fe200000108ac */
[----:B------:R-:W-:Y:S01]  /*8040*/  F2FP.PACK_AB R136, R215, R228 ;  /* 0x000000e4d788723e */ /* 0x000fe200000000ff */
[--C-:B------:R-:W-:Y:S01]  /*8050*/  FFMA.FTZ R45, R45, c[0x0][0x2d0], -R172.reuse ;  /* 0x0000b4002d2d7a23 */ /* 0x100fe200000108ac */
[----:B------:R-:W-:Y:S03]  /*8060*/  F2FP.PACK_AB R138, R213, R214 ;  /* 0x000000d6d58a723e */ /* 0x000fe600000000ff */
[----:B------:R-:W-:Y:S01]  /*8070*/  F2FP.PACK_AB R137, R183, R212 ;  /* 0x000000d4b789723e */ /* 0x000fe200000000ff */
[----:B------:R4:W-:Y:S01]  /*8080*/  MUFU.EX2 R176, R22 ;  /* 0x0000001600b07308 */ /* 0x0009e20000000800 */
[----:B------:R-:W-:Y:S01]  /*8090*/  F2FP.PACK_AB R139, R181, R182 ;  /* 0x000000b6b58b723e */ /* 0x000fe200000000ff */
[--C-:B------:R-:W-:Y:S02]  /*80a0*/  FFMA.FTZ R46, R46, c[0x0][0x2d0], -R173.reuse ;  /* 0x0000b4002e2e7a23 */ /* 0x100fe400000108ad */
[--C-:B--2---:R-:W-:Y:S02]  /*80b0*/  FFMA.FTZ R20, R27, c[0x0][0x2d0], -R173.reuse ;  /* 0x0000b4001b147a23 */ /* 0x104fe400000108ad */
[--C-:B------:R-:W-:Y:S02]  /*80c0*/  FFMA.FTZ R47, R47, c[0x0][0x2d0], -R173.reuse ;  /* 0x0000b4002f2f7a23 */ /* 0x100fe400000108ad */
[C---:B------:R-:W-:Y:S02]  /*80d0*/  HMMA.16816.F32 R4, R136.reuse, R144, R4 ;  /* 0x000000908804723c */ /* 0x040fe40000001804 */
[----:B------:R-:W2:Y:S01]  /*80e0*/  MUFU.EX2 R175, R23 ;  /* 0x0000001700af7308 */ /* 0x000ea20000000800 */
[--C-:B------:R-:W-:Y:S02]  /*80f0*/  FFMA.FTZ R48, R48, c[0x0][0x2d0], -R172.reuse ;  /* 0x0000b40030307a23 */ /* 0x100fe400000108ac */
[----:B------:R-:W-:Y:S02]  /*8100*/  FFMA.FTZ R49, R49, c[0x0][0x2d0], -R172 ;  /* 0x0000b40031317a23 */ /* 0x000fe400000108ac */
[--C-:B------:R-:W-:Y:S01]  /*8110*/  FFMA.FTZ R50, R50, c[0x0][0x2d0], -R173.reuse ;  /* 0x0000b40032327a23 */ /* 0x100fe200000108ad */
[C---:B------:R-:W-:Y:S01]  /*8120*/  HMMA.16816.F32 R8, R136.reuse, R146, R8 ;  /* 0x000000928808723c */ /* 0x040fe20000001808 */
[----:B------:R-:W3:Y:S03]  /*8130*/  LDSM.16.MT88.4 R144, [R233+UR4+0x3900] ;  /* 0x00390004e990783b */ /* 0x000ee60008004200 */
[----:B------:R1:W-:Y:S01]  /*8140*/  MUFU.EX2 R174, R20 ;  /* 0x0000001400ae7308 */ /* 0x0003e20000000800 */
[--C-:B------:R-:W-:Y:S03]  /*8150*/  FFMA.FTZ R51, R51, c[0x0][0x2d0], -R173.reuse ;  /* 0x0000b40033337a23 */ /* 0x100fe600000108ad */
[C---:B------:R-:W-:Y:S04]  /*8160*/  HMMA.16816.F32 R52, R136.reuse, R160, R52 ;  /* 0x000000a08834723c */ /* 0x040fe80000001834 */
[----:B----4-:R-:W-:Y:S02]  /*8170*/  F2FP.PACK_AB R22, R177, R178 ;  /* 0x000000b2b116723e */ /* 0x010fe400000000ff */
[----:B------:R-:W-:Y:S02]  /*8180*/  MUFU.EX2 R44, R44 ;  /* 0x0000002c002c7308 */ /* 0x000fe40000000800 */
[C---:B------:R-:W-:Y:S01]  /*8190*/  HMMA.16816.F32 R56, R136.reuse, R162, R56 ;  /* 0x000000a28838723c */ /* 0x040fe20000001838 */
[----:B------:R-:W4:Y:S03]  /*81a0*/  LDSM.16.MT88.4 R160, [R133+0x3900] ;  /* 0x0039000085a0783b */ /* 0x000f260000004200 */
[----:B--2---:R-:W-:Y:S04]  /*81b0*/  F2FP.PACK_AB R21, R175, R176 ;  /* 0x000000b0af15723e */ /* 0x004fe800000000ff */
[C---:B-1----:R-:W-:Y:S01]  /*81c0*/  HMMA.16816.F32 R60, R136.reuse, R148, R60 ;  /* 0x00000094883c723c */ /* 0x042fe2000000183c */
[----:B------:R-:W-:Y:S03]  /*81d0*/  MUFU.EX2 R45, R45 ;  /* 0x0000002d002d7308 */ /* 0x000fe60000000800 */
[----:B------:R-:W-:Y:S04]  /*81e0*/  F2FP.PACK_AB R20, R179, R180 ;  /* 0x000000b4b314723e */ /* 0x000fe800000000ff */
[C---:B------:R-:W-:Y:S01]  /*81f0*/  HMMA.16816.F32 R64, R136.reuse, R150, R64 ;  /* 0x000000968840723c */ /* 0x040fe20000001840 */
[----:B------:R-:W1:Y:S02]  /*8200*/  LDSM.16.MT88.4 R148, [R135+UR4+0x6900] ;  /* 0x006900048794783b */ /* 0x000e640008004200 */
[----:B------:R-:W-:Y:S05]  /*8210*/  MUFU.EX2 R46, R46 ;  /* 0x0000002e002e7308 */ /* 0x000fea0000000800 */
[C---:B------:R-:W-:Y:S05]  /*8220*/  HMMA.16816.F32 R68, R136.reuse, R164, R68 ;  /* 0x000000a48844723c */ /* 0x040fea0000001844 */
[----:B------:R-:W-:Y:S03]  /*8230*/  MUFU.EX2 R47, R47 ;  /* 0x0000002f002f7308 */ /* 0x000fe60000000800 */
[C---:B------:R-:W-:Y:S01]  /*8240*/  HMMA.16816.F32 R72, R136.reuse, R166, R72 ;  /* 0x000000a68848723c */ /* 0x040fe20000001848 */
[----:B------:R-:W-:Y:S06]  /*8250*/  LDSM.16.MT88.4 R164, [R133+0x6900] ;  /* 0x0069000085a4783b */ /* 0x000fec0000004200 */
[----:B------:R-:W-:Y:S01]  /*8260*/  MUFU.EX2 R48, R48 ;  /* 0x0000003000307308 */ /* 0x000fe20000000800 */
[C---:B------:R-:W-:Y:S08]  /*8270*/  HMMA.16816.F32 R76, R136.reuse, R168, R76 ;  /* 0x000000a8884c723c */ /* 0x040ff0000000184c */
[C---:B------:R-:W-:Y:S01]  /*8280*/  HMMA.16816.F32 R80, R136.reuse, R170, R80 ;  /* 0x000000aa8850723c */ /* 0x040fe20000001850 */
[----:B------:R2:W1:Y:S07]  /*8290*/  MUFU.EX2 R171, R26 ;  /* 0x0000001a00ab7308 */ /* 0x00046e0000000800 */
[C---:B---3--:R-:W-:Y:S03]  /*82a0*/  HMMA.16816.F32 R84, R136.reuse, R140, R84 ;  /* 0x0000008c8854723c */ /* 0x048fe60000001854 */
[----:B------:R-:W-:Y:S05]  /*82b0*/  MUFU.EX2 R170, R29 ;  /* 0x0000001d00aa7308 */ /* 0x000fea0000000800 */
[C---:B------:R-:W-:Y:S01]  /*82c0*/  HMMA.16816.F32 R88, R136.reuse, R142, R88 ;  /* 0x0000008e8858723c */ /* 0x040fe20000001858 */
[----:B------:R-:W3:Y:S04]  /*82d0*/  LDSM.16.MT88.4 R140, [R134+0x6900] ;  /* 0x00690000868c783b */ /* 0x000ee80000004200 */
[----:B------:R-:W-:Y:S03]  /*82e0*/  MUFU.EX2 R169, R32 ;  /* 0x0000002000a97308 */ /* 0x000fe60000000800 */
[C---:B------:R-:W-:Y:S01]  /*82f0*/  HMMA.16816.F32 R92, R136.reuse, R144, R92 ;  /* 0x00000090885c723c */ /* 0x040fe2000000185c */
[----:B--2---:R-:W-:Y:S03]  /*8300*/  LDSM.16.MT88.4 R24, [R134+0x1100] ;  /* 0x001100008618783b */ /* 0x004fe60000004200 */
[----:B-1----:R-:W-:Y:S03]  /*8310*/  F2FP.PACK_AB R23, R174, R171 ;  /* 0x000000abae17723e */ /* 0x002fe600000000ff */
[----:B------:R-:W-:Y:S01]  /*8320*/  MUFU.EX2 R168, R33 ;  /* 0x0000002100a87308 */ /* 0x000fe20000000800 */
[C---:B------:R-:W-:Y:S01]  /*8330*/  HMMA.16816.F32 R96, R136.reuse, R146, R96 ;  /* 0x000000928860723c */ /* 0x040fe20000001860 */
[----:B------:R-:W1:Y:S07]  /*8340*/  LDSM.16.MT88.4 R144, [R233+UR4+0x6900] ;  /* 0x00690004e990783b */ /* 0x000e6e0008004200 */
[C---:B----4-:R-:W-:Y:S01]  /*8350*/  HMMA.16816.F32 R100, R136.reuse, R160, R100 ;  /* 0x000000a08864723c */ /* 0x050fe20000001864 */
[----:B------:R-:W-:Y:S07]  /*8360*/  MUFU.EX2 R49, R49 ;  /* 0x0000003100317308 */ /* 0x000fee0000000800 */
[C---:B------:R-:W-:Y:S01]  /*8370*/  HMMA.16816.F32 R104, R136.reuse, R162, R104 ;  /* 0x000000a28868723c */ /* 0x040fe20000001868 */
[----:B------:R-:W-:Y:S02]  /*8380*/  LDSM.16.MT88.4 R160, [R233+UR4+0x4100] ;  /* 0x00410004e9a0783b */ /* 0x000fe40008004200 */
[----:B------:R-:W-:Y:S05]  /*8390*/  MUFU.EX2 R50, R50 ;  /* 0x0000003200327308 */ /* 0x000fea0000000800 */
[C---:B------:R-:W-:Y:S05]  /*83a0*/  HMMA.16816.F32 R108, R136.reuse, R148, R108 ;  /* 0x00000094886c723c */ /* 0x040fea000000186c */
[----:B------:R-:W-:Y:S03]  /*83b0*/  MUFU.EX2 R51, R51 ;  /* 0x0000003300337308 */ /* 0x000fe60000000800 */
[C---:B------:R-:W-:Y:S01]  /*83c0*/  HMMA.16816.F32 R112, R136.reuse, R150, R112 ;  /* 0x000000968870723c */ /* 0x040fe20000001870 */
[----:B------:R-:W2:Y:S07]  /*83d0*/  LDSM.16.MT88.4 R148, [R135+UR4+0x1100] ;  /* 0x001100048794783b */ /* 0x000eae0008004200 */
[C---:B---3--:R-:W-:Y:S08]  /*83e0*/  HMMA.16816.F32 R116, R136.reuse, R140, R116 ;  /* 0x0000008c8874723c */ /* 0x048ff00000001874 */
[C---:B------:R-:W-:Y:S01]  /*83f0*/  HMMA.16816.F32 R120, R136.reuse, R142, R120 ;  /* 0x0000008e8878723c */ /* 0x040fe20000001878 */
[----:B------:R-:W3:Y:S07]  /*8400*/  LDSM.16.MT88.4 R140, [R233+UR4+0x1100] ;  /* 0x00110004e98c783b */ /* 0x000eee0008004200 */
[C---:B-1----:R-:W-:Y:S08]  /*8410*/  HMMA.16816.F32 R12, R136.reuse, R144, R12 ;  /* 0x00000090880c723c */ /* 0x042ff0000000180c */
[C---:B------:R-:W-:Y:S01]  /*8420*/  HMMA.16816.F32 R124, R136.reuse, R146, R124 ;  /* 0x00000092887c723c */ /* 0x040fe2000000187c */
[----:B------:R-:W-:Y:S07]  /*8430*/  LDSM.16.MT88.4 R144, [R135+UR4+0x4100] ;  /* 0x004100048790783b */ /* 0x000fee0008004200 */
[C---:B------:R-:W-:Y:S01]  /*8440*/  HMMA.16816.F32 R16, R136.reuse, R164, R16 ;  /* 0x000000a48810723c */ /* 0x040fe20000001810 */
[----:B------:R-:W-:Y:S07]  /*8450*/  MUFU.EX2 R165, R31 ;  /* 0x0000001f00a57308 */ /* 0x000fee0000000800 */
[----:B------:R-:W-:Y:S01]  /*8460*/  HMMA.16816.F32 R128, R136, R166, R128 ;  /* 0x000000a68880723c */ /* 0x000fe20000001880 */
[----:B------:R-:W1:Y:S02]  /*8470*/  LDSM.16.MT88.4 R136, [R133+0x1100] ;  /* 0x001100008588783b */ /* 0x000e640000004200 */
[----:B------:R-:W4:Y:S05]  /*8480*/  MUFU.EX2 R167, R28 ;  /* 0x0000001c00a77308 */ /* 0x000f2a0000000800 */
[C---:B--2---:R-:W-:Y:S05]  /*8490*/  HMMA.16816.F32 R4, R20.reuse, R148, R4 ;  /* 0x000000941404723c */ /* 0x044fea0000001804 */
[----:B------:R2:W1:Y:S03]  /*84a0*/  MUFU.EX2 R166, R30 ;  /* 0x0000001e00a67308 */ /* 0x0004660000000800 */
[C---:B------:R-:W-:Y:S01]  /*84b0*/  HMMA.16816.F32 R8, R20.reuse, R150, R8 ;  /* 0x000000961408723c */ /* 0x040fe20000001808 */
[----:B------:R-:W4:Y:S06]  /*84c0*/  LDSM.16.MT88.4 R148, [R134+0x4100] ;  /* 0x004100008694783b */ /* 0x000f2c0000004200 */
[----:B------:R-:W-:Y:S01]  /*84d0*/  MUFU.EX2 R164, R34 ;  /* 0x0000002200a47308 */ /* 0x000fe20000000800 */
[C---:B------:R-:W-:Y:S08]  /*84e0*/  HMMA.16816.F32 R52, R20.reuse, R24, R52 ;  /* 0x000000181434723c */ /* 0x040ff00000001834 */
[C---:B------:R-:W-:Y:S01]  /*84f0*/  HMMA.16816.F32 R56, R20.reuse, R26, R56 ;  /* 0x0000001a1438723c */ /* 0x040fe20000001838 */
[----:B------:R-:W4:Y:S07]  /*8500*/  LDSM.16.MT88.4 R24, [R133+0x4100] ;  /* 0x004100008518783b */ /* 0x000f2e0000004200 */
[C---:B---3--:R-:W-:Y:S01]  /*8510*/  HMMA.16816.F32 R60, R20.reuse, R140, R60 ;  /* 0x0000008c143c723c */ /* 0x048fe2000000183c */
[----:B--2---:R-:W-:Y:S07]  /*8520*/  LDSM.16.MT88.4 R28, [R135+UR4+0x1900] ;  /* 0x00190004871c783b */ /* 0x004fee0008004200 */
[C---:B------:R-:W-:Y:S01]  /*8530*/  HMMA.16816.F32 R64, R20.reuse, R142, R64 ;  /* 0x0000008e1440723c */ /* 0x040fe20000001840 */
[----:B------:R-:W2:Y:S07]  /*8540*/  LDSM.16.MT88.4 R140, [R135+UR4+0x7100] ;  /* 0x00710004878c783b */ /* 0x000eae0008004200 */
[C---:B-1----:R-:W-:Y:S08]  /*8550*/  HMMA.16816.F32 R68, R20.reuse, R136, R68 ;  /* 0x000000881444723c */ /* 0x042ff00000001844 */
[C---:B------:R-:W-:Y:S01]  /*8560*/  HMMA.16816.F32 R72, R20.reuse, R138, R72 ;  /* 0x0000008a1448723c */ /* 0x040fe20000001848 */
[----:B------:R-:W1:Y:S07]  /*8570*/  LDSM.16.MT88.4 R136, [R134+0x7100] ;  /* 0x007100008688783b */ /* 0x000e6e0000004200 */
[C---:B------:R-:W-:Y:S08]  /*8580*/  HMMA.16816.F32 R76, R20.reuse, R144, R76 ;  /* 0x00000090144c723c */ /* 0x040ff0000000184c */
[C---:B------:R-:W-:Y:S01]  /*8590*/  HMMA.16816.F32 R80, R20.reuse, R146, R80 ;  /* 0x000000921450723c */ /* 0x040fe20000001850 */
[----:B------:R-:W3:Y:S07]  /*85a0*/  LDSM.16.MT88.4 R144, [R233+UR4+0x7100] ;  /* 0x00710004e990783b */ /* 0x000eee0008004200 */
[C---:B----4-:R-:W-:Y:S01]  /*85b0*/  HMMA.16816.F32 R84, R20.reuse, R148, R84 ;  /* 0x000000941454723c */ /* 0x050fe20000001854 */
[----:B------:R-:W-:Y:S07]  /*85c0*/  MUFU.EX2 R149, R39 ;  /* 0x0000002700957308 */ /* 0x000fee0000000800 */
[C---:B------:R-:W-:Y:S03]  /*85d0*/  HMMA.16816.F32 R88, R20.reuse, R150, R88 ;  /* 0x000000961458723c */ /* 0x040fe60000001858 */
[----:B------:R-:W-:Y:S05]  /*85e0*/  MUFU.EX2 R151, R37 ;  /* 0x0000002500977308 */ /* 0x000fea0000000800 */
[C---:B------:R-:W-:Y:S05]  /*85f0*/  HMMA.16816.F32 R92, R20.reuse, R160, R92 ;  /* 0x000000a0145c723c */ /* 0x040fea000000185c */
[----:B------:R-:W-:Y:S03]  /*8600*/  MUFU.EX2 R150, R38 ;  /* 0x0000002600967308 */ /* 0x000fe60000000800 */
[C---:B------:R-:W-:Y:S07]  /*8610*/  HMMA.16816.F32 R96, R20.reuse, R162, R96 ;  /* 0x000000a21460723c */ /* 0x040fee0000001860 */
[----:B------:R4:W1:Y:S01]  /*8620*/  MUFU.EX2 R163, R35 ;  /* 0x0000002300a37308 */ /* 0x0008620000000800 */
[C---:B------:R-:W-:Y:S08]  /*8630*/  HMMA.16816.F32 R100, R20.reuse, R24, R100 ;  /* 0x000000181464723c */ /* 0x040ff00000001864 */
[C---:B------:R-:W-:Y:S01]  /*8640*/  HMMA.16816.F32 R104, R20.reuse, R26, R104 ;  /* 0x0000001a1468723c */ /* 0x040fe20000001868 */
[----:B------:R-:W3:Y:S01]  /*8650*/  LDSM.16.MT88.4 R24, [R133+0x7100] ;  /* 0x007100008518783b */ /* 0x000ee20000004200 */
[----:B------:R-:W-:Y:S06]  /*8660*/  MUFU.EX2 R148, R40 ;  /* 0x0000002800947308 */ /* 0x000fec0000000800 */
[C---:B--2---:R-:W-:Y:S04]  /*8670*/  HMMA.16816.F32 R108, R20.reuse, R140, R108 ;  /* 0x0000008c146c723c */ /* 0x044fe8000000186c */
[----:B------:R-:W-:Y:S01]  /*8680*/  MUFU.EX2 R162, R41 ;  /* 0x0000002900a27308 */ /* 0x000fe20000000800 */
[----:B----4-:R-:W-:Y:S03]  /*8690*/  LDSM.16.MT88.4 R32, [R233+UR4+0x1900] ;  /* 0x00190004e920783b */ /* 0x010fe60008004200 */
[C---:B------:R-:W-:Y:S06]  /*86a0*/  HMMA.16816.F32 R112, R20.reuse, R142, R112 ;  /* 0x0000008e1470723c */ /* 0x040fec0000001870 */
[----:B------:R-:W-:Y:S01]  /*86b0*/  MUFU.EX2 R161, R42 ;  /* 0x0000002a00a17308 */ /* 0x000fe20000000800 */
[----:B------:R-:W-:Y:S01]  /*86c0*/  LDSM.16.MT88.4 R140, [R133+0x1900] ;  /* 0x00190000858c783b */ /* 0x000fe20000004200 */
[C---:B-1----:R-:W-:Y:S08]  /*86d0*/  HMMA.16816.F32 R116, R20.reuse, R136, R116 ;  /* 0x000000881474723c */ /* 0x042ff00000001874 */
[C---:B------:R-:W-:Y:S01]  /*86e0*/  HMMA.16816.F32 R120, R20.reuse, R138, R120 ;  /* 0x0000008a1478723c */ /* 0x040fe20000001878 */
[----:B------:R-:W1:Y:S07]  /*86f0*/  LDSM.16.MT88.4 R136, [R134+0x1900] ;  /* 0x001900008688783b */ /* 0x000e6e0000004200 */
[C---:B---3--:R-:W-:Y:S08]  /*8700*/  HMMA.16816.F32 R12, R20.reuse, R144, R12 ;  /* 0x00000090140c723c */ /* 0x048ff0000000180c */
[C---:B------:R-:W-:Y:S01]  /*8710*/  HMMA.16816.F32 R124, R20.reuse, R146, R124 ;  /* 0x00000092147c723c */ /* 0x040fe2000000187c */
[----:B------:R-:W2:Y:S07]  /*8720*/  LDSM.16.MT88.4 R144, [R135+UR4+0x4900] ;  /* 0x004900048790783b */ /* 0x000eae0008004200 */
[C---:B------:R-:W-:Y:S08]  /*8730*/  HMMA.16816.F32 R16, R20.reuse, R24, R16 ;  /* 0x000000181410723c */ /* 0x040ff00000001810 */
[----:B------:R-:W-:Y:S01]  /*8740*/  HMMA.16816.F32 R128, R20, R26, R128 ;  /* 0x0000001a1480723c */ /* 0x000fe20000001880 */
[----:B------:R-:W3:Y:S06]  /*8750*/  LDSM.16.MT88.4 R24, [R134+0x4900] ;  /* 0x004900008618783b */ /* 0x000eec0000004200 */
[----:B------:R-:W-:Y:S02]  /*8760*/  F2FP.PACK_AB R20, R170, R167 ;  /* 0x000000a7aa14723e */ /* 0x000fe400000000ff */
[----:B------:R-:W-:Y:S03]  /*8770*/  F2FP.PACK_AB R22, R168, R169 ;  /* 0x000000a9a816723e */ /* 0x000fe600000000ff */
[----:B------:R-:W-:Y:S02]  /*8780*/  F2FP.PACK_AB R21, R165, R166 ;  /* 0x000000a6a515723e */ /* 0x000fe400000000ff */
[----:B------:R-:W-:Y:S07]  /*8790*/  F2FP.PACK_AB R23, R163, R164 ;  /* 0x000000a4a317723e */ /* 0x000fee00000000ff */
[C---:B------:R-:W-:Y:S08]  /*87a0*/  HMMA.16816.F32 R4, R20.reuse, R28, R4 ;  /* 0x0000001c1404723c */ /* 0x040ff00000001804 */
[C---:B------:R-:W-:Y:S01]  /*87b0*/  HMMA.16816.F32 R8, R20.reuse, R30, R8 ;  /* 0x0000001e1408723c */ /* 0x040fe20000001808 */
[----:B------:R-:W4:Y:S07]  /*87c0*/  LDSM.16.MT88.4 R28, [R233+UR4+0x4900] ;  /* 0x00490004e91c783b */ /* 0x000f2e0008004200 */
[C---:B-1----:R-:W-:Y:S08]  /*87d0*/  HMMA.16816.F32 R52, R20.reuse, R136, R52 ;  /* 0x000000881434723c */ /* 0x042ff00000001834 */
[C---:B------:R-:W-:Y:S01]  /*87e0*/  HMMA.16816.F32 R56, R20.reuse, R138, R56 ;  /* 0x0000008a1438723c */ /* 0x040fe20000001838 */
[----:B------:R-:W-:Y:S07]  /*87f0*/  LDSM.16.MT88.4 R136, [R135+UR4+0x7900] ;  /* 0x007900048788783b */ /* 0x000fee0008004200 */
[C---:B------:R-:W-:Y:S08]  /*8800*/  HMMA.16816.F32 R60, R20.reuse, R32, R60 ;  /* 0x00000020143c723c */ /* 0x040ff0000000183c */
[C---:B------:R-:W-:Y:S01]  /*8810*/  HMMA.16816.F32 R64, R20.reuse, R34, R64 ;  /* 0x000000221440723c */ /* 0x040fe20000001840 */
[----:B------:R-:W1:Y:S07]  /*8820*/  LDSM.16.MT88.4 R32, [R133+0x4900] ;  /* 0x004900008520783b */ /* 0x000e6e0000004200 */
[C---:B------:R-:W-:Y:S08]  /*8830*/  HMMA.16816.F32 R68, R20.reuse, R140, R68 ;  /* 0x0000008c1444723c */ /* 0x040ff00000001844 */
[C---:B------:R-:W-:Y:S01]  /*8840*/  HMMA.16816.F32 R72, R20.reuse, R142, R72 ;  /* 0x0000008e1448723c */ /* 0x040fe20000001848 */
[----:B------:R-:W-:Y:S07]  /*8850*/  LDSM.16.MT88.4 R140, [R135+UR4+0x2900] ;  /* 0x00290004878c783b */ /* 0x000fee0008004200 */
[C---:B--2---:R-:W-:Y:S01]  /*8860*/  HMMA.16816.F32 R76, R20.reuse, R144, R76 ;  /* 0x00000090144c723c */ /* 0x044fe2000000184c */
[----:B------:R4:W1:Y:S07]  /*8870*/  MUFU.EX2 R144, R36 ;  /* 0x0000002400907308 */ /* 0x00086e0000000800 */
[C---:B------:R-:W-:Y:S01]  /*8880*/  HMMA.16816.F32 R80, R20.reuse, R146, R80 ;  /* 0x000000921450723c */ /* 0x040fe20000001850 */
[----:B------:R-:W2:Y:S07]  /*8890*/  LDL.64 R146, [R1+0x10] ;  /* 0x0000100001927983 */ /* 0x000eae0000100a00 */
[C---:B---3--:R-:W-:Y:S08]  /*88a0*/  HMMA.16816.F32 R84, R20.reuse, R24, R84 ;  /* 0x000000181454723c */ /* 0x048ff00000001854 */
[C---:B------:R-:W-:Y:S01]  /*88b0*/  HMMA.16816.F32 R88, R20.reuse, R26, R88 ;  /* 0x0000001a1458723c */ /* 0x040fe20000001858 */
[----:B------:R-:W3:Y:S07]  /*88c0*/  LDSM.16.MT88.4 R24, [R134+0x7900] ;  /* 0x007900008618783b */ /* 0x000eee0000004200 */
[C---:B----4-:R-:W-:Y:S01]  /*88d0*/  HMMA.16816.F32 R92, R20.reuse, R28, R92 ;  /* 0x0000001c145c723c */ /* 0x050fe2000000185c */
[----:B------:R-:W-:Y:S07]  /*88e0*/  LDSM.16.MT88.4 R36, [R133+0x7900] ;  /* 0x007900008524783b */ /* 0x000fee0000004200 */
[C---:B------:R-:W-:Y:S01]  /*88f0*/  HMMA.16816.F32 R96, R20.reuse, R30, R96 ;  /* 0x0000001e1460723c */ /* 0x040fe20000001860 */
[----:B------:R-:W4:Y:S07]  /*8900*/  LDSM.16.MT88.4 R28, [R233+UR4+0x7900] ;  /* 0x00790004e91c783b */ /* 0x000f2e0008004200 */
[C---:B-1----:R-:W-:Y:S08]  /*8910*/  HMMA.16816.F32 R100, R20.reuse, R32, R100 ;  /* 0x000000201464723c */ /* 0x042ff00000001864 */
[C---:B------:R-:W-:Y:S01]  /*8920*/  HMMA.16816.F32 R104, R20.reuse, R34, R104 ;  /* 0x000000221468723c */ /* 0x040fe20000001868 */
[----:B------:R-:W1:Y:S07]  /*8930*/  LDSM.16.MT88.4 R32, [R135+UR4+0x2100] ;  /* 0x002100048720783b */ /* 0x000e6e0008004200 */
[C---:B------:R-:W-:Y:S07]  /*8940*/  HMMA.16816.F32 R108, R20.reuse, R136, R108 ;  /* 0x00000088146c723c */ /* 0x040fee000000186c */
[----:B------:R-:W-:Y:S01]  /*8950*/  FFMA.FTZ R136, R43, c[0x0][0x2d0], -R173 ;  /* 0x0000b4002b887a23 */ /* 0x000fe200000108ad */
[C---:B------:R-:W-:Y:S01]  /*8960*/  HMMA.16816.F32 R112, R20.reuse, R138, R112 ;  /* 0x0000008a1470723c */ /* 0x040fe20000001870 */
[----:B------:R-:W1:Y:S02]  /*8970*/  LDSM.16.MT88.4 R40, [R134+0x2100] ;  /* 0x002100008628783b */ /* 0x000e640000004200 */
[----:B------:R4:W1:Y:S05]  /*8980*/  MUFU.EX2 R160, R136 ;  /* 0x0000008800a07308 */ /* 0x00086a0000000800 */
[C---:B---3--:R-:W-:Y:S08]  /*8990*/  HMMA.16816.F32 R116, R20.reuse, R24, R116 ;  /* 0x000000181474723c */ /* 0x048ff00000001874 */
[C---:B------:R-:W-:Y:S01]  /*89a0*/  HMMA.16816.F32 R120, R20.reuse, R26, R120 ;  /* 0x0000001a1478723c */ /* 0x040fe20000001878 */
[----:B------:R-:W3:Y:S07]  /*89b0*/  LDSM.16.MT88.4 R24, [R233+UR4+0x2100] ;  /* 0x00210004e918783b */ /* 0x000eee0008004200 */
[C---:B----4-:R-:W-:Y:S01]  /*89c0*/  HMMA.16816.F32 R12, R20.reuse, R28, R12 ;  /* 0x0000001c140c723c */ /* 0x050fe2000000180c */
[----:B------:R-:W-:Y:S07]  /*89d0*/  LDSM.16.MT88.4 R136, [R233+UR4+0x5100] ;  /* 0x00510004e988783b */ /* 0x000fee0008004200 */
[C---:B------:R-:W-:Y:S01]  /*89e0*/  HMMA.16816.F32 R124, R20.reuse, R30, R124 ;  /* 0x0000001e147c723c */ /* 0x040fe2000000187c */
[----:B------:R-:W4:Y:S07]  /*89f0*/  LDSM.16.MT88.4 R28, [R133+0x2100] ;  /* 0x00210000851c783b */ /* 0x000f2e0000004200 */
[C---:B------:R-:W-:Y:S08]  /*8a00*/  HMMA.16816.F32 R16, R20.reuse, R36, R16 ;  /* 0x000000241410723c */ /* 0x040ff00000001810 */
[----:B------:R-:W-:Y:S01]  /*8a10*/  HMMA.16816.F32 R128, R20, R38, R128 ;  /* 0x000000261480723c */ /* 0x000fe20000001880 */
[----:B------:R-:W-:Y:S06]  /*8a20*/  LDSM.16.MT88.4 R36, [R134+0x5100] ;  /* 0x005100008624783b */ /* 0x000fec0000004200 */
[----:B------:R-:W-:Y:S02]  /*8a30*/  F2FP.PACK_AB R20, R151, R144 ;  /* 0x000000909714723e */ /* 0x000fe400000000ff */
[----:B------:R-:W-:Y:S03]  /*8a40*/  F2FP.PACK_AB R21, R149, R150 ;  /* 0x000000969515723e */ /* 0x000fe600000000ff */
[----:B------:R-:W-:Y:S02]  /*8a50*/  F2FP.PACK_AB R22, R162, R148 ;  /* 0x00000094a216723e */ /* 0x000fe400000000ff */
[----:B-1----:R-:W-:Y:S07]  /*8a60*/  F2FP.PACK_AB R23, R160, R161 ;  /* 0x000000a1a017723e */ /* 0x002fee00000000ff */
[C---:B------:R-:W-:Y:S08]  /*8a70*/  HMMA.16816.F32 R4, R20.reuse, R32, R4 ;  /* 0x000000201404723c */ /* 0x040ff00000001804 */
[C---:B------:R-:W-:Y:S01]  /*8a80*/  HMMA.16816.F32 R8, R20.reuse, R34, R8 ;  /* 0x000000221408723c */ /* 0x040fe20000001808 */
[----:B------:R-:W1:Y:S07]  /*8a90*/  LDSM.16.MT88.4 R32, [R135+UR4+0x5100] ;  /* 0x005100048720783b */ /* 0x000e6e0008004200 */
[C---:B------:R-:W-:Y:S08]  /*8aa0*/  HMMA.16816.F32 R52, R20.reuse, R40, R52 ;  /* 0x000000281434723c */ /* 0x040ff00000001834 */
[C---:B------:R-:W-:Y:S01]  /*8ab0*/  HMMA.16816.F32 R56, R20.reuse, R42, R56 ;  /* 0x0000002a1438723c */ /* 0x040fe20000001838 */
[----:B------:R-:W1:Y:S07]  /*8ac0*/  LDSM.16.MT88.4 R40, [R133+0x5100] ;  /* 0x005100008528783b */ /* 0x000e6e0000004200 */
        /* <DEDUP_REMOVED lines=9> */
[C---:B------:R-:W-:Y:S08]  /*8b60*/  HMMA.16816.F32 R84, R20.reuse, R36, R84 ;  /* 0x000000241454723c */ /* 0x040ff00000001854 */
[C---:B------:R-:W-:Y:S01]  /*8b70*/  HMMA.16816.F32 R88, R20.reuse, R38, R88 ;  /* 0x000000261458723c */ /* 0x040fe20000001858 */
[----:B------:R-:W1:Y:S07]  /*8b80*/  LDSM.16.MT88.4 R36, [R133+0x8100] ;  /* 0x008100008524783b */ /* 0x000e6e0000004200 */
[C---:B------:R-:W-:Y:S08]  /*8b90*/  HMMA.16816.F32 R92, R20.reuse, R136, R92 ;  /* 0x00000088145c723c */ /* 0x040ff0000000185c */
[C---:B------:R-:W-:Y:S08]  /*8ba0*/  HMMA.16816.F32 R96, R20.reuse, R138, R96 ;  /* 0x0000008a1460723c */ /* 0x040ff00000001860 */
[C---:B------:R-:W-:Y:S08]  /*8bb0*/  HMMA.16816.F32 R100, R20.reuse, R40, R100 ;  /* 0x000000281464723c */ /* 0x040ff00000001864 */
[C---:B------:R-:W-:Y:S01]  /*8bc0*/  HMMA.16816.F32 R104, R20.reuse, R42, R104 ;  /* 0x0000002a1468723c */ /* 0x040fe20000001868 */
[----:B------:R-:W-:Y:S07]  /*8bd0*/  LDSM.16.MT88.4 R40, [R135+UR4+0x5900] ;  /* 0x005900048728783b */ /* 0x000fee0008004200 */
[C---:B---3--:R-:W-:Y:S08]  /*8be0*/  HMMA.16816.F32 R108, R20.reuse, R24, R108 ;  /* 0x00000018146c723c */ /* 0x048ff0000000186c */
[C---:B------:R-:W-:Y:S01]  /*8bf0*/  HMMA.16816.F32 R112, R20.reuse, R26, R112 ;  /* 0x0000001a1470723c */ /* 0x040fe20000001870 */
[----:B------:R-:W3:Y:S07]  /*8c00*/  LDSM.16.MT88.4 R24, [R134+0x2900] ;  /* 0x002900008618783b */ /* 0x000eee0000004200 */
[C---:B----4-:R-:W-:Y:S08]  /*8c10*/  HMMA.16816.F32 R116, R20.reuse, R28, R116 ;  /* 0x0000001c1474723c */ /* 0x050ff00000001874 */
[C---:B------:R-:W-:Y:S01]  /*8c20*/  HMMA.16816.F32 R120, R20.reuse, R30, R120 ;  /* 0x0000001e1478723c */ /* 0x040fe20000001878 */
[----:B------:R-:W4:Y:S07]  /*8c30*/  LDSM.16.MT88.4 R28, [R233+UR4+0x2900] ;  /* 0x00290004e91c783b */ /* 0x000f2e0008004200 */
        /* <DEDUP_REMOVED lines=10> */
[C---:B------:R-:W-:Y:S01]  /*8ce0*/  HMMA.16816.F32 R136, R20.reuse, R140, R4 ;  /* 0x0000008c1488723c */ /* 0x040fe20000001804 */
[----:B------:R-:W1:Y:S07]  /*8cf0*/  LDSM.16.MT88.4 R4, [R233+UR4+0x5900] ;  /* 0x00590004e904783b */ /* 0x000e6e0008004200 */
[C---:B------:R-:W-:Y:S01]  /*8d00*/  HMMA.16816.F32 R140, R20.reuse, R142, R8 ;  /* 0x0000008e148c723c */ /* 0x040fe20000001808 */
[----:B------:R-:W1:Y:S07]  /*8d10*/  LDSM.16.MT88.4 R8, [R133+0x5900] ;  /* 0x005900008508783b */ /* 0x000e6e0000004200 */
[C---:B---3--:R-:W-:Y:S07]  /*8d20*/  HMMA.16816.F32 R52, R20.reuse, R24, R52 ;  /* 0x000000181434723c */ /* 0x048fee0000001834 */
[----:B------:R-:W-:Y:S01]  /*8d30*/  FADD.FTZ R24, R242, R2 ;  /* 0x00000002f2187221 */ /* 0x000fe20000010000 */
[C---:B------:R-:W-:Y:S04]  /*8d40*/  HMMA.16816.F32 R56, R20.reuse, R26, R56 ;  /* 0x0000001a1438723c */ /* 0x040fe80000001838 */
[----:B------:R-:W-:Y:S02]  /*8d50*/  FADD.FTZ R2, R230, R0 ;  /* 0x00000000e6027221 */ /* 0x000fe40000010000 */
[----:B------:R-:W-:Y:S02]  /*8d60*/  FADD.FTZ R0, R241, R24 ;  /* 0x00000018f1007221 */ /* 0x000fe40000010000 */
[C---:B----4-:R-:W-:Y:S01]  /*8d70*/  HMMA.16816.F32 R60, R20.reuse, R28, R60 ;  /* 0x0000001c143c723c */ /* 0x050fe2000000183c */
[----:B------:R-:W3:Y:S03]  /*8d80*/  LDSM.16.MT88.4 R24, [R135+UR4+0x8900] ;  /* 0x008900048718783b */ /* 0x000ee60008004200 */
[----:B------:R-:W-:Y:S02]  /*8d90*/  FADD.FTZ R2, R229, R2 ;  /* 0x00000002e5027221 */ /* 0x000fe40000010000 */
[----:B------:R-:W-:Y:S02]  /*8da0*/  FADD.FTZ R0, R240, R0 ;  /* 0x00000000f0007221 */ /* 0x000fe40000010000 */
[C---:B------:R-:W-:Y:S04]  /*8db0*/  HMMA.16816.F32 R64, R20.reuse, R30, R64 ;  /* 0x0000001e1440723c */ /* 0x040fe80000001840 */
[----:B------:R-:W-:Y:S02]  /*8dc0*/  FADD.FTZ R2, R238, R2 ;  /* 0x00000002ee027221 */ /* 0x000fe40000010000 */
[----:B------:R-:W-:Y:S01]  /*8dd0*/  FADD.FTZ R0, R228, R0 ;  /* 0x00000000e4007221 */ /* 0x000fe20000010000 */
[----:B--2---:R-:W-:Y:S01]  /*8de0*/  @P0 MOV R30, R146 ;  /* 0x00000092001e0202 */ /* 0x004fe20000000f00 */
[C---:B-1----:R-:W-:Y:S04]  /*8df0*/  HMMA.16816.F32 R68, R20.reuse, R32, R68 ;  /* 0x000000201444723c */ /* 0x042fe80000001844 */
[----:B------:R-:W-:Y:S01]  /*8e00*/  @P0 MOV R31, R249 ;  /* 0x000000f9001f0202 */ /* 0x000fe20000000f00 */
        /* <DEDUP_REMOVED lines=19> */
[----:B------:R-:W-:Y:S01]  /*8f40*/  MOV R0, UR15 ;  /* 0x0000000f00007c02 */ /* 0x000fe20008000f00 */
[----:B------:R-:W-:Y:S01]  /*8f50*/  FADD.FTZ R32, R171, R28 ;  /* 0x0000001cab207221 */ /* 0x000fe20000010000 */
[----:B------:R-:W-:Y:S01]  /*8f60*/  MOV R4, UR18 ;  /* 0x0000001200047c02 */ /* 0x000fe20008000f00 */
[C---:B------:R-:W-:Y:S01]  /*8f70*/  HMMA.16816.F32 R96, R20.reuse, R6, R96 ;  /* 0x000000061460723c */ /* 0x040fe20000001860 */
[----:B------:R-:W-:Y:S03]  /*8f80*/  MOV R5, UR19 ;  /* 0x0000001300057c02 */ /* 0x000fe60008000f00 */
[----:B------:R-:W-:Y:S03]  /*8f90*/  @P0 IMAD.WIDE.U32 R30, R4, 0x60, R30 ;  /* 0x00000060041e0825 */ /* 0x000fe600078e001e */
[----:B------:R-:W1:Y:S01]  /*8fa0*/  LDSM.16.MT88.4 R4, [R134+0x8900] ;  /* 0x008900008604783b */ /* 0x000e620000004200 */
[C---:B------:R-:W-:Y:S04]  /*8fb0*/  HMMA.16816.F32 R100, R20.reuse, R8, R100 ;  /* 0x000000081464723c */ /* 0x040fe80000001864 */
[----:B------:R-:W-:Y:S01]  /*8fc0*/  @P0 IADD3 R28, R31, UR10, RZ ;  /* 0x0000000a1f1c0c10 */ /* 0x000fe2000fffe0ff */
[----:B------:R-:W-:Y:S01]  /*8fd0*/  @P0 IMAD R0, R0, 0x4800, R252 ;  /* 0x0000480000000824 */ /* 0x000fe200078e02fc */
[C---:B------:R-:W-:Y:S01]  /*8fe0*/  @P0 SHF.L.U32 R2, R30.reuse, 0x1, RZ ;  /* 0x000000011e020819 */ /* 0x040fe200000006ff */
[----:B------:R-:W-:Y:S01]  /*8ff0*/  FADD.FTZ R34, R167, R29 ;  /* 0x0000001da7227221 */ /* 0x000fe20000010000 */
[C---:B------:R-:W-:Y:S01]  /*9000*/  HMMA.16816.F32 R104, R20.reuse, R10, R104 ;  /* 0x0000000a1468723c */ /* 0x040fe20000001868 */
[----:B------:R-:W2:Y:S01]  /*9010*/  LDSM.16.MT88.4 R8, [R233+UR4+0x8900] ;  /* 0x00890004e908783b */ /* 0x000ea20008004200 */
[----:B------:R-:W-:Y:S02]  /*9020*/  @UP0 USHF.L.U32 UR10, UR6, 0x6, URZ ;  /* 0x00000006060a0899 */ /* 0x000fe4000800063f */
[----:B------:R-:W-:Y:S01]  /*9030*/  @P0 SHF.L.U64.HI R30, R30, 0x1, R28 ;  /* 0x000000011e1e0819 */ /* 0x000fe2000001021c */
[----:B------:R-:W-:Y:S01]  /*9040*/  FADD.FTZ R31, R174, R32 ;  /* 0x00000020ae1f7221 */ /* 0x000fe20000010000 */
[----:B------:R-:W-:Y:S01]  /*9050*/  @P0 IADD3 R28, P6, R2, c[0x0][0x1c8], RZ ;  /* 0x00007200021c0a10 */ /* 0x000fe20007fde0ff */
[----:B------:R-:W-:Y:S01]  /*9060*/  FADD.FTZ R34, R170, R34 ;  /* 0x00000022aa227221 */ /* 0x000fe20000010000 */
[C---:B---3--:R-:W-:Y:S01]  /*9070*/  HMMA.16816.F32 R108, R20.reuse, R24, R108 ;  /* 0x00000018146c723c */ /* 0x048fe2000000186c */
[----:B------:R-:W-:Y:S03]  /*9080*/  UISETP.GE.AND UP0, UPT, UR5, 0x1, UPT ;  /* 0x000000010500788c */ /* 0x000fe6000bf06270 */
[----:B------:R-:W-:Y:S01]  /*9090*/  @P0 IADD3.X R29, R30, c[0x0][0x1cc], RZ, P6, !PT ;  /* 0x000073001e1d0a10 */ /* 0x000fe200037fe4ff */
[----:B------:R-:W-:Y:S01]  /*90a0*/  FADD.FTZ R31, R166, R31 ;  /* 0x0000001fa61f7221 */ /* 0x000fe20000010000 */
[----:B------:R-:W-:Y:S02]  /*90b0*/  @P0 SHF.L.U32 R0, R0, 0x1, RZ ;  /* 0x0000000100000819 */ /* 0x000fe400000006ff */
[C---:B------:R-:W-:Y:S01]  /*90c0*/  HMMA.16816.F32 R112, R20.reuse, R26, R112 ;  /* 0x0000001a1470723c */ /* 0x040fe20000001870 */
[----:B------:R3:W4:Y:S03]  /*90d0*/  LDSM.16.MT88.4 R24, [R133+0x8900] ;  /* 0x008900008518783b */ /* 0x0007260000004200 */
[----:B------:R-:W-:Y:S04]  /*90e0*/  @P0 IADD3 R32, P5, R2, 0x80, RZ ;  /* 0x0000008002200810 */ /* 0x000fe80007fbe0ff */
[----:B------:R-:W-:Y:S01]  /*90f0*/  @P0 IADD3 R32, P1, R32, c[0x0][0x1c8], RZ ;  /* 0x0000720020200a10 */ /* 0x000fe20007f3e0ff */
[----:B------:R-:W-:Y:S01]  /*9100*/  @!PT LDS RZ, [RZ] ;  /* 0x00000000fffff984 */ /* 0x000fe20000000800 */
[----:B------:R-:W-:Y:S01]  /*9110*/  @!PT LDS RZ, [RZ] ;  /* 0x00000000fffff984 */ /* 0x000fe20000000800 */
[----:B------:R-:W-:Y:S01]  /*9120*/  @!PT LDS RZ, [RZ] ;  /* 0x00000000fffff984 */ /* 0x000fe20000000800 */
[----:B------:R2:W-:Y:S03]  /*9130*/  @P0 LDGSTS.E.BYPASS.LTC128B.128 [R0+0x12100], [R28.64], !P4 ;  /* 0x121000001c000fae */ /* 0x0005e6000e101d54 */
[----:B------:R-:W-:Y:S02]  /*9140*/  @P0 IADD3.X R33, RZ, c[0x0][0x1cc], R30, P1, P5 ;  /* 0x00007300ff210a10 */ /* 0x000fe40000fea41e */
[----:B------:R-:W-:Y:S01]  /*9150*/  @P0 IADD3 R2, P5, R2, 0x100, RZ ;  /* 0x0000010002020810 */ /* 0x000fe20007fbe0ff */
[C---:B-1----:R-:W-:Y:S02]  /*9160*/  HMMA.16816.F32 R116, R20.reuse, R4, R116 ;  /* 0x000000041474723c */ /* 0x042fe40000001874 */
[----:B------:R1:W-:Y:S05]  /*9170*/  @P0 LDGSTS.E.BYPASS.LTC128B.128 [R0+0x15100], [R32.64], !P3 ;  /* 0x1510000020000fae */ /* 0x0003ea000d901d54 */
[----:B------:R-:W-:Y:S01]  /*9180*/  FADD.FTZ R4, R169, R34 ;  /* 0x00000022a9047221 */ /* 0x000fe20000010000 */
[C---:B------:R-:W-:Y:S04]  /*9190*/  HMMA.16816.F32 R120, R20.reuse, R6, R120 ;  /* 0x000000061478723c */ /* 0x040fe80000001878 */
[----:B------:R-:W-:Y:S01]  /*91a0*/  FADD.FTZ R4, R168, R4 ;  /* 0x00000004a8047221 */ /* 0x000fe20000010000 */
[----:B---3--:R-:W-:Y:S01]  /*91b0*/  MOV R133, R3 ;  /* 0x0000000300857202 */ /* 0x008fe20000000f00 */
[----:B------:R-:W-:Y:S01]  /*91c0*/  FADD.FTZ R5, R165, R31 ;  /* 0x0000001fa5057221 */ /* 0x000fe20000010000 */
[----:B------:R-:W-:Y:S05]  /*91d0*/  @P0 IADD3 R6, P1, R2, c[0x0][0x1c8], RZ ;  /* 0x0000720002060a10 */ /* 0x000fea0007f3e0ff */
[----:B------:R-:W-:Y:S01]  /*91e0*/  @P0 IADD3.X R7, RZ, c[0x0][0x1cc], R30, P1, P5 ;  /* 0x00007300ff070a10 */ /* 0x000fe20000fea41e */
[----:B------:R-:W-:Y:S02]  /*91f0*/  FADD.FTZ R5, R164, R5 ;  /* 0x00000005a4057221 */ /* 0x000fe40000010000 */
[----:B------:R-:W-:Y:S01]  /*9200*/  FADD.FTZ R30, R144, R4 ;  /* 0x00000004901e7221 */ /* 0x000fe20000010000 */
[----:B------:R-:W-:Y:S01]  /*9210*/  @P0 IADD3 R4, P1, R28, UR10, RZ ;  /* 0x0000000a1c040c10 */ /* 0x000fe2000ff3e0ff */
[----:B------:R3:W-:Y:S01]  /*9220*/  @P0 LDGSTS.E.BYPASS.LTC128B.128 [R0+0x18100], [R6.64], !P2 ;  /* 0x1810000006000fae */ /* 0x0007e2000d101d54 */
[----:B------:R-:W-:Y:S01]  /*9230*/  FADD.FTZ R2, R163, R5 ;  /* 0x00000005a3027221 */ /* 0x000fe20000010000 */
[C---:B--2---:R-:W-:Y:S03]  /*9240*/  HMMA.16816.F32 R144, R20.reuse, R8, R12 ;  /* 0x000000081490723c */ /* 0x044fe6000000180c */
[----:B------:R-:W-:Y:S01]  /*9250*/  @P0 IADD3.X R5, R29, UR13, RZ, P1, !PT ;  /* 0x0000000d1d050c10 */ /* 0x000fe20008ffe4ff */
[----:B------:R-:W-:Y:S03]  /*9260*/  FADD.FTZ R2, R150, R2 ;  /* 0x0000000296027221 */ /* 0x000fe60000010000 */
[----:B------:R-:W-:Y:S01]  /*9270*/  FADD.FTZ R8, R151, R30 ;  /* 0x0000001e97087221 */ /* 0x000fe20000010000 */
[----:B------:R2:W-:Y:S01]  /*9280*/  @P0 LDGSTS.E.BYPASS.LTC128B.128 [R0+0x13100], [R4.64], !P4 ;  /* 0x1310000004000fae */ /* 0x0005e2000e101d54 */
[C---:B------:R-:W-:Y:S03]  /*9290*/  HMMA.16816.F32 R124, R20.reuse, R10, R124 ;  /* 0x0000000a147c723c */ /* 0x040fe6000000187c */
[----:B------:R-:W-:Y:S04]  /*92a0*/  FADD.FTZ R2, R149, R2 ;  /* 0x0000000295027221 */ /* 0x000fe80000010000 */
[----:B------:R2:W-:Y:S01]  /*92b0*/  @P0 LDGSTS.E.BYPASS.LTC128B.128 [R0+0x16100], [R4.64+0x80], !P3 ;  /* 0x1610008004000fae */ /* 0x0005e2000d901d54 */
[----:B------:R-:W-:Y:S04]  /*92c0*/  FADD.FTZ R2, R161, R2 ;  /* 0x00000002a1027221 */ /* 0x000fe80000010000 */
[----:B------:R-:W-:Y:S03]  /*92d0*/  FADD.FTZ R2, R160, R2 ;  /* 0x00000002a0027221 */ /* 0x000fe60000010000 */
[----:B------:R2:W-:Y:S01]  /*92e0*/  @P0 LDGSTS.E.BYPASS.LTC128B.128 [R0+0x19100], [R4.64+0x100], !P2 ;  /* 0x1910010004000fae */ /* 0x0005e2000d101d54 */
[----:B---3--:R-:W-:Y:S01]  /*92f0*/  @P0 IADD3 R6, P1, R4, UR10, RZ ;  /* 0x0000000a04060c10 */ /* 0x008fe2000ff3e0ff */
[----:B------:R-:W-:Y:S03]  /*9300*/  UIADD3 UR10, UR5, 0x1, URZ ;  /* 0x00000001050a7890 */ /* 0x000fe6000fffe03f */
[----:B------:R-:W-:Y:S01]  /*9310*/  @P0 IADD3.X R7, R5, UR13, RZ, P1, !PT ;  /* 0x0000000d05070c10 */ /* 0x000fe20008ffe4ff */
[----:B------:R-:W-:Y:S04]  /*9320*/  USEL UR5, UR10, URZ, !UP0 ;  /* 0x0000003f0a057287 */ /* 0x000fe8000c000000 */
[----:B------:R1:W-:Y:S08]  /*9330*/  @P0 LDGSTS.E.BYPASS.LTC128B.128 [R0+0x14100], [R6.64], !P4 ;  /* 0x1410000006000fae */ /* 0x0003f0000e101d54 */
[----:B------:R1:W-:Y:S08]  /*9340*/  @P0 LDGSTS.E.BYPASS.LTC128B.128 [R0+0x17100], [R6.64+0x80], !P3 ;  /* 0x1710008006000fae */ /* 0x0003f0000d901d54 */
[----:B------:R1:W-:Y:S01]  /*9350*/  @P0 LDGSTS.E.BYPASS.LTC128B.128 [R0+0x1a100], [R6.64+0x100], !P2 ;  /* 0x1a10010006000fae */ /* 0x0003e2000d101d54 */
[----:B--2---:R-:W-:Y:S01]  /*9360*/  FADD.FTZ R4, R148, R8 ;  /* 0x0000000894047221 */ /* 0x004fe20000010000 */
[----:B------:R-:W-:Y:S01]  /*9370*/  ISETP.LT.AND P0, PT, RZ, UR16, PT ;  /* 0x00000010ff007c0c */ /* 0x000fe2000bf01270 */
[C---:B----4-:R-:W-:Y:S01]  /*9380*/  HMMA.16816.F32 R148, R20.reuse, R24, R16 ;  /* 0x000000181494723c */ /* 0x050fe20000001810 */
[----:B------:R-:W-:Y:S04]  /*9390*/  UMOV UR16, UR14 ;  /* 0x0000000e00107c82 */ /* 0x000fe80008000000 */
[----:B------:R-:W0:Y:S03]  /*93a0*/  LDGDEPBAR ;  /* 0x00000000000079af */ /* 0x000e260000000000 */
[----:B------:R-:W-:Y:S04]  /*93b0*/  HMMA.16816.F32 R128, R20, R26, R128 ;  /* 0x0000001a1480723c */ /* 0x000fe80000001880 */
[----:B-1----:R-:W-:Y:S02]  /*93c0*/  FADD.FTZ R0, R162, R4 ;  /* 0x00000004a2007221 */ /* 0x002fe40000010000 */
[----:B------:R-:W-:Y:S02]  /*93d0*/  FADD.FTZ R4, R46, R2 ;  /* 0x000000022e047221 */ /* 0x000fe40000010000 */
[----:B------:R-:W-:Y:S04]  /*93e0*/  FADD.FTZ R0, R44, R0 ;  /* 0x000000002c007221 */ /* 0x000fe80000010000 */
[----:B------:R-:W-:Y:S02]  /*93f0*/  FADD.FTZ R4, R47, R4 ;  /* 0x000000042f047221 */ /* 0x000fe40000010000 */
[----:B------:R-:W-:Y:S04]  /*9400*/  FADD.FTZ R0, R45, R0 ;  /* 0x000000002d007221 */ /* 0x000fe80000010000 */
[----:B------:R-:W-:Y:S02]  /*9410*/  FADD.FTZ R2, R48, R0 ;  /* 0x0000000030027221 */ /* 0x000fe40000010000 */
[----:B------:R-:W-:Y:S02]  /*9420*/  FADD.FTZ R0, R50, R4 ;  /* 0x0000000432007221 */ /* 0x000fe40000010000 */
[----:B------:R-:W-:Y:S02]  /*9430*/  FADD.FTZ R244, R49, R2 ;  /* 0x0000000231f47221 */ /* 0x000fe40000010000 */
[----:B------:R-:W-:Y:S01]  /*9440*/  FADD.FTZ R245, R51, R0 ;  /* 0x0000000033f57221 */ /* 0x000fe20000010000 */
[----:B------:R-:W-:Y:S01]  /*9450*/  MOV R0, R132 ;  /* 0x0000008400007202 */ /* 0x000fe20000000f00 */
[----:B------:R-:W-:-:S05]  /*9460*/  @P0 BRA `(.L_x_1923) ;  /* 0xffffc91000000947 */ /* 0x000fca000383ffff */
.L_x_1922:
[----:B------:R-:W2:Y:S01]  /*9470*/  LDL.LU R18, [R1+0x18] ;  /* 0x0000180001127983 */ /* 0x000ea20000300800 */
[----:B------:R-:W-:-:S03]  /*9480*/  MOV R152, c[0x0][0x4e8] ;  /* 0x00013a0000987a02 */ /* 0x000fc60000000f00 */
[----:B------:R-:W3:Y:S04]  /*9490*/  LDL.LU R153, [R1+0x20] ;  /* 0x0000200001997983 */ /* 0x000ee80000300800 */
[----:B------:R-:W-:Y:S01]  /*94a0*/  BAR.SYNC.DEFER_BLOCKING 0x1, 0x100 ;  /* 0x0044000000007b1d */ /* 0x000fe20000010000 */
[----:B------:R-:W-:-:S05]  /*94b0*/  ISETP.NE.AND P0, PT, R152, 0x1, PT ;  /* 0x000000019800780c */ /* 0x000fca0003f05270 */
[----:B-1----:R-:W1:Y:S04]  /*94c0*/  SHFL.BFLY PT, R6, R244, 0x2, 0x1f ;  /* 0x0c401f00f4067f89 */ /* 0x002e6800000e0000 */
[----:B------:R-:W4:Y:S04]  /*94d0*/  SHFL.BFLY PT, R7, R245, 0x2, 0x1f ;  /* 0x0c401f00f5077f89 */ /* 0x000f2800000e0000 */
[----:B------:R-:W4:Y:S04]  /*94e0*/  S2R R4, SR_CTAID.Y ;  /* 0x0000000000047919 */ /* 0x000f280000002600 */
[----:B------:R-:W4:Y:S01]  /*94f0*/  S2R R5, SR_TID.X ;  /* 0x0000000000057919 */ /* 0x000f220000002100 */
[----:B-1----:R-:W-:-:S02]  /*9500*/  FADD.FTZ R6, R6, R244 ;  /* 0x000000f406067221 */ /* 0x002fc40000010000 */
[----:B----4-:R-:W-:-:S03]  /*9510*/  FADD.FTZ R7, R7, R245 ;  /* 0x000000f507077221 */ /* 0x010fc60000010000 */
[----:B------:R-:W1:Y:S01]  /*9520*/  SHFL.BFLY PT, R0, R6, 0x1, 0x1f ;  /* 0x0c201f0006007f89 */ /* 0x000e6200000e0000 */
[----:B------:R-:W-:-:S03]  /*9530*/  IMAD.WIDE.U32 R12, R4, c[0x0][0x490], RZ ;  /* 0x00012400040c7a25 */ /* 0x000fc600078e00ff */
[----:B------:R-:W4:Y:S01]  /*9540*/  SHFL.BFLY PT, R2, R7, 0x1, 0x1f ;  /* 0x0c201f0007027f89 */ /* 0x000f2200000e0000 */
[----:B------:R-:W-:Y:S01]  /*9550*/  SHF.R.S32.HI R135, RZ, 0x1f, R5 ;  /* 0x0000001fff877819 */ /* 0x000fe20000011405 */
[----:B------:R-:W-:-:S04]  /*9560*/  IMAD.WIDE.U32 R16, R4, c[0x0][0x3e8], RZ ;  /* 0x0000fa0004107a25 */ /* 0x000fc800078e00ff */
[----:B-1----:R-:W-:Y:S01]  /*9570*/  FADD.FTZ R6, R6, R0 ;  /* 0x0000000006067221 */ /* 0x002fe20000010000 */
[----:B------:R-:W-:Y:S01]  /*9580*/  SHF.R.S32.HI R0, RZ, 0x1f, R4 ;  /* 0x0000001fff007819 */ /* 0x000fe20000011404 */
[----:B----4-:R-:W-:-:S03]  /*9590*/  FADD.FTZ R7, R7, R2 ;  /* 0x0000000207077221 */ /* 0x010fc60000010000 */
[----:B------:R-:W-:Y:S01]  /*95a0*/  FSETP.NE.FTZ.AND P2, PT, R6, RZ, PT ;  /* 0x000000ff0600720b */ /* 0x000fe20003f55000 */
[C---:B------:R-:W-:Y:S01]  /*95b0*/  IMAD R14, R0.reuse, c[0x0][0x490], RZ ;  /* 0x00012400000e7a24 */ /* 0x040fe200078e02ff */
[----:B------:R-:W-:Y:S01]  /*95c0*/  MOV R2, RZ ;  /* 0x000000ff00027202 */ /* 0x000fe20000000f00 */
[----:B------:R-:W-:Y:S01]  /*95d0*/  IMAD R8, R0, c[0x0][0x3e8], RZ ;  /* 0x0000fa0000087a24 */ /* 0x000fe200078e02ff */
[----:B------:R-:W-:Y:S01]  /*95e0*/  FSETP.NE.FTZ.AND P1, PT, R7, RZ, PT ;  /* 0x000000ff0700720b */ /* 0x000fe20003f35000 */
[C---:B------:R-:W-:Y:S02]  /*95f0*/  IMAD R14, R4.reuse, c[0x0][0x494], R14 ;  /* 0x00012500040e7a24 */ /* 0x040fe400078e020e */
[----:B------:R-:W-:Y:S01]  /*9600*/  IMAD R8, R4, c[0x0][0x3ec], R8 ;  /* 0x0000fb0004087a24 */ /* 0x000fe200078e0208 */
[CC--:B------:R-:W-:Y:S02]  /*9610*/  LEA.HI R4, R135.reuse, R5.reuse, RZ, 0x2 ;  /* 0x0000000587047211 */ /* 0x0c0fe400078f10ff */
[----:B------:R-:W-:-:S02]  /*9620*/  LEA.HI R135, R135, R5, RZ, 0x5 ;  /* 0x0000000587877211 */ /* 0x000fc400078f28ff */
[----:B------:R-:W-:Y:S01]  /*9630*/  LOP3.LUT R10, R4, 0xfffffffc, RZ, 0xc0, !PT ;  /* 0xfffffffc040a7812 */ /* 0x000fe200078ec0ff */
[----:B------:R-:W1:Y:S01]  /*9640*/  @P2 MUFU.RCP R2, R6 ;  /* 0x0000000600022308 */ /* 0x000e620000001000 */
[----:B------:R-:W-:Y:S02]  /*9650*/  LOP3.LUT R11, R135, 0xffffffe0, RZ, 0xc0, !PT ;  /* 0xffffffe0870b7812 */ /* 0x000fe400078ec0ff */
[-C--:B------:R-:W-:Y:S02]  /*9660*/  IADD3 R10, -R10, R5.reuse, RZ ;  /* 0x000000050a0a7210 */ /* 0x080fe40007ffe1ff */
[----:B------:R-:W-:Y:S02]  /*9670*/  IADD3 R11, -R11, R5, RZ ;  /* 0x000000050b0b7210 */ /* 0x000fe40007ffe1ff */
[----:B------:R-:W-:Y:S02]  /*9680*/  IADD3 R9, R17, R8, RZ ;  /* 0x0000000811097210 */ /* 0x000fe40007ffe0ff */
[----:B------:R-:W-:-:S02]  /*9690*/  LOP3.LUT P4, RZ, R11, 0x3, RZ, 0xc0, !PT ;  /* 0x000000030bff7812 */ /* 0x000fc4000788c0ff */
[----:B------:R-:W-:Y:S02]  /*96a0*/  MOV R8, R16 ;  /* 0x0000001000087202 */ /* 0x000fe40000000f00 */
[----:B------:R-:W-:Y:S02]  /*96b0*/  IADD3 R15, R13, R14, RZ ;  /* 0x0000000e0d0f7210 */ /* 0x000fe40007ffe0ff */
[----:B------:R-:W-:Y:S01]  /*96c0*/  MOV R14, R12 ;  /* 0x0000000c000e7202 */ /* 0x000fe20000000f00 */
[C---:B-1----:R-:W-:Y:S02]  /*96d0*/  FMUL.FTZ R25, R2.reuse, R64 ;  /* 0x0000004002197220 */ /* 0x042fe40000410000 */
[----:B------:R-:W4:Y:S01]  /*96e0*/  LDL R64, [R1+0x1c] ;  /* 0x00001c0001407983 */ /* 0x000f220000100800 */
        /* <DEDUP_REMOVED lines=45> */
[----:B------:R-:W1:Y:S01]  /*99c0*/  @P2 MUFU.LG2 R6, R6 ;  /* 0x0000000600062308 */ /* 0x000e620000000c00 */
[----:B------:R-:W-:Y:S01]  /*99d0*/  MOV R60, 0xff800000 ;  /* 0xff800000003c7802 */ /* 0x000fe20000000f00 */
[----:B-1----:R-:W-:Y:S02]  /*99e0*/  @P2 FMUL.FTZ R6, R6, 0.69314718246459960938 ;  /* 0x3f31721806062820 */ /* 0x002fe40000410000 */
[----:B--2---:R-:W-:Y:S01]  /*99f0*/  @P0 IMAD.HI.U32 R0, R18, c[0x0][0x4ec], RZ ;  /* 0x00013b0012000a27 */ /* 0x004fe200078e00ff */
[----:B------:R-:W-:-:S04]  /*9a00*/  MOV R23, R18 ;  /* 0x0000001200177202 */ /* 0x000fc80000000f00 */
[----:B------:R-:W-:Y:S02]  /*9a10*/  @P0 SHF.R.U32.HI R23, RZ, c[0x0][0x4f0], R0 ;  /* 0x00013c00ff170a19 */ /* 0x000fe40000011600 */
[----:B------:R-:W-:Y:S02]  /*9a20*/  MOV R0, RZ ;  /* 0x000000ff00007202 */ /* 0x000fe40000000f00 */
[----:B------:R-:W-:-:S04]  /*9a30*/  IADD3 R5, -R23, RZ, RZ ;  /* 0x000000ff17057210 */ /* 0x000fc80007ffe1ff */
[----:B------:R-:W1:Y:S01]  /*9a40*/  @P1 MUFU.RCP R0, R7 ;  /* 0x0000000700001308 */ /* 0x000e620000001000 */
[----:B------:R-:W-:Y:S02]  /*9a50*/  IMAD R133, R5, c[0x0][0x4e8], R18 ;  /* 0x00013a0005857a24 */ /* 0x000fe400078e0212 */
[----:B------:R-:W-:Y:S02]  /*9a60*/  FMUL.FTZ R18, R2, R52 ;  /* 0x0000003402127220 */ /* 0x000fe40000410000 */
[----:B-1----:R-:W-:Y:S02]  /*9a70*/  FMUL.FTZ R21, R0, R54 ;  /* 0x0000003600157220 */ /* 0x002fe40000410000 */
[----:B------:R-:W1:Y:S01]  /*9a80*/  S2R R54, SR_CTAID.Z ;  /* 0x0000000000367919 */ /* 0x000e620000002700 */
[----:B------:R-:W-:Y:S01]  /*9a90*/  FMUL.FTZ R52, R2, R112 ;  /* 0x0000007002347220 */ /* 0x000fe20000410000 */
[--C-:B------:R-:W-:Y:S02]  /*9aa0*/  SHF.R.S32.HI R5, RZ, 0x2, R4.reuse ;  /* 0x00000002ff057819 */ /* 0x100fe40000011404 */
[----:B------:R-:W-:Y:S01]  /*9ab0*/  SHF.R.S32.HI R2, RZ, 0x1f, R4 ;  /* 0x0000001fff027819 */ /* 0x000fe20000011404 */
[----:B------:R-:W2:Y:S03]  /*9ac0*/  @P1 MUFU.LG2 R7, R7 ;  /* 0x0000000700071308 */ /* 0x000ea60000000c00 */
        /* <DEDUP_REMOVED lines=9> */
[C---:B------:R-:W-:Y:S01]  /*9b60*/  FMUL.FTZ R12, R0.reuse, R59 ;  /* 0x0000003b000c7220 */ /* 0x040fe20000410000 */
[----:B-1----:R-:W-:Y:S01]  /*9b70*/  SHF.R.S32.HI R4, RZ, 0x1f, R54 ;  /* 0x0000001fff047819 */ /* 0x002fe20000011436 */
        /* <DEDUP_REMOVED lines=41> */
[----:B------:R-:W-:Y:S01]  /*9e10*/  @P1 MOV R0, 0x3f317218 ;  /* 0x3f31721800001802 */ /* 0x000fe20000000f00 */
[C---:B------:R-:W-:Y:S02]  /*9e20*/  IMAD R62, R4.reuse, c[0x0][0x498], RZ ;  /* 0x00012600043e7a24 */ /* 0x040fe400078e02ff */
[----:B------:R-:W-:-:S02]  /*9e30*/  IMAD R61, R4, c[0x0][0x3f0], RZ ;  /* 0x0000fc00043d7a24 */ /* 0x000fc400078e02ff */
[----:B------:R-:W-:Y:S02]  /*9e40*/  @P2 FMUL.FTZ R4, R2, c[0x0][0x2d0] ;  /* 0x0000b40002042a20 */ /* 0x000fe40000410000 */
[----:B--2---:R-:W-:Y:S02]  /*9e50*/  @P1 FMUL.FTZ R2, R7, 0.69314718246459960938 ;  /* 0x3f31721807021820 */ /* 0x004fe40000410000 */
[----:B------:R-:W-:Y:S01]  /*9e60*/  @P1 FMUL.FTZ R0, R0, c[0x0][0x2d0] ;  /* 0x0000b40000001a20 */ /* 0x000fe20000410000 */
[----:B------:R-:W-:-:S03]  /*9e70*/  MOV R59, 0xff800000 ;  /* 0xff800000003b7802 */ /* 0x000fc60000000f00 */
[----:B------:R-:W-:Y:S01]  /*9e80*/  @P1 FFMA.FTZ R59, R0, R3, R2 ;  /* 0x00000003003b1223 */ /* 0x000fe20000010002 */
[----:B------:R-:W-:Y:S02]  /*9e90*/  SHF.R.S32.HI R0, RZ, 0x5, R135 ;  /* 0x00000005ff007819 */ /* 0x000fe40000011487 */
[----:B------:R-:W-:Y:S02]  /*9ea0*/  F2FP.PACK_AB R24, R63, R24 ;  /* 0x000000183f18723e */ /* 0x000fe400000000ff */
[----:B------:R-:W-:Y:S01]  /*9eb0*/  SHF.R.S32.HI R3, RZ, 0x1f, R0 ;  /* 0x0000001fff037819 */ /* 0x000fe20000011400 */
[----:B------:R-:W1:Y:S01]  /*9ec0*/  S2R R63, SR_CTAID.X ;  /* 0x00000000003f7919 */ /* 0x000e620000002500 */
[----:B------:R-:W-:Y:S02]  /*9ed0*/  LEA.HI R2, R10, R10, RZ, 0x1 ;  /* 0x0000000a0a027211 */ /* 0x000fe400078f08ff */
[----:B------:R-:W-:Y:S02]  /*9ee0*/  LEA.HI R3, R3, R0, RZ, 0x3 ;  /* 0x0000000003037211 */ /* 0x000fe400078f18ff */
[----:B------:R-:W-:-:S02]  /*9ef0*/  LOP3.LUT R2, R2, 0x1ffffffe, RZ, 0xc0, !PT ;  /* 0x1ffffffe02027812 */ /* 0x000fc400078ec0ff */
[----:B------:R-:W-:Y:S02]  /*9f00*/  LOP3.LUT R3, R3, 0xffffff8, RZ, 0xc0, !PT ;  /* 0x0ffffff803037812 */ /* 0x000fe400078ec0ff */
[----:B------:R-:W-:Y:S02]  /*9f10*/  F2FP.PACK_AB R19, R12, R19 ;  /* 0x000000130c13723e */ /* 0x000fe400000000ff */
[C---:B------:R-:W-:Y:S02]  /*9f20*/  IADD3 R7, R0.reuse, -R3, RZ ;  /* 0x8000000300077210 */ /* 0x040fe40007ffe0ff */
[----:B------:R-:W-:Y:S01]  /*9f30*/  LEA R12, R0, R10, 0x9 ;  /* 0x0000000a000c7211 */ /* 0x000fe200078e48ff */
[----:B------:R-:W-:Y:S01]  /*9f40*/  @P2 FFMA.FTZ R60, R4, R132, R6 ;  /* 0x00000084043c2223 */ /* 0x000fe20000010006 */
[----:B------:R-:W-:Y:S02]  /*9f50*/  SHF.R.S32.HI R0, RZ, 0x1f, R23 ;  /* 0x0000001fff007819 */ /* 0x000fe40000011417 */
[----:B------:R-:W-:Y:S01]  /*9f60*/  IADD3 R10, R10, -R2, RZ ;  /* 0x800000020a0a7210 */ /* 0x000fe20007ffe0ff */
[C---:B------:R-:W-:Y:S01]  /*9f70*/  IMAD R61, R54.reuse, c[0x0][0x3f4], R61 ;  /* 0x0000fd00363d7a24 */ /* 0x040fe200078e023d */
[----:B---3--:R-:W-:Y:S01]  /*9f80*/  SHF.R.S32.HI R6, RZ, 0x2, R153 ;  /* 0x00000002ff067819 */ /* 0x008fe20000011499 */
[----:B------:R-:W-:Y:S01]  /*9f90*/  IMAD.WIDE.U32 R8, R54, c[0x0][0x3f0], R8 ;  /* 0x0000fc0036087a25 */ /* 0x000fe200078e0008 */
[----:B------:R-:W-:-:S02]  /*9fa0*/  LOP3.LUT R2, R5, 0x1, RZ, 0xc0, !PT ;  /* 0x0000000105027812 */ /* 0x000fc400078ec0ff */
[C---:B------:R-:W-:Y:S01]  /*9fb0*/  R2P PR, R5.reuse, 0x6 ;  /* 0x0000000605007804 */ /* 0x040fe20000000000 */
[----:B------:R-:W-:Y:S02]  /*9fc0*/  IMAD.SHL.U32 R5, R5, 0x40, RZ ;  /* 0x0000004005057824 */ /* 0x000fe400078e00ff */
[----:B------:R-:W-:Y:S01]  /*9fd0*/  IMAD R4, R0, c[0x0][0x3e0], RZ ;  /* 0x0000f80000047a24 */ /* 0x000fe200078e02ff */
[----:B------:R-:W-:Y:S02]  /*9fe0*/  LEA R0, R7, R6, 0x4 ;  /* 0x0000000607007211 */ /* 0x000fe400078e20ff */
[----:B------:R-:W-:Y:S02]  /*9ff0*/  ISETP.NE.U32.AND P3, PT, R2, 0x1, PT ;  /* 0x000000010200780c */ /* 0x000fe40003f65070 */
[----:B------:R-:W-:Y:S02]  /*a000*/  IADD3 R3, R9, R61, RZ ;  /* 0x0000003d09037210 */ /* 0x000fe40007ffe0ff */
[----:B------:R-:W-:-:S02]  /*a010*/  LOP3.LUT R5, R5, 0x1c0, RZ, 0xc0, !PT ;  /* 0x000001c005057812 */ /* 0x000fc400078ec0ff */
[----:B------:R-:W-:Y:S02]  /*a020*/  MOV R2, R8 ;  /* 0x0000000800027202 */ /* 0x000fe40000000f00 */
[----:B------:R-:W-:Y:S01]  /*a030*/  LEA R10, R10, R0, 0x3 ;  /* 0x000000000a0a7211 */ /* 0x000fe200078e18ff */
[----:B------:R-:W-:Y:S01]  /*a040*/  IMAD R7, R23, c[0x0][0x3e4], R4 ;  /* 0x0000f90017077a24 */ /* 0x000fe200078e0204 */
[----:B------:R-:W-:Y:S01]  /*a050*/  LEA.HI R6, R5, R5, RZ, 0x1d ;  /* 0x0000000505067211 */ /* 0x000fe200078fe8ff */
[----:B------:R-:W-:Y:S01]  /*a060*/  IMAD.WIDE.U32 R4, R23, c[0x0][0x3e0], R2 ;  /* 0x0000f80017047a25 */ /* 0x000fe200078e0002 */
[C---:B-1----:R-:W-:Y:S02]  /*a070*/  LEA R10, R63.reuse, R10, 0x7 ;  /* 0x0000000a3f0a7211 */ /* 0x042fe400078e38ff */
        /* <DEDUP_REMOVED lines=13> */
[----:B------:R-:W-:Y:S01]  /*a150*/  IMAD.WIDE.U32 R14, R54, c[0x0][0x498], R14 ;  /* 0x00012600360e7a25 */ /* 0x000fe200078e000e */
[----:B------:R-:W-:-:S03]  /*a160*/  IADD3 R8, R2, 0x80, RZ ;  /* 0x0000008002087810 */ /* 0x000fc60007ffe0ff */
[----:B------:R-:W-:Y:S01]  /*a170*/  IMAD R6, R6, c[0x0][0x3d8], RZ ;  /* 0x0000f60006067a24 */ /* 0x000fe200078e02ff */
[----:B------:R-:W-:Y:S01]  /*a180*/  ISETP.GE.OR P4, PT, R3, R61, P4 ;  /* 0x0000003d0300720c */ /* 0x000fe20002786670 */
[----:B------:R-:W-:Y:S01]  /*a190*/  IMAD R62, R54, c[0x0][0x49c], R62 ;  /* 0x00012700363e7a24 */ /* 0x000fe200078e023e */
[----:B------:R-:W-:Y:S01]  /*a1a0*/  IADD3 R3, R2, 0x70, RZ ;  /* 0x0000007002037810 */ /* 0x000fe20007ffe0ff */
[C---:B------:R-:W-:Y:S01]  /*a1b0*/  IMAD R23, R133.reuse, c[0x0][0x3dc], R6 ;  /* 0x0000f70085177a24 */ /* 0x040fe200078e0206 */
[----:B------:R-:W-:Y:S02]  /*a1c0*/  @P3 IADD3 R3, R8, 0x10, RZ ;  /* 0x0000001008033810 */ /* 0x000fe40007ffe0ff */
[----:B------:R-:W-:Y:S02]  /*a1d0*/  SHF.R.S32.HI R6, RZ, 0x1f, R0 ;  /* 0x0000001fff067819 */ /* 0x000fe40000011400 */
        /* <DEDUP_REMOVED lines=18> */
[----:B------:R-:W-:Y:S01]  /*a300*/  IADD3 R237, R237, R3, RZ ;  /* 0x00000003eded7210 */ /* 0x000fe20007ffe0ff */
[----:B------:R-:W-:Y:S01]  /*a310*/  STS [R2+0x80], R11 ;  /* 0x0000800b02007388 */ /* 0x000fe20000000800 */
[----:B------:R-:W-:Y:S01]  /*a320*/  F2FP.PACK_AB R22, R43, R22 ;  /* 0x000000162b16723e */ /* 0x000fe200000000ff */
[----:B------:R-:W-:Y:S01]  /*a330*/  IMAD.WIDE.U32 R8, R4, c[0x0][0x488], R8 ;  /* 0x0001220004087a25 */ /* 0x000fe200078e0008 */
[----:B------:R-:W-:Y:S01]  /*a340*/  IADD3 R5, R2, R6, RZ ;  /* 0x0000000602057210 */ /* 0x000fe20007ffe0ff */
[----:B------:R-:W-:Y:S01]  /*a350*/  STS [R3], R16 ;  /* 0x0000001003007388 */ /* 0x000fe20000000800 */
        /* <DEDUP_REMOVED lines=12> */
[----:B------:R-:W-:-:S02]  /*a420*/  IADD3 R6, R237, R6, RZ ;  /* 0x00000006ed067210 */ /* 0x000fc40007ffe0ff */
        /* <DEDUP_REMOVED lines=80> */
[----:B------:R-:W2:Y:S04]  /*a930*/  SHFL.IDX PT, R9, R9, 0x1, 0x1c1f ;  /* 0x003c1f0009097f89 */ /* 0x000ea800000e0000 */
[----:B-1----:R1:W-:Y:S04]  /*a940*/  @!P5 ST.E [R10.64], R60 ;  /* 0x0000003c0a00d985 */ /* 0x0023e8000c101914 */
[----:B--2---:R1:W-:Y:S04]  /*a950*/  @!P4 ST.E [R8.64], R59 ;  /* 0x0000003b0800c985 */ /* 0x0043e8000c101914 */
[----:B-----5:R1:W2:Y:S04]  /*a960*/  LDS.128 R32, [R239+0x1080] ;  /* 0x00108000ef207984 */ /* 0x0202a80000000c00 */
[----:B------:R1:W3:Y:S04]  /*a970*/  LDS.128 R44, [R239+0x2080] ;  /* 0x00208000ef2c7984 */ /* 0x0002e80000000c00 */
        /* <DEDUP_REMOVED lines=10> */
[----:B----4-:R-:W-:Y:S01]  /*aa20*/  ISETP.GE.AND P0, PT, R64, R61, PT ;  /* 0x0000003d4000720c */ /* 0x010fe20003f06270 */
[----:B------:R4:W1:Y:S01]  /*aa30*/  SHFL.IDX PT, R2, R21, RZ, 0x181f ;  /* 0x00181fff15027589 */ /* 0x00086200000e0000 */
[----:B------:R-:W-:Y:S03]  /*aa40*/  BSSY B0, `(.L_x_1924) ;  /* 0x0000015000007945 */ /* 0x000fe60003800000 */
[----:B------:R4:W1:Y:S08]  /*aa50*/  SHFL.IDX PT, R3, R20, RZ, 0x181f ;  /* 0x00181fff14037589 */ /* 0x00087000000e0000 */
[----:B------:R-:W-:Y:S05]  /*aa60*/  @P0 BRA `(.L_x_1925) ;  /* 0x0000012000000947 */ /* 0x000fea0003800000 */
[----:B--23--:R-:W2:Y:S01]  /*aa70*/  LDS.128 R16, [R239+0x80] ;  /* 0x00008000ef107984 */ /* 0x00cea20000000c00 */
[----:B------:R-:W-:-:S02]  /*aa80*/  ISETP.GE.AND P1, PT, R251, c[0x0][0x3c8], PT ;  /* 0x0000f200fb007a0c */ /* 0x000fc40003f26270 */
[----:B------:R-:W-:Y:S01]  /*aa90*/  ISETP.GE.AND P0, PT, R250, c[0x0][0x3c8], PT ;  /* 0x0000f200fa007a0c */ /* 0x000fe20003f06270 */
[----:B------:R-:W3:Y:S01]  /*aaa0*/  LDS.128 R12, [R239+0x4080] ;  /* 0x00408000ef0c7984 */ /* 0x000ee20000000c00 */
[----:B------:R-:W-:-:S03]  /*aab0*/  ISETP.GE.AND P2, PT, R246, c[0x0][0x3c8], PT ;  /* 0x0000f200f6007a0c */ /* 0x000fc60003f46270 */
[----:B-1----:R-:W1:Y:S06]  /*aac0*/  LDS.128 R8, [R239+0x8080] ;  /* 0x00808000ef087984 */ /* 0x002e6c0000000c00 */
[----:B------:R-:W-:Y:S02]  /*aad0*/  @!P1 SHF.R.S32.HI R4, RZ, 0x1f, R251 ;  /* 0x0000001fff049819 */ /* 0x000fe400000114fb */
[----:B------:R-:W-:Y:S02]  /*aae0*/  @!P0 SHF.R.S32.HI R0, RZ, 0x1f, R250 ;  /* 0x0000001fff008819 */ /* 0x000fe400000114fa */
[----:B------:R-:W-:Y:S01]  /*aaf0*/  @!P1 LEA.HI R4, R4, R251, RZ, 0x3 ;  /* 0x000000fb04049211 */ /* 0x000fe200078f18ff */
[----:B------:R-:W-:Y:S01]  /*ab00*/  @!P2 IMAD.WIDE R6, R246, 0x2, R2 ;  /* 0x00000002f606a825 */ /* 0x000fe200078e0202 */
[----:B------:R-:W-:-:S02]  /*ab10*/  @!P0 LEA.HI R0, R0, R250, RZ, 0x3 ;  /* 0x000000fa00008211 */ /* 0x000fc400078f18ff */
[----:B------:R-:W-:Y:S02]  /*ab20*/  @!P1 LOP3.LUT R4, R4, 0xfffffff8, RZ, 0xc0, !PT ;  /* 0xfffffff804049812 */ /* 0x000fe400078ec0ff */
[----:B------:R-:W-:-:S03]  /*ab30*/  @!P0 LOP3.LUT R0, R0, 0xfffffff8, RZ, 0xc0, !PT ;  /* 0xfffffff800008812 */ /* 0x000fc600078ec0ff */
[----:B------:R-:W-:-:S04]  /*ab40*/  @!P1 IMAD.WIDE R4, R4, 0x2, R2 ;  /* 0x0000000204049825 */ /* 0x000fc800078e0202 */
[----:B------:R-:W-:Y:S01]  /*ab50*/  @!P0 IMAD.WIDE R2, R0, 0x2, R2 ;  /* 0x0000000200028825 */ /* 0x000fe200078e0202 */
[----:B--2---:R2:W-:Y:S04]  /*ab60*/  @!P2 ST.E.128 [R6.64], R16 ;  /* 0x000000100600a985 */ /* 0x0045e8000c101d14 */
[----:B---3--:R2:W-:Y:S04]  /*ab70*/  @!P1 ST.E.128 [R4.64], R12 ;  /* 0x0000000c04009985 */ /* 0x0085e8000c101d14 */
[----:B-1----:R2:W-:Y:S02]  /*ab80*/  @!P0 ST.E.128 [R2.64], R8 ;  /* 0x0000000802008985 */ /* 0x0025e4000c101d14 */
.L_x_1925:
[----:B--23--:R-:W-:Y:S05]  /*ab90*/  BSYNC B0 ;  /* 0x0000000000007941 */ /* 0x00cfea0003800000 */
.L_x_1924:
[----:B------:R-:W-:Y:S01]  /*aba0*/  IADD3 R0, R64, 0x20, RZ ;  /* 0x0000002040007810 */ /* 0x000fe20007ffe0ff */
[----:B-1----:R1:W2:Y:S01]  /*abb0*/  SHFL.IDX PT, R3, R20, 0x1, 0x181f ;  /* 0x00381f0014037f89 */ /* 0x0022a200000e0000 */
[----:B------:R-:W-:Y:S02]  /*abc0*/  BSSY B0, `(.L_x_1926) ;  /* 0x0000013000007945 */ /* 0x000fe40003800000 */
[----:B------:R-:W-:Y:S01]  /*abd0*/  ISETP.GE.AND P0, PT, R0, R61, PT ;  /* 0x0000003d0000720c */ /* 0x000fe20003f06270 */
[----:B------:R1:W3:-:S12]  /*abe0*/  SHFL.IDX PT, R2, R21, 0x1, 0x181f ;  /* 0x00381f0015027f89 */ /* 0x0002d800000e0000 */
        /* <DEDUP_REMOVED lines=16> */
.L_x_1927:
[----:B------:R-:W-:Y:S05]  /*acf0*/  BSYNC B0 ;  /* 0x0000000000007941 */ /* 0x000fea0003800000 */
.L_x_1926:
[----:B------:R-:W-:Y:S01]  /*ad00*/  IADD3 R0, R64, 0x40, RZ ;  /* 0x0000004040007810 */ /* 0x000fe20007ffe0ff */
[----:B--2---:R2:W1:Y:S01]  /*ad10*/  SHFL.IDX PT, R3, R20, 0x2, 0x181f ;  /* 0x00581f0014037f89 */ /* 0x00446200000e0000 */
[----:B------:R-:W-:Y:S02]  /*ad20*/  BSSY B0, `(.L_x_1928) ;  /* 0x0000013000007945 */ /* 0x000fe40003800000 */
[----:B------:R-:W-:Y:S01]  /*ad30*/  ISETP.GE.AND P0, PT, R0, R61, PT ;  /* 0x0000003d0000720c */ /* 0x000fe20003f06270 */
[----:B---3--:R2:W3:-:S12]  /*ad40*/  SHFL.IDX PT, R2, R21, 0x2, 0x181f ;  /* 0x00581f0015027f89 */ /* 0x0084d800000e0000 */
[----:B------:R-:W-:Y:S05]  /*ad50*/  @P0 BRA `(.L_x_1929) ;  /* 0x000000f000000947 */ /* 0x000fea0003800000 */
        /* <DEDUP_REMOVED lines=15> */
.L_x_1929:
[----:B------:R-:W-:Y:S05]  /*ae50*/  BSYNC B0 ;  /* 0x0000000000007941 */ /* 0x000fea0003800000 */
.L_x_1928:
[----:B------:R-:W-:Y:S01]  /*ae60*/  IADD3 R0, R64, 0x60, RZ ;  /* 0x0000006040007810 */ /* 0x000fe20007ffe0ff */
[----:B-1----:R1:W2:Y:S03]  /*ae70*/  SHFL.IDX PT, R7, R20, 0x3, 0x181f ;  /* 0x00781f0014077f89 */ /* 0x0022a600000e0000 */
[----:B------:R-:W-:Y:S01]  /*ae80*/  ISETP.GE.AND P0, PT, R0, R61, PT ;  /* 0x0000003d0000720c */ /* 0x000fe20003f06270 */
[----:B------:R1:W4:-:S12]  /*ae90*/  SHFL.IDX PT, R6, R21, 0x3, 0x181f ;  /* 0x00781f0015067f89 */ /* 0x00031800000e0000 */
[----:B------:R-:W-:Y:S05]  /*aea0*/  @P0 EXIT ;  /* 0x000000000000094d */ /* 0x000fea0003800000 */
[----:B------:R-:W-:Y:S02]  /*aeb0*/  ISETP.GE.AND P0, PT, R251, c[0x0][0x3c8], PT ;  /* 0x0000f200fb007a0c */ /* 0x000fe40003f06270 */
[----:B------:R-:W-:-:S11]  /*aec0*/  ISETP.GE.AND P1, PT, R246, c[0x0][0x3c8], PT ;  /* 0x0000f200f6007a0c */ /* 0x000fd60003f26270 */
[----:B------:R-:W-:Y:S02]  /*aed0*/  @!P0 SHF.R.S32.HI R0, RZ, 0x1f, R251 ;  /* 0x0000001fff008819 */ /* 0x000fe400000114fb */
[----:B--2-4-:R-:W-:Y:S02]  /*aee0*/  @!P1 IMAD.WIDE R4, R246, 0x2, R6 ;  /* 0x00000002f6049825 */ /* 0x014fe400078e0206 */
[----:B------:R-:W-:-:S03]  /*aef0*/  @!P0 LEA.HI R0, R0, R251, RZ, 0x3 ;  /* 0x000000fb00008211 */ /* 0x000fc600078f18ff */
[----:B------:R2:W-:Y:S01]  /*af00*/  @!P1 ST.E.128 [R4.64], R52 ;  /* 0x0000003404009985 */ /* 0x0005e2000c101d14 */
[----:B------:R-:W-:-:S05]  /*af10*/  @!P0 LOP3.LUT R0, R0, 0xfffffff8, RZ, 0xc0, !PT ;  /* 0xfffffff800008812 */ /* 0x000fca00078ec0ff */
[----:B---3--:R-:W-:-:S05]  /*af20*/  @!P0 IMAD.WIDE R2, R0, 0x2, R6 ;  /* 0x0000000200028825 */ /* 0x008fca00078e0206 */
        /* <DEDUP_REMOVED lines=9> */
.L_x_1930:
        /* <DEDUP_REMOVED lines=12> */
.L_x_2599:


//--------------------- .text._ZN7cutlass13device_kernelIN5flash19enable_sm80_to_sm89INS1_16FlashAttnFwdSm80INS1_25CollectiveMainloopFwdSm80ILi8ELi2ELb1EN4cute5tupleIJNS5_1CILi128EEENS7_ILi96EEENS7_ILi192EEEEEELi192ENS_6half_tEfNS_4arch4Sm80ELb0ELb0ELb0ELb1ELb0ELb0ELb1ELb0EEENS1_21CollectiveEpilogueFwdINS6_IJS8_SA_S9_EEENS6_IJNS7_ILi1EEESI_SI_EEESC_SE_Li256ELb1ELb1ELb0ELb0EEENS1_19SingleTileSchedulerILb1ELb0ELb1ELi128EEEEEEEEEvNT_6ParamsE --------------------------
	.section	.text._ZN7cutlass13device_kernelIN5flash19enable_sm80_to_sm89INS1_16FlashAttnFwdSm80INS1_25CollectiveMainloopFwdSm80ILi8ELi2ELb1EN4cute5tupleIJNS5_1CILi128EEENS7_ILi96EEENS7_ILi192EEEEEELi192ENS_6half_tEfNS_4arch4Sm80ELb0ELb0ELb0ELb1ELb0ELb0ELb1ELb0EEENS1_21CollectiveEpilogueFwdINS6_IJS8_SA_S9_EEENS6_IJNS7_ILi1EEESI_SI_EEESC_SE_Li256ELb1ELb1ELb0ELb0EEENS1_19SingleTileSchedulerILb1ELb0ELb1ELi128EEEEEEEEEvNT_6ParamsE,"ax",@progbits
	.sectioninfo	@"SHI_REGISTERS=255"
	.align	128
.text._ZN7cutlass13device_kernelIN5flash19enable_sm80_to_sm89INS1_16FlashAttnFwdSm80INS1_25CollectiveMainloopFwdSm80ILi8ELi2ELb1EN4cute5tupleIJNS5_1CILi128EEENS7_ILi96EEENS7_ILi192EEEEEELi192ENS_6half_tEfNS_4arch4Sm80ELb0ELb0ELb0ELb1ELb0ELb0ELb1ELb0EEENS1_21CollectiveEpilogueFwdINS6_IJS8_SA_S9_EEENS6_IJNS7_ILi1EEESI_SI_EEESC_SE_Li256ELb1ELb1ELb0ELb0EEENS1_19SingleTileSchedulerILb1ELb0ELb1ELi128EEEEEEEEEvNT_6ParamsE:
        .type           _ZN7cutlass13device_kernelIN5flash19enable_sm80_to_sm89INS1_16FlashAttnFwdSm80INS1_25CollectiveMainloopFwdSm80ILi8ELi2ELb1EN4cute5tupleIJNS5_1CILi128EEENS7_ILi96EEENS7_ILi192EEEEEELi192ENS_6half_tEfNS_4arch4Sm80ELb0ELb0ELb0ELb1ELb0ELb0ELb1ELb0EEENS1_21CollectiveEpilogueFwdINS6_IJS8_SA_S9_EEENS6_IJNS7_ILi1EEESI_SI_EEESC_SE_Li256ELb1ELb1ELb0ELb0EEENS1_19SingleTileSchedulerILb1ELb0ELb1ELi128EEEEEEEEEvNT_6ParamsE,@function
        .size           _ZN7cutlass13device_kernelIN5flash19enable_sm80_to_sm89INS1_16FlashAttnFwdSm80INS1_25CollectiveMainloopFwdSm80ILi8ELi2ELb1EN4cute5tupleIJNS5_1CILi128EEENS7_ILi96EEENS7_ILi192EEEEEELi192ENS_6half_tEfNS_4arch4Sm80ELb0ELb0ELb0ELb1ELb0ELb0ELb1ELb0EEENS1_21CollectiveEpilogueFwdINS6_IJS8_SA_S9_EEENS6_IJNS7_ILi1EEESI_SI_EEESC_SE_Li256ELb1ELb1ELb0ELb0EEENS1_19SingleTileSchedulerILb1ELb0ELb1ELi128EEEEEEEEEvNT_6ParamsE,(.L_x_2600 - _ZN7cutlass13device_kernelIN5flash19enable_sm80_to_sm89INS1_16FlashAttnFwdSm80INS1_25CollectiveMainloopFwdSm80ILi8ELi2ELb1EN4cute5tupleIJNS5_1CILi128EEENS7_ILi96EEENS7_ILi192EEEEEELi192ENS_6half_tEfNS_4arch4Sm80ELb0ELb0ELb0ELb1ELb0ELb0ELb1ELb0EEENS1_21CollectiveEpilogueFwdINS6_IJS8_SA_S9_EEENS6_IJNS7_ILi1EEESI_SI_EEESC_SE_Li256ELb1ELb1ELb0ELb0EEENS1_19SingleTileSchedulerILb1ELb0ELb1ELi128EEEEEEEEEvNT_6ParamsE)
        .other          _ZN7cutlass13device_kernelIN5flash19enable_sm80_to_sm89INS1_16FlashAttnFwdSm80INS1_25CollectiveMainloopFwdSm80ILi8ELi2ELb1EN4cute5tupleIJNS5_1CILi128EEENS7_ILi96EEENS7_ILi192EEEEEELi192ENS_6half_tEfNS_4arch4Sm80ELb0ELb0ELb0ELb1ELb0ELb0ELb1ELb0EEENS1_21CollectiveEpilogueFwdINS6_IJS8_SA_S9_EEENS6_IJNS7_ILi1EEESI_SI_EEESC_SE_Li256ELb1ELb1ELb0ELb0EEENS1_19SingleTileSchedulerILb1ELb0ELb1ELi128EEEEEEEEEvNT_6ParamsE,@"STO_CUDA_ENTRY STV_DEFAULT"
_ZN7cutlass13device_kernelIN5flash19enable_sm80_to_sm89INS1_16FlashAttnFwdSm80INS1_25CollectiveMainloopFwdSm80ILi8ELi2ELb1EN4cute5tupleIJNS5_1CILi128EEENS7_ILi96EEENS7_ILi192EEEEEELi192ENS_6half_tEfNS_4arch4Sm80ELb0ELb0ELb0ELb1ELb0ELb0ELb1ELb0EEENS1_21CollectiveEpilogueFwdINS6_IJS8_SA_S9_EEENS6_IJNS7_ILi1EEESI_SI_EEESC_SE_Li256ELb1ELb1ELb0ELb0EEENS1_19SingleTileSchedulerILb1ELb0ELb1ELi128EEEEEEEEEvNT_6ParamsE:
        /* <DEDUP_REMOVED lines=17> */
.L_x_1932:
        /* <DEDUP_REMOVED lines=8> */
.L_x_1934:
[----:B------:R-:W-:-:S05]  /*0190*/  MOV R0, c[0x0][0x54c] ;  /* 0x0001530000007a02 */ /* 0x000fca0000000f00 */
.L_x_1933:
[----:B-----5:R-:W-:Y:S01]  /*01a0*/  IMAD R0, R0, c[0x0][0x548], RZ ;  /* 0x0001520000007a24 */ /* 0x020fe200078e02ff */
[----:B-1----:R-:W-:-:S04]  /*01b0*/  SHF.L.U32 R2, R40, 0x7, RZ ;  /* 0x0000000728027819 */ /* 0x002fc800000006ff */
[----:B------:R-:W-:-:S04]  /*01c0*/  ISETP.GE.AND P0, PT, R2, R0, PT ;  /* 0x000000000200720c */ /* 0x000fc80003f06270 */
[----:B------:R-:W-:Y:S01]  /*01d0*/  SEL R252, R5, 0xffffffff, !P0 ;  /* 0xffffffff05fc7807 */ /* 0x000fe20004000000 */
[----:B------:R-:W-:Y:S05]  /*01e0*/  BRA `(.L_x_1935) ;  /* 0x0000012000007947 */ /* 0x000fea0003800000 */
.L_x_1931:
[----:B---3--:R-:W-:-:S04]  /*01f0*/  ISETP.NE.U32.AND P0, PT, RZ, c[0x0][0x568], PT ;  /* 0x00015a00ff007a0c */ /* 0x008fc80003f05070 */
[----:B------:R-:W-:-:S13]  /*0200*/  ISETP.NE.AND.EX P0, PT, RZ, c[0x0][0x56c], PT, P0 ;  /* 0x00015b00ff007a0c */ /* 0x000fda0003f05300 */
[----:B------:R-:W-:Y:S05]  /*0210*/  @!P0 BRA `(.L_x_1936) ;  /* 0x0000002000008947 */ /* 0x000fea0003800000 */
[----:B------:R1:W5:Y:S01]  /*0220*/  LDG.E R0, [R2.64] ;  /* 0x0000001402007981 */ /* 0x000362000c1e1900 */
[----:B------:R-:W-:Y:S05]  /*0230*/  BRA `(.L_x_1937) ;  /* 0x0000009000007947 */ /* 0x000fea0003800000 */
.L_x_1936:
        /* <DEDUP_REMOVED lines=8> */
.L_x_1938:
[----:B------:R-:W-:-:S05]  /*02c0*/  MOV R0, c[0x0][0x54c] ;  /* 0x0001530000007a02 */ /* 0x000fca0000000f00 */
.L_x_1937:
[----:B-----5:R-:W-:Y:S01]  /*02d0*/  IMAD R0, R0, c[0x0][0x548], RZ ;  /* 0x0001520000007a24 */ /* 0x020fe200078e02ff */
[----:B-1----:R-:W-:-:S04]  /*02e0*/  SHF.L.U32 R2, R40, 0x7, RZ ;  /* 0x0000000728027819 */ /* 0x002fc800000006ff */
[----:B------:R-:W-:-:S04]  /*02f0*/  ISETP.GE.AND P0, PT, R2, R0, PT ;  /* 0x000000000200720c */ /* 0x000fc80003f06270 */
[----:B------:R-:W-:-:S04]  /*0300*/  SEL R252, R5, 0xffffffff, !P0 ;  /* 0xffffffff05fc7807 */ /* 0x000fc80004000000 */
.L_x_1935:
        /* <DEDUP_REMOVED lines=13> */
[----:B------:R1:W2:Y:S01]  /*03e0*/  @P2 LDG.E R0, [R2.64] ;  /* 0x0000001402002981 */ /* 0x0002a2000c1e1900 */
        /* <DEDUP_REMOVED lines=14> */
.L_x_1939:
[----:B------:R-:W-:-:S04]  /*04d0*/  ISETP.NE.U32.AND P1, PT, RZ, c[0x0][0x368], PT ;  /* 0x0000da00ff007a0c */ /* 0x000fc80003f25070 */
[----:B------:R-:W-:-:S13]  /*04e0*/  ISETP.NE.AND.EX P1, PT, RZ, c[0x0][0x36c], PT, P1 ;  /* 0x0000db00ff007a0c */ /* 0x000fda0003f25310 */
[----:B------:R-:W-:Y:S05]  /*04f0*/  @!P1 BRA `(.L_x_1940) ;  /* 0x0000004000009947 */ /* 0x000fea0003800000 */
[----:B------:R-:W-:-:S05]  /*0500*/  IMAD.WIDE R2, R252, R27, c[0x0][0x368] ;  /* 0x0000da00fc027625 */ /* 0x000fca00078e021b */
[----:B------:R-:W2:Y:S02]  /*0510*/  LDG.E R0, [R2.64] ;  /* 0x0000001402007981 */ /* 0x000ea4000c1e1900 */
[----:B--2---:R1:W2:Y:S02]  /*0520*/  R2UR UR6, R0 ;  /* 0x00000000000673c2 */ /* 0x0042a400000e0000 */
[----:B-12---:R-:W-:Y:S05]  /*0530*/  BRA `(.L_x_1941) ;  /* 0x0000006000007947 */ /* 0x006fea0003800000 */
.L_x_1940:
[----:B------:R-:W-:Y:S05]  /*0540*/  @!P6 BRA `(.L_x_1941) ;  /* 0x000000500000e947 */ /* 0x000fea0003800000 */
[----:B------:R1:W2:Y:S04]  /*0550*/  LDG.E R0, [R2.64] ;  /* 0x0000001402007981 */ /* 0x0002a8000c1e1900 */
[----:B-1----:R-:W3:Y:S01]  /*0560*/  LDG.E R2, [R2.64+0x4] ;  /* 0x0000041402027981 */ /* 0x002ee2000c1e1900 */
[----:B--2---:R-:W1:Y:S08]  /*0570*/  R2UR UR5, R0 ;  /* 0x00000000000573c2 */ /* 0x004e7000000e0000 */
[----:B---3--:R-:W1:Y:S02]  /*0580*/  R2UR UR6, R2 ;  /* 0x00000000020673c2 */ /* 0x008e6400000e0000 */
[----:B-1----:R-:W-:-:S06]  /*0590*/  UIADD3 UR6, -UR5, UR6, URZ ;  /* 0x0000000605067290 */ /* 0x002fcc000fffe13f */
.L_x_1941:
        /* <DEDUP_REMOVED lines=211> */
[----:B---3--:R-:W-:-:S03]  /*12d0*/  @P4 SHF.R.S32.HI R7, RZ, 0x1f, R18 ;  /* 0x0000001fff074819 */ /* 0x008fc60000011412 */
        /* <DEDUP_REMOVED lines=58> */
[----:B------:R-:W-:Y:S01]  /*1680*/  ISETP.GE.AND P6, PT, R22, 0x1, PT ;  /* 0x000000011600780c */ /* 0x000fe20003fc6270 */
        /* <DEDUP_REMOVED lines=62> */
[----:B------:R1:W-:Y:S01]  /*1a70*/  STL.64 [R1], R68 ;  /* 0x0000004401007387 */ /* 0x0003e20000100a00 */
        /* <DEDUP_REMOVED lines=101> */
.L_x_1943:
        /* <DEDUP_REMOVED lines=50> */
.L_x_1944:
[----:B--23--:R-:W-:Y:S01]  /*23f0*/  HMMA.16816.F32 R32, R152, R16, RZ ;  /* 0x000000109820723c */ /* 0x00cfe200000018ff */
[----:B------:R-:W-:Y:S01]  /*2400*/  IMAD.MOV.U32 R3, RZ, RZ, 0x40 ;  /* 0x00000040ff037424 */ /* 0x000fe200078e00ff */
[----:B------:R-:W-:Y:S01]  /*2410*/  UIADD3 UR4, UR6, UR4, URZ ;  /* 0x0000000406047290 */ /* 0x000fe2000fffe03f */
[----:B------:R-:W0:Y:S01]  /*2420*/  LDGDEPBAR ;  /* 0x00000000000079af */ /* 0x000e220000000000 */
[----:B------:R-:W-:-:S02]  /*2430*/  IMAD.SHL.U32 R135, R2, 0x2, RZ ;  /* 0x0000000202877824 */ /* 0x000fc400078e00ff */
[----:B------:R-:W-:Y:S01]  /*2440*/  SEL R238, R3, 0xffffffc0, !P1 ;  /* 0xffffffc003ee7807 */ /* 0x000fe20004800000 */
[----:B------:R-:W-:Y:S01]  /*2450*/  STL [R1+0x28], R252 ;  /* 0x000028fc01007387 */ /* 0x000fe20000100800 */
[----:B------:R-:W-:Y:S01]  /*2460*/  HMMA.16816.F32 R28, R152, R18, RZ ;  /* 0x00000012981c723c */ /* 0x000fe200000018ff */
[--C-:B------:R-:W-:Y:S01]  /*2470*/  IMAD.IADD R2, R239, 0x1, R135.reuse ;  /* 0x00000001ef027824 */ /* 0x100fe200078e0287 */
[----:B------:R-:W-:Y:S01]  /*2480*/  IADD3 R3, R238, R4, RZ ;  /* 0x00000004ee037210 */ /* 0x000fe20007ffe0ff */
[----:B------:R-:W-:Y:S01]  /*2490*/  IMAD.IADD R5, R236, 0x1, R238 ;  /* 0x00000001ec057824 */ /* 0x000fe200078e02ee */
[----:B------:R-:W-:Y:S01]  /*24a0*/  STL [R1+0x24], R251 ;  /* 0x000024fb01007387 */ /* 0x000fe20000100800 */
[----:B------:R-:W-:-:S03]  /*24b0*/  IMAD R237, R0, 0x2, R135 ;  /* 0x0000000200ed7824 */ /* 0x000fc600078e0287 */
[----:B-1----:R-:W-:Y:S01]  /*24c0*/  HMMA.16816.F32 R8, R152, R40, RZ ;  /* 0x000000289808723c */ /* 0x002fe200000018ff */
[----:B------:R-:W-:Y:S01]  /*24d0*/  STL [R1+0x20], R250 ;  /* 0x000020fa01007387 */ /* 0x000fe20000100800 */
[----:B------:R-:W-:-:S03]  /*24e0*/  IMAD.IADD R0, R239, 0x1, R237 ;  /* 0x00000001ef007824 */ /* 0x000fc600078e02ed */
[----:B------:R-:W-:Y:S03]  /*24f0*/  STL [R1+0x1c], R241 ;  /* 0x00001cf101007387 */ /* 0x000fe60000100800 */
[C---:B------:R-:W-:Y:S01]  /*2500*/  HMMA.16816.F32 R24, R152.reuse, R20, RZ ;  /* 0x000000149818723c */ /* 0x040fe200000018ff */
[----:B------:R-:W-:Y:S07]  /*2510*/  STL [R1+0x2c], R155 ;  /* 0x00002c9b01007387 */ /* 0x000fee0000100800 */
[C---:B------:R-:W-:Y:S08]  /*2520*/  HMMA.16816.F32 R20, R152.reuse, R22, RZ ;  /* 0x000000169814723c */ /* 0x040ff000000018ff */
[C---:B----4-:R-:W-:Y:S08]  /*2530*/  HMMA.16816.F32 R16, R152.reuse, R36, RZ ;  /* 0x000000249810723c */ /* 0x050ff000000018ff */
[----:B------:R-:W-:Y:S01]  /*2540*/  HMMA.16816.F32 R12, R152, R38, RZ ;  /* 0x00000026980c723c */ /* 0x000fe200000018ff */
[----:B------:R-:W1:Y:S07]  /*2550*/  LDSM.16.M88.4 R36, [R5+0x12100] ;  /* 0x012100000524783b */ /* 0x000e6e0000000200 */
[C---:B------:R-:W-:Y:S01]  /*2560*/  HMMA.16816.F32 R68, R156.reuse, R52, R32 ;  /* 0x000000349c44723c */ /* 0x040fe20000001820 */
[----:B------:R-:W2:Y:S07]  /*2570*/  LDSM.16.M88.4 R32, [R5+0x12900] ;  /* 0x012900000520783b */ /* 0x000eae0000000200 */
[C---:B------:R-:W-:Y:S08]  /*2580*/  HMMA.16816.F32 R84, R156.reuse, R54, R28 ;  /* 0x000000369c54723c */ /* 0x040ff0000000181c */
[----:B------:R-:W-:Y:S08]  /*2590*/  HMMA.16816.F32 R52, R156, R60, R8 ;  /* 0x0000003c9c34723c */ /* 0x000ff00000001808 */
[----:B------:R-:W-:Y:S01]  /*25a0*/  HMMA.16816.F32 R8, R152, R42, RZ ;  /* 0x0000002a9808723c */ /* 0x000fe200000018ff */
[----:B------:R-:W3:Y:S07]  /*25b0*/  LDSM.16.M88.4 R40, [R5+0x13100] ;  /* 0x013100000528783b */ /* 0x000eee0000000200 */
[C---:B------:R-:W-:Y:S08]  /*25c0*/  HMMA.16816.F32 R76, R156.reuse, R50, R20 ;  /* 0x000000329c4c723c */ /* 0x040ff00000001814 */
[C---:B------:R-:W-:Y:S08]  /*25d0*/  HMMA.16816.F32 R80, R156.reuse, R44, R16 ;  /* 0x0000002c9c50723c */ /* 0x040ff00000001810 */
[----:B------:R-:W-:Y:S08]  /*25e0*/  HMMA.16816.F32 R88, R156, R46, R12 ;  /* 0x0000002e9c58723c */ /* 0x000ff0000000180c */
[C---:B------:R-:W-:Y:S08]  /*25f0*/  HMMA.16816.F32 R20, R152.reuse, R56, RZ ;  /* 0x000000389814723c */ /* 0x040ff000000018ff */
[C---:B------:R-:W-:Y:S08]  /*2600*/  HMMA.16816.F32 R16, R152.reuse, R58, RZ ;  /* 0x0000003a9810723c */ /* 0x040ff000000018ff */
[----:B------:R-:W-:Y:S08]  /*2610*/  HMMA.16816.F32 R12, R152, R64, RZ ;  /* 0x00000040980c723c */ /* 0x000ff000000018ff */
[C---:B------:R-:W-:Y:S01]  /*2620*/  HMMA.16816.F32 R72, R156.reuse, R48, R24 ;  /* 0x000000309c48723c */ /* 0x040fe20000001818 */
[----:B------:R-:W4:Y:S07]  /*2630*/  LDSM.16.M88.4 R24, [R5+0x13900] ;  /* 0x013900000518783b */ /* 0x000f2e0000000200 */
[----:B------:R-:W-:Y:S01]  /*2640*/  HMMA.16816.F32 R48, R156, R62, R8 ;  /* 0x0000003e9c30723c */ /* 0x000fe20000001808 */
[----:B------:R-:W-:Y:S07]  /*2650*/  LDSM.16.M88.4 R60, [R3+0x12900] ;  /* 0x01290000033c783b */ /* 0x000fee0000000200 */
[----:B------:R-:W-:Y:S08]  /*2660*/  HMMA.16816.F32 R8, R152, R66, RZ ;  /* 0x000000429808723c */ /* 0x000ff000000018ff */
[C---:B------:R-:W-:Y:S08]  /*2670*/  HMMA.16816.F32 R44, R156.reuse, R92, R20 ;  /* 0x0000005c9c2c723c */ /* 0x040ff00000001814 */
[C---:B------:R-:W-:Y:S01]  /*2680*/  HMMA.16816.F32 R28, R156.reuse, R94, R16 ;  /* 0x0000005e9c1c723c */ /* 0x040fe20000001810 */
[----:B------:R-:W3:Y:S07]  /*2690*/  LDSM.16.M88.4 R16, [R5+0x14100] ;  /* 0x014100000510783b */ /* 0x000eee0000000200 */
[----:B------:R-:W-:Y:S01]  /*26a0*/  HMMA.16816.F32 R20, R156, R96, R12 ;  /* 0x000000609c14723c */ /* 0x000fe2000000180c */
[----:B------:R-:W3:Y:S07]  /*26b0*/  LDSM.16.M88.4 R12, [R5+0x14900] ;  /* 0x01490000050c783b */ /* 0x000eee0000000200 */
[C---:B-1----:R-:W-:Y:S08]  /*26c0*/  HMMA.16816.F32 R64, R184.reuse, R36, R68 ;  /* 0x00000024b840723c */ /* 0x042ff00000001844 */
[----:B------:R-:W-:Y:S01]  /*26d0*/  HMMA.16816.F32 R68, R184, R38, R84 ;  /* 0x00000026b844723c */ /* 0x000fe20000001854 */
[----:B------:R-:W1:Y:S07]  /*26e0*/  LDSM.16.M88.4 R36, [R3+0x12100] ;  /* 0x012100000324783b */ /* 0x000e6e0000000200 */
[----:B------:R-:W-:Y:S08]  /*26f0*/  HMMA.16816.F32 R8, R156, R98, R8 ;  /* 0x000000629c08723c */ /* 0x000ff00000001808 */
[C---:B--2---:R-:W-:Y:S08]  /*2700*/  HMMA.16816.F32 R72, R184.reuse, R32, R72 ;  /* 0x00000020b848723c */ /* 0x044ff00000001848 */
[C---:B------:R-:W-:Y:S01]  /*2710*/  HMMA.16816.F32 R76, R184.reuse, R34, R76 ;  /* 0x00000022b84c723c */ /* 0x040fe2000000184c */
[----:B------:R-:W-:Y:S07]  /*2720*/  LDSM.16.M88.4 R32, [R3+0x14100] ;  /* 0x014100000320783b */ /* 0x000fee0000000200 */
[C---:B---3--:R-:W-:Y:S08]  /*2730*/  HMMA.16816.F32 R84, R184.reuse, R40, R80 ;  /* 0x00000028b854723c */ /* 0x048ff00000001850 */
[C---:B----4-:R-:W-:Y:S01]  /*2740*/  HMMA.16816.F32 R96, R184.reuse, R24, R52 ;  /* 0x00000018b860723c */ /* 0x050fe20000001834 */
[----:B------:R-:W2:Y:S07]  /*2750*/  LDSM.16.M88.4 R52, [R3+0x13100] ;  /* 0x013100000334783b */ /* 0x000eae0000000200 */
[C---:B------:R-:W-:Y:S08]  /*2760*/  HMMA.16816.F32 R88, R184.reuse, R42, R88 ;  /* 0x0000002ab858723c */ /* 0x040ff00000001858 */
[C---:B------:R-:W-:Y:S08]  /*2770*/  HMMA.16816.F32 R80, R184.reuse, R26, R48 ;  /* 0x0000001ab850723c */ /* 0x040ff00000001830 */
[C---:B------:R-:W-:Y:S01]  /*2780*/  HMMA.16816.F32 R56, R184.reuse, R16, R44 ;  /* 0x00000010b838723c */ /* 0x040fe2000000182c */
[----:B------:R-:W3:Y:S07]  /*2790*/  LDSM.16.M88.4 R44, [R3+0x13900] ;  /* 0x01390000032c783b */ /* 0x000eee0000000200 */
[C---:B------:R-:W-:Y:S01]  /*27a0*/  HMMA.16816.F32 R48, R184.reuse, R18, R28 ;  /* 0x00000012b830723c */ /* 0x040fe2000000181c */
[----:B------:R-:W4:Y:S07]  /*27b0*/  LDSM.16.M88.4 R28, [R3+0x14900] ;  /* 0x01490000031c783b */ /* 0x000f2e0000000200 */
[C---:B------:R-:W-:Y:S01]  /*27c0*/  HMMA.16816.F32 R40, R184.reuse, R12, R20 ;  /* 0x0000000cb828723c */ /* 0x040fe20000001814 */
[----:B------:R-:W2:Y:S07]  /*27d0*/  LDSM.16.M88.4 R20, [R236+0x15100] ;  /* 0x01510000ec14783b */ /* 0x000eae0000000200 */
[----:B------:R-:W-:Y:S08]  /*27e0*/  HMMA.16816.F32 R24, R184, R14, R8 ;  /* 0x0000000eb818723c */ /* 0x000ff00000001808 */
[C---:B-1----:R-:W-:Y:S08]  /*27f0*/  HMMA.16816.F32 R16, R188.reuse, R36, R64 ;  /* 0x00000024bc10723c */ /* 0x042ff00000001840 */
[C---:B------:R-:W-:Y:S01]  /*2800*/  HMMA.16816.F32 R12, R188.reuse, R38, R68 ;  /* 0x00000026bc0c723c */ /* 0x040fe20000001844 */
[----:B------:R-:W1:Y:S07]  /*2810*/  LDSM.16.M88.4 R36, [R236+0x15900] ;  /* 0x01590000ec24783b */ /* 0x000e6e0000000200 */
[C---:B------:R-:W-:Y:S08]  /*2820*/  HMMA.16816.F32 R8, R188.reuse, R60, R72 ;  /* 0x0000003cbc08723c */ /* 0x040ff00000001848 */
[C---:B------:R-:W-:Y:S01]  /*2830*/  HMMA.16816.F32 R64, R188.reuse, R62, R76 ;  /* 0x0000003ebc40723c */ /* 0x040fe2000000184c */
[----:B------:R-:W1:Y:S07]  /*2840*/  LDSM.16.M88.4 R60, [R236+0x16100] ;  /* 0x01610000ec3c783b */ /* 0x000e6e0000000200 */
[C---:B--2---:R-:W-:Y:S08]  /*2850*/  HMMA.16816.F32 R68, R188.reuse, R52, R84 ;  /* 0x00000034bc44723c */ /* 0x044ff00000001854 */
[C---:B------:R-:W-:Y:S08]  /*2860*/  HMMA.16816.F32 R76, R188.reuse, R54, R88 ;  /* 0x00000036bc4c723c */ /* 0x040ff00000001858 */
[C---:B------:R-:W-:Y:S01]  /*2870*/  HMMA.16816.F32 R92, R188.reuse, R32, R56 ;  /* 0x00000020bc5c723c */ /* 0x040fe20000001838 */
[----:B------:R-:W2:Y:S07]  /*2880*/  LDSM.16.M88.4 R56, [R236+0x16900] ;  /* 0x01690000ec38783b */ /* 0x000eae0000000200 */
[C---:B---3--:R-:W-:Y:S08]  /*2890*/  HMMA.16816.F32 R96, R188.reuse, R44, R96 ;  /* 0x0000002cbc60723c */ /* 0x048ff00000001860 */
[C---:B------:R-:W-:Y:S08]  /*28a0*/  HMMA.16816.F32 R88, R188.reuse, R46, R80 ;  /* 0x0000002ebc58723c */ /* 0x040ff00000001850 */
[C---:B------:R-:W-:Y:S01]  /*28b0*/  HMMA.16816.F32 R84, R188.reuse, R34, R48 ;  /* 0x00000022bc54723c */ /* 0x040fe20000001830 */
[----:B------:R-:W3:Y:S04]  /*28c0*/  LDSM.16.M88.4 R48, [R236+0x17100] ;  /* 0x01710000ec30783b */ /* 0x000ee80000000200 */
[----:B------:R-:W-:Y:S03]  /*28d0*/  LDSM.16.M88.4 R32, [R4+0x15900] ;  /* 0x015900000420783b */ /* 0x000fe60000000200 */
[----:B----4-:R-:W-:Y:S08]  /*28e0*/  HMMA.16816.F32 R72, R188, R30, R24 ;  /* 0x0000001ebc48723c */ /* 0x010ff00000001818 */
[C---:B------:R-:W-:Y:S08]  /*28f0*/  HMMA.16816.F32 R52, R196.reuse, R20, R16 ;  /* 0x00000014c434723c */ /* 0x040ff00000001810 */
[C---:B------:R-:W-:Y:S08]  /*2900*/  HMMA.16816.F32 R44, R196.reuse, R22, R12 ;  /* 0x00000016c42c723c */ /* 0x040ff0000000180c */
[C---:B-1----:R-:W-:Y:S08]  /*2910*/  HMMA.16816.F32 R24, R196.reuse, R36, R8 ;  /* 0x00000024c418723c */ /* 0x042ff00000001808 */
[----:B------:R-:W-:Y:S01]  /*2920*/  HMMA.16816.F32 R20, R196, R38, R64 ;  /* 0x00000026c414723c */ /* 0x000fe20000001840 */
[----:B------:R-:W1:Y:S04]  /*2930*/  LDSM.16.M88.4 R36, [R4+0x15100] ;  /* 0x015100000424783b */ /* 0x000e680000000200 */
[----:B------:R-:W-:Y:S03]  /*2940*/  LDSM.16.M88.4 R64, [R4+0x17100] ;  /* 0x017100000440783b */ /* 0x000fe60000000200 */
[----:B------:R-:W-:Y:S01]  /*2950*/  HMMA.16816.F32 R80, R188, R28, R40 ;  /* 0x0000001cbc50723c */ /* 0x000fe20000001828 */
[----:B------:R-:W4:Y:S04]  /*2960*/  LDSM.16.M88.4 R40, [R236+0x17900] ;  /* 0x01790000ec28783b */ /* 0x000f280000000200 */
[----:B------:R-:W1:Y:S03]  /*2970*/  LDSM.16.M88.4 R28, [R4+0x16100] ;  /* 0x01610000041c783b */ /* 0x000e660000000200 */
[C---:B------:R-:W-:Y:S08]  /*2980*/  HMMA.16816.F32 R16, R196.reuse, R60, R68 ;  /* 0x0000003cc410723c */ /* 0x040ff00000001844 */
[C---:B------:R-:W-:Y:S01]  /*2990*/  HMMA.16816.F32 R12, R196.reuse, R62, R76 ;  /* 0x0000003ec40c723c */ /* 0x040fe2000000184c */
[----:B------:R-:W-:Y:S07]  /*29a0*/  LDSM.16.M88.4 R60, [R4+0x17900] ;  /* 0x01790000043c783b */ /* 0x000fee0000000200 */
[C---:B--2---:R-:W-:Y:S08]  /*29b0*/  HMMA.16816.F32 R68, R196.reuse, R58, R88 ;  /* 0x0000003ac444723c */ /* 0x044ff00000001858 */
[C---:B---3--:R-:W-:Y:S08]  /*29c0*/  HMMA.16816.F32 R100, R196.reuse, R48, R92 ;  /* 0x00000030c464723c */ /* 0x048ff0000000185c */
[----:B------:R-:W-:Y:S01]  /*29d0*/  HMMA.16816.F32 R88, R196, R50, R84 ;  /* 0x00000032c458723c */ /* 0x000fe20000001854 */
[----:B------:R-:W2:Y:S07]  /*29e0*/  LDSM.16.M88.4 R48, [R4+0x16900] ;  /* 0x016900000430783b */ /* 0x000eae0000000200 */
[----:B-1----:R-:W-:Y:S01]  /*29f0*/  HMMA.16816.F32 R92, R204, R36, R52 ;  /* 0x00000024cc5c723c */ /* 0x002fe20000001834 */
[----:B------:R-:W1:Y:S07]  /*2a00*/  LDSM.16.M88.4 R52, [R5+0x15100] ;  /* 0x015100000534783b */ /* 0x000e6e0000000200 */
[C---:B------:R-:W-:Y:S08]  /*2a10*/  HMMA.16816.F32 R8, R196.reuse, R56, R96 ;  /* 0x00000038c408723c */ /* 0x040ff00000001860 */
[----:B----4-:R-:W-:Y:S08]  /*2a20*/  HMMA.16816.F32 R96, R196, R40, R80 ;  /* 0x00000028c460723c */ /* 0x010ff00000001850 */
[----:B------:R-:W-:Y:S01]  /*2a30*/  HMMA.16816.F32 R80, R204, R38, R44 ;  /* 0x00000026cc50723c */ /* 0x000fe2000000182c */
[----:B------:R-:W3:Y:S07]  /*2a40*/  LDSM.16.M88.4 R36, [R5+0x16100] ;  /* 0x016100000524783b */ /* 0x000eee0000000200 */
[----:B------:R-:W-:Y:S01]  /*2a50*/  HMMA.16816.F32 R84, R196, R42, R72 ;  /* 0x0000002ac454723c */ /* 0x000fe20000001848 */
[----:B------:R-:W4:Y:S07]  /*2a60*/  LDSM.16.M88.4 R40, [R5+0x15900] ;  /* 0x015900000528783b */ /* 0x000f2e0000000200 */
[C---:B------:R-:W-:Y:S08]  /*2a70*/  HMMA.16816.F32 R44, R204.reuse, R30, R12 ;  /* 0x0000001ecc2c723c */ /* 0x040ff0000000180c */
[C---:B------:R-:W-:Y:S08]  /*2a80*/  HMMA.16816.F32 R76, R204.reuse, R32, R24 ;  /* 0x00000020cc4c723c */ /* 0x040ff00000001818 */
[C---:B------:R-:W-:Y:S01]  /*2a90*/  HMMA.16816.F32 R72, R204.reuse, R34, R20 ;  /* 0x00000022cc48723c */ /* 0x040fe20000001814 */
[----:B------:R-:W1:Y:S07]  /*2aa0*/  LDSM.16.M88.4 R32, [R5+0x16900] ;  /* 0x016900000520783b */ /* 0x000e6e0000000200 */
[C---:B------:R-:W-:Y:S01]  /*2ab0*/  HMMA.16816.F32 R56, R204.reuse, R28, R16 ;  /* 0x0000001ccc38723c */ /* 0x040fe20000001810 */
[----:B------:R-:W3:Y:S07]  /*2ac0*/  LDSM.16.M88.4 R28, [R5+0x17100] ;  /* 0x01710000051c783b */ /* 0x000eee0000000200 */
[C---:B--2---:R-:W-:Y:S08]  /*2ad0*/  HMMA.16816.F32 R24, R204.reuse, R48, R8 ;  /* 0x00000030cc18723c */ /* 0x044ff00000001808 */
[C---:B------:R-:W-:Y:S08]  /*2ae0*/  HMMA.16816.F32 R20, R204.reuse, R50, R68 ;  /* 0x00000032cc14723c */ /* 0x040ff00000001844 */
[C---:B------:R-:W-:Y:S08]  /*2af0*/  HMMA.16816.F32 R16, R204.reuse, R64, R100 ;  /* 0x00000040cc10723c */ /* 0x040ff00000001864 */
[----:B------:R-:W-:Y:S01]  /*2b00*/  HMMA.16816.F32 R12, R204, R66, R88 ;  /* 0x00000042cc0c723c */ /* 0x000fe20000001858 */
[----:B------:R-:W2:Y:S07]  /*2b10*/  LDSM.16.M88.4 R64, [R3+0x15100] ;  /* 0x015100000340783b */ /* 0x000eae0000000200 */
[C---:B-1----:R-:W-:Y:S08]  /*2b20*/  HMMA.16816.F32 R100, R208.reuse, R52, R92 ;  /* 0x00000034d064723c */ /* 0x042ff0000000185c */
[----:B------:R-:W-:Y:S01]  /*2b30*/  HMMA.16816.F32 R88, R208, R54, R80 ;  /* 0x00000036d058723c */ /* 0x000fe20000001850 */
[----:B------:R-:W1:Y:S07]  /*2b40*/  LDSM.16.M88.4 R52, [R5+0x17900] ;  /* 0x017900000534783b */ /* 0x000e6e0000000200 */
[C---:B------:R-:W-:Y:S08]  /*2b50*/  HMMA.16816.F32 R8, R204.reuse, R60, R96 ;  /* 0x0000003ccc08723c */ /* 0x040ff00000001860 */
[----:B------:R-:W-:Y:S01]  /*2b60*/  HMMA.16816.F32 R68, R204, R62, R84 ;  /* 0x0000003ecc44723c */ /* 0x000fe20000001854 */
[----:B------:R-:W1:Y:S07]  /*2b70*/  LDSM.16.M88.4 R60, [R3+0x15900] ;  /* 0x01590000033c783b */ /* 0x000e6e0000000200 */
[C---:B---3--:R-:W-:Y:S01]  /*2b80*/  HMMA.16816.F32 R80, R208.reuse, R38, R44 ;  /* 0x00000026d050723c */ /* 0x048fe2000000182c */
[----:B------:R-:W3:Y:S07]  /*2b90*/  LDSM.16.M88.4 R44, [R3+0x16100] ;  /* 0x01610000032c783b */ /* 0x000eee0000000200 */
[C---:B----4-:R-:W-:Y:S08]  /*2ba0*/  HMMA.16816.F32 R96, R208.reuse, R40, R76 ;  /* 0x00000028d060723c */ /* 0x050ff0000000184c */
[C---:B------:R-:W-:Y:S01]  /*2bb0*/  HMMA.16816.F32 R84, R208.reuse, R42, R72 ;  /* 0x0000002ad054723c */ /* 0x040fe20000001848 */
[----:B------:R-:W4:Y:S07]  /*2bc0*/  LDSM.16.M88.4 R40, [R3+0x16900] ;  /* 0x016900000328783b */ /* 0x000f2e0000000200 */
[C---:B------:R-:W-:Y:S01]  /*2bd0*/  HMMA.16816.F32 R92, R208.reuse, R36, R56 ;  /* 0x00000024d05c723c */ /* 0x040fe20000001838 */
[----:B------:R-:W1:Y:S07]  /*2be0*/  LDSM.16.M88.4 R36, [R3+0x17100] ;  /* 0x017100000324783b */ /* 0x000e6e0000000200 */
[C---:B------:R-:W-:Y:S08]  /*2bf0*/  HMMA.16816.F32 R76, R208.reuse, R32, R24 ;  /* 0x00000020d04c723c */ /* 0x040ff00000001818 */
[C---:B------:R-:W-:Y:S01]  /*2c00*/  HMMA.16816.F32 R72, R208.reuse, R34, R20 ;  /* 0x00000022d048723c */ /* 0x040fe20000001814 */
[----:B------:R-:W3:Y:S04]  /*2c10*/  LDSM.16.M88.4 R20, [R236+0x18100] ;  /* 0x01810000ec14783b */ /* 0x000ee80000000200 */
[----:B------:R-:W3:Y:S03]  /*2c20*/  LDSM.16.M88.4 R32, [R3+0x17900] ;  /* 0x017900000320783b */ /* 0x000ee60000000200 */
[C---:B------:R-:W-:Y:S08]  /*2c30*/  HMMA.16816.F32 R56, R208.reuse, R28, R16 ;  /* 0x0000001cd038723c */ /* 0x040ff00000001810 */
[----:B------:R-:W-:Y:S08]  /*2c40*/  HMMA.16816.F32 R48, R208, R30, R12 ;  /* 0x0000001ed030723c */ /* 0x000ff0000000180c */
[----:B--2---:R-:W-:Y:S08]  /*2c50*/  HMMA.16816.F32 R16, R212, R64, R100 ;  /* 0x00000040d410723c */ /* 0x004ff00000001864 */
[C---:B-1----:R-:W-:Y:S08]  /*2c60*/  HMMA.16816.F32 R28, R208.reuse, R52, R8 ;  /* 0x00000034d01c723c */ /* 0x042ff00000001808 */
[----:B------:R-:W-:Y:S01]  /*2c70*/  HMMA.16816.F32 R24, R208, R54, R68 ;  /* 0x00000036d018723c */ /* 0x000fe20000001844 */
[----:B------:R-:W-:Y:S07]  /*2c80*/  LDSM.16.M88.4 R52, [R236+0x19900] ;  /* 0x01990000ec34783b */ /* 0x000fee0000000200 */
[C---:B------:R-:W-:Y:S08]  /*2c90*/  HMMA.16816.F32 R12, R212.reuse, R66, R88 ;  /* 0x00000042d40c723c */ /* 0x040ff00000001858 */
[C---:B------:R-:W-:Y:S08]  /*2ca0*/  HMMA.16816.F32 R64, R212.reuse, R62, R84 ;  /* 0x0000003ed440723c */ /* 0x040ff00000001854 */
[C---:B---3--:R-:W-:Y:S08]  /*2cb0*/  HMMA.16816.F32 R92, R212.reuse, R44, R92 ;  /* 0x0000002cd45c723c */ /* 0x048ff0000000185c */
[C---:B------:R-:W-:Y:S01]  /*2cc0*/  HMMA.16816.F32 R84, R212.reuse, R46, R80 ;  /* 0x0000002ed454723c */ /* 0x040fe20000001850 */
[----:B------:R-:W1:Y:S07]  /*2cd0*/  LDSM.16.M88.4 R44, [R236+0x18900] ;  /* 0x01890000ec2c783b */ /* 0x000e6e0000000200 */
[C---:B------:R-:W-:Y:S01]  /*2ce0*/  HMMA.16816.F32 R8, R212.reuse, R60, R96 ;  /* 0x0000003cd408723c */ /* 0x040fe20000001860 */
[----:B------:R-:W-:Y:S07]  /*2cf0*/  LDSM.16.M88.4 R60, [R236+0x1a100] ;  /* 0x01a10000ec3c783b */ /* 0x000fee0000000200 */
[C---:B----4-:R-:W-:Y:S08]  /*2d00*/  HMMA.16816.F32 R88, R212.reuse, R40, R76 ;  /* 0x00000028d458723c */ /* 0x050ff0000000184c */
[C---:B------:R-:W-:Y:S08]  /*2d10*/  HMMA.16816.F32 R76, R212.reuse, R36, R56 ;  /* 0x00000024d44c723c */ /* 0x040ff00000001838 */
[C---:B------:R-:W-:Y:S01]  /*2d20*/  HMMA.16816.F32 R96, R212.reuse, R38, R48 ;  /* 0x00000026d460723c */ /* 0x040fe20000001830 */
[----:B------:R-:W2:Y:S04]  /*2d30*/  LDSM.16.M88.4 R36, [R4+0x18100] ;  /* 0x018100000424783b */ /* 0x000ea80000000200 */
[----:B------:R-:W3:Y:S03]  /*2d40*/  LDSM.16.M88.4 R48, [R236+0x19100] ;  /* 0x01910000ec30783b */ /* 0x000ee60000000200 */
[----:B------:R-:W-:Y:S01]  /*2d50*/  HMMA.16816.F32 R100, R212, R42, R72 ;  /* 0x0000002ad464723c */ /* 0x000fe20000001848 */
[----:B------:R-:W4:Y:S07]  /*2d60*/  LDSM.16.M88.4 R40, [R236+0x1a900] ;  /* 0x01a90000ec28783b */ /* 0x000f2e0000000200 */
[----:B------:R-:W-:Y:S08]  /*2d70*/  HMMA.16816.F32 R68, R216, R20, R16 ;  /* 0x00000014d844723c */ /* 0x000ff00000001810 */
[C---:B------:R-:W-:Y:S01]  /*2d80*/  HMMA.16816.F32 R80, R212.reuse, R32, R28 ;  /* 0x00000020d450723c */ /* 0x040fe2000000181c */
[----:B------:R-:W-:Y:S07]  /*2d90*/  LDSM.16.M88.4 R28, [R4+0x19100] ;  /* 0x01910000041c783b */ /* 0x000fee0000000200 */
[----:B------:R-:W-:Y:S01]  /*2da0*/  HMMA.16816.F32 R72, R212, R34, R24 ;  /* 0x00000022d448723c */ /* 0x000fe20000001818 */
[----:B------:R-:W3:Y:S07]  /*2db0*/  LDSM.16.M88.4 R32, [R4+0x18900] ;  /* 0x018900000420783b */ /* 0x000eee0000000200 */
[C---:B------:R-:W-:Y:S08]  /*2dc0*/  HMMA.16816.F32 R56, R216.reuse, R22, R12 ;  /* 0x00000016d838723c */ /* 0x040ff0000000180c */
[C---:B-1----:R-:W-:Y:S08]  /*2dd0*/  HMMA.16816.F32 R24, R216.reuse, R44, R8 ;  /* 0x0000002cd818723c */ /* 0x042ff00000001808 */
[C---:B------:R-:W-:Y:S08]  /*2de0*/  HMMA.16816.F32 R8, R216.reuse, R52, R88 ;  /* 0x00000034d808723c */ /* 0x040ff00000001858 */
[----:B------:R-:W-:Y:S01]  /*2df0*/  HMMA.16816.F32 R20, R216, R46, R64 ;  /* 0x0000002ed814723c */ /* 0x000fe20000001840 */
[----:B------:R-:W1:Y:S04]  /*2e00*/  LDSM.16.M88.4 R44, [R4+0x19900] ;  /* 0x01990000042c783b */ /* 0x000e680000000200 */
[----:B------:R-:W-:Y:S03]  /*2e10*/  LDSM.16.M88.4 R64, [R4+0x1a900] ;  /* 0x01a900000440783b */ /* 0x000fe60000000200 */
[----:B--2---:R-:W-:Y:S08]  /*2e20*/  HMMA.16816.F32 R88, R220, R36, R68 ;  /* 0x00000024dc58723c */ /* 0x004ff00000001844 */
[C---:B---3--:R-:W-:Y:S08]  /*2e30*/  HMMA.16816.F32 R16, R216.reuse, R48, R92 ;  /* 0x00000030d810723c */ /* 0x048ff0000000185c */
[C---:B------:R-:W-:Y:S08]  /*2e40*/  HMMA.16816.F32 R12, R216.reuse, R50, R84 ;  /* 0x00000032d80c723c */ /* 0x040ff00000001854 */
[C---:B----4-:R-:W-:Y:S08]  /*2e50*/  HMMA.16816.F32 R80, R216.reuse, R40, R80 ;  /* 0x00000028d850723c */ /* 0x050ff00000001850 */
[----:B------:R-:W-:Y:S01]  /*2e60*/  HMMA.16816.F32 R72, R216, R42, R72 ;  /* 0x0000002ad848723c */ /* 0x000fe20000001848 */
[----:B------:R-:W2:Y:S07]  /*2e70*/  LDSM.16.M88.4 R40, [R4+0x1a100] ;  /* 0x01a100000428783b */ /* 0x000eae0000000200 */
[----:B------:R-:W-:Y:S01]  /*2e80*/  HMMA.16816.F32 R68, R220, R38, R56 ;  /* 0x00000026dc44723c */ /* 0x000fe20000001838 */
[----:B------:R-:W3:Y:S04]  /*2e90*/  LDSM.16.M88.4 R56, [R5+0x18100] ;  /* 0x018100000538783b */ /* 0x000ee80000000200 */
[----:B------:R-:W-:Y:S03]  /*2ea0*/  LDSM.16.M88.4 R36, [R5+0x19100] ;  /* 0x019100000524783b */ /* 0x000fe60000000200 */
[C---:B------:R-:W-:Y:S01]  /*2eb0*/  HMMA.16816.F32 R52, R216.reuse, R54, R100 ;  /* 0x00000036d834723c */ /* 0x040fe20000001864 */
[----:B------:R-:W-:Y:S07]  /*2ec0*/  LDSM.16.M88.4 R100, [R3+0x19100] ;  /* 0x019100000364783b */ /* 0x000fee0000000200 */
[C---:B------:R-:W-:Y:S08]  /*2ed0*/  HMMA.16816.F32 R76, R216.reuse, R60, R76 ;  /* 0x0000003cd84c723c */ /* 0x040ff0000000184c */
[----:B------:R-:W-:Y:S01]  /*2ee0*/  HMMA.16816.F32 R84, R216, R62, R96 ;  /* 0x0000003ed854723c */ /* 0x000fe20000001860 */
[----:B------:R-:W4:Y:S07]  /*2ef0*/  LDSM.16.M88.4 R60, [R5+0x18900] ;  /* 0x01890000053c783b */ /* 0x000f2e0000000200 */
[C---:B------:R-:W-:Y:S08]  /*2f00*/  HMMA.16816.F32 R104, R220.reuse, R32, R24 ;  /* 0x00000020dc68723c */ /* 0x040ff00000001818 */
[C---:B------:R-:W-:Y:S01]  /*2f10*/  HMMA.16816.F32 R96, R220.reuse, R34, R20 ;  /* 0x00000022dc60723c */ /* 0x040fe20000001814 */
[----:B------:R-:W-:Y:S07]  /*2f20*/  LDSM.16.M88.4 R32, [R5+0x19900] ;  /* 0x019900000520783b */ /* 0x000fee0000000200 */
[C---:B------:R-:W-:Y:S08]  /*2f30*/  HMMA.16816.F32 R92, R220.reuse, R28, R16 ;  /* 0x0000001cdc5c723c */ /* 0x040ff00000001810 */
[C---:B------:R-:W-:Y:S01]  /*2f40*/  HMMA.16816.F32 R48, R220.reuse, R30, R12 ;  /* 0x0000001edc30723c */ /* 0x040fe2000000180c */
[----:B------:R-:W4:Y:S04]  /*2f50*/  LDSM.16.M88.4 R28, [R5+0x1a100] ;  /* 0x01a10000051c783b */ /* 0x000f280000000200 */
[----:B------:R-:W4:Y:S03]  /*2f60*/  LDSM.16.M88.4 R4, [R5+0x1a900] ;  /* 0x01a900000504783b */ /* 0x000f260000000200 */
[C---:B-1----:R-:W-:Y:S08]  /*2f70*/  HMMA.16816.F32 R20, R220.reuse, R46, R52 ;  /* 0x0000002edc14723c */ /* 0x042ff00000001834 */
[C---:B------:R-:W-:Y:S08]  /*2f80*/  HMMA.16816.F32 R24, R220.reuse, R44, R8 ;  /* 0x0000002cdc18723c */ /* 0x040ff00000001808 */
[----:B--2---:R-:W-:Y:S08]  /*2f90*/  HMMA.16816.F32 R16, R220, R40, R76 ;  /* 0x00000028dc10723c */ /* 0x004ff0000000184c */
[C---:B---3--:R-:W-:Y:S01]  /*2fa0*/  HMMA.16816.F32 R52, R224.reuse, R56, R88 ;  /* 0x00000038e034723c */ /* 0x048fe20000001858 */
[----:B------:R-:W-:Y:S07]  /*2fb0*/  LDSM.16.M88.4 R88, [R3+0x18900] ;  /* 0x018900000358783b */ /* 0x000fee0000000200 */
[----:B------:R-:W-:Y:S01]  /*2fc0*/  HMMA.16816.F32 R68, R224, R58, R68 ;  /* 0x0000003ae044723c */ /* 0x000fe20000001844 */
[----:B------:R-:W1:Y:S07]  /*2fd0*/  LDSM.16.M88.4 R56, [R3+0x18100] ;  /* 0x018100000338783b */ /* 0x000e6e0000000200 */
[C---:B------:R-:W-:Y:S08]  /*2fe0*/  HMMA.16816.F32 R8, R220.reuse, R64, R80 ;  /* 0x00000040dc08723c */ /* 0x040ff00000001850 */
[C---:B------:R-:W-:Y:S08]  /*2ff0*/  HMMA.16816.F32 R12, R220.reuse, R42, R84 ;  /* 0x0000002adc0c723c */ /* 0x040ff00000001854 */
[----:B------:R-:W-:Y:S08]  /*3000*/  HMMA.16816.F32 R40, R220, R66, R72 ;  /* 0x00000042dc28723c */ /* 0x000ff00000001848 */
[C---:B----4-:R-:W-:Y:S01]  /*3010*/  HMMA.16816.F32 R72, R224.reuse, R60, R104 ;  /* 0x0000003ce048723c */ /* 0x050fe20000001868 */
[----:B------:R-:W-:Y:S07]  /*3020*/  LDSM.16.M88.4 R104, [R3+0x19900] ;  /* 0x019900000368783b */ /* 0x000fee0000000200 */
[C---:B------:R-:W-:Y:S08]  /*3030*/  HMMA.16816.F32 R80, R224.reuse, R62, R96 ;  /* 0x0000003ee050723c */ /* 0x040ff00000001860 */
[C---:B------:R-:W-:Y:S08]  /*3040*/  HMMA.16816.F32 R60, R224.reuse, R28, R16 ;  /* 0x0000001ce03c723c */ /* 0x040ff00000001810 */
[C---:B------:R-:W-:Y:S01]  /*3050*/  HMMA.16816.F32 R84, R224.reuse, R36, R92 ;  /* 0x00000024e054723c */ /* 0x040fe2000000185c */
[----:B------:R-:W-:Y:S07]  /*3060*/  LDSM.16.M88.4 R92, [R3+0x1a100] ;  /* 0x01a10000035c783b */ /* 0x000fee0000000200 */
[----:B------:R-:W-:Y:S01]  /*3070*/  HMMA.16816.F32 R16, R224, R4, R8 ;  /* 0x00000004e010723c */ /* 0x000fe20000001808 */
[----:B------:R2:W3:Y:S01]  /*3080*/  LDSM.16.M88.4 R8, [R3+0x1a900] ;  /* 0x01a900000308783b */ /* 0x0004e20000000200 */
[----:B------:R-:W-:-:S06]  /*3090*/  DEPBAR.LE SB0, 0x2 ;  /* 0x000080800000791a */ /* 0x000fcc0000000000 */
[----:B------:R-:W-:Y:S08]  /*30a0*/  HMMA.16816.F32 R44, R224, R30, R12 ;  /* 0x0000001ee02c723c */ /* 0x000ff0000000180c */
[----:B-1----:R-:W-:Y:S01]  /*30b0*/  HMMA.16816.F32 R12, R228, R56, R52 ;  /* 0x00000038e40c723c */ /* 0x002fe20000001834 */
[----:B--2---:R-:W-:-:S07]  /*30c0*/  LOP3.LUT R3, R108, 0xffffffe0, RZ, 0xc0, !PT ;  /* 0xffffffe06c037812 */ /* 0x004fce00078ec0ff */
[----:B------:R-:W-:Y:S01]  /*30d0*/  HMMA.16816.F32 R64, R224, R34, R20 ;  /* 0x00000022e040723c */ /* 0x000fe20000001814 */
[----:B------:R-:W-:-:S07]  /*30e0*/  IMAD.IADD R3, R109, 0x1, -R3 ;  /* 0x000000016d037824 */ /* 0x000fce00078e0a03 */
[----:B------:R-:W-:Y:S01]  /*30f0*/  HMMA.16816.F32 R76, R224, R38, R48 ;  /* 0x00000026e04c723c */ /* 0x000fe20000001830 */
[----:B------:R-:W-:-:S04]  /*3100*/  SHF.R.S32.HI R4, RZ, 0x1f, R3 ;  /* 0x0000001fff047819 */ /* 0x000fc80000011403 */
[----:B------:R-:W-:-:S03]  /*3110*/  LEA.HI R4, R4, R3, RZ, 0x2 ;  /* 0x0000000304047211 */ /* 0x000fc600078f10ff */
[----:B------:R-:W-:Y:S01]  /*3120*/  HMMA.16816.F32 R20, R224, R6, R40 ;  /* 0x00000006e014723c */ /* 0x000fe20000001828 */
[----:B------:R-:W-:-:S05]  /*3130*/  LOP3.LUT R4, R4, 0x7ffffffc, RZ, 0xc0, !PT ;  /* 0x7ffffffc04047812 */ /* 0x000fca00078ec0ff */
[----:B------:R-:W-:Y:S01]  /*3140*/  IMAD.IADD R3, R3, 0x1, -R4 ;  /* 0x0000000103037824 */ /* 0x000fe200078e0a04 */
[----:B------:R-:W-:Y:S01]  /*3150*/  MOV R4, UR4 ;  /* 0x0000000400047c02 */ /* 0x000fe20008000f00 */
[----:B------:R-:W-:Y:S04]  /*3160*/  HMMA.16816.F32 R48, R224, R32, R24 ;  /* 0x00000020e030723c */ /* 0x000fe80000001818 */
[----:B------:R-:W-:-:S04]  /*3170*/  IMAD R3, R3, -0x2, R4 ;  /* 0xfffffffe03037824 */ /* 0x000fc800078e0204 */
[C---:B------:R-:W-:Y:S01]  /*3180*/  HMMA.16816.F32 R24, R228.reuse, R58, R68 ;  /* 0x0000003ae418723c */ /* 0x040fe20000001844 */
[C---:B------:R-:W-:Y:S02]  /*3190*/  ISETP.GT.AND P5, PT, R3.reuse, RZ, PT ;  /* 0x000000ff0300720c */ /* 0x040fe40003fa4270 */
[C---:B------:R-:W-:Y:S02]  /*31a0*/  ISETP.GT.AND P1, PT, R3.reuse, 0x1, PT ;  /* 0x000000010300780c */ /* 0x040fe40003f24270 */
[----:B------:R-:W-:Y:S02]  /*31b0*/  ISETP.GT.AND P6, PT, R3, 0x8, PT ;  /* 0x000000080300780c */ /* 0x000fe40003fc4270 */
[----:B------:R-:W-:Y:S01]  /*31c0*/  FSEL R7, R12, -INF , P5 ;  /* 0xff8000000c077808 */ /* 0x000fe20002800000 */
[----:B------:R-:W-:Y:S01]  /*31d0*/  HMMA.16816.F32 R28, R228, R88, R72 ;  /* 0x00000058e41c723c */ /* 0x000fe20000001848 */
[----:B------:R-:W-:Y:S02]  /*31e0*/  FSEL R6, R13, -INF , P1 ;  /* 0xff8000000d067808 */ /* 0x000fe40000800000 */
[----:B------:R-:W-:-:S02]  /*31f0*/  FSEL R14, R14, -INF , P5 ;  /* 0xff8000000e0e7808 */ /* 0x000fc40002800000 */
[----:B------:R-:W-:Y:S02]  /*3200*/  FMNMX.FTZ R4, R7, R6, !PT ;  /* 0x0000000607047209 */ /* 0x000fe40007810000 */
[----:B------:R-:W-:Y:S01]  /*3210*/  ISETP.GT.AND P5, PT, R3, 0x10, PT ;  /* 0x000000100300780c */ /* 0x000fe20003fa4270 */
[C---:B------:R-:W-:Y:S08]  /*3220*/  HMMA.16816.F32 R32, R228.reuse, R90, R80 ;  /* 0x0000005ae420723c */ /* 0x040ff00000001850 */
[----:B---3--:R-:W-:Y:S01]  /*3230*/  HMMA.16816.F32 R20, R228, R10, R20 ;  /* 0x0000000ae414723c */ /* 0x008fe20000001814 */
[----:B------:R-:W-:-:S06]  /*3240*/  FSEL R12, R26, -INF , P6 ;  /* 0xff8000001a0c7808 */ /* 0x000fcc0003000000 */
[----:B------:R-:W-:Y:S01]  /*3250*/  FSEL R11, R15, -INF , P1 ;  /* 0xff8000000f0b7808 */ /* 0x000fe20000800000 */
[C---:B------:R-:W-:Y:S01]  /*3260*/  HMMA.16816.F32 R16, R228.reuse, R8, R16 ;  /* 0x00000008e410723c */ /* 0x040fe20000001810 */
[----:B------:R-:W-:Y:S02]  /*3270*/  ISETP.GT.AND P1, PT, R3, 0x9, PT ;  /* 0x000000090300780c */ /* 0x000fe40003f24270 */
[----:B------:R-:W-:Y:S02]  /*3280*/  FMNMX.FTZ R5, R14, R11, !PT ;  /* 0x0000000b0e057209 */ /* 0x000fe40007810000 */
[----:B------:R-:W-:Y:S02]  /*3290*/  FSEL R10, R25, -INF , P1 ;  /* 0xff800000190a7808 */ /* 0x000fe40000800000 */
[----:B------:R-:W-:Y:S01]  /*32a0*/  FSEL R8, R24, -INF , P6 ;  /* 0xff80000018087808 */ /* 0x000fe20003000000 */
[----:B------:R-:W-:Y:S01]  /*32b0*/  HMMA.16816.F32 R36, R228, R100, R84 ;  /* 0x00000064e424723c */ /* 0x000fe20000001854 */
[----:B------:R-:W-:Y:S01]  /*32c0*/  FSEL R13, R27, -INF , P1 ;  /* 0xff8000001b0d7808 */ /* 0x000fe20000800000 */
[----:B------:R-:W-:Y:S01]  /*32d0*/  BAR.SYNC.DEFER_BLOCKING 0x0 ;  /* 0x0000000000007b1d */ /* 0x000fe20000010000 */
[----:B------:R-:W-:-:S02]  /*32e0*/  FMNMX.FTZ R4, R8, R4, !PT ;  /* 0x0000000408047209 */ /* 0x000fc40007810000 */
[C---:B------:R-:W-:Y:S02]  /*32f0*/  ISETP.GT.AND P1, PT, R3.reuse, 0x11, PT ;  /* 0x000000110300780c */ /* 0x040fe40003f24270 */
[----:B------:R-:W-:Y:S01]  /*3300*/  FMNMX.FTZ R4, R10, R4, !PT ;  /* 0x000000040a047209 */ /* 0x000fe20007810000 */
[C---:B------:R-:W-:Y:S01]  /*3310*/  HMMA.16816.F32 R56, R228.reuse, R94, R44 ;  /* 0x0000005ee438723c */ /* 0x040fe2000000182c */
[----:B------:R-:W-:Y:S02]  /*3320*/  ISETP.GT.AND P6, PT, R3, 0x18, PT ;  /* 0x000000180300780c */ /* 0x000fe40003fc4270 */
[----:B------:R-:W-:Y:S02]  /*3330*/  FMNMX.FTZ R5, R12, R5, !PT ;  /* 0x000000050c057209 */ /* 0x000fe40007810000 */
[----:B------:R-:W-:Y:S02]  /*3340*/  FSEL R89, R34, -INF , P6 ;  /* 0xff80000022597808 */ /* 0x000fe40003000000 */
[----:B------:R-:W-:Y:S01]  /*3350*/  FSEL R45, R28, -INF , P5 ;  /* 0xff8000001c2d7808 */ /* 0x000fe20002800000 */
[----:B------:R-:W-:Y:S01]  /*3360*/  HMMA.16816.F32 R40, R228, R102, R76 ;  /* 0x00000066e428723c */ /* 0x000fe2000000184c */
[----:B------:R-:W-:-:S02]  /*3370*/  FSEL R44, R29, -INF , P1 ;  /* 0xff8000001d2c7808 */ /* 0x000fc40000800000 */
[----:B------:R-:W-:Y:S02]  /*3380*/  FMNMX.FTZ R4, R45, R4, !PT ;  /* 0x000000042d047209 */ /* 0x000fe40007810000 */
[----:B------:R-:W-:Y:S02]  /*3390*/  FMNMX.FTZ R5, R13, R5, !PT ;  /* 0x000000050d057209 */ /* 0x000fe40007810000 */
[----:B------:R-:W-:Y:S01]  /*33a0*/  FMNMX.FTZ R4, R44, R4, !PT ;  /* 0x000000042c047209 */ /* 0x000fe20007810000 */
[C---:B------:R-:W-:Y:S01]  /*33b0*/  HMMA.16816.F32 R52, R228.reuse, R106, R64 ;  /* 0x0000006ae434723c */ /* 0x040fe20000001840 */
[----:B------:R-:W-:Y:S06]  /*33c0*/  LDSM.16.MT88.4 R24, [R0+0x100] ;  /* 0x000100000018783b */ /* 0x000fec0000004200 */
[----:B------:R-:W-:Y:S01]  /*33d0*/  FSEL R66, R30, -INF , P5 ;  /* 0xff8000001e427808 */ /* 0x000fe20002800000 */
[----:B------:R-:W-:Y:S01]  /*33e0*/  HMMA.16816.F32 R48, R228, R104, R48 ;  /* 0x00000068e430723c */ /* 0x000fe20000001830 */
[----:B------:R-:W-:-:S02]  /*33f0*/  ISETP.GT.AND P5, PT, R3, 0x19, PT ;  /* 0x000000190300780c */ /* 0x000fc40003fa4270 */
[----:B------:R-:W-:Y:S02]  /*3400*/  FSEL R64, R32, -INF , P6 ;  /* 0xff80000020407808 */ /* 0x000fe40003000000 */
[----:B------:R-:W-:Y:S02]  /*3410*/  FSEL R67, R31, -INF , P1 ;  /* 0xff8000001f437808 */ /* 0x000fe40000800000 */
[----:B------:R-:W-:Y:S01]  /*3420*/  ISETP.GT.AND P1, PT, R3, 0x20, PT ;  /* 0x000000200300780c */ /* 0x000fe20003f24270 */
[----:B------:R-:W-:Y:S01]  /*3430*/  HMMA.16816.F32 R60, R228, R92, R60 ;  /* 0x0000005ce43c723c */ /* 0x000fe2000000183c */
[----:B------:R-:W-:Y:S01]  /*3440*/  FSEL R65, R33, -INF , P5 ;  /* 0xff80000021417808 */ /* 0x000fe20002800000 */
[----:B------:R-:W-:Y:S01]  /*3450*/  LDSM.16.MT88.4 R28, [R2+0x3100] ;  /* 0x00310000021c783b */ /* 0x000fe20000004200 */
        /* <DEDUP_REMOVED lines=8> */
[----:B------:R-:W-:-:S02]  /*34e0*/  FMNMX.FTZ R4, R124, R4, !PT ;  /* 0x000000047c047209 */ /* 0x000fc40007810000 */
[----:B------:R-:W-:Y:S02]  /*34f0*/  FSEL R134, R39, -INF , P5 ;  /* 0xff80000027867808 */ /* 0x000fe40002800000 */
        /* <DEDUP_REMOVED lines=30> */
[----:B------:R-:W-:-:S02]  /*36e0*/  ISETP.GT.AND P1, PT, R3, 0x41, PT ;  /* 0x000000410300780c */ /* 0x000fc40003f24270 */
[----:B------:R-:W-:Y:S02]  /*36f0*/  FSEL R247, R60, -INF , P5 ;  /* 0xff8000003cf77808 */ /* 0x000fe40002800000 */
[----:B------:R-:W-:Y:S02]  /*3700*/  FMNMX.FTZ R4, R240, R4, !PT ;  /* 0x00000004f0047209 */ /* 0x000fe40007810000 */
[----:B------:R-:W-:Y:S02]  /*3710*/  FSEL R161, R42, -INF , P6 ;  /* 0xff8000002aa17808 */ /* 0x000fe40003000000 */
[----:B------:R-:W-:Y:S01]  /*3720*/  FMNMX.FTZ R5, R134, R5, !PT ;  /* 0x0000000586057209 */ /* 0x000fe20007810000 */
[----:B------:R-:W-:Y:S01]  /*3730*/  LDSM.16.MT88.4 R40, [R135+0x6100] ;  /* 0x006100008728783b */ /* 0x000fe20000004200 */
        /* <DEDUP_REMOVED lines=40> */
[----:B------:R-:W-:Y:S02]  /*39c0*/  FSEL R149, R23, -INF , P1 ;  /* 0xff80000017957808 */ /* 0x000fe40000800000 */
[----:B------:R-:W-:Y:S01]  /*39d0*/  FMNMX.FTZ R3, R193, R3, !PT ;  /* 0x00000003c1037209 */ /* 0x000fe20007810000 */
[----:B------:R-:W-:Y:S03]  /*39e0*/  LDSM.16.MT88.4 R20, [R2+0x6100] ;  /* 0x006100000214783b */ /* 0x000fe60000004200 */
        /* <DEDUP_REMOVED lines=20> */
[----:B------:R1:W2:Y:S01]  /*3b30*/  MUFU.EX2 R110, R4 ;  /* 0x00000004006e7308 */ /* 0x0002a20000000800 */
[----:B------:R-:W-:Y:S01]  /*3b40*/  FSEL R8, R8, RZ, P1 ;  /* 0x000000ff08087208 */ /* 0x000fe20000800000 */
[--C-:B-1----:R-:W-:Y:S02]  /*3b50*/  FFMA.FTZ R4, R10, c[0x0][0x2d0], -R9.reuse ;  /* 0x0000b4000a047a23 */ /* 0x102fe40000010809 */
[----:B------:R-:W-:-:S04]  /*3b60*/  FFMA.FTZ R10, R45, c[0x0][0x2d0], -R9 ;  /* 0x0000b4002d0a7a23 */ /* 0x000fc80000010809 */
[----:B------:R1:W3:Y:S08]  /*3b70*/  MUFU.EX2 R201, R4 ;  /* 0x0000000400c97308 */ /* 0x0002f00000000800 */
[----:B------:R4:W-:Y:S01]  /*3b80*/  MUFU.EX2 R142, R10 ;  /* 0x0000000a008e7308 */ /* 0x0009e20000000800 */
[----:B-1----:R-:W-:-:S07]  /*3b90*/  FFMA.FTZ R4, R14, c[0x0][0x2d0], -R8 ;  /* 0x0000b4000e047a23 */ /* 0x002fce0000010808 */
[----:B------:R1:W-:Y:S01]  /*3ba0*/  MUFU.EX2 R251, R4 ;  /* 0x0000000400fb7308 */ /* 0x0003e20000000800 */
[----:B----4-:R-:W-:-:S07]  /*3bb0*/  FFMA.FTZ R10, R44, c[0x0][0x2d0], -R9 ;  /* 0x0000b4002c0a7a23 */ /* 0x010fce0000010809 */
[----:B------:R4:W-:Y:S01]  /*3bc0*/  MUFU.EX2 R144, R10 ;  /* 0x0000000a00907308 */ /* 0x0009e20000000800 */
[----:B-1----:R-:W-:Y:S01]  /*3bd0*/  FFMA.FTZ R4, R11, c[0x0][0x2d0], -R8 ;  /* 0x0000b4000b047a23 */ /* 0x002fe20000010808 */
[----:B--2---:R-:W-:-:S06]  /*3be0*/  MOV R11, R110 ;  /* 0x0000006e000b7202 */ /* 0x004fcc0000000f00 */
[----:B------:R1:W2:Y:S01]  /*3bf0*/  MUFU.EX2 R194, R4 ;  /* 0x0000000400c27308 */ /* 0x0002a20000000800 */
[----:B---3--:R-:W-:Y:S01]  /*3c00*/  F2FP.PACK_AB R6, R201, R11 ;  /* 0x0000000bc906723e */ /* 0x008fe200000000ff */
[----:B----4-:R-:W-:-:S06]  /*3c10*/  FFMA.FTZ R10, R64, c[0x0][0x2d0], -R9 ;  /* 0x0000b400400a7a23 */ /* 0x010fcc0000010809 */
[----:B------:R3:W-:Y:S01]  /*3c20*/  MUFU.EX2 R120, R10 ;  /* 0x0000000a00787308 */ /* 0x0007e20000000800 */
[----:B-1----:R-:W-:Y:S01]  /*3c30*/  FFMA.FTZ R4, R12, c[0x0][0x2d0], -R8 ;  /* 0x0000b4000c047a23 */ /* 0x002fe20000010808 */
[----:B--2---:R-:W-:-:S06]  /*3c40*/  F2FP.PACK_AB R5, R194, R251 ;  /* 0x000000fbc205723e */ /* 0x004fcc00000000ff */
[----:B------:R1:W-:Y:S01]  /*3c50*/  MUFU.EX2 R241, R4 ;  /* 0x0000000400f17308 */ /* 0x0003e20000000800 */
[----:B---3--:R-:W-:-:S07]  /*3c60*/  FFMA.FTZ R10, R65, c[0x0][0x2d0], -R9 ;  /* 0x0000b400410a7a23 */ /* 0x008fce0000010809 */
[----:B------:R2:W-:Y:S01]  /*3c70*/  MUFU.EX2 R169, R10 ;  /* 0x0000000a00a97308 */ /* 0x0005e20000000800 */
[--C-:B-1----:R-:W-:Y:S02]  /*3c80*/  FFMA.FTZ R4, R13, c[0x0][0x2d0], -R8.reuse ;  /* 0x0000b4000d047a23 */ /* 0x102fe40000010808 */
        /* <DEDUP_REMOVED lines=8> */
[----:B------:R2:W3:Y:S07]  /*3d10*/  MUFU.EX2 R252, R10 ;  /* 0x0000000a00fc7308 */ /* 0x0004ee0000000800 */
[C---:B------:R-:W-:Y:S01]  /*3d20*/  HMMA.16816.F32 R72, R4.reuse, R30, RZ ;  /* 0x0000001e0448723c */ /* 0x040fe200000018ff */
[----:B------:R-:W4:Y:S07]  /*3d30*/  LDSM.16.MT88.4 R28, [R237+0x3100] ;  /* 0x00310000ed1c783b */ /* 0x000f2e0000004200 */
        /* <DEDUP_REMOVED lines=13> */
[----:B---3--:R-:W-:-:S06]  /*3e10*/  IMAD.MOV.U32 R10, RZ, RZ, R143 ;  /* 0x000000ffff0a7224 */ /* 0x008fcc00078e008f */
[C---:B------:R-:W-:Y:S08]  /*3e20*/  HMMA.16816.F32 R96, R4.reuse, R24, RZ ;  /* 0x000000180460723c */ /* 0x040ff000000018ff */
[C---:B------:R-:W-:Y:S01]  /*3e30*/  HMMA.16816.F32 R60, R4.reuse, R26, RZ ;  /* 0x0000001a043c723c */ /* 0x040fe200000018ff */
[----:B------:R-:W3:Y:S07]  /*3e40*/  LDSM.16.MT88.4 R24, [R2+0x900] ;  /* 0x000900000218783b */ /* 0x000eee0000004200 */
[C---:B------:R-:W-:Y:S08]  /*3e50*/  HMMA.16816.F32 R44, R4.reuse, R36, RZ ;  /* 0x00000024042c723c */ /* 0x040ff000000018ff */
[C---:B------:R-:W-:Y:S08]  /*3e60*/  HMMA.16816.F32 R92, R4.reuse, R38, RZ ;  /* 0x00000026045c723c */ /* 0x040ff000000018ff */
[C---:B----4-:R-:W-:Y:S08]  /*3e70*/  HMMA.16816.F32 R36, R4.reuse, R28, RZ ;  /* 0x0000001c0424723c */ /* 0x050ff000000018ff */
[C---:B------:R-:W-:Y:S01]  /*3e80*/  HMMA.16816.F32 R108, R4.reuse, R30, RZ ;  /* 0x0000001e046c723c */ /* 0x040fe200000018ff */
[----:B------:R-:W4:Y:S07]  /*3e90*/  LDSM.16.MT88.4 R28, [R2+0x3900] ;  /* 0x00390000021c783b */ /* 0x000f2e0000004200 */
[C---:B--2---:R-:W-:Y:S08]  /*3ea0*/  HMMA.16816.F32 R64, R4.reuse, R12, RZ ;  /* 0x0000000c0440723c */ /* 0x044ff000000018ff */
[C---:B------:R-:W-:Y:S01]  /*3eb0*/  HMMA.16816.F32 R112, R4.reuse, R14, RZ ;  /* 0x0000000e0470723c */ /* 0x040fe200000018ff */
[----:B------:R-:W2:Y:S07]  /*3ec0*/  LDSM.16.MT88.4 R12, [R2+0x6900] ;  /* 0x00690000020c783b */ /* 0x000eae0000004200 */
[C---:B------:R-:W-:Y:S08]  /*3ed0*/  HMMA.16816.F32 R104, R4.reuse, R32, RZ ;  /* 0x000000200468723c */ /* 0x040ff000000018ff */
[C---:B------:R-:W-:Y:S01]  /*3ee0*/  HMMA.16816.F32 R80, R4.reuse, R34, RZ ;  /* 0x000000220450723c */ /* 0x040fe200000018ff */
[----:B------:R-:W2:Y:S07]  /*3ef0*/  LDSM.16.MT88.4 R32, [R135+0x900] ;  /* 0x000900008720783b */ /* 0x000eae0000004200 */
[C---:B------:R-:W-:Y:S07]  /*3f00*/  HMMA.16816.F32 R116, R4.reuse, R42, RZ ;  /* 0x0000002a0474723c */ /* 0x040fee00000018ff */
[----:B------:R-:W-:Y:S01]  /*3f10*/  MOV R43, R120 ;  /* 0x00000078002b7202 */ /* 0x000fe20000000f00 */
[C---:B-1----:R-:W-:Y:S08]  /*3f20*/  HMMA.16816.F32 R128, R4.reuse, R22, RZ ;  /* 0x000000160480723c */ /* 0x042ff000000018ff */
[C---:B------:R-:W-:Y:S01]  /*3f30*/  HMMA.16816.F32 R120, R4.reuse, R20, RZ ;  /* 0x000000140478723c */ /* 0x040fe200000018ff */
[----:B------:R-:W-:Y:S07]  /*3f40*/  LDSM.16.MT88.4 R20, [R237+0x900] ;  /* 0x00090000ed14783b */ /* 0x000fee0000004200 */
[C---:B------:R-:W-:Y:S08]  /*3f50*/  HMMA.16816.F32 R136, R4.reuse, R16, RZ ;  /* 0x000000100488723c */ /* 0x040ff000000018ff */
[C---:B------:R-:W-:Y:S01]  /*3f60*/  HMMA.16816.F32 R180, R4.reuse, R18, RZ ;  /* 0x0000001204b4723c */ /* 0x040fe200000018ff */
[----:B------:R-:W1:Y:S07]  /*3f70*/  LDSM.16.MT88.4 R16, [R0+0x900] ;  /* 0x000900000010783b */ /* 0x000e6e0000004200 */
[----:B------:R-:W-:Y:S07]  /*3f80*/  HMMA.16816.F32 R88, R4, R40, RZ ;  /* 0x000000280458723c */ /* 0x000fee00000018ff */
[----:B------:R-:W-:Y:S01]  /*3f90*/  F2FP.PACK_AB R4, R144, R142 ;  /* 0x0000008e9004723e */ /* 0x000fe200000000ff */
[----:B------:R-:W-:Y:S01]  /*3fa0*/  IMAD.MOV.U32 R41, RZ, RZ, R148 ;  /* 0x000000ffff297224 */ /* 0x000fe200078e0094 */
[----:B------:R-:W-:-:S02]  /*3fb0*/  F2FP.PACK_AB R5, R252, R150 ;  /* 0x00000096fc05723e */ /* 0x000fc400000000ff */
[----:B------:R-:W-:Y:S02]  /*3fc0*/  F2FP.PACK_AB R6, R169, R43 ;  /* 0x0000002ba906723e */ /* 0x000fe400000000ff */
[----:B------:R-:W-:Y:S02]  /*3fd0*/  F2FP.PACK_AB R7, R168, R155 ;  /* 0x0000009ba807723e */ /* 0x000fe400000000ff */
[----:B------:R-:W-:-:S05]  /*3fe0*/  MOV R40, R149 ;  /* 0x0000009500287202 */ /* 0x000fca0000000f00 */
[C---:B---3--:R-:W-:Y:S07]  /*3ff0*/  HMMA.16816.F32 R172, R4.reuse, R26, R80 ;  /* 0x0000001a04ac723c */ /* 0x048fee0000001850 */
[----:B------:R-:W-:Y:S01]  /*4000*/  IMAD.MOV.U32 R83, RZ, RZ, R147 ;  /* 0x000000ffff537224 */ /* 0x000fe200078e0093 */
[----:B------:R-:W-:Y:S01]  /*4010*/  MOV R81, R145 ;  /* 0x0000009100517202 */ /* 0x000fe20000000f00 */
[----:B------:R-:W-:Y:S01]  /*4020*/  IMAD.MOV.U32 R82, RZ, RZ, R146 ;  /* 0x000000ffff527224 */ /* 0x000fe200078e0092 */
[----:B----4-:R-:W-:Y:S01]  /*4030*/  HMMA.16816.F32 R164, R4, R30, R72 ;  /* 0x0000001e04a4723c */ /* 0x010fe20000001848 */
[----:B------:R-:W-:-:S06]  /*4040*/  IMAD.MOV.U32 R80, RZ, RZ, R144 ;  /* 0x000000ffff507224 */ /* 0x000fcc00078e0090 */
[----:B------:R-:W-:Y:S01]  /*4050*/  IMAD.MOV.U32 R31, RZ, RZ, R141 ;  /* 0x000000ffff1f7224 */ /* 0x000fe200078e008d */
[----:B------:R-:W-:Y:S01]  /*4060*/  HMMA.16816.F32 R144, R4, R28, R56 ;  /* 0x0000001c0490723c */ /* 0x000fe20000001838 */
[----:B------:R-:W-:-:S06]  /*4070*/  IMAD.MOV.U32 R30, RZ, RZ, R140 ;  /* 0x000000ffff1e7224 */ /* 0x000fcc00078e008c */
[----:B------:R-:W-:Y:S01]  /*4080*/  MOV R28, R142 ;  /* 0x0000008e001c7202 */ /* 0x000fe20000000f00 */
[----:B------:R-:W-:Y:S01]  /*4090*/  HMMA.16816.F32 R232, R4, R24, R104 ;  /* 0x0000001804e8723c */ /* 0x000fe20000001868 */
[----:B------:R-:W-:Y:S01]  /*40a0*/  LDSM.16.MT88.4 R24, [R237+0x3900] ;  /* 0x00390000ed18783b */ /* 0x000fe20000004200 */
[----:B------:R-:W-:-:S06]  /*40b0*/  IMAD.MOV.U32 R29, RZ, RZ, R150 ;  /* 0x000000ffff1d7224 */ /* 0x000fcc00078e0096 */
[C---:B--2---:R-:W-:Y:S08]  /*40c0*/  HMMA.16816.F32 R140, R4.reuse, R12, R52 ;  /* 0x0000000c048c723c */ /* 0x044ff00000001834 */
[C---:B------:R-:W-:Y:S01]  /*40d0*/  HMMA.16816.F32 R104, R4.reuse, R14, R48 ;  /* 0x0000000e0468723c */ /* 0x040fe20000001830 */
[----:B------:R-:W2:Y:S07]  /*40e0*/  LDSM.16.MT88.4 R12, [R135+0x3900] ;  /* 0x00390000870c783b */ /* 0x000eae0000004200 */
[C---:B------:R-:W-:Y:S07]  /*40f0*/  HMMA.16816.F32 R176, R4.reuse, R34, R84 ;  /* 0x0000002204b0723c */ /* 0x040fee0000001854 */
[----:B------:R-:W-:Y:S01]  /*4100*/  MOV R87, R202 ;  /* 0x000000ca00577202 */ /* 0x000fe20000000f00 */
[----:B------:R-:W-:Y:S01]  /*4110*/  IMAD.MOV.U32 R86, RZ, RZ, R201 ;  /* 0x000000ffff567224 */ /* 0x000fe200078e00c9 */
[----:B------:R-:W-:Y:S01]  /*4120*/  MOV R84, R171 ;  /* 0x000000ab00547202 */ /* 0x000fe20000000f00 */
[----:B------:R-:W-:Y:S01]  /*4130*/  IMAD.MOV.U32 R85, RZ, RZ, R200 ;  /* 0x000000ffff557224 */ /* 0x000fe200078e00c8 */
[C---:B-1----:R-:W-:Y:S08]  /*4140*/  HMMA.16816.F32 R60, R4.reuse, R18, R60 ;  /* 0x00000012043c723c */ /* 0x042ff0000000183c */
[C---:B------:R-:W-:Y:S07]  /*4150*/  HMMA.16816.F32 R200, R4.reuse, R20, R100 ;  /* 0x0000001404c8723c */ /* 0x040fee0000001864 */
[----:B------:R-:W-:Y:S01]  /*4160*/  IMAD.MOV.U32 R102, RZ, RZ, R170 ;  /* 0x000000ffff667224 */ /* 0x000fe200078e00aa */
[----:B------:R-:W-:Y:S01]  /*4170*/  MOV R100, R168 ;  /* 0x000000a800647202 */ /* 0x000fe20000000f00 */
[----:B------:R-:W-:Y:S01]  /*4180*/  IMAD.MOV.U32 R101, RZ, RZ, R169 ;  /* 0x000000ffff657224 */ /* 0x000fe200078e00a9 */
[C---:B------:R-:W-:Y:S01]  /*4190*/  HMMA.16816.F32 R148, R4.reuse, R32, R68 ;  /* 0x000000200494723c */ /* 0x040fe20000001844 */
[----:B------:R-:W-:Y:S07]  /*41a0*/  LDSM.16.MT88.4 R32, [R0+0x6900] ;  /* 0x006900000020783b */ /* 0x000fee0000004200 */
[C---:B------:R-:W-:Y:S01]  /*41b0*/  HMMA.16816.F32 R168, R4.reuse, R22, R76 ;  /* 0x0000001604a8723c */ /* 0x040fe2000000184c */
[----:B------:R-:W1:Y:S06]  /*41c0*/  LDSM.16.MT88.4 R20, [R0+0x3900] ;  /* 0x003900000014783b */ /* 0x000e6c0000004200 */
[----:B------:R-:W-:Y:S01]  /*41d0*/  IMAD.MOV.U32 R79, RZ, RZ, R195 ;  /* 0x000000ffff4f7224 */ /* 0x000fe200078e00c3 */
[----:B------:R-:W-:Y:S01]  /*41e0*/  MOV R77, R193 ;  /* 0x000000c1004d7202 */ /* 0x000fe20000000f00 */
[----:B------:R-:W-:Y:S01]  /*41f0*/  IMAD.MOV.U32 R78, RZ, RZ, R194 ;  /* 0x000000ffff4e7224 */ /* 0x000fe200078e00c2 */
[----:B--2---:R-:W-:Y:S01]  /*4200*/  HMMA.16816.F32 R44, R4, R12, R44 ;  /* 0x0000000c042c723c */ /* 0x004fe2000000182c */
[----:B------:R-:W-:-:S07]  /*4210*/  IMAD.MOV.U32 R76, RZ, RZ, R192 ;  /* 0x000000ffff4c7224 */ /* 0x000fce00078e00c0 */
[C---:B------:R-:W-:Y:S01]  /*4220*/  HMMA.16816.F32 R192, R4.reuse, R16, R96 ;  /* 0x0000001004c0723c */ /* 0x040fe20000001860 */
[----:B------:R-:W2:Y:S06]  /*4230*/  LDSM.16.MT88.4 R16, [R135+0x6900] ;  /* 0x006900008710783b */ /* 0x000eac0000004200 */
[----:B------:R-:W-:Y:S01]  /*4240*/  IMAD.MOV.U32 R99, RZ, RZ, R10 ;  /* 0x000000ffff637224 */ /* 0x000fe200078e000a */
[C---:B------:R-:W-:Y:S01]  /*4250*/  HMMA.16816.F32 R48, R4.reuse, R14, R92 ;  /* 0x0000000e0430723c */ /* 0x040fe2000000185c */
[----:B------:R-:W-:Y:S01]  /*4260*/  FFMA.FTZ R10, R124, c[0x0][0x2d0], -R9 ;  /* 0x0000b4007c0a7a23 */ /* 0x000fe20000010809 */
[----:B------:R-:W3:Y:S01]  /*4270*/  LDSM.16.MT88.4 R12, [R237+0x6900] ;  /* 0x00690000ed0c783b */ /* 0x000ee20000004200 */
[----:B------:R-:W-:Y:S01]  /*4280*/  IMAD.MOV.U32 R98, RZ, RZ, R43 ;  /* 0x000000ffff627224 */ /* 0x000fe200078e002b */
[----:B------:R-:W-:Y:S01]  /*4290*/  MOV R97, R40 ;  /* 0x0000002800617202 */ /* 0x000fe20000000f00 */
[----:B------:R4:W-:Y:S01]  /*42a0*/  MUFU.EX2 R103, R10 ;  /* 0x0000000a00677308 */ /* 0x0009e20000000800 */
[----:B------:R-:W-:Y:S01]  /*42b0*/  IMAD.MOV.U32 R96, RZ, RZ, R41 ;  /* 0x000000ffff607224 */ /* 0x000fe200078e0029 */
[----:B------:R-:W-:Y:S01]  /*42c0*/  MOV R95, R155 ;  /* 0x0000009b005f7202 */ /* 0x000fe20000000f00 */
[----:B------:R-:W-:Y:S01]  /*42d0*/  HMMA.16816.F32 R40, R4, R26, R108 ;  /* 0x0000001a0428723c */ /* 0x000fe2000000186c */
[----:B------:R-:W-:Y:S01]  /*42e0*/  MOV R93, R76 ;  /* 0x0000004c005d7202 */ /* 0x000fe20000000f00 */
[----:B------:R-:W-:Y:S01]  /*42f0*/  IMAD.MOV.U32 R94, RZ, RZ, R99 ;  /* 0x000000ffff5e7224 */ /* 0x000fe200078e0063 */
[----:B------:R-:W-:Y:S01]  /*4300*/  MOV R124, R86 ;  /* 0x00000056007c7202 */ /* 0x000fe20000000f00 */
[----:B------:R-:W-:-:S02]  /*4310*/  IMAD.MOV.U32 R99, RZ, RZ, R100 ;  /* 0x000000ffff637224 */ /* 0x000fc400078e0064 */
[----:B------:R-:W-:Y:S01]  /*4320*/  IMAD.MOV.U32 R100, RZ, RZ, R101 ;  /* 0x000000ffff647224 */ /* 0x000fe200078e0065 */
[----:B------:R-:W-:Y:S01]  /*4330*/  MOV R110, R79 ;  /* 0x0000004f006e7202 */ /* 0x000fe20000000f00 */
[C---:B-1----:R-:W-:Y:S01]  /*4340*/  HMMA.16816.F32 R52, R4.reuse, R20, R64 ;  /* 0x000000140434723c */ /* 0x042fe20000001840 */
[----:B------:R-:W-:Y:S01]  /*4350*/  IMAD.MOV.U32 R108, RZ, RZ, R252 ;  /* 0x000000ffff6c7224 */ /* 0x000fe200078e00fc */
[----:B------:R-:W-:Y:S01]  /*4360*/  MOV R101, R102 ;  /* 0x0000006600657202 */ /* 0x000fe20000000f00 */
[----:B------:R-:W-:Y:S02]  /*4370*/  IMAD.MOV.U32 R111, RZ, RZ, R78 ;  /* 0x000000ffff6f7224 */ /* 0x000fe400078e004e */
[----:B----4-:R-:W-:Y:S02]  /*4380*/  FFMA.FTZ R10, R125, c[0x0][0x2d0], -R9 ;  /* 0x0000b4007d0a7a23 */ /* 0x010fe40000010809 */
[----:B------:R-:W-:Y:S01]  /*4390*/  IMAD.MOV.U32 R102, RZ, RZ, R84 ;  /* 0x000000ffff667224 */ /* 0x000fe200078e0054 */
[----:B------:R-:W-:Y:S01]  /*43a0*/  HMMA.16816.F32 R56, R4, R22, R112 ;  /* 0x000000160438723c */ /* 0x000fe20000001870 */
[----:B------:R1:W-:Y:S01]  /*43b0*/  MUFU.EX2 R155, R10 ;  /* 0x0000000a009b7308 */ /* 0x0003e20000000800 */
[----:B------:R-:W-:Y:S01]  /*43c0*/  IMAD.MOV.U32 R109, RZ, RZ, R85 ;  /* 0x000000ffff6d7224 */ /* 0x000fe200078e0055 */
[----:B------:R-:W-:Y:S01]  /*43d0*/  MOV R21, R83 ;  /* 0x0000005300157202 */ /* 0x000fe20000000f00 */
[----:B------:R-:W-:-:S02]  /*43e0*/  IMAD.MOV.U32 R125, RZ, RZ, R87 ;  /* 0x000000ffff7d7224 */ /* 0x000fc400078e0057 */
[----:B------:R-:W-:Y:S01]  /*43f0*/  IMAD.MOV.U32 R20, RZ, RZ, R82 ;  /* 0x000000ffff147224 */ /* 0x000fe200078e0052 */
[----:B------:R-:W-:Y:S01]  /*4400*/  MOV R22, R80 ;  /* 0x0000005000167202 */ /* 0x000fe20000000f00 */
[C---:B------:R-:W-:Y:S01]  /*4410*/  HMMA.16816.F32 R84, R4.reuse, R34, R180 ;  /* 0x000000220454723c */ /* 0x040fe200000018b4 */
[----:B------:R-:W-:Y:S01]  /*4420*/  IMAD.MOV.U32 R23, RZ, RZ, R81 ;  /* 0x000000ffff177224 */ /* 0x000fe200078e0051 */
[----:B------:R-:W-:Y:S01]  /*4430*/  MOV R114, R31 ;  /* 0x0000001f00727202 */ /* 0x000fe20000000f00 */
[----:B------:R-:W-:Y:S02]  /*4440*/  IMAD.MOV.U32 R115, RZ, RZ, R30 ;  /* 0x000000ffff737224 */ /* 0x000fe400078e001e */
[----:B------:R-:W-:Y:S02]  /*4450*/  IMAD.MOV.U32 R113, RZ, RZ, R28 ;  /* 0x000000ffff717224 */ /* 0x000fe400078e001c */
[----:B------:R-:W-:Y:S01]  /*4460*/  IMAD.MOV.U32 R112, RZ, RZ, R29 ;  /* 0x000000ffff707224 */ /* 0x000fe200078e001d */
[C---:B--2---:R-:W-:Y:S01]  /*4470*/  HMMA.16816.F32 R64, R4.reuse, R16, R88 ;  /* 0x000000100440723c */ /* 0x044fe20000001858 */
[----:B-1----:R-:W-:Y:S01]  /*4480*/  FFMA.FTZ R10, R126, c[0x0][0x2d0], -R9 ;  /* 0x0000b4007e0a7a23 */ /* 0x002fe20000010809 */
[----:B------:R-:W-:Y:S01]  /*4490*/  LDSM.16.MT88.4 R28, [R135+0x1100] ;  /* 0x00110000871c783b */ /* 0x000fe20000004200 */
[----:B------:R-:W-:Y:S01]  /*44a0*/  IMAD.MOV.U32 R35, RZ, RZ, R93 ;  /* 0x000000ffff237224 */ /* 0x000fe200078e005d */
[----:B------:R-:W-:Y:S01]  /*44b0*/  MOV R181, R94 ;  /* 0x0000005e00b57202 */ /* 0x000fe20000000f00 */
[----:B------:R1:W2:Y:S03]  /*44c0*/  MUFU.EX2 R126, R10 ;  /* 0x0000000a007e7308 */ /* 0x0002a60000000800 */
[C---:B------:R-:W-:Y:S01]  /*44d0*/  HMMA.16816.F32 R68, R4.reuse, R18, R116 ;  /* 0x000000120444723c */ /* 0x040fe20000001874 */
[----:B------:R-:W4:Y:S07]  /*44e0*/  LDSM.16.MT88.4 R16, [R2+0x1100] ;  /* 0x001100000210783b */ /* 0x000f2e0000004200 */
[----:B---3--:R-:W-:Y:S01]  /*44f0*/  HMMA.16816.F32 R72, R4, R12, R120 ;  /* 0x0000000c0448723c */ /* 0x008fe20000001878 */
[----:B-1----:R-:W-:Y:S01]  /*4500*/  FFMA.FTZ R10, R127, c[0x0][0x2d0], -R9 ;  /* 0x0000b4007f0a7a23 */ /* 0x002fe20000010809 */
[----:B------:R-:W-:Y:S01]  /*4510*/  MOV R127, R23 ;  /* 0x00000017007f7202 */ /* 0x000fe20000000f00 */
[----:B--2---:R-:W-:-:S05]  /*4520*/  IMAD.MOV.U32 R180, RZ, RZ, R126 ;  /* 0x000000ffffb47224 */ /* 0x004fca00078e007e */
[----:B------:R-:W-:Y:S01]  /*4530*/  HMMA.16816.F32 R36, R4, R24, R36 ;  /* 0x000000180424723c */ /* 0x000fe20000001824 */
[----:B------:R1:W2:Y:S01]  /*4540*/  MUFU.EX2 R91, R10 ;  /* 0x0000000a005b7308 */ /* 0x0002a20000000800 */
[----:B------:R-:W-:Y:S01]  /*4550*/  LDSM.16.MT88.4 R24, [R2+0x4100] ;  /* 0x004100000218783b */ /* 0x000fe20000004200 */
[----:B------:R-:W-:-:S05]  /*4560*/  IMAD.MOV.U32 R126, RZ, RZ, R22 ;  /* 0x000000ffff7e7224 */ /* 0x000fca00078e0016 */
[----:B------:R-:W-:Y:S07]  /*4570*/  HMMA.16816.F32 R80, R4, R32, R136 ;  /* 0x000000200450723c */ /* 0x000fee0000001888 */
[----:B------:R-:W-:Y:S01]  /*4580*/  MOV R32, R97 ;  /* 0x0000006100207202 */ /* 0x000fe20000000f00 */
[----:B------:R-:W-:Y:S02]  /*4590*/  IMAD.MOV.U32 R33, RZ, RZ, R98 ;  /* 0x000000ffff217224 */ /* 0x000fe400078e0062 */
[----:B-1----:R-:W-:-:S02]  /*45a0*/  FFMA.FTZ R10, R133, c[0x0][0x2d0], -R8 ;  /* 0x0000b400850a7a23 */ /* 0x002fc40000010808 */
[----:B--2---:R-:W-:Y:S02]  /*45b0*/  IMAD.MOV.U32 R183, RZ, RZ, R91 ;  /* 0x000000ffffb77224 */ /* 0x004fe400078e005b */
[----:B------:R1:W2:Y:S01]  /*45c0*/  MUFU.EX2 R92, R10 ;  /* 0x0000000a005c7308 */ /* 0x0002a20000000800 */
[----:B------:R-:W-:Y:S02]  /*45d0*/  IMAD.MOV.U32 R133, RZ, RZ, R20 ;  /* 0x000000ffff857224 */ /* 0x000fe400078e0014 */
[----:B-1----:R-:W-:Y:S01]  /*45e0*/  FFMA.FTZ R10, R134, c[0x0][0x2d0], -R8 ;  /* 0x0000b400860a7a23 */ /* 0x002fe20000010808 */
[----:B------:R-:W-:Y:S01]  /*45f0*/  MOV R134, R111 ;  /* 0x0000006f00867202 */ /* 0x000fe20000000f00 */
[----:B--2---:R-:W-:-:S03]  /*4600*/  IMAD.MOV.U32 R123, RZ, RZ, R92 ;  /* 0x000000ffff7b7224 */ /* 0x004fc600078e005c */
[----:B------:R-:W1:Y:S01]  /*4610*/  MUFU.EX2 R88, R10 ;  /* 0x0000000a00587308 */ /* 0x000e620000000800 */
[----:B------:R-:W-:Y:S02]  /*4620*/  IMAD.MOV.U32 R92, RZ, RZ, R77 ;  /* 0x000000ffff5c7224 */ /* 0x000fe400078e004d */
[----:B------:R-:W-:Y:S01]  /*4630*/  HMMA.16816.F32 R76, R4, R14, R128 ;  /* 0x0000000e044c723c */ /* 0x000fe20000001880 */
[----:B------:R-:W2:Y:S01]  /*4640*/  LDSM.16.MT88.4 R12, [R2+0x7100] ;  /* 0x00710000020c783b */ /* 0x000ea20000004200 */
[----:B------:R-:W-:-:S05]  /*4650*/  IMAD.MOV.U32 R34, RZ, RZ, R92 ;  /* 0x000000ffff227224 */ /* 0x000fca00078e005c */
[----:B------:R-:W-:Y:S01]  /*4660*/  F2FP.PACK_AB R4, R155, R103 ;  /* 0x000000679b04723e */ /* 0x000fe200000000ff */
[----:B------:R-:W-:Y:S01]  /*4670*/  IMAD.MOV.U32 R131, RZ, RZ, R21 ;  /* 0x000000ffff837224 */ /* 0x000fe200078e0015 */
[----:B------:R-:W-:Y:S01]  /*4680*/  F2FP.PACK_AB R6, R183, R180 ;  /* 0x000000b4b706723e */ /* 0x000fe200000000ff */
[----:B------:R-:W3:Y:S01]  /*4690*/  LDSM.16.MT88.4 R20, [R237+0x1100] ;  /* 0x00110000ed14783b */ /* 0x000ee20000004200 */
[----:B------:R-:W-:Y:S01]  /*46a0*/  MOV R130, R108 ;  /* 0x0000006c00827202 */ /* 0x000fe20000000f00 */
[----:B------:R-:W-:Y:S01]  /*46b0*/  IMAD.MOV.U32 R129, RZ, RZ, R109 ;  /* 0x000000ffff817224 */ /* 0x000fe200078e006d */
[----:B-1----:R-:W-:Y:S01]  /*46c0*/  MOV R182, R88 ;  /* 0x0000005800b67202 */ /* 0x002fe20000000f00 */
[----:B------:R-:W-:Y:S02]  /*46d0*/  FFMA.FTZ R10, R161, c[0x0][0x2d0], -R8 ;  /* 0x0000b400a10a7a23 */ /* 0x000fe40000010808 */
[----:B------:R-:W-:Y:S01]  /*46e0*/  IMAD.MOV.U32 R161, RZ, RZ, R96 ;  /* 0x000000ffffa17224 */ /* 0x000fe200078e0060 */
[----:B------:R-:W-:Y:S01]  /*46f0*/  F2FP.PACK_AB R5, R182, R123 ;  /* 0x0000007bb605723e */ /* 0x000fe200000000ff */
[----:B------:R1:W-:Y:S01]  /*4700*/  MUFU.EX2 R252, R10 ;  /* 0x0000000a00fc7308 */ /* 0x0003e20000000800 */
[----:B------:R-:W-:-:S02]  /*4710*/  IMAD.MOV.U32 R128, RZ, RZ, R110 ;  /* 0x000000ffff807224 */ /* 0x000fc400078e006e */
[----:B-1----:R-:W-:Y:S02]  /*4720*/  FFMA.FTZ R10, R160, c[0x0][0x2d0], -R8 ;  /* 0x0000b400a00a7a23 */ /* 0x002fe40000010808 */
[----:B------:R-:W-:-:S04]  /*4730*/  IMAD.MOV.U32 R160, RZ, RZ, R95 ;  /* 0x000000ffffa07224 */ /* 0x000fc800078e005f */
[----:B------:R-:W1:Y:S02]  /*4740*/  MUFU.EX2 R10, R10 ;  /* 0x0000000a000a7308 */ /* 0x000e640000000800 */
[----:B-1----:R-:W-:-:S07]  /*4750*/  F2FP.PACK_AB R7, R10, R252 ;  /* 0x000000fc0a07723e */ /* 0x002fce00000000ff */
[C---:B----4-:R-:W-:Y:S07]  /*4760*/  HMMA.16816.F32 R88, R4.reuse, R16, R232 ;  /* 0x000000100458723c */ /* 0x050fee00000018e8 */
[----:B------:R-:W-:Y:S01]  /*4770*/  IMAD.MOV.U32 R232, RZ, RZ, R99 ;  /* 0x000000ffffe87224 */ /* 0x000fe200078e0063 */
[----:B------:R-:W-:Y:S01]  /*4780*/  HMMA.16816.F32 R92, R4, R18, R172 ;  /* 0x00000012045c723c */ /* 0x000fe200000018ac */
[----:B------:R-:W1:Y:S01]  /*4790*/  LDSM.16.MT88.4 R16, [R0+0x1100] ;  /* 0x001100000010783b */ /* 0x000e620000004200 */
[----:B------:R-:W-:Y:S01]  /*47a0*/  MOV R233, R100 ;  /* 0x0000006400e97202 */ /* 0x000fe20000000f00 */
[----:B------:R-:W-:-:S02]  /*47b0*/  IMAD.MOV.U32 R234, RZ, RZ, R101 ;  /* 0x000000ffffea7224 */ /* 0x000fc400078e0065 */
[----:B------:R-:W-:Y:S02]  /*47c0*/  IMAD.MOV.U32 R235, RZ, RZ, R102 ;  /* 0x000000ffffeb7224 */ /* 0x000fe400078e0066 */
[----:B------:R-:W-:Y:S01]  /*47d0*/  MOV R175, R103 ;  /* 0x0000006700af7202 */ /* 0x000fe20000000f00 */
[----:B--2---:R-:W-:Y:S01]  /*47e0*/  HMMA.16816.F32 R116, R4, R12, R140 ;  /* 0x0000000c0474723c */ /* 0x004fe2000000188c */
[----:B------:R-:W-:Y:S01]  /*47f0*/  MOV R172, R126 ;  /* 0x0000007e00ac7202 */ /* 0x000fe20000000f00 */
[----:B------:R-:W-:Y:S02]  /*4800*/  IMAD.MOV.U32 R173, RZ, RZ, R112 ;  /* 0x000000ffffad7224 */ /* 0x000fe400078e0070 */
[----:B------:R-:W-:-:S04]  /*4810*/  IMAD.MOV.U32 R174, RZ, RZ, R113 ;  /* 0x000000ffffae7224 */ /* 0x000fc800078e0071 */
[C---:B------:R-:W-:Y:S01]  /*4820*/  HMMA.16816.F32 R104, R4.reuse, R14, R104 ;  /* 0x0000000e0468723c */ /* 0x040fe20000001868 */
[----:B------:R-:W2:Y:S07]  /*4830*/  LDSM.16.MT88.4 R12, [R135+0x4100] ;  /* 0x00410000870c783b */ /* 0x000eae0000004200 */
[C---:B------:R-:W-:Y:S08]  /*4840*/  HMMA.16816.F32 R96, R4.reuse, R24, R144 ;  /* 0x000000180460723c */ /* 0x040ff00000001890 */
[C---:B------:R-:W-:Y:S01]  /*4850*/  HMMA.16816.F32 R100, R4.reuse, R26, R164 ;  /* 0x0000001a0464723c */ /* 0x040fe200000018a4 */
[----:B------:R-:W4:Y:S06]  /*4860*/  LDSM.16.MT88.4 R24, [R237+0x4100] ;  /* 0x00410000ed18783b */ /* 0x000f2c0000004200 */
[----:B------:R-:W-:Y:S01]  /*4870*/  MOV R164, R181 ;  /* 0x000000b500a47202 */ /* 0x000fe20000000f00 */
[----:B------:R-:W-:Y:S01]  /*4880*/  HMMA.16816.F32 R108, R4, R30, R176 ;  /* 0x0000001e046c723c */ /* 0x000fe200000018b0 */
[----:B------:R-:W-:Y:S01]  /*4890*/  MOV R181, R131 ;  /* 0x0000008300b57202 */ /* 0x000fe20000000f00 */
[----:B------:R-:W-:Y:S01]  /*48a0*/  IMAD.MOV.U32 R165, RZ, RZ, R35 ;  /* 0x000000ffffa57224 */ /* 0x000fe200078e0023 */
[----:B------:R-:W-:Y:S01]  /*48b0*/  MOV R167, R235 ;  /* 0x000000eb00a77202 */ /* 0x000fe20000000f00 */
[----:B------:R-:W-:Y:S01]  /*48c0*/  IMAD.MOV.U32 R235, RZ, RZ, R10 ;  /* 0x000000ffffeb7224 */ /* 0x000fe200078e000a */
[----:B------:R-:W-:Y:S01]  /*48d0*/  MOV R35, R124 ;  /* 0x0000007c00237202 */ /* 0x000fe20000000f00 */
[----:B------:R-:W-:-:S02]  /*48e0*/  FFMA.FTZ R10, R162, c[0x0][0x2d0], -R9 ;  /* 0x0000b400a20a7a23 */ /* 0x000fc40000010809 */
[----:B------:R-:W-:Y:S01]  /*48f0*/  IMAD.MOV.U32 R177, RZ, RZ, R123 ;  /* 0x000000ffffb17224 */ /* 0x000fe200078e007b */
[C---:B------:R-:W-:Y:S01]  /*4900*/  HMMA.16816.F32 R136, R4.reuse, R28, R148 ;  /* 0x0000001c0488723c */ /* 0x040fe20000001894 */
[----:B------:R-:W-:Y:S02]  /*4910*/  IMAD.MOV.U32 R179, RZ, RZ, R160 ;  /* 0x000000ffffb37224 */ /* 0x000fe400078e00a0 */
[----:B------:R-:W-:Y:S02]  /*4920*/  IMAD.MOV.U32 R160, RZ, RZ, R127 ;  /* 0x000000ffffa07224 */ /* 0x000fe400078e007f */
[----:B------:R-:W-:Y:S02]  /*4930*/  IMAD.MOV.U32 R166, RZ, RZ, R34 ;  /* 0x000000ffffa67224 */ /* 0x000fe400078e0022 */
[----:B------:R-:W-:Y:S01]  /*4940*/  IMAD.MOV.U32 R28, RZ, RZ, R33 ;  /* 0x000000ffff1c7224 */ /* 0x000fe200078e0021 */
[----:B---3--:R-:W-:Y:S01]  /*4950*/  HMMA.16816.F32 R120, R4, R20, R200 ;  /* 0x000000140478723c */ /* 0x008fe200000018c8 */
[----:B------:R-:W-:Y:S01]  /*4960*/  MOV R33, R128 ;  /* 0x0000008000217202 */ /* 0x000fe20000000f00 */
[----:B------:R-:W-:Y:S01]  /*4970*/  IMAD.MOV.U32 R29, RZ, RZ, R130 ;  /* 0x000000ffff1d7224 */ /* 0x000fe200078e0082 */
[----:B------:R3:W-:Y:S01]  /*4980*/  MUFU.EX2 R200, R10 ;  /* 0x0000000a00c87308 */ /* 0x0007e20000000800 */
[----:B------:R-:W-:Y:S01]  /*4990*/  IMAD.MOV.U32 R34, RZ, RZ, R115 ;  /* 0x000000ffff227224 */ /* 0x000fe200078e0073 */
[----:B------:R-:W-:-:S02]  /*49a0*/  MOV R178, R33 ;  /* 0x0000002100b27202 */ /* 0x000fc40000000f00 */
[----:B------:R-:W-:Y:S01]  /*49b0*/  IMAD.MOV.U32 R201, RZ, RZ, R233 ;  /* 0x000000ffffc97224 */ /* 0x000fe200078e00e9 */
[----:B------:R-:W-:Y:S01]  /*49c0*/  MOV R233, R32 ;  /* 0x0000002000e97202 */ /* 0x000fe20000000f00 */
[----:B------:R-:W-:Y:S01]  /*49d0*/  IMAD.MOV.U32 R32, RZ, RZ, R129 ;  /* 0x000000ffff207224 */ /* 0x000fe200078e0081 */
[C---:B-1----:R-:W-:Y:S01]  /*49e0*/  HMMA.16816.F32 R148, R4.reuse, R16, R192 ;  /* 0x000000100494723c */ /* 0x042fe200000018c0 */
[----:B------:R-:W-:Y:S01]  /*49f0*/  MOV R202, R232 ;  /* 0x000000e800ca7202 */ /* 0x000fe20000000f00 */
[----:B------:R-:W-:Y:S02]  /*4a00*/  IMAD.MOV.U32 R232, RZ, RZ, R234 ;  /* 0x000000ffffe87224 */ /* 0x000fe400078e00ea */
[----:B------:R-:W-:Y:S02]  /*4a10*/  IMAD.MOV.U32 R234, RZ, RZ, R183 ;  /* 0x000000ffffea7224 */ /* 0x000fe400078e00b7 */
[----:B------:R-:W-:Y:S02]  /*4a20*/  IMAD.MOV.U32 R183, RZ, RZ, R133 ;  /* 0x000000ffffb77224 */ /* 0x000fe400078e0085 */
[----:B------:R-:W-:Y:S01]  /*4a30*/  HMMA.16816.F32 R128, R4, R22, R168 ;  /* 0x000000160480723c */ /* 0x000fe200000018a8 */
[----:B------:R-:W1:Y:S01]  /*4a40*/  LDSM.16.MT88.4 R20, [R0+0x4100] ;  /* 0x004100000014783b */ /* 0x000e620000004200 */
[----:B------:R-:W-:-:S02]  /*4a50*/  IMAD.MOV.U32 R133, RZ, RZ, R125 ;  /* 0x000000ffff857224 */ /* 0x000fc400078e007d */
[----:B---3--:R-:W-:Y:S02]  /*4a60*/  FFMA.FTZ R10, R242, c[0x0][0x2d0], -R9 ;  /* 0x0000b400f20a7a23 */ /* 0x008fe40000010809 */
[----:B------:R-:W-:Y:S01]  /*4a70*/  IMAD.MOV.U32 R203, RZ, RZ, R175 ;  /* 0x000000ffffcb7224 */ /* 0x000fe200078e00af */
[----:B------:R-:W-:Y:S01]  /*4a80*/  MOV R175, R114 ;  /* 0x0000007200af7202 */ /* 0x000fe20000000f00 */
[C---:B------:R-:W-:Y:S01]  /*4a90*/  HMMA.16816.F32 R144, R4.reuse, R18, R60 ;  /* 0x000000120490723c */ /* 0x040fe2000000183c */
[----:B------:R-:W3:Y:S01]  /*4aa0*/  LDSM.16.MT88.4 R16, [R135+0x7100] ;  /* 0x007100008710783b */ /* 0x000ee20000004200 */
[----:B------:R4:W1:Y:S01]  /*4ab0*/  MUFU.EX2 R195, R10 ;  /* 0x0000000a00c37308 */ /* 0x0008620000000800 */
[----:B------:R-:W-:Y:S02]  /*4ac0*/  IMAD.MOV.U32 R162, RZ, RZ, R183 ;  /* 0x000000ffffa27224 */ /* 0x000fe400078e00b7 */
[----:B------:R-:W-:Y:S02]  /*4ad0*/  IMAD.MOV.U32 R242, RZ, RZ, R179 ;  /* 0x000000fffff27224 */ /* 0x000fe400078e00b3 */
[----:B------:R-:W-:Y:S01]  /*4ae0*/  IMAD.MOV.U32 R179, RZ, RZ, R34 ;  /* 0x000000ffffb37224 */ /* 0x000fe200078e0022 */
[----:B--2---:R-:W-:Y:S01]  /*4af0*/  HMMA.16816.F32 R140, R4, R12, R44 ;  /* 0x0000000c048c723c */ /* 0x004fe2000000182c */
[----:B------:R-:W-:-:S07]  /*4b00*/  IMAD.MOV.U32 R176, RZ, RZ, R32 ;  /* 0x000000ffffb07224 */ /* 0x000fce00078e0020 */
[----:B------:R-:W-:Y:S01]  /*4b10*/  HMMA.16816.F32 R124, R4, R14, R48 ;  /* 0x0000000e047c723c */ /* 0x000fe20000001830 */
[----:B------:R-:W2:Y:S01]  /*4b20*/  LDSM.16.MT88.4 R12, [R237+0x7100] ;  /* 0x00710000ed0c783b */ /* 0x000ea20000004200 */
[----:B----4-:R-:W-:-:S04]  /*4b30*/  FFMA.FTZ R10, R163, c[0x0][0x2d0], -R9 ;  /* 0x0000b400a30a7a23 */ /* 0x010fc80000010809 */
[----:B------:R4:W-:Y:S02]  /*4b40*/  MUFU.EX2 R194, R10 ;  /* 0x0000000a00c27308 */ /* 0x0009e40000000800 */
[C---:B------:R-:W-:Y:S08]  /*4b50*/  HMMA.16816.F32 R112, R4.reuse, R24, R36 ;  /* 0x000000180470723c */ /* 0x040ff00000001824 */
[----:B------:R-:W-:Y:S01]  /*4b60*/  HMMA.16816.F32 R36, R4, R26, R40 ;  /* 0x0000001a0424723c */ /* 0x000fe20000001828 */
[----:B------:R-:W2:Y:S01]  /*4b70*/  LDSM.16.MT88.4 R24, [R0+0x7100] ;  /* 0x007100000018783b */ /* 0x000ea20000004200 */
[----:B----4-:R-:W-:-:S06]  /*4b80*/  FFMA.FTZ R10, R240, c[0x0][0x2d0], -R9 ;  /* 0x0000b400f00a7a23 */ /* 0x010fcc0000010809 */
[C---:B-1----:R-:W-:Y:S01]  /*4b90*/  HMMA.16816.F32 R48, R4.reuse, R20, R52 ;  /* 0x000000140430723c */ /* 0x042fe20000001834 */
[----:B------:R-:W-:Y:S01]  /*4ba0*/  IMAD.MOV.U32 R240, RZ, RZ, R28 ;  /* 0x000000fffff07224 */ /* 0x000fe200078e001c */
[----:B------:R1:W-:Y:S06]  /*4bb0*/  MUFU.EX2 R193, R10 ;  /* 0x0000000a00c17308 */ /* 0x0003ec0000000800 */
[C---:B---3--:R-:W-:Y:S08]  /*4bc0*/  HMMA.16816.F32 R52, R4.reuse, R16, R64 ;  /* 0x000000100434723c */ /* 0x048ff00000001840 */
[----:B------:R-:W-:Y:S01]  /*4bd0*/  HMMA.16816.F32 R40, R4, R18, R68 ;  /* 0x000000120428723c */ /* 0x000fe20000001844 */
[----:B------:R-:W3:Y:S01]  /*4be0*/  LDSM.16.MT88.4 R16, [R2+0x7900] ;  /* 0x007900000210783b */ /* 0x000ee20000004200 */
[----:B-1----:R-:W-:Y:S01]  /*4bf0*/  FFMA.FTZ R10, R244, c[0x0][0x2d0], -R8 ;  /* 0x0000b400f40a7a23 */ /* 0x002fe20000010808 */
[----:B------:R-:W-:-:S02]  /*4c00*/  MOV R244, R29 ;  /* 0x0000001d00f47202 */ /* 0x000fc40000000f00 */
[----:B------:R-:W-:Y:S01]  /*4c10*/  LDSM.16.MT88.4 R28, [R237+0x1900] ;  /* 0x00190000ed1c783b */ /* 0x000fe20000004200 */
[----:B------:R1:W-:Y:S02]  /*4c20*/  MUFU.EX2 R192, R10 ;  /* 0x0000000a00c07308 */ /* 0x0003e40000000800 */
[C---:B------:R-:W-:Y:S01]  /*4c30*/  HMMA.16816.F32 R44, R4.reuse, R22, R56 ;  /* 0x00000016042c723c */ /* 0x040fe20000001838 */
[----:B------:R-:W-:Y:S07]  /*4c40*/  LDSM.16.MT88.4 R20, [R2+0x4900] ;  /* 0x004900000214783b */ /* 0x000fee0000004200 */
[----:B--2---:R-:W-:Y:S01]  /*4c50*/  HMMA.16816.F32 R56, R4, R12, R72 ;  /* 0x0000000c0438723c */ /* 0x004fe20000001848 */
[----:B-1----:R-:W-:-:S02]  /*4c60*/  FFMA.FTZ R10, R243, c[0x0][0x2d0], -R8 ;  /* 0x0000b400f30a7a23 */ /* 0x002fc40000010808 */
[----:B------:R-:W-:-:S05]  /*4c70*/  IMAD.MOV.U32 R243, RZ, RZ, R172 ;  /* 0x000000fffff37224 */ /* 0x000fca00078e00ac */
[C---:B------:R-:W-:Y:S01]  /*4c80*/  HMMA.16816.F32 R168, R4.reuse, R14, R76 ;  /* 0x0000000e04a8723c */ /* 0x040fe2000000184c */
[----:B------:R1:W2:Y:S01]  /*4c90*/  MUFU.EX2 R183, R10 ;  /* 0x0000000a00b77308 */ /* 0x0002a20000000800 */
[----:B------:R-:W-:Y:S01]  /*4ca0*/  IMAD.MOV.U32 R172, RZ, RZ, R173 ;  /* 0x000000ffffac7224 */ /* 0x000fe200078e00ad */
[----:B------:R-:W-:Y:S01]  /*4cb0*/  MOV R173, R174 ;  /* 0x000000ae00ad7202 */ /* 0x000fe20000000f00 */
[----:B------:R-:W-:Y:S01]  /*4cc0*/  IMAD.MOV.U32 R174, RZ, RZ, R175 ;  /* 0x000000ffffae7224 */ /* 0x000fe200078e00af */
[----:B------:R-:W-:Y:S01]  /*4cd0*/  MOV R175, R35 ;  /* 0x0000002300af7202 */ /* 0x000fe20000000f00 */
[----:B------:R-:W-:Y:S02]  /*4ce0*/  LDSM.16.MT88.4 R12, [R135+0x1900] ;  /* 0x00190000870c783b */ /* 0x000fe40000004200 */
[C---:B------:R-:W-:Y:S02]  /*4cf0*/  HMMA.16816.F32 R64, R4.reuse, R24, R80 ;  /* 0x000000180440723c */ /* 0x040fe40000001850 */
[----:B------:R-:W4:Y:S06]  /*4d00*/  LDSM.16.MT88.4 R32, [R2+0x1900] ;  /* 0x001900000220783b */ /* 0x000f2c0000004200 */
[----:B------:R-:W-:Y:S01]  /*4d10*/  HMMA.16816.F32 R60, R4, R26, R84 ;  /* 0x0000001a043c723c */ /* 0x000fe20000001854 */
[----:B-1----:R-:W-:Y:S01]  /*4d20*/  FFMA.FTZ R10, R246, c[0x0][0x2d0], -R8 ;  /* 0x0000b400f60a7a23 */ /* 0x002fe20000010808 */
[----:B------:R-:W1:Y:S01]  /*4d30*/  LDSM.16.MT88.4 R24, [R0+0x1900] ;  /* 0x001900000018783b */ /* 0x000e620000004200 */
[----:B------:R-:W-:-:S02]  /*4d40*/  IMAD.MOV.U32 R246, RZ, RZ, R164 ;  /* 0x000000fffff67224 */ /* 0x000fc400078e00a4 */
[----:B------:R-:W-:Y:S01]  /*4d50*/  IMAD.MOV.U32 R164, RZ, RZ, R165 ;  /* 0x000000ffffa47224 */ /* 0x000fe200078e00a5 */
[----:B------:R-:W-:Y:S01]  /*4d60*/  MOV R165, R166 ;  /* 0x000000a600a57202 */ /* 0x000fe20000000f00 */
[----:B------:R-:W-:Y:S01]  /*4d70*/  IMAD.MOV.U32 R166, RZ, RZ, R167 ;  /* 0x000000ffffa67224 */ /* 0x000fe200078e00a7 */
[----:B------:R-:W-:Y:S01]  /*4d80*/  F2FP.PACK_AB R4, R195, R200 ;  /* 0x000000c8c304723e */ /* 0x000fe200000000ff */
[----:B------:R-:W-:Y:S01]  /*4d90*/  IMAD.MOV.U32 R167, RZ, RZ, R232 ;  /* 0x000000ffffa77224 */ /* 0x000fe200078e00e8 */
[----:B------:R-:W-:Y:S01]  /*4da0*/  MOV R232, R233 ;  /* 0x000000e900e87202 */ /* 0x000fe20000000f00 */
[----:B------:R-:W-:Y:S01]  /*4db0*/  IMAD.MOV.U32 R233, RZ, RZ, R182 ;  /* 0x000000ffffe97224 */ /* 0x000fe200078e00b6 */
[----:B--2---:R-:W-:Y:S01]  /*4dc0*/  F2FP.PACK_AB R5, R183, R192 ;  /* 0x000000c0b705723e */ /* 0x004fe200000000ff */
[----:B------:R2:W-:Y:S01]  /*4dd0*/  MUFU.EX2 R182, R10 ;  /* 0x0000000a00b67308 */ /* 0x0005e20000000800 */
[----:B------:R-:W-:Y:S01]  /*4de0*/  F2FP.PACK_AB R6, R193, R194 ;  /* 0x000000c2c106723e */ /* 0x000fe200000000ff */
[----:B--2---:R-:W-:-:S02]  /*4df0*/  FFMA.FTZ R10, R245, c[0x0][0x2d0], -R8 ;  /* 0x0000b400f50a7a23 */ /* 0x004fc40000010808 */
[----:B------:R-:W-:-:S04]  /*4e00*/  IMAD.MOV.U32 R245, RZ, RZ, R181 ;  /* 0x000000fffff57224 */ /* 0x000fc800078e00b5 */
[----:B------:R-:W2:Y:S02]  /*4e10*/  MUFU.EX2 R181, R10 ;  /* 0x0000000a00b57308 */ /* 0x000ea40000000800 */
[----:B--2---:R-:W-:Y:S01]  /*4e20*/  F2FP.PACK_AB R7, R181, R182 ;  /* 0x000000b6b507723e */ /* 0x004fe200000000ff */
[----:B------:R-:W-:-:S06]  /*4e30*/  FFMA.FTZ R10, R247, c[0x0][0x2d0], -R9 ;  /* 0x0000b400f70a7a23 */ /* 0x000fcc0000010809 */
[C---:B---3--:R-:W-:Y:S08]  /*4e40*/  HMMA.16816.F32 R116, R4.reuse, R16, R116 ;  /* 0x000000100474723c */ /* 0x048ff00000001874 */
[C---:B------:R-:W-:Y:S01]  /*4e50*/  HMMA.16816.F32 R80, R4.reuse, R18, R104 ;  /* 0x000000120450723c */ /* 0x040fe20000001868 */
[----:B------:R-:W2:Y:S07]  /*4e60*/  LDSM.16.MT88.4 R16, [R135+0x4900] ;  /* 0x004900008710783b */ /* 0x000eae0000004200 */
[C---:B----4-:R-:W-:Y:S07]  /*4e70*/  HMMA.16816.F32 R68, R4.reuse, R32, R88 ;  /* 0x000000200444723c */ /* 0x050fee0000001858 */
[----:B------:R-:W-:Y:S01]  /*4e80*/  IMAD.MOV.U32 R32, RZ, RZ, R176 ;  /* 0x000000ffff207224 */ /* 0x000fe200078e00b0 */
[----:B------:R-:W-:Y:S01]  /*4e90*/  HMMA.16816.F32 R136, R4, R12, R136 ;  /* 0x0000000c0488723c */ /* 0x000fe20000001888 */
[----:B------:R-:W-:Y:S01]  /*4ea0*/  MOV R33, R162 ;  /* 0x000000a200217202 */ /* 0x000fe20000000f00 */
[----:B------:R-:W-:Y:S01]  /*4eb0*/  IMAD.MOV.U32 R176, RZ, RZ, R232 ;  /* 0x000000ffffb07224 */ /* 0x000fe200078e00e8 */
[----:B------:R-:W-:Y:S01]  /*4ec0*/  MOV R232, R233 ;  /* 0x000000e900e87202 */ /* 0x000fe20000000f00 */
[----:B------:R-:W-:-:S04]  /*4ed0*/  IMAD.MOV.U32 R233, RZ, RZ, R180 ;  /* 0x000000ffffe97224 */ /* 0x000fc800078e00b4 */
[C---:B------:R-:W-:Y:S01]  /*4ee0*/  HMMA.16816.F32 R88, R4.reuse, R14, R108 ;  /* 0x0000000e0458723c */ /* 0x040fe2000000186c */
[----:B------:R-:W3:Y:S07]  /*4ef0*/  LDSM.16.MT88.4 R12, [R237+0x4900] ;  /* 0x00490000ed0c783b */ /* 0x000eee0000004200 */
[C---:B------:R-:W-:Y:S07]  /*4f00*/  HMMA.16816.F32 R84, R4.reuse, R20, R96 ;  /* 0x000000140454723c */ /* 0x040fee0000001860 */
[----:B------:R-:W-:Y:S01]  /*4f10*/  IMAD.MOV.U32 R99, RZ, RZ, R164 ;  /* 0x000000ffff637224 */ /* 0x000fe200078e00a4 */
[----:B------:R-:W-:Y:S01]  /*4f20*/  MOV R97, R166 ;  /* 0x000000a600617202 */ /* 0x000fe20000000f00 */
[----:B------:R-:W-:Y:S01]  /*4f30*/  IMAD.MOV.U32 R98, RZ, RZ, R165 ;  /* 0x000000ffff627224 */ /* 0x000fe200078e00a5 */
[----:B------:R-:W-:Y:S01]  /*4f40*/  HMMA.16816.F32 R72, R4, R34, R92 ;  /* 0x000000220448723c */ /* 0x000fe2000000185c */
[----:B------:R-:W-:-:S06]  /*4f50*/  IMAD.MOV.U32 R96, RZ, RZ, R167 ;  /* 0x000000ffff607224 */ /* 0x000fcc00078e00a7 */
[----:B------:R-:W-:Y:S01]  /*4f60*/  MOV R34, R179 ;  /* 0x000000b300227202 */ /* 0x000fe20000000f00 */
[C---:B------:R-:W-:Y:S01]  /*4f70*/  HMMA.16816.F32 R76, R4.reuse, R22, R100 ;  /* 0x00000016044c723c */ /* 0x040fe20000001864 */
[----:B------:R-:W-:Y:S01]  /*4f80*/  IMAD.MOV.U32 R35, RZ, RZ, R178 ;  /* 0x000000ffff237224 */ /* 0x000fe200078e00b2 */
[----:B------:R4:W-:Y:S01]  /*4f90*/  MUFU.EX2 R179, R10 ;  /* 0x0000000a00b37308 */ /* 0x0009e20000000800 */
[----:B------:R-:W3:Y:S05]  /*4fa0*/  LDSM.16.MT88.4 R20, [R0+0x4900] ;  /* 0x004900000014783b */ /* 0x000eea0000004200 */
[C---:B-1----:R-:W-:Y:S08]  /*4fb0*/  HMMA.16816.F32 R108, R4.reuse, R24, R148 ;  /* 0x00000018046c723c */ /* 0x042ff00000001894 */
[----:B------:R-:W-:Y:S01]  /*4fc0*/  HMMA.16816.F32 R164, R4, R26, R144 ;  /* 0x0000001a04a4723c */ /* 0x000fe20000001890 */
[----:B------:R-:W1:Y:S01]  /*4fd0*/  LDSM.16.MT88.4 R24, [R135+0x7900] ;  /* 0x007900008718783b */ /* 0x000e620000004200 */
[----:B----4-:R-:W-:-:S04]  /*4fe0*/  FFMA.FTZ R10, R249, c[0x0][0x2d0], -R9 ;  /* 0x0000b400f90a7a23 */ /* 0x010fc80000010809 */
[----:B------:R4:W1:Y:S02]  /*4ff0*/  MUFU.EX2 R180, R10 ;  /* 0x0000000a00b47308 */ /* 0x0008640000000800 */
[C---:B------:R-:W-:Y:S08]  /*5000*/  HMMA.16816.F32 R92, R4.reuse, R28, R120 ;  /* 0x0000001c045c723c */ /* 0x040ff00000001878 */
[----:B------:R-:W-:Y:S01]  /*5010*/  HMMA.16816.F32 R100, R4, R30, R128 ;  /* 0x0000001e0464723c */ /* 0x000fe20000001880 */
[----:B------:R-:W1:Y:S01]  /*5020*/  LDSM.16.MT88.4 R28, [R237+0x7900] ;  /* 0x00790000ed1c783b */ /* 0x000e620000004200 */
[----:B----4-:R-:W-:-:S06]  /*5030*/  FFMA.FTZ R10, R248, c[0x0][0x2d0], -R9 ;  /* 0x0000b400f80a7a23 */ /* 0x010fcc0000010809 */
[C---:B--2---:R-:W-:Y:S01]  /*5040*/  HMMA.16816.F32 R128, R4.reuse, R16, R140 ;  /* 0x000000100480723c */ /* 0x044fe2000000188c */
[----:B------:R2:W-:Y:S06]  /*5050*/  MUFU.EX2 R178, R10 ;  /* 0x0000000a00b27308 */ /* 0x0005ec0000000800 */
[----:B------:R-:W-:Y:S01]  /*5060*/  MOV R143, R161 ;  /* 0x000000a1008f7202 */ /* 0x000fe20000000f00 */
[----:B------:R-:W-:Y:S01]  /*5070*/  IMAD.MOV.U32 R142, RZ, RZ, R160 ;  /* 0x000000ffff8e7224 */ /* 0x000fe200078e00a0 */
[----:B------:R-:W-:Y:S01]  /*5080*/  MOV R140, R97 ;  /* 0x00000061008c7202 */ /* 0x000fe20000000f00 */
[----:B------:R-:W-:Y:S01]  /*5090*/  IMAD.MOV.U32 R17, RZ, RZ, R96 ;  /* 0x000000ffff117224 */ /* 0x000fe200078e0060 */
[----:B------:R-:W-:Y:S01]  /*50a0*/  HMMA.16816.F32 R144, R4, R18, R124 ;  /* 0x000000120490723c */ /* 0x000fe2000000187c */
[----:B------:R-:W-:Y:S01]  /*50b0*/  IMAD.MOV.U32 R16, RZ, RZ, R143 ;  /* 0x000000ffff107224 */ /* 0x000fe200078e008f */
[----:B------:R-:W-:Y:S01]  /*50c0*/  MOV R143, R34 ;  /* 0x00000022008f7202 */ /* 0x000fe20000000f00 */
[----:B------:R-:W-:-:S02]  /*50d0*/  IMAD.MOV.U32 R34, RZ, RZ, R35 ;  /* 0x000000ffff227224 */ /* 0x000fc400078e0023 */
[----:B------:R-:W-:Y:S01]  /*50e0*/  IMAD.MOV.U32 R35, RZ, RZ, R32 ;  /* 0x000000ffff237224 */ /* 0x000fe200078e0020 */
[----:B------:R-:W-:Y:S01]  /*50f0*/  MOV R32, R33 ;  /* 0x0000002100207202 */ /* 0x000fe20000000f00 */
[----:B------:R-:W-:Y:S01]  /*5100*/  IMAD.MOV.U32 R33, RZ, RZ, R245 ;  /* 0x000000ffff217224 */ /* 0x000fe200078e00f5 */
[C---:B---3--:R-:W-:Y:S01]  /*5110*/  HMMA.16816.F32 R148, R4.reuse, R12, R112 ;  /* 0x0000000c0494723c */ /* 0x048fe20000001870 */
[----:B------:R-:W-:Y:S01]  /*5120*/  IMAD.MOV.U32 R245, RZ, RZ, R246 ;  /* 0x000000fffff57224 */ /* 0x000fe200078e00f6 */
[----:B------:R-:W-:Y:S01]  /*5130*/  MOV R246, R243 ;  /* 0x000000f300f67202 */ /* 0x000fe20000000f00 */
[----:B------:R-:W-:Y:S02]  /*5140*/  IMAD.MOV.U32 R243, RZ, RZ, R244 ;  /* 0x000000fffff37224 */ /* 0x000fe400078e00f4 */
[----:B--2---:R-:W-:Y:S02]  /*5150*/  FFMA.FTZ R10, R142, c[0x0][0x2d0], -R9 ;  /* 0x0000b4008e0a7a23 */ /* 0x004fe40000010809 */
[----:B------:R-:W-:Y:S01]  /*5160*/  IMAD.MOV.U32 R244, RZ, RZ, R240 ;  /* 0x000000fffff47224 */ /* 0x000fe200078e00f0 */
[----:B------:R-:W-:Y:S01]  /*5170*/  MOV R240, R242 ;  /* 0x000000f200f07202 */ /* 0x000fe20000000f00 */
[----:B------:R-:W-:Y:S01]  /*5180*/  IMAD.MOV.U32 R142, RZ, RZ, R99 ;  /* 0x000000ffff8e7224 */ /* 0x000fe200078e0063 */
[C---:B------:R-:W-:Y:S01]  /*5190*/  HMMA.16816.F32 R160, R4.reuse, R14, R36 ;  /* 0x0000000e04a0723c */ /* 0x040fe20000001824 */
        /* <DEDUP_REMOVED lines=18> */
[----:B--2---:R-:W-:Y:S01]  /*52c0*/  FFMA.FTZ R10, R16, c[0x0][0x2d0], -R8 ;  /* 0x0000b400100a7a23 */ /* 0x004fe20000010808 */
[----:B------:R-:W-:Y:S01]  /*52d0*/  MOV R242, R202 ;  /* 0x000000ca00f27202 */ /* 0x000fe20000000f00 */
[----:B------:R-:W-:Y:S01]  /*52e0*/  IMAD.MOV.U32 R141, RZ, RZ, R245 ;  /* 0x000000ffff8d7224 */ /* 0x000fe200078e00f5 */
[----:B------:R-:W-:Y:S01]  /*52f0*/  MOV R202, R177 ;  /* 0x000000b100ca7202 */ /* 0x000fe20000000f00 */
[----:B------:R2:W5:Y:S01]  /*5300*/  LDL.LU R155, [R1+0x2c] ;  /* 0x00002c00019b7983 */ /* 0x0005620000300800 */
[----:B------:R3:W-:Y:S01]  /*5310*/  MUFU.EX2 R177, R10 ;  /* 0x0000000a00b17308 */ /* 0x0007e20000000800 */
[----:B------:R-:W-:Y:S01]  /*5320*/  MOV R112, R114 ;  /* 0x0000007200707202 */ /* 0x000fe20000000f00 */
[----:B------:R-:W-:Y:S01]  /*5330*/  IMAD.MOV.U32 R114, RZ, RZ, R124 ;  /* 0x000000ffff727224 */ /* 0x000fe200078e007c */
[----:B------:R-:W4:Y:S01]  /*5340*/  LDSM.16.MT88.4 R12, [R0+0x7900] ;  /* 0x00790000000c783b */ /* 0x000f220000004200 */
[----:B------:R-:W-:Y:S01]  /*5350*/  IMAD.MOV.U32 R245, RZ, RZ, R243 ;  /* 0x000000fffff57224 */ /* 0x000fe200078e00f3 */
[----:B------:R-:W-:Y:S01]  /*5360*/  HMMA.16816.F32 R120, R4, R20, R48 ;  /* 0x000000140478723c */ /* 0x000fe20000001830 */
[----:B------:R-:W-:Y:S01]  /*5370*/  IMAD.MOV.U32 R124, RZ, RZ, R126 ;  /* 0x000000ffff7c7224 */ /* 0x000fe200078e007e */
[----:B------:R-:W2:Y:S01]  /*5380*/  LDSM.16.MT88.4 R16, [R2+0x2100] ;  /* 0x002100000210783b */ /* 0x000ea20000004200 */
[----:B------:R-:W-:-:S02]  /*5390*/  IMAD.MOV.U32 R243, RZ, RZ, R240 ;  /* 0x000000fffff37224 */ /* 0x000fc400078e00f0 */
[----:B------:R-:W-:Y:S02]  /*53a0*/  IMAD.MOV.U32 R126, RZ, RZ, R140 ;  /* 0x000000ffff7e7224 */ /* 0x000fe400078e008c */
[----:B------:R-:W-:Y:S01]  /*53b0*/  IMAD.MOV.U32 R240, RZ, RZ, R201 ;  /* 0x000000fffff07224 */ /* 0x000fe200078e00c9 */
[C---:B------:R-:W-:Y:S01]  /*53c0*/  HMMA.16816.F32 R104, R4.reuse, R22, R44 ;  /* 0x000000160468723c */ /* 0x040fe2000000182c */
        /* <DEDUP_REMOVED lines=9> */
[----:B------:R3:W2:Y:S01]  /*5460*/  MUFU.EX2 R176, R10 ;  /* 0x0000000a00b07308 */ /* 0x0006a20000000800 */
[----:B------:R-:W-:Y:S01]  /*5470*/  MOV R232, R233 ;  /* 0x000000e900e87202 */ /* 0x000fe20000000f00 */
[----:B------:R-:W-:Y:S01]  /*5480*/  IMAD.MOV.U32 R143, RZ, RZ, R32 ;  /* 0x000000ffff8f7224 */ /* 0x000fe200078e0020 */
[C---:B-1----:R-:W-:Y:S01]  /*5490*/  HMMA.16816.F32 R96, R4.reuse, R24, R52 ;  /* 0x000000180460723c */ /* 0x042fe20000001834 */
[----:B------:R-:W-:Y:S01]  /*54a0*/  IMAD.MOV.U32 R233, RZ, RZ, R252 ;  /* 0x000000ffffe97224 */ /* 0x000fe200078e00fc */
[----:B------:R-:W-:Y:S04]  /*54b0*/  LDSM.16.MT88.4 R20, [R2+0x5100] ;  /* 0x005100000214783b */ /* 0x000fe80000004200 */
[----:B------:R1:W5:Y:S02]  /*54c0*/  LDL.LU R252, [R1+0x28] ;  /* 0x0000280001fc7983 */ /* 0x0003640000300800 */
[----:B------:R-:W-:Y:S02]  /*54d0*/  HMMA.16816.F32 R32, R4, R26, R40 ;  /* 0x0000001a0420723c */ /* 0x000fe40000001828 */
[----:B------:R1:W5:Y:S01]  /*54e0*/  LDL.LU R251, [R1+0x24] ;  /* 0x0000240001fb7983 */ /* 0x0003620000300800 */
[----:B---3--:R-:W-:Y:S01]  /*54f0*/  FFMA.FTZ R10, R112, c[0x0][0x2d0], -R8 ;  /* 0x0000b400700a7a23 */ /* 0x008fe20000010808 */
[----:B------:R-:W-:Y:S01]  /*5500*/  MOV R39, R113 ;  /* 0x0000007100277202 */ /* 0x000fe20000000f00 */
[----:B------:R-:W-:-:S03]  /*5510*/  IMAD.MOV.U32 R112, RZ, RZ, R140 ;  /* 0x000000ffff707224 */ /* 0x000fc600078e008c */
[----:B------:R-:W-:Y:S01]  /*5520*/  HMMA.16816.F32 R40, R4, R28, R56 ;  /* 0x0000001c0428723c */ /* 0x000fe20000001838 */
[----:B------:R-:W-:Y:S01]  /*5530*/  IMAD.MOV.U32 R140, RZ, RZ, R142 ;  /* 0x000000ffff8c7224 */ /* 0x000fe200078e008e */
[----:B------:R-:W3:Y:S01]  /*5540*/  LDSM.16.MT88.4 R24, [R2+0x8100] ;  /* 0x008100000218783b */ /* 0x000ee20000004200 */
[----:B------:R-:W-:-:S03]  /*5550*/  IMAD.MOV.U32 R142, RZ, RZ, R250 ;  /* 0x000000ffff8e7224 */ /* 0x000fc600078e00fa */
[----:B------:R1:W5:Y:S01]  /*5560*/  LDL.LU R250, [R1+0x20] ;  /* 0x0000200001fa7983 */ /* 0x0003620000300800 */
[----:B------:R-:W-:-:S03]  /*5570*/  MOV R59, R241 ;  /* 0x000000f1003b7202 */ /* 0x000fc60000000f00 */
[----:B------:R1:W5:Y:S01]  /*5580*/  LDL.LU R241, [R1+0x1c] ;  /* 0x00001c0001f17983 */ /* 0x0003620000300800 */
[----:B------:R-:W-:Y:S02]  /*5590*/  MOV R113, R141 ;  /* 0x0000008d00717202 */ /* 0x000fe40000000f00 */
[----:B------:R-:W-:Y:S02]  /*55a0*/  MOV R141, R134 ;  /* 0x00000086008d7202 */ /* 0x000fe40000000f00 */
[----:B------:R2:W-:Y:S01]  /*55b0*/  MUFU.EX2 R134, R10 ;  /* 0x0000000a00867308 */ /* 0x0005e20000000800 */
[----:B----4-:R-:W-:Y:S01]  /*55c0*/  HMMA.16816.F32 R44, R4, R12, R64 ;  /* 0x0000000c042c723c */ /* 0x010fe20000001840 */
[----:B--2---:R-:W-:-:S07]  /*55d0*/  FFMA.FTZ R10, R39, c[0x0][0x2d0], -R8 ;  /* 0x0000b400270a7a23 */ /* 0x004fce0000010808 */
[C---:B------:R-:W-:Y:S01]  /*55e0*/  HMMA.16816.F32 R36, R4.reuse, R30, R168 ;  /* 0x0000001e0424723c */ /* 0x040fe200000018a8 */
[----:B------:R-:W2:Y:S07]  /*55f0*/  MUFU.EX2 R249, R10 ;  /* 0x0000000a00f97308 */ /* 0x000eae0000000800 */
[----:B------:R-:W-:Y:S01]  /*5600*/  HMMA.16816.F32 R28, R4, R14, R60 ;  /* 0x0000000e041c723c */ /* 0x000fe2000000183c */
[----:B------:R-:W4:Y:S06]  /*5610*/  LDSM.16.MT88.4 R12, [R135+0x2100] ;  /* 0x00210000870c783b */ /* 0x000f2c0000004200 */
[----:B------:R-:W-:-:S02]  /*5620*/  F2FP.PACK_AB R4, R180, R179 ;  /* 0x000000b3b404723e */ /* 0x000fc400000000ff */
[----:B------:R-:W-:Y:S02]  /*5630*/  F2FP.PACK_AB R5, R176, R177 ;  /* 0x000000b1b005723e */ /* 0x000fe400000000ff */
[----:B------:R-:W-:Y:S02]  /*5640*/  F2FP.PACK_AB R6, R248, R178 ;  /* 0x000000b2f806723e */ /* 0x000fe400000000ff */
[----:B--2---:R-:W-:-:S07]  /*5650*/  F2FP.PACK_AB R7, R249, R134 ;  /* 0x00000086f907723e */ /* 0x004fce00000000ff */
        /* <DEDUP_REMOVED lines=8> */
[----:B------:R-:W1:Y:S07]  /*56e0*/  LDSM.16.MT88.4 R20, [R0+0x2100] ;  /* 0x002100000014783b */ /* 0x000e6e0000004200 */
[C---:B----4-:R-:W-:Y:S08]  /*56f0*/  HMMA.16816.F32 R136, R4.reuse, R12, R136 ;  /* 0x0000000c0488723c */ /* 0x050ff00000001888 */
[C---:B------:R-:W-:Y:S01]  /*5700*/  HMMA.16816.F32 R76, R4.reuse, R14, R88 ;  /* 0x0000000e044c723c */ /* 0x040fe20000001858 */
[----:B------:R-:W4:Y:S01]  /*5710*/  LDSM.16.MT88.4 R12, [R237+0x5100] ;  /* 0x00510000ed0c783b */ /* 0x000f220000004200 */
[----:B------:R-:W-:Y:S01]  /*5720*/  IMAD.MOV.U32 R170, RZ, RZ, R124 ;  /* 0x000000ffffaa7224 */ /* 0x000fe200078e007c */
[----:B------:R-:W-:Y:S01]  /*5730*/  MOV R169, R125 ;  /* 0x0000007d00a97202 */ /* 0x000fe20000000f00 */
[----:B------:R-:W-:Y:S01]  /*5740*/  IMAD.MOV.U32 R171, RZ, RZ, R126 ;  /* 0x000000ffffab7224 */ /* 0x000fe200078e007e */
[----:B------:R-:W-:Y:S01]  /*5750*/  MOV R168, R127 ;  /* 0x0000007f00a87202 */ /* 0x000fe20000000f00 */
[----:B------:R-:W-:Y:S01]  /*5760*/  IMAD.MOV.U32 R58, RZ, RZ, R113 ;  /* 0x000000ffff3a7224 */ /* 0x000fe200078e0071 */
[----:B------:R-:W-:Y:S01]  /*5770*/  MOV R247, R112 ;  /* 0x0000007000f77202 */ /* 0x000fe20000000f00 */
[C---:B--2---:R-:W-:Y:S01]  /*5780*/  HMMA.16816.F32 R92, R4.reuse, R16, R92 ;  /* 0x00000010045c723c */ /* 0x044fe2000000185c */
[----:B------:R-:W-:Y:S01]  /*5790*/  MOV R57, R114 ;  /* 0x0000007200397202 */ /* 0x000fe20000000f00 */
[----:B------:R-:W-:Y:S01]  /*57a0*/  IMAD.MOV.U32 R56, RZ, RZ, R115 ;  /* 0x000000ffff387224 */ /* 0x000fe200078e0073 */
[----:B------:R-:W-:Y:S05]  /*57b0*/  LDSM.16.MT88.4 R88, [R2+0x5900] ;  /* 0x005900000258783b */ /* 0x000fea0000004200 */
        /* <DEDUP_REMOVED lines=8> */
[C---:B----4-:R-:W-:Y:S08]  /*5840*/  HMMA.16816.F32 R148, R4.reuse, R12, R148 ;  /* 0x0000000c0494723c */ /* 0x050ff00000001894 */
[----:B------:R-:W-:Y:S01]  /*5850*/  HMMA.16816.F32 R160, R4, R14, R160 ;  /* 0x0000000e04a0723c */ /* 0x000fe200000018a0 */
[----:B------:R-:W4:Y:S01]  /*5860*/  LDSM.16.MT88.4 R12, [R0+0x8100] ;  /* 0x00810000000c783b */ /* 0x000f220000004200 */
[----:B------:R-:W-:-:S02]  /*5870*/  FFMA.FTZ R10, R168, c[0x0][0x2d0], -R9 ;  /* 0x0000b400a80a7a23 */ /* 0x000fc40000010809 */
[----:B------:R-:W-:Y:S01]  /*5880*/  IMAD.MOV.U32 R168, RZ, RZ, R169 ;  /* 0x000000ffffa87224 */ /* 0x000fe200078e00a9 */
[----:B------:R-:W-:Y:S01]  /*5890*/  MOV R169, R170 ;  /* 0x000000aa00a97202 */ /* 0x000fe20000000f00 */
[----:B------:R-:W-:Y:S02]  /*58a0*/  IMAD.MOV.U32 R170, RZ, RZ, R133 ;  /* 0x000000ffffaa7224 */ /* 0x000fe400078e0085 */
[----:B------:R3:W-:Y:S01]  /*58b0*/  MUFU.EX2 R133, R10 ;  /* 0x0000000a00857308 */ /* 0x0007e20000000800 */
[----:B------:R-:W-:Y:S02]  /*58c0*/  MOV R67, R169 ;  /* 0x000000a900437202 */ /* 0x000fe40000000f00 */
[----:B------:R-:W-:Y:S01]  /*58d0*/  MOV R74, R171 ;  /* 0x000000ab004a7202 */ /* 0x000fe20000000f00 */
[----:B--2---:R-:W-:Y:S01]  /*58e0*/  HMMA.16816.F32 R164, R4, R16, R120 ;  /* 0x0000001004a4723c */ /* 0x004fe20000001878 */
[----:B------:R-:W-:Y:S01]  /*58f0*/  IMAD.MOV.U32 R75, RZ, RZ, R170 ;  /* 0x000000ffff4b7224 */ /* 0x000fe200078e00aa */
[----:B------:R-:W-:Y:S01]  /*5900*/  MOV R65, R57 ;  /* 0x0000003900417202 */ /* 0x000fe20000000f00 */
[----:B------:R-:W-:-:S02]  /*5910*/  IMAD.MOV.U32 R64, RZ, RZ, R56 ;  /* 0x000000ffff407224 */ /* 0x000fc400078e0038 */
[----:B---3--:R-:W-:Y:S01]  /*5920*/  FFMA.FTZ R10, R168, c[0x0][0x2d0], -R9 ;  /* 0x0000b400a80a7a23 */ /* 0x008fe20000010809 */
[----:B------:R-:W2:Y:S03]  /*5930*/  LDSM.16.MT88.4 R120, [R2+0x8900] ;  /* 0x008900000278783b */ /* 0x000ea60000004200 */
[----:B------:R3:W1:Y:S01]  /*5940*/  MUFU.EX2 R17, R10 ;  /* 0x0000000a00117308 */ /* 0x0006620000000800 */
[----:B------:R-:W-:Y:S01]  /*5950*/  IMAD.MOV.U32 R66, RZ, RZ, R58 ;  /* 0x000000ffff427224 */ /* 0x000fe200078e003a */
[----:B------:R-:W-:Y:S01]  /*5960*/  MOV R57, R174 ;  /* 0x000000ae00397202 */ /* 0x000fe20000000f00 */
[----:B------:R-:W-:Y:S02]  /*5970*/  IMAD.MOV.U32 R56, RZ, RZ, R173 ;  /* 0x000000ffff387224 */ /* 0x000fe400078e00ad */
[----:B------:R-:W-:Y:S01]  /*5980*/  IMAD.MOV.U32 R58, RZ, RZ, R175 ;  /* 0x000000ffff3a7224 */ /* 0x000fe200078e00af */
[----:B------:R-:W-:Y:S01]  /*5990*/  MOV R83, R75 ;  /* 0x0000004b00537202 */ /* 0x000fe20000000f00 */
[----:B------:R-:W-:Y:S01]  /*59a0*/  IMAD.MOV.U32 R72, RZ, RZ, R65 ;  /* 0x000000ffff487224 */ /* 0x000fe200078e0041 */
[----:B------:R-:W-:Y:S01]  /*59b0*/  MOV R73, R66 ;  /* 0x0000004200497202 */ /* 0x000fe20000000f00 */
[----:B---3--:R-:W-:-:S02]  /*59c0*/  FFMA.FTZ R10, R67, c[0x0][0x2d0], -R9 ;  /* 0x0000b400430a7a23 */ /* 0x008fc40000010809 */
[----:B------:R-:W-:Y:S01]  /*59d0*/  FFMA.FTZ R9, R74, c[0x0][0x2d0], -R9 ;  /* 0x0000b4004a097a23 */ /* 0x000fe20000010809 */
[----:B------:R-:W-:-:S03]  /*59e0*/  MOV R67, R172 ;  /* 0x000000ac00437202 */ /* 0x000fc60000000f00 */
[----:B------:R3:W-:Y:S01]  /*59f0*/  MUFU.EX2 R16, R9 ;  /* 0x0000000900107308 */ /* 0x0007e20000000800 */
[----:B------:R-:W-:Y:S01]  /*5a00*/  MOV R75, R56 ;  /* 0x00000038004b7202 */ /* 0x000fe20000000f00 */
[----:B------:R-:W-:Y:S01]  /*5a10*/  IMAD.MOV.U32 R74, RZ, RZ, R67 ;  /* 0x000000ffff4a7224 */ /* 0x000fe200078e0043 */
[----:B------:R-:W-:Y:S01]  /*5a20*/  MOV R65, R58 ;  /* 0x0000003a00417202 */ /* 0x000fe20000000f00 */
[----:B------:R-:W-:Y:S01]  /*5a30*/  IMAD.MOV.U32 R66, RZ, RZ, R59 ;  /* 0x000000ffff427224 */ /* 0x000fe200078e003b */
[----:B------:R-:W-:Y:S01]  /*5a40*/  MOV R67, R11 ;  /* 0x0000000b00437202 */ /* 0x000fe20000000f00 */
[C---:B------:R-:W-:Y:S01]  /*5a50*/  HMMA.16816.F32 R36, R4.reuse, R26, R36 ;  /* 0x0000001a0424723c */ /* 0x040fe20000001824 */
[----:B---3--:R-:W-:Y:S02]  /*5a60*/  FFMA.FTZ R9, R64, c[0x0][0x2d0], -R8 ;  /* 0x0000b40040097a23 */ /* 0x008fe40000010808 */
[----:B------:R-:W-:Y:S02]  /*5a70*/  IMAD.MOV.U32 R64, RZ, RZ, R57 ;  /* 0x000000ffff407224 */ /* 0x000fe400078e0039 */
[----:B------:R3:W-:Y:S01]  /*5a80*/  MUFU.EX2 R11, R9 ;  /* 0x00000009000b7308 */ /* 0x0007e20000000800 */
[----:B------:R2:W-:Y:S02]  /*5a90*/  LDSM.16.MT88.4 R56, [R2+0x2900] ;  /* 0x002900000238783b */ /* 0x0005e40000004200 */
[----:B------:R-:W-:Y:S01]  /*5aa0*/  HMMA.16816.F32 R40, R4, R24, R40 ;  /* 0x000000180428723c */ /* 0x000fe20000001828 */
[----:B------:R-:W-:Y:S01]  /*5ab0*/  MOV R27, R141 ;  /* 0x0000008d001b7202 */ /* 0x000fe20000000f00 */
[----:B------:R-:W-:-:S05]  /*5ac0*/  IMAD.MOV.U32 R26, RZ, RZ, R142 ;  /* 0x000000ffff1a7224 */ /* 0x000fca00078e008e */
[----:B------:R-:W-:Y:S01]  /*5ad0*/  IMAD.MOV.U32 R24, RZ, RZ, R140 ;  /* 0x000000ffff187224 */ /* 0x000fe200078e008c */
[----:B------:R-:W-:Y:S01]  /*5ae0*/  HMMA.16816.F32 R168, R4, R18, R104 ;  /* 0x0000001204a8723c */ /* 0x000fe20000001868 */
[----:B------:R-:W4:Y:S01]  /*5af0*/  MUFU.EX2 R18, R10 ;  /* 0x0000000a00127308 */ /* 0x000f220000000800 */
[----:B------:R-:W-:Y:S01]  /*5b00*/  MOV R25, R67 ;  /* 0x0000004300197202 */ /* 0x000fe20000000f00 */
[----:B------:R-:W-:Y:S01]  /*5b10*/  LDSM.16.MT88.4 R104, [R0+0x5900] ;  /* 0x005900000068783b */ /* 0x000fe20000004200 */
[----:B---3--:R-:W-:-:S04]  /*5b20*/  FFMA.FTZ R9, R83, c[0x0][0x2d0], -R8 ;  /* 0x0000b40053097a23 */ /* 0x008fc80000010808 */
[C---:B-1----:R-:W-:Y:S01]  /*5b30*/  HMMA.16816.F32 R172, R4.reuse, R20, R96 ;  /* 0x0000001404ac723c */ /* 0x042fe20000001860 */
[----:B--2---:R-:W-:Y:S01]  /*5b40*/  MOV R2, R143 ;  /* 0x0000008f00027202 */ /* 0x004fe20000000f00 */
[----:B------:R1:W2:Y:S06]  /*5b50*/  MUFU.EX2 R10, R9 ;  /* 0x00000009000a7308 */ /* 0x0002ac0000000800 */
[----:B------:R-:W-:Y:S01]  /*5b60*/  HMMA.16816.F32 R32, R4, R22, R32 ;  /* 0x000000160420723c */ /* 0x000fe20000001820 */
[----:B------:R-:W3:Y:S01]  /*5b70*/  LDSM.16.MT88.4 R140, [R135+0x2900] ;  /* 0x00290000878c783b */ /* 0x000ee20000004200 */
[----:B------:R-:W-:Y:S01]  /*5b80*/  IMAD.MOV.U32 R19, RZ, RZ, R74 ;  /* 0x000000ffff137224 */ /* 0x000fe200078e004a */
[----:B------:R-:W-:-:S02]  /*5b90*/  MOV R21, R75 ;  /* 0x0000004b00157202 */ /* 0x000fc40000000f00 */
[----:B------:R-:W-:Y:S03]  /*5ba0*/  LDSM.16.MT88.4 R80, [R135+0x5900] ;  /* 0x005900008750783b */ /* 0x000fe60000004200 */
[----:B----4-:R-:W-:Y:S01]  /*5bb0*/  HMMA.16816.F32 R44, R4, R12, R44 ;  /* 0x0000000c042c723c */ /* 0x010fe2000000182c */
[----:B------:R-:W-:Y:S01]  /*5bc0*/  IMAD.MOV.U32 R22, RZ, RZ, R66 ;  /* 0x000000ffff167224 */ /* 0x000fe200078e0042 */
[----:B------:R-:W-:-:S06]  /*5bd0*/  MOV R23, R65 ;  /* 0x0000004100177202 */ /* 0x000fcc0000000f00 */
[----:B------:R-:W-:Y:S01]  /*5be0*/  HMMA.16816.F32 R28, R4, R14, R28 ;  /* 0x0000000e041c723c */ /* 0x000fe2000000181c */
[--C-:B-1----:R-:W-:Y:S01]  /*5bf0*/  FFMA.FTZ R9, R72, c[0x0][0x2d0], -R8.reuse ;  /* 0x0000b40048097a23 */ /* 0x102fe20000010808 */
[----:B------:R-:W-:Y:S01]  /*5c00*/  LDSM.16.MT88.4 R12, [R0+0x8900] ;  /* 0x00890000000c783b */ /* 0x000fe20000004200 */
[----:B------:R-:W-:-:S03]  /*5c10*/  FFMA.FTZ R8, R73, c[0x0][0x2d0], -R8 ;  /* 0x0000b40049087a23 */ /* 0x000fc60000010808 */
[----:B------:R1:W4:Y:S01]  /*5c20*/  LDSM.16.MT88.4 R72, [R0+0x2900] ;  /* 0x002900000048783b */ /* 0x0003220000004200 */
[----:B------:R-:W-:Y:S02]  /*5c30*/  FADD.FTZ R4, R26, R2 ;  /* 0x000000021a047221 */ /* 0x000fe40000010000 */
[----:B------:R-:W-:Y:S01]  /*5c40*/  FADD.FTZ R2, R24, R27 ;  /* 0x0000001b18027221 */ /* 0x000fe20000010000 */
[----:B------:R-:W-:Y:S01]  /*5c50*/  F2FP.PACK_AB R128, R17, R133 ;  /* 0x000000851180723e */ /* 0x000fe200000000ff */
[----:B------:R-:W-:Y:S01]  /*5c60*/  FADD.FTZ R4, R25, R4 ;  /* 0x0000000419047221 */ /* 0x000fe20000010000 */
[----:B------:R-:W-:Y:S01]  /*5c70*/  F2FP.PACK_AB R130, R16, R18 ;  /* 0x000000121082723e */ /* 0x000fe200000000ff */
[----:B------:R-:W-:Y:S01]  /*5c80*/  IMAD.MOV.U32 R20, RZ, RZ, R64 ;  /* 0x000000ffff147224 */ /* 0x000fe200078e0040 */
[----:B------:R-:W-:Y:S01]  /*5c90*/  LDSM.16.MT88.4 R96, [R237+0x5900] ;  /* 0x00590000ed60783b */ /* 0x000fe20000004200 */
[----:B------:R-:W-:Y:S02]  /*5ca0*/  FADD.FTZ R2, R22, R2 ;  /* 0x0000000216027221 */ /* 0x000fe40000010000 */
[----:B------:R-:W-:Y:S01]  /*5cb0*/  FADD.FTZ R4, R23, R4 ;  /* 0x0000000417047221 */ /* 0x000fe20000010000 */
[----:B------:R-:W-:Y:S01]  /*5cc0*/  MUFU.EX2 R9, R9 ;  /* 0x0000000900097308 */ /* 0x000fe20000000800 */
[----:B------:R-:W-:Y:S01]  /*5cd0*/  FADD.FTZ R2, R20, R2 ;  /* 0x0000000214027221 */ /* 0x000fe20000010000 */
[----:B--2---:R-:W-:Y:S01]  /*5ce0*/  F2FP.PACK_AB R129, R10, R11 ;  /* 0x0000000b0a81723e */ /* 0x004fe200000000ff */
[----:B------:R-:W-:Y:S01]  /*5cf0*/  FADD.FTZ R4, R21, R4 ;  /* 0x0000000415047221 */ /* 0x000fe20000010000 */
[----:B------:R-:W2:Y:S01]  /*5d00*/  LDSM.16.MT88.4 R64, [R237+0x2900] ;  /* 0x00290000ed40783b */ /* 0x000ea20000004200 */
[----:B------:R-:W-:-:S02]  /*5d10*/  FADD.FTZ R2, R19, R2 ;  /* 0x0000000213027221 */ /* 0x000fc40000010000 */
[----:B------:R-:W-:Y:S01]  /*5d20*/  FADD.FTZ R4, R247, R4 ;  /* 0x00000004f7047221 */ /* 0x000fe20000010000 */
[----:B------:R-:W3:Y:S01]  /*5d30*/  MUFU.EX2 R8, R8 ;  /* 0x0000000800087308 */ /* 0x000ee20000000800 */
[----:B------:R-:W-:Y:S02]  /*5d40*/  FADD.FTZ R2, R245, R2 ;  /* 0x00000002f5027221 */ /* 0x000fe40000010000 */
[----:B------:R-:W-:Y:S02]  /*5d50*/  FADD.FTZ R5, R246, R4 ;  /* 0x00000004f6057221 */ /* 0x000fe40000010000 */
[----:B------:R-:W-:Y:S02]  /*5d60*/  FADD.FTZ R4, R243, R2 ;  /* 0x00000002f3047221 */ /* 0x000fe40000010000 */
[----:B------:R-:W-:Y:S02]  /*5d70*/  FADD.FTZ R2, R244, R5 ;  /* 0x00000005f4027221 */ /* 0x000fe40000010000 */
[----:B-1----:R-:W-:-:S02]  /*5d80*/  FADD.FTZ R0, R240, R4 ;  /* 0x00000004f0007221 */ /* 0x002fc40000010000 */
[----:B------:R-:W-:Y:S02]  /*5d90*/  FADD.FTZ R2, R242, R2 ;  /* 0x00000002f2027221 */ /* 0x000fe40000010000 */
[----:B------:R-:W-:Y:S02]  /*5da0*/  FADD.FTZ R0, R201, R0 ;  /* 0x00000000c9007221 */ /* 0x000fe40000010000 */
[----:B------:R-:W-:Y:S01]  /*5db0*/  FADD.FTZ R2, R202, R2 ;  /* 0x00000002ca027221 */ /* 0x000fe20000010000 */
[----:B---3--:R-:W-:Y:S01]  /*5dc0*/  F2FP.PACK_AB R131, R8, R9 ;  /* 0x000000090883723e */ /* 0x008fe200000000ff */
[----:B------:R-:W-:Y:S02]  /*5dd0*/  FADD.FTZ R0, R203, R0 ;  /* 0x00000000cb007221 */ /* 0x000fe40000010000 */
[----:B------:R-:W-:Y:S02]  /*5de0*/  FADD.FTZ R2, R232, R2 ;  /* 0x00000002e8027221 */ /* 0x000fe40000010000 */
[----:B------:R-:W-:-:S02]  /*5df0*/  FADD.FTZ R0, R233, R0 ;  /* 0x00000000e9007221 */ /* 0x000fc40000010000 */
[----:B------:R-:W-:Y:S01]  /*5e00*/  HMMA.16816.F32 R116, R128, R120, R116 ;  /* 0x000000788074723c */ /* 0x000fe20000001874 */
[----:B------:R-:W-:Y:S02]  /*5e10*/  FADD.FTZ R2, R234, R2 ;  /* 0x00000002ea027221 */ /* 0x000fe40000010000 */
[----:B------:R-:W-:-:S05]  /*5e20*/  FADD.FTZ R0, R235, R0 ;  /* 0x00000000eb007221 */ /* 0x000fca0000010000 */
[----:B------:R-:W-:Y:S01]  /*5e30*/  HMMA.16816.F32 R136, R128, R140, R136 ;  /* 0x0000008c8088723c */ /* 0x000fe20000001888 */
[----:B------:R-:W-:Y:S02]  /*5e40*/  FADD.FTZ R2, R200, R2 ;  /* 0x00000002c8027221 */ /* 0x000fe40000010000 */
[----:B------:R-:W-:-:S05]  /*5e50*/  FADD.FTZ R0, R192, R0 ;  /* 0x00000000c0007221 */ /* 0x000fca0000010000 */
[C---:B------:R-:W-:Y:S08]  /*5e60*/  HMMA.16816.F32 R120, R128.reuse, R122, R68 ;  /* 0x0000007a8078723c */ /* 0x040ff00000001844 */
[----:B------:R-:W-:Y:S01]  /*5e70*/  HMMA.16816.F32 R140, R128, R142, R76 ;  /* 0x0000008e808c723c */ /* 0x000fe2000000184c */
[----:B------:R-:W-:-:S07]  /*5e80*/  FADD.FTZ R2, R195, R2 ;  /* 0x00000002c3027221 */ /* 0x000fce0000010000 */
[----:B----4-:R-:W-:Y:S01]  /*5e90*/  HMMA.16816.F32 R68, R128, R72, R108 ;  /* 0x000000488044723c */ /* 0x010fe2000000186c */
[----:B------:R-:W-:-:S07]  /*5ea0*/  FADD.FTZ R0, R183, R0 ;  /* 0x00000000b7007221 */ /* 0x000fce0000010000 */
[C---:B------:R-:W-:Y:S08]  /*5eb0*/  HMMA.16816.F32 R76, R128.reuse, R80, R124 ;  /* 0x00000050804c723c */ /* 0x040ff0000000187c */
[C---:B------:R-:W-:Y:S01]  /*5ec0*/  HMMA.16816.F32 R72, R128.reuse, R74, R112 ;  /* 0x0000004a8048723c */ /* 0x040fe20000001870 */
[----:B------:R-:W1:Y:S07]  /*5ed0*/  LDSM.16.MT88.4 R112, [R135+0x8900] ;  /* 0x008900008770783b */ /* 0x000e6e0000004200 */
[----:B------:R-:W-:Y:S01]  /*5ee0*/  HMMA.16816.F32 R80, R128, R82, R144 ;  /* 0x000000528050723c */ /* 0x000fe20000001890 */
[----:B------:R-:W3:Y:S01]  /*5ef0*/  LDSM.16.MT88.4 R144, [R237+0x8900] ;  /* 0x00890000ed90783b */ /* 0x000ee20000004200 */
        /* <DEDUP_REMOVED lines=8> */
[----:B------:R-:W-:Y:S01]  /*5f80*/  UISETP.GE.AND UP1, UPT, UR6, 0xc1, UPT ;  /* 0x000000c10600788c */ /* 0x000fe2000bf26270 */
[----:B------:R-:W-:Y:S02]  /*5f90*/  FADD.FTZ R2, R178, R2 ;  /* 0x00000002b2027221 */ /* 0x000fe40000010000 */
[----:B------:R-:W-:Y:S02]  /*5fa0*/  FADD.FTZ R0, R134, R0 ;  /* 0x0000000086007221 */ /* 0x000fe40000010000 */
[----:B------:R-:W-:Y:S01]  /*5fb0*/  FADD.FTZ R248, R248, R2 ;  /* 0x00000002f8f87221 */ /* 0x000fe20000010000 */
[----:B------:R-:W-:Y:S01]  /*5fc0*/  PLOP3.LUT P1, PT, PT, PT, UP1, 0x80, 0x0 ;  /* 0x000000000000781c */ /* 0x000fe20003f2f018 */
[----:B------:R-:W-:Y:S02]  /*5fd0*/  FADD.FTZ R249, R249, R0 ;  /* 0x00000000f9f97221 */ /* 0x000fe40000010000 */
[----:B------:R-:W-:-:S02]  /*5fe0*/  FADD.FTZ R248, R133, R248 ;  /* 0x000000f885f87221 */ /* 0x000fc40000010000 */
[----:B------:R-:W-:Y:S01]  /*5ff0*/  FADD.FTZ R249, R11, R249 ;  /* 0x000000f90bf97221 */ /* 0x000fe20000010000 */
[----:B------:R-:W-:Y:S01]  /*6000*/  HMMA.16816.F32 R84, R128, R88, R84 ;  /* 0x000000588054723c */ /* 0x000fe20000001854 */
[----:B------:R-:W-:Y:S02]  /*6010*/  FADD.FTZ R248, R17, R248 ;  /* 0x000000f811f87221 */ /* 0x000fe40000010000 */
[----:B------:R-:W-:-:S05]  /*6020*/  FADD.FTZ R249, R10, R249 ;  /* 0x000000f90af97221 */ /* 0x000fca0000010000 */
[----:B------:R-:W-:Y:S01]  /*6030*/  HMMA.16816.F32 R88, R128, R90, R60 ;  /* 0x0000005a8058723c */ /* 0x000fe2000000183c */
[----:B------:R-:W-:Y:S02]  /*6040*/  FADD.FTZ R248, R18, R248 ;  /* 0x000000f812f87221 */ /* 0x000fe40000010000 */
[----:B------:R-:W-:-:S05]  /*6050*/  FADD.FTZ R249, R9, R249 ;  /* 0x000000f909f97221 */ /* 0x000fca0000010000 */
[----:B--2---:R-:W-:Y:S01]  /*6060*/  HMMA.16816.F32 R60, R128, R64, R92 ;  /* 0x00000040803c723c */ /* 0x004fe2000000185c */
[----:B------:R-:W-:-:S07]  /*6070*/  FADD.FTZ R248, R16, R248 ;  /* 0x000000f810f87221 */ /* 0x000fce0000010000 */
[----:B------:R-:W-:Y:S01]  /*6080*/  HMMA.16816.F32 R64, R128, R66, R100 ;  /* 0x000000428040723c */ /* 0x000fe20000001864 */
[----:B------:R-:W-:-:S07]  /*6090*/  FADD.FTZ R249, R8, R249 ;  /* 0x000000f908f97221 */ /* 0x000fce0000010000 */
[C---:B------:R-:W-:Y:S08]  /*60a0*/  HMMA.16816.F32 R52, R128.reuse, R56, R52 ;  /* 0x000000388034723c */ /* 0x040ff00000001834 */
[C---:B------:R-:W-:Y:S08]  /*60b0*/  HMMA.16816.F32 R92, R128.reuse, R96, R148 ;  /* 0x00000060805c723c */ /* 0x040ff00000001894 */
[C---:B------:R-:W-:Y:S08]  /*60c0*/  HMMA.16816.F32 R100, R128.reuse, R104, R164 ;  /* 0x000000688064723c */ /* 0x040ff000000018a4 */
[C---:B-1----:R-:W-:Y:S08]  /*60d0*/  HMMA.16816.F32 R108, R128.reuse, R112, R172 ;  /* 0x00000070806c723c */ /* 0x042ff000000018ac */
[C---:B---3--:R-:W-:Y:S08]  /*60e0*/  HMMA.16816.F32 R124, R128.reuse, R144, R40 ;  /* 0x00000090807c723c */ /* 0x048ff00000001828 */
        /* <DEDUP_REMOVED lines=17> */
[----:B-----5:R-:W-:-:S04]  /*6200*/  IMAD.WIDE.U32 R6, R4, UR5, R250 ;  /* 0x0000000504067c25 */ /* 0x020fc8000f8e00fa */
        /* <DEDUP_REMOVED lines=25> */
.L_x_1945:
[----:B------:R-:W-:Y:S01]  /*63a0*/  PLOP3.LUT P1, PT, PT, PT, UP0, 0x40, 0x0 ;  /* 0x000000000000781c */ /* 0x000fe20003f2e808 */
        /* <DEDUP_REMOVED lines=11> */
.L_x_1947:
[----:B------:R-:W2:Y:S01]  /*6460*/  LDL.64 R170, [R1] ;  /* 0x0000000001aa7983 */ /* 0x000ea20000100a00 */
[----:B------:R-:W-:Y:S04]  /*6470*/  DEPBAR.LE SB0, 0x2 ;  /* 0x000080800000791a */ /* 0x000fe80000000000 */
[----:B------:R-:W-:Y:S01]  /*6480*/  UIMAD UR4, UR5, 0x9000, URZ ;  /* 0x00009000050478a4 */ /* 0x000fe2000f8e023f */
[----:B------:R-:W2:Y:S01]  /*6490*/  LDL.64 R168, [R1+0x8] ;  /* 0x0000080001a87983 */ /* 0x000ea20000100a00 */
        /* <DEDUP_REMOVED lines=8> */
[----:B------:R-:W-:Y:S01]  /*6520*/  @UP0 USHF.R.S32.HI UR10, URZ, 0x1f, UR14 ;  /* 0x0000001f3f0a0899 */ /* 0x000fe2000801140e */
[----:B------:R-:W-:Y:S01]  /*6530*/  IADD3 R232, R238, R2, RZ ;  /* 0x00000002eee87210 */ /* 0x000fe20007ffe0ff */
        /* <DEDUP_REMOVED lines=9> */
[----:B------:R-:W3:Y:S04]  /*65d0*/  LDSM.16.M88.4 R16, [R236+UR4+0x12900] ;  /* 0x01290004ec10783b */ /* 0x000ee80008000200 */
[----:B------:R-:W-:Y:S04]  /*65e0*/  @UP0 UIADD3 UR13, UR16, -0x2, URZ ;  /* 0xfffffffe100d0890 */ /* 0x000fe8000fffe03f */
[----:B------:R-:W4:Y:S01]  /*65f0*/  LDSM.16.M88.4 R24, [R236+UR4+0x13100] ;  /* 0x01310004ec18783b */ /* 0x000f220008000200 */
[----:B------:R-:W-:Y:S07]  /*6600*/  @UP0 UIMAD.WIDE.U32 UR18, UR13, UR6, URZ ;  /* 0x000000060d1202a5 */ /* 0x000fee000f8e003f */
[----:B------:R-:W4:Y:S08]  /*6610*/  LDSM.16.M88.4 R32, [R236+UR4+0x13900] ;  /* 0x01390004ec20783b */ /* 0x000f300008000200 */
[----:B------:R-:W4:Y:S01]  /*6620*/  LDSM.16.M88.4 R40, [R236+UR4+0x14100] ;  /* 0x01410004ec28783b */ /* 0x000f220008000200 */
[C---:B-1----:R-:W-:Y:S07]  /*6630*/  HMMA.16816.F32 R4, R152.reuse, R8, RZ ;  /* 0x000000089804723c */ /* 0x042fee00000018ff */
[----:B------:R-:W1:Y:S01]  /*6640*/  LDSM.16.M88.4 R48, [R236+UR4+0x14900] ;  /* 0x01490004ec30783b */ /* 0x000e620008000200 */
[C---:B------:R-:W-:Y:S07]  /*6650*/  HMMA.16816.F32 R8, R152.reuse, R10, RZ ;  /* 0x0000000a9808723c */ /* 0x040fee00000018ff */
[----:B------:R-:W1:Y:S01]  /*6660*/  LDSM.16.M88.4 R160, [R2+0x12100] ;  /* 0x0121000002a0783b */ /* 0x000e620000000200 */
[C---:B---3--:R-:W-:Y:S07]  /*6670*/  HMMA.16816.F32 R12, R152.reuse, R16, RZ ;  /* 0x00000010980c723c */ /* 0x048fee00000018ff */
[----:B------:R-:W3:Y:S01]  /*6680*/  LDSM.16.M88.4 R164, [R2+0x12900] ;  /* 0x0129000002a4783b */ /* 0x000ee20000000200 */
[C---:B------:R-:W-:Y:S07]  /*6690*/  HMMA.16816.F32 R16, R152.reuse, R18, RZ ;  /* 0x000000129810723c */ /* 0x040fee00000018ff */
[----:B------:R-:W-:Y:S01]  /*66a0*/  LDSM.16.M88.4 R172, [R2+0x13900] ;  /* 0x0139000002ac783b */ /* 0x000fe20000000200 */
[C---:B----4-:R-:W-:Y:S07]  /*66b0*/  HMMA.16816.F32 R20, R152.reuse, R24, RZ ;  /* 0x000000189814723c */ /* 0x050fee00000018ff */
[----:B------:R-:W-:Y:S01]  /*66c0*/  LDSM.16.M88.4 R176, [R2+0x14100] ;  /* 0x0141000002b0783b */ /* 0x000fe20000000200 */
[C---:B------:R-:W-:Y:S07]  /*66d0*/  HMMA.16816.F32 R24, R152.reuse, R26, RZ ;  /* 0x0000001a9818723c */ /* 0x040fee00000018ff */
[----:B------:R-:W-:Y:S01]  /*66e0*/  LDSM.16.M88.4 R180, [R2+0x14900] ;  /* 0x0149000002b4783b */ /* 0x000fe20000000200 */
[C---:B------:R-:W-:Y:S08]  /*66f0*/  HMMA.16816.F32 R28, R152.reuse, R32, RZ ;  /* 0x00000020981c723c */ /* 0x040ff000000018ff */
[C---:B------:R-:W-:Y:S08]  /*6700*/  HMMA.16816.F32 R32, R152.reuse, R34, RZ ;  /* 0x000000229820723c */ /* 0x040ff000000018ff */
[C---:B------:R-:W-:Y:S08]  /*6710*/  HMMA.16816.F32 R36, R152.reuse, R40, RZ ;  /* 0x000000289824723c */ /* 0x040ff000000018ff */
[C---:B------:R-:W-:Y:S08]  /*6720*/  HMMA.16816.F32 R40, R152.reuse, R42, RZ ;  /* 0x0000002a9828723c */ /* 0x040ff000000018ff */
[C---:B-1----:R-:W-:Y:S08]  /*6730*/  HMMA.16816.F32 R44, R152.reuse, R48, RZ ;  /* 0x00000030982c723c */ /* 0x042ff000000018ff */
[----:B------:R-:W-:Y:S08]  /*6740*/  HMMA.16816.F32 R48, R152, R50, RZ ;  /* 0x000000329830723c */ /* 0x000ff000000018ff */
[C---:B------:R-:W-:Y:S08]  /*6750*/  HMMA.16816.F32 R4, R156.reuse, R160, R4 ;  /* 0x000000a09c04723c */ /* 0x040ff00000001804 */
[C---:B------:R-:W-:Y:S08]  /*6760*/  HMMA.16816.F32 R8, R156.reuse, R162, R8 ;  /* 0x000000a29c08723c */ /* 0x040ff00000001808 */
[C---:B---3--:R-:W-:Y:S08]  /*6770*/  HMMA.16816.F32 R12, R156.reuse, R164, R12 ;  /* 0x000000a49c0c723c */ /* 0x048ff0000000180c */
[C---:B------:R-:W-:Y:S04]  /*6780*/  HMMA.16816.F32 R16, R156.reuse, R166, R16 ;  /* 0x000000a69c10723c */ /* 0x040fe80000001810 */
[----:B--2---:R-:W-:Y:S05]  /*6790*/  @P0 MOV R169, R171 ;  /* 0x000000ab00a90202 */ /* 0x004fea0000000f00 */
[----:B------:R-:W-:Y:S05]  /*67a0*/  @P0 IMAD.WIDE.U32 R168, R3, 0x60, R168 ;  /* 0x0000006003a80825 */ /* 0x000fea00078e00a8 */
[----:B------:R-:W-:Y:S01]  /*67b0*/  @P0 IADD3 R192, R169, UR10, RZ ;  /* 0x0000000aa9c00c10 */ /* 0x000fe2000fffe0ff */
[----:B------:R-:W-:Y:S01]  /*67c0*/  @UP0 USHF.R.S32.HI UR10, URZ, 0x1f, UR13 ;  /* 0x0000001f3f0a0899 */ /* 0x000fe2000801140d */
[C---:B------:R-:W-:Y:S02]  /*67d0*/  @P0 SHF.L.U32 R3, R168.reuse, 0x1, RZ ;  /* 0x00000001a8030819 */ /* 0x040fe400000006ff */
[----:B------:R-:W-:Y:S01]  /*67e0*/  @P0 SHF.L.U64.HI R192, R168, 0x1, R192 ;  /* 0x00000001a8c00819 */ /* 0x000fe200000102c0 */
[----:B------:R-:W-:Y:S01]  /*67f0*/  @UP0 UIMAD UR10, UR10, UR6, URZ ;  /* 0x000000060a0a02a4 */ /* 0x000fe2000f8e023f */
[C---:B------:R-:W-:Y:S01]  /*6800*/  @P0 IADD3 R160, P6, R3.reuse, c[0x0][0x1f8], RZ ;  /* 0x00007e0003a00a10 */ /* 0x040fe20007fde0ff */
[----:B------:R-:W1:Y:S01]  /*6810*/  LDSM.16.M88.4 R168, [R2+0x13100] ;  /* 0x0131000002a8783b */ /* 0x000e620000000200 */
[C---:B------:R-:W-:Y:S01]  /*6820*/  @P0 IADD3 R200, P5, R3.reuse, 0x80, RZ ;  /* 0x0000008003c80810 */ /* 0x040fe20007fbe0ff */
[----:B------:R-:W-:Y:S01]  /*6830*/  @UP0 UIMAD UR10, UR13, UR7, UR10 ;  /* 0x000000070d0a02a4 */ /* 0x000fe2000f8e020a */
[----:B------:R-:W-:Y:S01]  /*6840*/  @P0 IADD3.X R161, R192, c[0x0][0x1fc], RZ, P6, !PT ;  /* 0x00007f00c0a10a10 */ /* 0x000fe200037fe4ff */
[----:B------:R-:W-:Y:S01]  /*6850*/  UIADD3 UR13, UR15, 0x1, URZ ;  /* 0x000000010f0d7890 */ /* 0x000fe2000fffe03f */
[----:B------:R-:W-:Y:S01]  /*6860*/  @P0 IADD3 R200, P1, R200, c[0x0][0x1f8], RZ ;  /* 0x00007e00c8c80a10 */ /* 0x000fe20007f3e0ff */
[----:B------:R-:W-:Y:S01]  /*6870*/  @UP0 UIADD3 UR10, UR19, UR10, URZ ;  /* 0x0000000a130a0290 */ /* 0x000fe2000fffe03f */
[----:B------:R-:W-:Y:S01]  /*6880*/  @P0 IADD3 R3, P6, R3, 0x100, RZ ;  /* 0x0000010003030810 */ /* 0x000fe20007fde0ff */
[----:B------:R-:W-:Y:S01]  /*6890*/  @!PT LDS RZ, [RZ] ;  /* 0x00000000fffff984 */ /* 0x000fe20000000800 */
[----:B------:R-:W-:Y:S01]  /*68a0*/  @!PT LDS RZ, [RZ] ;  /* 0x00000000fffff984 */ /* 0x000fe20000000800 */
[----:B------:R-:W-:Y:S01]  /*68b0*/  @!PT LDS RZ, [RZ] ;  /* 0x00000000fffff984 */ /* 0x000fe20000000800 */
[----:B------:R2:W-:Y:S01]  /*68c0*/  @P0 LDGSTS.E.BYPASS.LTC128B.128 [R134+0x100], [R160.64], !P4 ;  /* 0x00100000a0860fae */ /* 0x0005e2000e101d54 */
[--C-:B------:R-:W-:Y:S01]  /*68d0*/  @P0 IADD3.X R201, RZ, c[0x0][0x1fc], R192.reuse, P1, P5 ;  /* 0x00007f00ffc90a10 */ /* 0x100fe20000fea4c0 */
[----:B------:R-:W-:Y:S01]  /*68e0*/  @UP0 UIMAD UR10, UR10, 0x60, URZ ;  /* 0x000000600a0a08a4 */ /* 0x000fe2000f8e023f */
[----:B------:R-:W-:Y:S01]  /*68f0*/  @P0 IADD3 R194, P5, R3, c[0x0][0x1f8], RZ ;  /* 0x00007e0003c20a10 */ /* 0x000fe20007fbe0ff */
[----:B------:R-:W-:Y:S01]  /*6900*/  USEL UR15, UR13, URZ, !UP1 ;  /* 0x0000003f0d0f7287 */ /* 0x000fe2000c800000 */
[-C--:B------:R-:W-:Y:S01]  /*6910*/  IADD3 R3, R238, R132.reuse, RZ ;  /* 0x00000084ee037210 */ /* 0x080fe20007ffe0ff */
[----:B------:R-:W-:Y:S01]  /*6920*/  @UP0 USHF.L.U64.HI UR13, UR6, 0x6, UR7 ;  /* 0x00000006060d0899 */ /* 0x000fe20008010207 */
[----:B------:R-:W-:Y:S01]  /*6930*/  @P0 IADD3.X R195, RZ, c[0x0][0x1fc], R192, P5, P6 ;  /* 0x00007f00ffc30a10 */ /* 0x000fe20002fec4c0 */
[----:B------:R3:W-:Y:S01]  /*6940*/  @P0 LDGSTS.E.BYPASS.LTC128B.128 [R134+0x3100], [R200.64], !P3 ;  /* 0x03100000c8860fae */ /* 0x0007e2000d901d54 */
[----:B------:R-:W-:Y:S07]  /*6950*/  IADD3 R132, R240, R132, R238 ;  /* 0x00000084f0847210 */ /* 0x000fee0007ffe0ee */
[----:B------:R4:W-:Y:S01]  /*6960*/  @P0 LDGSTS.E.BYPASS.LTC128B.128 [R134+0x6100], [R194.64], !P2 ;  /* 0x06100000c2860fae */ /* 0x0009e2000d101d54 */
[----:B--2---:R-:W-:Y:S04]  /*6970*/  @P0 IADD3 R160, P1, R160, UR12, RZ ;  /* 0x0000000ca0a00c10 */ /* 0x004fe8000ff3e0ff */
[----:B------:R-:W-:Y:S01]  /*6980*/  @P0 IADD3.X R161, R161, UR11, RZ, P1, !PT ;  /* 0x0000000ba1a10c10 */ /* 0x000fe20008ffe4ff */
[C---:B-1----:R-:W-:Y:S03]  /*6990*/  HMMA.16816.F32 R20, R156.reuse, R168, R20 ;  /* 0x000000a89c14723c */ /* 0x042fe60000001814 */
[----:B------:R-:W-:Y:S01]  /*69a0*/  @P0 IADD3 R162, P1, R160, UR12, RZ ;  /* 0x0000000ca0a20c10 */ /* 0x000fe2000ff3e0ff */
[----:B------:R1:W-:Y:S03]  /*69b0*/  @P0 LDGSTS.E.BYPASS.LTC128B.128 [R134+0x1100], [R160.64], !P4 ;  /* 0x01100000a0860fae */ /* 0x0003e6000e101d54 */
[----:B------:R-:W-:Y:S01]  /*69c0*/  @P0 IADD3.X R163, R161, UR11, RZ, P1, !PT ;  /* 0x0000000ba1a30c10 */ /* 0x000fe20008ffe4ff */
[C---:B------:R-:W-:Y:S04]  /*69d0*/  HMMA.16816.F32 R24, R156.reuse, R170, R24 ;  /* 0x000000aa9c18723c */ /* 0x040fe80000001818 */
[----:B------:R1:W-:Y:S04]  /*69e0*/  @P0 LDGSTS.E.BYPASS.LTC128B.128 [R134+0x4100], [R160.64+0x80], !P3 ;  /* 0x04100080a0860fae */ /* 0x0003e8000d901d54 */
[C---:B------:R-:W-:Y:S04]  /*69f0*/  HMMA.16816.F32 R28, R156.reuse, R172, R28 ;  /* 0x000000ac9c1c723c */ /* 0x040fe8000000181c */
[----:B------:R1:W-:Y:S04]  /*6a00*/  @P0 LDGSTS.E.BYPASS.LTC128B.128 [R134+0x7100], [R160.64+0x100], !P2 ;  /* 0x07100100a0860fae */ /* 0x0003e8000d101d54 */
[C---:B------:R-:W-:Y:S04]  /*6a10*/  HMMA.16816.F32 R32, R156.reuse, R174, R32 ;  /* 0x000000ae9c20723c */ /* 0x040fe80000001820 */
[----:B------:R1:W-:Y:S04]  /*6a20*/  @P0 LDGSTS.E.BYPASS.LTC128B.128 [R134+0x2100], [R162.64], !P4 ;  /* 0x02100000a2860fae */ /* 0x0003e8000e101d54 */
[C---:B------:R-:W-:Y:S04]  /*6a30*/  HMMA.16816.F32 R36, R156.reuse, R176, R36 ;  /* 0x000000b09c24723c */ /* 0x040fe80000001824 */
[----:B------:R1:W-:Y:S04]  /*6a40*/  @P0 LDGSTS.E.BYPASS.LTC128B.128 [R134+0x5100], [R162.64+0x80], !P3 ;  /* 0x05100080a2860fae */ /* 0x0003e8000d901d54 */
[C---:B------:R-:W-:Y:S04]  /*6a50*/  HMMA.16816.F32 R40, R156.reuse, R178, R40 ;  /* 0x000000b29c28723c */ /* 0x040fe80000001828 */
[----:B------:R1:W-:Y:S01]  /*6a60*/  @P0 LDGSTS.E.BYPASS.LTC128B.128 [R134+0x8100], [R162.64+0x100], !P2 ;  /* 0x08100100a2860fae */ /* 0x0003e2000d101d54 */
[----:B------:R-:W-:Y:S03]  /*6a70*/  PLOP3.LUT P0, PT, PT, PT, UP0, 0x80, 0x0 ;  /* 0x000000000000781c */ /* 0x000fe60003f0f008 */
[C---:B------:R-:W-:Y:S04]  /*6a80*/  HMMA.16816.F32 R44, R156.reuse, R180, R44 ;  /* 0x000000b49c2c723c */ /* 0x040fe8000000182c */
[----:B------:R-:W-:Y:S04]  /*6a90*/  LDSM.16.M88.4 R164, [R3+0x12900] ;  /* 0x0129000003a4783b */ /* 0x000fe80000000200 */
[----:B------:R-:W-:Y:S04]  /*6aa0*/  HMMA.16816.F32 R48, R156, R182, R48 ;  /* 0x000000b69c30723c */ /* 0x000fe80000001830 */
[----:B------:R-:W-:Y:S08]  /*6ab0*/  LDSM.16.M88.4 R168, [R3+0x13100] ;  /* 0x0131000003a8783b */ /* 0x000ff00000000200 */
[----:B------:R-:W-:Y:S08]  /*6ac0*/  LDSM.16.M88.4 R172, [R3+0x13900] ;  /* 0x0139000003ac783b */ /* 0x000ff00000000200 */
[----:B-1----:R-:W1:Y:S08]  /*6ad0*/  LDSM.16.M88.4 R160, [R3+0x12100] ;  /* 0x0121000003a0783b */ /* 0x002e700000000200 */
[----:B------:R-:W0:Y:S08]  /*6ae0*/  LDGDEPBAR ;  /* 0x00000000000079af */ /* 0x000e300000000000 */
[----:B------:R-:W2:Y:S08]  /*6af0*/  LDSM.16.M88.4 R176, [R3+0x14100] ;  /* 0x0141000003b0783b */ /* 0x000eb00000000200 */
[----:B------:R-:W2:Y:S08]  /*6b00*/  LDSM.16.M88.4 R180, [R3+0x14900] ;  /* 0x0149000003b4783b */ /* 0x000eb00000000200 */
[----:B----4-:R-:W4:Y:S01]  /*6b10*/  LDSM.16.M88.4 R192, [R232+0x12100] ;  /* 0x01210000e8c0783b */ /* 0x010f220000000200 */
[C---:B-1----:R-:W-:Y:S07]  /*6b20*/  HMMA.16816.F32 R4, R184.reuse, R160, R4 ;  /* 0x000000a0b804723c */ /* 0x042fee0000001804 */
[----:B---3--:R-:W-:Y:S01]  /*6b30*/  LDSM.16.M88.4 R200, [R236+UR4+0x17900] ;  /* 0x01790004ecc8783b */ /* 0x008fe20008000200 */
[C---:B------:R-:W-:Y:S07]  /*6b40*/  HMMA.16816.F32 R8, R184.reuse, R162, R8 ;  /* 0x000000a2b808723c */ /* 0x040fee0000001808 */
[----:B------:R-:W1:Y:S01]  /*6b50*/  LDSM.16.M88.4 R160, [R232+0x12900] ;  /* 0x01290000e8a0783b */ /* 0x000e620000000200 */
[C---:B------:R-:W-:Y:S08]  /*6b60*/  HMMA.16816.F32 R12, R184.reuse, R164, R12 ;  /* 0x000000a4b80c723c */ /* 0x040ff0000000180c */
        /* <DEDUP_REMOVED lines=13> */
[----:B------:R-:W2:Y:S07]  /*6c40*/  LDSM.16.M88.4 R180, [R236+UR4+0x15100] ;  /* 0x01510004ecb4783b */ /* 0x000eae0008000200 */
[C---:B----4-:R-:W-:Y:S08]  /*6c50*/  HMMA.16816.F32 R4, R188.reuse, R192, R4 ;  /* 0x000000c0bc04723c */ /* 0x050ff00000001804 */
[C---:B------:R-:W-:Y:S01]  /*6c60*/  HMMA.16816.F32 R8, R188.reuse, R194, R8 ;  /* 0x000000c2bc08723c */ /* 0x040fe20000001808 */
[----:B------:R-:W4:Y:S07]  /*6c70*/  LDSM.16.M88.4 R192, [R236+UR4+0x15900] ;  /* 0x01590004ecc0783b */ /* 0x000f2e0008000200 */
[C---:B-1----:R-:W-:Y:S08]  /*6c80*/  HMMA.16816.F32 R12, R188.reuse, R160, R12 ;  /* 0x000000a0bc0c723c */ /* 0x042ff0000000180c */
[C---:B------:R-:W-:Y:S01]  /*6c90*/  HMMA.16816.F32 R16, R188.reuse, R162, R16 ;  /* 0x000000a2bc10723c */ /* 0x040fe20000001810 */
[----:B------:R-:W1:Y:S07]  /*6ca0*/  LDSM.16.M88.4 R160, [R236+UR4+0x16100] ;  /* 0x01610004eca0783b */ /* 0x000e6e0008000200 */
[C---:B---3--:R-:W-:Y:S08]  /*6cb0*/  HMMA.16816.F32 R20, R188.reuse, R164, R20 ;  /* 0x000000a4bc14723c */ /* 0x048ff00000001814 */
[C---:B------:R-:W-:Y:S01]  /*6cc0*/  HMMA.16816.F32 R24, R188.reuse, R166, R24 ;  /* 0x000000a6bc18723c */ /* 0x040fe20000001818 */
[----:B------:R-:W3:Y:S07]  /*6cd0*/  LDSM.16.M88.4 R164, [R236+UR4+0x16900] ;  /* 0x01690004eca4783b */ /* 0x000eee0008000200 */
[C---:B------:R-:W-:Y:S08]  /*6ce0*/  HMMA.16816.F32 R28, R188.reuse, R168, R28 ;  /* 0x000000a8bc1c723c */ /* 0x040ff0000000181c */
[C---:B------:R-:W-:Y:S01]  /*6cf0*/  HMMA.16816.F32 R32, R188.reuse, R170, R32 ;  /* 0x000000aabc20723c */ /* 0x040fe20000001820 */
[----:B------:R-:W1:Y:S07]  /*6d00*/  LDSM.16.M88.4 R168, [R236+UR4+0x17100] ;  /* 0x01710004eca8783b */ /* 0x000e6e0008000200 */
[C---:B------:R-:W-:Y:S08]  /*6d10*/  HMMA.16816.F32 R36, R188.reuse, R172, R36 ;  /* 0x000000acbc24723c */ /* 0x040ff00000001824 */
[C---:B------:R-:W-:Y:S01]  /*6d20*/  HMMA.16816.F32 R40, R188.reuse, R174, R40 ;  /* 0x000000aebc28723c */ /* 0x040fe20000001828 */
[----:B------:R-:W-:Y:S07]  /*6d30*/  LDSM.16.M88.4 R172, [R2+0x16900] ;  /* 0x0169000002ac783b */ /* 0x000fee0000000200 */
[C---:B--2---:R-:W-:Y:S08]  /*6d40*/  HMMA.16816.F32 R44, R188.reuse, R176, R44 ;  /* 0x000000b0bc2c723c */ /* 0x044ff0000000182c */
[----:B------:R-:W-:Y:S01]  /*6d50*/  HMMA.16816.F32 R48, R188, R178, R48 ;  /* 0x000000b2bc30723c */ /* 0x000fe20000001830 */
[----:B------:R-:W-:Y:S07]  /*6d60*/  LDSM.16.M88.4 R176, [R2+0x17100] ;  /* 0x0171000002b0783b */ /* 0x000fee0000000200 */
[C---:B------:R-:W-:Y:S08]  /*6d70*/  HMMA.16816.F32 R4, R196.reuse, R180, R4 ;  /* 0x000000b4c404723c */ /* 0x040ff00000001804 */
[C---:B------:R-:W-:Y:S01]  /*6d80*/  HMMA.16816.F32 R8, R196.reuse, R182, R8 ;  /* 0x000000b6c408723c */ /* 0x040fe20000001808 */
[----:B------:R-:W-:Y:S07]  /*6d90*/  LDSM.16.M88.4 R180, [R2+0x17900] ;  /* 0x0179000002b4783b */ /* 0x000fee0000000200 */
        /* <DEDUP_REMOVED lines=8> */
[----:B------:R-:W2:Y:S07]  /*6e20*/  LDSM.16.M88.4 R164, [R2+0x15900] ;  /* 0x0159000002a4783b */ /* 0x000eae0000000200 */
[C---:B------:R-:W-:Y:S08]  /*6e30*/  HMMA.16816.F32 R36, R196.reuse, R168, R36 ;  /* 0x000000a8c424723c */ /* 0x040ff00000001824 */
        /* <DEDUP_REMOVED lines=21> */
[----:B------:R-:W-:Y:S01]  /*6f90*/  HMMA.16816.F32 R48, R204, R182, R48 ;  /* 0x000000b6cc30723c */ /* 0x000fe20000001830 */
[----:B------:R-:W-:Y:S07]  /*6fa0*/  LDSM.16.M88.4 R180, [R132+0x15900] ;  /* 0x0159000084b4783b */ /* 0x000fee0000000200 */
[C---:B------:R-:W-:Y:S08]  /*6fb0*/  HMMA.16816.F32 R4, R208.reuse, R192, R4 ;  /* 0x000000c0d004723c */ /* 0x040ff00000001804 */
[C---:B------:R-:W-:Y:S01]  /*6fc0*/  HMMA.16816.F32 R8, R208.reuse, R194, R8 ;  /* 0x000000c2d008723c */ /* 0x040fe20000001808 */
[----:B------:R-:W-:Y:S07]  /*6fd0*/  LDSM.16.M88.4 R192, [R132+0x17100] ;  /* 0x0171000084c0783b */ /* 0x000fee0000000200 */
[C---:B-1----:R-:W-:Y:S08]  /*6fe0*/  HMMA.16816.F32 R12, R208.reuse, R160, R12 ;  /* 0x000000a0d00c723c */ /* 0x042ff0000000180c */
[C---:B------:R-:W-:Y:S01]  /*6ff0*/  HMMA.16816.F32 R16, R208.reuse, R162, R16 ;  /* 0x000000a2d010723c */ /* 0x040fe20000001810 */
        /* <DEDUP_REMOVED lines=8> */
[C---:B----4-:R-:W-:Y:S08]  /*7080*/  HMMA.16816.F32 R36, R208.reuse, R172, R36 ;  /* 0x000000acd024723c */ /* 0x050ff00000001824 */
[C---:B------:R-:W-:Y:S01]  /*7090*/  HMMA.16816.F32 R40, R208.reuse, R174, R40 ;  /* 0x000000aed028723c */ /* 0x040fe20000001828 */
[----:B------:R-:W4:Y:S07]  /*70a0*/  LDSM.16.M88.4 R172, [R236+UR4+0x18100] ;  /* 0x01810004ecac783b */ /* 0x000f2e0008000200 */
[C---:B------:R-:W-:Y:S08]  /*70b0*/  HMMA.16816.F32 R44, R208.reuse, R176, R44 ;  /* 0x000000b0d02c723c */ /* 0x040ff0000000182c */
[----:B------:R-:W-:Y:S01]  /*70c0*/  HMMA.16816.F32 R48, R208, R178, R48 ;  /* 0x000000b2d030723c */ /* 0x000fe20000001830 */
[----:B------:R-:W-:Y:S07]  /*70d0*/  LDSM.16.M88.4 R176, [R236+UR4+0x19100] ;  /* 0x01910004ecb0783b */ /* 0x000fee0008000200 */
[C---:B-1----:R-:W-:Y:S08]  /*70e0*/  HMMA.16816.F32 R4, R212.reuse, R160, R4 ;  /* 0x000000a0d404723c */ /* 0x042ff00000001804 */
        /* <DEDUP_REMOVED lines=9> */
[C---:B------:R-:W-:Y:S01]  /*7180*/  HMMA.16816.F32 R32, R212.reuse, R170, R32 ;  /* 0x000000aad420723c */ /* 0x040fe20000001820 */
[----:B------:R-:W3:Y:S07]  /*7190*/  LDSM.16.M88.4 R168, [R236+UR4+0x1a900] ;  /* 0x01a90004eca8783b */ /* 0x000eee0008000200 */
[C---:B------:R-:W-:Y:S08]  /*71a0*/  HMMA.16816.F32 R36, R212.reuse, R192, R36 ;  /* 0x000000c0d424723c */ /* 0x040ff00000001824 */
[C---:B------:R-:W-:Y:S01]  /*71b0*/  HMMA.16816.F32 R40, R212.reuse, R194, R40 ;  /* 0x000000c2d428723c */ /* 0x040fe20000001828 */
[----:B------:R-:W2:Y:S07]  /*71c0*/  LDSM.16.M88.4 R192, [R2+0x18100] ;  /* 0x0181000002c0783b */ /* 0x000eae0000000200 */
[C---:B------:R-:W-:Y:S08]  /*71d0*/  HMMA.16816.F32 R44, R212.reuse, R200, R44 ;  /* 0x000000c8d42c723c */ /* 0x040ff0000000182c */
[----:B------:R-:W-:Y:S01]  /*71e0*/  HMMA.16816.F32 R48, R212, R202, R48 ;  /* 0x000000cad430723c */ /* 0x000fe20000001830 */
        /* <DEDUP_REMOVED lines=35> */
[----:B------:R-:W-:Y:S01]  /*7420*/  HMMA.16816.F32 R48, R220, R170, R48 ;  /* 0x000000aadc30723c */ /* 0x000fe20000001830 */
[----:B------:R-:W-:Y:S07]  /*7430*/  LDSM.16.M88.4 R168, [R132+0x19900] ;  /* 0x0199000084a8783b */ /* 0x000fee0000000200 */
[C---:B------:R-:W-:Y:S08]  /*7440*/  HMMA.16816.F32 R4, R224.reuse, R180, R4 ;  /* 0x000000b4e004723c */ /* 0x040ff00000001804 */
[C---:B------:R-:W-:Y:S08]  /*7450*/  HMMA.16816.F32 R8, R224.reuse, R182, R8 ;  /* 0x000000b6e008723c */ /* 0x040ff00000001808 */
[C---:B----4-:R-:W-:Y:S08]  /*7460*/  HMMA.16816.F32 R12, R224.reuse, R172, R12 ;  /* 0x000000ace00c723c */ /* 0x050ff0000000180c */
[C---:B------:R-:W-:Y:S08]  /*7470*/  HMMA.16816.F32 R16, R224.reuse, R174, R16 ;  /* 0x000000aee010723c */ /* 0x040ff00000001810 */
[C---:B-1----:R-:W-:Y:S08]  /*7480*/  HMMA.16816.F32 R20, R224.reuse, R160, R20 ;  /* 0x000000a0e014723c */ /* 0x042ff00000001814 */
[C---:B------:R-:W-:Y:S01]  /*7490*/  HMMA.16816.F32 R24, R224.reuse, R162, R24 ;  /* 0x000000a2e018723c */ /* 0x040fe20000001818 */
[----:B------:R-:W1:Y:S07]  /*74a0*/  LDSM.16.M88.4 R160, [R132+0x19100] ;  /* 0x0191000084a0783b */ /* 0x000e6e0000000200 */
        /* <DEDUP_REMOVED lines=9> */
[C---:B------:R-:W-:Y:S01]  /*7540*/  HMMA.16816.F32 R16, R228.reuse, R166, R16 ;  /* 0x000000a6e410723c */ /* 0x040fe20000001810 */
[----:B------:R-:W2:Y:S03]  /*7550*/  LDSM.16.M88.4 R164, [R132+0x1a100] ;  /* 0x01a1000084a4783b */ /* 0x000ea60000000200 */
[----:B------:R-:W-:Y:S02]  /*7560*/  FMNMX.FTZ R2, R4, R0, !PT ;  /* 0x0000000004027209 */ /* 0x000fe40007810000 */
[----:B------:R-:W-:Y:S02]  /*7570*/  FMNMX.FTZ R3, R6, R133, !PT ;  /* 0x0000008506037209 */ /* 0x000fe40007810000 */
[C---:B-1----:R-:W-:Y:S04]  /*7580*/  HMMA.16816.F32 R20, R228.reuse, R160, R20 ;  /* 0x000000a0e414723c */ /* 0x042fe80000001814 */
[----:B------:R-:W-:Y:S02]  /*7590*/  FMNMX.FTZ R2, R5, R2, !PT ;  /* 0x0000000205027209 */ /* 0x000fe40007810000 */
[----:B------:R-:W-:Y:S02]  /*75a0*/  FMNMX.FTZ R3, R7, R3, !PT ;  /* 0x0000000307037209 */ /* 0x000fe40007810000 */
[C---:B------:R-:W-:Y:S01]  /*75b0*/  HMMA.16816.F32 R24, R228.reuse, R162, R24 ;  /* 0x000000a2e418723c */ /* 0x040fe20000001818 */
[----:B------:R-:W1:Y:S01]  /*75c0*/  LDSM.16.M88.4 R160, [R132+0x1a900] ;  /* 0x01a9000084a0783b */ /* 0x000e620000000200 */
[----:B------:R-:W-:Y:S04]  /*75d0*/  DEPBAR.LE SB0, 0x2 ;  /* 0x000080800000791a */ /* 0x000fe80000000000 */
[----:B------:R-:W-:Y:S02]  /*75e0*/  FMNMX.FTZ R2, R8, R2, !PT ;  /* 0x0000000208027209 */ /* 0x000fe40007810000 */
[C---:B------:R-:W-:Y:S01]  /*75f0*/  HMMA.16816.F32 R28, R228.reuse, R168, R28 ;  /* 0x000000a8e41c723c */ /* 0x040fe2000000181c */
[----:B------:R-:W-:Y:S04]  /*7600*/  BAR.SYNC.DEFER_BLOCKING 0x0 ;  /* 0x0000000000007b1d */ /* 0x000fe80000010000 */
[----:B------:R-:W-:Y:S02]  /*7610*/  FMNMX.FTZ R2, R9, R2, !PT ;  /* 0x0000000209027209 */ /* 0x000fe40007810000 */
[----:B------:R-:W-:Y:S01]  /*7620*/  FMNMX.FTZ R3, R10, R3, !PT ;  /* 0x000000030a037209 */ /* 0x000fe20007810000 */
[C---:B------:R-:W-:Y:S04]  /*7630*/  HMMA.16816.F32 R32, R228.reuse, R170, R32 ;  /* 0x000000aae420723c */ /* 0x040fe80000001820 */
[----:B------:R-:W-:Y:S02]  /*7640*/  FMNMX.FTZ R2, R12, R2, !PT ;  /* 0x000000020c027209 */ /* 0x000fe40007810000 */
[----:B------:R-:W-:Y:S02]  /*7650*/  FMNMX.FTZ R3, R11, R3, !PT ;  /* 0x000000030b037209 */ /* 0x000fe40007810000 */
[----:B------:R-:W-:Y:S01]  /*7660*/  FMNMX.FTZ R2, R13, R2, !PT ;  /* 0x000000020d027209 */ /* 0x000fe20007810000 */
[C---:B--2---:R-:W-:Y:S03]  /*7670*/  HMMA.16816.F32 R36, R228.reuse, R164, R36 ;  /* 0x000000a4e424723c */ /* 0x044fe60000001824 */
[----:B------:R-:W-:Y:S02]  /*7680*/  FMNMX.FTZ R2, R16, R2, !PT ;  /* 0x0000000210027209 */ /* 0x000fe40007810000 */
[----:B------:R-:W-:Y:S02]  /*7690*/  FMNMX.FTZ R3, R14, R3, !PT ;  /* 0x000000030e037209 */ /* 0x000fe40007810000 */
[----:B------:R-:W-:Y:S01]  /*76a0*/  FMNMX.FTZ R2, R17, R2, !PT ;  /* 0x0000000211027209 */ /* 0x000fe20007810000 */
[C---:B------:R-:W-:Y:S04]  /*76b0*/  HMMA.16816.F32 R40, R228.reuse, R166, R40 ;  /* 0x000000a6e428723c */ /* 0x040fe80000001828 */
[----:B------:R-:W-:Y:S02]  /*76c0*/  FMNMX.FTZ R3, R15, R3, !PT ;  /* 0x000000030f037209 */ /* 0x000fe40007810000 */
[----:B------:R-:W-:Y:S02]  /*76d0*/  FMNMX.FTZ R2, R20, R2, !PT ;  /* 0x0000000214027209 */ /* 0x000fe40007810000 */
[C---:B-1----:R-:W-:Y:S04]  /*76e0*/  HMMA.16816.F32 R44, R228.reuse, R160, R44 ;  /* 0x000000a0e42c723c */ /* 0x042fe8000000182c */
[----:B------:R-:W-:Y:S02]  /*76f0*/  FMNMX.FTZ R3, R18, R3, !PT ;  /* 0x0000000312037209 */ /* 0x000fe40007810000 */
[----:B------:R-:W-:Y:S02]  /*7700*/  FMNMX.FTZ R2, R21, R2, !PT ;  /* 0x0000000215027209 */ /* 0x000fe40007810000 */
[----:B------:R-:W-:Y:S01]  /*7710*/  HMMA.16816.F32 R48, R228, R162, R48 ;  /* 0x000000a2e430723c */ /* 0x000fe20000001830 */
[----:B------:R-:W-:Y:S03]  /*7720*/  LDSM.16.MT88.4 R160, [R135+UR4+0x100] ;  /* 0x0001000487a0783b */ /* 0x000fe60008004200 */
        /* <DEDUP_REMOVED lines=50> */
[--C-:B------:R-:W-:Y:S01]  /*7a50*/  FFMA.FTZ R10, R10, c[0x0][0x2d0], -R177.reuse ;  /* 0x0000b4000a0a7a23 */ /* 0x100fe200000108b1 */
[----:B------:R-:W-:Y:S01]  /*7a60*/  LDSM.16.MT88.4 R172, [R134+0x3900] ;  /* 0x0039000086ac783b */ /* 0x000fe20000004200 */
        /* <DEDUP_REMOVED lines=38> */
[----:B------:R-:W2:Y:S01]  /*7cd0*/  MUFU.EX2 R245, R5 ;  /* 0x0000000500f57308 */ /* 0x000ea20000000800 */
        /* <DEDUP_REMOVED lines=13> */
[----:B------:R-:W-:Y:S01]  /*7db0*/  FMUL.FTZ R74, R0, R74 ;  /* 0x0000004a004a7220 */ /* 0x000fe20000410000 */
[----:B--2---:R-:W-:Y:S01]  /*7dc0*/  F2FP.PACK_AB R136, R245, R246 ;  /* 0x000000f6f588723e */ /* 0x004fe200000000ff */
[----:B------:R-:W-:Y:S02]  /*7dd0*/  FMUL.FTZ R5, R2, R137 ;  /* 0x0000008902057220 */ /* 0x000fe40000410000 */
[C---:B------:R-:W-:Y:S02]  /*7de0*/  FMUL.FTZ R75, R0.reuse, R75 ;  /* 0x0000004b004b7220 */ /* 0x040fe40000410000 */
[C---:B------:R-:W-:Y:S01]  /*7df0*/  FMUL.FTZ R78, R0.reuse, R78 ;  /* 0x0000004e004e7220 */ /* 0x040fe20000410000 */
[----:B------:R2:W-:Y:S01]  /*7e00*/  MUFU.EX2 R233, R12 ;  /* 0x0000000c00e97308 */ /* 0x0005e20000000800 */
[----:B------:R-:W-:Y:S02]  /*7e10*/  FMUL.FTZ R79, R0, R79 ;  /* 0x0000004f004f7220 */ /* 0x000fe40000410000 */
[----:B------:R-:W-:Y:S02]  /*7e20*/  FMUL.FTZ R81, R2, R81 ;  /* 0x0000005102517220 */ /* 0x000fe40000410000 */
[C---:B----4-:R-:W-:Y:S01]  /*7e30*/  FMUL.FTZ R6, R0.reuse, R138 ;  /* 0x0000008a00067220 */ /* 0x050fe20000410000 */
[----:B------:R-:W-:Y:S01]  /*7e40*/  F2FP.PACK_AB R138, R247, R244 ;  /* 0x000000f4f78a723e */ /* 0x000fe200000000ff */
[C---:B------:R-:W-:Y:S02]  /*7e50*/  FMUL.FTZ R82, R0.reuse, R82 ;  /* 0x0000005200527220 */ /* 0x040fe40000410000 */
[----:B------:R-:W-:Y:S01]  /*7e60*/  FMUL.FTZ R83, R0, R83 ;  /* 0x0000005300537220 */ /* 0x000fe20000410000 */
[----:B------:R4:W1:Y:S01]  /*7e70*/  MUFU.EX2 R232, R13 ;  /* 0x0000000d00e87308 */ /* 0x0008620000000800 */
[C---:B------:R-:W-:Y:S02]  /*7e80*/  FMUL.FTZ R84, R2.reuse, R84 ;  /* 0x0000005402547220 */ /* 0x040fe40000410000 */
[----:B------:R-:W-:Y:S01]  /*7e90*/  FMUL.FTZ R85, R2, R85 ;  /* 0x0000005502557220 */ /* 0x000fe20000410000 */
[----:B---3--:R-:W-:Y:S01]  /*7ea0*/  F2FP.PACK_AB R137, R235, R242 ;  /* 0x000000f2eb89723e */ /* 0x008fe200000000ff */
[C---:B------:R-:W-:Y:S01]  /*7eb0*/  FMUL.FTZ R7, R0.reuse, R139 ;  /* 0x0000008b00077220 */ /* 0x040fe20000410000 */
[----:B------:R-:W-:Y:S01]  /*7ec0*/  F2FP.PACK_AB R139, R243, R234 ;  /* 0x000000eaf38b723e */ /* 0x000fe200000000ff */
[--C-:B------:R-:W-:Y:S02]  /*7ed0*/  FFMA.FTZ R168, R19, c[0x0][0x2d0], -R177.reuse ;  /* 0x0000b40013a87a23 */ /* 0x100fe400000108b1 */
[----:B------:R-:W-:Y:S01]  /*7ee0*/  FMUL.FTZ R19, R0, R151 ;  /* 0x0000009700137220 */ /* 0x000fe20000410000 */
[----:B------:R3:W-:Y:S01]  /*7ef0*/  MUFU.EX2 R201, R14 ;  /* 0x0000000e00c97308 */ /* 0x0007e20000000800 */
[--C-:B------:R-:W-:Y:S02]  /*7f00*/  FFMA.FTZ R24, R24, c[0x0][0x2d0], -R176.reuse ;  /* 0x0000b40018187a23 */ /* 0x100fe400000108b0 */
[C---:B------:R-:W-:Y:S05]  /*7f10*/  HMMA.16816.F32 R4, R136.reuse, R160, R4 ;  /* 0x000000a08804723c */ /* 0x040fea0000001804 */
[C---:B--2---:R-:W-:Y:S02]  /*7f20*/  FMUL.FTZ R12, R2.reuse, R144 ;  /* 0x00000090020c7220 */ /* 0x044fe40000410000 */
[----:B------:R2:W-:Y:S01]  /*7f30*/  MUFU.EX2 R195, R168 ;  /* 0x000000a800c37308 */ /* 0x0005e20000000800 */
[C---:B------:R-:W-:Y:S01]  /*7f40*/  HMMA.16816.F32 R8, R136.reuse, R162, R8 ;  /* 0x000000a28808723c */ /* 0x040fe20000001808 */
[----:B------:R-:W2:Y:S03]  /*7f50*/  LDSM.16.MT88.4 R160, [R133+0x100] ;  /* 0x0001000085a0783b */ /* 0x000ea60000004200 */
[----:B----4-:R-:W-:Y:S02]  /*7f60*/  FMUL.FTZ R13, R2, R145 ;  /* 0x00000091020d7220 */ /* 0x010fe40000410000 */
[--C-:B------:R-:W-:Y:S02]  /*7f70*/  FFMA.FTZ R25, R25, c[0x0][0x2d0], -R176.reuse ;  /* 0x0000b40019197a23 */ /* 0x100fe400000108b0 */
[C---:B------:R-:W-:Y:S01]  /*7f80*/  HMMA.16816.F32 R52, R136.reuse, R164, R52 ;  /* 0x000000a48834723c */ /* 0x040fe20000001834 */
[----:B------:R-:W-:Y:S03]  /*7f90*/  MUFU.EX2 R183, R24 ;  /* 0x0000001800b77308 */ /* 0x000fe60000000800 */
[--C-:B------:R-:W-:Y:S02]  /*7fa0*/  FFMA.FTZ R26, R26, c[0x0][0x2d0], -R177.reuse ;  /* 0x0000b4001a1a7a23 */ /* 0x100fe400000108b1 */
[----:B---3--:R-:W-:Y:S02]  /*7fb0*/  FMUL.FTZ R14, R0, R146 ;  /* 0x00000092000e7220 */ /* 0x008fe40000410000 */
[C---:B------:R-:W-:Y:S01]  /*7fc0*/  HMMA.16816.F32 R56, R136.reuse, R166, R56 ;  /* 0x000000a68838723c */ /* 0x040fe20000001838 */
[----:B------:R-:W3:Y:S02]  /*7fd0*/  LDSM.16.MT88.4 R164, [R135+UR4+0x3100] ;  /* 0x0031000487a4783b */ /* 0x000ee40008004200 */
[----:B------:R-:W-:Y:S01]  /*7fe0*/  MUFU.EX2 R192, R25 ;  /* 0x0000001900c07308 */ /* 0x000fe20000000800 */
[--C-:B------:R-:W-:Y:S02]  /*7ff0*/  FFMA.FTZ R27, R27, c[0x0][0x2d0], -R177.reuse ;  /* 0x0000b4001b1b7a23 */ /* 0x100fe400000108b1 */
[--C-:B------:R-:W-:Y:S02]  /*8000*/  FFMA.FTZ R28, R28, c[0x0][0x2d0], -R176.reuse ;  /* 0x0000b4001c1c7a23 */ /* 0x100fe400000108b0 */
[C---:B-1----:R-:W-:Y:S01]  /*8010*/  HMMA.16816.F32 R60, R136.reuse, R140, R60 ;  /* 0x0000008c883c723c */ /* 0x042fe2000000183c */
[----:B--2---:R-:W-:Y:S03]  /*8020*/  LDSM.16.MT88.4 R168, [R135+UR4+0x3900] ;  /* 0x0039000487a8783b */ /* 0x004fe60008004200 */
[--C-:B------:R-:W-:Y:S01]  /*8030*/  FFMA.FTZ R29, R29, c[0x0][0x2d0], -R176.reuse ;  /* 0x0000b4001d1d7a23 */ /* 0x100fe200000108b0 */
[----:B------:R-:W-:Y:S01]  /*8040*/  MUFU.EX2 R178, R26 ;  /* 0x0000001a00b27308 */ /* 0x000fe20000000800 */
[--C-:B------:R-:W-:Y:S02]  /*8050*/  FFMA.FTZ R30, R30, c[0x0][0x2d0], -R177.reuse ;  /* 0x0000b4001e1e7a23 */ /* 0x100fe400000108b1 */
[C---:B------:R-:W-:Y:S01]  /*8060*/  HMMA.16816.F32 R64, R136.reuse, R142, R64 ;  /* 0x0000008e8840723c */ /* 0x040fe20000001840 */
[----:B------:R-:W1:Y:S03]  /*8070*/  LDSM.16.MT88.4 R140, [R134+0x3100] ;  /* 0x00310000868c783b */ /* 0x000e660000004200 */
[--C-:B------:R-:W-:Y:S02]  /*8080*/  FFMA.FTZ R31, R31, c[0x0][0x2d0], -R177.reuse ;  /* 0x0000b4001f1f7a23 */ /* 0x100fe400000108b1 */
[--C-:B------:R-:W-:Y:S01]  /*8090*/  FFMA.FTZ R32, R32, c[0x0][0x2d0], -R176.reuse ;  /* 0x0000b40020207a23 */ /* 0x100fe200000108b0 */
[----:B------:R2:W-:Y:S01]  /*80a0*/  MUFU.EX2 R179, R27 ;  /* 0x0000001b00b37308 */ /* 0x0005e20000000800 */
[--C-:B------:R-:W-:Y:S01]  /*80b0*/  FFMA.FTZ R33, R33, c[0x0][0x2d0], -R176.reuse ;  /* 0x0000b40021217a23 */ /* 0x100fe200000108b0 */
[C---:B------:R-:W-:Y:S03]  /*80c0*/  HMMA.16816.F32 R68, R136.reuse, R160, R68 ;  /* 0x000000a08844723c */ /* 0x040fe60000001844 */
[--C-:B------:R-:W-:Y:S02]  /*80d0*/  FFMA.FTZ R34, R34, c[0x0][0x2d0], -R177.reuse ;  /* 0x0000b40022227a23 */ /* 0x100fe400000108b1 */
[--C-:B------:R-:W-:Y:S02]  /*80e0*/  FFMA.FTZ R35, R35, c[0x0][0x2d0], -R177.reuse ;  /* 0x0000b40023237a23 */ /* 0x100fe400000108b1 */
[--C-:B------:R-:W-:Y:S01]  /*80f0*/  FFMA.FTZ R36, R36, c[0x0][0x2d0], -R176.reuse ;  /* 0x0000b40024247a23 */ /* 0x100fe200000108b0 */
[C---:B------:R-:W-:Y:S01]  /*8100*/  HMMA.16816.F32 R72, R136.reuse, R162, R72 ;  /* 0x000000a28848723c */ /* 0x040fe20000001848 */
[----:B------:R-:W4:Y:S01]  /*8110*/  LDSM.16.MT88.4 R160, [R237+UR4+0x3100] ;  /* 0x00310004eda0783b */ /* 0x000f220008004200 */
[----:B------:R1:W-:Y:S02]  /*8120*/  MUFU.EX2 R200, R15 ;  /* 0x0000000f00c87308 */ /* 0x0003e40000000800 */
[--C-:B------:R-:W-:Y:S02]  /*8130*/  FFMA.FTZ R37, R37, c[0x0][0x2d0], -R176.reuse ;  /* 0x0000b40025257a23 */ /* 0x100fe400000108b0 */
[--C-:B------:R-:W-:Y:S02]  /*8140*/  FFMA.FTZ R38, R38, c[0x0][0x2d0], -R177.reuse ;  /* 0x0000b40026267a23 */ /* 0x100fe400000108b1 */
[C---:B---3--:R-:W-:Y:S04]  /*8150*/  HMMA.16816.F32 R76, R136.reuse, R164, R76 ;  /* 0x000000a4884c723c */ /* 0x048fe8000000184c */
[--C-:B------:R-:W-:Y:S01]  /*8160*/  FFMA.FTZ R39, R39, c[0x0][0x2d0], -R177.reuse ;  /* 0x0000b40027277a23 */ /* 0x100fe200000108b1 */
[----:B--2---:R-:W-:Y:S01]  /*8170*/  LDSM.16.MT88.4 R24, [R134+0x1100] ;  /* 0x001100008618783b */ /* 0x004fe20000004200 */
[--C-:B------:R-:W-:Y:S02]  /*8180*/  FFMA.FTZ R40, R40, c[0x0][0x2d0], -R176.reuse ;  /* 0x0000b40028287a23 */ /* 0x100fe400000108b0 */
[C---:B------:R-:W-:Y:S04]  /*8190*/  HMMA.16816.F32 R80, R136.reuse, R166, R80 ;  /* 0x000000a68850723c */ /* 0x040fe80000001850 */
[C---:B------:R-:W-:Y:S01]  /*81a0*/  FMUL.FTZ R86, R0.reuse, R86 ;  /* 0x0000005600567220 */ /* 0x040fe20000410000 */
[----:B------:R-:W2:Y:S01]  /*81b0*/  LDSM.16.MT88.4 R164, [R133+0x3100] ;  /* 0x0031000085a4783b */ /* 0x000ea20000004200 */
[C---:B------:R-:W-:Y:S02]  /*81c0*/  FMUL.FTZ R87, R0.reuse, R87 ;  /* 0x0000005700577220 */ /* 0x040fe40000410000 */
[--C-:B------:R-:W-:Y:S04]  /*81d0*/  FFMA.FTZ R41, R41, c[0x0][0x2d0], -R176.reuse ;  /* 0x0000b40029297a23 */ /* 0x100fe800000108b0 */
[----:B-1----:R-:W-:Y:S01]  /*81e0*/  FMUL.FTZ R15, R0, R147 ;  /* 0x00000093000f7220 */ /* 0x002fe20000410000 */
[C---:B------:R-:W-:Y:S01]  /*81f0*/  HMMA.16816.F32 R84, R136.reuse, R140, R84 ;  /* 0x0000008c8854723c */ /* 0x040fe20000001854 */
[----:B------:R-:W-:Y:S02]  /*8200*/  LDSM.16.MT88.4 R144, [R135+UR4+0x900] ;  /* 0x000900048790783b */ /* 0x000fe40008004200 */
[C---:B------:R-:W-:Y:S02]  /*8210*/  FMUL.FTZ R88, R2.reuse, R88 ;  /* 0x0000005802587220 */ /* 0x040fe40000410000 */
[----:B------:R-:W-:Y:S02]  /*8220*/  FMUL.FTZ R89, R2, R89 ;  /* 0x0000005902597220 */ /* 0x000fe40000410000 */
[C---:B------:R-:W-:Y:S02]  /*8230*/  FMUL.FTZ R90, R0.reuse, R90 ;  /* 0x0000005a005a7220 */ /* 0x040fe40000410000 */
[----:B------:R-:W-:Y:S03]  /*8240*/  FMUL.FTZ R91, R0, R91 ;  /* 0x0000005b005b7220 */ /* 0x000fe60000410000 */
[--C-:B------:R-:W-:Y:S02]  /*8250*/  FFMA.FTZ R42, R42, c[0x0][0x2d0], -R177.reuse ;  /* 0x0000b4002a2a7a23 */ /* 0x100fe400000108b1 */
[--C-:B------:R-:W-:Y:S02]  /*8260*/  FFMA.FTZ R43, R43, c[0x0][0x2d0], -R177.reuse ;  /* 0x0000b4002b2b7a23 */ /* 0x100fe400000108b1 */
[C---:B------:R-:W-:Y:S01]  /*8270*/  HMMA.16816.F32 R88, R136.reuse, R142, R88 ;  /* 0x0000008e8858723c */ /* 0x040fe20000001858 */
[----:B------:R-:W1:Y:S02]  /*8280*/  LDSM.16.MT88.4 R140, [R135+UR4+0x6100] ;  /* 0x00610004878c783b */ /* 0x000e640008004200 */
[C---:B------:R-:W-:Y:S02]  /*8290*/  FMUL.FTZ R92, R2.reuse, R92 ;  /* 0x0000005c025c7220 */ /* 0x040fe40000410000 */
[----:B------:R-:W-:Y:S02]  /*82a0*/  FMUL.FTZ R93, R2, R93 ;  /* 0x0000005d025d7220 */ /* 0x000fe40000410000 */
[C---:B------:R-:W-:Y:S02]  /*82b0*/  FMUL.FTZ R94, R0.reuse, R94 ;  /* 0x0000005e005e7220 */ /* 0x040fe40000410000 */
[----:B------:R-:W-:Y:S03]  /*82c0*/  FMUL.FTZ R95, R0, R95 ;  /* 0x0000005f005f7220 */ /* 0x000fe60000410000 */
[--C-:B------:R-:W-:Y:S02]  /*82d0*/  FFMA.FTZ R44, R44, c[0x0][0x2d0], -R176.reuse ;  /* 0x0000b4002c2c7a23 */ /* 0x100fe400000108b0 */
[--C-:B------:R-:W-:Y:S02]  /*82e0*/  FFMA.FTZ R45, R45, c[0x0][0x2d0], -R176.reuse ;  /* 0x0000b4002d2d7a23 */ /* 0x100fe400000108b0 */
[C---:B----4-:R-:W-:Y:S03]  /*82f0*/  HMMA.16816.F32 R92, R136.reuse, R160, R92 ;  /* 0x000000a0885c723c */ /* 0x050fe6000000185c */
[C---:B------:R-:W-:Y:S02]  /*8300*/  FMUL.FTZ R96, R2.reuse, R96 ;  /* 0x0000006002607220 */ /* 0x040fe40000410000 */
[----:B------:R-:W-:Y:S02]  /*8310*/  FMUL.FTZ R97, R2, R97 ;  /* 0x0000006102617220 */ /* 0x000fe40000410000 */
[C---:B------:R-:W-:Y:S02]  /*8320*/  FMUL.FTZ R98, R0.reuse, R98 ;  /* 0x0000006200627220 */ /* 0x040fe40000410000 */
[----:B------:R-:W-:Y:S03]  /*8330*/  FMUL.FTZ R99, R0, R99 ;  /* 0x0000006300637220 */ /* 0x000fe60000410000 */
[--C-:B------:R-:W-:Y:S02]  /*8340*/  FFMA.FTZ R46, R46, c[0x0][0x2d0], -R177.reuse ;  /* 0x0000b4002e2e7a23 */ /* 0x100fe400000108b1 */
[--C-:B------:R-:W-:Y:S02]  /*8350*/  FFMA.FTZ R47, R47, c[0x0][0x2d0], -R177.reuse ;  /* 0x0000b4002f2f7a23 */ /* 0x100fe400000108b1 */
[C---:B------:R-:W-:Y:S01]  /*8360*/  HMMA.16816.F32 R96, R136.reuse, R162, R96 ;  /* 0x000000a28860723c */ /* 0x040fe20000001860 */
[----:B------:R-:W3:Y:S02]  /*8370*/  LDSM.16.MT88.4 R160, [R134+0x6100] ;  /* 0x0061000086a0783b */ /* 0x000ee40000004200 */
[C---:B------:R-:W-:Y:S02]  /*8380*/  FMUL.FTZ R100, R2.reuse, R100 ;  /* 0x0000006402647220 */ /* 0x040fe40000410000 */
[----:B------:R-:W-:Y:S02]  /*8390*/  FMUL.FTZ R101, R2, R101 ;  /* 0x0000006502657220 */ /* 0x000fe40000410000 */
[C---:B------:R-:W-:Y:S02]  /*83a0*/  FMUL.FTZ R102, R0.reuse, R102 ;  /* 0x0000006600667220 */ /* 0x040fe40000410000 */
[----:B------:R-:W-:Y:S03]  /*83b0*/  FMUL.FTZ R103, R0, R103 ;  /* 0x0000006700677220 */ /* 0x000fe60000410000 */
[C---:B------:R-:W-:Y:S02]  /*83c0*/  FMUL.FTZ R104, R2.reuse, R104 ;  /* 0x0000006802687220 */ /* 0x040fe40000410000 */
[----:B------:R-:W-:Y:S02]  /*83d0*/  FMUL.FTZ R105, R2, R105 ;  /* 0x0000006902697220 */ /* 0x000fe40000410000 */
[C---:B--2---:R-:W-:Y:S03]  /*83e0*/  HMMA.16816.F32 R100, R136.reuse, R164, R100 ;  /* 0x000000a48864723c */ /* 0x044fe60000001864 */
[C---:B------:R-:W-:Y:S02]  /*83f0*/  FMUL.FTZ R106, R0.reuse, R106 ;  /* 0x0000006a006a7220 */ /* 0x040fe40000410000 */
[----:B------:R-:W-:Y:S02]  /*8400*/  FMUL.FTZ R107, R0, R107 ;  /* 0x0000006b006b7220 */ /* 0x000fe40000410000 */
[C---:B------:R-:W-:Y:S02]  /*8410*/  FMUL.FTZ R108, R2.reuse, R108 ;  /* 0x0000006c026c7220 */ /* 0x040fe40000410000 */
[----:B------:R-:W-:Y:S03]  /*8420*/  FMUL.FTZ R109, R2, R109 ;  /* 0x0000006d026d7220 */ /* 0x000fe60000410000 */
[C---:B------:R-:W-:Y:S01]  /*8430*/  HMMA.16816.F32 R104, R136.reuse, R166, R104 ;  /* 0x000000a68868723c */ /* 0x040fe20000001868 */
[----:B------:R-:W2:Y:S02]  /*8440*/  LDSM.16.MT88.4 R164, [R237+UR4+0x6100] ;  /* 0x00610004eda4783b */ /* 0x000ea40008004200 */
[C---:B------:R-:W-:Y:S02]  /*8450*/  FMUL.FTZ R110, R0.reuse, R110 ;  /* 0x0000006e006e7220 */ /* 0x040fe40000410000 */
[----:B------:R-:W-:Y:S02]  /*8460*/  FMUL.FTZ R111, R0, R111 ;  /* 0x0000006f006f7220 */ /* 0x000fe40000410000 */
[C---:B------:R-:W-:Y:S02]  /*8470*/  FMUL.FTZ R112, R2.reuse, R112 ;  /* 0x0000007002707220 */ /* 0x040fe40000410000 */
[----:B------:R-:W-:Y:S03]  /*8480*/  FMUL.FTZ R113, R2, R113 ;  /* 0x0000007102717220 */ /* 0x000fe60000410000 */
[C---:B-1----:R-:W-:Y:S03]  /*8490*/  HMMA.16816.F32 R108, R136.reuse, R140, R108 ;  /* 0x0000008c886c723c */ /* 0x042fe6000000186c */
[C---:B------:R-:W-:Y:S02]  /*84a0*/  FMUL.FTZ R114, R0.reuse, R114 ;  /* 0x0000007200727220 */ /* 0x040fe40000410000 */
[----:B------:R-:W-:Y:S02]  /*84b0*/  FMUL.FTZ R115, R0, R115 ;  /* 0x0000007300737220 */ /* 0x000fe40000410000 */
[C---:B------:R-:W-:Y:S02]  /*84c0*/  FMUL.FTZ R116, R2.reuse, R116 ;  /* 0x0000007402747220 */ /* 0x040fe40000410000 */
[----:B------:R-:W-:Y:S03]  /*84d0*/  FMUL.FTZ R117, R2, R117 ;  /* 0x0000007502757220 */ /* 0x000fe60000410000 */
[C---:B------:R-:W-:Y:S01]  /*84e0*/  HMMA.16816.F32 R112, R136.reuse, R142, R112 ;  /* 0x0000008e8870723c */ /* 0x040fe20000001870 */
[----:B------:R-:W1:Y:S02]  /*84f0*/  LDSM.16.MT88.4 R140, [R133+0x6100] ;  /* 0x00610000858c783b */ /* 0x000e640000004200 */
[C---:B------:R-:W-:Y:S02]  /*8500*/  FMUL.FTZ R118, R0.reuse, R118 ;  /* 0x0000007600767220 */ /* 0x040fe40000410000 */
[----:B------:R-:W-:Y:S02]  /*8510*/  FMUL.FTZ R119, R0, R119 ;  /* 0x0000007700777220 */ /* 0x000fe40000410000 */
[--C-:B------:R-:W-:Y:S02]  /*8520*/  FFMA.FTZ R16, R16, c[0x0][0x2d0], -R176.reuse ;  /* 0x0000b40010107a23 */ /* 0x100fe400000108b0 */
[--C-:B------:R-:W-:Y:S02]  /*8530*/  FFMA.FTZ R17, R17, c[0x0][0x2d0], -R176.reuse ;  /* 0x0000b40011117a23 */ /* 0x100fe400000108b0 */
[----:B------:R4:W-:Y:S01]  /*8540*/  MUFU.EX2 R203, R16 ;  /* 0x0000001000cb7308 */ /* 0x0009e20000000800 */
[C---:B---3--:R-:W-:Y:S03]  /*8550*/  HMMA.16816.F32 R116, R136.reuse, R160, R116 ;  /* 0x000000a08874723c */ /* 0x048fe60000001874 */
[--C-:B------:R-:W-:Y:S02]  /*8560*/  FFMA.FTZ R18, R18, c[0x0][0x2d0], -R177.reuse ;  /* 0x0000b40012127a23 */ /* 0x100fe400000108b1 */
[C---:B------:R-:W-:Y:S02]  /*8570*/  FMUL.FTZ R120, R2.reuse, R120 ;  /* 0x0000007802787220 */ /* 0x040fe40000410000 */
[----:B------:R-:W-:Y:S02]  /*8580*/  FMUL.FTZ R121, R2, R121 ;  /* 0x0000007902797220 */ /* 0x000fe40000410000 */
[----:B------:R3:W1:Y:S03]  /*8590*/  MUFU.EX2 R202, R17 ;  /* 0x0000001100ca7308 */ /* 0x0006660000000800 */
[C---:B------:R-:W-:Y:S02]  /*85a0*/  FMUL.FTZ R122, R0.reuse, R122 ;  /* 0x0000007a007a7220 */ /* 0x040fe40000410000 */
[----:B------:R-:W-:Y:S02]  /*85b0*/  FMUL.FTZ R123, R0, R123 ;  /* 0x0000007b007b7220 */ /* 0x000fe40000410000 */
[C---:B------:R-:W-:Y:S02]  /*85c0*/  FMUL.FTZ R124, R2.reuse, R124 ;  /* 0x0000007c027c7220 */ /* 0x040fe40000410000 */
[----:B------:R-:W-:Y:S01]  /*85d0*/  FMUL.FTZ R125, R2, R125 ;  /* 0x0000007d027d7220 */ /* 0x000fe20000410000 */
[----:B------:R1:W1:Y:S01]  /*85e0*/  MUFU.EX2 R194, R18 ;  /* 0x0000001200c27308 */ /* 0x0002620000000800 */
[C---:B------:R-:W-:Y:S01]  /*85f0*/  FMUL.FTZ R126, R0.reuse, R126 ;  /* 0x0000007e007e7220 */ /* 0x040fe20000410000 */
[C---:B------:R-:W-:Y:S01]  /*8600*/  HMMA.16816.F32 R120, R136.reuse, R162, R120 ;  /* 0x000000a28878723c */ /* 0x040fe20000001878 */
[----:B------:R-:W1:Y:S02]  /*8610*/  LDSM.16.MT88.4 R160, [R134+0x900] ;  /* 0x0009000086a0783b */ /* 0x000e640000004200 */
[----:B------:R-:W-:Y:S02]  /*8620*/  FMUL.FTZ R127, R0, R127 ;  /* 0x0000007f007f7220 */ /* 0x000fe40000410000 */
[C---:B----4-:R-:W-:Y:S02]  /*8630*/  FMUL.FTZ R16, R2.reuse, R148 ;  /* 0x0000009402107220 */ /* 0x050fe40000410000 */
[C---:B------:R-:W-:Y:S02]  /*8640*/  FMUL.FTZ R128, R2.reuse, R128 ;  /* 0x0000008002807220 */ /* 0x040fe40000410000 */
[C---:B------:R-:W-:Y:S01]  /*8650*/  FMUL.FTZ R129, R2.reuse, R129 ;  /* 0x0000008102817220 */ /* 0x040fe20000410000 */
[C---:B--2---:R-:W-:Y:S03]  /*8660*/  HMMA.16816.F32 R124, R136.reuse, R164, R124 ;  /* 0x000000a4887c723c */ /* 0x044fe6000000187c */
[----:B---3--:R-:W-:Y:S02]  /*8670*/  FMUL.FTZ R17, R2, R149 ;  /* 0x0000009502117220 */ /* 0x008fe40000410000 */
[C---:B------:R-:W-:Y:S02]  /*8680*/  FMUL.FTZ R130, R0.reuse, R130 ;  /* 0x0000008200827220 */ /* 0x040fe40000410000 */
[C---:B------:R-:W-:Y:S01]  /*8690*/  FMUL.FTZ R131, R0.reuse, R131 ;  /* 0x0000008300837220 */ /* 0x040fe20000410000 */
[C---:B------:R-:W-:Y:S01]  /*86a0*/  HMMA.16816.F32 R12, R136.reuse, R166, R12 ;  /* 0x000000a6880c723c */ /* 0x040fe2000000180c */
[----:B------:R-:W2:Y:S03]  /*86b0*/  LDSM.16.MT88.4 R164, [R237+UR4+0x900] ;  /* 0x00090004eda4783b */ /* 0x000ea60008004200 */
[----:B-1----:R-:W-:Y:S02]  /*86c0*/  FMUL.FTZ R18, R0, R150 ;  /* 0x0000009600127220 */ /* 0x002fe40000410000 */
[--C-:B------:R-:W-:Y:S02]  /*86d0*/  FFMA.FTZ R20, R20, c[0x0][0x2d0], -R176.reuse ;  /* 0x0000b40014147a23 */ /* 0x100fe400000108b0 */
[--C-:B------:R-:W-:Y:S01]  /*86e0*/  FFMA.FTZ R21, R21, c[0x0][0x2d0], -R176.reuse ;  /* 0x0000b40015157a23 */ /* 0x100fe200000108b0 */
[----:B------:R-:W1:Y:S01]  /*86f0*/  LDSM.16.MT88.4 R148, [R133+0x900] ;  /* 0x000900008594783b */ /* 0x000e620000004200 */
[----:B------:R-:W-:Y:S01]  /*8700*/  MUFU.EX2 R193, R20 ;  /* 0x0000001400c17308 */ /* 0x000fe20000000800 */
[C---:B------:R-:W-:Y:S03]  /*8710*/  HMMA.16816.F32 R16, R136.reuse, R140, R16 ;  /* 0x0000008c8810723c */ /* 0x040fe60000001810 */
[--C-:B------:R-:W-:Y:S02]  /*8720*/  FFMA.FTZ R22, R22, c[0x0][0x2d0], -R177.reuse ;  /* 0x0000b40016167a23 */ /* 0x100fe400000108b1 */
[--C-:B------:R-:W-:Y:S02]  /*8730*/  FFMA.FTZ R23, R23, c[0x0][0x2d0], -R177.reuse ;  /* 0x0000b40017177a23 */ /* 0x100fe400000108b1 */
[--C-:B------:R-:W-:Y:S01]  /*8740*/  FFMA.FTZ R48, R48, c[0x0][0x2d0], -R176.reuse ;  /* 0x0000b40030307a23 */ /* 0x100fe200000108b0 */
[----:B------:R-:W-:Y:S01]  /*8750*/  HMMA.16816.F32 R128, R136, R142, R128 ;  /* 0x0000008e8880723c */ /* 0x000fe20000001880 */
[----:B------:R-:W3:Y:S01]  /*8760*/  LDSM.16.MT88.4 R140, [R237+UR4+0x3900] ;  /* 0x00390004ed8c783b */ /* 0x000ee20008004200 */
[----:B------:R-:W4:Y:S02]  /*8770*/  MUFU.EX2 R182, R21 ;  /* 0x0000001500b67308 */ /* 0x000f240000000800 */
[----:B------:R-:W-:Y:S02]  /*8780*/  FFMA.FTZ R49, R49, c[0x0][0x2d0], -R176 ;  /* 0x0000b40031317a23 */ /* 0x000fe400000108b0 */
[--C-:B------:R-:W-:Y:S01]  /*8790*/  FFMA.FTZ R50, R50, c[0x0][0x2d0], -R177.reuse ;  /* 0x0000b40032327a23 */ /* 0x100fe200000108b1 */
[----:B------:R-:W-:Y:S01]  /*87a0*/  F2FP.PACK_AB R136, R232, R233 ;  /* 0x000000e9e888723e */ /* 0x000fe200000000ff */
[----:B------:R-:W-:Y:S01]  /*87b0*/  FFMA.FTZ R51, R51, c[0x0][0x2d0], -R177 ;  /* 0x0000b40033337a23 */ /* 0x000fe200000108b1 */
[----:B------:R-:W-:Y:S03]  /*87c0*/  F2FP.PACK_AB R138, R202, R203 ;  /* 0x000000cbca8a723e */ /* 0x000fe600000000ff */
[----:B------:R-:W-:Y:S01]  /*87d0*/  F2FP.PACK_AB R137, R200, R201 ;  /* 0x000000c9c889723e */ /* 0x000fe200000000ff */
[----:B------:R1:W-:Y:S01]  /*87e0*/  MUFU.EX2 R181, R22 ;  /* 0x0000001600b57308 */ /* 0x0003e20000000800 */
[----:B------:R-:W-:Y:S01]  /*87f0*/  F2FP.PACK_AB R139, R195, R194 ;  /* 0x000000c2c38b723e */ /* 0x000fe200000000ff */
[----:B------:R-:W-:Y:S02]  /*8800*/  FFMA.FTZ R2, R2, R248, R246 ;  /* 0x000000f802027223 */ /* 0x000fe400000100f6 */
[----:B------:R-:W-:Y:S02]  /*8810*/  FFMA.FTZ R0, R0, R249, R242 ;  /* 0x000000f900007223 */ /* 0x000fe400000100f2 */
[----:B------:R-:W-:Y:S02]  /*8820*/  FADD.FTZ R2, R245, R2 ;  /* 0x00000002f5027221 */ /* 0x000fe40000010000 */
[C---:B------:R-:W-:Y:S02]  /*8830*/  HMMA.16816.F32 R4, R136.reuse, R144, R4 ;  /* 0x000000908804723c */ /* 0x040fe40000001804 */
[----:B------:R-:W2:Y:S01]  /*8840*/  MUFU.EX2 R180, R23 ;  /* 0x0000001700b47308 */ /* 0x000ea20000000800 */
[----:B------:R-:W-:Y:S01]  /*8850*/  FADD.FTZ R2, R244, R2 ;  /* 0x00000002f4027221 */ /* 0x000fe20000010000 */
[----:B----4-:R-:W-:Y:S01]  /*8860*/  F2FP.PACK_AB R20, R182, R193 ;  /* 0x000000c1b614723e */ /* 0x010fe200000000ff */
[----:B------:R-:W-:Y:S03]  /*8870*/  FADD.FTZ R0, R235, R0 ;  /* 0x00000000eb007221 */ /* 0x000fe60000010000 */
[C---:B------:R-:W-:Y:S01]  /*8880*/  HMMA.16816.F32 R8, R136.reuse, R146, R8 ;  /* 0x000000928808723c */ /* 0x040fe20000001808 */
[----:B------:R-:W4:Y:S03]  /*8890*/  LDSM.16.MT88.4 R144, [R133+0x3900] ;  /* 0x003900008590783b */ /* 0x000f260000004200 */
[----:B------:R-:W-:Y:S01]  /*88a0*/  MUFU.EX2 R48, R48 ;  /* 0x0000003000307308 */ /* 0x000fe20000000800 */
[----:B------:R-:W-:Y:S02]  /*88b0*/  FADD.FTZ R2, R247, R2 ;  /* 0x00000002f7027221 */ /* 0x000fe40000010000 */
[----:B------:R-:W-:Y:S01]  /*88c0*/  FADD.FTZ R0, R234, R0 ;  /* 0x00000000ea007221 */ /* 0x000fe20000010000 */
[C---:B------:R-:W-:Y:S04]  /*88d0*/  HMMA.16816.F32 R52, R136.reuse, R160, R52 ;  /* 0x000000a08834723c */ /* 0x040fe80000001834 */
[----:B-1----:R-:W-:Y:S01]  /*88e0*/  F2FP.PACK_AB R22, R192, R183 ;  /* 0x000000b7c016723e */ /* 0x002fe200000000ff */
[----:B------:R-:W-:Y:S01]  /*88f0*/  FADD.FTZ R2, R233, R2 ;  /* 0x00000002e9027221 */ /* 0x000fe20000010000 */
[----:B------:R-:W-:Y:S01]  /*8900*/  MUFU.EX2 R49, R49 ;  /* 0x0000003100317308 */ /* 0x000fe20000000800 */
[----:B------:R-:W-:Y:S01]  /*8910*/  FADD.FTZ R0, R243, R0 ;  /* 0x00000000f3007221 */ /* 0x000fe20000010000 */
[C---:B------:R-:W-:Y:S01]  /*8920*/  HMMA.16816.F32 R56, R136.reuse, R162, R56 ;  /* 0x000000a28838723c */ /* 0x040fe20000001838 */
[----:B------:R-:W-:Y:S03]  /*8930*/  LDSM.16.MT88.4 R160, [R134+0x6900] ;  /* 0x0069000086a0783b */ /* 0x000fe60000004200 */
[----:B--2---:R-:W-:Y:S01]  /*8940*/  F2FP.PACK_AB R21, R180, R181 ;  /* 0x000000b5b415723e */ /* 0x004fe200000000ff */
[----:B------:R-:W-:Y:S01]  /*8950*/  FADD.FTZ R2, R232, R2 ;  /* 0x00000002e8027221 */ /* 0x000fe20000010000 */
[----:B------:R-:W-:Y:S01]  /*8960*/  F2FP.PACK_AB R23, R179, R178 ;  /* 0x000000b2b317723e */ /* 0x000fe200000000ff */
[----:B------:R-:W-:Y:S01]  /*8970*/  FADD.FTZ R0, R201, R0 ;  /* 0x00000000c9007221 */ /* 0x000fe20000010000 */
[C---:B------:R-:W-:Y:S01]  /*8980*/  HMMA.16816.F32 R60, R136.reuse, R164, R60 ;  /* 0x000000a4883c723c */ /* 0x040fe2000000183c */
[----:B------:R-:W-:Y:S03]  /*8990*/  MUFU.EX2 R50, R50 ;  /* 0x0000003200327308 */ /* 0x000fe60000000800 */
[----:B------:R-:W-:Y:S02]  /*89a0*/  FADD.FTZ R2, R203, R2 ;  /* 0x00000002cb027221 */ /* 0x000fe40000010000 */
[----:B------:R-:W-:Y:S02]  /*89b0*/  FADD.FTZ R0, R200, R0 ;  /* 0x00000000c8007221 */ /* 0x000fe40000010000 */
[C---:B------:R-:W-:Y:S01]  /*89c0*/  HMMA.16816.F32 R64, R136.reuse, R166, R64 ;  /* 0x000000a68840723c */ /* 0x040fe20000001840 */
[----:B------:R-:W-:Y:S02]  /*89d0*/  LDSM.16.MT88.4 R164, [R135+UR4+0x4100] ;  /* 0x0041000487a4783b */ /* 0x000fe40008004200 */
[----:B------:R-:W-:Y:S01]  /*89e0*/  MUFU.EX2 R51, R51 ;  /* 0x0000003300337308 */ /* 0x000fe20000000800 */
[----:B------:R-:W-:Y:S04]  /*89f0*/  FADD.FTZ R0, R194, R0 ;  /* 0x00000000c2007221 */ /* 0x000fe80000010000 */
[C---:B------:R-:W-:Y:S08]  /*8a00*/  HMMA.16816.F32 R68, R136.reuse, R148, R68 ;  /* 0x000000948844723c */ /* 0x040ff00000001844 */
[C---:B------:R-:W-:Y:S01]  /*8a10*/  HMMA.16816.F32 R72, R136.reuse, R150, R72 ;  /* 0x000000968848723c */ /* 0x040fe20000001848 */
[----:B------:R-:W1:Y:S07]  /*8a20*/  LDSM.16.MT88.4 R148, [R135+UR4+0x6900] ;  /* 0x006900048794783b */ /* 0x000e6e0008004200 */
[C---:B------:R-:W-:Y:S08]  /*8a30*/  HMMA.16816.F32 R76, R136.reuse, R168, R76 ;  /* 0x000000a8884c723c */ /* 0x040ff0000000184c */
[C---:B------:R-:W-:Y:S01]  /*8a40*/  HMMA.16816.F32 R80, R136.reuse, R170, R80 ;  /* 0x000000aa8850723c */ /* 0x040fe20000001850 */
[----:B------:R-:W-:Y:S07]  /*8a50*/  LDSM.16.MT88.4 R168, [R134+0x4100] ;  /* 0x0041000086a8783b */ /* 0x000fee0000004200 */
[C---:B------:R-:W-:Y:S01]  /*8a60*/  HMMA.16816.F32 R84, R136.reuse, R172, R84 ;  /* 0x000000ac8854723c */ /* 0x040fe20000001854 */
[----:B------:R-:W-:Y:S07]  /*8a70*/  MUFU.EX2 R173, R32 ;  /* 0x0000002000ad7308 */ /* 0x000fee0000000800 */
[C---:B------:R-:W-:Y:S03]  /*8a80*/  HMMA.16816.F32 R88, R136.reuse, R174, R88 ;  /* 0x000000ae8858723c */ /* 0x040fe60000001858 */
[----:B------:R-:W-:Y:S05]  /*8a90*/  MUFU.EX2 R175, R28 ;  /* 0x0000001c00af7308 */ /* 0x000fea0000000800 */
[C---:B---3--:R-:W-:Y:S05]  /*8aa0*/  HMMA.16816.F32 R92, R136.reuse, R140, R92 ;  /* 0x0000008c885c723c */ /* 0x048fea000000185c */
[----:B------:R-:W2:Y:S03]  /*8ab0*/  MUFU.EX2 R174, R29 ;  /* 0x0000001d00ae7308 */ /* 0x000ea60000000800 */
[C---:B------:R-:W-:Y:S01]  /*8ac0*/  HMMA.16816.F32 R96, R136.reuse, R142, R96 ;  /* 0x0000008e8860723c */ /* 0x040fe20000001860 */
[----:B------:R-:W3:Y:S06]  /*8ad0*/  LDSM.16.MT88.4 R140, [R237+UR4+0x6900] ;  /* 0x00690004ed8c783b */ /* 0x000eec0008004200 */
[----:B------:R-:W2:Y:S01]  /*8ae0*/  MUFU.EX2 R172, R33 ;  /* 0x0000002100ac7308 */ /* 0x000ea20000000800 */
        /* <DEDUP_REMOVED lines=8> */
[----:B------:R-:W2:Y:S07]  /*8b70*/  LDSM.16.MT88.4 R160, [R237+UR4+0x1100] ;  /* 0x00110004eda0783b */ /* 0x000eae0008004200 */
[C---:B---3--:R-:W-:Y:S08]  /*8b80*/  HMMA.16816.F32 R124, R136.reuse, R140, R124 ;  /* 0x0000008c887c723c */ /* 0x048ff0000000187c */
[C---:B------:R-:W-:Y:S01]  /*8b90*/  HMMA.16816.F32 R12, R136.reuse, R142, R12 ;  /* 0x0000008e880c723c */ /* 0x040fe2000000180c */
[----:B------:R-:W3:Y:S07]  /*8ba0*/  LDSM.16.MT88.4 R140, [R133+0x1100] ;  /* 0x00110000858c783b */ /* 0x000eee0000004200 */
[C---:B----4-:R-:W-:Y:S08]  /*8bb0*/  HMMA.16816.F32 R16, R136.reuse, R144, R16 ;  /* 0x000000908810723c */ /* 0x050ff00000001810 */
[----:B------:R-:W-:Y:S01]  /*8bc0*/  HMMA.16816.F32 R128, R136, R146, R128 ;  /* 0x000000928880723c */ /* 0x000fe20000001880 */
[----:B------:R-:W4:Y:S07]  /*8bd0*/  LDSM.16.MT88.4 R136, [R237+UR4+0x4100] ;  /* 0x00410004ed88783b */ /* 0x000f2e0008004200 */
[C---:B-1----:R-:W-:Y:S01]  /*8be0*/  HMMA.16816.F32 R4, R20.reuse, R148, R4 ;  /* 0x000000941404723c */ /* 0x042fe20000001804 */
[----:B------:R-:W1:Y:S07]  /*8bf0*/  LDSM.16.MT88.4 R144, [R133+0x4100] ;  /* 0x004100008590783b */ /* 0x000e6e0000004200 */
[C---:B------:R-:W-:Y:S01]  /*8c00*/  HMMA.16816.F32 R8, R20.reuse, R150, R8 ;  /* 0x000000961408723c */ /* 0x040fe20000001808 */
[----:B------:R-:W-:Y:S07]  /*8c10*/  LDSM.16.MT88.4 R148, [R135+UR4+0x4900] ;  /* 0x004900048794783b */ /* 0x000fee0008004200 */
[C---:B------:R-:W-:Y:S08]  /*8c20*/  HMMA.16816.F32 R52, R20.reuse, R24, R52 ;  /* 0x000000181434723c */ /* 0x040ff00000001834 */
[C---:B------:R-:W-:Y:S01]  /*8c30*/  HMMA.16816.F32 R56, R20.reuse, R26, R56 ;  /* 0x0000001a1438723c */ /* 0x040fe20000001838 */
[----:B------:R-:W1:Y:S07]  /*8c40*/  LDSM.16.MT88.4 R24, [R135+UR4+0x7100] ;  /* 0x007100048718783b */ /* 0x000e6e0008004200 */
[C---:B--2---:R-:W-:Y:S01]  /*8c50*/  HMMA.16816.F32 R60, R20.reuse, R160, R60 ;  /* 0x000000a0143c723c */ /* 0x044fe2000000183c */
[----:B------:R-:W-:Y:S07]  /*8c60*/  MUFU.EX2 R161, R46 ;  /* 0x0000002e00a17308 */ /* 0x000fee0000000800 */
[C---:B------:R-:W-:Y:S03]  /*8c70*/  HMMA.16816.F32 R64, R20.reuse, R162, R64 ;  /* 0x000000a21440723c */ /* 0x040fe60000001840 */
[----:B------:R-:W-:Y:S05]  /*8c80*/  MUFU.EX2 R163, R44 ;  /* 0x0000002c00a37308 */ /* 0x000fea0000000800 */
[C---:B---3--:R-:W-:Y:S05]  /*8c90*/  HMMA.16816.F32 R68, R20.reuse, R140, R68 ;  /* 0x0000008c1444723c */ /* 0x048fea0000001844 */
[----:B------:R-:W-:Y:S03]  /*8ca0*/  MUFU.EX2 R162, R45 ;  /* 0x0000002d00a27308 */ /* 0x000fe60000000800 */
[C---:B------:R-:W-:Y:S01]  /*8cb0*/  HMMA.16816.F32 R72, R20.reuse, R142, R72 ;  /* 0x0000008e1448723c */ /* 0x040fe20000001848 */
[----:B------:R-:W2:Y:S06]  /*8cc0*/  LDSM.16.MT88.4 R140, [R134+0x7100] ;  /* 0x00710000868c783b */ /* 0x000eac0000004200 */
[----:B------:R3:W-:Y:S01]  /*8cd0*/  MUFU.EX2 R160, R47 ;  /* 0x0000002f00a07308 */ /* 0x0007e20000000800 */
[C---:B------:R-:W-:Y:S08]  /*8ce0*/  HMMA.16816.F32 R76, R20.reuse, R164, R76 ;  /* 0x000000a4144c723c */ /* 0x040ff0000000184c */
[C---:B------:R-:W-:Y:S01]  /*8cf0*/  HMMA.16816.F32 R80, R20.reuse, R166, R80 ;  /* 0x000000a61450723c */ /* 0x040fe20000001850 */
[----:B------:R-:W-:Y:S07]  /*8d00*/  MUFU.EX2 R167, R36 ;  /* 0x0000002400a77308 */ /* 0x000fee0000000800 */
[C---:B------:R-:W-:Y:S03]  /*8d10*/  HMMA.16816.F32 R84, R20.reuse, R168, R84 ;  /* 0x000000a81454723c */ /* 0x040fe60000001854 */
[----:B------:R-:W-:Y:S01]  /*8d20*/  MUFU.EX2 R169, R34 ;  /* 0x0000002200a97308 */ /* 0x000fe20000000800 */
[----:B---3--:R-:W-:Y:S04]  /*8d30*/  LDSM.16.MT88.4 R44, [R134+0x5900] ;  /* 0x00590000862c783b */ /* 0x008fe80000004200 */
[C---:B------:R-:W-:Y:S05]  /*8d40*/  HMMA.16816.F32 R88, R20.reuse, R170, R88 ;  /* 0x000000aa1458723c */ /* 0x040fea0000001858 */
[----:B------:R-:W-:Y:S03]  /*8d50*/  MUFU.EX2 R171, R30 ;  /* 0x0000001e00ab7308 */ /* 0x000fe60000000800 */
[C---:B----4-:R-:W-:Y:S07]  /*8d60*/  HMMA.16816.F32 R92, R20.reuse, R136, R92 ;  /* 0x00000088145c723c */ /* 0x050fee000000185c */
[----:B------:R3:W4:Y:S01]  /*8d70*/  MUFU.EX2 R170, R31 ;  /* 0x0000001f00aa7308 */ /* 0x0007220000000800 */
[C---:B------:R-:W-:Y:S01]  /*8d80*/  HMMA.16816.F32 R96, R20.reuse, R138, R96 ;  /* 0x0000008a1460723c */ /* 0x040fe20000001860 */
[----:B------:R-:W4:Y:S07]  /*8d90*/  LDSM.16.MT88.4 R136, [R237+UR4+0x7100] ;  /* 0x00710004ed88783b */ /* 0x000f2e0008004200 */
[C---:B-1----:R-:W-:Y:S01]  /*8da0*/  HMMA.16816.F32 R100, R20.reuse, R144, R100 ;  /* 0x000000901464723c */ /* 0x042fe20000001864 */
[----:B------:R1:W1:Y:S07]  /*8db0*/  MUFU.EX2 R168, R35 ;  /* 0x0000002300a87308 */ /* 0x00026e0000000800 */
[C---:B------:R-:W-:Y:S01]  /*8dc0*/  HMMA.16816.F32 R104, R20.reuse, R146, R104 ;  /* 0x000000921468723c */ /* 0x040fe20000001868 */
[----:B------:R-:W-:Y:S02]  /*8dd0*/  LDSM.16.MT88.4 R144, [R133+0x1900] ;  /* 0x001900008590783b */ /* 0x000fe40000004200 */
[----:B------:R-:W-:Y:S05]  /*8de0*/  MUFU.EX2 R166, R41 ;  /* 0x0000002900a67308 */ /* 0x000fea0000000800 */
[C---:B------:R-:W-:Y:S01]  /*8df0*/  HMMA.16816.F32 R108, R20.reuse, R24, R108 ;  /* 0x00000018146c723c */ /* 0x040fe2000000186c */
[----:B---3--:R-:W-:Y:S04]  /*8e00*/  LDSM.16.MT88.4 R28, [R135+UR4+0x1900] ;  /* 0x00190004871c783b */ /* 0x008fe80008004200 */
[----:B------:R-:W-:Y:S03]  /*8e10*/  MUFU.EX2 R165, R42 ;  /* 0x0000002a00a57308 */ /* 0x000fe60000000800 */
[C---:B------:R-:W-:Y:S01]  /*8e20*/  HMMA.16816.F32 R112, R20.reuse, R26, R112 ;  /* 0x0000001a1470723c */ /* 0x040fe20000001870 */
[----:B------:R-:W3:Y:S06]  /*8e30*/  LDSM.16.MT88.4 R24, [R133+0x7100] ;  /* 0x007100008518783b */ /* 0x000eec0000004200 */
[----:B------:R-:W-:Y:S01]  /*8e40*/  MUFU.EX2 R164, R43 ;  /* 0x0000002b00a47308 */ /* 0x000fe20000000800 */
[C---:B--2---:R-:W-:Y:S01]  /*8e50*/  HMMA.16816.F32 R116, R20.reuse, R140, R116 ;  /* 0x0000008c1474723c */ /* 0x044fe20000001874 */
[----:B-1----:R-:W-:Y:S07]  /*8e60*/  LDSM.16.MT88.4 R32, [R237+UR4+0x1900] ;  /* 0x00190004ed20783b */ /* 0x002fee0008004200 */
[C---:B------:R-:W-:Y:S01]  /*8e70*/  HMMA.16816.F32 R120, R20.reuse, R142, R120 ;  /* 0x0000008e1478723c */ /* 0x040fe20000001878 */
[----:B------:R-:W1:Y:S07]  /*8e80*/  LDSM.16.MT88.4 R140, [R134+0x1900] ;  /* 0x00190000868c783b */ /* 0x000e6e0000004200 */
[C---:B----4-:R-:W-:Y:S08]  /*8e90*/  HMMA.16816.F32 R124, R20.reuse, R136, R124 ;  /* 0x00000088147c723c */ /* 0x050ff0000000187c */
[C---:B------:R-:W-:Y:S01]  /*8ea0*/  HMMA.16816.F32 R12, R20.reuse, R138, R12 ;  /* 0x0000008a140c723c */ /* 0x040fe2000000180c */
[----:B------:R-:W2:Y:S07]  /*8eb0*/  LDSM.16.MT88.4 R136, [R134+0x4900] ;  /* 0x004900008688783b */ /* 0x000eae0000004200 */
[C---:B---3--:R-:W-:Y:S08]  /*8ec0*/  HMMA.16816.F32 R16, R20.reuse, R24, R16 ;  /* 0x000000181410723c */ /* 0x048ff00000001810 */
[----:B------:R-:W-:Y:S01]  /*8ed0*/  HMMA.16816.F32 R128, R20, R26, R128 ;  /* 0x0000001a1480723c */ /* 0x000fe20000001880 */
[----:B------:R-:W3:Y:S06]  /*8ee0*/  LDSM.16.MT88.4 R24, [R237+UR4+0x4900] ;  /* 0x00490004ed18783b */ /* 0x000eec0008004200 */
[----:B------:R-:W-:Y:S02]  /*8ef0*/  F2FP.PACK_AB R20, R174, R175 ;  /* 0x000000afae14723e */ /* 0x000fe400000000ff */
[----:B------:R-:W-:Y:S03]  /*8f00*/  F2FP.PACK_AB R22, R172, R173 ;  /* 0x000000adac16723e */ /* 0x000fe600000000ff */
[----:B------:R-:W-:Y:S02]  /*8f10*/  F2FP.PACK_AB R21, R170, R171 ;  /* 0x000000abaa15723e */ /* 0x000fe400000000ff */
[----:B------:R-:W-:Y:S07]  /*8f20*/  F2FP.PACK_AB R23, R168, R169 ;  /* 0x000000a9a817723e */ /* 0x000fee00000000ff */
[C---:B------:R-:W-:Y:S08]  /*8f30*/  HMMA.16816.F32 R4, R20.reuse, R28, R4 ;  /* 0x0000001c1404723c */ /* 0x040ff00000001804 */
[C---:B------:R-:W-:Y:S01]  /*8f40*/  HMMA.16816.F32 R8, R20.reuse, R30, R8 ;  /* 0x0000001e1408723c */ /* 0x040fe20000001808 */
[----:B------:R-:W2:Y:S07]  /*8f50*/  LDSM.16.MT88.4 R28, [R133+0x4900] ;  /* 0x00490000851c783b */ /* 0x000eae0000004200 */
[C---:B-1----:R-:W-:Y:S08]  /*8f60*/  HMMA.16816.F32 R52, R20.reuse, R140, R52 ;  /* 0x0000008c1434723c */ /* 0x042ff00000001834 */
[C---:B------:R-:W-:Y:S01]  /*8f70*/  HMMA.16816.F32 R56, R20.reuse, R142, R56 ;  /* 0x0000008e1438723c */ /* 0x040fe20000001838 */
[----:B------:R-:W-:Y:S07]  /*8f80*/  LDSM.16.MT88.4 R140, [R134+0x5100] ;  /* 0x00510000868c783b */ /* 0x000fee0000004200 */
[C---:B------:R-:W-:Y:S08]  /*8f90*/  HMMA.16816.F32 R60, R20.reuse, R32, R60 ;  /* 0x00000020143c723c */ /* 0x040ff0000000183c */
[C---:B------:R-:W-:Y:S01]  /*8fa0*/  HMMA.16816.F32 R64, R20.reuse, R34, R64 ;  /* 0x000000221440723c */ /* 0x040fe20000001840 */
[----:B------:R-:W1:Y:S07]  /*8fb0*/  LDSM.16.MT88.4 R32, [R135+UR4+0x7900] ;  /* 0x007900048720783b */ /* 0x000e6e0008004200 */
[C---:B------:R-:W-:Y:S01]  /*8fc0*/  HMMA.16816.F32 R68, R20.reuse, R144, R68 ;  /* 0x000000901444723c */ /* 0x040fe20000001844 */
[----:B------:R-:W4:Y:S07]  /*8fd0*/  LDL.64 R144, [R1+0x10] ;  /* 0x0000100001907983 */ /* 0x000f2e0000100a00 */
[C---:B------:R-:W-:Y:S08]  /*8fe0*/  HMMA.16816.F32 R72, R20.reuse, R146, R72 ;  /* 0x000000921448723c */ /* 0x040ff00000001848 */
[C---:B------:R-:W-:Y:S01]  /*8ff0*/  HMMA.16816.F32 R76, R20.reuse, R148, R76 ;  /* 0x00000094144c723c */ /* 0x040fe2000000184c */
[----:B------:R-:W-:Y:S07]  /*9000*/  MUFU.EX2 R149, R39 ;  /* 0x0000002700957308 */ /* 0x000fee0000000800 */
[C---:B------:R-:W-:Y:S03]  /*9010*/  HMMA.16816.F32 R80, R20.reuse, R150, R80 ;  /* 0x000000961450723c */ /* 0x040fe60000001850 */
[----:B------:R-:W1:Y:S05]  /*9020*/  MUFU.EX2 R151, R37 ;  /* 0x0000002500977308 */ /* 0x000e6a0000000800 */
[C---:B--2---:R-:W-:Y:S05]  /*9030*/  HMMA.16816.F32 R84, R20.reuse, R136, R84 ;  /* 0x000000881454723c */ /* 0x044fea0000001854 */
[----:B------:R2:W1:Y:S03]  /*9040*/  MUFU.EX2 R150, R38 ;  /* 0x0000002600967308 */ /* 0x0004660000000800 */
[C---:B------:R-:W-:Y:S01]  /*9050*/  HMMA.16816.F32 R88, R20.reuse, R138, R88 ;  /* 0x0000008a1458723c */ /* 0x040fe20000001858 */
[----:B------:R-:W1:Y:S06]  /*9060*/  LDSM.16.MT88.4 R136, [R134+0x7900] ;  /* 0x007900008688783b */ /* 0x000e6c0000004200 */
[----:B------:R1:W1:Y:S01]  /*9070*/  MUFU.EX2 R148, R40 ;  /* 0x0000002800947308 */ /* 0x0002620000000800 */
[C---:B---3--:R-:W-:Y:S08]  /*9080*/  HMMA.16816.F32 R92, R20.reuse, R24, R92 ;  /* 0x00000018145c723c */ /* 0x048ff0000000185c */
[C---:B------:R-:W-:Y:S01]  /*9090*/  HMMA.16816.F32 R96, R20.reuse, R26, R96 ;  /* 0x0000001a1460723c */ /* 0x040fe20000001860 */
[----:B------:R-:W3:Y:S07]  /*90a0*/  LDSM.16.MT88.4 R24, [R237+UR4+0x7900] ;  /* 0x00790004ed18783b */ /* 0x000eee0008004200 */
[C---:B------:R-:W-:Y:S01]  /*90b0*/  HMMA.16816.F32 R100, R20.reuse, R28, R100 ;  /* 0x0000001c1464723c */ /* 0x040fe20000001864 */
[----:B--2---:R-:W-:Y:S07]  /*90c0*/  LDSM.16.MT88.4 R36, [R134+0x2100] ;  /* 0x002100008624783b */ /* 0x004fee0000004200 */
[C---:B------:R-:W-:Y:S01]  /*90d0*/  HMMA.16816.F32 R104, R20.reuse, R30, R104 ;  /* 0x0000001e1468723c */ /* 0x040fe20000001868 */
[----:B------:R-:W2:Y:S07]  /*90e0*/  LDSM.16.MT88.4 R28, [R133+0x7900] ;  /* 0x00790000851c783b */ /* 0x000eae0000004200 */
[C---:B-1----:R-:W-:Y:S01]  /*90f0*/  HMMA.16816.F32 R108, R20.reuse, R32, R108 ;  /* 0x00000020146c723c */ /* 0x042fe2000000186c */
[----:B------:R-:W-:Y:S07]  /*9100*/  LDSM.16.MT88.4 R40, [R237+UR4+0x2100] ;  /* 0x00210004ed28783b */ /* 0x000fee0008004200 */
        /* <DEDUP_REMOVED lines=8> */
[C---:B--2---:R-:W-:Y:S08]  /*9190*/  HMMA.16816.F32 R16, R20.reuse, R28, R16 ;  /* 0x0000001c1410723c */ /* 0x044ff00000001810 */
[----:B------:R-:W-:Y:S01]  /*91a0*/  HMMA.16816.F32 R128, R20, R30, R128 ;  /* 0x0000001e1480723c */ /* 0x000fe20000001880 */
[----:B------:R-:W2:Y:S06]  /*91b0*/  LDSM.16.MT88.4 R28, [R237+UR4+0x5100] ;  /* 0x00510004ed1c783b */ /* 0x000eac0008004200 */
        /* <DEDUP_REMOVED lines=9> */
[----:B------:R-:W1:Y:S07]  /*9250*/  LDSM.16.MT88.4 R36, [R135+UR4+0x8100] ;  /* 0x008100048724783b */ /* 0x000e6e0008004200 */
[C---:B------:R-:W-:Y:S08]  /*9260*/  HMMA.16816.F32 R60, R20.reuse, R40, R60 ;  /* 0x00000028143c723c */ /* 0x040ff0000000183c */
[C---:B------:R-:W-:Y:S01]  /*9270*/  HMMA.16816.F32 R64, R20.reuse, R42, R64 ;  /* 0x0000002a1440723c */ /* 0x040fe20000001840 */
[----:B------:R-:W-:Y:S07]  /*9280*/  LDSM.16.MT88.4 R40, [R133+0x2900] ;  /* 0x002900008528783b */ /* 0x000fee0000004200 */
[C---:B------:R-:W-:Y:S08]  /*9290*/  HMMA.16816.F32 R68, R20.reuse, R136, R68 ;  /* 0x000000881444723c */ /* 0x040ff00000001844 */
[C---:B------:R-:W-:Y:S08]  /*92a0*/  HMMA.16816.F32 R72, R20.reuse, R138, R72 ;  /* 0x0000008a1448723c */ /* 0x040ff00000001848 */
[C---:B---3--:R-:W-:Y:S08]  /*92b0*/  HMMA.16816.F32 R76, R20.reuse, R24, R76 ;  /* 0x00000018144c723c */ /* 0x048ff0000000184c */
[C---:B------:R-:W-:Y:S01]  /*92c0*/  HMMA.16816.F32 R80, R20.reuse, R26, R80 ;  /* 0x0000001a1450723c */ /* 0x040fe20000001850 */
[----:B------:R-:W3:Y:S07]  /*92d0*/  LDSM.16.MT88.4 R24, [R134+0x8100] ;  /* 0x008100008618783b */ /* 0x000eee0000004200 */
[C---:B------:R-:W-:Y:S08]  /*92e0*/  HMMA.16816.F32 R84, R20.reuse, R140, R84 ;  /* 0x0000008c1454723c */ /* 0x040ff00000001854 */
[C---:B------:R-:W-:Y:S01]  /*92f0*/  HMMA.16816.F32 R88, R20.reuse, R142, R88 ;  /* 0x0000008e1458723c */ /* 0x040fe20000001858 */
[----:B------:R-:W-:Y:S07]  /*9300*/  LDSM.16.MT88.4 R140, [R135+UR4+0x2900] ;  /* 0x00290004878c783b */ /* 0x000fee0008004200 */
[C---:B--2---:R-:W-:Y:S08]  /*9310*/  HMMA.16816.F32 R92, R20.reuse, R28, R92 ;  /* 0x0000001c145c723c */ /* 0x044ff0000000185c */
[C---:B------:R-:W-:Y:S01]  /*9320*/  HMMA.16816.F32 R96, R20.reuse, R30, R96 ;  /* 0x0000001e1460723c */ /* 0x040fe20000001860 */
[----:B------:R-:W2:Y:S07]  /*9330*/  LDSM.16.MT88.4 R28, [R237+UR4+0x8100] ;  /* 0x00810004ed1c783b */ /* 0x000eae0008004200 */
[C---:B-1----:R-:W-:Y:S08]  /*9340*/  HMMA.16816.F32 R100, R20.reuse, R32, R100 ;  /* 0x000000201464723c */ /* 0x042ff00000001864 */
[C---:B------:R-:W-:Y:S01]  /*9350*/  HMMA.16816.F32 R104, R20.reuse, R34, R104 ;  /* 0x000000221468723c */ /* 0x040fe20000001868 */
[----:B------:R-:W1:Y:S07]  /*9360*/  LDSM.16.MT88.4 R32, [R133+0x8100] ;  /* 0x008100008520783b */ /* 0x000e6e0000004200 */
[C---:B------:R-:W-:Y:S08]  /*9370*/  HMMA.16816.F32 R108, R20.reuse, R36, R108 ;  /* 0x00000024146c723c */ /* 0x040ff0000000186c */
[C---:B------:R-:W-:Y:S01]  /*9380*/  HMMA.16816.F32 R112, R20.reuse, R38, R112 ;  /* 0x000000261470723c */ /* 0x040fe20000001870 */
[----:B------:R-:W-:Y:S07]  /*9390*/  LDSM.16.MT88.4 R36, [R237+UR4+0x2900] ;  /* 0x00290004ed24783b */ /* 0x000fee0008004200 */
[C---:B---3--:R-:W-:Y:S08]  /*93a0*/  HMMA.16816.F32 R116, R20.reuse, R24, R116 ;  /* 0x000000181474723c */ /* 0x048ff00000001874 */
[C---:B------:R-:W-:Y:S01]  /*93b0*/  HMMA.16816.F32 R120, R20.reuse, R26, R120 ;  /* 0x0000001a1478723c */ /* 0x040fe20000001878 */
[----:B------:R-:W3:Y:S07]  /*93c0*/  LDSM.16.MT88.4 R24, [R134+0x2900] ;  /* 0x002900008618783b */ /* 0x000eee0000004200 */
[C---:B--2---:R-:W-:Y:S08]  /*93d0*/  HMMA.16816.F32 R124, R20.reuse, R28, R124 ;  /* 0x0000001c147c723c */ /* 0x044ff0000000187c */
[C---:B------:R-:W-:Y:S01]  /*93e0*/  HMMA.16816.F32 R12, R20.reuse, R30, R12 ;  /* 0x0000001e140c723c */ /* 0x040fe2000000180c */
[----:B------:R-:W2:Y:S07]  /*93f0*/  LDSM.16.MT88.4 R28, [R135+UR4+0x5900] ;  /* 0x00590004871c783b */ /* 0x000eae0008004200 */
[C---:B-1----:R-:W-:Y:S08]  /*9400*/  HMMA.16816.F32 R16, R20.reuse, R32, R16 ;  /* 0x000000201410723c */ /* 0x042ff00000001810 */
[----:B------:R-:W-:Y:S07]  /*9410*/  HMMA.16816.F32 R128, R20, R34, R128 ;  /* 0x000000221480723c */ /* 0x000fee0000001880 */
        /* <DEDUP_REMOVED lines=8> */
[C---:B---3--:R-:W-:Y:S08]  /*94a0*/  HMMA.16816.F32 R52, R20.reuse, R24, R52 ;  /* 0x000000181434723c */ /* 0x048ff00000001834 */
[C---:B------:R-:W-:Y:S01]  /*94b0*/  HMMA.16816.F32 R56, R20.reuse, R26, R56 ;  /* 0x0000001a1438723c */ /* 0x040fe20000001838 */
[----:B------:R-:W3:Y:S07]  /*94c0*/  LDSM.16.MT88.4 R24, [R135+UR4+0x8900] ;  /* 0x008900048718783b */ /* 0x000eee0008004200 */
[C---:B------:R-:W-:Y:S08]  /*94d0*/  HMMA.16816.F32 R60, R20.reuse, R36, R60 ;  /* 0x00000024143c723c */ /* 0x040ff0000000183c */
[C---:B------:R-:W-:Y:S08]  /*94e0*/  HMMA.16816.F32 R64, R20.reuse, R38, R64 ;  /* 0x000000261440723c */ /* 0x040ff00000001840 */
[C---:B------:R-:W-:Y:S08]  /*94f0*/  HMMA.16816.F32 R68, R20.reuse, R40, R68 ;  /* 0x000000281444723c */ /* 0x040ff00000001844 */
[C---:B------:R-:W-:Y:S08]  /*9500*/  HMMA.16816.F32 R72, R20.reuse, R42, R72 ;  /* 0x0000002a1448723c */ /* 0x040ff00000001848 */
[C---:B--2---:R-:W-:Y:S07]  /*9510*/  HMMA.16816.F32 R76, R20.reuse, R28, R76 ;  /* 0x0000001c144c723c */ /* 0x044fee000000184c */
[----:B----4-:R-:W-:Y:S01]  /*9520*/  @P0 MOV R28, R144 ;  /* 0x00000090001c0202 */ /* 0x010fe20000000f00 */
[C---:B------:R-:W-:Y:S01]  /*9530*/  HMMA.16816.F32 R80, R20.reuse, R30, R80 ;  /* 0x0000001e1450723c */ /* 0x040fe20000001850 */
[----:B------:R-:W2:Y:S03]  /*9540*/  LDL R31, [R1+0x18] ;  /* 0x00001800011f7983 */ /* 0x000ea60000100800 */
[----:B------:R-:W-:Y:S01]  /*9550*/  @P0 MOV R29, R251 ;  /* 0x000000fb001d0202 */ /* 0x000fe20000000f00 */
[----:B------:R-:W-:Y:S02]  /*9560*/  LDSM.16.MT88.4 R144, [R237+UR4+0x8900] ;  /* 0x00890004ed90783b */ /* 0x000fe40008004200 */
[----:B------:R-:W-:Y:S01]  /*9570*/  FADD.FTZ R30, R202, R2 ;  /* 0x00000002ca1e7221 */ /* 0x000fe20000010000 */
[C---:B------:R-:W-:Y:S04]  /*9580*/  HMMA.16816.F32 R84, R20.reuse, R44, R84 ;  /* 0x0000002c1454723c */ /* 0x040fe80000001854 */
[----:B------:R-:W-:Y:S02]  /*9590*/  FADD.FTZ R2, R195, R0 ;  /* 0x00000000c3027221 */ /* 0x000fe40000010000 */
[----:B------:R-:W-:Y:S02]  /*95a0*/  FADD.FTZ R0, R193, R30 ;  /* 0x0000001ec1007221 */ /* 0x000fe40000010000 */
[C---:B------:R-:W-:Y:S04]  /*95b0*/  HMMA.16816.F32 R88, R20.reuse, R46, R88 ;  /* 0x0000002e1458723c */ /* 0x040fe80000001858 */
[----:B------:R-:W-:Y:S04]  /*95c0*/  FADD.FTZ R2, R181, R2 ;  /* 0x00000002b5027221 */ /* 0x000fe80000010000 */
[C---:B-1----:R-:W-:Y:S07]  /*95d0*/  HMMA.16816.F32 R92, R20.reuse, R4, R92 ;  /* 0x00000004145c723c */ /* 0x042fee000000185c */
[----:B------:R-:W-:Y:S01]  /*95e0*/  MOV R4, UR18 ;  /* 0x0000001200047c02 */ /* 0x000fe20008000f00 */
[C---:B------:R-:W-:Y:S01]  /*95f0*/  HMMA.16816.F32 R96, R20.reuse, R6, R96 ;  /* 0x000000061460723c */ /* 0x040fe20000001860 */
[----:B------:R-:W-:Y:S03]  /*9600*/  MOV R5, UR19 ;  /* 0x0000001300057c02 */ /* 0x000fe60008000f00 */
[----:B------:R-:W-:Y:S03]  /*9610*/  @P0 IMAD.WIDE.U32 R28, R4, 0x60, R28 ;  /* 0x00000060041c0825 */ /* 0x000fe600078e001c */
[----:B------:R-:W1:Y:S01]  /*9620*/  LDSM.16.MT88.4 R4, [R134+0x8900] ;  /* 0x008900008604783b */ /* 0x000e620000004200 */
[C---:B------:R-:W-:Y:S07]  /*9630*/  HMMA.16816.F32 R100, R20.reuse, R8, R100 ;  /* 0x000000081464723c */ /* 0x040fee0000001864 */
[----:B------:R-:W-:Y:S01]  /*9640*/  FADD.FTZ R8, R182, R0 ;  /* 0x00000000b6087221 */ /* 0x000fe20000010000 */
[C---:B------:R-:W-:Y:S04]  /*9650*/  HMMA.16816.F32 R104, R20.reuse, R10, R104 ;  /* 0x0000000a1468723c */ /* 0x040fe80000001868 */
[----:B------:R-:W-:Y:S01]  /*9660*/  FADD.FTZ R0, R180, R2 ;  /* 0x00000002b4007221 */ /* 0x000fe20000010000 */
[----:B------:R-:W-:Y:S02]  /*9670*/  @P0 SHF.L.U32 R2, R28, 0x1, RZ ;  /* 0x000000011c020819 */ /* 0x000fe400000006ff */
[----:B------:R-:W-:Y:S01]  /*9680*/  FADD.FTZ R10, R183, R8 ;  /* 0x00000008b70a7221 */ /* 0x000fe20000010000 */
[C---:B---3--:R-:W-:Y:S04]  /*9690*/  HMMA.16816.F32 R108, R20.reuse, R24, R108 ;  /* 0x00000018146c723c */ /* 0x048fe8000000186c */
[----:B------:R-:W-:Y:S01]  /*96a0*/  @P0 IADD3 R8, R29, UR10, RZ ;  /* 0x0000000a1d080c10 */ /* 0x000fe2000fffe0ff */
[----:B------:R-:W-:Y:S01]  /*96b0*/  FADD.FTZ R9, R178, R0 ;  /* 0x00000000b2097221 */ /* 0x000fe20000010000 */
[----:B------:R-:W-:Y:S01]  /*96c0*/  MOV R0, UR15 ;  /* 0x0000000f00007c02 */ /* 0x000fe20008000f00 */
[----:B------:R-:W-:Y:S01]  /*96d0*/  FADD.FTZ R29, R192, R10 ;  /* 0x0000000ac01d7221 */ /* 0x000fe20000010000 */
[C---:B------:R-:W-:Y:S01]  /*96e0*/  HMMA.16816.F32 R112, R20.reuse, R26, R112 ;  /* 0x0000001a1470723c */ /* 0x040fe20000001870 */
[----:B------:R-:W-:Y:S02]  /*96f0*/  @UP0 USHF.L.U32 UR10, UR6, 0x6, URZ ;  /* 0x00000006060a0899 */ /* 0x000fe4000800063f */
[----:B------:R-:W-:Y:S01]  /*9700*/  UISETP.GE.AND UP0, UPT, UR5, 0x1, UPT ;  /* 0x000000010500788c */ /* 0x000fe2000bf06270 */
[----:B------:R-:W-:Y:S01]  /*9710*/  @P0 SHF.L.U64.HI R28, R28, 0x1, R8 ;  /* 0x000000011c1c0819 */ /* 0x000fe20000010208 */
[----:B------:R-:W-:Y:S01]  /*9720*/  FADD.FTZ R30, R179, R9 ;  /* 0x00000009b31e7221 */ /* 0x000fe20000010000 */
[C---:B------:R-:W-:Y:S01]  /*9730*/  @P0 IADD3 R8, P5, R2.reuse, 0x80, RZ ;  /* 0x0000008002080810 */ /* 0x040fe20007fbe0ff */
[----:B------:R-:W-:Y:S01]  /*9740*/  FADD.FTZ R29, R175, R29 ;  /* 0x0000001daf1d7221 */ /* 0x000fe20000010000 */
[----:B------:R-:W-:Y:S01]  /*9750*/  @P0 IADD3 R24, P6, R2, c[0x0][0x1c8], RZ ;  /* 0x0000720002180a10 */ /* 0x000fe20007fde0ff */
[----:B------:R-:W-:Y:S03]  /*9760*/  FADD.FTZ R30, R171, R30 ;  /* 0x0000001eab1e7221 */ /* 0x000fe60000010000 */
[----:B------:R-:W-:Y:S02]  /*9770*/  @P0 IADD3 R26, P1, R8, c[0x0][0x1c8], RZ ;  /* 0x00007200081a0a10 */ /* 0x000fe40007f3e0ff */
[----:B------:R3:W4:Y:S01]  /*9780*/  LDSM.16.MT88.4 R8, [R133+0x8900] ;  /* 0x008900008508783b */ /* 0x0007220000004200 */
[----:B------:R-:W-:Y:S01]  /*9790*/  @P0 IADD3.X R25, R28, c[0x0][0x1cc], RZ, P6, !PT ;  /* 0x000073001c190a10 */ /* 0x000fe200037fe4ff */
[C---:B-1----:R-:W-:Y:S03]  /*97a0*/  HMMA.16816.F32 R116, R20.reuse, R4, R116 ;  /* 0x000000041474723c */ /* 0x042fe60000001874 */
[----:B------:R-:W-:Y:S02]  /*97b0*/  @P0 IADD3.X R27, RZ, c[0x0][0x1cc], R28, P1, P5 ;  /* 0x00007300ff1b0a10 */ /* 0x000fe40000fea41c */
[----:B------:R-:W-:Y:S02]  /*97c0*/  @P0 IADD3 R2, P5, R2, 0x100, RZ ;  /* 0x0000010002020810 */ /* 0x000fe40007fbe0ff */
[----:B------:R-:W-:Y:S01]  /*97d0*/  FADD.FTZ R4, R170, R30 ;  /* 0x0000001eaa047221 */ /* 0x000fe20000010000 */
[C---:B------:R-:W-:Y:S04]  /*97e0*/  HMMA.16816.F32 R120, R20.reuse, R6, R120 ;  /* 0x000000061478723c */ /* 0x040fe80000001878 */
[----:B------:R-:W-:Y:S02]  /*97f0*/  FADD.FTZ R5, R174, R29 ;  /* 0x0000001dae057221 */ /* 0x000fe40000010000 */
[----:B------:R-:W-:Y:S01]  /*9800*/  FADD.FTZ R4, R169, R4 ;  /* 0x00000004a9047221 */ /* 0x000fe20000010000 */
[----:B------:R-:W-:Y:S01]  /*9810*/  @P0 IADD3 R6, P1, R2, c[0x0][0x1c8], RZ ;  /* 0x0000720002060a10 */ /* 0x000fe20007f3e0ff */
[----:B------:R-:W-:Y:S01]  /*9820*/  FADD.FTZ R5, R173, R5 ;  /* 0x00000005ad057221 */ /* 0x000fe20000010000 */
[C---:B------:R-:W-:Y:S03]  /*9830*/  HMMA.16816.F32 R124, R20.reuse, R144, R124 ;  /* 0x00000090147c723c */ /* 0x040fe6000000187c */
[----:B------:R-:W-:Y:S01]  /*9840*/  @P0 IADD3.X R7, RZ, c[0x0][0x1cc], R28, P1, P5 ;  /* 0x00007300ff070a10 */ /* 0x000fe20000fea41c */
[----:B------:R-:W-:Y:S01]  /*9850*/  FADD.FTZ R2, R172, R5 ;  /* 0x00000005ac027221 */ /* 0x000fe20000010000 */
[----:B---3--:R-:W-:Y:S01]  /*9860*/  MOV R133, R3 ;  /* 0x0000000300857202 */ /* 0x008fe20000000f00 */
[----:B------:R-:W-:Y:S01]  /*9870*/  FADD.FTZ R5, R168, R4 ;  /* 0x00000004a8057221 */ /* 0x000fe20000010000 */
[----:B------:R-:W-:Y:S01]  /*9880*/  @P0 IADD3 R4, P1, R24, UR10, RZ ;  /* 0x0000000a18040c10 */ /* 0x000fe2000ff3e0ff */
[C---:B------:R-:W-:Y:S04]  /*9890*/  HMMA.16816.F32 R144, R20.reuse, R146, R12 ;  /* 0x000000921490723c */ /* 0x040fe8000000180c */
[----:B--2---:R-:W-:Y:S05]  /*98a0*/  @P0 IMAD R0, R0, 0x4800, R31 ;  /* 0x0000480000000824 */ /* 0x004fea00078e021f */
[----:B------:R-:W-:Y:S05]  /*98b0*/  @P0 SHF.L.U32 R0, R0, 0x1, RZ ;  /* 0x0000000100000819 */ /* 0x000fea00000006ff */
[----:B------:R-:W-:Y:S01]  /*98c0*/  @!PT LDS RZ, [RZ] ;  /* 0x00000000fffff984 */ /* 0x000fe20000000800 */
[----:B------:R-:W-:Y:S01]  /*98d0*/  @!PT LDS RZ, [RZ] ;  /* 0x00000000fffff984 */ /* 0x000fe20000000800 */
[----:B------:R-:W-:Y:S01]  /*98e0*/  @!PT LDS RZ, [RZ] ;  /* 0x00000000fffff984 */ /* 0x000fe20000000800 */
[----:B------:R1:W-:Y:S08]  /*98f0*/  @P0 LDGSTS.E.BYPASS.LTC128B.128 [R0+0x12100], [R24.64], !P4 ;  /* 0x1210000018000fae */ /* 0x0003f0000e101d54 */
[----:B------:R2:W-:Y:S08]  /*9900*/  @P0 LDGSTS.E.BYPASS.LTC128B.128 [R0+0x15100], [R26.64], !P3 ;  /* 0x151000001a000fae */ /* 0x0005f0000d901d54 */
[----:B------:R3:W-:Y:S01]  /*9910*/  @P0 LDGSTS.E.BYPASS.LTC128B.128 [R0+0x18100], [R6.64], !P2 ;  /* 0x1810000006000fae */ /* 0x0007e2000d101d54 */
[----:B--2---:R-:W-:Y:S02]  /*9920*/  FADD.FTZ R26, R167, R2 ;  /* 0x00000002a71a7221 */ /* 0x004fe40000010000 */
[----:B------:R-:W-:Y:S01]  /*9930*/  FADD.FTZ R2, R150, R5 ;  /* 0x0000000596027221 */ /* 0x000fe20000010000 */
[----:B------:R-:W-:Y:S01]  /*9940*/  @P0 IADD3.X R5, R25, UR13, RZ, P1, !PT ;  /* 0x0000000d19050c10 */ /* 0x000fe20008ffe4ff */
[----:B-1----:R-:W-:Y:S02]  /*9950*/  FADD.FTZ R24, R151, R26 ;  /* 0x0000001a97187221 */ /* 0x002fe40000010000 */
[----:B------:R-:W-:Y:S02]  /*9960*/  FADD.FTZ R2, R149, R2 ;  /* 0x0000000295027221 */ /* 0x000fe40000010000 */
[----:B------:R1:W-:Y:S01]  /*9970*/  @P0 LDGSTS.E.BYPASS.LTC128B.128 [R0+0x13100], [R4.64], !P4 ;  /* 0x1310000004000fae */ /* 0x0003e2000e101d54 */
[----:B---3--:R-:W-:Y:S01]  /*9980*/  @P0 IADD3 R6, P1, R4, UR10, RZ ;  /* 0x0000000a04060c10 */ /* 0x008fe2000ff3e0ff */
[----:B------:R-:W-:Y:S01]  /*9990*/  FADD.FTZ R2, R165, R2 ;  /* 0x00000002a5027221 */ /* 0x000fe20000010000 */
[----:B------:R-:W-:Y:S02]  /*99a0*/  UIADD3 UR10, UR5, 0x1, URZ ;  /* 0x00000001050a7890 */ /* 0x000fe4000fffe03f */
[----:B------:R-:W-:Y:S01]  /*99b0*/  @P0 IADD3.X R7, R5, UR13, RZ, P1, !PT ;  /* 0x0000000d05070c10 */ /* 0x000fe20008ffe4ff */
[----:B------:R-:W-:Y:S01]  /*99c0*/  FADD.FTZ R2, R164, R2 ;  /* 0x00000002a4027221 */ /* 0x000fe20000010000 */
[----:B------:R-:W-:Y:S01]  /*99d0*/  USEL UR5, UR10, URZ, !UP0 ;  /* 0x0000003f0a057287 */ /* 0x000fe2000c000000 */
[----:B------:R1:W-:Y:S08]  /*99e0*/  @P0 LDGSTS.E.BYPASS.LTC128B.128 [R0+0x16100], [R4.64+0x80], !P3 ;  /* 0x1610008004000fae */ /* 0x0003f0000d901d54 */
[----:B------:R1:W-:Y:S08]  /*99f0*/  @P0 LDGSTS.E.BYPASS.LTC128B.128 [R0+0x19100], [R4.64+0x100], !P2 ;  /* 0x1910010004000fae */ /* 0x0003f0000d101d54 */
[----:B------:R2:W-:Y:S08]  /*9a00*/  @P0 LDGSTS.E.BYPASS.LTC128B.128 [R0+0x14100], [R6.64], !P4 ;  /* 0x1410000006000fae */ /* 0x0005f0000e101d54 */
[----:B------:R2:W-:Y:S08]  /*9a10*/  @P0 LDGSTS.E.BYPASS.LTC128B.128 [R0+0x17100], [R6.64+0x80], !P3 ;  /* 0x1710008006000fae */ /* 0x0005f0000d901d54 */
[----:B------:R2:W-:Y:S01]  /*9a20*/  @P0 LDGSTS.E.BYPASS.LTC128B.128 [R0+0x1a100], [R6.64+0x100], !P2 ;  /* 0x1a10010006000fae */ /* 0x0005e2000d101d54 */
[----:B------:R-:W-:Y:S01]  /*9a30*/  ISETP.LT.AND P0, PT, RZ, UR16, PT ;  /* 0x00000010ff007c0c */ /* 0x000fe2000bf01270 */
[----:B------:R-:W-:Y:S01]  /*9a40*/  UMOV UR16, UR14 ;  /* 0x0000000e00107c82 */ /* 0x000fe20008000000 */
[----:B-1----:R-:W-:Y:S02]  /*9a50*/  FADD.FTZ R4, R148, R24 ;  /* 0x0000001894047221 */ /* 0x002fe40000010000 */
[C---:B----4-:R-:W-:Y:S03]  /*9a60*/  HMMA.16816.F32 R148, R20.reuse, R8, R16 ;  /* 0x000000081494723c */ /* 0x050fe60000001810 */
[----:B------:R-:W0:Y:S05]  /*9a70*/  LDGDEPBAR ;  /* 0x00000000000079af */ /* 0x000e2a0000000000 */
[----:B------:R-:W-:Y:S04]  /*9a80*/  HMMA.16816.F32 R128, R20, R10, R128 ;  /* 0x0000000a1480723c */ /* 0x000fe80000001880 */
[----:B--2---:R-:W-:Y:S02]  /*9a90*/  FADD.FTZ R0, R166, R4 ;  /* 0x00000004a6007221 */ /* 0x004fe40000010000 */
        /* <DEDUP_REMOVED lines=10> */
.L_x_1946:
[----:B-1----:R-:W1:Y:S01]  /*9b40*/  SHFL.BFLY PT, R6, R248, 0x2, 0x1f ;  /* 0x0c401f00f8067f89 */ /* 0x002e6200000e0000 */
[----:B------:R-:W-:-:S02]  /*9b50*/  MOV R42, 0xff800000 ;  /* 0xff800000002a7802 */ /* 0x000fc40000000f00 */
[----:B------:R-:W-:Y:S01]  /*9b60*/  MOV R43, 0xff800000 ;  /* 0xff800000002b7802 */ /* 0x000fe20000000f00 */
[----:B------:R-:W2:Y:S01]  /*9b70*/  SHFL.BFLY PT, R0, R249, 0x2, 0x1f ;  /* 0x0c401f00f9007f89 */ /* 0x000ea200000e0000 */
[----:B------:R-:W-:Y:S01]  /*9b80*/  PLOP3.LUT P2, PT, PT, PT, PT, 0x8, 0x0 ;  /* 0x000000000000781c */ /* 0x000fe20003f4e170 */
        /* <DEDUP_REMOVED lines=118> */
.L_x_1942:
        /* <DEDUP_REMOVED lines=77> */
[----:B------:R-:W-:Y:S01]  /*a7c0*/  IMAD.IADD R4, R6, 0x1, R3 ;  /* 0x0000000106047824 */ /* 0x000fe200078e0203 */
        /* <DEDUP_REMOVED lines=59> */
[----:B-1---5:R-:W-:-:S03]  /*ab80*/  IMAD.WIDE R8, R252, R2, c[0x0][0x500] ;  /* 0x00014000fc087625 */ /* 0x022fc600078e0202 */
        /* <DEDUP_REMOVED lines=13> */
.L_x_1949:
        /* <DEDUP_REMOVED lines=139> */
.L_x_1951:
[----:B---3--:R-:W-:Y:S05]  /*b510*/  BSYNC B0 ;  /* 0x0000000000007941 */ /* 0x008fea0003800000 */
.L_x_1950:
        /* <DEDUP_REMOVED lines=23> */
.L_x_1953:
[----:B------:R-:W-:Y:S05]  /*b690*/  BSYNC B0 ;  /* 0x0000000000007941 */ /* 0x000fea0003800000 */
.L_x_1952:
        /* <DEDUP_REMOVED lines=23> */
.L_x_1955:
[----:B------:R-:W-:Y:S05]  /*b810*/  BSYNC B0 ;  /* 0x0000000000007941 */ /* 0x000fea0003800000 */
.L_x_1954:
        /* <DEDUP_REMOVED lines=24> */
.L_x_1948:
[----:B------:R-:W-:Y:S01]  /*b9a0*/  ISETP.NE.U32.AND P0, PT, RZ, c[0x0][0x508], PT ;  /* 0x00014200ff007a0c */ /* 0x000fe20003f05070 */
[----:B------:R-:W-:Y:S01]  /*b9b0*/  IMAD.MOV.U32 R2, RZ, RZ, 0x4 ;  /* 0x00000004ff027424 */ /* 0x000fe200078e00ff */
[----:B------:R-:W-:Y:S02]  /*b9c0*/  ISETP.NE.U32.AND P1, PT, RZ, c[0x0][0x500], PT ;  /* 0x00014000ff007a0c */ /* 0x000fe40003f25070 */
[----:B------:R-:W-:Y:S01]  /*b9d0*/  ISETP.NE.AND.EX P0, PT, RZ, c[0x0][0x50c], PT, P0 ;  /* 0x00014300ff007a0c */ /* 0x000fe20003f05300 */
[----:B-----5:R-:W-:Y:S01]  /*b9e0*/  IMAD.WIDE R6, R252, R2, c[0x0][0x500] ;  /* 0x00014000fc067625 */ /* 0x020fe200078e0202 */
        /* <DEDUP_REMOVED lines=13> */
.L_x_1956:
        /* <DEDUP_REMOVED lines=42> */
.L_x_1958:
[----:B------:R-:W-:Y:S05]  /*bd60*/  BSYNC B0 ;  /* 0x0000000000007941 */ /* 0x000fea0003800000 */
.L_x_1957:
        /* <DEDUP_REMOVED lines=66> */
.L_x_1960:
[----:B------:R-:W-:Y:S05]  /*c190*/  BSYNC B0 ;  /* 0x0000000000007941 */ /* 0x000fea0003800000 */
.L_x_1959:
        /* <DEDUP_REMOVED lines=21> */
.L_x_1962:
[----:B------:R-:W-:Y:S05]  /*c2f0*/  BSYNC B0 ;  /* 0x0000000000007941 */ /* 0x000fea0003800000 */
.L_x_1961:
        /* <DEDUP_REMOVED lines=21> */
.L_x_1964:
[----:B------:R-:W-:Y:S05]  /*c450*/  BSYNC B0 ;  /* 0x0000000000007941 */ /* 0x000fea0003800000 */
.L_x_1963:
        /* <DEDUP_REMOVED lines=22> */
.L_x_1965:
        /* <DEDUP_REMOVED lines=12> */
.L_x_2600:


//--------------------- .text._ZN7cutlass13device_kernelIN5flash19enable_sm80_to_sm89INS1_16FlashAttnFwdSm80INS1_25CollectiveMainloopFwdSm80ILi8ELi2ELb0EN4cute5tupleIJNS5_1CILi128EEENS7_ILi64EEENS7_ILi192EEEEEELi192ENS_6half_tEfNS_4arch4Sm80ELb0ELb0ELb0ELb1ELb0ELb1ELb1ELb0EEENS1_21CollectiveEpilogueFwdINS6_IJS8_SA_S9_EEENS6_IJNS7_ILi1EEESI_SI_EEESC_SE_Li256ELb1ELb1ELb0ELb0EEENS1_19SingleTileSchedulerILb1ELb0ELb1ELi128EEEEEEEEEvNT_6ParamsE --------------------------
	.section	.text._ZN7cutlass13device_kernelIN5flash19enable_sm80_to_sm89INS1_16FlashAttnFwdSm80INS1_25CollectiveMainloopFwdSm80ILi8ELi2ELb0EN4cute5tupleIJNS5_1CILi128EEENS7_ILi64EEENS7_ILi192EEEEEELi192ENS_6half_tEfNS_4arch4Sm80ELb0ELb0ELb0ELb1ELb0ELb1ELb1ELb0EEENS1_21CollectiveEpilogueFwdINS6_IJS8_SA_S9_EEENS6_IJNS7_ILi1EEESI_SI_EEESC_SE_Li256ELb1ELb1ELb0ELb0EEENS1_19SingleTileSchedulerILb1ELb0ELb1ELi128EEEEEEEEEvNT_6ParamsE,"ax",@progbits
	.sectioninfo	@"SHI_REGISTERS=234"
	.align	128
.text._ZN7cutlass13device_kernelIN5flash19enable_sm80_to_sm89INS1_16FlashAttnFwdSm80INS1_25CollectiveMainloopFwdSm80ILi8ELi2ELb0EN4cute5tupleIJNS5_1CILi128EEENS7_ILi64EEENS7_ILi192EEEEEELi192ENS_6half_tEfNS_4arch4Sm80ELb0ELb0ELb0ELb1ELb0ELb1ELb1ELb0EEENS1_21CollectiveEpilogueFwdINS6_IJS8_SA_S9_EEENS6_IJNS7_ILi1EEESI_SI_EEESC_SE_Li256ELb1ELb1ELb0ELb0EEENS1_19SingleTileSchedulerILb1ELb0ELb1ELi128EEEEEEEEEvNT_6ParamsE:
        .type           _ZN7cutlass13device_kernelIN5flash19enable_sm80_to_sm89INS1_16FlashAttnFwdSm80INS1_25CollectiveMainloopFwdSm80ILi8ELi2ELb0EN4cute5tupleIJNS5_1CILi128EEENS7_ILi64EEENS7_ILi192EEEEEELi192ENS_6half_tEfNS_4arch4Sm80ELb0ELb0ELb0ELb1ELb0ELb1ELb1ELb0EEENS1_21CollectiveEpilogueFwdINS6_IJS8_SA_S9_EEENS6_IJNS7_ILi1EEESI_SI_EEESC_SE_Li256ELb1ELb1ELb0ELb0EEENS1_19SingleTileSchedulerILb1ELb0ELb1ELi128EEEEEEEEEvNT_6ParamsE,@function
        .size           _ZN7cutlass13device_kernelIN5flash19enable_sm80_to_sm89INS1_16FlashAttnFwdSm80INS1_25CollectiveMainloopFwdSm80ILi8ELi2ELb0EN4cute5tupleIJNS5_1CILi128EEENS7_ILi64EEENS7_ILi192EEEEEELi192ENS_6half_tEfNS_4arch4Sm80ELb0ELb0ELb0ELb1ELb0ELb1ELb1ELb0EEENS1_21CollectiveEpilogueFwdINS6_IJS8_SA_S9_EEENS6_IJNS7_ILi1EEESI_SI_EEESC_SE_Li256ELb1ELb1ELb0ELb0EEENS1_19SingleTileSchedulerILb1ELb0ELb1ELi128EEEEEEEEEvNT_6ParamsE,(.L_x_2601 - _ZN7cutlass13device_kernelIN5flash19enable_sm80_to_sm89INS1_16FlashAttnFwdSm80INS1_25CollectiveMainloopFwdSm80ILi8ELi2ELb0EN4cute5tupleIJNS5_1CILi128EEENS7_ILi64EEENS7_ILi192EEEEEELi192ENS_6half_tEfNS_4arch4Sm80ELb0ELb0ELb0ELb1ELb0ELb1ELb1ELb0EEENS1_21CollectiveEpilogueFwdINS6_IJS8_SA_S9_EEENS6_IJNS7_ILi1EEESI_SI_EEESC_SE_Li256ELb1ELb1ELb0ELb0EEENS1_19SingleTileSchedulerILb1ELb0ELb1ELi128EEEEEEEEEvNT_6ParamsE)
        .other          _ZN7cutlass13device_kernelIN5flash19enable_sm80_to_sm89INS1_16FlashAttnFwdSm80INS1_25CollectiveMainloopFwdSm80ILi8ELi2ELb0EN4cute5tupleIJNS5_1CILi128EEENS7_ILi64EEENS7_ILi192EEEEEELi192ENS_6half_tEfNS_4arch4Sm80ELb0ELb0ELb0ELb1ELb0ELb1ELb1ELb0EEENS1_21CollectiveEpilogueFwdINS6_IJS8_SA_S9_EEENS6_IJNS7_ILi1EEESI_SI_EEESC_SE_Li256ELb1ELb1ELb0ELb0EEENS1_19SingleTileSchedulerILb1ELb0ELb1ELi128EEEEEEEEEvNT_6ParamsE,@"STO_CUDA_ENTRY STV_DEFAULT"
_ZN7cutlass13device_kernelIN5flash19enable_sm80_to_sm89INS1_16FlashAttnFwdSm80INS1_25CollectiveMainloopFwdSm80ILi8ELi2ELb0EN4cute5tupleIJNS5_1CILi128EEENS7_ILi64EEENS7_ILi192EEEEEELi192ENS_6half_tEfNS_4arch4Sm80ELb0ELb0ELb0ELb1ELb0ELb1ELb1ELb0EEENS1_21CollectiveEpilogueFwdINS6_IJS8_SA_S9_EEENS6_IJNS7_ILi1EEESI_SI_EEESC_SE_Li256ELb1ELb1ELb0ELb0EEENS1_19SingleTileSchedulerILb1ELb0ELb1ELi128EEEEEEEEEvNT_6ParamsE:
        /* <DEDUP_REMOVED lines=16> */
.L_x_1967:
        /* <DEDUP_REMOVED lines=8> */
.L_x_1969:
[----:B------:R-:W-:-:S05]  /*0180*/  MOV R5, c[0x0][0x54c] ;  /* 0x0001530000057a02 */ /* 0x000fca0000000f00 */
.L_x_1968:
[----:B-----5:R-:W-:Y:S01]  /*0190*/  IMAD R5, R5, c[0x0][0x548], RZ ;  /* 0x0001520005057a24 */ /* 0x020fe200078e02ff */
[----:B------:R-:W-:-:S04]  /*01a0*/  SHF.L.U32 R0, R85, 0x7, RZ ;  /* 0x0000000755007819 */ /* 0x000fc800000006ff */
[----:B------:R-:W-:-:S04]  /*01b0*/  ISETP.GE.AND P0, PT, R0, R5, PT ;  /* 0x000000050000720c */ /* 0x000fc80003f06270 */
[----:B------:R-:W-:Y:S01]  /*01c0*/  SEL R184, R184, 0xffffffff, !P0 ;  /* 0xffffffffb8b87807 */ /* 0x000fe20004000000 */
[----:B------:R-:W-:Y:S05]  /*01d0*/  BRA `(.L_x_1970) ;  /* 0x0000012000007947 */ /* 0x000fea0003800000 */
.L_x_1966:
[----:B---3--:R-:W-:-:S04]  /*01e0*/  ISETP.NE.U32.AND P0, PT, RZ, c[0x0][0x568], PT ;  /* 0x00015a00ff007a0c */ /* 0x008fc80003f05070 */
[----:B------:R-:W-:-:S13]  /*01f0*/  ISETP.NE.AND.EX P0, PT, RZ, c[0x0][0x56c], PT, P0 ;  /* 0x00015b00ff007a0c */ /* 0x000fda0003f05300 */
[----:B------:R-:W-:Y:S05]  /*0200*/  @!P0 BRA `(.L_x_1971) ;  /* 0x0000002000008947 */ /* 0x000fea0003800000 */
[----:B------:R1:W5:Y:S01]  /*0210*/  LDG.E R5, [R4.64] ;  /* 0x0000000604057981 */ /* 0x000362000c1e1900 */
[----:B------:R-:W-:Y:S05]  /*0220*/  BRA `(.L_x_1972) ;  /* 0x0000009000007947 */ /* 0x000fea0003800000 */
.L_x_1971:
        /* <DEDUP_REMOVED lines=8> */
.L_x_1973:
[----:B------:R-:W-:-:S05]  /*02b0*/  MOV R5, c[0x0][0x54c] ;  /* 0x0001530000057a02 */ /* 0x000fca0000000f00 */
.L_x_1972:
[----:B-----5:R-:W-:Y:S01]  /*02c0*/  IMAD R5, R5, c[0x0][0x548], RZ ;  /* 0x0001520005057a24 */ /* 0x020fe200078e02ff */
[----:B------:R-:W-:-:S04]  /*02d0*/  SHF.L.U32 R0, R85, 0x7, RZ ;  /* 0x0000000755007819 */ /* 0x000fc800000006ff */
[----:B------:R-:W-:-:S04]  /*02e0*/  ISETP.GE.AND P0, PT, R0, R5, PT ;  /* 0x000000050000720c */ /* 0x000fc80003f06270 */
[----:B------:R-:W-:-:S04]  /*02f0*/  SEL R184, R184, 0xffffffff, !P0 ;  /* 0xffffffffb8b87807 */ /* 0x000fc80004000000 */
.L_x_1970:
        /* <DEDUP_REMOVED lines=28> */
[----:B------:R-:W-:-:S02]  /*04c0*/  IMAD.MOV.U32 R2, RZ, RZ, c[0x0][0x1d0] ;  /* 0x00007400ff027624 */ /* 0x000fc400078e00ff */
[----:B------:R-:W-:Y:S01]  /*04d0*/  IMAD.MOV.U32 R93, RZ, RZ, c[0x0][0x228] ;  /* 0x00008a00ff5d7624 */ /* 0x000fe200078e00ff */
[----:B---3--:R-:W-:Y:S01]  /*04e0*/  SHF.R.S32.HI R88, RZ, 0x1f, R185 ;  /* 0x0000001fff587819 */ /* 0x008fe200000114b9 */
[----:B------:R-:W-:Y:S05]  /*04f0*/  @P0 BRA `(.L_x_1974) ;  /* 0x0000004000000947 */ /* 0x000fea0003800000 */
[----:B--2---:R-:W-:Y:S05]  /*0500*/  @!P1 BRA `(.L_x_1974) ;  /* 0x0000003000009947 */ /* 0x004fea0003800000 */
[----:B-----5:R-:W2:Y:S04]  /*0510*/  LDG.E R87, [R10.64] ;  /* 0x000000060a577981 */ /* 0x020ea8000c1e1900 */
[----:B------:R-:W2:Y:S02]  /*0520*/  LDG.E R0, [R10.64+0x4] ;  /* 0x000004060a007981 */ /* 0x000ea4000c1e1900 */
[----:B--2---:R-:W-:Y:S02]  /*0530*/  IADD3 R87, -R87, R0, RZ ;  /* 0x0000000057577210 */ /* 0x004fe40007ffe1ff */
.L_x_1974:
[----:B--2---:R-:W-:-:S04]  /*0540*/  ISETP.NE.U32.AND P0, PT, RZ, c[0x0][0x368], PT ;  /* 0x0000da00ff007a0c */ /* 0x004fc80003f05070 */
[----:B------:R-:W-:-:S13]  /*0550*/  ISETP.NE.AND.EX P0, PT, RZ, c[0x0][0x36c], PT, P0 ;  /* 0x0000db00ff007a0c */ /* 0x000fda0003f05300 */
[----:B------:R-:W-:Y:S05]  /*0560*/  @!P0 BRA `(.L_x_1975) ;  /* 0x0000003000008947 */ /* 0x000fea0003800000 */
[----:B------:R-:W-:-:S05]  /*0570*/  IMAD.WIDE R8, R184, R3, c[0x0][0x368] ;  /* 0x0000da00b8087625 */ /* 0x000fca00078e0203 */
[----:B------:R2:W5:Y:S01]  /*0580*/  LDG.E R2, [R8.64] ;  /* 0x0000000608027981 */ /* 0x000562000c1e1900 */
[----:B------:R-:W-:Y:S05]  /*0590*/  BRA `(.L_x_1976) ;  /* 0x0000004000007947 */ /* 0x000fea0003800000 */
.L_x_1975:
[----:B------:R-:W-:Y:S05]  /*05a0*/  @!P5 BRA `(.L_x_1976) ;  /* 0x000000300000d947 */ /* 0x000fea0003800000 */
[----:B------:R-:W2:Y:S04]  /*05b0*/  LDG.E R2, [R8.64] ;  /* 0x0000000608027981 */ /* 0x000ea8000c1e1900 */
[----:B------:R-:W2:Y:S02]  /*05c0*/  LDG.E R11, [R8.64+0x4] ;  /* 0x00000406080b7981 */ /* 0x000ea4000c1e1900 */
[----:B--2---:R-:W-:Y:S02]  /*05d0*/  IADD3 R2, -R2, R11, RZ ;  /* 0x0000000b02027210 */ /* 0x004fe40007ffe1ff */
.L_x_1976:
[----:B-1----:R-:W3:Y:S04]  /*05e0*/  @P4 LDG.E R4, [R6.64] ;  /* 0x0000000606044981 */ /* 0x002ee8000c1e1900 */
[----:B--2---:R-:W3:Y:S01]  /*05f0*/  @P4 LDG.E R9, [R6.64+0x4] ;  /* 0x0000040606094981 */ /* 0x004ee2000c1e1900 */
        /* <DEDUP_REMOVED lines=8> */
[----:B---3--:R-:W-:-:S04]  /*0680*/  @P4 IMAD.IADD R93, R9, 0x1, -R4 ;  /* 0x00000001095d4824 */ /* 0x008fc800078e0a04 */
        /* <DEDUP_REMOVED lines=24> */
[-C--:B------:R-:W-:Y:S01]  /*0810*/  LEA.HI R9, R7, R84.reuse, RZ, 0x3 ;  /* 0x0000005407097211 */ /* 0x080fe200078f18ff */
[----:B------:R-:W-:Y:S01]  /*0820*/  IMAD R10, R88, c[0x0][0x240], RZ ;  /* 0x00009000580a7a24 */ /* 0x000fe200078e02ff */
[----:B------:R-:W-:Y:S01]  /*0830*/  IADD3 R18, R6, -0x1, RZ ;  /* 0xffffffff06127810 */ /* 0x000fe20007ffe0ff */
[----:B------:R-:W-:Y:S01]  /*0840*/  IMAD.SHL.U32 R97, R98, 0x40, RZ ;  /* 0x0000004062617824 */ /* 0x000fe200078e00ff */
        /* <DEDUP_REMOVED lines=12> */
[----:B------:R-:W-:Y:S01]  /*0910*/  LEA.HI R24, R7, R84, RZ, 0x2 ;  /* 0x0000005407187211 */ /* 0x000fe200078f10ff */
        /* <DEDUP_REMOVED lines=9> */
[----:B------:R-:W-:Y:S01]  /*09b0*/  LOP3.LUT R186, R186, 0xfffffffd, RZ, 0xc0, !PT ;  /* 0xfffffffdbaba7812 */ /* 0x000fe200078ec0ff */
[----:B------:R-:W-:Y:S01]  /*09c0*/  ULDC.U8 UR4, c[0x0][0x298] ;  /* 0x0000a60000047ab9 */ /* 0x000fe20000000000 */
[----:B------:R-:W-:Y:S01]  /*09d0*/  SHF.R.S32.HI R109, RZ, 0x2, R24 ;  /* 0x00000002ff6d7819 */ /* 0x000fe20000011418 */
[----:B------:R-:W-:-:S02]  /*09e0*/  IMAD.IADD R147, R9, 0x1, R146 ;  /* 0x0000000109937824 */ /* 0x000fc400078e0292 */
[----:B------:R-:W-:Y:S02]  /*09f0*/  IMAD.MOV.U32 R146, RZ, RZ, R8 ;  /* 0x000000ffff927224 */ /* 0x000fe400078e0008 */
[----:B------:R-:W-:Y:S02]  /*0a00*/  IMAD.MOV.U32 R8, RZ, RZ, c[0x0][0x258] ;  /* 0x00009600ff087624 */ /* 0x000fe400078e00ff */
[----:B------:R-:W-:Y:S01]  /*0a10*/  IMAD.WIDE.U32 R20, R21, c[0x0][0x258], R12 ;  /* 0x0000960015147a25 */ /* 0x000fe200078e000c */
[----:B------:R-:W-:Y:S02]  /*0a20*/  SHF.R.S32.HI R13, RZ, 0x1f, R184 ;  /* 0x0000001fff0d7819 */ /* 0x000fe400000114b8 */
[C---:B------:R-:W-:Y:S01]  /*0a30*/  SHF.L.U64.HI R94, R8.reuse, R131, c[0x0][0x25c] ;  /* 0x00009700085e7619 */ /* 0x040fe20000010283 */
[----:B------:R-:W-:Y:S01]  /*0a40*/  IMAD.IADD R21, R21, 0x1, R3 ;  /* 0x0000000115157824 */ /* 0x000fe200078e0203 */
[----:B------:R-:W-:Y:S01]  /*0a50*/  SEL R149, R13, RZ, !P4 ;  /* 0x000000ff0d957207 */ /* 0x000fe20006000000 */
[----:B------:R-:W-:Y:S01]  /*0a60*/  IMAD R9, R95, R18, RZ ;  /* 0x000000125f097224 */ /* 0x000fe200078e02ff */
[----:B------:R-:W-:Y:S01]  /*0a70*/  SHF.L.U64.HI R101, R8, R101, c[0x0][0x25c] ;  /* 0x0000970008657619 */ /* 0x000fe20000010265 */
[----:B------:R-:W-:-:S02]  /*0a80*/  IMAD R3, R185, c[0x0][0x244], R10 ;  /* 0x00009100b9037a24 */ /* 0x000fc400078e020a */
[----:B------:R-:W-:-:S04]  /*0a90*/  IMAD.WIDE.U32 R146, R185, c[0x0][0x240], R146 ;  /* 0x00009000b9927a25 */ /* 0x000fc800078e0092 */
[----:B------:R-:W-:Y:S02]  /*0aa0*/  IMAD.SHL.U32 R96, R8, 0x40, RZ ;  /* 0x0000004008607824 */ /* 0x000fe400078e00ff */
[----:B------:R-:W-:Y:S02]  /*0ab0*/  IMAD R15, R94, R18, RZ ;  /* 0x000000125e0f7224 */ /* 0x000fe400078e02ff */
[C---:B------:R-:W-:Y:S02]  /*0ac0*/  IMAD R9, R0.reuse, R97, R9 ;  /* 0x0000006100097224 */ /* 0x040fe400078e0209 */
[----:B------:R-:W-:Y:S02]  /*0ad0*/  IMAD.IADD R147, R147, 0x1, R3 ;  /* 0x0000000193937824 */ /* 0x000fe400078e0203 */
[----:B------:R-:W-:Y:S02]  /*0ae0*/  IMAD R0, R0, R96, R15 ;  /* 0x0000006000007224 */ /* 0x000fe400078e020f */
[----:B------:R-:W-:-:S02]  /*0af0*/  IMAD.SHL.U32 R3, R4, 0x40, RZ ;  /* 0x0000004004037824 */ /* 0x000fc400078e00ff */
[----:B------:R-:W-:Y:S01]  /*0b00*/  IMAD.IADD R15, R93, 0x1, -R4 ;  /* 0x000000015d0f7824 */ /* 0x000fe200078e0a04 */
[----:B------:R-:W-:Y:S01]  /*0b10*/  IADD3 R4, R12, 0x40, RZ ;  /* 0x000000400c047810 */ /* 0x000fe20007ffe0ff */
[----:B------:R-:W-:Y:S01]  /*0b20*/  IMAD R151, R149, c[0x0][0x248], RZ ;  /* 0x0000920095977a24 */ /* 0x000fe200078e02ff */
[----:B------:R-:W-:Y:S01]  /*0b30*/  LOP3.LUT R3, R3, 0x1c0, RZ, 0xc0, !PT ;  /* 0x000001c003037812 */ /* 0x000fe200078ec0ff */
[----:B------:R-:W-:Y:S01]  /*0b40*/  IMAD R14, R18, -0x40, R15 ;  /* 0xffffffc0120e7824 */ /* 0x000fe200078e020f */
[----:B------:R-:W-:Y:S01]  /*0b50*/  ISETP.GE.AND P4, PT, R4, c[0x0][0x1d4], PT ;  /* 0x0000750004007a0c */ /* 0x000fe20003f86270 */
[C---:B------:R-:W-:Y:S01]  /*0b60*/  IMAD R151, R144.reuse, c[0x0][0x24c], R151 ;  /* 0x0000930090977a24 */ /* 0x040fe200078e0297 */
[----:B------:R-:W-:Y:S01]  /*0b70*/  LOP3.LUT R10, R3, 0x38, R12, 0xf8, !PT ;  /* 0x00000038030a7812 */ /* 0x000fe200078ef80c */
[----:B------:R-:W-:Y:S01]  /*0b80*/  IMAD.WIDE.U32 R146, R144, c[0x0][0x248], R146 ;  /* 0x0000920090927a25 */ /* 0x000fe200078e0092 */
[----:B------:R-:W-:Y:S02]  /*0b90*/  SHF.R.U32.HI R3, RZ, 0x3, R3 ;  /* 0x00000003ff037819 */ /* 0x000fe40000011603 */
[C---:B------:R-:W-:Y:S01]  /*0ba0*/  ISETP.GE.AND P1, PT, R14.reuse, 0x21, PT ;  /* 0x000000210e00780c */ /* 0x040fe20003f26270 */
[----:B------:R-:W-:Y:S01]  /*0bb0*/  IMAD.IADD R151, R147, 0x1, R151 ;  /* 0x0000000193977824 */ /* 0x000fe200078e0297 */
[----:B------:R-:W-:Y:S01]  /*0bc0*/  ISETP.GE.AND P2, PT, R14, 0x1, PT ;  /* 0x000000010e00780c */ /* 0x000fe20003f46270 */
[----:B------:R-:W-:Y:S01]  /*0bd0*/  IMAD.MOV.U32 R150, RZ, RZ, R146 ;  /* 0x000000ffff967224 */ /* 0x000fe200078e0092 */
[----:B------:R-:W-:Y:S01]  /*0be0*/  LOP3.LUT R3, R10, R3, RZ, 0x3c, !PT ;  /* 0x000000030a037212 */ /* 0x000fe200078e3cff */
[----:B------:R-:W-:Y:S01]  /*0bf0*/  IMAD.WIDE.U32 R20, R185, c[0x0][0x260], R20 ;  /* 0x00009800b9147a25 */ /* 0x000fe200078e0014 */
[----:B------:R-:W-:-:S02]  /*0c00*/  LEA.HI R10, R7, R84, RZ, 0x6 ;  /* 0x00000054070a7211 */ /* 0x000fc400078f30ff */
[----:B------:R-:W-:Y:S01]  /*0c10*/  IADD3 R12, R12, 0x80, RZ ;  /* 0x000000800c0c7810 */ /* 0x000fe20007ffe0ff */
[----:B------:R-:W-:-:S04]  /*0c20*/  IMAD.WIDE.U32 R14, R18, R97, R150 ;  /* 0x00000061120e7225 */ /* 0x000fc800078e0096 */
[----:B------:R-:W-:Y:S01]  /*0c30*/  IMAD.SHL.U32 R10, R10, 0x8, RZ ;  /* 0x000000080a0a7824 */ /* 0x000fe200078e00ff */
[----:B------:R-:W-:Y:S01]  /*0c40*/  @P1 IADD3 R4, P6, R99, R14, RZ ;  /* 0x0000000e63041210 */ /* 0x000fe20007fde0ff */
[----:B------:R-:W-:Y:S02]  /*0c50*/  IMAD.IADD R23, R21, 0x1, R22 ;  /* 0x0000000115177824 */ /* 0x000fe400078e0216 */
[----:B------:R-:W-:Y:S01]  /*0c60*/  IMAD.MOV.U32 R22, RZ, RZ, R20 ;  /* 0x000000ffff167224 */ /* 0x000fe200078e0014 */
[----:B------:R-:W-:Y:S01]  /*0c70*/  @P2 LEA R20, P0, R14, c[0x0][0x220], 0x1 ;  /* 0x000088000e142a11 */ /* 0x000fe200078008ff */
[----:B------:R-:W-:Y:S01]  /*0c80*/  IMAD R149, R149, c[0x0][0x268], RZ ;  /* 0x00009a0095957a24 */ /* 0x000fe200078e02ff */
[----:B------:R-:W-:Y:S01]  /*0c90*/  LOP3.LUT R10, R3, 0xfffffe00, R10, 0xf8, !PT ;  /* 0xfffffe00030a7812 */ /* 0x000fe200078ef80a */
[----:B------:R-:W-:Y:S02]  /*0ca0*/  IMAD.IADD R9, R15, 0x1, R9 ;  /* 0x000000010f097824 */ /* 0x000fe400078e0209 */
[----:B------:R-:W-:-:S02]  /*0cb0*/  IMAD R149, R144, c[0x0][0x26c], R149 ;  /* 0x00009b0090957a24 */ /* 0x000fc400078e0295 */
[----:B------:R-:W-:Y:S01]  /*0cc0*/  IMAD.WIDE.U32 R144, R144, c[0x0][0x268], R22 ;  /* 0x00009a0090907a25 */ /* 0x000fe200078e0016 */
[--C-:B------:R-:W-:Y:S02]  /*0cd0*/  @P2 LEA.HI.X R21, R14, c[0x0][0x224], R9.reuse, 0x1, P0 ;  /* 0x000089000e152a11 */ /* 0x100fe400000f0c09 */
[----:B------:R-:W-:Y:S01]  /*0ce0*/  @P1 LEA R22, P0, R4, c[0x0][0x220], 0x1 ;  /* 0x0000880004161a11 */ /* 0x000fe200078008ff */
[----:B------:R-:W-:Y:S01]  /*0cf0*/  @P1 IMAD.X R3, R98, 0x1, R9, P6 ;  /* 0x0000000162031824 */ /* 0x000fe200030e0609 */
[----:B------:R-:W-:Y:S01]  /*0d00*/  ISETP.NE.AND P6, PT, R5, RZ, PT ;  /* 0x000000ff0500720c */ /* 0x000fe20003fc5270 */
[----:B------:R-:W-:Y:S02]  /*0d10*/  @P1 IMAD.SHL.U32 R9, R10, 0x2, RZ ;  /* 0x000000020a091824 */ /* 0x000fe400078e00ff */
[----:B------:R-:W-:Y:S01]  /*0d20*/  IMAD.IADD R149, R145, 0x1, R149 ;  /* 0x0000000191957824 */ /* 0x000fe200078e0295 */
[----:B------:R-:W-:Y:S01]  /*0d30*/  @P1 LEA.HI.X R23, R4, c[0x0][0x224], R3, 0x1, P0 ;  /* 0x0000890004171a11 */ /* 0x000fe200000f0c03 */
[----:B------:R-:W-:Y:S01]  /*0d40*/  IMAD.MOV.U32 R148, RZ, RZ, R144 ;  /* 0x000000ffff947224 */ /* 0x000fe200078e0090 */
[----:B------:R-:W-:Y:S01]  /*0d50*/  ISETP.GT.AND P0, PT, R18, R11, PT ;  /* 0x0000000b1200720c */ /* 0x000fe20003f04270 */
[----:B------:R-:W-:-:S02]  /*0d60*/  IMAD.SHL.U32 R102, R8, 0x20, RZ ;  /* 0x0000002008667824 */ /* 0x000fc400078e00ff */
[----:B------:R-:W-:-:S04]  /*0d70*/  IMAD.WIDE.U32 R14, R18, R96, R148 ;  /* 0x00000060120e7225 */ /* 0x000fc800078e0094 */
[----:B------:R-:W-:Y:S02]  /*0d80*/  IMAD.IADD R0, R15, 0x1, R0 ;  /* 0x000000010f007824 */ /* 0x000fe400078e0200 */
[----:B------:R-:W-:Y:S02]  /*0d90*/  @P2 IMAD.SHL.U32 R8, R10, 0x2, RZ ;  /* 0x000000020a082824 */ /* 0x000fe400078e00ff */
[----:B------:R-:W-:Y:S02]  /*0da0*/  IMAD.MOV.U32 R100, RZ, RZ, 0x1 ;  /* 0x00000001ff647424 */ /* 0x000fe400078e00ff */
[----:B------:R-:W-:Y:S02]  /*0db0*/  IMAD.IADD R164, R89, 0x1, R2 ;  /* 0x0000000159a47824 */ /* 0x000fe400078e0202 */
[----:B------:R-:W-:Y:S02]  /*0dc0*/  IMAD R162, R88, c[0x0][0x1e8], RZ ;  /* 0x00007a0058a27a24 */ /* 0x000fe400078e02ff */
[----:B------:R-:W-:-:S04]  /*0dd0*/  IMAD.WIDE.U32 R26, R164, c[0x0][0x1e0], RZ ;  /* 0x00007800a41a7a25 */ /* 0x000fc800078e00ff */
[----:B------:R-:W-:Y:S02]  /*0de0*/  IMAD R162, R185, c[0x0][0x1ec], R162 ;  /* 0x00007b00b9a27a24 */ /* 0x000fe400078e02a2 */
[----:B------:R-:W-:Y:S02]  /*0df0*/  IMAD R28, R88, c[0x0][0x210], RZ ;  /* 0x00008400581c7a24 */ /* 0x000fe400078e02ff */
[----:B------:R-:W-:-:S04]  /*0e00*/  IMAD.WIDE.U32 R166, R109, c[0x0][0x1e0], RZ ;  /* 0x000078006da67a25 */ /* 0x000fc800078e00ff */
[----:B------:R-:W-:Y:S02]  /*0e10*/  IMAD R28, R185, c[0x0][0x214], R28 ;  /* 0x00008500b91c7a24 */ /* 0x000fe400078e021c */
[----:B------:R-:W-:Y:S02]  /*0e20*/  IMAD.MOV.U32 R69, RZ, RZ, 0x1 ;  /* 0x00000001ff457424 */ /* 0x000fe400078e00ff */
[----:B------:R-:W-:Y:S01]  /*0e30*/  IMAD.MOV.U32 R51, RZ, RZ, RZ ;  /* 0x000000ffff337224 */ /* 0x000fe200078e00ff */
[----:B--2---:R-:W-:Y:S01]  /*0e40*/  @P3 SHF.R.S32.HI R17, RZ, 0x1f, R16 ;  /* 0x0000001fff113819 */ /* 0x004fe20000011410 */
[----:B------:R-:W-:Y:S02]  /*0e50*/  @!P3 IMAD.MOV.U32 R16, RZ, RZ, R184 ;  /* 0x000000ffff10b224 */ /* 0x000fe400078e00b8 */
[----:B------:R-:W-:Y:S01]  /*0e60*/  @!P3 IMAD.MOV.U32 R17, RZ, RZ, R13 ;  /* 0x000000ffff11b224 */ /* 0x000fe200078e000d */
[----:B------:R-:W-:Y:S01]  /*0e70*/  ISETP.GE.AND P3, PT, R12, c[0x0][0x1d4], PT ;  /* 0x000075000c007a0c */ /* 0x000fe20003f66270 */
[----:B------:R-:W-:Y:S01]  /*0e80*/  @P2 IMAD.SHL.U32 R12, R10, 0x2, RZ ;  /* 0x000000020a0c2824 */ /* 0x000fe200078e00ff */
[----:B------:R-:W-:Y:S01]  /*0e90*/  SEL R160, R16, RZ, !P6 ;  /* 0x000000ff10a07207 */ /* 0x000fe20007000000 */
[----:B------:R-:W-:Y:S01]  /*0ea0*/  IMAD.MOV.U32 R13, RZ, RZ, c[0x0][0x27c] ;  /* 0x00009f00ff0d7624 */ /* 0x000fe200078e00ff */
[----:B------:R-:W-:-:S02]  /*0eb0*/  SEL R4, R17, RZ, !P6 ;  /* 0x000000ff11047207 */ /* 0x000fc40007000000 */
[----:B------:R-:W-:Y:S01]  /*0ec0*/  @!PT LDS RZ, [RZ] ;  /* 0x00000000fffff984 */ /* 0x000fe20000000800 */
[----:B------:R-:W-:Y:S01]  /*0ed0*/  @!PT LDS RZ, [RZ] ;  /* 0x00000000fffff984 */ /* 0x000fe20000000800 */
[----:B------:R-:W-:Y:S01]  /*0ee0*/  @!PT LDS RZ, [RZ] ;  /* 0x00000000fffff984 */ /* 0x000fe20000000800 */
[----:B------:R1:W-:Y:S01]  /*0ef0*/  @P2 LDGSTS.E.BYPASS.LTC128B.128 [R12+0xc100], [R20.64], !P5 ;  /* 0x0c100000140c2fae */ /* 0x0003e2000e901d46 */
[C---:B------:R-:W-:Y:S01]  /*0f00*/  @P2 LEA R16, P6, R14.reuse, c[0x0][0x250], 0x1 ;  /* 0x000094000e102a11 */ /* 0x040fe200078c08ff */
[----:B------:R-:W-:Y:S02]  /*0f10*/  IMAD.SHL.U32 R13, R13, 0x2, RZ ;  /* 0x000000020d0d7824 */ /* 0x000fe400078e00ff */
[----:B------:R1:W-:Y:S01]  /*0f20*/  @P2 LDGSTS.E.BYPASS.LTC128B.128 [R12+0xe100], [R20.64+0x80], !P4 ;  /* 0x0e100080140c2fae */ /* 0x0003e2000e101d46 */
[----:B------:R-:W-:Y:S01]  /*0f30*/  @P2 LEA.HI.X R17, R14, c[0x0][0x254], R0, 0x1, P6 ;  /* 0x000095000e112a11 */ /* 0x000fe200030f0c00 */
[----:B------:R-:W-:Y:S01]  /*0f40*/  IMAD R121, R4, c[0x0][0x1f0], RZ ;  /* 0x00007c0004797a24 */ /* 0x000fe200078e02ff */
[----:B------:R-:W-:Y:S01]  /*0f50*/  @P1 IADD3 R3, P6, R102, R14, RZ ;  /* 0x0000000e66031210 */ /* 0x000fe20007fde0ff */
[----:B------:R1:W-:Y:S01]  /*0f60*/  @P2 LDGSTS.E.BYPASS.LTC128B.128 [R12+0x10100], [R20.64+0x100], !P3 ;  /* 0x10100100140c2fae */ /* 0x0003e2000d901d46 */
[----:B------:R-:W-:Y:S01]  /*0f70*/  @P0 IADD3 R14, R6, -0x2, RZ ;  /* 0xfffffffe060e0810 */ /* 0x000fe20007ffe0ff */
[----:B------:R-:W-:-:S02]  /*0f80*/  IMAD R121, R160, c[0x0][0x1f4], R121 ;  /* 0x00007d00a0797a24 */ /* 0x000fc400078e0279 */
[----:B------:R2:W-:Y:S01]  /*0f90*/  @P1 LDGSTS.E.BYPASS.LTC128B.128 [R9+0xd100], [R22.64], !P5 ;  /* 0x0d10000016091fae */ /* 0x0005e2000e901d46 */
[----:B------:R-:W-:Y:S01]  /*0fa0*/  @P0 SHF.R.S32.HI R5, RZ, 0x1f, R14 ;  /* 0x0000001fff050819 */ /* 0x000fe2000001140e */
[----:B------:R-:W-:Y:S02]  /*0fb0*/  @P0 IMAD R6, R95, R14, RZ ;  /* 0x0000000e5f060224 */ /* 0x000fe400078e02ff */
[----:B------:R2:W-:Y:S01]  /*0fc0*/  @P1 LDGSTS.E.BYPASS.LTC128B.128 [R9+0xf100], [R22.64+0x80], !P4 ;  /* 0x0f10008016091fae */ /* 0x0005e2000e101d46 */
[----:B------:R-:W-:Y:S02]  /*0fd0*/  @P1 IMAD.X R0, R101, 0x1, R0, P6 ;  /* 0x0000000165001824 */ /* 0x000fe400030e0600 */
[----:B------:R-:W-:Y:S01]  /*0fe0*/  @P0 IMAD R6, R5, R97, R6 ;  /* 0x0000006105060224 */ /* 0x000fe200078e0206 */
[----:B------:R2:W-:Y:S01]  /*0ff0*/  @P1 LDGSTS.E.BYPASS.LTC128B.128 [R9+0x11100], [R22.64+0x100], !P3 ;  /* 0x1110010016091fae */ /* 0x0005e2000d901d46 */
[----:B------:R-:W-:Y:S01]  /*1000*/  LOP3.LUT R5, R24, 0xfffffffc, RZ, 0xc0, !PT ;  /* 0xfffffffc18057812 */ /* 0x000fe200078ec0ff */
[----:B------:R-:W-:Y:S01]  /*1010*/  IMAD R119, R4, c[0x0][0x218], RZ ;  /* 0x0000860004777a24 */ /* 0x000fe200078e02ff */
[----:B------:R-:W-:Y:S01]  /*1020*/  SHF.R.S32.HI R24, RZ, 0x1f, R24 ;  /* 0x0000001fff187819 */ /* 0x000fe20000011418 */
[----:B------:R-:W0:Y:S01]  /*1030*/  LDGDEPBAR ;  /* 0x00000000000079af */ /* 0x000e220000000000 */
[----:B------:R-:W-:-:S02]  /*1040*/  IMAD.MOV.U32 R4, RZ, RZ, c[0x0][0x280] ;  /* 0x0000a000ff047624 */ /* 0x000fc400078e00ff */
[----:B------:R-:W-:Y:S01]  /*1050*/  LEA.HI R24, R24, R109, RZ, 0x3 ;  /* 0x0000006d18187211 */ /* 0x000fe200078f18ff */
[----:B------:R-:W-:Y:S01]  /*1060*/  BAR.SYNC.DEFER_BLOCKING 0x0 ;  /* 0x0000000000007b1d */ /* 0x000fe20000010000 */
[----:B------:R-:W-:Y:S01]  /*1070*/  IMAD R119, R160, c[0x0][0x21c], R119 ;  /* 0x00008700a0777a24 */ /* 0x000fe200078e0277 */
[C---:B------:R-:W-:Y:S01]  /*1080*/  SHF.L.U64.HI R127, R4.reuse, R131, c[0x0][0x284] ;  /* 0x0000a100047f7619 */ /* 0x040fe20000010283 */
[----:B------:R-:W-:Y:S01]  /*1090*/  IMAD.SHL.U32 R129, R4, 0x40, RZ ;  /* 0x0000004004817824 */ /* 0x000fe200078e00ff */
[----:B------:R-:W-:Y:S02]  /*10a0*/  LOP3.LUT R24, R24, 0xfffffff8, RZ, 0xc0, !PT ;  /* 0xfffffff818187812 */ /* 0x000fe400078ec0ff */
[----:B-1----:R-:W-:Y:S01]  /*10b0*/  IADD3 R12, -R13, c[0x0][0x1d4], RZ ;  /* 0x000075000d0c7a10 */ /* 0x002fe20007ffe1ff */
[----:B--2---:R-:W-:Y:S01]  /*10c0*/  IMAD.IADD R22, R84, 0x1, -R5 ;  /* 0x0000000154167824 */ /* 0x004fe200078e0a05 */
[----:B------:R-:W-:-:S03]  /*10d0*/  SHF.R.S32.HI R5, RZ, 0x1f, R164 ;  /* 0x0000001fff057819 */ /* 0x000fc600000114a4 */
[C---:B------:R-:W-:Y:S01]  /*10e0*/  IMAD.SHL.U32 R20, R22.reuse, 0x4, RZ ;  /* 0x0000000416147824 */ /* 0x040fe200078e00ff */
[----:B------:R-:W-:Y:S01]  /*10f0*/  @!PT LDS RZ, [RZ] ;  /* 0x00000000fffff984 */ /* 0x000fe20000000800 */
[----:B------:R-:W-:Y:S01]  /*1100*/  @!PT LDS RZ, [RZ] ;  /* 0x00000000fffff984 */ /* 0x000fe20000000800 */
[----:B------:R-:W-:Y:S01]  /*1110*/  @!PT LDS RZ, [RZ] ;  /* 0x00000000fffff984 */ /* 0x000fe20000000800 */
[----:B------:R1:W-:Y:S01]  /*1120*/  @P2 LDGSTS.E.BYPASS.LTC128B.128 [R8+0x100], [R16.64], !P5 ;  /* 0x0010000010082fae */ /* 0x0003e2000e901d46 */
[----:B------:R-:W-:-:S03]  /*1130*/  IMAD.SHL.U32 R22, R22, 0x8, RZ ;  /* 0x0000000816167824 */ /* 0x000fc600078e00ff */
[----:B------:R1:W-:Y:S01]  /*1140*/  @P2 LDGSTS.E.BYPASS.LTC128B.128 [R8+0x2100], [R16.64+0x80], !P4 ;  /* 0x0210008010082fae */ /* 0x0003e2000e101d46 */
[----:B------:R-:W-:Y:S02]  /*1150*/  IADD3 R19, R20, 0x20, RZ ;  /* 0x0000002014137810 */ /* 0x000fe40007ffe0ff */
[----:B------:R-:W-:Y:S01]  /*1160*/  SHF.R.S32.HI R23, RZ, 0x1f, R22 ;  /* 0x0000001fff177819 */ /* 0x000fe20000011416 */
[----:B------:R1:W-:Y:S01]  /*1170*/  @P2 LDGSTS.E.BYPASS.LTC128B.128 [R8+0x4100], [R16.64+0x100], !P3 ;  /* 0x0410010010082fae */ /* 0x0003e2000d901d46 */
[----:B------:R-:W-:Y:S01]  /*1180*/  ISETP.LE.AND P2, PT, R100, c[0x0][0x27c], PT ;  /* 0x00009f0064007a0c */ /* 0x000fe20003f43270 */
[----:B------:R-:W-:Y:S01]  /*1190*/  IMAD.IADD R15, R20, 0x1, R19 ;  /* 0x00000001140f7824 */ /* 0x000fe200078e0213 */
[----:B------:R-:W-:Y:S01]  /*11a0*/  SHF.R.S32.HI R21, RZ, 0x1f, R20 ;  /* 0x0000001fff157819 */ /* 0x000fe20000011414 */
[C---:B------:R-:W-:Y:S01]  /*11b0*/  IMAD.WIDE.U32 R156, R109.reuse, c[0x0][0x280], R22 ;  /* 0x0000a0006d9c7a25 */ /* 0x040fe200078e0016 */
[C---:B------:R-:W-:Y:S02]  /*11c0*/  IADD3 R141, R22.reuse, 0x60, RZ ;  /* 0x00000060168d7810 */ /* 0x040fe40007ffe0ff */
[C---:B------:R-:W-:Y:S01]  /*11d0*/  IADD3 R140, R22.reuse, 0x80, RZ ;  /* 0x00000080168c7810 */ /* 0x040fe20007ffe0ff */
[----:B------:R-:W-:Y:S01]  /*11e0*/  IMAD.WIDE.U32 R30, R109, c[0x0][0x280], R20 ;  /* 0x0000a0006d1e7a25 */ /* 0x000fe200078e0014 */
[----:B------:R-:W-:-:S03]  /*11f0*/  IADD3 R139, R22, 0xa0, RZ ;  /* 0x000000a0168b7810 */ /* 0x000fc60007ffe0ff */
[----:B------:R-:W-:Y:S02]  /*1200*/  IMAD.WIDE.U32 R158, R109, c[0x0][0x290], R22 ;  /* 0x0000a4006d9e7a25 */ /* 0x000fe400078e0016 */
[----:B------:R-:W-:Y:S02]  /*1210*/  @P2 LOP3.LUT R186, R186, 0x2, RZ, 0xfc, !PT ;  /* 0x00000002baba2812 */ /* 0x000fe400078efcff */
        /* <DEDUP_REMOVED lines=15> */
[----:B------:R-:W-:Y:S01]  /*1310*/  SEL R0, RZ, c[0x0][0x27c], !P2 ;  /* 0x00009f00ff007a07 */ /* 0x000fe20005000000 */
[----:B------:R-:W-:Y:S01]  /*1320*/  IMAD.IADD R16, R20, 0x1, R17 ;  /* 0x0000000114107824 */ /* 0x000fe200078e0211 */
[----:B------:R-:W-:Y:S01]  /*1330*/  SHF.R.S32.HI R108, RZ, 0x1f, R9 ;  /* 0x0000001fff6c7819 */ /* 0x000fe20000011409 */
[----:B------:R-:W-:Y:S01]  /*1340*/  IMAD.IADD R163, R27, 0x1, R162 ;  /* 0x000000011ba37824 */ /* 0x000fe200078e02a2 */
[----:B------:R-:W-:Y:S01]  /*1350*/  SHF.R.S32.HI R104, RZ, 0x1f, R3 ;  /* 0x0000001fff687819 */ /* 0x000fe20000011403 */
[----:B------:R-:W-:Y:S01]  /*1360*/  IMAD.MOV.U32 R162, RZ, RZ, R26 ;  /* 0x000000ffffa27224 */ /* 0x000fe200078e001a */
[----:B------:R-:W-:Y:S01]  /*1370*/  ISETP.GE.AND P2, PT, R16, c[0x0][0x27c], PT ;  /* 0x00009f0010007a0c */ /* 0x000fe20003f46270 */
[----:B------:R-:W-:Y:S01]  /*1380*/  IMAD.WIDE.U32 R26, R185, c[0x0][0x210], R22 ;  /* 0x00008400b91a7a25 */ /* 0x000fe200078e0016 */
[----:B------:R-:W-:-:S02]  /*1390*/  LEA.HI R138, R108, R9, RZ, 0x3 ;  /* 0x000000096c8a7211 */ /* 0x000fc400078f18ff */
[----:B------:R-:W-:Y:S01]  /*13a0*/  LEA.HI R104, R104, R3, RZ, 0x4 ;  /* 0x0000000368687211 */ /* 0x000fe200078f20ff */
        /* <DEDUP_REMOVED lines=9> */
[----:B------:R-:W-:Y:S01]  /*1440*/  SHF.R.S32.HI R0, RZ, 0x1f, R3 ;  /* 0x0000001fff007819 */ /* 0x000fe20000011403 */
[----:B------:R-:W-:Y:S01]  /*1450*/  IMAD.IADD R13, R13, 0x1, R16 ;  /* 0x000000010d0d7824 */ /* 0x000fe200078e0210 */
[C---:B------:R-:W-:Y:S01]  /*1460*/  LOP3.LUT P6, RZ, R9.reuse, 0x4, RZ, 0xc0, !PT ;  /* 0x0000000409ff7812 */ /* 0x040fe200078cc0ff */
[----:B------:R-:W-:Y:S01]  /*1470*/  IMAD.SHL.U32 R9, R9, 0x40, RZ ;  /* 0x0000004009097824 */ /* 0x000fe200078e00ff */
[----:B------:R-:W-:Y:S01]  /*1480*/  LEA.HI R105, R105, R2, RZ, 0x4 ;  /* 0x0000000269697211 */ /* 0x000fe200078f20ff */
[----:B------:R-:W-:Y:S01]  /*1490*/  IMAD.WIDE.U32 R162, R160, c[0x0][0x1f0], R162 ;  /* 0x00007c00a0a27a25 */ /* 0x000fe200078e00a2 */
[----:B------:R-:W-:-:S02]  /*14a0*/  LEA.HI R137, R0, R3, RZ, 0x3 ;  /* 0x0000000300897211 */ /* 0x000fc400078f18ff */
[----:B------:R-:W-:Y:S01]  /*14b0*/  LEA.HI R2, R7, R84, RZ, 0x5 ;  /* 0x0000005407027211 */ /* 0x000fe200078f28ff */
[----:B------:R-:W-:Y:S01]  /*14c0*/  IMAD.IADD R121, R163, 0x1, R121 ;  /* 0x00000001a3797824 */ /* 0x000fe200078e0279 */
[----:B------:R-:W-:Y:S01]  /*14d0*/  LEA.HI R0, R0, R3, RZ, 0x6 ;  /* 0x0000000300007211 */ /* 0x000fe200078f30ff */
[----:B------:R-:W-:Y:S01]  /*14e0*/  IMAD.WIDE.U32 R160, R160, c[0x0][0x218], R28 ;  /* 0x00008600a0a07a25 */ /* 0x000fe200078e001c */
[----:B------:R-:W-:Y:S02]  /*14f0*/  SHF.R.S32.HI R103, RZ, 0x1f, R12 ;  /* 0x0000001fff677819 */ /* 0x000fe4000001140c */
[----:B------:R-:W-:Y:S01]  /*1500*/  LOP3.LUT R9, R9, 0x1c0, RZ, 0xc0, !PT ;  /* 0x000001c009097812 */ /* 0x000fe200078ec0ff */
[----:B------:R-:W-:Y:S01]  /*1510*/  IMAD.SHL.U32 R2, R2, 0x10, RZ ;  /* 0x0000001002027824 */ /* 0x000fe200078e00ff */
[----:B------:R-:W-:Y:S01]  /*1520*/  SHF.R.S32.HI R106, RZ, 0x1f, R13 ;  /* 0x0000001fff6a7819 */ /* 0x000fe2000001140d */
[----:B------:R-:W-:Y:S01]  /*1530*/  IMAD.SHL.U32 R0, R0, 0x40, RZ ;  /* 0x0000004000007824 */ /* 0x000fe200078e00ff */
[----:B------:R-:W-:Y:S01]  /*1540*/  LEA.HI R103, R103, R12, RZ, 0x4 ;  /* 0x0000000c67677211 */ /* 0x000fe200078f20ff */
[----:B------:R-:W-:Y:S01]  /*1550*/  IMAD.IADD R119, R161, 0x1, R119 ;  /* 0x00000001a1777824 */ /* 0x000fe200078e0277 */
[----:B------:R-:W-:-:S02]  /*1560*/  SHF.R.U32.HI R3, RZ, 0x3, R9 ;  /* 0x00000003ff037819 */ /* 0x000fc40000011609 */
[C---:B------:R-:W-:Y:S02]  /*1570*/  LOP3.LUT R12, R9.reuse, 0x38, R137, 0xf8, !PT ;  /* 0x00000038090c7812 */ /* 0x040fe400078ef889 */
[CC--:B------:R-:W-:Y:S02]  /*1580*/  LEA.HI R136, R106.reuse, R13.reuse, RZ, 0x3 ;  /* 0x0000000d6a887211 */ /* 0x0c0fe400078f18ff */
[----:B------:R-:W-:Y:S02]  /*1590*/  LEA.HI R106, R106, R13, RZ, 0x6 ;  /* 0x0000000d6a6a7211 */ /* 0x000fe400078f30ff */
[----:B------:R-:W-:Y:S02]  /*15a0*/  LOP3.LUT R2, R2, 0xfffffe00, RZ, 0xc0, !PT ;  /* 0xfffffe0002027812 */ /* 0x000fe400078ec0ff */
[----:B------:R-:W-:Y:S01]  /*15b0*/  LOP3.LUT R24, R9, 0x38, R138, 0xf8, !PT ;  /* 0x0000003809187812 */ /* 0x000fe200078ef88a */
[----:B------:R-:W-:Y:S01]  /*15c0*/  IMAD.SHL.U32 R106, R106, 0x40, RZ ;  /* 0x000000406a6a7824 */ /* 0x000fe200078e00ff */
[----:B------:R-:W-:-:S02]  /*15d0*/  LOP3.LUT R0, R0, 0xfffff000, RZ, 0xc0, !PT ;  /* 0xfffff00000007812 */ /* 0x000fc400078ec0ff */
[-C--:B------:R-:W-:Y:S02]  /*15e0*/  LOP3.LUT R107, R12, R3.reuse, RZ, 0x3c, !PT ;  /* 0x000000030c6b7212 */ /* 0x080fe400078e3cff */
[----:B------:R-:W-:Y:S02]  /*15f0*/  SHF.R.S32.HI R105, RZ, 0x4, R105 ;  /* 0x00000004ff697819 */ /* 0x000fe40000011469 */
[----:B------:R-:W-:Y:S02]  /*1600*/  LOP3.LUT R108, R108, 0xfffff000, RZ, 0xc0, !PT ;  /* 0xfffff0006c6c7812 */ /* 0x000fe400078ec0ff */
[----:B------:R-:W-:Y:S02]  /*1610*/  LOP3.LUT R7, R24, R3, RZ, 0x3c, !PT ;  /* 0x0000000318077212 */ /* 0x000fe400078e3cff */
[----:B------:R-:W-:Y:S02]  /*1620*/  IADD3 R107, R107, R0, R2 ;  /* 0x000000006b6b7210 */ /* 0x000fe40007ffe002 */
[----:B------:R-:W-:-:S02]  /*1630*/  LOP3.LUT R0, R9, 0x38, R136, 0xf8, !PT ;  /* 0x0000003809007812 */ /* 0x000fc400078ef888 */
[----:B------:R-:W-:Y:S02]  /*1640*/  LEA.HI.SX32 R105, R138, R105, 0x1d ;  /* 0x000000698a697211 */ /* 0x000fe400078feaff */
[----:B------:R-:W-:Y:S02]  /*1650*/  SHF.R.S32.HI R104, RZ, 0x4, R104 ;  /* 0x00000004ff687819 */ /* 0x000fe40000011468 */
[----:B------:R-:W-:Y:S02]  /*1660*/  SHF.R.S32.HI R103, RZ, 0x4, R103 ;  /* 0x00000004ff677819 */ /* 0x000fe40000011467 */
[----:B------:R-:W-:Y:S02]  /*1670*/  IADD3 R108, R7, R108, R2 ;  /* 0x0000006c076c7210 */ /* 0x000fe40007ffe002 */
[----:B------:R-:W-:Y:S02]  /*1680*/  SHF.R.S32.HI R8, RZ, 0x1f, R109 ;  /* 0x0000001fff087819 */ /* 0x000fe4000001146d */
[----:B------:R-:W-:-:S02]  /*1690*/  LOP3.LUT R106, R106, 0xfffff000, RZ, 0xc0, !PT ;  /* 0xfffff0006a6a7812 */ /* 0x000fc400078ec0ff */
[----:B------:R-:W-:Y:S01]  /*16a0*/  LOP3.LUT R7, R0, R3, RZ, 0x3c, !PT ;  /* 0x0000000300077212 */ /* 0x000fe200078e3cff */
[C---:B------:R-:W-:Y:S01]  /*16b0*/  IMAD R152, R8.reuse, c[0x0][0x280], RZ ;  /* 0x0000a00008987a24 */ /* 0x040fe200078e02ff */
[----:B------:R-:W-:Y:S01]  /*16c0*/  LEA.HI.SX32 R104, R137, R104, 0x1d ;  /* 0x0000006889687211 */ /* 0x000fe200078feaff */
[----:B------:R-:W-:Y:S01]  /*16d0*/  IMAD R154, R8, c[0x0][0x290], RZ ;  /* 0x0000a400089a7a24 */ /* 0x000fe200078e02ff */
[----:B------:R-:W-:Y:S01]  /*16e0*/  SHF.R.S32.HI R0, RZ, 0x1f, R105 ;  /* 0x0000001fff007819 */ /* 0x000fe20000011469 */
[C---:B------:R-:W-:Y:S01]  /*16f0*/  IMAD R152, R109.reuse, c[0x0][0x284], R152 ;  /* 0x0000a1006d987a24 */ /* 0x040fe200078e0298 */
[----:B------:R-:W-:Y:S01]  /*1700*/  LEA.HI.SX32 R103, R136, R103, 0x1d ;  /* 0x0000006788677211 */ /* 0x000fe200078feaff */
[----:B------:R-:W-:Y:S01]  /*1710*/  IMAD R154, R109, c[0x0][0x294], R154 ;  /* 0x0000a5006d9a7a24 */ /* 0x000fe200078e029a */
[----:B------:R-:W-:Y:S01]  /*1720*/  IADD3 R106, R7, R106, R2 ;  /* 0x0000006a076a7210 */ /* 0x000fe20007ffe002 */
[----:B------:R-:W-:Y:S01]  /*1730*/  IMAD.IADD R157, R157, 0x1, R152 ;  /* 0x000000019d9d7824 */ /* 0x000fe200078e0298 */
[----:B------:R-:W-:Y:S01]  /*1740*/  SHF.R.S32.HI R7, RZ, 0x1f, R104 ;  /* 0x0000001fff077819 */ /* 0x000fe20000011468 */
[----:B------:R-:W-:Y:S01]  /*1750*/  IMAD.IADD R153, R152, 0x1, R31 ;  /* 0x0000000198997824 */ /* 0x000fe200078e021f */
[----:B------:R-:W-:Y:S01]  /*1760*/  LEA.HI R13, R0, R105, RZ, 0x3 ;  /* 0x00000069000d7211 */ /* 0x000fe200078f18ff */
[----:B------:R-:W-:Y:S01]  /*1770*/  IMAD.SHL.U32 R105, R105, 0x8, RZ ;  /* 0x0000000869697824 */ /* 0x000fe200078e00ff */
[----:B------:R-:W-:Y:S01]  /*1780*/  SHF.R.S32.HI R0, RZ, 0x1f, R103 ;  /* 0x0000001fff007819 */ /* 0x000fe20000011467 */
[----:B------:R-:W-:Y:S01]  /*1790*/  IMAD.MOV.U32 R152, RZ, RZ, R30 ;  /* 0x000000ffff987224 */ /* 0x000fe200078e001e */
[----:B------:R-:W-:Y:S01]  /*17a0*/  LEA.HI R12, R7, R104, RZ, 0x3 ;  /* 0x00000068070c7211 */ /* 0x000fe200078f18ff */
[----:B------:R-:W-:Y:S01]  /*17b0*/  IMAD.SHL.U32 R104, R104, 0x8, RZ ;  /* 0x0000000868687824 */ /* 0x000fe200078e00ff */
[----:B------:R-:W-:Y:S01]  /*17c0*/  LEA.HI R7, R0, R103, RZ, 0x3 ;  /* 0x0000006700077211 */ /* 0x000fe200078f18ff */
[----:B------:R-:W-:Y:S01]  /*17d0*/  IMAD.SHL.U32 R103, R103, 0x8, RZ ;  /* 0x0000000867677824 */ /* 0x000fe200078e00ff */
[C---:B------:R-:W-:Y:S01]  /*17e0*/  LOP3.LUT R0, R9.reuse, 0x18, R22, 0xf8, !PT ;  /* 0x0000001809007812 */ /* 0x040fe200078ef816 */
[----:B------:R-:W-:Y:S01]  /*17f0*/  IMAD.SHL.U32 R12, R12, 0x200, RZ ;  /* 0x000002000c0c7824 */ /* 0x000fe200078e00ff */
[----:B------:R-:W-:Y:S01]  /*1800*/  LOP3.LUT R30, R9, 0x38, R105, 0xf8, !PT ;  /* 0x00000038091e7812 */ /* 0x000fe200078ef869 */
[----:B------:R-:W-:Y:S01]  /*1810*/  IMAD.SHL.U32 R13, R13, 0x200, RZ ;  /* 0x000002000d0d7824 */ /* 0x000fe200078e00ff */
[----:B------:R-:W-:Y:S01]  /*1820*/  LOP3.LUT R26, R9, 0x38, R104, 0xf8, !PT ;  /* 0x00000038091a7812 */ /* 0x000fe200078ef868 */
[----:B------:R-:W-:Y:S01]  /*1830*/  IMAD.SHL.U32 R134, R7, 0x200, RZ ;  /* 0x0000020007867824 */ /* 0x000fe200078e00ff */
[----:B------:R-:W-:Y:S01]  /*1840*/  LOP3.LUT R24, R9, 0x38, R103, 0xf8, !PT ;  /* 0x0000003809187812 */ /* 0x000fe200078ef867 */
[----:B------:R-:W-:Y:S01]  /*1850*/  IMAD.IADD R159, R159, 0x1, R154 ;  /* 0x000000019f9f7824 */ /* 0x000fe200078e029a */
[----:B------:R-:W-:Y:S01]  /*1860*/  LOP3.LUT R0, R2, R0, R3, 0xf6, !PT ;  /* 0x0000000002007212 */ /* 0x000fe200078ef603 */
[----:B------:R-:W-:Y:S01]  /*1870*/  IMAD.IADD R155, R154, 0x1, R35 ;  /* 0x000000019a9b7824 */ /* 0x000fe200078e0223 */
[-C--:B------:R-:W-:Y:S01]  /*1880*/  LOP3.LUT R111, R30, R3.reuse, RZ, 0x3c, !PT ;  /* 0x000000031e6f7212 */ /* 0x080fe200078e3cff */
[----:B------:R-:W-:Y:S01]  /*1890*/  IMAD.MOV.U32 R154, RZ, RZ, R34 ;  /* 0x000000ffff9a7224 */ /* 0x000fe200078e0022 */
[-C--:B------:R-:W-:Y:S01]  /*18a0*/  LOP3.LUT R9, R26, R3.reuse, RZ, 0x3c, !PT ;  /* 0x000000031a097212 */ /* 0x080fe200078e3cff */
[----:B-----5:R-:W-:Y:S01]  /*18b0*/  IMAD.WIDE.U32 R158, R86, c[0x0][0x290], R158 ;  /* 0x0000a400569e7a25 */ /* 0x020fe200078e009e */
[----:B------:R-:W-:-:S02]  /*18c0*/  LOP3.LUT R3, R24, R3, RZ, 0x3c, !PT ;  /* 0x0000000318037212 */ /* 0x000fc400078e3cff */
[----:B------:R-:W-:Y:S01]  /*18d0*/  LOP3.LUT R110, R12, 0xfffff000, RZ, 0xc0, !PT ;  /* 0xfffff0000c6e7812 */ /* 0x000fe200078ec0ff */
[----:B------:R-:W-:Y:S01]  /*18e0*/  @P0 IMAD.WIDE.U32 R24, R14, R97, R150 ;  /* 0x000000610e180225 */ /* 0x000fe200078e0096 */
[----:B------:R-:W-:Y:S02]  /*18f0*/  LOP3.LUT R7, R13, 0xfffff000, RZ, 0xc0, !PT ;  /* 0xfffff0000d077812 */ /* 0x000fe400078ec0ff */
[----:B------:R-:W-:Y:S01]  /*1900*/  LOP3.LUT R134, R134, 0xfffff000, RZ, 0xc0, !PT ;  /* 0xfffff00086867812 */ /* 0x000fe200078ec0ff */
[C---:B------:R-:W-:Y:S01]  /*1910*/  @P1 IMAD.SHL.U32 R14, R10.reuse, 0x2, RZ ;  /* 0x000000020a0e1824 */ /* 0x040fe200078e00ff */
[----:B------:R-:W-:Y:S01]  /*1920*/  IADD3 R111, R111, R7, R2 ;  /* 0x000000076f6f7210 */ /* 0x000fe20007ffe002 */
[----:B------:R-:W-:Y:S01]  /*1930*/  @P0 IMAD.IADD R6, R25, 0x1, R6 ;  /* 0x0000000119060824 */ /* 0x000fe200078e0206 */
[----:B------:R-:W-:Y:S01]  /*1940*/  IADD3 R134, R3, R134, R2 ;  /* 0x0000008603867210 */ /* 0x000fe20007ffe002 */
[----:B------:R-:W-:Y:S01]  /*1950*/  @P0 IMAD.SHL.U32 R7, R10, 0x2, RZ ;  /* 0x000000020a070824 */ /* 0x000fe200078e00ff */
[----:B------:R1:W-:Y:S01]  /*1960*/  @P1 LDGSTS.E.BYPASS.LTC128B.128 [R14+0x1100], [R32.64], !P5 ;  /* 0x01100000200e1fae */ /* 0x0003e2000e901d46 */
[----:B------:R-:W-:Y:S01]  /*1970*/  SHF.R.S32.HI R3, RZ, 0x1f, R86 ;  /* 0x0000001fff037819 */ /* 0x000fe20000011456 */
[----:B------:R-:W-:Y:S01]  /*1980*/  IMAD.WIDE.U32 R154, R86, c[0x0][0x290], R154 ;  /* 0x0000a400569a7a25 */ /* 0x000fe200078e009a */
[----:B------:R-:W-:Y:S01]  /*1990*/  IADD3 R110, R9, R110, R2 ;  /* 0x0000006e096e7210 */ /* 0x000fe20007ffe002 */
[----:B------:R1:W-:Y:S01]  /*19a0*/  @P1 LDGSTS.E.BYPASS.LTC128B.128 [R14+0x3100], [R32.64+0x80], !P4 ;  /* 0x03100080200e1fae */ /* 0x0003e2000e101d46 */
[----:B------:R-:W-:Y:S01]  /*19b0*/  LOP3.LUT R138, R138, 0xfffffff8, RZ, 0xc0, !PT ;  /* 0xfffffff88a8a7812 */ /* 0x000fe200078ec0ff */
[----:B------:R-:W-:Y:S01]  /*19c0*/  IMAD R113, R3, c[0x0][0x290], RZ ;  /* 0x0000a40003717a24 */ /* 0x000fe200078e02ff */
[----:B------:R-:W-:Y:S01]  /*19d0*/  LOP3.LUT R137, R137, 0xfffffff8, RZ, 0xc0, !PT ;  /* 0xfffffff889897812 */ /* 0x000fe200078ec0ff */
[----:B------:R1:W-:Y:S01]  /*19e0*/  @P1 LDGSTS.E.BYPASS.LTC128B.128 [R14+0x5100], [R32.64+0x100], !P3 ;  /* 0x05100100200e1fae */ /* 0x0003e2000d901d46 */
[----:B------:R-:W-:Y:S01]  /*19f0*/  @P0 LEA R12, P1, R24, c[0x0][0x220], 0x1 ;  /* 0x00008800180c0a11 */ /* 0x000fe200078208ff */
[----:B------:R-:W-:Y:S01]  /*1a00*/  IMAD R3, R3, c[0x0][0x280], RZ ;  /* 0x0000a00003037a24 */ /* 0x000fe200078e02ff */
[----:B------:R-:W-:Y:S01]  /*1a10*/  LOP3.LUT R136, R136, 0xfffffff8, RZ, 0xc0, !PT ;  /* 0xfffffff888887812 */ /* 0x000fe200078ec0ff */
[----:B------:R-:W0:Y:S01]  /*1a20*/  LDGDEPBAR ;  /* 0x00000000000079af */ /* 0x000e220000000000 */
[----:B------:R-:W-:Y:S01]  /*1a30*/  @P0 LEA.HI.X R13, R24, c[0x0][0x224], R6, 0x1, P1 ;  /* 0x00008900180d0a11 */ /* 0x000fe200008f0c06 */
[----:B------:R-:W-:Y:S01]  /*1a40*/  IMAD.MOV.U32 R6, RZ, RZ, c[0x0][0x290] ;  /* 0x0000a400ff067624 */ /* 0x000fe200078e00ff */
[C---:B------:R-:W-:Y:S01]  /*1a50*/  @P0 LEA R24, P1, R99.reuse, R12, 0x1 ;  /* 0x0000000c63180211 */ /* 0x040fe200078208ff */
[----:B------:R-:W-:Y:S01]  /*1a60*/  IMAD.MOV.U32 R2, RZ, RZ, c[0x0][0x1e0] ;  /* 0x00007800ff027624 */ /* 0x000fe200078e00ff */
[----:B------:R-:W-:Y:S01]  /*1a70*/  SHF.R.S32.HI R132, RZ, 0x1f, R138 ;  /* 0x0000001fff847819 */ /* 0x000fe2000001148a */
[----:B------:R2:W-:Y:S01]  /*1a80*/  @P0 LDGSTS.E.BYPASS.LTC128B.128 [R7+0x12100], [R12.64], !P5 ;  /* 0x121000000c070fae */ /* 0x0005e2000e901d46 */
[----:B------:R-:W-:Y:S01]  /*1a90*/  @P0 LEA.HI.X R25, R99, R13, R98, 0x1, P1 ;  /* 0x0000000d63190211 */ /* 0x000fe200008f0c62 */
[----:B------:R-:W-:Y:S01]  /*1aa0*/  IMAD R113, R86, c[0x0][0x294], R113 ;  /* 0x0000a50056717a24 */ /* 0x000fe200078e0271 */
[-C--:B------:R-:W-:Y:S01]  /*1ab0*/  SHF.L.U64.HI R123, R6, R131.reuse, c[0x0][0x294] ;  /* 0x0000a500067b7619 */ /* 0x080fe20000010283 */
[----:B------:R2:W-:Y:S01]  /*1ac0*/  @P0 LDGSTS.E.BYPASS.LTC128B.128 [R7+0x14100], [R12.64+0x80], !P4 ;  /* 0x141000800c070fae */ /* 0x0005e2000e101d46 */
[----:B------:R-:W-:Y:S01]  /*1ad0*/  IMAD R3, R86, c[0x0][0x284], R3 ;  /* 0x0000a10056037a24 */ /* 0x000fe200078e0203 */
[----:B------:R-:W-:Y:S01]  /*1ae0*/  SHF.L.U64.HI R131, R2, R131, c[0x0][0x1e4] ;  /* 0x0000790002837619 */ /* 0x000fe20000010283 */
[----:B------:R-:W-:Y:S01]  /*1af0*/  IMAD.WIDE.U32 R156, R86, c[0x0][0x280], R156 ;  /* 0x0000a000569c7a25 */ /* 0x000fe200078e009c */
[----:B------:R2:W-:Y:S01]  /*1b00*/  @P0 LDGSTS.E.BYPASS.LTC128B.128 [R7+0x16100], [R12.64+0x100], !P3 ;  /* 0x161001000c070fae */ /* 0x0005e2000d901d46 */
[----:B------:R-:W-:-:S02]  /*1b10*/  SHF.R.S32.HI R126, RZ, 0x1f, R105 ;  /* 0x0000001fff7e7819 */ /* 0x000fc40000011469 */
[----:B------:R-:W-:Y:S01]  /*1b20*/  IMAD.WIDE.U32 R152, R86, c[0x0][0x280], R152 ;  /* 0x0000a00056987a25 */ /* 0x000fe200078e0098 */
[----:B------:R3:W-:Y:S01]  /*1b30*/  @P0 LDGSTS.E.BYPASS.LTC128B.128 [R7+0x13100], [R24.64], !P5 ;  /* 0x1310000018070fae */ /* 0x0007e2000e901d46 */
[----:B------:R-:W-:Y:S02]  /*1b40*/  SHF.R.S32.HI R130, RZ, 0x1f, R137 ;  /* 0x0000001fff827819 */ /* 0x000fe40000011489 */
[----:B------:R-:W-:Y:S01]  /*1b50*/  IMAD.IADD R115, R159, 0x1, R113 ;  /* 0x000000019f737824 */ /* 0x000fe200078e0271 */
[----:B------:R3:W-:Y:S01]  /*1b60*/  @P0 LDGSTS.E.BYPASS.LTC128B.128 [R7+0x15100], [R24.64+0x80], !P4 ;  /* 0x1510008018070fae */ /* 0x0007e2000e101d46 */
[----:B------:R-:W-:Y:S01]  /*1b70*/  IMAD.SHL.U32 R125, R6, 0x40, RZ ;  /* 0x00000040067d7824 */ /* 0x000fe200078e00ff */
[----:B-1----:R-:W-:Y:S01]  /*1b80*/  IADD3 R14, R20, 0x10, RZ ;  /* 0x00000010140e7810 */ /* 0x002fe20007ffe0ff */
[----:B------:R-:W-:Y:S01]  /*1b90*/  IMAD.SHL.U32 R135, R2, 0x40, RZ ;  /* 0x0000004002877824 */ /* 0x000fe200078e00ff */
[----:B------:R3:W-:Y:S01]  /*1ba0*/  @P0 LDGSTS.E.BYPASS.LTC128B.128 [R7+0x17100], [R24.64+0x100], !P3 ;  /* 0x1710010018070fae */ /* 0x0007e2000d901d46 */
[----:B------:R-:W-:Y:S01]  /*1bb0*/  IADD3 R164, P0, R164, R109, RZ ;  /* 0x0000006da4a47210 */ /* 0x000fe20007f1e0ff */
[----:B------:R-:W-:Y:S01]  /*1bc0*/  IMAD.IADD R113, R113, 0x1, R155 ;  /* 0x0000000171717824 */ /* 0x000fe200078e029b */
[----:B------:R-:W-:Y:S01]  /*1bd0*/  SHF.R.S32.HI R128, RZ, 0x1f, R136 ;  /* 0x0000001fff807819 */ /* 0x000fe20000011488 */
[----:B------:R-:W0:Y:S01]  /*1be0*/  LDGDEPBAR ;  /* 0x00000000000079af */ /* 0x000e220000000000 */
[----:B------:R-:W-:Y:S01]  /*1bf0*/  IMAD.IADD R114, R157, 0x1, R3 ;  /* 0x000000019d727824 */ /* 0x000fe200078e0203 */
[----:B------:R-:W-:Y:S01]  /*1c00*/  SHF.R.S32.HI R124, RZ, 0x1f, R104 ;  /* 0x0000001fff7c7819 */ /* 0x000fe20000011468 */
[----:B------:R-:W-:Y:S01]  /*1c10*/  IMAD.X R165, R5, 0x1, R8, P0 ;  /* 0x0000000105a57824 */ /* 0x000fe200000e0608 */
[----:B------:R-:W-:Y:S01]  /*1c20*/  IADD3 R117, P1, P0, R162, R166, R22 ;  /* 0x000000a6a2757210 */ /* 0x000fe2000783e016 */
[----:B------:R-:W-:Y:S01]  /*1c30*/  IMAD R8, R8, c[0x0][0x1e0], RZ ;  /* 0x0000780008087a24 */ /* 0x000fe200078e02ff */
[----:B------:R-:W-:Y:S01]  /*1c40*/  SHF.R.S32.HI R122, RZ, 0x1f, R103 ;  /* 0x0000001fff7a7819 */ /* 0x000fe20000011467 */
[----:B------:R-:W-:-:S02]  /*1c50*/  IMAD.IADD R112, R3, 0x1, R153 ;  /* 0x0000000103707824 */ /* 0x000fc400078e0299 */
[----:B------:R-:W-:Y:S01]  /*1c60*/  IMAD R5, R109, c[0x0][0x1e4], R8 ;  /* 0x000079006d057a24 */ /* 0x000fe200078e0208 */
[----:B--2---:R-:W-:-:S03]  /*1c70*/  IADD3 R13, R20, 0x30, RZ ;  /* 0x00000030140d7810 */ /* 0x004fc60007ffe0ff */
[----:B------:R-:W-:Y:S01]  /*1c80*/  IMAD.IADD R120, R167, 0x1, R5 ;  /* 0x00000001a7787824 */ /* 0x000fe200078e0205 */
[----:B------:R-:W-:-:S04]  /*1c90*/  IADD3 R12, R20, 0x50, RZ ;  /* 0x00000050140c7810 */ /* 0x000fc80007ffe0ff */
[----:B------:R-:W-:Y:S02]  /*1ca0*/  IADD3.X R116, R121, R120, R23, P1, P0 ;  /* 0x0000007879747210 */ /* 0x000fe40000fe0417 */
[----:B------:R-:W-:-:S13]  /*1cb0*/  ISETP.NE.AND P0, PT, RZ, UR4, PT ;  /* 0x00000004ff007c0c */ /* 0x000fda000bf05270 */
[----:B---3--:R-:W-:Y:S02]  /*1cc0*/  @P0 LOP3.LUT R186, R186, 0x1, RZ, 0xfc, !PT ;  /* 0x00000001baba0812 */ /* 0x008fe400078efcff */
.L_x_2002:
        /* <DEDUP_REMOVED lines=90> */
.L_x_1982:
[----:B------:R-:W-:Y:S05]  /*2270*/  BSYNC B0 ;  /* 0x0000000000007941 */ /* 0x000fea0003800000 */
.L_x_1981:
        /* <DEDUP_REMOVED lines=89> */
.L_x_1985:
[----:B------:R-:W-:Y:S05]  /*2810*/  BSYNC B0 ;  /* 0x0000000000007941 */ /* 0x000fea0003800000 */
.L_x_1984:
        /* <DEDUP_REMOVED lines=56> */
.L_x_1987:
[----:B------:R-:W-:Y:S05]  /*2ba0*/  BSYNC B0 ;  /* 0x0000000000007941 */ /* 0x000fea0003800000 */
.L_x_1986:
        /* <DEDUP_REMOVED lines=56> */
.L_x_1989:
[----:B------:R-:W-:Y:S05]  /*2f30*/  BSYNC B0 ;  /* 0x0000000000007941 */ /* 0x000fea0003800000 */
.L_x_1988:
        /* <DEDUP_REMOVED lines=56> */
.L_x_1991:
[----:B------:R-:W-:Y:S05]  /*32c0*/  BSYNC B0 ;  /* 0x0000000000007941 */ /* 0x000fea0003800000 */
.L_x_1990:
        /* <DEDUP_REMOVED lines=56> */
.L_x_1993:
[----:B------:R-:W-:Y:S05]  /*3650*/  BSYNC B0 ;  /* 0x0000000000007941 */ /* 0x000fea0003800000 */
.L_x_1992:
        /* <DEDUP_REMOVED lines=56> */
.L_x_1980:
        /* <DEDUP_REMOVED lines=47> */
.L_x_1995:
[----:B------:R-:W-:Y:S05]  /*3cd0*/  BSYNC B0 ;  /* 0x0000000000007941 */ /* 0x000fea0003800000 */
.L_x_1994:
        /* <DEDUP_REMOVED lines=153> */
.L_x_1997:
[----:B------:R-:W-:Y:S05]  /*4670*/  BSYNC B0 ;  /* 0x0000000000007941 */ /* 0x000fea0003800000 */
.L_x_1996:
        /* <DEDUP_REMOVED lines=118> */
.L_x_1999:
[----:B------:R-:W-:Y:S05]  /*4de0*/  BSYNC B0 ;  /* 0x0000000000007941 */ /* 0x000fea0003800000 */
.L_x_1998:
        /* <DEDUP_REMOVED lines=121> */
.L_x_1979:
        /* <DEDUP_REMOVED lines=29> */
.L_x_1983:
[----:B------:R-:W-:Y:S05]  /*5750*/  BSYNC B1 ;  /* 0x0000000000017941 */ /* 0x000fea0003800000 */
.L_x_1978:
        /* <DEDUP_REMOVED lines=67> */
.L_x_2001:
[----:B-1----:R-:W-:Y:S05]  /*5b90*/  BSYNC B0 ;  /* 0x0000000000007941 */ /* 0x002fea0003800000 */
.L_x_2000:
        /* <DEDUP_REMOVED lines=33> */
.L_x_1977:
        /* <DEDUP_REMOVED lines=23> */
[----:B------:R-:W-:Y:S01]  /*5f20*/  MOV R4, RZ ;  /* 0x000000ff00047202 */ /* 0x000fe20000000f00 */
        /* <DEDUP_REMOVED lines=39> */
[----:B------:R-:W-:Y:S01]  /*61a0*/  IMAD.WIDE.U32 R18, R91, c[0x0][0x178], RZ ;  /* 0x00005e005b127a25 */ /* 0x000fe200078e00ff */
[CC--:B------:R-:W-:Y:S01]  /*61b0*/  LEA.HI R17, R9.reuse, R84.reuse, RZ, 0x3 ;  /* 0x0000005409117211 */ /* 0x0c0fe200078f18ff */
[----:B------:R-:W-:Y:S01]  /*61c0*/  BSSY B0, `(.L_x_2004) ;  /* 0x000009e000007945 */ /* 0x000fe20003800000 */
[----:B------:R-:W-:Y:S01]  /*61d0*/  LEA.HI R13, R9, R84, RZ, 0x4 ;  /* 0x00000054090d7211 */ /* 0x000fe200078f20ff */
[----:B------:R-:W-:Y:S01]  /*61e0*/  IMAD R0, R0, c[0x0][0x178], RZ ;  /* 0x00005e0000007a24 */ /* 0x000fe200078e02ff */
[----:B------:R-:W-:Y:S01]  /*61f0*/  LOP3.LUT R3, R17, 0xfffffff8, RZ, 0xc0, !PT ;  /* 0xfffffff811037812 */ /* 0x000fe200078ec0ff */
[----:B------:R-:W-:Y:S01]  /*6200*/  IMAD R21, R185, c[0x0][0x1bc], R8 ;  /* 0x00006f00b9157a24 */ /* 0x000fe200078e0208 */
[----:B------:R-:W-:Y:S01]  /*6210*/  SHF.R.S32.HI R6, RZ, 0x4, R13 ;  /* 0x00000004ff067819 */ /* 0x000fe2000001140d */
[----:B------:R-:W-:Y:S01]  /*6220*/  IMAD R15, R91, c[0x0][0x17c], R0 ;  /* 0x00005f005b0f7a24 */ /* 0x000fe200078e0200 */
[----:B------:R-:W-:Y:S01]  /*6230*/  SHF.R.S32.HI R5, RZ, 0x3, R17 ;  /* 0x00000003ff057819 */ /* 0x000fe20000011411 */
[----:B------:R-:W-:Y:S01]  /*6240*/  IMAD.IADD R0, R84, 0x1, -R3 ;  /* 0x0000000154007824 */ /* 0x000fe200078e0a03 */
[----:B------:R-:W-:Y:S01]  /*6250*/  LEA.HI R7, R13, R6, RZ, 0x1 ;  /* 0x000000060d077211 */ /* 0x000fe200078f08ff */
[----:B------:R-:W-:Y:S01]  /*6260*/  IMAD.MOV.U32 R3, RZ, RZ, 0x1 ;  /* 0x00000001ff037424 */ /* 0x000fe200078e00ff */
[----:B------:R-:W-:Y:S01]  /*6270*/  LOP3.LUT R186, R186, 0xfffffffe, RZ, 0xc0, !PT ;  /* 0xfffffffebaba7812 */ /* 0x000fe200078ec0ff */
[C---:B------:R-:W-:Y:S01]  /*6280*/  IMAD.SHL.U32 R16, R0.reuse, 0x8, RZ ;  /* 0x0000000800107824 */ /* 0x040fe200078e00ff */
[----:B------:R-:W-:Y:S01]  /*6290*/  ISETP.NE.U32.AND P3, PT, RZ, c[0x0][0x348], PT ;  /* 0x0000d200ff007a0c */ /* 0x000fe20003f65070 */
[----:B------:R-:W-:Y:S01]  /*62a0*/  IMAD.SHL.U32 R8, R0, 0x40, RZ ;  /* 0x0000004000087824 */ /* 0x000fe200078e00ff */
[----:B------:R-:W-:Y:S01]  /*62b0*/  ISETP.NE.AND P4, PT, R3, c[0x0][0x2c4], PT ;  /* 0x0000b10003007a0c */ /* 0x000fe20003f85270 */
[----:B------:R-:W-:Y:S01]  /*62c0*/  IMAD.IADD R19, R19, 0x1, R15 ;  /* 0x0000000113137824 */ /* 0x000fe200078e020f */
[----:B------:R-:W-:Y:S01]  /*62d0*/  LOP3.LUT R3, R7, 0xfffffffe, RZ, 0xc0, !PT ;  /* 0xfffffffe07037812 */ /* 0x000fe200078ec0ff */
[----:B------:R-:W-:Y:S01]  /*62e0*/  IMAD R42, R87, c[0x0][0x2c4], RZ ;  /* 0x0000b100572a7a24 */ /* 0x000fe200078e02ff */
[----:B------:R-:W-:Y:S01]  /*62f0*/  ISETP.NE.AND.EX P3, PT, RZ, c[0x0][0x34c], PT, P3 ;  /* 0x0000d300ff007a0c */ /* 0x000fe20003f65330 */
[----:B-1----:R-:W-:Y:S01]  /*6300*/  IMAD.SHL.U32 R11, R5, 0x40, RZ ;  /* 0x00000040050b7824 */ /* 0x002fe200078e00ff */
[----:B------:R-:W-:Y:S01]  /*6310*/  LOP3.LUT R13, R13, 0xfffffff0, RZ, 0xc0, !PT ;  /* 0xfffffff00d0d7812 */ /* 0x000fe200078ec0ff */
[----:B------:R-:W-:Y:S01]  /*6320*/  IMAD.IADD R3, R6, 0x1, -R3 ;  /* 0x0000000106037824 */ /* 0x000fe200078e0a03 */
[----:B------:R-:W-:Y:S01]  /*6330*/  IADD3 R6, R16, 0x80, RZ ;  /* 0x0000008010067810 */ /* 0x000fe20007ffe0ff */
[----:B------:R-:W-:Y:S01]  /*6340*/  IMAD.WIDE.U32 R18, R185, c[0x0][0x1b8], R18 ;  /* 0x00006e00b9127a25 */ /* 0x000fe200078e0012 */
[----:B------:R-:W-:-:S02]  /*6350*/  LOP3.LUT R11, R11, 0x1c0, RZ, 0xc0, !PT ;  /* 0x000001c00b0b7812 */ /* 0x000fc400078ec0ff */
[C---:B------:R-:W-:Y:S01]  /*6360*/  ISETP.GE.AND P2, PT, R6.reuse, c[0x0][0x1d4], PT ;  /* 0x0000750006007a0c */ /* 0x040fe20003f46270 */
[----:B------:R-:W-:Y:S01]  /*6370*/  IMAD.IADD R19, R19, 0x1, R21 ;  /* 0x0000000113137824 */ /* 0x000fe200078e0215 */
[----:B------:R-:W-:Y:S02]  /*6380*/  ISETP.GE.AND P1, PT, R6, c[0x0][0x198], PT ;  /* 0x0000660006007a0c */ /* 0x000fe40003f26270 */
[----:B------:R-:W-:Y:S02]  /*6390*/  LOP3.LUT R7, R11, 0x38, R16, 0xf8, !PT ;  /* 0x000000380b077812 */ /* 0x000fe400078ef810 */
[----:B------:R-:W-:Y:S02]  /*63a0*/  P2R R10, PR, RZ, 0x2 ;  /* 0x00000002ff0a7803 */ /* 0x000fe40000000000 */
[----:B------:R-:W-:Y:S02]  /*63b0*/  LOP3.LUT P1, RZ, R0, 0x2, RZ, 0xc0, !PT ;  /* 0x0000000200ff7812 */ /* 0x000fe4000782c0ff */
[----:B------:R-:W-:-:S02]  /*63c0*/  SHF.R.U32.HI R192, RZ, 0x3, R11 ;  /* 0x00000003ffc07819 */ /* 0x000fc4000001160b */
[----:B------:R-:W-:Y:S02]  /*63d0*/  SHF.R.S32.HI R11, RZ, 0x1f, R184 ;  /* 0x0000001fff0b7819 */ /* 0x000fe400000114b8 */
[----:B------:R-:W-:Y:S02]  /*63e0*/  @P2 LOP3.LUT R186, R186, 0x1, RZ, 0xfc, !PT ;  /* 0x00000001baba2812 */ /* 0x000fe400078efcff */
[C---:B------:R-:W-:Y:S01]  /*63f0*/  LOP3.LUT P2, RZ, R0.reuse, 0x4, RZ, 0xc0, !PT ;  /* 0x0000000400ff7812 */ /* 0x040fe2000784c0ff */
[----:B------:R-:W-:Y:S01]  /*6400*/  IMAD R0, R0, 0x20, R5 ;  /* 0x0000002000007824 */ /* 0x000fe200078e0205 */
[----:B------:R-:W-:Y:S02]  /*6410*/  LOP3.LUT R192, R7, R192, RZ, 0x3c, !PT ;  /* 0x000000c007c07212 */ /* 0x000fe400078e3cff */
[----:B------:R-:W-:Y:S01]  /*6420*/  SEL R7, R11, RZ, !P3 ;  /* 0x000000ff0b077207 */ /* 0x000fe20005800000 */
[----:B------:R-:W-:Y:S01]  /*6430*/  IMAD R15, R85, 0x80, R0 ;  /* 0x00000080550f7824 */ /* 0x000fe200078e0200 */
[----:B------:R-:W-:-:S02]  /*6440*/  SEL R22, R184, RZ, !P3 ;  /* 0x000000ffb8167207 */ /* 0x000fc40005800000 */
[----:B------:R-:W-:Y:S01]  /*6450*/  SHF.R.S32.HI R12, RZ, 0x1f, R2 ;  /* 0x0000001fff0c7819 */ /* 0x000fe20000011402 */
[----:B------:R-:W-:Y:S01]  /*6460*/  @P4 IMAD.HI.U32 R0, R15, c[0x0][0x2c8], RZ ;  /* 0x0000b2000f004a27 */ /* 0x000fe200078e00ff */
[----:B------:R-:W-:Y:S02]  /*6470*/  IADD3 R21, P3, R5, R2, RZ ;  /* 0x0000000205157210 */ /* 0x000fe40007f7e0ff */
[----:B------:R-:W-:Y:S01]  /*6480*/  LOP3.LUT R8, R8, 0x1c0, RZ, 0xc0, !PT ;  /* 0x000001c008087812 */ /* 0x000fe200078ec0ff */
[----:B------:R-:W-:Y:S01]  /*6490*/  IMAD R7, R7, c[0x0][0x1c0], RZ ;  /* 0x0000700007077a24 */ /* 0x000fe200078e02ff */
[----:B------:R-:W-:Y:S01]  /*64a0*/  LEA.HI.X.SX32 R2, R5, R12, 0x1, P3 ;  /* 0x0000000c05027211 */ /* 0x000fe200018f0eff */
[----:B------:R-:W-:Y:S01]  /*64b0*/  IMAD.MOV.U32 R24, RZ, RZ, R15 ;  /* 0x000000ffff187224 */ /* 0x000fe200078e000f */
[----:B------:R-:W-:Y:S01]  /*64c0*/  @P4 SHF.R.U32.HI R24, RZ, c[0x0][0x2cc], R0 ;  /* 0x0000b300ff184a19 */ /* 0x000fe20000011600 */
[----:B------:R-:W-:Y:S01]  /*64d0*/  IMAD R7, R22, c[0x0][0x1c4], R7 ;  /* 0x0000710016077a24 */ /* 0x000fe200078e0207 */
[----:B------:R-:W-:Y:S01]  /*64e0*/  LOP3.LUT R17, R8, 0x8, R17, 0xf8, !PT ;  /* 0x0000000808117812 */ /* 0x000fe200078ef811 */
[----:B------:R-:W-:Y:S01]  /*64f0*/  IMAD.WIDE.U32 R22, R22, c[0x0][0x1c0], R18 ;  /* 0x0000700016167a25 */ /* 0x000fe200078e0012 */
[----:B------:R-:W-:-:S02]  /*6500*/  IADD3 R18, -R24, RZ, RZ ;  /* 0x000000ff18127210 */ /* 0x000fc40007ffe1ff */
[----:B------:R-:W-:Y:S01]  /*6510*/  SHF.R.S32.HI R6, RZ, 0x1f, R24 ;  /* 0x0000001fff067819 */ /* 0x000fe20000011418 */
[----:B------:R-:W-:Y:S01]  /*6520*/  IMAD.IADD R0, R84, 0x1, -R13 ;  /* 0x0000000154007824 */ /* 0x000fe200078e0a0d */
[----:B------:R-:W-:Y:S01]  /*6530*/  SHF.R.U32.HI R8, RZ, 0x3, R8 ;  /* 0x00000003ff087819 */ /* 0x000fe20000011608 */
[----:B------:R-:W-:Y:S01]  /*6540*/  IMAD R18, R18, c[0x0][0x2c4], R15 ;  /* 0x0000b10012127a24 */ /* 0x000fe200078e020f */
[----:B------:R-:W-:Y:S01]  /*6550*/  LEA.HI R80, R9, R84, RZ, 0x5 ;  /* 0x0000005409507211 */ /* 0x000fe200078f28ff */
[----:B------:R-:W-:Y:S01]  /*6560*/  IMAD R15, R6, c[0x0][0x1b0], RZ ;  /* 0x00006c00060f7a24 */ /* 0x000fe200078e02ff */
[----:B------:R-:W-:Y:S01]  /*6570*/  SHF.R.S32.HI R13, RZ, 0x1f, R0 ;  /* 0x0000001fff0d7819 */ /* 0x000fe20000011400 */
[----:B------:R-:W-:Y:S01]  /*6580*/  IMAD.IADD R7, R23, 0x1, R7 ;  /* 0x0000000117077824 */ /* 0x000fe200078e0207 */
[----:B------:R-:W-:Y:S01]  /*6590*/  LOP3.LUT R8, R17, R8, RZ, 0x3c, !PT ;  /* 0x0000000811087212 */ /* 0x000fe200078e3cff */
[----:B------:R-:W-:Y:S01]  /*65a0*/  IMAD.MOV.U32 R6, RZ, RZ, R22 ;  /* 0x000000ffff067224 */ /* 0x000fe200078e0016 */
[----:B------:R-:W-:Y:S01]  /*65b0*/  SHF.R.S32.HI R17, RZ, 0x1f, R16 ;  /* 0x0000001fff117819 */ /* 0x000fe20000011410 */
[----:B------:R-:W-:Y:S01]  /*65c0*/  IMAD R15, R24, c[0x0][0x1b4], R15 ;  /* 0x00006d00180f7a24 */ /* 0x000fe200078e020f */
[----:B------:R-:W-:Y:S01]  /*65d0*/  ISETP.GE.AND P6, PT, R16, c[0x0][0x1d4], PT ;  /* 0x0000750010007a0c */ /* 0x000fe20003fc6270 */
[----:B------:R-:W-:-:S04]  /*65e0*/  IMAD.WIDE.U32 R24, R24, c[0x0][0x1b0], R6 ;  /* 0x00006c0018187a25 */ /* 0x000fc800078e0006 */
[C---:B------:R-:W-:Y:S02]  /*65f0*/  IMAD R12, R2.reuse, c[0x0][0x1e0], RZ ;  /* 0x00007800020c7a24 */ /* 0x040fe400078e02ff */
[----:B------:R-:W-:Y:S01]  /*6600*/  IMAD R6, R2, c[0x0][0x208], RZ ;  /* 0x0000820002067a24 */ /* 0x000fe200078e02ff */
[----:B------:R-:W-:Y:S01]  /*6610*/  LEA.HI R2, R13, R0, RZ, 0x3 ;  /* 0x000000000d027211 */ /* 0x000fe200078f18ff */
[C---:B------:R-:W-:Y:S01]  /*6620*/  IMAD R12, R21.reuse, c[0x0][0x1e4], R12 ;  /* 0x00007900150c7a24 */ /* 0x040fe200078e020c */
[----:B------:R-:W-:Y:S01]  /*6630*/  SHF.R.S32.HI R13, RZ, 0x1f, R18 ;  /* 0x0000001fff0d7819 */ /* 0x000fe20000011412 */
[----:B------:R-:W-:Y:S01]  /*6640*/  IMAD.WIDE.U32 R22, R21, c[0x0][0x1e0], R16 ;  /* 0x0000780015167a25 */ /* 0x000fe200078e0010 */
[----:B------:R-:W-:-:S03]  /*6650*/  LOP3.LUT R7, R2, 0xfffffff8, RZ, 0xc0, !PT ;  /* 0xfffffff802077812 */ /* 0x000fc600078ec0ff */
[----:B------:R-:W-:Y:S02]  /*6660*/  IMAD R13, R13, c[0x0][0x1a8], RZ ;  /* 0x00006a000d0d7a24 */ /* 0x000fe400078e02ff */
[----:B------:R-:W-:Y:S02]  /*6670*/  IMAD.IADD R7, R0, 0x1, -R7 ;  /* 0x0000000100077824 */ /* 0x000fe400078e0a07 */
[----:B------:R-:W-:Y:S02]  /*6680*/  IMAD R0, R18, c[0x0][0x1ac], R13 ;  /* 0x00006b0012007a24 */ /* 0x000fe400078e020d */
[----:B------:R-:W-:Y:S01]  /*6690*/  IMAD.IADD R23, R23, 0x1, R12 ;  /* 0x0000000117177824 */ /* 0x000fe200078e020c */
[C---:B------:R-:W-:Y:S01]  /*66a0*/  LOP3.LUT P4, RZ, R7.reuse, 0x4, RZ, 0xc0, !PT ;  /* 0x0000000407ff7812 */ /* 0x040fe2000788c0ff */
[----:B------:R-:W-:Y:S02]  /*66b0*/  IMAD.SHL.U32 R14, R7, 0x40, RZ ;  /* 0x00000040070e7824 */ /* 0x000fe400078e00ff */
[----:B------:R-:W-:Y:S01]  /*66c0*/  IMAD.IADD R25, R25, 0x1, R15 ;  /* 0x0000000119197824 */ /* 0x000fe200078e020f */
[----:B------:R-:W-:Y:S01]  /*66d0*/  LEA.HI R15, R9, R84, RZ, 0x6 ;  /* 0x00000054090f7211 */ /* 0x000fe200078f30ff */
[C---:B------:R-:W-:Y:S01]  /*66e0*/  IMAD R6, R21.reuse, c[0x0][0x20c], R6 ;  /* 0x0000830015067a24 */ /* 0x040fe200078e0206 */
[----:B------:R-:W-:Y:S01]  /*66f0*/  LOP3.LUT R14, R14, 0x1c0, RZ, 0xc0, !PT ;  /* 0x000001c00e0e7812 */ /* 0x000fe200078ec0ff */
[----:B------:R-:W-:-:S04]  /*6700*/  IMAD.WIDE.U32 R20, R21, c[0x0][0x208], R16 ;  /* 0x0000820015147a25 */ /* 0x000fc800078e0010 */
[----:B------:R-:W-:-:S04]  /*6710*/  IMAD.WIDE.U32 R18, R18, c[0x0][0x1a8], R24 ;  /* 0x00006a0012127a25 */ /* 0x000fc800078e0018 */
[----:B------:R-:W-:Y:S01]  /*6720*/  IMAD.IADD R21, R21, 0x1, R6 ;  /* 0x0000000115157824 */ /* 0x000fe200078e0206 */
[----:B------:R-:W-:Y:S01]  /*6730*/  IADD3 R19, R19, R0, RZ ;  /* 0x0000000013137210 */ /* 0x000fe20007ffe0ff */
[----:B------:R-:W-:Y:S01]  /*6740*/  IMAD.SHL.U32 R2, R2, 0x40, RZ ;  /* 0x0000004002027824 */ /* 0x000fe200078e00ff */
[C---:B------:R-:W-:Y:S01]  /*6750*/  LEA R6, P3, R18.reuse, c[0x0][0x160], 0x1 ;  /* 0x0000580012067a11 */ /* 0x040fe200078608ff */
[----:B------:R-:W-:Y:S02]  /*6760*/  IMAD.SHL.U32 R15, R15, 0x8, RZ ;  /* 0x000000080f0f7824 */ /* 0x000fe400078e00ff */
[C---:B------:R-:W-:Y:S01]  /*6770*/  IMAD.WIDE.U32 R196, R185.reuse, c[0x0][0x1e8], R22 ;  /* 0x00007a00b9c47a25 */ /* 0x040fe200078e0016 */
[----:B------:R-:W-:Y:S02]  /*6780*/  LEA.HI.X R0, R18, c[0x0][0x164], R19, 0x1, P3 ;  /* 0x0000590012007a11 */ /* 0x000fe400018f0c13 */
[----:B------:R-:W-:Y:S01]  /*6790*/  ISETP.NE.U32.AND P3, PT, RZ, c[0x0][0x350], PT ;  /* 0x0000d400ff007a0c */ /* 0x000fe20003f65070 */
[----:B------:R-:W-:Y:S01]  /*67a0*/  IMAD.WIDE.U32 R20, R185, c[0x0][0x210], R20 ;  /* 0x00008400b9147a25 */ /* 0x000fe200078e0014 */
[----:B------:R-:W-:Y:S01]  /*67b0*/  LOP3.LUT R192, R192, 0xfffffe00, R15, 0xf8, !PT ;  /* 0xfffffe00c0c07812 */ /* 0x000fe200078ef80f */
[----:B------:R1:W3:Y:S01]  /*67c0*/  SHFL.IDX PT, R18, R6, RZ, 0x181f ;  /* 0x00181fff06127589 */ /* 0x0002e200000e0000 */
[----:B------:R-:W-:Y:S01]  /*67d0*/  ISETP.NE.AND.EX P3, PT, RZ, c[0x0][0x354], PT, P3 ;  /* 0x0000d500ff007a0c */ /* 0x000fe20003f65330 */
[----:B------:R-:W-:-:S02]  /*67e0*/  IMAD R15, R85, 0x80, R5 ;  /* 0x00000080550f7824 */ /* 0x000fc400078e0205 */
[----:B------:R1:W4:Y:S01]  /*67f0*/  SHFL.IDX PT, R19, R0, RZ, 0x181f ;  /* 0x00181fff00137589 */ /* 0x00032200000e0000 */
[--C-:B--2---:R-:W-:Y:S01]  /*6800*/  @P0 SHF.R.S32.HI R13, RZ, 0x1f, R4.reuse ;  /* 0x0000001fff0d0819 */ /* 0x104fe20000011404 */
[----:B------:R-:W-:Y:S02]  /*6810*/  @P0 IMAD.MOV.U32 R12, RZ, RZ, R4 ;  /* 0x000000ffff0c0224 */ /* 0x000fe400078e0004 */
[----:B------:R-:W-:Y:S02]  /*6820*/  IMAD R4, R88, c[0x0][0x1e8], RZ ;  /* 0x00007a0058047a24 */ /* 0x000fe400078e02ff */
[----:B------:R-:W-:Y:S01]  /*6830*/  @!P0 IMAD.MOV.U32 R13, RZ, RZ, R11 ;  /* 0x000000ffff0d8224 */ /* 0x000fe200078e000b */
[----:B------:R-:W-:Y:S01]  /*6840*/  P2R R11, PR, RZ, 0x10 ;  /* 0x00000010ff0b7803 */ /* 0x000fe20000000000 */
[----:B------:R-:W-:Y:S02]  /*6850*/  IMAD R11, R185, c[0x0][0x1ec], R4 ;  /* 0x00007b00b90b7a24 */ /* 0x000fe400078e0204 */
[----:B------:R-:W-:-:S02]  /*6860*/  IMAD R4, R3, 0x200, R8 ;  /* 0x0000020003047824 */ /* 0x000fc400078e0208 */
[----:B------:R-:W-:Y:S02]  /*6870*/  IMAD.SHL.U32 R3, R3, 0x8, RZ ;  /* 0x0000000803037824 */ /* 0x000fe400078e00ff */
[----:B------:R-:W-:Y:S01]  /*6880*/  @!P0 IMAD.MOV.U32 R12, RZ, RZ, R184 ;  /* 0x000000ffff0c8224 */ /* 0x000fe200078e00b8 */
[----:B------:R-:W-:Y:S01]  /*6890*/  LOP3.LUT P0, RZ, R7, 0x2, RZ, 0xc0, !PT ;  /* 0x0000000207ff7812 */ /* 0x000fe2000780c0ff */
[----:B------:R-:W-:Y:S01]  /*68a0*/  IMAD.IADD R197, R11, 0x1, R197 ;  /* 0x000000010bc57824 */ /* 0x000fe200078e02c5 */
[----:B------:R-:W-:Y:S01]  /*68b0*/  LOP3.LUT R3, R14, 0x8, R3, 0xf8, !PT ;  /* 0x000000080e037812 */ /* 0x000fe200078ef803 */
[----:B------:R-:W-:Y:S01]  /*68c0*/  IMAD R88, R88, c[0x0][0x210], RZ ;  /* 0x0000840058587a24 */ /* 0x000fe200078e02ff */
[----:B------:R-:W-:Y:S02]  /*68d0*/  SHF.R.U32.HI R14, RZ, 0x3, R14 ;  /* 0x00000003ff0e7819 */ /* 0x000fe4000001160e */
[----:B------:R-:W-:Y:S01]  /*68e0*/  LEA.HI R11, R9, R84, RZ, 0x3 ;  /* 0x00000054090b7211 */ /* 0x000fe200078f18ff */
[----:B------:R-:W-:Y:S01]  /*68f0*/  IMAD R88, R185, c[0x0][0x214], R88 ;  /* 0x00008500b9587a24 */ /* 0x000fe200078e0258 */
[----:B------:R-:W-:-:S02]  /*6900*/  LOP3.LUT R3, R3, R14, RZ, 0x3c, !PT ;  /* 0x0000000e03037212 */ /* 0x000fc400078e3cff */
[----:B------:R-:W-:Y:S01]  /*6910*/  SEL R194, R12, RZ, !P3 ;  /* 0x000000ff0cc27207 */ /* 0x000fe20005800000 */
[----:B------:R-:W-:Y:S01]  /*6920*/  IMAD.IADD R89, R88, 0x1, R21 ;  /* 0x0000000158597824 */ /* 0x000fe200078e0215 */
[----:B------:R-:W-:Y:S01]  /*6930*/  LOP3.LUT R2, R3, 0xfffffe00, R2, 0xf8, !PT ;  /* 0xfffffe0003027812 */ /* 0x000fe200078ef802 */
[----:B------:R-:W-:Y:S01]  /*6940*/  IMAD.MOV.U32 R3, RZ, RZ, 0x10 ;  /* 0x00000010ff037424 */ /* 0x000fe200078e00ff */
[----:B------:R-:W-:Y:S01]  /*6950*/  SEL R12, R13, RZ, !P3 ;  /* 0x000000ff0d0c7207 */ /* 0x000fe20005800000 */
[----:B------:R-:W-:Y:S01]  /*6960*/  IMAD.WIDE.U32 R196, R194, c[0x0][0x1f0], R196 ;  /* 0x00007c00c2c47a25 */ /* 0x000fe200078e00c4 */
[----:B------:R-:W-:Y:S02]  /*6970*/  LOP3.LUT R11, R11, 0xfffffff8, RZ, 0xc0, !PT ;  /* 0xfffffff80b0b7812 */ /* 0x000fe400078ec0ff */
[----:B------:R-:W-:Y:S01]  /*6980*/  SEL R3, R3, 0xfffffff0, !P0 ;  /* 0xfffffff003037807 */ /* 0x000fe20004000000 */
[C---:B------:R-:W-:Y:S01]  /*6990*/  IMAD R201, R12.reuse, c[0x0][0x1f0], RZ ;  /* 0x00007c000cc97a24 */ /* 0x040fe200078e02ff */
[----:B------:R-:W-:Y:S01]  /*69a0*/  ISETP.GE.AND P0, PT, R15, R42, PT ;  /* 0x0000002a0f00720c */ /* 0x000fe20003f06270 */
[----:B------:R-:W-:Y:S01]  /*69b0*/  IMAD R199, R12, c[0x0][0x218], RZ ;  /* 0x000086000cc77a24 */ /* 0x000fe200078e02ff */
[----:B------:R-:W-:Y:S01]  /*69c0*/  MOV R88, R20 ;  /* 0x0000001400587202 */ /* 0x000fe20000000f00 */
[----:B------:R-:W-:Y:S01]  /*69d0*/  IMAD.IADD R8, R84, 0x1, -R11 ;  /* 0x0000000154087824 */ /* 0x000fe200078e0a0b */
[----:B------:R-:W-:Y:S01]  /*69e0*/  IADD3 R11, R16, 0x40, RZ ;  /* 0x00000040100b7810 */ /* 0x000fe20007ffe0ff */
[----:B------:R-:W-:-:S02]  /*69f0*/  IMAD R201, R194, c[0x0][0x1f4], R201 ;  /* 0x00007d00c2c97a24 */ /* 0x000fc400078e02c9 */
[----:B------:R-:W-:Y:S01]  /*6a00*/  IMAD R199, R194, c[0x0][0x21c], R199 ;  /* 0x00008700c2c77a24 */ /* 0x000fe200078e02c7 */
[C---:B------:R-:W-:Y:S01]  /*6a10*/  ISETP.GE.AND P5, PT, R11.reuse, c[0x0][0x1d4], PT ;  /* 0x000075000b007a0c */ /* 0x040fe20003fa6270 */
[----:B------:R-:W-:Y:S01]  /*6a20*/  IMAD.SHL.U32 R8, R8, 0x8, RZ ;  /* 0x0000000808087824 */ /* 0x000fe200078e00ff */
[----:B------:R-:W-:Y:S01]  /*6a30*/  ISETP.GE.AND P4, PT, R11, c[0x0][0x198], PT ;  /* 0x000066000b007a0c */ /* 0x000fe20003f86270 */
[----:B------:R-:W-:-:S03]  /*6a40*/  IMAD.WIDE.U32 R194, R194, c[0x0][0x218], R88 ;  /* 0x00008600c2c27a25 */ /* 0x000fc600078e0058 */
[----:B------:R-:W-:Y:S01]  /*6a50*/  ISETP.GE.AND P3, PT, R8, c[0x0][0x198], PT ;  /* 0x0000660008007a0c */ /* 0x000fe20003f66270 */
[----:B------:R-:W-:Y:S02]  /*6a60*/  IMAD.IADD R201, R197, 0x1, R201 ;  /* 0x00000001c5c97824 */ /* 0x000fe400078e02c9 */
[----:B------:R-:W-:Y:S01]  /*6a70*/  IMAD.IADD R199, R195, 0x1, R199 ;  /* 0x00000001c3c77824 */ /* 0x000fe200078e02c7 */
[----:B------:R-:W-:Y:S05]  /*6a80*/  @P0 BRA `(.L_x_2005) ;  /* 0x0000011000000947 */ /* 0x000fea0003800000 */
[C---:B-1-34-:R-:W-:Y:S02]  /*6a90*/  IADD3 R12, R8.reuse, 0x80, RZ ;  /* 0x00000080080c7810 */ /* 0x05afe40007ffe0ff */
[----:B------:R-:W-:Y:S02]  /*6aa0*/  SHF.R.S32.HI R14, RZ, 0x1f, R11 ;  /* 0x0000001fff0e7819 */ /* 0x000fe4000001140b */
[----:B------:R-:W-:Y:S02]  /*6ab0*/  LEA R20, P0, R8, R18, 0x1 ;  /* 0x0000001208147211 */ /* 0x000fe400078008ff */
[----:B------:R-:W-:-:S02]  /*6ac0*/  SHF.R.S32.HI R13, RZ, 0x1f, R12 ;  /* 0x0000001fff0d7819 */ /* 0x000fc4000001140c */
[----:B------:R-:W-:Y:S02]  /*6ad0*/  LEA.HI R14, R14, R11, RZ, 0x3 ;  /* 0x0000000b0e0e7211 */ /* 0x000fe400078f18ff */
[----:B------:R-:W-:Y:S02]  /*6ae0*/  LEA.HI.X R21, R8, R19, R17, 0x1, P0 ;  /* 0x0000001308157211 */ /* 0x000fe400000f0c11 */
        /* <DEDUP_REMOVED lines=11> */
.L_x_2005:
[----:B-1-34-:R-:W-:Y:S05]  /*6ba0*/  BSYNC B0 ;  /* 0x0000000000007941 */ /* 0x01afea0003800000 */
.L_x_2004:
        /* <DEDUP_REMOVED lines=8> */
[----:B---3--:R-:W-:Y:S02]  /*6c30*/  LEA R20, P0, R8, R18, 0x1 ;  /* 0x0000001208147211 */ /* 0x008fe400078008ff */
        /* <DEDUP_REMOVED lines=14> */
.L_x_2007:
[----:B------:R-:W-:Y:S05]  /*6d20*/  BSYNC B0 ;  /* 0x0000000000007941 */ /* 0x000fea0003800000 */
.L_x_2006:
[----:B--2---:R-:W-:Y:S01]  /*6d30*/  IADD3 R13, R15, 0x40, RZ ;  /* 0x000000400f0d7810 */ /* 0x004fe20007ffe0ff */
[----:B------:R2:W4:Y:S01]  /*6d40*/  SHFL.IDX PT, R19, R0, 0x2, 0x181f ;  /* 0x00581f0000137f89 */ /* 0x00052200000e0000 */
[----:B------:R-:W-:Y:S02]  /*6d50*/  BSSY B0, `(.L_x_2008) ;  /* 0x0000015000007945 */ /* 0x000fe40003800000 */
[----:B------:R-:W-:Y:S01]  /*6d60*/  ISETP.GE.AND P0, PT, R13, R42, PT ;  /* 0x0000002a0d00720c */ /* 0x000fe20003f06270 */
[----:B---3--:R2:W3:-:S12]  /*6d70*/  SHFL.IDX PT, R18, R6, 0x2, 0x181f ;  /* 0x00581f0006127f89 */ /* 0x0084d800000e0000 */
[----:B------:R-:W-:Y:S05]  /*6d80*/  @P0 BRA `(.L_x_2009) ;  /* 0x0000011000000947 */ /* 0x000fea0003800000 */
[C---:B------:R-:W-:Y:S02]  /*6d90*/  IADD3 R13, R8.reuse, 0x80, RZ ;  /* 0x00000080080d7810 */ /* 0x040fe40007ffe0ff */
[----:B------:R-:W-:Y:S02]  /*6da0*/  SHF.R.S32.HI R14, RZ, 0x1f, R11 ;  /* 0x0000001fff0e7819 */ /* 0x000fe4000001140b */
[----:B---3--:R-:W-:Y:S02]  /*6db0*/  LEA R20, P0, R8, R18, 0x1 ;  /* 0x0000001208147211 */ /* 0x008fe400078008ff */
        /* <DEDUP_REMOVED lines=14> */
.L_x_2009:
[----:B------:R-:W-:Y:S05]  /*6ea0*/  BSYNC B0 ;  /* 0x0000000000007941 */ /* 0x000fea0003800000 */
.L_x_2008:
        /* <DEDUP_REMOVED lines=9> */
[----:B------:R-:W-:Y:S01]  /*6f40*/  IMAD.MOV.U32 R200, RZ, RZ, R196 ;  /* 0x000000ffffc87224 */ /* 0x000fe200078e00c4 */
[----:B------:R-:W-:Y:S01]  /*6f50*/  LEA.HI.SX32 R81, R133, 0xffffffff, 0x1a ;  /* 0xffffffff85517811 */ /* 0x000fe200078fd2ff */
[----:B------:R-:W-:Y:S01]  /*6f60*/  IMAD.MOV.U32 R189, RZ, RZ, 0x5 ;  /* 0x00000005ffbd7424 */ /* 0x000fe200078e00ff */
[----:B------:R-:W-:-:S02]  /*6f70*/  SHF.R.S32.HI R47, RZ, 0x5, R80 ;  /* 0x00000005ff2f7819 */ /* 0x000fc40000011450 */
[----:B------:R-:W-:-:S03]  /*6f80*/  IADD3 R191, R134, 0x100, RZ ;  /* 0x0000010086bf7810 */ /* 0x000fc60007ffe0ff */
[----:B------:R-:W-:-:S04]  /*6f90*/  @!P0 SHF.R.S32.HI R10, RZ, 0x1f, R11 ;  /* 0x0000001fff0a8819 */ /* 0x000fc8000001140b */
[----:B------:R-:W-:Y:S02]  /*6fa0*/  @!P0 LEA.HI R15, R10, R11, RZ, 0x3 ;  /* 0x0000000b0a0f8211 */ /* 0x000fe400078f18ff */
[----:B------:R-:W-:Y:S02]  /*6fb0*/  SHF.R.S32.HI R10, RZ, 0x1f, R81 ;  /* 0x0000001fff0a7819 */ /* 0x000fe40000011451 */
[----:B------:R-:W-:Y:S02]  /*6fc0*/  @!P0 LOP3.LUT R15, R15, 0xfffffff8, RZ, 0xc0, !PT ;  /* 0xfffffff80f0f8812 */ /* 0x000fe400078ec0ff */
[C---:B---3--:R-:W-:Y:S02]  /*6fd0*/  @!P0 LEA R16, P1, R8.reuse, R18, 0x1 ;  /* 0x0000001208108211 */ /* 0x048fe400078208ff */
[C---:B-12-4-:R-:W-:Y:S01]  /*6fe0*/  IADD3 R0, R8.reuse, 0x80, RZ ;  /* 0x0000008008007810 */ /* 0x056fe20007ffe0ff */
[----:B-----5:R-:W-:Y:S01]  /*6ff0*/  @!P0 IMAD.WIDE R22, R15, 0x2, R18 ;  /* 0x000000020f168825 */ /* 0x020fe200078e0212 */
[----:B------:R-:W-:-:S02]  /*7000*/  @!P0 LEA.HI.X R17, R8, R19, R17, 0x1, P1 ;  /* 0x0000001308118211 */ /* 0x000fc400008f0c11 */
[----:B------:R-:W-:Y:S02]  /*7010*/  @!P0 SHF.R.S32.HI R15, RZ, 0x1f, R0 ;  /* 0x0000001fff0f8819 */ /* 0x000fe40000011400 */
[----:B------:R-:W-:Y:S01]  /*7020*/  LOP3.LUT P1, RZ, R186, 0x1, RZ, 0xc0, !PT ;  /* 0x00000001baff7812 */ /* 0x000fe2000782c0ff */
[----:B------:R-:W-:Y:S01]  /*7030*/  @!PT LDS RZ, [RZ] ;  /* 0x00000000fffff984 */ /* 0x000fe20000000800 */
[----:B------:R1:W-:Y:S01]  /*7040*/  @!P0 LDGSTS.E.BYPASS.LTC128B.128 [R134+0x1b100], [R16.64], !P3 ;  /* 0x1b10000010868fae */ /* 0x0003e2000d901d46 */
[----:B------:R-:W-:Y:S01]  /*7050*/  @!P0 LEA.HI R6, R15, R0, RZ, 0x3 ;  /* 0x000000000f068211 */ /* 0x000fe200078f18ff */
[----:B------:R-:W-:Y:S01]  /*7060*/  IMAD.MOV.U32 R15, RZ, RZ, 0x6 ;  /* 0x00000006ff0f7424 */ /* 0x000fe200078e00ff */
[----:B------:R-:W-:Y:S01]  /*7070*/  ISETP.GE.AND P3, PT, R92, 0x41, PT ;  /* 0x000000415c00780c */ /* 0x000fe20003f66270 */
[----:B------:R2:W-:Y:S01]  /*7080*/  @!P0 LDGSTS.E.BYPASS.LTC128B.128 [R134+0x1f100], [R22.64], !P4 ;  /* 0x1f10000016868fae */ /* 0x0005e2000e101d46 */
[----:B------:R-:W-:-:S05]  /*7090*/  @!P0 LOP3.LUT R6, R6, 0xfffffff8, RZ, 0xc0, !PT ;  /* 0xfffffff806068812 */ /* 0x000fca00078ec0ff */
[----:B------:R-:W-:-:S04]  /*70a0*/  @!P0 IMAD.WIDE R20, R6, 0x2, R18 ;  /* 0x0000000206148825 */ /* 0x000fc800078e0212 */
[----:B------:R-:W-:Y:S01]  /*70b0*/  IMAD.MOV.U32 R6, RZ, RZ, c[0x0][0x208] ;  /* 0x00008200ff067624 */ /* 0x000fe200078e00ff */
[----:B------:R3:W-:Y:S03]  /*70c0*/  @!P0 LDGSTS.E.BYPASS.LTC128B.128 [R134+0x23100], [R20.64], !P2 ;  /* 0x2310000014868fae */ /* 0x0007e6000d101d46 */
[C---:B------:R-:W-:Y:S01]  /*70d0*/  IMAD.SHL.U32 R190, R6.reuse, 0x20, RZ ;  /* 0x0000002006be7824 */ /* 0x040fe200078e00ff */
[----:B------:R-:W0:Y:S01]  /*70e0*/  LDGDEPBAR ;  /* 0x00000000000079af */ /* 0x000e220000000000 */
[C---:B-1----:R-:W-:Y:S01]  /*70f0*/  SHF.L.U64.HI R16, R6.reuse, R15, c[0x0][0x20c] ;  /* 0x0000830006107619 */ /* 0x042fe2000001020f */
[----:B------:R-:W-:-:S04]  /*7100*/  IMAD.SHL.U32 R17, R6, 0x40, RZ ;  /* 0x0000004006117824 */ /* 0x000fc800078e00ff */
[----:B------:R-:W-:Y:S02]  /*7110*/  IMAD R14, R16, R81, RZ ;  /* 0x00000051100e7224 */ /* 0x000fe400078e02ff */
[----:B------:R-:W-:-:S04]  /*7120*/  IMAD.WIDE.U32 R18, R81, R17, R198 ;  /* 0x0000001151127225 */ /* 0x000fc800078e00c6 */
[----:B------:R-:W-:Y:S01]  /*7130*/  IMAD R14, R10, R17, R14 ;  /* 0x000000110a0e7224 */ /* 0x000fe200078e020e */
[----:B------:R-:W-:Y:S01]  /*7140*/  BAR.SYNC.DEFER_BLOCKING 0x0 ;  /* 0x0000000000007b1d */ /* 0x000fe20000010000 */
[----:B--2---:R-:W-:Y:S02]  /*7150*/  LEA R22, P0, R18, c[0x0][0x1f8], 0x1 ;  /* 0x00007e0012167a11 */ /* 0x004fe400078008ff */
[----:B------:R-:W-:Y:S01]  /*7160*/  IMAD.IADD R14, R19, 0x1, R14 ;  /* 0x00000001130e7824 */ /* 0x000fe200078e020e */
[----:B------:R-:W-:-:S04]  /*7170*/  @P3 LEA.HI.SX32 R19, R133, 0xfffffffe, 0x1a ;  /* 0xfffffffe85133811 */ /* 0x000fc800078fd2ff */
[----:B------:R-:W-:Y:S01]  /*7180*/  LEA.HI.X R23, R18, c[0x0][0x1fc], R14, 0x1, P0 ;  /* 0x00007f0012177a11 */ /* 0x000fe200000f0c0e */
[----:B------:R-:W-:-:S04]  /*7190*/  IMAD.MOV.U32 R14, RZ, RZ, c[0x0][0x1e0] ;  /* 0x00007800ff0e7624 */ /* 0x000fc800078e00ff */
[C---:B------:R-:W-:Y:S01]  /*71a0*/  IMAD.SHL.U32 R153, R14.reuse, 0x40, RZ ;  /* 0x000000400e997824 */ /* 0x040fe200078e00ff */
[C---:B------:R-:W-:Y:S01]  /*71b0*/  SHF.L.U64.HI R152, R14.reuse, R15, c[0x0][0x1e4] ;  /* 0x000079000e987619 */ /* 0x040fe2000001020f */
[C---:B------:R-:W-:Y:S01]  /*71c0*/  IMAD.SHL.U32 R188, R14.reuse, 0x20, RZ ;  /* 0x000000200ebc7824 */ /* 0x040fe200078e00ff */
[----:B------:R-:W-:Y:S01]  /*71d0*/  @P3 SHF.R.S32.HI R15, RZ, 0x1f, R19 ;  /* 0x0000001fff0f3819 */ /* 0x000fe20000011413 */
[--C-:B---3--:R-:W-:Y:S01]  /*71e0*/  @P3 IMAD.WIDE.U32 R20, R19, R153, R200.reuse ;  /* 0x0000009913143225 */ /* 0x108fe200078e00c8 */
[-C--:B------:R-:W-:Y:S02]  /*71f0*/  SHF.L.U64.HI R187, R14, R189.reuse, c[0x0][0x1e4] ;  /* 0x000079000ebb7619 */ /* 0x080fe400000102bd */
[----:B------:R-:W-:Y:S01]  /*7200*/  SHF.L.U64.HI R189, R6, R189, c[0x0][0x20c] ;  /* 0x0000830006bd7619 */ /* 0x000fe200000102bd */
[----:B------:R-:W-:Y:S01]  /*7210*/  @P3 IMAD R18, R152, R19, RZ ;  /* 0x0000001398123224 */ /* 0x000fe200078e02ff */
[----:B------:R-:W-:Y:S01]  /*7220*/  P2R R14, PR, RZ, 0x8 ;  /* 0x00000008ff0e7803 */ /* 0x000fe20000000000 */
[----:B------:R-:W-:-:S04]  /*7230*/  IMAD.WIDE.U32 R24, R81, R153, R200 ;  /* 0x0000009951187225 */ /* 0x000fc800078e00c8 */
[----:B------:R-:W-:Y:S01]  /*7240*/  @P3 IMAD R15, R15, R153, R18 ;  /* 0x000000990f0f3224 */ /* 0x000fe200078e0212 */
[----:B------:R-:W-:Y:S01]  /*7250*/  @P3 LEA R18, P0, R20, c[0x0][0x1c8], 0x1 ;  /* 0x0000720014123a11 */ /* 0x000fe200078008ff */
[----:B------:R-:W-:Y:S02]  /*7260*/  IMAD.SHL.U32 R6, R190, 0x2, RZ ;  /* 0x00000002be067824 */ /* 0x000fe400078e00ff */
[----:B------:R-:W-:-:S05]  /*7270*/  @P3 IMAD.IADD R15, R21, 0x1, R15 ;  /* 0x00000001150f3824 */ /* 0x000fca00078e020f */
[----:B------:R-:W-:Y:S01]  /*7280*/  @P3 LEA.HI.X R19, R20, c[0x0][0x1cc], R15, 0x1, P0 ;  /* 0x0000730014133a11 */ /* 0x000fe200000f0c0f */
[----:B------:R-:W-:Y:S02]  /*7290*/  IMAD R15, R152, R81, RZ ;  /* 0x00000051980f7224 */ /* 0x000fe400078e02ff */
[----:B------:R-:W-:Y:S02]  /*72a0*/  IMAD.IADD R20, R92, 0x1, -R5 ;  /* 0x000000015c147824 */ /* 0x000fe400078e0a05 */
[----:B------:R-:W-:Y:S02]  /*72b0*/  IMAD R15, R10, R153, R15 ;  /* 0x000000990a0f7224 */ /* 0x000fe400078e020f */
[----:B------:R-:W-:Y:S02]  /*72c0*/  IMAD R10, R81, -0x40, R20 ;  /* 0xffffffc0510a7824 */ /* 0x000fe400078e0214 */
        /* <DEDUP_REMOVED lines=10> */
[----:B------:R1:W-:Y:S01]  /*7370*/  @P4 LDGSTS.E.BYPASS.LTC128B.128 [R134+0x10100], [R26.64+0x100], !P1 ;  /* 0x101001001a864fae */ /* 0x0003e2000c901d46 */
[----:B------:R-:W-:Y:S02]  /*7380*/  IADD3 R28, P4, R6, R22, RZ ;  /* 0x00000016061c7210 */ /* 0x000fe40007f9e0ff */
[----:B------:R-:W-:-:S05]  /*7390*/  @P0 IADD3 R5, P2, R188, R24, RZ ;  /* 0x00000018bc050210 */ /* 0x000fca0007f5e0ff */
[----:B------:R-:W-:Y:S01]  /*73a0*/  @P0 IMAD.X R20, R187, 0x1, R20, P2 ;  /* 0x00000001bb140824 */ /* 0x000fe200010e0614 */
[----:B------:R-:W-:-:S04]  /*73b0*/  @P0 LEA R24, P2, R5, c[0x0][0x1c8], 0x1 ;  /* 0x0000720005180a11 */ /* 0x000fc800078408ff */
[----:B------:R-:W-:Y:S02]  /*73c0*/  @P0 LEA.HI.X R25, R5, c[0x0][0x1cc], R20, 0x1, P2 ;  /* 0x0000730005190a11 */ /* 0x000fe400010f0c14 */
[----:B------:R-:W-:Y:S02]  /*73d0*/  ISETP.GE.AND P2, PT, R8, c[0x0][0x1d4], PT ;  /* 0x0000750008007a0c */ /* 0x000fe40003f46270 */
[----:B------:R-:W-:Y:S01]  /*73e0*/  SHF.L.U64.HI R5, R190, 0x1, R189 ;  /* 0x00000001be057819 */ /* 0x000fe200000102bd */
[----:B------:R1:W-:Y:S04]  /*73f0*/  @P0 LDGSTS.E.BYPASS.LTC128B.128 [R134+0xd100], [R24.64], !P6 ;  /* 0x0d10000018860fae */ /* 0x0003e8000f101d46 */
[----:B------:R1:W-:Y:S01]  /*7400*/  @P0 LDGSTS.E.BYPASS.LTC128B.128 [R134+0xf100], [R24.64+0x80], !P5 ;  /* 0x0f10008018860fae */ /* 0x0003e2000e901d46 */
[----:B------:R-:W-:Y:S01]  /*7410*/  IMAD.X R29, R5, 0x1, R23, P4 ;  /* 0x00000001051d7824 */ /* 0x000fe200020e0617 */
[----:B------:R-:W-:-:S02]  /*7420*/  @P3 LEA R20, P4, R188, R18, 0x1 ;  /* 0x00000012bc143211 */ /* 0x000fc400078808ff */
[----:B------:R1:W-:Y:S01]  /*7430*/  @P0 LDGSTS.E.BYPASS.LTC128B.128 [R134+0x11100], [R24.64+0x100], !P1 ;  /* 0x1110010018860fae */ /* 0x0003e2000c901d46 */
[----:B------:R-:W-:Y:S02]  /*7440*/  ISETP.LT.OR P0, PT, R10, 0x1, P2 ;  /* 0x000000010a00780c */ /* 0x000fe40001701670 */
        /* <DEDUP_REMOVED lines=31> */
.L_x_2010:
[----:B------:R-:W-:Y:S01]  /*7640*/  SHF.R.S32.HI R8, RZ, 0x1f, R86 ;  /* 0x0000001fff087819 */ /* 0x000fe20000011456 */
[----:B------:R-:W-:Y:S01]  /*7650*/  IMAD.WIDE.U32 R12, R86, c[0x0][0x280], RZ ;  /* 0x0000a000560c7a25 */ /* 0x000fe200078e00ff */
[----:B------:R-:W-:Y:S01]  /*7660*/  ULDC.U8 UR4, c[0x0][0x298] ;  /* 0x0000a60000047ab9 */ /* 0x000fe20000000000 */
[-C--:B-1----:R-:W-:Y:S01]  /*7670*/  LEA.HI R18, R9, R84.reuse, RZ, 0x2 ;  /* 0x0000005409127211 */ /* 0x082fe200078f10ff */
[----:B------:R-:W-:Y:S01]  /*7680*/  BSSY B2, `(.L_x_2011) ;  /* 0x00005be000027945 */ /* 0x000fe20003800000 */
[----:B------:R-:W-:Y:S01]  /*7690*/  IMAD R11, R8, c[0x0][0x280], RZ ;  /* 0x0000a000080b7a24 */ /* 0x000fe200078e02ff */
[----:B------:R-:W-:Y:S02]  /*76a0*/  LEA R34, P0, R12, c[0x0][0x270], 0x1 ;  /* 0x00009c000c227a11 */ /* 0x000fe400078008ff */
[----:B------:R-:W-:Y:S01]  /*76b0*/  LOP3.LUT R9, R18, 0xfffffffc, RZ, 0xc0, !PT ;  /* 0xfffffffc12097812 */ /* 0x000fe200078ec0ff */
[----:B------:R-:W-:Y:S01]  /*76c0*/  IMAD R10, R86, c[0x0][0x284], R11 ;  /* 0x0000a100560a7a24 */ /* 0x000fe200078e020b */
[----:B------:R-:W-:Y:S01]  /*76d0*/  SHF.R.S32.HI R18, RZ, 0x2, R18 ;  /* 0x00000002ff127819 */ /* 0x000fe20000011412 */
[----:B------:R-:W-:Y:S01]  /*76e0*/  IMAD R11, R8, c[0x0][0x290], RZ ;  /* 0x0000a400080b7a24 */ /* 0x000fe200078e02ff */
[----:B------:R-:W-:Y:S01]  /*76f0*/  IADD3 R44, -R9, R84, RZ ;  /* 0x00000054092c7210 */ /* 0x000fe20007ffe1ff */
[----:B------:R-:W-:-:S02]  /*7700*/  IMAD.IADD R10, R10, 0x1, R13 ;  /* 0x000000010a0a7824 */ /* 0x000fc400078e020d */
[----:B------:R-:W-:Y:S01]  /*7710*/  IMAD R8, R86, c[0x0][0x294], R11 ;  /* 0x0000a50056087a24 */ /* 0x000fe200078e020b */
[----:B------:R-:W-:Y:S01]  /*7720*/  SHF.L.U32 R27, R44, 0x3, RZ ;  /* 0x000000032c1b7819 */ /* 0x000fe200000006ff */
[----:B------:R-:W-:Y:S01]  /*7730*/  IMAD R19, R85, 0x80, R18 ;  /* 0x0000008055137824 */ /* 0x000fe200078e0212 */
[----:B------:R-:W-:Y:S01]  /*7740*/  LEA.HI.X R35, R12, c[0x0][0x274], R10, 0x1, P0 ;  /* 0x00009d000c237a11 */ /* 0x000fe200000f0c0a */
[----:B------:R-:W-:-:S04]  /*7750*/  IMAD.WIDE.U32 R12, R86, c[0x0][0x290], RZ ;  /* 0x0000a400560c7a25 */ /* 0x000fc800078e00ff */
[----:B------:R-:W-:Y:S01]  /*7760*/  IMAD.IADD R8, R8, 0x1, R13 ;  /* 0x0000000108087824 */ /* 0x000fe200078e020d */
[----:B------:R-:W-:-:S04]  /*7770*/  LEA R36, P0, R12, c[0x0][0x288], 0x1 ;  /* 0x0000a2000c247a11 */ /* 0x000fc800078008ff */
        /* <DEDUP_REMOVED lines=81> */
.L_x_2014:
[----:B------:R-:W-:Y:S05]  /*7c90*/  BSYNC B0 ;  /* 0x0000000000007941 */ /* 0x000fea0003800000 */
.L_x_2013:
[----:B----4-:R-:W-:Y:S01]  /*7ca0*/  SHF.R.S32.HI R13, RZ, 0x1f, R18 ;  /* 0x0000001fff0d7819 */ /* 0x010fe20000011412 */
[----:B------:R-:W-:Y:S01]  /*7cb0*/  IMAD R43, R85, -0x80, R42 ;  /* 0xffffff80552b7824 */ /* 0x000fe200078e022a */
[--C-:B-----5:R-:W-:Y:S01]  /*7cc0*/  SHF.R.U64 R61, R32, 0x10, R33.reuse ;  /* 0x00000010203d7819 */ /* 0x120fe20000001221 */
[----:B------:R-:W-:Y:S01]  /*7cd0*/  IMAD.MOV.U32 R41, RZ, RZ, R33 ;  /* 0x000000ffff297224 */ /* 0x000fe200078e0021 */
[----:B------:R-:W-:Y:S01]  /*7ce0*/  LEA.HI R13, R13, R18, RZ, 0x3 ;  /* 0x000000120d0d7211 */ /* 0x000fe200078f18ff */
[----:B------:R-:W-:Y:S01]  /*7cf0*/  IMAD.MOV.U32 R37, RZ, RZ, R31 ;  /* 0x000000ffff257224 */ /* 0x000fe200078e001f */
[----:B------:R-:W-:Y:S01]  /*7d00*/  IMNMX R43, R43, 0x80, PT ;  /* 0x000000802b2b7817 */ /* 0x000fe20003800200 */
[----:B------:R-:W-:Y:S01]  /*7d10*/  IMAD.MOV.U32 R64, RZ, RZ, R32 ;  /* 0x000000ffff407224 */ /* 0x000fe200078e0020 */
[----:B------:R-:W-:Y:S01]  /*7d20*/  LOP3.LUT R13, R13, 0xfffffff8, RZ, 0xc0, !PT ;  /* 0xfffffff80d0d7812 */ /* 0x000fe200078ec0ff */
[----:B------:R-:W-:Y:S01]  /*7d30*/  IMAD.MOV.U32 R62, RZ, RZ, R30 ;  /* 0x000000ffff3e7224 */ /* 0x000fe200078e001e */
[----:B------:R-:W-:Y:S01]  /*7d40*/  SHF.R.U32.HI R39, RZ, 0x10, R33 ;  /* 0x00000010ff277819 */ /* 0x000fe20000011621 */
[----:B------:R-:W-:Y:S01]  /*7d50*/  IMAD.MOV.U32 R33, RZ, RZ, R29 ;  /* 0x000000ffff217224 */ /* 0x000fe200078e001d */
[----:B------:R-:W-:Y:S01]  /*7d60*/  SHF.R.U64 R59, R30, 0x10, R31 ;  /* 0x000000101e3b7819 */ /* 0x000fe2000000121f */
[----:B------:R-:W-:Y:S01]  /*7d70*/  IMAD.IADD R13, R18, 0x1, -R13 ;  /* 0x00000001120d7824 */ /* 0x000fe200078e0a0d */
[----:B------:R-:W-:Y:S01]  /*7d80*/  SHF.R.U32.HI R35, RZ, 0x10, R31 ;  /* 0x00000010ff237819 */ /* 0x000fe2000001161f */
[----:B------:R-:W-:Y:S01]  /*7d90*/  IMAD.MOV.U32 R54, RZ, RZ, R14 ;  /* 0x000000ffff367224 */ /* 0x000fe200078e000e */
[--C-:B------:R-:W-:Y:S01]  /*7da0*/  SHF.R.U64 R57, R28, 0x10, R29.reuse ;  /* 0x000000101c397819 */ /* 0x100fe2000000121d */
        /* <DEDUP_REMOVED lines=13> */
[--C-:B------:R-:W-:Y:S01]  /*7e80*/  SHF.R.U64 R50, R48, 0x10, R49.reuse ;  /* 0x0000001030327819 */ /* 0x100fe20000001231 */
[----:B------:R-:W-:Y:S01]  /*7e90*/  IMAD.MOV.U32 R36, RZ, RZ, R44 ;  /* 0x000000ffff247224 */ /* 0x000fe200078e002c */
[----:B------:R-:W-:Y:S01]  /*7ea0*/  LOP3.LUT R12, R27, R12, RZ, 0x3c, !PT ;  /* 0x0000000c1b0c7212 */ /* 0x000fe200078e3cff */
[----:B------:R-:W-:Y:S01]  /*7eb0*/  IMAD.MOV.U32 R32, RZ, RZ, R10 ;  /* 0x000000ffff207224 */ /* 0x000fe200078e000a */
[----:B------:R-:W-:Y:S01]  /*7ec0*/  SHF.R.U32.HI R38, RZ, 0x10, R49 ;  /* 0x00000010ff267819 */ /* 0x000fe20000011631 */
[----:B------:R-:W-:Y:S01]  /*7ed0*/  IMAD.MOV.U32 R49, RZ, RZ, R45 ;  /* 0x000000ffff317224 */ /* 0x000fe200078e002d */
[--C-:B------:R-:W-:Y:S01]  /*7ee0*/  SHF.R.U64 R55, R24, 0x10, R25.reuse ;  /* 0x0000001018377819 */ /* 0x100fe20000001219 */
[----:B------:R-:W-:Y:S01]  /*7ef0*/  IMAD R21, R47, 0x200, R12 ;  /* 0x000002002f157824 */ /* 0x000fe200078e020c */
[----:B------:R-:W-:Y:S01]  /*7f00*/  SHF.R.U32.HI R27, RZ, 0x10, R25 ;  /* 0x00000010ff1b7819 */ /* 0x000fe20000011619 */
        /* <DEDUP_REMOVED lines=59> */
[--C-:B------:R-:W-:Y:S02]  /*82c0*/  HADD2.F32 R42, -RZ, R40.reuse.H1_H1 ;  /* 0x30000028ff2a7230 */ /* 0x100fe40000004100 */
[----:B------:R-:W-:Y:S02]  /*82d0*/  HADD2.F32 R49, -RZ, R39.H1_H1 ;  /* 0x30000027ff317230 */ /* 0x000fe40000004100 */
[----:B------:R-:W-:Y:S02]  /*82e0*/  HADD2.F32 R50, -RZ, R41.H1_H1 ;  /* 0x30000029ff327230 */ /* 0x000fe40000004100 */
[----:B------:R-:W-:Y:S02]  /*82f0*/  HADD2.F32 R53, -RZ, R40.H0_H0 ;  /* 0x20000028ff357230 */ /* 0x000fe40000004100 */
[--C-:B-1----:R-:W-:Y:S02]  /*8300*/  HADD2.F32 R45, -RZ, R8.reuse.H0_H0 ;  /* 0x20000008ff2d7230 */ /* 0x102fe40000004100 */
[----:B------:R-:W-:-:S02]  /*8310*/  HADD2.F32 R47, -RZ, R8.H1_H1 ;  /* 0x30000008ff2f7230 */ /* 0x000fc40000004100 */
[--C-:B------:R-:W-:Y:S01]  /*8320*/  HADD2.F32 R8, -RZ, R9.reuse.H0_H0 ;  /* 0x20000009ff087230 */ /* 0x100fe20000004100 */
[-C--:B------:R-:W-:Y:S01]  /*8330*/  FMUL.FTZ R52, R45, R42.reuse ;  /* 0x0000002a2d347220 */ /* 0x080fe20000410000 */
[----:B------:R-:W-:Y:S01]  /*8340*/  HADD2.F32 R44, -RZ, R9.H1_H1 ;  /* 0x30000009ff2c7230 */ /* 0x000fe20000004100 */
[C---:B------:R-:W-:Y:S01]  /*8350*/  FMUL.FTZ R48, R47.reuse, R42 ;  /* 0x0000002a2f307220 */ /* 0x040fe20000410000 */
[--C-:B------:R-:W-:Y:S01]  /*8360*/  HADD2.F32 R9, -RZ, R10.reuse.H0_H0 ;  /* 0x2000000aff097230 */ /* 0x100fe20000004100 */
[-C--:B------:R-:W-:Y:S01]  /*8370*/  FFMA.FTZ R47, R47, R50.reuse, R52 ;  /* 0x000000322f2f7223 */ /* 0x080fe20000010034 */
[----:B------:R-:W-:Y:S01]  /*8380*/  HADD2.F32 R46, -RZ, R10.H1_H1 ;  /* 0x3000000aff2e7230 */ /* 0x000fe20000004100 */
[----:B------:R-:W-:Y:S01]  /*8390*/  FFMA.FTZ R48, R45, R50, -R48 ;  /* 0x000000322d307223 */ /* 0x000fe20000010830 */
[--C-:B------:R-:W-:Y:S02]  /*83a0*/  HADD2.F32 R10, -RZ, R11.reuse.H0_H0 ;  /* 0x2000000bff0a7230 */ /* 0x100fe40000004100 */
[----:B------:R-:W-:-:S02]  /*83b0*/  HADD2.F32 R51, -RZ, R11.H1_H1 ;  /* 0x3000000bff337230 */ /* 0x000fc40000004100 */
[----:B------:R-:W-:Y:S02]  /*83c0*/  HADD2.F32 R11, -RZ, R38.H1_H1 ;  /* 0x30000026ff0b7230 */ /* 0x000fe40000004100 */
[----:B------:R-:W-:-:S03]  /*83d0*/  HADD2.F32 R50, -RZ, R41.H0_H0 ;  /* 0x20000029ff327230 */ /* 0x000fc60000004100 */
[-C--:B------:R-:W-:Y:S02]  /*83e0*/  FMUL.FTZ R42, R44, R11.reuse ;  /* 0x0000000b2c2a7220 */ /* 0x080fe40000410000 */
[C---:B------:R-:W-:Y:S02]  /*83f0*/  FMUL.FTZ R11, R8.reuse, R11 ;  /* 0x0000000b080b7220 */ /* 0x040fe40000410000 */
[-C--:B------:R-:W-:Y:S01]  /*8400*/  FFMA.FTZ R42, R8, R49.reuse, -R42 ;  /* 0x00000031082a7223 */ /* 0x080fe2000001082a */
[----:B------:R-:W-:Y:S01]  /*8410*/  HADD2.F32 R8, -RZ, R38.H0_H0 ;  /* 0x20000026ff087230 */ /* 0x000fe20000004100 */
[----:B------:R-:W-:Y:S01]  /*8420*/  FFMA.FTZ R49, R44, R49, R11 ;  /* 0x000000312c317223 */ /* 0x000fe2000001000b */
[----:B------:R-:W-:Y:S01]  /*8430*/  HADD2.F32 R44, -RZ, R39.H0_H0 ;  /* 0x20000027ff2c7230 */ /* 0x000fe20000004100 */
[-C--:B------:R-:W-:Y:S02]  /*8440*/  FMUL.FTZ R11, R46, R53.reuse ;  /* 0x000000352e0b7220 */ /* 0x080fe40000410000 */
[----:B------:R-:W-:-:S02]  /*8450*/  FMUL.FTZ R53, R9, R53 ;  /* 0x0000003509357220 */ /* 0x000fc40000410000 */
[-C--:B------:R-:W-:Y:S02]  /*8460*/  FMUL.FTZ R45, R51, R8.reuse ;  /* 0x00000008332d7220 */ /* 0x080fe40000410000 */
[----:B------:R-:W-:Y:S02]  /*8470*/  FMUL.FTZ R8, R10, R8 ;  /* 0x000000080a087220 */ /* 0x000fe40000410000 */
[----:B------:R-:W-:Y:S01]  /*8480*/  FFMA.FTZ R11, R9, R50, -R11 ;  /* 0x00000032090b7223 */ /* 0x000fe2000001080b */
[----:B------:R-:W-:Y:S01]  /*8490*/  F2FP.PACK_AB R9, R49, R42 ;  /* 0x0000002a3109723e */ /* 0x000fe200000000ff */
[----:B------:R-:W-:Y:S02]  /*84a0*/  FFMA.FTZ R46, R46, R50, R53 ;  /* 0x000000322e2e7223 */ /* 0x000fe40000010035 */
[-C--:B------:R-:W-:Y:S02]  /*84b0*/  FFMA.FTZ R45, R10, R44.reuse, -R45 ;  /* 0x0000002c0a2d7223 */ /* 0x080fe4000001082d */
[----:B------:R-:W-:Y:S01]  /*84c0*/  FFMA.FTZ R44, R51, R44, R8 ;  /* 0x0000002c332c7223 */ /* 0x000fe20000010008 */
[----:B------:R-:W-:-:S02]  /*84d0*/  F2FP.PACK_AB R10, R46, R11 ;  /* 0x0000000b2e0a723e */ /* 0x000fc400000000ff */
[----:B------:R-:W-:Y:S02]  /*84e0*/  F2FP.PACK_AB R8, R47, R48 ;  /* 0x000000302f08723e */ /* 0x000fe400000000ff */
[----:B------:R-:W-:-:S05]  /*84f0*/  F2FP.PACK_AB R11, R44, R45 ;  /* 0x0000002d2c0b723e */ /* 0x000fca00000000ff */
[----:B------:R1:W-:Y:S02]  /*8500*/  STS.128 [R21], R8 ;  /* 0x0000000815007388 */ /* 0x0003e40000000c00 */
.L_x_2018:
[----:B------:R-:W-:Y:S05]  /*8510*/  BSYNC B0 ;  /* 0x0000000000007941 */ /* 0x000fea0003800000 */
.L_x_2017:
[----:B-1----:R-:W-:Y:S01]  /*8520*/  IADD3 R8, R20, 0x10, RZ ;  /* 0x0000001014087810 */ /* 0x002fe20007ffe0ff */
[----:B------:R-:W-:Y:S03]  /*8530*/  BSSY B0, `(.L_x_2019) ;  /* 0x0000029000007945 */ /* 0x000fe60003800000 */
[----:B------:R-:W-:-:S13]  /*8540*/  ISETP.GE.AND P0, PT, R8, c[0x0][0x27c], PT ;  /* 0x00009f0008007a0c */ /* 0x000fda0003f06270 */
        /* <DEDUP_REMOVED lines=39> */
.L_x_2020:
[----:B------:R-:W-:Y:S05]  /*87c0*/  BSYNC B0 ;  /* 0x0000000000007941 */ /* 0x000fea0003800000 */
.L_x_2019:
[----:B-1----:R-:W-:Y:S01]  /*87d0*/  IADD3 R8, R20, 0x20, RZ ;  /* 0x0000002014087810 */ /* 0x002fe20007ffe0ff */
[----:B------:R-:W-:Y:S03]  /*87e0*/  BSSY B0, `(.L_x_2021) ;  /* 0x0000029000007945 */ /* 0x000fe60003800000 */
[----:B------:R-:W-:-:S13]  /*87f0*/  ISETP.GE.AND P0, PT, R8, c[0x0][0x27c], PT ;  /* 0x00009f0008007a0c */ /* 0x000fda0003f06270 */
[----:B------:R-:W-:Y:S05]  /*8800*/  @P0 BRA `(.L_x_2022) ;  /* 0x0000026000000947 */ /* 0x000fea0003800000 */
[----:B------:R-:W1:Y:S01]  /*8810*/  LDS.128 R8, [R21+0x4000] ;  /* 0x0040000015087984 */ /* 0x000e620000000c00 */
        /* <DEDUP_REMOVED lines=36> */
[----:B------:R1:W-:Y:S02]  /*8a60*/  STS.128 [R21+0x4000], R8 ;  /* 0x0040000815007388 */ /* 0x0003e40000000c00 */
.L_x_2022:
[----:B------:R-:W-:Y:S05]  /*8a70*/  BSYNC B0 ;  /* 0x0000000000007941 */ /* 0x000fea0003800000 */
.L_x_2021:
        /* <DEDUP_REMOVED lines=42> */
.L_x_2024:
[----:B------:R-:W-:Y:S05]  /*8d20*/  BSYNC B0 ;  /* 0x0000000000007941 */ /* 0x000fea0003800000 */
.L_x_2023:
        /* <DEDUP_REMOVED lines=42> */
.L_x_2026:
[----:B------:R-:W-:Y:S05]  /*8fd0*/  BSYNC B0 ;  /* 0x0000000000007941 */ /* 0x000fea0003800000 */
.L_x_2025:
[----:B-1----:R-:W-:-:S04]  /*8fe0*/  IADD3 R8, R20, 0x50, RZ ;  /* 0x0000005014087810 */ /* 0x002fc80007ffe0ff */
[----:B------:R-:W-:-:S13]  /*8ff0*/  ISETP.GE.AND P0, PT, R8, c[0x0][0x27c], PT ;  /* 0x00009f0008007a0c */ /* 0x000fda0003f06270 */
[----:B------:R-:W-:Y:S05]  /*9000*/  @P0 BRA `(.L_x_2016) ;  /* 0x0000026000000947 */ /* 0x000fea0003800000 */
[----:B------:R-:W1:Y:S01]  /*9010*/  LDS.128 R8, [R12+0x8000] ;  /* 0x008000000c087984 */ /* 0x000e620000000c00 */
[----:B------:R-:W-:Y:S02]  /*9020*/  HADD2.F32 R42, -RZ, R15.H1_H1 ;  /* 0x3000000fff2a7230 */ /* 0x000fe40000004100 */
        /* <DEDUP_REMOVED lines=36> */
.L_x_2016:
[----:B------:R-:W-:Y:S05]  /*9270*/  BSYNC B1 ;  /* 0x0000000000017941 */ /* 0x000fea0003800000 */
.L_x_2015:
        /* <DEDUP_REMOVED lines=10> */
[----:B------:R-:W-:Y:S02]  /*9320*/  HADD2.F32 R40, -RZ, R40.H0_H0 ;  /* 0x20000028ff287230 */ /* 0x000fe40000004100 */
[----:B------:R-:W-:Y:S02]  /*9330*/  HADD2.F32 R38, -RZ, R38.H0_H0 ;  /* 0x20000026ff267230 */ /* 0x000fe40000004100 */
[----:B------:R-:W-:-:S02]  /*9340*/  HADD2.F32 R46, -RZ, R41.H1_H1 ;  /* 0x30000029ff2e7230 */ /* 0x000fc40000004100 */
        /* <DEDUP_REMOVED lines=22> */
[----:B------:R-:W-:Y:S01]  /*94b0*/  FFMA.FTZ R43, R41, R9, -R8 ;  /* 0x00000009292b7223 */ /* 0x000fe20000010808 */
[----:B------:R-:W-:Y:S01]  /*94c0*/  F2FP.PACK_AB R9, R47, R18 ;  /* 0x000000122f09723e */ /* 0x000fe200000000ff */
[----:B------:R-:W-:Y:S01]  /*94d0*/  FFMA.FTZ R42, R41, R44, R42 ;  /* 0x0000002c292a7223 */ /* 0x000fe2000001002a */
[----:B------:R-:W-:Y:S01]  /*94e0*/  F2FP.PACK_AB R8, R45, R48 ;  /* 0x000000302d08723e */ /* 0x000fe200000000ff */
[C---:B------:R-:W-:Y:S02]  /*94f0*/  FFMA.FTZ R40, R39.reuse, R10, -R40 ;  /* 0x0000000a27287223 */ /* 0x040fe40000010828 */
[----:B------:R-:W-:Y:S01]  /*9500*/  FFMA.FTZ R11, R39, R11, R38 ;  /* 0x0000000b270b7223 */ /* 0x000fe20000010026 */
[----:B------:R-:W-:-:S04]  /*9510*/  F2FP.PACK_AB R10, R42, R43 ;  /* 0x0000002b2a0a723e */ /* 0x000fc800000000ff */
[----:B------:R-:W-:-:S05]  /*9520*/  F2FP.PACK_AB R11, R11, R40 ;  /* 0x000000280b0b723e */ /* 0x000fca00000000ff */
[----:B------:R1:W-:Y:S02]  /*9530*/  STS.128 [R21+0x2000], R8 ;  /* 0x0020000815007388 */ /* 0x0003e40000000c00 */
.L_x_2029:
[----:B------:R-:W-:Y:S05]  /*9540*/  BSYNC B0 ;  /* 0x0000000000007941 */ /* 0x000fea0003800000 */
.L_x_2028:
        /* <DEDUP_REMOVED lines=42> */
.L_x_2031:
[----:B------:R-:W-:Y:S05]  /*97f0*/  BSYNC B0 ;  /* 0x0000000000007941 */ /* 0x000fea0003800000 */
.L_x_2030:
        /* <DEDUP_REMOVED lines=42> */
.L_x_2033:
[----:B------:R-:W-:Y:S05]  /*9aa0*/  BSYNC B0 ;  /* 0x0000000000007941 */ /* 0x000fea0003800000 */
.L_x_2032:
        /* <DEDUP_REMOVED lines=42> */
.L_x_2035:
[----:B------:R-:W-:Y:S05]  /*9d50*/  BSYNC B0 ;  /* 0x0000000000007941 */ /* 0x000fea0003800000 */
.L_x_2034:
        /* <DEDUP_REMOVED lines=42> */
.L_x_2037:
[----:B------:R-:W-:Y:S05]  /*a000*/  BSYNC B0 ;  /* 0x0000000000007941 */ /* 0x000fea0003800000 */
.L_x_2036:
[----:B------:R-:W-:-:S04]  /*a010*/  IADD3 R20, R20, 0x50, RZ ;  /* 0x0000005014147810 */ /* 0x000fc80007ffe0ff */
[----:B------:R-:W-:-:S13]  /*a020*/  ISETP.GE.AND P0, PT, R20, c[0x0][0x27c], PT ;  /* 0x00009f0014007a0c */ /* 0x000fda0003f06270 */
        /* <DEDUP_REMOVED lines=27> */
[-C--:B------:R-:W-:Y:S02]  /*a1e0*/  FMUL.FTZ R13, R13, R10.reuse ;  /* 0x0000000a0d0d7220 */ /* 0x080fe40000410000 */
[----:B------:R-:W-:Y:S02]  /*a1f0*/  FFMA.FTZ R26, R24, R21, -R26 ;  /* 0x00000015181a7223 */ /* 0x000fe4000001081a */
[----:B------:R-:W-:-:S02]  /*a200*/  FFMA.FTZ R15, R14, R10, -R15 ;  /* 0x0000000a0e0f7223 */ /* 0x000fc4000001080f */
[----:B------:R-:W-:Y:S02]  /*a210*/  FFMA.FTZ R23, R24, R23, R28 ;  /* 0x0000001718177223 */ /* 0x000fe4000001001c */
[----:B------:R-:W-:Y:S01]  /*a220*/  FFMA.FTZ R21, R19, R9, -R8 ;  /* 0x0000000913157223 */ /* 0x000fe20000010808 */
[----:B------:R-:W-:Y:S01]  /*a230*/  F2FP.PACK_AB R9, R25, R18 ;  /* 0x000000121909723e */ /* 0x000fe200000000ff */
[----:B------:R-:W-:Y:S01]  /*a240*/  FFMA.FTZ R20, R19, R22, R20 ;  /* 0x0000001613147223 */ /* 0x000fe20000010014 */
[----:B------:R-:W-:Y:S01]  /*a250*/  F2FP.PACK_AB R8, R23, R26 ;  /* 0x0000001a1708723e */ /* 0x000fe200000000ff */
[----:B------:R-:W-:-:S03]  /*a260*/  FFMA.FTZ R14, R14, R11, R13 ;  /* 0x0000000b0e0e7223 */ /* 0x000fc6000001000d */
[----:B------:R-:W-:Y:S02]  /*a270*/  F2FP.PACK_AB R10, R20, R21 ;  /* 0x00000015140a723e */ /* 0x000fe400000000ff */
[----:B------:R-:W-:-:S05]  /*a280*/  F2FP.PACK_AB R11, R14, R15 ;  /* 0x0000000f0e0b723e */ /* 0x000fca00000000ff */
[----:B------:R1:W-:Y:S01]  /*a290*/  STS.128 [R12+0xa000], R8 ;  /* 0x00a000080c007388 */ /* 0x0003e20000000c00 */
[----:B------:R-:W-:Y:S05]  /*a2a0*/  BRA `(.L_x_2027) ;  /* 0x00002fb000007947 */ /* 0x000fea0003800000 */
.L_x_2012:
        /* <DEDUP_REMOVED lines=52> */
.L_x_2039:
[----:B------:R-:W-:Y:S05]  /*a5f0*/  BSYNC B0 ;  /* 0x0000000000007941 */ /* 0x000fea0003800000 */
.L_x_2038:
[----:B------:R-:W-:Y:S01]  /*a600*/  IMAD R45, R85, -0x80, R42 ;  /* 0xffffff80552d7824 */ /* 0x000fe200078e022a */
[--C-:B-----5:R-:W-:Y:S01]  /*a610*/  SHF.R.U64 R63, R30, 0x10, R31.reuse ;  /* 0x000000101e3f7819 */ /* 0x120fe2000000121f */
[----:B------:R-:W-:Y:S01]  /*a620*/  IMAD.MOV.U32 R64, RZ, RZ, R30 ;  /* 0x000000ffff407224 */ /* 0x000fe200078e001e */
[--C-:B------:R-:W-:Y:S01]  /*a630*/  SHF.R.U32.HI R62, RZ, 0x10, R31.reuse ;  /* 0x00000010ff3e7819 */ /* 0x100fe2000001161f */
[----:B------:R-:W-:Y:S01]  /*a640*/  IMAD.MOV.U32 R43, RZ, RZ, R31 ;  /* 0x000000ffff2b7224 */ /* 0x000fe200078e001f */
[----:B------:R-:W-:Y:S01]  /*a650*/  IMNMX R45, R45, 0x80, PT ;  /* 0x000000802d2d7817 */ /* 0x000fe20003800200 */
[----:B--2---:R-:W-:Y:S01]  /*a660*/  IMAD.MOV.U32 R34, RZ, RZ, R48 ;  /* 0x000000ffff227224 */ /* 0x004fe200078e0030 */
[----:B------:R-:W-:Y:S01]  /*a670*/  SHF.R.U64 R59, R48, 0x10, R49 ;  /* 0x00000010303b7819 */ /* 0x000fe20000001231 */
[----:B------:R-:W-:Y:S01]  /*a680*/  IMAD.MOV.U32 R60, RZ, RZ, R50 ;  /* 0x000000ffff3c7224 */ /* 0x000fe200078e0032 */
[----:B------:R-:W-:Y:S01]  /*a690*/  ISETP.GE.AND P0, PT, R18, R45, PT ;  /* 0x0000002d1200720c */ /* 0x000fe20003f06270 */
        /* <DEDUP_REMOVED lines=166> */
.L_x_2043:
[----:B------:R-:W-:Y:S05]  /*b100*/  BSYNC B0 ;  /* 0x0000000000007941 */ /* 0x000fea0003800000 */
.L_x_2042:
        /* <DEDUP_REMOVED lines=8> */
[CC--:B------:R-:W-:Y:S01]  /*b190*/  LEA.HI R10, R11.reuse, R12.reuse, RZ, 0x3 ;  /* 0x0000000c0b0a7211 */ /* 0x0c0fe200078f18ff */
        /* <DEDUP_REMOVED lines=97> */
.L_x_2045:
[----:B------:R-:W-:Y:S05]  /*b7b0*/  BSYNC B0 ;  /* 0x0000000000007941 */ /* 0x000fea0003800000 */
.L_x_2044:
[----:B-1----:R-:W-:-:S04]  /*b7c0*/  IADD3 R12, R27, 0x40, RZ ;  /* 0x000000401b0c7810 */ /* 0x002fc80007ffe0ff */
        /* <DEDUP_REMOVED lines=104> */
.L_x_2041:
[----:B------:R-:W-:Y:S05]  /*be50*/  BSYNC B1 ;  /* 0x0000000000017941 */ /* 0x000fea0003800000 */
.L_x_2040:
        /* <DEDUP_REMOVED lines=103> */
.L_x_2047:
[----:B------:R-:W-:Y:S05]  /*c4d0*/  BSYNC B0 ;  /* 0x0000000000007941 */ /* 0x000fea0003800000 */
.L_x_2046:
        /* <DEDUP_REMOVED lines=8> */
[----:B------:R-:W-:Y:S01]  /*c560*/  LEA.HI R15, R12, R11, RZ, 0x3 ;  /* 0x0000000b0c0f7211 */ /* 0x000fe200078f18ff */
        /* <DEDUP_REMOVED lines=11> */
[----:B------:R-:W-:-:S02]  /*c620*/  SHF.R.S32.HI R8, RZ, 0x1f, R13 ;  /* 0x0000001fff087819 */ /* 0x000fc4000001140d */
[----:B------:R-:W-:Y:S01]  /*c630*/  LEA.HI R12, R12, R11, RZ, 0x6 ;  /* 0x0000000b0c0c7211 */ /* 0x000fe200078f30ff */
[----:B------:R-:W-:Y:S01]  /*c640*/  IMAD.SHL.U32 R9, R9, 0x40, RZ ;  /* 0x0000004009097824 */ /* 0x000fe200078e00ff */
[----:B------:R-:W-:Y:S02]  /*c650*/  LOP3.LUT R14, R14, 0x1c0, RZ, 0xc0, !PT ;  /* 0x000001c00e0e7812 */ /* 0x000fe400078ec0ff */
        /* <DEDUP_REMOVED lines=84> */
.L_x_2049:
[----:B------:R-:W-:Y:S05]  /*cba0*/  BSYNC B0 ;  /* 0x0000000000007941 */ /* 0x000fea0003800000 */
.L_x_2048:
[----:B-1----:R-:W-:-:S04]  /*cbb0*/  IADD3 R8, R27, 0x40, RZ ;  /* 0x000000401b087810 */ /* 0x002fc80007ffe0ff */
[----:B------:R-:W-:-:S13]  /*cbc0*/  ISETP.GE.AND P0, PT, R8, c[0x0][0x27c], PT ;  /* 0x00009f0008007a0c */ /* 0x000fda0003f06270 */
[----:B------:R-:W-:Y:S05]  /*cbd0*/  @P0 BRA `(.L_x_2027) ;  /* 0x0000068000000947 */ /* 0x000fea0003800000 */
[----:B------:R-:W-:Y:S01]  /*cbe0*/  SHF.R.S32.HI R13, RZ, 0x1f, R8 ;  /* 0x0000001fff0d7819 */ /* 0x000fe20000011408 */
[----:B------:R-:W-:Y:S01]  /*cbf0*/  HADD2.F32 R33, -RZ, R23.H1_H1 ;  /* 0x30000017ff217230 */ /* 0x000fe20000004100 */
[----:B------:R-:W-:Y:S01]  /*cc00*/  MOV R11, c[0x0][0x27c] ;  /* 0x00009f00000b7a02 */ /* 0x000fe20000000f00 */
[----:B------:R-:W-:Y:S01]  /*cc10*/  HADD2.F32 R37, -RZ, R25.H1_H1 ;  /* 0x30000019ff257230 */ /* 0x000fe20000004100 */
[----:B------:R-:W-:Y:S01]  /*cc20*/  LEA.HI R9, R13, R8, RZ, 0x3 ;  /* 0x000000080d097211 */ /* 0x000fe200078f18ff */
[----:B------:R-:W-:Y:S01]  /*cc30*/  HADD2.F32 R23, -RZ, R23.H0_H0 ;  /* 0x20000017ff177230 */ /* 0x000fe20000004100 */
        /* <DEDUP_REMOVED lines=11> */
[----:B------:R-:W-:Y:S02]  /*ccf0*/  LEA.HI R8, R15, R18, RZ, 0x3 ;  /* 0x000000120f087211 */ /* 0x000fe400078f18ff */
[----:B------:R-:W-:Y:S02]  /*cd00*/  LOP3.LUT R12, R12, 0x1c0, RZ, 0xc0, !PT ;  /* 0x000001c00c0c7812 */ /* 0x000fe400078ec0ff */
[----:B------:R-:W-:Y:S01]  /*cd10*/  LEA.HI R10, R10, R11, RZ, 0x3 ;  /* 0x0000000b0a0a7211 */ /* 0x000fe200078f18ff */
[----:B------:R-:W-:Y:S01]  /*cd20*/  IMAD.SHL.U32 R8, R8, 0x40, RZ ;  /* 0x0000004008087824 */ /* 0x000fe200078e00ff */
        /* <DEDUP_REMOVED lines=19> */
[--C-:B--2---:R-:W-:Y:S01]  /*ce60*/  HADD2.F32 R32, -RZ, R8.reuse.H0_H0 ;  /* 0x20000008ff207230 */ /* 0x104fe20000004100 */
[C---:B------:R-:W-:Y:S01]  /*ce70*/  FMUL.FTZ R39, R33.reuse, R28 ;  /* 0x0000001c21277220 */ /* 0x040fe20000410000 */
[--C-:B------:R-:W-:Y:S01]  /*ce80*/  HADD2.F32 R12, -RZ, R13.reuse.H0_H0 ;  /* 0x2000000dff0c7230 */ /* 0x100fe20000004100 */
[----:B------:R-:W-:Y:S01]  /*ce90*/  FMUL.FTZ R41, R38, R29 ;  /* 0x0000001d26297220 */ /* 0x000fe20000410000 */
[----:B------:R-:W-:Y:S01]  /*cea0*/  HADD2.F32 R30, -RZ, R13.H1_H1 ;  /* 0x3000000dff1e7230 */ /* 0x000fe20000004100 */
[-C--:B------:R-:W-:Y:S01]  /*ceb0*/  FMUL.FTZ R33, R33, R32.reuse ;  /* 0x0000002021217220 */ /* 0x080fe20000410000 */
[----:B------:R-:W-:Y:S01]  /*cec0*/  HADD2.F32 R34, -RZ, R8.H1_H1 ;  /* 0x30000008ff227230 */ /* 0x000fe20000004100 */
[----:B------:R-:W-:Y:S01]  /*ced0*/  FFMA.FTZ R32, R37, R32, R39 ;  /* 0x0000002025207223 */ /* 0x000fe20000010027 */
[--C-:B------:R-:W-:Y:S01]  /*cee0*/  HADD2.F32 R8, -RZ, R9.reuse.H0_H0 ;  /* 0x20000009ff087230 */ /* 0x100fe20000004100 */
[C---:B------:R-:W-:Y:S01]  /*cef0*/  FMUL.FTZ R40, R23.reuse, R12 ;  /* 0x0000000c17287220 */ /* 0x040fe20000410000 */
[----:B------:R-:W-:Y:S01]  /*cf00*/  HADD2.F32 R35, -RZ, R9.H1_H1 ;  /* 0x30000009ff237230 */ /* 0x000fe20000004100 */
[C---:B------:R-:W-:Y:S01]  /*cf10*/  FMUL.FTZ R45, R20.reuse, R30 ;  /* 0x0000001e142d7220 */ /* 0x040fe20000410000 */
[--C-:B------:R-:W-:Y:S01]  /*cf20*/  HADD2.F32 R39, -RZ, R22.reuse.H1_H1 ;  /* 0x30000016ff277230 */ /* 0x100fe20000004100 */
[-C--:B------:R-:W-:Y:S01]  /*cf30*/  FMUL.FTZ R23, R23, R8.reuse ;  /* 0x0000000817177220 */ /* 0x080fe20000410000 */
[----:B------:R-:W-:Y:S01]  /*cf40*/  HADD2.F32 R22, -RZ, R22.H0_H0 ;  /* 0x20000016ff167230 */ /* 0x000fe20000004100 */
[----:B------:R-:W-:Y:S01]  /*cf50*/  FFMA.FTZ R40, R25, R8, R40 ;  /* 0x0000000819287223 */ /* 0x000fe20000010028 */
        /* <DEDUP_REMOVED lines=8> */
[----:B------:R-:W-:Y:S01]  /*cfe0*/  HADD2.F32 R45, -RZ, R24.H0_H0 ;  /* 0x20000018ff2d7230 */ /* 0x000fe20000004100 */
[----:B------:R-:W-:Y:S01]  /*cff0*/  FMUL.FTZ R44, R8, R13 ;  /* 0x0000000d082c7220 */ /* 0x000fe20000410000 */
[----:B------:R-:W-:Y:S01]  /*d000*/  HADD2.F32 R9, -RZ, R10.H0_H0 ;  /* 0x2000000aff097230 */ /* 0x000fe20000004100 */
[----:B------:R-:W-:Y:S01]  /*d010*/  FMUL.FTZ R47, R42, R31 ;  /* 0x0000001f2a2f7220 */ /* 0x000fe20000410000 */
[----:B------:R-:W-:Y:S01]  /*d020*/  HADD2.F32 R34, -RZ, R26.H1_H1 ;  /* 0x3000001aff227230 */ /* 0x000fe20000004100 */
[----:B------:R-:W-:Y:S01]  /*d030*/  FFMA.FTZ R33, R37, R28, -R33 ;  /* 0x0000001c25217223 */ /* 0x000fe20000010821 */
[----:B------:R-:W-:Y:S01]  /*d040*/  HADD2.F32 R36, -RZ, R10.H1_H1 ;  /* 0x3000000aff247230 */ /* 0x000fe20000004100 */
[-C--:B------:R-:W-:Y:S01]  /*d050*/  FMUL.FTZ R8, R8, R9.reuse ;  /* 0x0000000908087220 */ /* 0x080fe20000410000 */
[----:B------:R-:W-:Y:S01]  /*d060*/  HADD2.F32 R15, -RZ, R15.H1_H1 ;  /* 0x3000000fff0f7230 */ /* 0x000fe20000004100 */
[----:B------:R-:W-:Y:S01]  /*d070*/  FFMA.FTZ R20, R34, R9, R44 ;  /* 0x0000000922147223 */ /* 0x000fe2000001002c */
[----:B------:R-:W-:Y:S01]  /*d080*/  HADD2.F32 R10, -RZ, R11.H0_H0 ;  /* 0x2000000bff0a7230 */ /* 0x000fe20000004100 */
[----:B------:R-:W-:Y:S01]  /*d090*/  FMUL.FTZ R42, R42, R36 ;  /* 0x000000242a2a7220 */ /* 0x000fe20000410000 */
[----:B------:R-:W-:Y:S01]  /*d0a0*/  HADD2.F32 R24, -RZ, R19.H0_H0 ;  /* 0x20000013ff187230 */ /* 0x000fe20000004100 */
[C---:B------:R-:W-:Y:S01]  /*d0b0*/  FMUL.FTZ R19, R45.reuse, R14 ;  /* 0x0000000e2d137220 */ /* 0x040fe20000410000 */
[----:B------:R-:W-:Y:S01]  /*d0c0*/  HADD2.F32 R11, -RZ, R11.H1_H1 ;  /* 0x3000000bff0b7230 */ /* 0x000fe20000004100 */
[-C--:B------:R-:W-:Y:S01]  /*d0d0*/  FMUL.FTZ R45, R45, R10.reuse ;  /* 0x0000000a2d2d7220 */ /* 0x080fe20000410000 */
[--C-:B------:R-:W-:Y:S01]  /*d0e0*/  HADD2.F32 R9, -RZ, R21.reuse.H1_H1 ;  /* 0x30000015ff097230 */ /* 0x100fe20000004100 */
[----:B------:R-:W-:Y:S01]  /*d0f0*/  FFMA.FTZ R19, R49, R10, R19 ;  /* 0x0000000a31137223 */ /* 0x000fe20000010013 */
[----:B------:R-:W-:Y:S01]  /*d100*/  HADD2.F32 R26, -RZ, R21.H0_H0 ;  /* 0x20000015ff1a7230 */ /* 0x000fe20000004100 */
[----:B------:R-:W-:-:S02]  /*d110*/  FMUL.FTZ R21, R24, R15 ;  /* 0x0000000f18157220 */ /* 0x000fc40000410000 */
[-C--:B------:R-:W-:Y:S02]  /*d120*/  FMUL.FTZ R10, R24, R11.reuse ;  /* 0x0000000b180a7220 */ /* 0x080fe40000410000 */
[----:B------:R-:W-:Y:S02]  /*d130*/  FFMA.FTZ R24, R26, R11, R21 ;  /* 0x0000000b1a187223 */ /* 0x000fe40000010015 */
        /* <DEDUP_REMOVED lines=18> */
.L_x_2027:
[----:B------:R-:W-:Y:S05]  /*d260*/  BSYNC B2 ;  /* 0x0000000000027941 */ /* 0x000fea0003800000 */
.L_x_2011:
[----:B------:R-:W-:-:S04]  /*d270*/  DEPBAR.LE SB0, 0x2 ;  /* 0x000080800000791a */ /* 0x000fc80000000000 */
[----:B------:R-:W-:Y:S01]  /*d280*/  IMAD.SHL.U32 R44, R0, 0x2, RZ ;  /* 0x00000002002c7824 */ /* 0x000fe200078e00ff */
[----:B------:R-:W-:Y:S01]  /*d290*/  BAR.SYNC.DEFER_BLOCKING 0x0 ;  /* 0x0000000000007b1d */ /* 0x000fe20000010000 */
[----:B------:R-:W-:Y:S01]  /*d2a0*/  IMAD.SHL.U32 R183, R4, 0x2, RZ ;  /* 0x0000000204b77824 */ /* 0x000fe200078e00ff */
[----:B-1----:R-:W-:Y:S01]  /*d2b0*/  @P3 LEA.HI.SX32 R9, R133, 0xfffffffe, 0x1a ;  /* 0xfffffffe85093811 */ /* 0x002fe200078fd2ff */
[----:B------:R-:W-:Y:S01]  /*d2c0*/  IMAD.MOV.U32 R4, RZ, RZ, 0x20 ;  /* 0x00000020ff047424 */ /* 0x000fe200078e00ff */
[----:B------:R-:W-:Y:S01]  /*d2d0*/  LEA R182, R0, 0x18100, 0x1 ;  /* 0x0001810000b67811 */ /* 0x000fe200078e08ff */
[----:B------:R-:W-:Y:S01]  /*d2e0*/  IMAD.SHL.U32 R181, R3, 0x2, RZ ;  /* 0x0000000203b57824 */ /* 0x000fe200078e00ff */
[----:B------:R-:W-:Y:S01]  /*d2f0*/  @P3 SHF.R.S32.HI R8, RZ, 0x1f, R9 ;  /* 0x0000001fff083819 */ /* 0x000fe20000011409 */
[----:B------:R-:W-:Y:S01]  /*d300*/  @P3 IMAD R16, R16, R9, RZ ;  /* 0x0000000910103224 */ /* 0x000fe200078e02ff */
[----:B------:R-:W-:Y:S01]  /*d310*/  SEL R0, R4, 0xffffffe0, !P1 ;  /* 0xffffffe004007807 */ /* 0x000fe20004800000 */
[----:B------:R-:W-:Y:S01]  /*d320*/  @P3 IMAD.WIDE.U32 R10, R9, R17, R198 ;  /* 0x00000011090a3225 */ /* 0x000fe200078e00c6 */
[----:B------:R-:W-:-:S02]  /*d330*/  P2R R135, PR, RZ, 0x2 ;  /* 0x00000002ff877803 */ /* 0x000fc40000000000 */
[----:B------:R-:W-:Y:S01]  /*d340*/  LOP3.LUT P1, RZ, R186, 0x1, RZ, 0xc0, !PT ;  /* 0x00000001baff7812 */ /* 0x000fe2000782c0ff */
[----:B------:R-:W-:Y:S01]  /*d350*/  @P3 IMAD R8, R8, R17, R16 ;  /* 0x0000001108083224 */ /* 0x000fe200078e0210 */
[----:B------:R-:W-:Y:S01]  /*d360*/  @P3 LEA R20, P0, R10, c[0x0][0x1f8], 0x1 ;  /* 0x00007e000a143a11 */ /* 0x000fe200078008ff */
[----:B------:R-:W-:Y:S01]  /*d370*/  IMAD.IADD R3, R182, 0x1, R181 ;  /* 0x00000001b6037824 */ /* 0x000fe200078e02b5 */
[----:B------:R-:W-:Y:S01]  /*d380*/  LOP3.LUT P4, RZ, R7, 0x4, RZ, 0xc0, !PT ;  /* 0x0000000407ff7812 */ /* 0x000fe2000788c0ff */
[----:B------:R-:W-:Y:S02]  /*d390*/  @P3 IMAD.IADD R8, R11, 0x1, R8 ;  /* 0x000000010b083824 */ /* 0x000fe400078e0208 */
[----:B------:R-:W-:Y:S02]  /*d3a0*/  IMAD.IADD R85, R183, 0x1, R0 ;  /* 0x00000001b7557824 */ /* 0x000fe400078e0200 */
[----:B------:R-:W-:Y:S01]  /*d3b0*/  IMAD.MOV.U32 R4, RZ, RZ, 0x40 ;  /* 0x00000040ff047424 */ /* 0x000fe200078e00ff */
[----:B------:R-:W-:Y:S01]  /*d3c0*/  @P3 LEA.HI.X R21, R10, c[0x0][0x1fc], R8, 0x1, P0 ;  /* 0x00007f000a153a11 */ /* 0x000fe200000f0c08 */
[----:B------:R-:W-:Y:S01]  /*d3d0*/  IMAD.SHL.U32 R177, R2, 0x2, RZ ;  /* 0x0000000202b17824 */ /* 0x000fe200078e00ff */
[----:B------:R-:W-:Y:S01]  /*d3e0*/  LDSM.16.M88.4 R44, [R44+0x18100] ;  /* 0x018100002c2c783b */ /* 0x000fe20000000200 */
[----:B------:R-:W-:-:S02]  /*d3f0*/  @P3 IADD3 R68, P0, R6, R20, RZ ;  /* 0x0000001406443210 */ /* 0x000fc40007f1e0ff */
[C---:B------:R-:W-:Y:S01]  /*d400*/  SEL R0, R4.reuse, 0xffffffc0, !P4 ;  /* 0xffffffc004007807 */ /* 0x040fe20006000000 */
[----:B------:R-:W1:Y:S01]  /*d410*/  LDSM.16.M88.4 R32, [R183+0xc100] ;  /* 0x00c10000b720783b */ /* 0x000e620000000200 */
[----:B------:R-:W-:Y:S01]  /*d420*/  SEL R180, R4, 0xffffffc0, !P2 ;  /* 0xffffffc004b47807 */ /* 0x000fe20005000000 */
[----:B------:R-:W-:Y:S02]  /*d430*/  @P3 IMAD.X R69, R5, 0x1, R21, P0 ;  /* 0x0000000105453824 */ /* 0x000fe400000e0615 */
[----:B------:R-:W2:Y:S01]  /*d440*/  LDSM.16.M88.4 R24, [R183+0xc900] ;  /* 0x00c90000b718783b */ /* 0x000ea20000000200 */
[----:B------:R-:W-:Y:S02]  /*d450*/  IMAD.IADD R179, R182, 0x1, R0 ;  /* 0x00000001b6b37824 */ /* 0x000fe400078e0200 */
[----:B------:R-:W-:Y:S01]  /*d460*/  IMAD.IADD R83, R183, 0x1, R180 ;  /* 0x00000001b7537824 */ /* 0x000fe200078e02b4 */
[----:B------:R-:W3:Y:S01]  /*d470*/  LDSM.16.M88.4 R16, [R183+0xd100] ;  /* 0x00d10000b710783b */ /* 0x000ee20000000200 */
[----:B------:R-:W-:-:S02]  /*d480*/  IMAD.IADD R178, R3, 0x1, R0 ;  /* 0x0000000103b27824 */ /* 0x000fc400078e0200 */
[----:B------:R-:W-:Y:S01]  /*d490*/  IMAD.IADD R82, R180, 0x1, R85 ;  /* 0x00000001b4527824 */ /* 0x000fe200078e0255 */
[----:B------:R-:W4:Y:S01]  /*d4a0*/  LDSM.16.M88.4 R40, [R183+0xd900] ;  /* 0x00d90000b728783b */ /* 0x000f220000000200 */
[C-C-:B------:R-:W-:Y:S02]  /*d4b0*/  IMAD.IADD R173, R181.reuse, 0x1, R177.reuse ;  /* 0x00000001b5ad7824 */ /* 0x140fe400078e02b1 */
[C---:B------:R-:W-:Y:S01]  /*d4c0*/  IMAD.IADD R176, R0.reuse, 0x1, R177 ;  /* 0x0000000100b07824 */ /* 0x040fe200078e02b1 */
[----:B------:R-:W-:Y:S01]  /*d4d0*/  LDSM.16.M88.4 R60, [R3] ;  /* 0x00000000033c783b */ /* 0x000fe20000000200 */
[----:B------:R-:W-:Y:S02]  /*d4e0*/  IMAD.IADD R0, R0, 0x1, R173 ;  /* 0x0000000100007824 */ /* 0x000fe400078e02ad */
[----:B------:R-:W-:Y:S01]  /*d4f0*/  IMAD.IADD R164, R181, 0x1, R176 ;  /* 0x00000001b5a47824 */ /* 0x000fe200078e02b0 */
        /* <DEDUP_REMOVED lines=19> */
[----:B------:R-:W-:Y:S01]  /*d630*/  LDSM.16.M88.4 R72, [R182+0x4000] ;  /* 0x00400000b648783b */ /* 0x000fe20000000200 */
[C---:B---3--:R-:W-:Y:S03]  /*d640*/  HMMA.16816.F32 R20, R44.reuse, R16, RZ ;  /* 0x000000102c14723c */ /* 0x048fe600000018ff */
[----:B------:R-:W-:Y:S04]  /*d650*/  LDSM.16.M88.4 R76, [R183+0xf100] ;  /* 0x00f10000b74c783b */ /* 0x000fe80000000200 */
[----:B------:R-:W0:Y:S01]  /*d660*/  LDGDEPBAR ;  /* 0x00000000000079af */ /* 0x000e220000000000 */
[C---:B------:R-:W-:Y:S03]  /*d670*/  HMMA.16816.F32 R16, R44.reuse, R18, RZ ;  /* 0x000000122c10723c */ /* 0x040fe600000018ff */
[----:B-1----:R-:W-:Y:S05]  /*d680*/  LDSM.16.M88.4 R68, [R183+0xf900] ;  /* 0x00f90000b744783b */ /* 0x002fea0000000200 */
[C---:B----4-:R-:W-:Y:S08]  /*d690*/  HMMA.16816.F32 R64, R44.reuse, R40, RZ ;  /* 0x000000282c40723c */ /* 0x050ff000000018ff */
[----:B------:R-:W-:Y:S01]  /*d6a0*/  HMMA.16816.F32 R44, R44, R42, RZ ;  /* 0x0000002a2c2c723c */ /* 0x000fe200000018ff */
[----:B------:R-:W1:Y:S07]  /*d6b0*/  LDSM.16.M88.4 R40, [R83+0xc900] ;  /* 0x00c900005328783b */ /* 0x000e6e0000000200 */
[C---:B-----5:R-:W-:Y:S08]  /*d6c0*/  HMMA.16816.F32 R36, R60.reuse, R8, R36 ;  /* 0x000000083c24723c */ /* 0x060ff00000001824 */
[C---:B------:R-:W-:Y:S01]  /*d6d0*/  HMMA.16816.F32 R32, R60.reuse, R10, R32 ;  /* 0x0000000a3c20723c */ /* 0x040fe20000001820 */
[----:B------:R-:W3:Y:S07]  /*d6e0*/  LDSM.16.M88.4 R8, [R83+0xd100] ;  /* 0x00d100005308783b */ /* 0x000eee0000000200 */
        /* <DEDUP_REMOVED lines=8> */
[----:B------:R-:W-:Y:S04]  /*d770*/  LDSM.16.M88.4 R48, [R82+0xc900] ;  /* 0x00c900005230783b */ /* 0x000fe80000000200 */
[----:B------:R-:W-:Y:S03]  /*d780*/  LDSM.16.M88.4 R44, [R82+0xd100] ;  /* 0x00d10000522c783b */ /* 0x000fe60000000200 */
[C---:B--2---:R-:W-:Y:S08]  /*d790*/  HMMA.16816.F32 R36, R4.reuse, R12, R36 ;  /* 0x0000000c0424723c */ /* 0x044ff00000001824 */
[C---:B------:R-:W-:Y:S01]  /*d7a0*/  HMMA.16816.F32 R32, R4.reuse, R14, R32 ;  /* 0x0000000e0420723c */ /* 0x040fe20000001820 */
[----:B------:R-:W2:Y:S07]  /*d7b0*/  LDSM.16.M88.4 R12, [R178] ;  /* 0x00000000b20c783b */ /* 0x000eae0000000200 */
        /* <DEDUP_REMOVED lines=15> */
[----:B------:R-:W5:Y:S07]  /*d8b0*/  LDSM.16.M88.4 R48, [R85+0xe900] ;  /* 0x00e900005530783b */ /* 0x000f6e0000000200 */
[C---:B------:R-:W-:Y:S08]  /*d8c0*/  HMMA.16816.F32 R20, R12.reuse, R44, R20 ;  /* 0x0000002c0c14723c */ /* 0x040ff00000001814 */
[C---:B------:R-:W-:Y:S01]  /*d8d0*/  HMMA.16816.F32 R16, R12.reuse, R46, R16 ;  /* 0x0000002e0c10723c */ /* 0x040fe20000001810 */
[----:B------:R-:W2:Y:S07]  /*d8e0*/  LDSM.16.M88.4 R44, [R85+0xf100] ;  /* 0x00f10000552c783b */ /* 0x000eae0000000200 */
[C---:B-1----:R-:W-:Y:S08]  /*d8f0*/  HMMA.16816.F32 R64, R12.reuse, R40, R64 ;  /* 0x000000280c40723c */ /* 0x042ff00000001840 */
[----:B------:R-:W-:Y:S01]  /*d900*/  HMMA.16816.F32 R60, R12, R42, R60 ;  /* 0x0000002a0c3c723c */ /* 0x000fe2000000183c */
[----:B------:R-:W1:Y:S04]  /*d910*/  LDSM.16.M88.4 R40, [R85+0xf900] ;  /* 0x00f900005528783b */ /* 0x000e680000000200 */
[----:B------:R-:W-:Y:S03]  /*d920*/  LDSM.16.M88.4 R12, [R179+0x4000] ;  /* 0x00400000b30c783b */ /* 0x000fe60000000200 */
        /* <DEDUP_REMOVED lines=8> */
[C---:B------:R-:W-:Y:S08]  /*d9b0*/  HMMA.16816.F32 R64, R72.reuse, R68, R64 ;  /* 0x000000444840723c */ /* 0x040ff00000001840 */
[----:B------:R-:W-:Y:S01]  /*d9c0*/  HMMA.16816.F32 R60, R72, R70, R60 ;  /* 0x00000046483c723c */ /* 0x000fe2000000183c */
[----:B------:R-:W-:Y:S04]  /*d9d0*/  LDSM.16.M88.4 R68, [R82+0xf900] ;  /* 0x00f900005244783b */ /* 0x000fe80000000200 */
[----:B------:R1:W-:Y:S03]  /*d9e0*/  LDSM.16.M88.4 R72, [R3+0x8000] ;  /* 0x008000000348783b */ /* 0x0003e60000000200 */
[C---:B--2---:R-:W-:Y:S08]  /*d9f0*/  HMMA.16816.F32 R36, R56.reuse, R52, R36 ;  /* 0x000000343824723c */ /* 0x044ff00000001824 */
[C---:B------:R-:W-:Y:S01]  /*da00*/  HMMA.16816.F32 R32, R56.reuse, R54, R32 ;  /* 0x000000363820723c */ /* 0x040fe20000001820 */
[----:B------:R-:W-:Y:S07]  /*da10*/  LDSM.16.M88.4 R52, [R183+0x10100] ;  /* 0x01010000b734783b */ /* 0x000fee0000000200 */
[----:B-----5:R-:W-:Y:S01]  /*da20*/  HMMA.16816.F32 R28, R56, R48, R28 ;  /* 0x00000030381c723c */ /* 0x020fe2000000181c */
[----:B-1----:R-:W-:-:S07]  /*da30*/  LOP3.LUT R3, R80, 0xffffffe0, RZ, 0xc0, !PT ;  /* 0xffffffe050037812 */ /* 0x002fce00078ec0ff */
[----:B------:R-:W-:Y:S01]  /*da40*/  HMMA.16816.F32 R24, R56, R50, R24 ;  /* 0x000000323818723c */ /* 0x000fe20000001818 */
[----:B------:R-:W1:Y:S01]  /*da50*/  LDSM.16.M88.4 R48, [R83+0xf100] ;  /* 0x00f100005330783b */ /* 0x000e620000000200 */
[----:B------:R-:W-:-:S05]  /*da60*/  IMAD.IADD R84, R84, 0x1, -R3 ;  /* 0x0000000154547824 */ /* 0x000fca00078e0a03 */
[----:B------:R-:W-:Y:S01]  /*da70*/  SHF.R.S32.HI R3, RZ, 0x1f, R84 ;  /* 0x0000001fff037819 */ /* 0x000fe20000011454 */
[----:B------:R-:W-:Y:S03]  /*da80*/  HMMA.16816.F32 R20, R56, R44, R20 ;  /* 0x0000002c3814723c */ /* 0x000fe60000001814 */
[----:B------:R-:W-:-:S04]  /*da90*/  LEA.HI R3, R3, R84, RZ, 0x2 ;  /* 0x0000005403037211 */ /* 0x000fc800078f10ff */
[----:B------:R-:W-:Y:S01]  /*daa0*/  LOP3.LUT R3, R3, 0x7ffffffc, RZ, 0xc0, !PT ;  /* 0x7ffffffc03037812 */ /* 0x000fe200078ec0ff */
[----:B------:R-:W-:Y:S01]  /*dab0*/  HMMA.16816.F32 R16, R56, R46, R16 ;  /* 0x0000002e3810723c */ /* 0x000fe20000001810 */
[----:B------:R-:W2:Y:S03]  /*dac0*/  LDSM.16.M88.4 R44, [R83+0xf900] ;  /* 0x00f90000532c783b */ /* 0x000ea60000000200 */
[----:B------:R-:W-:-:S04]  /*dad0*/  IMAD.IADD R3, R84, 0x1, -R3 ;  /* 0x0000000154037824 */ /* 0x000fc800078e0a03 */
[C---:B------:R-:W-:Y:S08]  /*dae0*/  HMMA.16816.F32 R64, R56.reuse, R40, R64 ;  /* 0x000000283840723c */ /* 0x040ff00000001840 */
[----:B------:R-:W-:Y:S01]  /*daf0*/  HMMA.16816.F32 R60, R56, R42, R60 ;  /* 0x0000002a383c723c */ /* 0x000fe2000000183c */
[----:B------:R-:W-:Y:S04]  /*db00*/  LDSM.16.M88.4 R40, [R178+0x4000] ;  /* 0x00400000b228783b */ /* 0x000fe80000000200 */
[----:B------:R-:W-:Y:S03]  /*db10*/  LDSM.16.M88.4 R56, [R182+0x8000] ;  /* 0x00800000b638783b */ /* 0x000fe60000000200 */
        /* <DEDUP_REMOVED lines=24> */
[----:B------:R-:W1:Y:S04]  /*dca0*/  LDSM.16.M88.4 R40, [R85+0x10900] ;  /* 0x010900005528783b */ /* 0x000e680000000200 */
[----:B------:R-:W-:Y:S03]  /*dcb0*/  LDSM.16.M88.4 R68, [R85+0x11900] ;  /* 0x011900005544783b */ /* 0x000fe60000000200 */
[C---:B------:R-:W-:Y:S08]  /*dcc0*/  HMMA.16816.F32 R36, R56.reuse, R52, R36 ;  /* 0x000000343824723c */ /* 0x040ff00000001824 */
[C---:B------:R-:W-:Y:S08]  /*dcd0*/  HMMA.16816.F32 R32, R56.reuse, R54, R32 ;  /* 0x000000363820723c */ /* 0x040ff00000001820 */
[C---:B--2---:R-:W-:Y:S08]  /*dce0*/  HMMA.16816.F32 R28, R56.reuse, R12, R28 ;  /* 0x0000000c381c723c */ /* 0x044ff0000000181c */
[C---:B------:R-:W-:Y:S01]  /*dcf0*/  HMMA.16816.F32 R24, R56.reuse, R14, R24 ;  /* 0x0000000e3818723c */ /* 0x040fe20000001818 */
[----:B------:R-:W-:Y:S07]  /*dd00*/  LDSM.16.M88.4 R12, [R83+0x10100] ;  /* 0x01010000530c783b */ /* 0x000fee0000000200 */
[C---:B---3--:R-:W-:Y:S01]  /*dd10*/  HMMA.16816.F32 R52, R56.reuse, R8, R20 ;  /* 0x000000083834723c */ /* 0x048fe20000001814 */
[----:B------:R-:W2:Y:S07]  /*dd20*/  LDSM.16.M88.4 R20, [R179+0x8000] ;  /* 0x00800000b314783b */ /* 0x000eae0000000200 */
[C---:B------:R-:W-:Y:S01]  /*dd30*/  HMMA.16816.F32 R16, R56.reuse, R10, R16 ;  /* 0x0000000a3810723c */ /* 0x040fe20000001810 */
[----:B------:R-:W-:Y:S07]  /*dd40*/  LDSM.16.M88.4 R8, [R83+0x11100] ;  /* 0x011100005308783b */ /* 0x000fee0000000200 */
[C---:B----4-:R-:W-:Y:S08]  /*dd50*/  HMMA.16816.F32 R64, R56.reuse, R4, R64 ;  /* 0x000000043840723c */ /* 0x050ff00000001840 */
[----:B------:R-:W-:Y:S01]  /*dd60*/  HMMA.16816.F32 R60, R56, R6, R60 ;  /* 0x00000006383c723c */ /* 0x000fe2000000183c */
[----:B------:R-:W3:Y:S04]  /*dd70*/  LDSM.16.M88.4 R4, [R83+0x10900] ;  /* 0x010900005304783b */ /* 0x000ee80000000200 */
[----:B------:R-:W-:Y:S03]  /*dd80*/  LDSM.16.M88.4 R56, [R82+0x11100] ;  /* 0x011100005238783b */ /* 0x000fe60000000200 */
        /* <DEDUP_REMOVED lines=9> */
[C---:B--2---:R-:W-:Y:S08]  /*de20*/  HMMA.16816.F32 R36, R20.reuse, R12, R36 ;  /* 0x0000000c1424723c */ /* 0x044ff00000001824 */
[----:B------:R-:W-:Y:S01]  /*de30*/  HMMA.16816.F32 R32, R20, R14, R32 ;  /* 0x0000000e1420723c */ /* 0x000fe20000001820 */
[----:B------:R-:W2:Y:S07]  /*de40*/  LDSM.16.M88.4 R12, [R82+0x10900] ;  /* 0x01090000520c783b */ /* 0x000eae0000000200 */
[----:B------:R-:W-:Y:S08]  /*de50*/  HMMA.16816.F32 R64, R72, R68, R64 ;  /* 0x000000444840723c */ /* 0x000ff00000001840 */
[C---:B---3--:R-:W-:Y:S08]  /*de60*/  HMMA.16816.F32 R28, R20.reuse, R4, R28 ;  /* 0x00000004141c723c */ /* 0x048ff0000000181c */
[----:B------:R-:W-:Y:S01]  /*de70*/  HMMA.16816.F32 R24, R20, R6, R24 ;  /* 0x000000061418723c */ /* 0x000fe20000001818 */
[----:B------:R-:W3:Y:S01]  /*de80*/  LDSM.16.M88.4 R4, [R82+0x11900] ;  /* 0x011900005204783b */ /* 0x000ee20000000200 */
[----:B------:R-:W-:-:S04]  /*de90*/  DEPBAR.LE SB0, 0x2 ;  /* 0x000080800000791a */ /* 0x000fc80000000000 */
[----:B------:R-:W-:Y:S02]  /*dea0*/  BAR.SYNC.DEFER_BLOCKING 0x0 ;  /* 0x0000000000007b1d */ /* 0x000fe40000010000 */
[----:B------:R-:W-:Y:S08]  /*deb0*/  HMMA.16816.F32 R60, R72, R70, R60 ;  /* 0x00000046483c723c */ /* 0x000ff0000000183c */
[----:B-1----:R-:W-:Y:S08]  /*dec0*/  HMMA.16816.F32 R36, R44, R40, R36 ;  /* 0x000000282c24723c */ /* 0x002ff00000001824 */
[C---:B----4-:R-:W-:Y:S01]  /*ded0*/  HMMA.16816.F32 R64, R20.reuse, R48, R64 ;  /* 0x000000301440723c */ /* 0x050fe20000001840 */
[----:B------:R-:W-:Y:S07]  /*dee0*/  LDSM.16.MT88.4 R124, [R177+0x100] ;  /* 0x00010000b17c783b */ /* 0x000fee0000004200 */
[----:B------:R-:W-:Y:S01]  /*def0*/  HMMA.16816.F32 R52, R20, R8, R52 ;  /* 0x000000081434723c */ /* 0x000fe20000001834 */
[----:B------:R-:W-:Y:S04]  /*df00*/  LDSM.16.MT88.4 R72, [R173+0x2100] ;  /* 0x00210000ad48783b */ /* 0x000fe80000004200 */
[----:B------:R-:W-:Y:S02]  /*df10*/  LDSM.16.MT88.4 R88, [R164+0x2100] ;  /* 0x00210000a458783b */ /* 0x000fe40000004200 */
[----:B------:R-:W-:Y:S01]  /*df20*/  IMAD R8, R81, -0x40, R92 ;  /* 0xffffffc051087824 */ /* 0x000fe200078e025c */
[----:B------:R-:W-:Y:S01]  /*df30*/  HMMA.16816.F32 R32, R44, R42, R32 ;  /* 0x0000002a2c20723c */ /* 0x000fe20000001820 */
[----:B------:R-:W-:Y:S02]  /*df40*/  LDSM.16.MT88.4 R40, [R173+0x100] ;  /* 0x00010000ad28783b */ /* 0x000fe40000004200 */
[----:B------:R-:W-:-:S02]  /*df50*/  IMAD R3, R3, -0x2, R8 ;  /* 0xfffffffe03037824 */ /* 0x000fc400078e0208 */
[----:B------:R-:W-:Y:S03]  /*df60*/  LDSM.16.MT88.4 R80, [R176+0x2100] ;  /* 0x00210000b050783b */ /* 0x000fe60000004200 */
[C---:B------:R-:W-:Y:S01]  /*df70*/  HMMA.16816.F32 R60, R20.reuse, R50, R60 ;  /* 0x00000032143c723c */ /* 0x040fe2000000183c */
[C---:B------:R-:W-:Y:S01]  /*df80*/  ISETP.GT.AND P0, PT, R3.reuse, RZ, PT ;  /* 0x000000ff0300720c */ /* 0x040fe20003f04270 */
[----:B------:R-:W-:Y:S01]  /*df90*/  LDSM.16.MT88.4 R48, [R176+0x100] ;  /* 0x00010000b030783b */ /* 0x000fe20000004200 */
[----:B------:R-:W-:Y:S02]  /*dfa0*/  ISETP.GT.AND P2, PT, R3, 0x1, PT ;  /* 0x000000010300780c */ /* 0x000fe40003f44270 */
[----:B------:R-:W-:Y:S01]  /*dfb0*/  FSEL R38, R38, -INF , P0 ;  /* 0xff80000026267808 */ /* 0x000fe20000000000 */
[----:B------:R-:W-:Y:S01]  /*dfc0*/  LDSM.16.MT88.4 R96, [R177+0x4100] ;  /* 0x00410000b160783b */ /* 0x000fe20000004200 */
[----:B------:R-:W-:Y:S01]  /*dfd0*/  FSEL R37, R37, -INF , P2 ;  /* 0xff80000025257808 */ /* 0x000fe20001000000 */
[----:B------:R-:W-:Y:S01]  /*dfe0*/  HMMA.16816.F32 R16, R20, R10, R16 ;  /* 0x0000000a1410723c */ /* 0x000fe20000001810 */
[----:B------:R-:W-:Y:S01]  /*dff0*/  FSEL R39, R39, -INF , P2 ;  /* 0xff80000027277808 */ /* 0x000fe20001000000 */
[----:B------:R-:W-:Y:S01]  /*e000*/  LDSM.16.MT88.4 R104, [R173+0x4100] ;  /* 0x00410000ad68783b */ /* 0x000fe20000004200 */
[----:B------:R-:W-:-:S02]  /*e010*/  ISETP.GT.AND P2, PT, R3, 0x9, PT ;  /* 0x000000090300780c */ /* 0x000fc40003f44270 */
[C---:B------:R-:W-:Y:S01]  /*e020*/  ISETP.GT.AND P4, PT, R3.reuse, 0x21, PT ;  /* 0x000000210300780c */ /* 0x040fe20003f84270 */
[----:B------:R-:W-:Y:S01]  /*e030*/  LDSM.16.MT88.4 R108, [R176+0x4100] ;  /* 0x00410000b06c783b */ /* 0x000fe20000004200 */
[----:B------:R-:W-:Y:S01]  /*e040*/  FSEL R21, R36, -INF , P0 ;  /* 0xff80000024157808 */ /* 0x000fe20000000000 */
[C---:B--2---:R-:W-:Y:S01]  /*e050*/  HMMA.16816.F32 R28, R44.reuse, R12, R28 ;  /* 0x0000000c2c1c723c */ /* 0x044fe2000000181c */
[----:B------:R-:W-:Y:S01]  /*e060*/  ISETP.GT.AND P0, PT, R3, 0x8, PT ;  /* 0x000000080300780c */ /* 0x000fe20003f04270 */
[----:B------:R-:W-:Y:S01]  /*e070*/  LDSM.16.MT88.4 R140, [R173+0x900] ;  /* 0x00090000ad8c783b */ /* 0x000fe20000004200 */
[----:B------:R-:W-:Y:S02]  /*e080*/  FSEL R33, R33, -INF , P2 ;  /* 0xff80000021217808 */ /* 0x000fe40001000000 */
[----:B------:R-:W-:Y:S01]  /*e090*/  FSEL R23, R32, -INF , P0 ;  /* 0xff80000020177808 */ /* 0x000fe20000000000 */
[----:B------:R-:W-:Y:S01]  /*e0a0*/  LDSM.16.MT88.4 R136, [R176+0x900] ;  /* 0x00090000b088783b */ /* 0x000fe20000004200 */
[----:B------:R-:W-:Y:S01]  /*e0b0*/  FSEL R35, R35, -INF , P2 ;  /* 0xff80000023237808 */ /* 0x000fe20001000000 */
[----:B------:R-:W-:Y:S01]  /*e0c0*/  HMMA.16816.F32 R24, R44, R14, R24 ;  /* 0x0000000e2c18723c */ /* 0x000fe20000001818 */
[----:B------:R-:W-:-:S06]  /*e0d0*/  ISETP.GT.AND P2, PT, R3, 0x11, PT ;  /* 0x000000110300780c */ /* 0x000fcc0003f44270 */
[----:B------:R-:W-:Y:S01]  /*e0e0*/  FSEL R15, R34, -INF , P0 ;  /* 0xff800000220f7808 */ /* 0x000fe20000000000 */
[----:B---3--:R-:W-:Y:S01]  /*e0f0*/  HMMA.16816.F32 R64, R44, R4, R64 ;  /* 0x000000042c40723c */ /* 0x008fe20000001840 */
[----:B------:R-:W-:-:S06]  /*e100*/  ISETP.GT.AND P0, PT, R3, 0x10, PT ;  /* 0x000000100300780c */ /* 0x000fcc0003f04270 */
[----:B------:R-:W-:Y:S01]  /*e110*/  FMNMX.FTZ R4, R21, R37, !PT ;  /* 0x0000002515047209 */ /* 0x000fe20007810000 */
[C---:B------:R-:W-:Y:S01]  /*e120*/  HMMA.16816.F32 R52, R44.reuse, R56, R52 ;  /* 0x000000382c34723c */ /* 0x040fe20000001834 */
[----:B------:R-:W-:Y:S02]  /*e130*/  FSEL R13, R30, -INF , P0 ;  /* 0xff8000001e0d7808 */ /* 0x000fe40000000000 */
[----:B------:R-:W-:Y:S02]  /*e140*/  FMNMX.FTZ R4, R23, R4, !PT ;  /* 0x0000000417047209 */ /* 0x000fe40007810000 */
[----:B------:R-:W-:Y:S02]  /*e150*/  FSEL R29, R29, -INF , P2 ;  /* 0xff8000001d1d7808 */ /* 0x000fe40001000000 */
[----:B------:R-:W-:Y:S01]  /*e160*/  FMNMX.FTZ R4, R33, R4, !PT ;  /* 0x0000000421047209 */ /* 0x000fe20007810000 */
[----:B------:R-:W-:Y:S01]  /*e170*/  HMMA.16816.F32 R60, R44, R6, R60 ;  /* 0x000000062c3c723c */ /* 0x000fe2000000183c */
[----:B------:R-:W-:-:S02]  /*e180*/  FSEL R31, R31, -INF , P2 ;  /* 0xff8000001f1f7808 */ /* 0x000fc40001000000 */
[----:B------:R-:W-:-:S04]  /*e190*/  ISETP.GT.AND P2, PT, R3, 0x19, PT ;  /* 0x000000190300780c */ /* 0x000fc80003f44270 */
[----:B------:R-:W-:Y:S01]  /*e1a0*/  FSEL R7, R28, -INF , P0 ;  /* 0xff8000001c077808 */ /* 0x000fe20000000000 */
[----:B------:R-:W-:Y:S01]  /*e1b0*/  HMMA.16816.F32 R16, R44, R58, R16 ;  /* 0x0000003a2c10723c */ /* 0x000fe20000001810 */
[----:B------:R-:W-:Y:S01]  /*e1c0*/  ISETP.GT.AND P0, PT, R3, 0x18, PT ;  /* 0x000000180300780c */ /* 0x000fe20003f04270 */
[----:B------:R-:W-:Y:S01]  /*e1d0*/  LDSM.16.MT88.4 R56, [R0+0x100] ;  /* 0x000100000038783b */ /* 0x000fe20000004200 */
[----:B------:R-:W-:Y:S02]  /*e1e0*/  FMNMX.FTZ R4, R7, R4, !PT ;  /* 0x0000000407047209 */ /* 0x000fe40007810000 */
[----:B------:R-:W-:Y:S02]  /*e1f0*/  FSEL R5, R24, -INF , P0 ;  /* 0xff80000018057808 */ /* 0x000fe40000000000 */
[----:B------:R-:W-:Y:S02]  /*e200*/  FMNMX.FTZ R4, R29, R4, !PT ;  /* 0x000000041d047209 */ /* 0x000fe40007810000 */
[----:B------:R-:W-:-:S02]  /*e210*/  FSEL R11, R26, -INF , P0 ;  /* 0xff8000001a0b7808 */ /* 0x000fc40000000000 */
[----:B------:R-:W-:Y:S02]  /*e220*/  ISETP.GT.AND P0, PT, R3, 0x20, PT ;  /* 0x000000200300780c */ /* 0x000fe40003f04270 */
[----:B------:R-:W-:Y:S02]  /*e230*/  FSEL R25, R25, -INF , P2 ;  /* 0xff80000019197808 */ /* 0x000fe40001000000 */
[----:B------:R-:W-:Y:S02]  /*e240*/  FMNMX.FTZ R4, R5, R4, !PT ;  /* 0x0000000405047209 */ /* 0x000fe40007810000 */
        /* <DEDUP_REMOVED lines=35> */
[----:B------:R-:W-:Y:S02]  /*e480*/  FMNMX.FTZ R4, R203, R4, !PT ;  /* 0x00000004cb047209 */ /* 0x000fe40007810000 */
[----:B------:R-:W-:Y:S02]  /*e490*/  FSEL R175, R55, -INF , P4 ;  /* 0xff80000037af7808 */ /* 0x000fe40002000000 */
[----:B------:R-:W-:Y:S02]  /*e4a0*/  FMNMX.FTZ R6, R211, R6, !PT ;  /* 0x00000006d3067209 */ /* 0x000fe40007810000 */
[----:B------:R-:W-:Y:S02]  /*e4b0*/  FMNMX.FTZ R4, R151, R4, !PT ;  /* 0x0000000497047209 */ /* 0x000fe40007810000 */
[----:B------:R-:W-:-:S02]  /*e4c0*/  FMNMX.FTZ R6, R175, R6, !PT ;  /* 0x00000006af067209 */ /* 0x000fc40007810000 */
[----:B------:R-:W-:Y:S01]  /*e4d0*/  FSEL R145, R62, -INF , P2 ;  /* 0xff8000003e917808 */ /* 0x000fe20001000000 */
[----:B------:R-:W1:Y:S01]  /*e4e0*/  SHFL.BFLY PT, R3, R4, 0x2, 0x1f ;  /* 0x0c401f0004037f89 */ /* 0x000e6200000e0000 */
[----:B------:R-:W-:Y:S02]  /*e4f0*/  FMNMX.FTZ R6, R209, R6, !PT ;  /* 0x00000006d1067209 */ /* 0x000fe40007810000 */
[----:B------:R-:W-:Y:S02]  /*e500*/  FSEL R171, R63, -INF , P0 ;  /* 0xff8000003fab7808 */ /* 0x000fe40000000000 */
[----:B------:R-:W-:-:S04]  /*e510*/  FMNMX.FTZ R6, R193, R6, !PT ;  /* 0x00000006c1067209 */ /* 0x000fc80007810000 */
        /* <DEDUP_REMOVED lines=18> */
[--C-:B------:R-:W-:Y:S01]  /*e640*/  FFMA.FTZ R161, R7, c[0x0][0x2d0], -R144.reuse ;  /* 0x0000b40007a17a23 */ /* 0x100fe20000010890 */
[----:B------:R-:W-:Y:S01]  /*e650*/  LDSM.16.MT88.4 R20, [R164+0x2900] ;  /* 0x00290000a414783b */ /* 0x000fe20000004200 */
[----:B-1----:R-:W-:Y:S01]  /*e660*/  FMNMX.FTZ R3, R4, R3, !PT ;  /* 0x0000000304037209 */ /* 0x002fe20007810000 */
[----:B------:R-:W-:-:S02]  /*e670*/  FFMA.FTZ R157, R5, c[0x0][0x2d0], -R144 ;  /* 0x0000b400059d7a23 */ /* 0x000fc40000010890 */
[----:B------:R1:W2:Y:S01]  /*e680*/  LDSM.16.MT88.4 R4, [R0+0x4100] ;  /* 0x004100000004783b */ /* 0x0002a20000004200 */
[C---:B------:R-:W-:Y:S01]  /*e690*/  FSETP.NEU.FTZ.AND P0, PT, R3.reuse, -INF , PT ;  /* 0xff8000000300780b */ /* 0x040fe20003f1d000 */
[----:B------:R-:W-:Y:S01]  /*e6a0*/  FMUL.FTZ R170, R3, c[0x0][0x2d0] ;  /* 0x0000b40003aa7a20 */ /* 0x000fe20000410000 */
[----:B------:R-:W3:Y:S01]  /*e6b0*/  MUFU.EX2 R93, R93 ;  /* 0x0000005d005d7308 */ /* 0x000ee20000000800 */
[--C-:B------:R-:W-:Y:S02]  /*e6c0*/  FFMA.FTZ R156, R29, c[0x0][0x2d0], -R144.reuse ;  /* 0x0000b4001d9c7a23 */ /* 0x100fe40000010890 */
[--C-:B------:R-:W-:Y:S01]  /*e6d0*/  FFMA.FTZ R154, R25, c[0x0][0x2d0], -R144.reuse ;  /* 0x0000b400199a7a23 */ /* 0x100fe20000010890 */
[----:B------:R-:W-:Y:S01]  /*e6e0*/  FSEL R170, R170, RZ, P0 ;  /* 0x000000ffaaaa7208 */ /* 0x000fe20000000000 */
[----:B------:R-:W-:Y:S01]  /*e6f0*/  LDSM.16.MT88.4 R24, [R177+0x900] ;  /* 0x00090000b118783b */ /* 0x000fe20000004200 */
[----:B------:R-:W-:Y:S01]  /*e700*/  FFMA.FTZ R168, R215, c[0x0][0x2d0], -R144 ;  /* 0x0000b400d7a87a23 */ /* 0x000fe20000010890 */
[----:B------:R-:W-:Y:S01]  /*e710*/  ISETP.GE.AND P0, PT, R92, 0x81, PT ;  /* 0x000000815c00780c */ /* 0x000fe20003f06270 */
[----:B------:R-:W-:Y:S01]  /*e720*/  MUFU.EX2 R163, R163 ;  /* 0x000000a300a37308 */ /* 0x000fe20000000800 */
[----:B------:R-:W-:-:S02]  /*e730*/  FFMA.FTZ R162, R38, c[0x0][0x2d0], -R170 ;  /* 0x0000b40026a27a23 */ /* 0x000fc400000108aa */
[--C-:B------:R-:W-:Y:S02]  /*e740*/  FFMA.FTZ R95, R39, c[0x0][0x2d0], -R170.reuse ;  /* 0x0000b400275f7a23 */ /* 0x100fe400000108aa */
[--C-:B------:R-:W-:Y:S02]  /*e750*/  FFMA.FTZ R165, R15, c[0x0][0x2d0], -R170.reuse ;  /* 0x0000b4000fa57a23 */ /* 0x100fe400000108aa */
[--C-:B------:R-:W-:Y:S01]  /*e760*/  FFMA.FTZ R160, R35, c[0x0][0x2d0], -R170.reuse ;  /* 0x0000b40023a07a23 */ /* 0x100fe200000108aa */
[----:B------:R-:W4:Y:S01]  /*e770*/  MUFU.EX2 R158, R158 ;  /* 0x0000009e009e7308 */ /* 0x000f220000000800 */
[--C-:B------:R-:W-:Y:S01]  /*e780*/  FFMA.FTZ R155, R11, c[0x0][0x2d0], -R170.reuse ;  /* 0x0000b4000b9b7a23 */ /* 0x100fe200000108aa */
[----:B---3--:R-:W-:Y:S01]  /*e790*/  F2FP.PACK_AB R112, R93, R94 ;  /* 0x0000005e5d70723e */ /* 0x008fe200000000ff */
[--C-:B------:R-:W-:Y:S01]  /*e7a0*/  FFMA.FTZ R159, R13, c[0x0][0x2d0], -R170.reuse ;  /* 0x0000b4000d9f7a23 */ /* 0x100fe200000108aa */
[----:B------:R-:W-:Y:S01]  /*e7b0*/  LDSM.16.MT88.4 R32, [R164+0x900] ;  /* 0x00090000a420783b */ /* 0x000fe20000004200 */
[----:B-1----:R-:W-:-:S02]  /*e7c0*/  FFMA.FTZ R0, R9, c[0x0][0x2d0], -R170 ;  /* 0x0000b40009007a23 */ /* 0x002fc400000108aa */
[----:B------:R-:W-:Y:S01]  /*e7d0*/  FFMA.FTZ R2, R31, c[0x0][0x2d0], -R170 ;  /* 0x0000b4001f027a23 */ /* 0x000fe200000108aa */
[----:B------:R-:W-:Y:S01]  /*e7e0*/  MUFU.EX2 R162, R162 ;  /* 0x000000a200a27308 */ /* 0x000fe20000000800 */
[----:B------:R-:W1:Y:S01]  /*e7f0*/  LDSM.16.MT88.4 R8, [R177+0x2900] ;  /* 0x00290000b108783b */ /* 0x000e620000004200 */
[--C-:B------:R-:W-:Y:S02]  /*e800*/  FFMA.FTZ R169, R169, c[0x0][0x2d0], -R144.reuse ;  /* 0x0000b400a9a97a23 */ /* 0x100fe40000010890 */
[--C-:B------:R-:W-:Y:S01]  /*e810*/  FFMA.FTZ R166, R213, c[0x0][0x2d0], -R144.reuse ;  /* 0x0000b400d5a67a23 */ /* 0x100fe20000010890 */
[----:B------:R-:W3:Y:S01]  /*e820*/  LDSM.16.MT88.4 R12, [R176+0x2900] ;  /* 0x00290000b00c783b */ /* 0x000ee20000004200 */
[----:B------:R-:W-:Y:S02]  /*e830*/  FFMA.FTZ R167, R167, c[0x0][0x2d0], -R144 ;  /* 0x0000b400a7a77a23 */ /* 0x000fe40000010890 */
[----:B------:R-:W5:Y:S01]  /*e840*/  MUFU.EX2 R95, R95 ;  /* 0x0000005f005f7308 */ /* 0x000f620000000800 */
[----:B----4-:R-:W-:Y:S01]  /*e850*/  F2FP.PACK_AB R114, R158, R163 ;  /* 0x000000a39e72723e */ /* 0x010fe200000000ff */
[----:B------:R-:W-:Y:S01]  /*e860*/  LDSM.16.MT88.4 R28, [R173+0x2900] ;  /* 0x00290000ad1c783b */ /* 0x000fe20000004200 */
        /* <DEDUP_REMOVED lines=8> */
[----:B------:R-:W4:Y:S01]  /*e8f0*/  MUFU.EX2 R160, R160 ;  /* 0x000000a000a07308 */ /* 0x000f220000000800 */
[----:B-----5:R-:W-:Y:S01]  /*e900*/  F2FP.PACK_AB R113, R95, R162 ;  /* 0x000000a25f71723e */ /* 0x020fe200000000ff */
        /* <DEDUP_REMOVED lines=8> */
[----:B------:R-:W-:Y:S01]  /*e990*/  FADD.FTZ R162, R162, R95 ;  /* 0x0000005fa2a27221 */ /* 0x000fe20000010000 */
[----:B----4-:R-:W-:-:S02]  /*e9a0*/  F2FP.PACK_AB R115, R160, R165 ;  /* 0x000000a5a073723e */ /* 0x010fc400000000ff */
        /* <DEDUP_REMOVED lines=60> */
[C---:B---3--:R-:W-:Y:S08]  /*ed70*/  HMMA.16816.F32 R76, R4.reuse, R12, R76 ;  /* 0x0000000c044c723c */ /* 0x048ff0000000184c */
        /* <DEDUP_REMOVED lines=34> */
[----:B------:R-:W-:Y:S01]  /*efa0*/  F2FP.PACK_AB R5, R175, R172 ;  /* 0x000000acaf05723e */ /* 0x000fe200000000ff */
[----:B------:R-:W-:Y:S01]  /*efb0*/  FADD.FTZ R172, R172, R155 ;  /* 0x0000009bacac7221 */ /* 0x000fe20000010000 */
[----:B------:R-:W-:-:S03]  /*efc0*/  F2FP.PACK_AB R7, R193, R174 ;  /* 0x000000aec107723e */ /* 0x000fc600000000ff */
[----:B------:R-:W-:-:S04]  /*efd0*/  FADD.FTZ R175, R175, R172 ;  /* 0x000000acafaf7221 */ /* 0x000fc80000010000 */
[----:B-1----:R-:W-:Y:S01]  /*efe0*/  HMMA.16816.F32 R128, R4, R8, R128 ;  /* 0x000000080480723c */ /* 0x002fe20000001880 */
[----:B------:R-:W-:-:S04]  /*eff0*/  FADD.FTZ R174, R174, R175 ;  /* 0x000000afaeae7221 */ /* 0x000fc80000010000 */
        /* <DEDUP_REMOVED lines=47> */
[C---:B------:R-:W-:Y:S07]  /*f2f0*/  HMMA.16816.F32 R76, R4.reuse, R24, R76 ;  /* 0x00000018044c723c */ /* 0x040fee000000184c */
        /* <DEDUP_REMOVED lines=8> */
[----:B--2---:R-:W-:Y:S03]  /*f380*/  HMMA.16816.F32 R92, R4, R12, R16 ;  /* 0x0000000c045c723c */ /* 0x004fe60000001810 */
[----:B------:R-:W-:-:S04]  /*f390*/  FADD.FTZ R157, R157, R156 ;  /* 0x0000009c9d9d7221 */ /* 0x000fc80000010000 */
[----:B------:R-:W-:Y:S01]  /*f3a0*/  @P0 LEA.HI.SX32 R13, R133, 0xfffffffd, 0x1a ;  /* 0xfffffffd850d0811 */ /* 0x000fe200078fd2ff */
[----:B------:R-:W-:Y:S01]  /*f3b0*/  FADD.FTZ R157, R154, R157 ;  /* 0x0000009d9a9d7221 */ /* 0x000fe20000010000 */
[C---:B------:R-:W-:Y:S02]  /*f3c0*/  HMMA.16816.F32 R96, R4.reuse, R14, R96 ;  /* 0x0000000e0460723c */ /* 0x040fe40000001860 */
[----:B------:R-:W-:Y:S01]  /*f3d0*/  @P0 SHF.R.S32.HI R12, RZ, 0x1f, R13 ;  /* 0x0000001fff0c0819 */ /* 0x000fe2000001140d */
[----:B------:R-:W-:Y:S02]  /*f3e0*/  @P0 IMAD R152, R152, R13, RZ ;  /* 0x0000000d98980224 */ /* 0x000fe400078e02ff */
[----:B------:R-:W-:Y:S02]  /*f3f0*/  FADD.FTZ R168, R168, R157 ;  /* 0x0000009da8a87221 */ /* 0x000fe40000010000 */
[-C--:B------:R-:W-:Y:S01]  /*f400*/  @P0 IMAD.WIDE.U32 R14, R13, R153.reuse, R200 ;  /* 0x000000990d0e0225 */ /* 0x080fe200078e00c8 */
[----:B-1----:R-:W-:Y:S03]  /*f410*/  HMMA.16816.F32 R120, R4, R8, R120 ;  /* 0x000000080478723c */ /* 0x002fe60000001878 */
[----:B------:R-:W-:-:S02]  /*f420*/  @P0 IMAD R153, R12, R153, R152 ;  /* 0x000000990c990224 */ /* 0x000fc400078e0298 */
[----:B------:R-:W-:Y:S02]  /*f430*/  FADD.FTZ R169, R169, R168 ;  /* 0x000000a8a9a97221 */ /* 0x000fe40000010000 */
[----:B------:R-:W-:Y:S01]  /*f440*/  @P0 IMAD.IADD R153, R15, 0x1, R153 ;  /* 0x000000010f990824 */ /* 0x000fe200078e0299 */
[----:B------:R-:W-:Y:S01]  /*f450*/  @P0 LEA R8, P2, R14, c[0x0][0x1c8], 0x1 ;  /* 0x000072000e080a11 */ /* 0x000fe200078408ff */
[----:B------:R-:W-:Y:S01]  /*f460*/  FADD.FTZ R166, R166, R169 ;  /* 0x000000a9a6a67221 */ /* 0x000fe20000010000 */
[----:B------:R-:W-:Y:S02]  /*f470*/  HMMA.16816.F32 R108, R4, R10, R108 ;  /* 0x0000000a046c723c */ /* 0x000fe4000000186c */
[----:B------:R-:W-:Y:S01]  /*f480*/  @P0 LEA.HI.X R9, R14, c[0x0][0x1cc], R153, 0x1, P2 ;  /* 0x000073000e090a11 */ /* 0x000fe200010f0c99 */
[----:B------:R-:W-:-:S04]  /*f490*/  FADD.FTZ R167, R167, R166 ;  /* 0x000000a6a7a77221 */ /* 0x000fc80000010000 */
[----:B------:R-:W-:Y:S01]  /*f4a0*/  @P0 LEA R10, P2, R188, R8, 0x1 ;  /* 0x00000008bc0a0211 */ /* 0x000fe200078408ff */
[----:B------:R-:W-:Y:S01]  /*f4b0*/  FADD.FTZ R202, R202, R167 ;  /* 0x000000a7caca7221 */ /* 0x000fe20000010000 */
[----:B------:R-:W-:Y:S01]  /*f4c0*/  @!PT LDS RZ, [RZ] ;  /* 0x00000000fffff984 */ /* 0x000fe20000000800 */
[----:B------:R-:W-:Y:S01]  /*f4d0*/  @!PT LDS RZ, [RZ] ;  /* 0x00000000fffff984 */ /* 0x000fe20000000800 */
[----:B------:R-:W-:Y:S01]  /*f4e0*/  @!PT LDS RZ, [RZ] ;  /* 0x00000000fffff984 */ /* 0x000fe20000000800 */
[----:B------:R1:W-:Y:S01]  /*f4f0*/  @P0 LDGSTS.E.BYPASS.LTC128B.128 [R134+0xc100], [R8.64], !P6 ;  /* 0x0c10000008860fae */ /* 0x0003e2000f101d46 */
[C---:B------:R-:W-:Y:S01]  /*f500*/  HMMA.16816.F32 R36, R4.reuse, R148, R36 ;  /* 0x000000940424723c */ /* 0x040fe20000001824 */
[----:B------:R-:W-:Y:S01]  /*f510*/  @P0 LEA.HI.X R11, R188, R9, R187, 0x1, P2 ;  /* 0x00000009bc0b0211 */ /* 0x000fe200010f0cbb */
[----:B------:R-:W-:Y:S01]  /*f520*/  FADD.FTZ R202, R205, R202 ;  /* 0x000000cacdca7221 */ /* 0x000fe20000010000 */
[----:B------:R1:W-:Y:S03]  /*f530*/  @P0 LDGSTS.E.BYPASS.LTC128B.128 [R134+0xe100], [R8.64+0x80], !P5 ;  /* 0x0e10008008860fae */ /* 0x0003e6000e901d46 */
[----:B------:R-:W-:Y:S01]  /*f540*/  FADD.FTZ R203, R203, R202 ;  /* 0x000000cacbcb7221 */ /* 0x000fe20000010000 */
[----:B------:R1:W-:Y:S01]  /*f550*/  @P0 LDGSTS.E.BYPASS.LTC128B.128 [R134+0x10100], [R8.64+0x100], !P1 ;  /* 0x1010010008860fae */ /* 0x0003e2000c901d46 */
[C---:B------:R-:W-:Y:S02]  /*f560*/  HMMA.16816.F32 R40, R4.reuse, R150, R40 ;  /* 0x000000960428723c */ /* 0x040fe40000001828 */
[----:B------:R-:W-:Y:S01]  /*f570*/  FADD.FTZ R213, R204, R203 ;  /* 0x000000cbccd57221 */ /* 0x000fe20000010000 */
[----:B------:R1:W-:Y:S04]  /*f580*/  @P0 LDGSTS.E.BYPASS.LTC128B.128 [R134+0xd100], [R10.64], !P6 ;  /* 0x0d1000000a860fae */ /* 0x0003e8000f101d46 */
[----:B------:R1:W-:Y:S01]  /*f590*/  @P0 LDGSTS.E.BYPASS.LTC128B.128 [R134+0xf100], [R10.64+0x80], !P5 ;  /* 0x0f1000800a860fae */ /* 0x0003e2000e901d46 */
[----:B------:R-:W-:Y:S03]  /*f5a0*/  HMMA.16816.F32 R68, R4, R144, R68 ;  /* 0x000000900444723c */ /* 0x000fe60000001844 */
[----:B------:R1:W-:Y:S01]  /*f5b0*/  @P0 LDGSTS.E.BYPASS.LTC128B.128 [R134+0x11100], [R10.64+0x100], !P1 ;  /* 0x111001000a860fae */ /* 0x0003e2000c901d46 */
[----:B------:R-:W-:-:S03]  /*f5c0*/  ISETP.NE.AND P1, PT, R135, RZ, PT ;  /* 0x000000ff8700720c */ /* 0x000fc60003f25270 */
[----:B------:R-:W0:Y:S01]  /*f5d0*/  LDGDEPBAR ;  /* 0x00000000000079af */ /* 0x000e220000000000 */
        /* <DEDUP_REMOVED lines=29> */
.L_x_2051:
        /* <DEDUP_REMOVED lines=17> */
[C---:B-1----:R-:W-:Y:S02]  /*f8c0*/  @P0 IADD3 R34, P2, R157.reuse, R194, RZ ;  /* 0x000000c29d220210 */ /* 0x042fe40007f5e0ff */
[----:B------:R-:W-:Y:S02]  /*f8d0*/  @P0 IADD3 R156, P1, R157, R208, RZ ;  /* 0x000000d09d9c0210 */ /* 0x000fe40007f3e0ff */
[----:B------:R-:W-:Y:S02]  /*f8e0*/  @P0 IADD3 R2, R25, R2, RZ ;  /* 0x0000000219020210 */ /* 0x000fe40007ffe0ff */
[----:B------:R-:W1:Y:S01]  /*f8f0*/  LDSM.16.M88.4 R140, [R183+UR4+0xc100] ;  /* 0x00c10004b78c783b */ /* 0x000e620008000200 */
[----:B------:R-:W-:Y:S02]  /*f900*/  @P0 LEA R160, P4, R34, c[0x0][0x1f8], 0x1 ;  /* 0x00007e0022a00a11 */ /* 0x000fe400078808ff */
[----:B------:R-:W-:Y:S02]  /*f910*/  @P0 SHF.L.U64.HI R2, R24, 0x6, R2 ;  /* 0x0000000618020819 */ /* 0x000fe40000010202 */
[----:B------:R-:W-:Y:S02]  /*f920*/  @P0 IADD3 R32, P3, R157, R206, RZ ;  /* 0x000000ce9d200210 */ /* 0x000fe40007f7e0ff */
[----:B------:R-:W-:Y:S01]  /*f930*/  @P0 IADD3.X R33, R2, R199, RZ, P2, !PT ;  /* 0x000000c702210210 */ /* 0x000fe200017fe4ff */
[----:B------:R-:W2:Y:S01]  /*f940*/  LDSM.16.M88.4 R144, [R183+UR4+0xc900] ;  /* 0x00c90004b790783b */ /* 0x000ea20008000200 */
[----:B------:R-:W-:Y:S02]  /*f950*/  @P0 LEA R164, P2, R32, c[0x0][0x1f8], 0x1 ;  /* 0x00007e0020a40a11 */ /* 0x000fe400078408ff */
[----:B------:R-:W-:Y:S02]  /*f960*/  @P0 LEA.HI.X R161, R34, c[0x0][0x1fc], R33, 0x1, P4 ;  /* 0x00007f0022a10a11 */ /* 0x000fe400020f0c21 */
[----:B------:R-:W-:Y:S02]  /*f970*/  LOP3.LUT P4, RZ, R186, 0x1, RZ, 0xc0, !PT ;  /* 0x00000001baff7812 */ /* 0x000fe4000788c0ff */
[----:B------:R-:W-:Y:S01]  /*f980*/  @P0 IADD3.X R35, R2, R207, RZ, P1, !PT ;  /* 0x000000cf02230210 */ /* 0x000fe20000ffe4ff */
[----:B------:R-:W3:Y:S01]  /*f990*/  LDSM.16.M88.4 R148, [R183+UR4+0xd100] ;  /* 0x00d10004b794783b */ /* 0x000ee20008000200 */
[----:B------:R-:W-:Y:S02]  /*f9a0*/  @P0 LEA R166, P1, R156, c[0x0][0x1f8], 0x1 ;  /* 0x00007e009ca60a11 */ /* 0x000fe400078208ff */
[----:B------:R-:W-:Y:S02]  /*f9b0*/  @P0 IADD3.X R159, R2, R205, RZ, P3, !PT ;  /* 0x000000cd029f0210 */ /* 0x000fe40001ffe4ff */
[----:B------:R-:W-:Y:S02]  /*f9c0*/  @P0 LEA.HI.X R167, R156, c[0x0][0x1fc], R35, 0x1, P1 ;  /* 0x00007f009ca70a11 */ /* 0x000fe400008f0c23 */
[----:B------:R-:W-:Y:S01]  /*f9d0*/  @P0 LEA.HI.X R165, R32, c[0x0][0x1fc], R159, 0x1, P2 ;  /* 0x00007f0020a50a11 */ /* 0x000fe200010f0c9f */
[----:B------:R-:W4:Y:S01]  /*f9e0*/  LDSM.16.M88.4 R152, [R183+UR4+0xd900] ;  /* 0x00d90004b798783b */ /* 0x000f220008000200 */
[----:B------:R-:W-:Y:S04]  /*f9f0*/  @P0 IADD3 R157, P1, R190, R157, RZ ;  /* 0x0000009dbe9d0210 */ /* 0x000fe80007f3e0ff */
[C---:B------:R-:W-:Y:S02]  /*fa00*/  @P0 IADD3 R159, P3, R157.reuse, R194, RZ ;  /* 0x000000c29d9f0210 */ /* 0x040fe40007f7e0ff */
[----:B------:R-:W-:Y:S02]  /*fa10*/  @P0 IADD3 R163, P2, R157, R208, RZ ;  /* 0x000000d09da30210 */ /* 0x000fe40007f5e0ff */
[----:B------:R-:W-:Y:S02]  /*fa20*/  @P0 IADD3.X R2, R189, R2, RZ, P1, !PT ;  /* 0x00000002bd020210 */ /* 0x000fe40000ffe4ff */
[----:B------:R-:W-:Y:S02]  /*fa30*/  @P0 IADD3 R157, P1, R157, R206, RZ ;  /* 0x000000ce9d9d0210 */ /* 0x000fe40007f3e0ff */
[C---:B------:R-:W-:Y:S02]  /*fa40*/  @P0 IADD3.X R156, R2.reuse, R199, RZ, P3, !PT ;  /* 0x000000c7029c0210 */ /* 0x040fe40001ffe4ff */
[C---:B------:R-:W-:Y:S01]  /*fa50*/  @P0 LEA R172, P3, R159.reuse, c[0x0][0x1f8], 0x1 ;  /* 0x00007e009fac0a11 */ /* 0x040fe200078608ff */
[C---:B-1----:R-:W-:Y:S03]  /*fa60*/  HMMA.16816.F32 R4, R136.reuse, R140, RZ ;  /* 0x0000008c8804723c */ /* 0x042fe600000018ff */
[C---:B------:R-:W-:Y:S02]  /*fa70*/  @P0 IADD3.X R158, R2.reuse, R207, RZ, P2, !PT ;  /* 0x000000cf029e0210 */ /* 0x040fe400017fe4ff */
[----:B------:R-:W-:Y:S02]  /*fa80*/  @P0 LEA.HI.X R173, R159, c[0x0][0x1fc], R156, 0x1, P3 ;  /* 0x00007f009fad0a11 */ /* 0x000fe400018f0c9c */
[C---:B------:R-:W-:Y:S01]  /*fa90*/  @P0 LEA R174, P2, R163.reuse, c[0x0][0x1f8], 0x1 ;  /* 0x00007e00a3ae0a11 */ /* 0x040fe200078408ff */
[C---:B------:R-:W-:Y:S01]  /*faa0*/  HMMA.16816.F32 R8, R136.reuse, R142, RZ ;  /* 0x0000008e8808723c */ /* 0x040fe200000018ff */
[----:B------:R-:W-:Y:S03]  /*fab0*/  LDSM.16.M88.4 R140, [R134] ;  /* 0x00000000868c783b */ /* 0x000fe60000000200 */
[----:B------:R-:W-:Y:S02]  /*fac0*/  @P0 LEA.HI.X R175, R163, c[0x0][0x1fc], R158, 0x1, P2 ;  /* 0x00007f00a3af0a11 */ /* 0x000fe400010f0c9e */
[----:B------:R-:W-:Y:S02]  /*fad0*/  @P0 IADD3.X R2, R2, R205, RZ, P1, !PT ;  /* 0x000000cd02020210 */ /* 0x000fe40000ffe4ff */
[C---:B--2---:R-:W-:Y:S01]  /*fae0*/  HMMA.16816.F32 R12, R136.reuse, R144, RZ ;  /* 0x00000090880c723c */ /* 0x044fe200000018ff */
[C---:B------:R-:W-:Y:S04]  /*faf0*/  @P0 LEA R170, P1, R157.reuse, c[0x0][0x1f8], 0x1 ;  /* 0x00007e009daa0a11 */ /* 0x040fe800078208ff */
[----:B------:R-:W-:Y:S02]  /*fb00*/  @P0 LEA.HI.X R171, R157, c[0x0][0x1fc], R2, 0x1, P1 ;  /* 0x00007f009dab0a11 */ /* 0x000fe400008f0c02 */
[-C--:B------:R-:W-:Y:S01]  /*fb10*/  IADD3 R2, R180, R132.reuse, RZ ;  /* 0x00000084b4027210 */ /* 0x080fe20007ffe0ff */
[C---:B------:R-:W-:Y:S01]  /*fb20*/  HMMA.16816.F32 R16, R136.reuse, R146, RZ ;  /* 0x000000928810723c */ /* 0x040fe200000018ff */
[----:B------:R-:W1:Y:S03]  /*fb30*/  LDSM.16.M88.4 R144, [R3+0xc100] ;  /* 0x00c100000390783b */ /* 0x000e660000000200 */
[----:B------:R-:W-:Y:S04]  /*fb40*/  IADD3 R132, R135, R132, R180 ;  /* 0x0000008487847210 */ /* 0x000fe80007ffe0b4 */
[C---:B---3--:R-:W-:Y:S08]  /*fb50*/  HMMA.16816.F32 R20, R136.reuse, R148, RZ ;  /* 0x000000948814723c */ /* 0x048ff000000018ff */
[C---:B------:R-:W-:Y:S01]  /*fb60*/  HMMA.16816.F32 R24, R136.reuse, R150, RZ ;  /* 0x000000968818723c */ /* 0x040fe200000018ff */
[----:B------:R-:W-:Y:S07]  /*fb70*/  LDSM.16.M88.4 R148, [R3+0xd100] ;  /* 0x00d100000394783b */ /* 0x000fee0000000200 */
[C---:B----4-:R-:W-:Y:S08]  /*fb80*/  HMMA.16816.F32 R28, R136.reuse, R152, RZ ;  /* 0x00000098881c723c */ /* 0x050ff000000018ff */
[----:B------:R-:W-:Y:S01]  /*fb90*/  HMMA.16816.F32 R32, R136, R154, RZ ;  /* 0x0000009a8820723c */ /* 0x000fe200000018ff */
[----:B------:R-:W2:Y:S07]  /*fba0*/  LDSM.16.M88.4 R136, [R3+0xc900] ;  /* 0x00c900000388783b */ /* 0x000eae0000000200 */
[C---:B-1----:R-:W-:Y:S01]  /*fbb0*/  HMMA.16816.F32 R4, R140.reuse, R144, R4 ;  /* 0x000000908c04723c */ /* 0x042fe20000001804 */
[----:B------:R-:W1:Y:S07]  /*fbc0*/  LDSM.16.M88.4 R152, [R3+0xd900] ;  /* 0x00d900000398783b */ /* 0x000e6e0000000200 */
[C---:B------:R-:W-:Y:S01]  /*fbd0*/  HMMA.16816.F32 R8, R140.reuse, R146, R8 ;  /* 0x000000928c08723c */ /* 0x040fe20000001808 */
[----:B------:R-:W-:Y:S01]  /*fbe0*/  @!PT LDS RZ, [RZ] ;  /* 0x00000000fffff984 */ /* 0x000fe20000000800 */
[----:B------:R-:W-:Y:S01]  /*fbf0*/  @!PT LDS RZ, [RZ] ;  /* 0x00000000fffff984 */ /* 0x000fe20000000800 */
[----:B------:R-:W-:Y:S01]  /*fc00*/  @!PT LDS RZ, [RZ] ;  /* 0x00000000fffff984 */ /* 0x000fe20000000800 */
[----:B------:R3:W-:Y:S08]  /*fc10*/  @P0 LDGSTS.E.BYPASS.LTC128B.128 [R168], [R160.64], !P6 ;  /* 0x00000000a0a80fae */ /* 0x0007f0000f101d46 */
[----:B------:R4:W-:Y:S08]  /*fc20*/  @P0 LDGSTS.E.BYPASS.LTC128B.128 [R168+0x2000], [R166.64], !P5 ;  /* 0x02000000a6a80fae */ /* 0x0009f0000e901d46 */
[----:B------:R4:W-:Y:S01]  /*fc30*/  @P0 LDGSTS.E.BYPASS.LTC128B.128 [R168+0x4000], [R164.64], !P4 ;  /* 0x04000000a4a80fae */ /* 0x0009e2000e101d46 */
[C---:B--2---:R-:W-:Y:S07]  /*fc40*/  HMMA.16816.F32 R12, R140.reuse, R136, R12 ;  /* 0x000000888c0c723c */ /* 0x044fee000000180c */
[----:B------:R2:W-:Y:S01]  /*fc50*/  @P0 LDGSTS.E.BYPASS.LTC128B.128 [R168+0x1000], [R172.64], !P6 ;  /* 0x01000000aca80fae */ /* 0x0005e2000f101d46 */
[C---:B------:R-:W-:Y:S07]  /*fc60*/  HMMA.16816.F32 R16, R140.reuse, R138, R16 ;  /* 0x0000008a8c10723c */ /* 0x040fee0000001810 */
[----:B------:R5:W-:Y:S01]  /*fc70*/  @P0 LDGSTS.E.BYPASS.LTC128B.128 [R168+0x3000], [R174.64], !P5 ;  /* 0x03000000aea80fae */ /* 0x000be2000e901d46 */
[C---:B------:R-:W-:Y:S07]  /*fc80*/  HMMA.16816.F32 R20, R140.reuse, R148, R20 ;  /* 0x000000948c14723c */ /* 0x040fee0000001814 */
[----:B------:R5:W-:Y:S01]  /*fc90*/  @P0 LDGSTS.E.BYPASS.LTC128B.128 [R168+0x5000], [R170.64], !P4 ;  /* 0x05000000aaa80fae */ /* 0x000be2000e101d46 */
[----:B------:R-:W-:Y:S01]  /*fca0*/  ISETP.GE.AND P0, PT, R210, 0x2, PT ;  /* 0x00000002d200780c */ /* 0x000fe20003f06270 */
[C---:B------:R-:W-:Y:S06]  /*fcb0*/  HMMA.16816.F32 R24, R140.reuse, R150, R24 ;  /* 0x000000968c18723c */ /* 0x040fec0000001818 */
[----:B------:R-:W-:Y:S01]  /*fcc0*/  LDSM.16.M88.4 R144, [R179] ;  /* 0x00000000b390783b */ /* 0x000fe20000000200 */
[----:B--2---:R-:W-:Y:S01]  /*fcd0*/  IADD3 R172, R180, R3, RZ ;  /* 0x00000003b4ac7210 */ /* 0x004fe20007ffe0ff */
[C---:B-1----:R-:W-:Y:S06]  /*fce0*/  HMMA.16816.F32 R28, R140.reuse, R152, R28 ;  /* 0x000000988c1c723c */ /* 0x042fec000000181c */
[----:B------:R-:W1:Y:S02]  /*fcf0*/  LDSM.16.M88.4 R156, [R2+0xc100] ;  /* 0x00c10000029c783b */ /* 0x000e640000000200 */
[----:B------:R-:W-:Y:S06]  /*fd00*/  HMMA.16816.F32 R32, R140, R154, R32 ;  /* 0x0000009a8c20723c */ /* 0x000fec0000001820 */
[----:B---3--:R-:W2:Y:S08]  /*fd10*/  LDSM.16.M88.4 R160, [R2+0xc900] ;  /* 0x00c9000002a0783b */ /* 0x008eb00000000200 */
[----:B------:R-:W3:Y:S08]  /*fd20*/  LDSM.16.M88.4 R136, [R2+0xd100] ;  /* 0x00d100000288783b */ /* 0x000ef00000000200 */
[----:B------:R-:W0:Y:S08]  /*fd30*/  LDGDEPBAR ;  /* 0x00000000000079af */ /* 0x000e300000000000 */
[----:B----4-:R-:W4:Y:S01]  /*fd40*/  LDSM.16.M88.4 R164, [R2+0xd900] ;  /* 0x00d9000002a4783b */ /* 0x010f220000000200 */
[C---:B-1----:R-:W-:Y:S07]  /*fd50*/  HMMA.16816.F32 R4, R144.reuse, R156, R4 ;  /* 0x0000009c9004723c */ /* 0x042fee0000001804 */
[----:B------:R-:W-:Y:S01]  /*fd60*/  LDSM.16.M88.4 R148, [R178] ;  /* 0x00000000b294783b */ /* 0x000fe20000000200 */
[C---:B------:R-:W-:Y:S07]  /*fd70*/  HMMA.16816.F32 R8, R144.reuse, R158, R8 ;  /* 0x0000009e9008723c */ /* 0x040fee0000001808 */
[----:B-----5:R-:W1:Y:S01]  /*fd80*/  LDSM.16.M88.4 R168, [R172+0xc100] ;  /* 0x00c10000aca8783b */ /* 0x020e620000000200 */
[C---:B--2---:R-:W-:Y:S07]  /*fd90*/  HMMA.16816.F32 R12, R144.reuse, R160, R12 ;  /* 0x000000a0900c723c */ /* 0x044fee000000180c */
[----:B------:R-:W2:Y:S01]  /*fda0*/  LDSM.16.M88.4 R140, [R172+0xc900] ;  /* 0x00c90000ac8c783b */ /* 0x000ea20000000200 */
[C---:B------:R-:W-:Y:S07]  /*fdb0*/  HMMA.16816.F32 R16, R144.reuse, R162, R16 ;  /* 0x000000a29010723c */ /* 0x040fee0000001810 */
[----:B------:R-:W5:Y:S01]  /*fdc0*/  LDSM.16.M88.4 R152, [R172+0xd100] ;  /* 0x00d10000ac98783b */ /* 0x000f620000000200 */
[C---:B---3--:R-:W-:Y:S07]  /*fdd0*/  HMMA.16816.F32 R20, R144.reuse, R136, R20 ;  /* 0x000000889014723c */ /* 0x048fee0000001814 */
[----:B------:R-:W3:Y:S01]  /*fde0*/  LDSM.16.M88.4 R156, [R172+0xd900] ;  /* 0x00d90000ac9c783b */ /* 0x000ee20000000200 */
[C---:B------:R-:W-:Y:S07]  /*fdf0*/  HMMA.16816.F32 R24, R144.reuse, R138, R24 ;  /* 0x0000008a9018723c */ /* 0x040fee0000001818 */
[----:B------:R-:W-:Y:S01]  /*fe00*/  LDSM.16.M88.4 R136, [R182+0x4000] ;  /* 0x00400000b688783b */ /* 0x000fe20000000200 */
[C---:B----4-:R-:W-:Y:S07]  /*fe10*/  HMMA.16816.F32 R28, R144.reuse, R164, R28 ;  /* 0x000000a4901c723c */ /* 0x050fee000000181c */
[----:B------:R-:W-:Y:S01]  /*fe20*/  LDSM.16.M88.4 R160, [R183+UR4+0xe900] ;  /* 0x00e90004b7a0783b */ /* 0x000fe20008000200 */
[----:B------:R-:W-:Y:S07]  /*fe30*/  HMMA.16816.F32 R32, R144, R166, R32 ;  /* 0x000000a69020723c */ /* 0x000fee0000001820 */
[----:B------:R-:W4:Y:S01]  /*fe40*/  LDSM.16.M88.4 R144, [R183+UR4+0xe100] ;  /* 0x00e10004b790783b */ /* 0x000f220008000200 */
[C---:B-1----:R-:W-:Y:S07]  /*fe50*/  HMMA.16816.F32 R4, R148.reuse, R168, R4 ;  /* 0x000000a89404723c */ /* 0x042fee0000001804 */
[----:B------:R-:W-:Y:S01]  /*fe60*/  LDSM.16.M88.4 R164, [R134+0x4000] ;  /* 0x0040000086a4783b */ /* 0x000fe20000000200 */
[C---:B------:R-:W-:Y:S07]  /*fe70*/  HMMA.16816.F32 R8, R148.reuse, R170, R8 ;  /* 0x000000aa9408723c */ /* 0x040fee0000001808 */
[----:B------:R-:W-:Y:S01]  /*fe80*/  LDSM.16.M88.4 R168, [R3+0xe100] ;  /* 0x00e1000003a8783b */ /* 0x000fe20000000200 */
[C---:B--2---:R-:W-:Y:S08]  /*fe90*/  HMMA.16816.F32 R12, R148.reuse, R140, R12 ;  /* 0x0000008c940c723c */ /* 0x044ff0000000180c */
[C---:B------:R-:W-:Y:S01]  /*fea0*/  HMMA.16816.F32 R16, R148.reuse, R142, R16 ;  /* 0x0000008e9410723c */ /* 0x040fe20000001810 */
[----:B------:R-:W1:Y:S07]  /*feb0*/  LDSM.16.M88.4 R140, [R183+UR4+0xf100] ;  /* 0x00f10004b78c783b */ /* 0x000e6e0008000200 */
[C---:B-----5:R-:W-:Y:S08]  /*fec0*/  HMMA.16816.F32 R20, R148.reuse, R152, R20 ;  /* 0x000000989414723c */ /* 0x060ff00000001814 */
[C---:B------:R-:W-:Y:S01]  /*fed0*/  HMMA.16816.F32 R24, R148.reuse, R154, R24 ;  /* 0x0000009a9418723c */ /* 0x040fe20000001818 */
[----:B------:R-:W2:Y:S07]  /*fee0*/  LDSM.16.M88.4 R152, [R183+UR4+0xf900] ;  /* 0x00f90004b798783b */ /* 0x000eae0008000200 */
[C---:B---3--:R-:W-:Y:S08]  /*fef0*/  HMMA.16816.F32 R28, R148.reuse, R156, R28 ;  /* 0x0000009c941c723c */ /* 0x048ff0000000181c */
[----:B------:R-:W-:Y:S01]  /*ff00*/  HMMA.16816.F32 R32, R148, R158, R32 ;  /* 0x0000009e9420723c */ /* 0x000fe20000001820 */
[----:B------:R-:W3:Y:S07]  /*ff10*/  LDSM.16.M88.4 R148, [R3+0xe900] ;  /* 0x00e900000394783b */ /* 0x000eee0000000200 */
[C---:B----4-:R-:W-:Y:S01]  /*ff20*/  HMMA.16816.F32 R4, R136.reuse, R144, R4 ;  /* 0x000000908804723c */ /* 0x050fe20000001804 */
[----:B------:R-:W-:Y:S07]  /*ff30*/  LDSM.16.M88.4 R156, [R3+0xf900] ;  /* 0x00f90000039c783b */ /* 0x000fee0000000200 */
        /* <DEDUP_REMOVED lines=11> */
[C---:B------:R-:W-:Y:S01]  /*fff0*/  HMMA.16816.F32 R4, R164.reuse, R168, R4 ;  /* 0x000000a8a404723c */ /* 0x040fe20000001804 */
[----:B------:R-:W-:Y:S07]  /*10000*/  LDSM.16.M88.4 R152, [R178+0x4000] ;  /* 0x00400000b298783b */ /* 0x000fee0000000200 */
[C---:B------:R-:W-:Y:S01]  /*10010*/  HMMA.16816.F32 R8, R164.reuse, R170, R8 ;  /* 0x000000aaa408723c */ /* 0x040fe20000001808 */
[----:B------:R-:W-:Y:S07]  /*10020*/  LDSM.16.M88.4 R168, [R172+0xe100] ;  /* 0x00e10000aca8783b */ /* 0x000fee0000000200 */
[C---:B---3--:R-:W-:Y:S01]  /*10030*/  HMMA.16816.F32 R12, R164.reuse, R148, R12 ;  /* 0x00000094a40c723c */ /* 0x048fe2000000180c */
[----:B------:R-:W-:Y:S07]  /*10040*/  LDSM.16.M88.4 R172, [R172+0x10100] ;  /* 0x01010000acac783b */ /* 0x000fee0000000200 */
[C---:B------:R-:W-:Y:S01]  /*10050*/  HMMA.16816.F32 R16, R164.reuse, R150, R16 ;  /* 0x00000096a410723c */ /* 0x040fe20000001810 */
[----:B------:R-:W3:Y:S07]  /*10060*/  LDSM.16.M88.4 R148, [R2+0xf100] ;  /* 0x00f100000294783b */ /* 0x000eee0000000200 */
[C---:B----4-:R-:W-:Y:S08]  /*10070*/  HMMA.16816.F32 R20, R164.reuse, R144, R20 ;  /* 0x00000090a414723c */ /* 0x050ff00000001814 */
[C---:B------:R-:W-:Y:S01]  /*10080*/  HMMA.16816.F32 R24, R164.reuse, R146, R24 ;  /* 0x00000092a418723c */ /* 0x040fe20000001818 */
[----:B------:R-:W4:Y:S07]  /*10090*/  LDSM.16.M88.4 R144, [R2+0xf900] ;  /* 0x00f900000290783b */ /* 0x000f2e0000000200 */
[C---:B------:R-:W-:Y:S08]  /*100a0*/  HMMA.16816.F32 R28, R164.reuse, R156, R28 ;  /* 0x0000009ca41c723c */ /* 0x040ff0000000181c */
[----:B------:R-:W-:Y:S01]  /*100b0*/  HMMA.16816.F32 R32, R164, R158, R32 ;  /* 0x0000009ea420723c */ /* 0x000fe20000001820 */
[----:B------:R-:W5:Y:S07]  /*100c0*/  LDSM.16.M88.4 R156, [R132+0xe900] ;  /* 0x00e90000849c783b */ /* 0x000f6e0000000200 */
[C---:B-1----:R-:W-:Y:S01]  /*100d0*/  HMMA.16816.F32 R4, R140.reuse, R160, R4 ;  /* 0x000000a08c04723c */ /* 0x042fe20000001804 */
[----:B------:R-:W-:Y:S07]  /*100e0*/  LDSM.16.M88.4 R164, [R183+UR4+0x11100] ;  /* 0x01110004b7a4783b */ /* 0x000fee0008000200 */
[C---:B------:R-:W-:Y:S01]  /*100f0*/  HMMA.16816.F32 R8, R140.reuse, R162, R8 ;  /* 0x000000a28c08723c */ /* 0x040fe20000001808 */
[----:B------:R-:W-:Y:S07]  /*10100*/  LDSM.16.M88.4 R160, [R183+UR4+0x10900] ;  /* 0x01090004b7a0783b */ /* 0x000fee0008000200 */
[C---:B--2---:R-:W-:Y:S08]  /*10110*/  HMMA.16816.F32 R12, R140.reuse, R136, R12 ;  /* 0x000000888c0c723c */ /* 0x044ff0000000180c */
[C---:B------:R-:W-:Y:S01]  /*10120*/  HMMA.16816.F32 R16, R140.reuse, R138, R16 ;  /* 0x0000008a8c10723c */ /* 0x040fe20000001810 */
[----:B------:R-:W1:Y:S07]  /*10130*/  LDSM.16.M88.4 R136, [R132+0xf100] ;  /* 0x00f100008488783b */ /* 0x000e6e0000000200 */
[C---:B---3--:R-:W-:Y:S08]  /*10140*/  HMMA.16816.F32 R20, R140.reuse, R148, R20 ;  /* 0x000000948c14723c */ /* 0x048ff00000001814 */
[C---:B------:R-:W-:Y:S01]  /*10150*/  HMMA.16816.F32 R24, R140.reuse, R150, R24 ;  /* 0x000000968c18723c */ /* 0x040fe20000001818 */
[----:B------:R-:W2:Y:S07]  /*10160*/  LDSM.16.M88.4 R148, [R132+0xf900] ;  /* 0x00f900008494783b */ /* 0x000eae0000000200 */
[C---:B----4-:R-:W-:Y:S08]  /*10170*/  HMMA.16816.F32 R28, R140.reuse, R144, R28 ;  /* 0x000000908c1c723c */ /* 0x050ff0000000181c */
[----:B------:R-:W-:Y:S01]  /*10180*/  HMMA.16816.F32 R32, R140, R146, R32 ;  /* 0x000000928c20723c */ /* 0x000fe20000001820 */
[----:B------:R-:W-:Y:S07]  /*10190*/  LDSM.16.M88.4 R140, [R182+0x8000] ;  /* 0x00800000b68c783b */ /* 0x000fee0000000200 */
[C---:B------:R-:W-:Y:S01]  /*101a0*/  HMMA.16816.F32 R4, R152.reuse, R168, R4 ;  /* 0x000000a89804723c */ /* 0x040fe20000001804 */
[----:B------:R-:W3:Y:S07]  /*101b0*/  LDSM.16.M88.4 R144, [R183+UR4+0x10100] ;  /* 0x01010004b790783b */ /* 0x000eee0008000200 */
[C---:B------:R-:W-:Y:S01]  /*101c0*/  HMMA.16816.F32 R8, R152.reuse, R170, R8 ;  /* 0x000000aa9808723c */ /* 0x040fe20000001808 */
[----:B------:R-:W-:Y:S07]  /*101d0*/  LDSM.16.M88.4 R168, [R3+0x10100] ;  /* 0x0101000003a8783b */ /* 0x000fee0000000200 */
[C---:B-----5:R-:W-:Y:S08]  /*101e0*/  HMMA.16816.F32 R12, R152.reuse, R156, R12 ;  /* 0x0000009c980c723c */ /* 0x060ff0000000180c */
[C---:B------:R-:W-:Y:S01]  /*101f0*/  HMMA.16816.F32 R16, R152.reuse, R158, R16 ;  /* 0x0000009e9810723c */ /* 0x040fe20000001810 */
[----:B------:R-:W4:Y:S07]  /*10200*/  LDSM.16.M88.4 R156, [R183+UR4+0x11900] ;  /* 0x01190004b79c783b */ /* 0x000f2e0008000200 */
[C---:B-1----:R-:W-:Y:S08]  /*10210*/  HMMA.16816.F32 R20, R152.reuse, R136, R20 ;  /* 0x000000889814723c */ /* 0x042ff00000001814 */
[C---:B------:R-:W-:Y:S01]  /*10220*/  HMMA.16816.F32 R24, R152.reuse, R138, R24 ;  /* 0x0000008a9818723c */ /* 0x040fe20000001818 */
[----:B------:R-:W1:Y:S07]  /*10230*/  LDSM.16.M88.4 R136, [R134+0x8000] ;  /* 0x008000008688783b */ /* 0x000e6e0000000200 */
[C---:B--2---:R-:W-:Y:S08]  /*10240*/  HMMA.16816.F32 R28, R152.reuse, R148, R28 ;  /* 0x00000094981c723c */ /* 0x044ff0000000181c */
        /* <DEDUP_REMOVED lines=25> */
[C---:B------:R-:W-:Y:S08]  /*103e0*/  HMMA.16816.F32 R28, R136.reuse, R152, R28 ;  /* 0x00000098881c723c */ /* 0x040ff0000000181c */
[----:B------:R-:W-:Y:S01]  /*103f0*/  HMMA.16816.F32 R32, R136, R154, R32 ;  /* 0x0000009a8820723c */ /* 0x000fe20000001820 */
[----:B------:R-:W3:Y:S07]  /*10400*/  LDSM.16.M88.4 R136, [R132+0x10900] ;  /* 0x010900008488783b */ /* 0x000eee0000000200 */
[C---:B-----5:R-:W-:Y:S08]  /*10410*/  HMMA.16816.F32 R4, R160.reuse, R164, R4 ;  /* 0x000000a4a004723c */ /* 0x060ff00000001804 */
[C---:B------:R-:W-:Y:S08]  /*10420*/  HMMA.16816.F32 R8, R160.reuse, R166, R8 ;  /* 0x000000a6a008723c */ /* 0x040ff00000001808 */
[C---:B----4-:R-:W-:Y:S08]  /*10430*/  HMMA.16816.F32 R12, R160.reuse, R140, R12 ;  /* 0x0000008ca00c723c */ /* 0x050ff0000000180c */
[C---:B------:R-:W-:Y:S01]  /*10440*/  HMMA.16816.F32 R16, R160.reuse, R142, R16 ;  /* 0x0000008ea010723c */ /* 0x040fe20000001810 */
[----:B------:R-:W4:Y:S01]  /*10450*/  LDSM.16.M88.4 R140, [R132+0x11100] ;  /* 0x01110000848c783b */ /* 0x000f220000000200 */
[----:B------:R-:W-:Y:S06]  /*10460*/  DEPBAR.LE SB0, 0x2 ;  /* 0x000080800000791a */ /* 0x000fec0000000000 */
[C---:B-1----:R-:W-:Y:S01]  /*10470*/  HMMA.16816.F32 R20, R160.reuse, R156, R20 ;  /* 0x0000009ca014723c */ /* 0x042fe20000001814 */
[----:B------:R-:W-:Y:S07]  /*10480*/  BAR.SYNC.DEFER_BLOCKING 0x0 ;  /* 0x0000000000007b1d */ /* 0x000fee0000010000 */
[C---:B------:R-:W-:Y:S08]  /*10490*/  HMMA.16816.F32 R24, R160.reuse, R158, R24 ;  /* 0x0000009ea018723c */ /* 0x040ff00000001818 */
[C---:B--2---:R-:W-:Y:S08]  /*104a0*/  HMMA.16816.F32 R28, R160.reuse, R148, R28 ;  /* 0x00000094a01c723c */ /* 0x044ff0000000181c */
[----:B------:R-:W-:Y:S01]  /*104b0*/  HMMA.16816.F32 R32, R160, R150, R32 ;  /* 0x00000096a020723c */ /* 0x000fe20000001820 */
[----:B------:R-:W-:Y:S07]  /*104c0*/  LDSM.16.MT88.4 R148, [R177+UR4+0x2900] ;  /* 0x00290004b194783b */ /* 0x000fee0008004200 */
[C---:B------:R-:W-:Y:S08]  /*104d0*/  HMMA.16816.F32 R4, R168.reuse, R172, R4 ;  /* 0x000000aca804723c */ /* 0x040ff00000001804 */
[C---:B------:R-:W-:Y:S08]  /*104e0*/  HMMA.16816.F32 R8, R168.reuse, R174, R8 ;  /* 0x000000aea808723c */ /* 0x040ff00000001808 */
[C---:B---3--:R-:W-:Y:S08]  /*104f0*/  HMMA.16816.F32 R12, R168.reuse, R136, R12 ;  /* 0x00000088a80c723c */ /* 0x048ff0000000180c */
[C---:B------:R-:W-:Y:S01]  /*10500*/  HMMA.16816.F32 R16, R168.reuse, R138, R16 ;  /* 0x0000008aa810723c */ /* 0x040fe20000001810 */
[----:B------:R-:W-:Y:S03]  /*10510*/  LDSM.16.MT88.4 R136, [R177+UR4+0x100] ;  /* 0x00010004b188783b */ /* 0x000fe60008004200 */
        /* <DEDUP_REMOVED lines=8> */
[C---:B------:R-:W-:Y:S04]  /*105a0*/  HMMA.16816.F32 R28, R168.reuse, R144, R28 ;  /* 0x00000090a81c723c */ /* 0x040fe8000000181c */
        /* <DEDUP_REMOVED lines=21> */
[----:B------:R-:W-:Y:S04]  /*10700*/  FMNMX.FTZ R3, R29, R2, !PT ;  /* 0x000000021d037209 */ /* 0x000fe80007810000 */
        /* <DEDUP_REMOVED lines=12> */
[C---:B------:R-:W-:Y:S02]  /*107d0*/  FADD.FTZ R133, -R132.reuse, R133 ;  /* 0x0000008584857221 */ /* 0x040fe40000010100 */
[----:B------:R-:W-:Y:S01]  /*107e0*/  FMUL.FTZ R172, R132, c[0x0][0x2d0] ;  /* 0x0000b40084ac7a20 */ /* 0x000fe20000410000 */
[----:B--2---:R-:W-:Y:S01]  /*107f0*/  FMNMX.FTZ R3, R156, R3, !PT ;  /* 0x000000039c037209 */ /* 0x004fe20007810000 */
[----:B------:R-:W-:Y:S01]  /*10800*/  FMUL.FTZ R2, R133, c[0x0][0x2d0] ;  /* 0x0000b40085027a20 */ /* 0x000fe20000410000 */
[----:B------:R-:W-:Y:S01]  /*10810*/  LDSM.16.MT88.4 R156, [R176+UR4+0x2900] ;  /* 0x00290004b09c783b */ /* 0x000fe20008004200 */
[----:B------:R-:W-:Y:S02]  /*10820*/  FFMA.FTZ R162, R4, c[0x0][0x2d0], -R172 ;  /* 0x0000b40004a27a23 */ /* 0x000fe400000108ac */
[C---:B------:R-:W-:Y:S02]  /*10830*/  FADD.FTZ R133, -R3.reuse, R0 ;  /* 0x0000000003857221 */ /* 0x040fe40000010100 */
[----:B------:R-:W-:Y:S01]  /*10840*/  FMUL.FTZ R169, R3, c[0x0][0x2d0] ;  /* 0x0000b40003a97a20 */ /* 0x000fe20000410000 */
[----:B------:R-:W1:Y:S01]  /*10850*/  MUFU.EX2 R2, R2 ;  /* 0x0000000200027308 */ /* 0x000e620000000800 */
[----:B------:R-:W-:Y:S02]  /*10860*/  FMUL.FTZ R0, R133, c[0x0][0x2d0] ;  /* 0x0000b40085007a20 */ /* 0x000fe40000410000 */
[--C-:B------:R-:W-:Y:S02]  /*10870*/  FFMA.FTZ R163, R5, c[0x0][0x2d0], -R172.reuse ;  /* 0x0000b40005a37a23 */ /* 0x100fe400000108ac */
[--C-:B------:R-:W-:Y:S01]  /*10880*/  FFMA.FTZ R166, R8, c[0x0][0x2d0], -R172.reuse ;  /* 0x0000b40008a67a23 */ /* 0x100fe200000108ac */
[----:B------:R-:W-:Y:S01]  /*10890*/  IADD3 R8, R177, UR4, RZ ;  /* 0x00000004b1087c10 */ /* 0x000fe2000fffe0ff */
[--C-:B------:R-:W-:Y:S02]  /*108a0*/  FFMA.FTZ R161, R9, c[0x0][0x2d0], -R172.reuse ;  /* 0x0000b40009a17a23 */ /* 0x100fe400000108ac */
        /* <DEDUP_REMOVED lines=8> */
[----:B------:R-:W-:Y:S01]  /*10930*/  MUFU.EX2 R162, R162 ;  /* 0x000000a200a27308 */ /* 0x000fe20000000800 */
[--C-:B------:R-:W-:Y:S02]  /*10940*/  FFMA.FTZ R220, R27, c[0x0][0x2d0], -R169.reuse ;  /* 0x0000b4001bdc7a23 */ /* 0x100fe400000108a9 */
[--C-:B------:R-:W-:Y:S02]  /*10950*/  FFMA.FTZ R221, R28, c[0x0][0x2d0], -R172.reuse ;  /* 0x0000b4001cdd7a23 */ /* 0x100fe400000108ac */
[C---:B-1----:R-:W-:Y:S01]  /*10960*/  FMUL.FTZ R4, R2.reuse, R128 ;  /* 0x0000008002047220 */ /* 0x042fe20000410000 */
[----:B------:R-:W-:Y:S01]  /*10970*/  LDSM.16.MT88.4 R152, [R133+0x2900] ;  /* 0x002900008598783b */ /* 0x000fe20000004200 */
[C---:B------:R-:W-:Y:S02]  /*10980*/  FMUL.FTZ R5, R2.reuse, R129 ;  /* 0x0000008102057220 */ /* 0x040fe40000410000 */
[C---:B------:R-:W-:Y:S01]  /*10990*/  FMUL.FTZ R8, R2.reuse, R124 ;  /* 0x0000007c02087220 */ /* 0x040fe20000410000 */
[----:B------:R-:W1:Y:S01]  /*109a0*/  MUFU.EX2 R163, R163 ;  /* 0x000000a300a37308 */ /* 0x000e620000000800 */
[C---:B------:R-:W-:Y:S02]  /*109b0*/  FMUL.FTZ R9, R2.reuse, R125 ;  /* 0x0000007d02097220 */ /* 0x040fe40000410000 */
[----:B------:R-:W-:Y:S02]  /*109c0*/  FMUL.FTZ R36, R2, R36 ;  /* 0x0000002402247220 */ /* 0x000fe40000410000 */
[C---:B--2---:R-:W-:Y:S02]  /*109d0*/  FMUL.FTZ R6, R0.reuse, R130 ;  /* 0x0000008200067220 */ /* 0x044fe40000410000 */
[C---:B------:R-:W-:Y:S02]  /*109e0*/  FMUL.FTZ R7, R0.reuse, R131 ;  /* 0x0000008300077220 */ /* 0x040fe40000410000 */
[C---:B------:R-:W-:Y:S01]  /*109f0*/  FMUL.FTZ R10, R0.reuse, R126 ;  /* 0x0000007e000a7220 */ /* 0x040fe20000410000 */
[----:B------:R-:W-:Y:S01]  /*10a00*/  MUFU.EX2 R166, R166 ;  /* 0x000000a600a67308 */ /* 0x000fe20000000800 */
[----:B------:R-:W-:Y:S02]  /*10a10*/  FMUL.FTZ R11, R0, R127 ;  /* 0x0000007f000b7220 */ /* 0x000fe40000410000 */
[----:B------:R-:W2:Y:S01]  /*10a20*/  LDSM.16.MT88.4 R124, [R176+UR4+0x100] ;  /* 0x00010004b07c783b */ /* 0x000ea20008004200 */
[----:B------:R-:W-:Y:S02]  /*10a30*/  FMUL.FTZ R37, R2, R37 ;  /* 0x0000002502257220 */ /* 0x000fe40000410000 */
[C---:B------:R-:W-:Y:S02]  /*10a40*/  FMUL.FTZ R38, R0.reuse, R38 ;  /* 0x0000002600267220 */ /* 0x040fe40000410000 */
[----:B------:R-:W-:Y:S02]  /*10a50*/  FMUL.FTZ R39, R0, R39 ;  /* 0x0000002700277220 */ /* 0x000fe40000410000 */
[----:B------:R-:W4:Y:S01]  /*10a60*/  MUFU.EX2 R161, R161 ;  /* 0x000000a100a17308 */ /* 0x000f220000000800 */
        /* <DEDUP_REMOVED lines=15> */
[----:B----4-:R-:W-:Y:S01]  /*10b60*/  F2FP.PACK_AB R130, R161, R166 ;  /* 0x000000a6a182723e */ /* 0x010fe200000000ff */
        /* <DEDUP_REMOVED lines=9> */
[----:B------:R-:W4:Y:S01]  /*10c00*/  MUFU.EX2 R165, R165 ;  /* 0x000000a500a57308 */ /* 0x000f220000000800 */
[--C-:B------:R-:W-:Y:S02]  /*10c10*/  FFMA.FTZ R222, R29, c[0x0][0x2d0], -R172.reuse ;  /* 0x0000b4001dde7a23 */ /* 0x100fe400000108ac */
[----:B------:R-:W-:Y:S01]  /*10c20*/  FFMA.FTZ R223, R32, c[0x0][0x2d0], -R172 ;  /* 0x0000b40020df7a23 */ /* 0x000fe200000108ac */
[----:B-1----:R-:W-:Y:S01]  /*10c30*/  F2FP.PACK_AB R129, R168, R167 ;  /* 0x000000a7a881723e */ /* 0x002fe200000000ff */
[--C-:B------:R-:W-:Y:S02]  /*10c40*/  FFMA.FTZ R224, R30, c[0x0][0x2d0], -R169.reuse ;  /* 0x0000b4001ee07a23 */ /* 0x100fe400000108a9 */
[--C-:B------:R-:W-:Y:S02]  /*10c50*/  FFMA.FTZ R225, R31, c[0x0][0x2d0], -R169.reuse ;  /* 0x0000b4001fe17a23 */ /* 0x100fe400000108a9 */
[----:B------:R-:W-:Y:S01]  /*10c60*/  LDSM.16.MT88.4 R28, [R133+0x1900] ;  /* 0x00190000851c783b */ /* 0x000fe20000004200 */
[--C-:B------:R-:W-:Y:S01]  /*10c70*/  FFMA.FTZ R226, R34, c[0x0][0x2d0], -R169.reuse ;  /* 0x0000b40022e27a23 */ /* 0x100fe200000108a9 */
[----:B------:R-:W-:Y:S01]  /*10c80*/  MUFU.EX2 R219, R219 ;  /* 0x000000db00db7308 */ /* 0x000fe20000000800 */
[C---:B------:R-:W-:Y:S02]  /*10c90*/  FFMA.FTZ R162, R2.reuse, R213, R162 ;  /* 0x000000d502a27223 */ /* 0x040fe400000100a2 */
[C---:B------:R-:W-:Y:S02]  /*10ca0*/  FMUL.FTZ R60, R2.reuse, R60 ;  /* 0x0000003c023c7220 */ /* 0x040fe40000410000 */
[----:B------:R-:W-:Y:S02]  /*10cb0*/  FMUL.FTZ R61, R2, R61 ;  /* 0x0000003d023d7220 */ /* 0x000fe40000410000 */
[C---:B------:R-:W-:Y:S02]  /*10cc0*/  FMUL.FTZ R62, R0.reuse, R62 ;  /* 0x0000003e003e7220 */ /* 0x040fe40000410000 */
[----:B------:R-:W-:Y:S01]  /*10cd0*/  FMUL.FTZ R63, R0, R63 ;  /* 0x0000003f003f7220 */ /* 0x000fe20000410000 */
[----:B------:R-:W-:Y:S01]  /*10ce0*/  MUFU.EX2 R220, R220 ;  /* 0x000000dc00dc7308 */ /* 0x000fe20000000800 */
[C---:B------:R-:W-:Y:S01]  /*10cf0*/  FMUL.FTZ R64, R2.reuse, R64 ;  /* 0x0000004002407220 */ /* 0x040fe20000410000 */
[----:B----4-:R-:W-:Y:S01]  /*10d00*/  F2FP.PACK_AB R131, R165, R164 ;  /* 0x000000a4a583723e */ /* 0x010fe200000000ff */
[----:B------:R-:W-:Y:S02]  /*10d10*/  FMUL.FTZ R65, R2, R65 ;  /* 0x0000004102417220 */ /* 0x000fe40000410000 */
[C---:B------:R-:W-:Y:S02]  /*10d20*/  FMUL.FTZ R66, R0.reuse, R66 ;  /* 0x0000004200427220 */ /* 0x040fe40000410000 */
[----:B------:R-:W-:Y:S02]  /*10d30*/  FMUL.FTZ R67, R0, R67 ;  /* 0x0000004300437220 */ /* 0x000fe40000410000 */
[C---:B------:R-:W-:Y:S01]  /*10d40*/  HMMA.16816.F32 R4, R128.reuse, R136, R4 ;  /* 0x000000888004723c */ /* 0x040fe20000001804 */
[----:B------:R-:W-:Y:S04]  /*10d50*/  MUFU.EX2 R221, R221 ;  /* 0x000000dd00dd7308 */ /* 0x000fe80000000800 */
[----:B------:R-:W-:Y:S02]  /*10d60*/  FMUL.FTZ R68, R2, R68 ;  /* 0x0000004402447220 */ /* 0x000fe40000410000 */
[----:B------:R-:W-:Y:S01]  /*10d70*/  IADD3 R136, R176, UR4, RZ ;  /* 0x00000004b0887c10 */ /* 0x000fe2000fffe0ff */
[C---:B------:R-:W-:Y:S03]  /*10d80*/  HMMA.16816.F32 R8, R128.reuse, R138, R8 ;  /* 0x0000008a8008723c */ /* 0x040fe60000001808 */
[----:B------:R-:W-:Y:S01]  /*10d90*/  MUFU.EX2 R222, R222 ;  /* 0x000000de00de7308 */ /* 0x000fe20000000800 */
[----:B------:R-:W-:Y:S01]  /*10da0*/  IADD3 R160, R181, R136, RZ ;  /* 0x00000088b5a07210 */ /* 0x000fe20007ffe0ff */
[----:B------:R-:W-:Y:S02]  /*10db0*/  FMUL.FTZ R69, R2, R69 ;  /* 0x0000004502457220 */ /* 0x000fe40000410000 */
[C---:B------:R-:W-:Y:S01]  /*10dc0*/  FMUL.FTZ R70, R0.reuse, R70 ;  /* 0x0000004600467220 */ /* 0x040fe20000410000 */
[C---:B---3--:R-:W-:Y:S01]  /*10dd0*/  HMMA.16816.F32 R36, R128.reuse, R140, R36 ;  /* 0x0000008c8024723c */ /* 0x048fe20000001824 */
[----:B------:R-:W1:Y:S03]  /*10de0*/  LDSM.16.MT88.4 R136, [R160+0x100] ;  /* 0x00010000a088783b */ /* 0x000e660000004200 */
[----:B------:R-:W-:Y:S01]  /*10df0*/  FMUL.FTZ R71, R0, R71 ;  /* 0x0000004700477220 */ /* 0x000fe20000410000 */
[----:B------:R-:W-:Y:S01]  /*10e00*/  MUFU.EX2 R223, R223 ;  /* 0x000000df00df7308 */ /* 0x000fe20000000800 */
[C---:B------:R-:W-:Y:S02]  /*10e10*/  FMUL.FTZ R72, R2.reuse, R72 ;  /* 0x0000004802487220 */ /* 0x040fe40000410000 */
[C---:B------:R-:W-:Y:S01]  /*10e20*/  HMMA.16816.F32 R40, R128.reuse, R142, R40 ;  /* 0x0000008e8028723c */ /* 0x040fe20000001828 */
[----:B------:R-:W3:Y:S03]  /*10e30*/  LDSM.16.MT88.4 R140, [R177+UR4+0x2100] ;  /* 0x00210004b18c783b */ /* 0x000ee60008004200 */
[----:B------:R-:W-:Y:S02]  /*10e40*/  FMUL.FTZ R73, R2, R73 ;  /* 0x0000004902497220 */ /* 0x000fe40000410000 */
[C---:B------:R-:W-:Y:S01]  /*10e50*/  FMUL.FTZ R74, R0.reuse, R74 ;  /* 0x0000004a004a7220 */ /* 0x040fe20000410000 */
[----:B------:R-:W-:Y:S01]  /*10e60*/  MUFU.EX2 R224, R224 ;  /* 0x000000e000e07308 */ /* 0x000fe20000000800 */
[C---:B--2---:R-:W-:Y:S01]  /*10e70*/  HMMA.16816.F32 R44, R128.reuse, R124, R44 ;  /* 0x0000007c802c723c */ /* 0x044fe2000000182c */
[----:B------:R-:W-:Y:S03]  /*10e80*/  LDSM.16.MT88.4 R144, [R160+0x900] ;  /* 0x00090000a090783b */ /* 0x000fe60000004200 */
[----:B------:R-:W-:Y:S02]  /*10e90*/  FMUL.FTZ R75, R0, R75 ;  /* 0x0000004b004b7220 */ /* 0x000fe40000410000 */
[C---:B------:R-:W-:Y:S02]  /*10ea0*/  FMUL.FTZ R76, R2.reuse, R76 ;  /* 0x0000004c024c7220 */ /* 0x040fe40000410000 */
[C---:B------:R-:W-:Y:S01]  /*10eb0*/  HMMA.16816.F32 R48, R128.reuse, R126, R48 ;  /* 0x0000007e8030723c */ /* 0x040fe20000001830 */
[----:B------:R-:W2:Y:S01]  /*10ec0*/  LDSM.16.MT88.4 R124, [R133+0x2100] ;  /* 0x00210000857c783b */ /* 0x000ea20000004200 */
[----:B------:R-:W-:Y:S02]  /*10ed0*/  MUFU.EX2 R225, R225 ;  /* 0x000000e100e17308 */ /* 0x000fe40000000800 */
[----:B------:R-:W-:Y:S02]  /*10ee0*/  FMUL.FTZ R77, R2, R77 ;  /* 0x0000004d024d7220 */ /* 0x000fe40000410000 */
[C---:B------:R-:W-:Y:S02]  /*10ef0*/  FMUL.FTZ R78, R0.reuse, R78 ;  /* 0x0000004e004e7220 */ /* 0x040fe40000410000 */
[----:B------:R-:W-:Y:S04]  /*10f00*/  FMUL.FTZ R79, R0, R79 ;  /* 0x0000004f004f7220 */ /* 0x000fe80000410000 */
[C---:B------:R-:W-:Y:S01]  /*10f10*/  FMUL.FTZ R80, R2.reuse, R80 ;  /* 0x0000005002507220 */ /* 0x040fe20000410000 */
[----:B------:R-:W-:Y:S01]  /*10f20*/  MUFU.EX2 R226, R226 ;  /* 0x000000e200e27308 */ /* 0x000fe20000000800 */
[----:B------:R-:W-:Y:S02]  /*10f30*/  FMUL.FTZ R81, R2, R81 ;  /* 0x0000005102517220 */ /* 0x000fe40000410000 */
[C---:B------:R-:W-:Y:S01]  /*10f40*/  FMUL.FTZ R82, R0.reuse, R82 ;  /* 0x0000005200527220 */ /* 0x040fe20000410000 */
[C---:B-1----:R-:W-:Y:S03]  /*10f50*/  HMMA.16816.F32 R52, R128.reuse, R136, R52 ;  /* 0x000000888034723c */ /* 0x042fe60000001834 */
[----:B------:R-:W-:Y:S02]  /*10f60*/  FMUL.FTZ R83, R0, R83 ;  /* 0x0000005300537220 */ /* 0x000fe40000410000 */
[C---:B------:R-:W-:Y:S02]  /*10f70*/  FMUL.FTZ R84, R2.reuse, R84 ;  /* 0x0000005402547220 */ /* 0x040fe40000410000 */
[----:B------:R-:W-:Y:S01]  /*10f80*/  FMUL.FTZ R85, R2, R85 ;  /* 0x0000005502557220 */ /* 0x000fe20000410000 */
[C---:B------:R-:W-:Y:S01]  /*10f90*/  HMMA.16816.F32 R56, R128.reuse, R138, R56 ;  /* 0x0000008a8038723c */ /* 0x040fe20000001838 */
[----:B------:R-:W1:Y:S03]  /*10fa0*/  LDSM.16.MT88.4 R136, [R176+UR4+0x2100] ;  /* 0x00210004b088783b */ /* 0x000e660008004200 */
        /* <DEDUP_REMOVED lines=9> */
[C---:B--2---:R-:W-:Y:S04]  /*11040*/  HMMA.16816.F32 R68, R128.reuse, R124, R68 ;  /* 0x0000007c8044723c */ /* 0x044fe80000001844 */
[C---:B------:R-:W-:Y:S02]  /*11050*/  FMUL.FTZ R92, R2.reuse, R92 ;  /* 0x0000005c025c7220 */ /* 0x040fe40000410000 */
[----:B------:R-:W-:Y:S02]  /*11060*/  FMUL.FTZ R93, R2, R93 ;  /* 0x0000005d025d7220 */ /* 0x000fe40000410000 */
[C---:B------:R-:W-:Y:S01]  /*11070*/  HMMA.16816.F32 R72, R128.reuse, R126, R72 ;  /* 0x0000007e8048723c */ /* 0x040fe20000001848 */
[----:B------:R-:W2:Y:S03]  /*11080*/  LDSM.16.MT88.4 R124, [R177+UR4+0x4100] ;  /* 0x00410004b17c783b */ /* 0x000ea60008004200 */
[C---:B------:R-:W-:Y:S02]  /*11090*/  FMUL.FTZ R94, R0.reuse, R94 ;  /* 0x0000005e005e7220 */ /* 0x040fe40000410000 */
[----:B------:R-:W-:Y:S02]  /*110a0*/  FMUL.FTZ R95, R0, R95 ;  /* 0x0000005f005f7220 */ /* 0x000fe40000410000 */
[C---:B------:R-:W-:Y:S01]  /*110b0*/  FMUL.FTZ R96, R2.reuse, R96 ;  /* 0x0000006002607220 */ /* 0x040fe20000410000 */
[C---:B-1----:R-:W-:Y:S03]  /*110c0*/  HMMA.16816.F32 R76, R128.reuse, R136, R76 ;  /* 0x00000088804c723c */ /* 0x042fe6000000184c */
[----:B------:R-:W-:Y:S02]  /*110d0*/  FMUL.FTZ R97, R2, R97 ;  /* 0x0000006102617220 */ /* 0x000fe40000410000 */
        /* <DEDUP_REMOVED lines=10> */
[----:B------:R-:W3:Y:S03]  /*11180*/  LDSM.16.MT88.4 R140, [R176+UR4+0x4100] ;  /* 0x00410004b08c783b */ /* 0x000ee60008004200 */
[C---:B------:R-:W-:Y:S02]  /*11190*/  FMUL.FTZ R104, R2.reuse, R104 ;  /* 0x0000006802687220 */ /* 0x040fe40000410000 */
[----:B------:R-:W-:Y:S02]  /*111a0*/  FMUL.FTZ R105, R2, R105 ;  /* 0x0000006902697220 */ /* 0x000fe40000410000 */
[C---:B--2---:R-:W-:Y:S04]  /*111b0*/  HMMA.16816.F32 R92, R128.reuse, R124, R92 ;  /* 0x0000007c805c723c */ /* 0x044fe8000000185c */
[C---:B------:R-:W-:Y:S02]  /*111c0*/  FMUL.FTZ R106, R0.reuse, R106 ;  /* 0x0000006a006a7220 */ /* 0x040fe40000410000 */
[----:B------:R-:W-:Y:S02]  /*111d0*/  FMUL.FTZ R107, R0, R107 ;  /* 0x0000006b006b7220 */ /* 0x000fe40000410000 */
[C---:B------:R-:W-:Y:S01]  /*111e0*/  HMMA.16816.F32 R96, R128.reuse, R126, R96 ;  /* 0x0000007e8060723c */ /* 0x040fe20000001860 */
[----:B------:R-:W2:Y:S03]  /*111f0*/  LDSM.16.MT88.4 R124, [R160+0x4100] ;  /* 0x00410000a07c783b */ /* 0x000ea60000004200 */
[--C-:B------:R-:W-:Y:S02]  /*11200*/  FFMA.FTZ R170, R12, c[0x0][0x2d0], -R172.reuse ;  /* 0x0000b4000caa7a23 */ /* 0x100fe400000108ac */
[C---:B------:R-:W-:Y:S02]  /*11210*/  FMUL.FTZ R12, R2.reuse, R120 ;  /* 0x00000078020c7220 */ /* 0x040fe40000410000 */
[--C-:B------:R-:W-:Y:S01]  /*11220*/  FFMA.FTZ R171, R13, c[0x0][0x2d0], -R172.reuse ;  /* 0x0000b4000dab7a23 */ /* 0x100fe200000108ac */
[C---:B-1----:R-:W-:Y:S01]  /*11230*/  HMMA.16816.F32 R100, R128.reuse, R136, R100 ;  /* 0x000000888064723c */ /* 0x042fe20000001864 */
[----:B------:R-:W-:Y:S02]  /*11240*/  MUFU.EX2 R170, R170 ;  /* 0x000000aa00aa7308 */ /* 0x000fe40000000800 */
[----:B------:R-:W-:Y:S02]  /*11250*/  FMUL.FTZ R13, R2, R121 ;  /* 0x00000079020d7220 */ /* 0x000fe40000410000 */
[--C-:B------:R-:W-:Y:S02]  /*11260*/  FFMA.FTZ R175, R14, c[0x0][0x2d0], -R169.reuse ;  /* 0x0000b4000eaf7a23 */ /* 0x100fe400000108a9 */
[C---:B------:R-:W-:Y:S01]  /*11270*/  FMUL.FTZ R14, R0.reuse, R122 ;  /* 0x0000007a000e7220 */ /* 0x040fe20000410000 */
[C---:B------:R-:W-:Y:S01]  /*11280*/  HMMA.16816.F32 R104, R128.reuse, R138, R104 ;  /* 0x0000008a8068723c */ /* 0x040fe20000001868 */
[----:B------:R-:W-:Y:S02]  /*11290*/  LDSM.16.MT88.4 R136, [R133+0x900] ;  /* 0x000900008588783b */ /* 0x000fe40000004200 */
[----:B------:R-:W1:Y:S01]  /*112a0*/  MUFU.EX2 R171, R171 ;  /* 0x000000ab00ab7308 */ /* 0x000e620000000800 */
[--C-:B------:R-:W-:Y:S02]  /*112b0*/  FFMA.FTZ R214, R15, c[0x0][0x2d0], -R169.reuse ;  /* 0x0000b4000fd67a23 */ /* 0x100fe400000108a9 */
[----:B------:R-:W-:Y:S02]  /*112c0*/  FMUL.FTZ R15, R0, R123 ;  /* 0x0000007b000f7220 */ /* 0x000fe40000410000 */
[--C-:B------:R-:W-:Y:S01]  /*112d0*/  FFMA.FTZ R173, R16, c[0x0][0x2d0], -R172.reuse ;  /* 0x0000b40010ad7a23 */ /* 0x100fe200000108ac */
[----:B------:R-:W4:Y:S03]  /*112e0*/  LDSM.16.MT88.4 R120, [R177+UR4+0x900] ;  /* 0x00090004b178783b */ /* 0x000f260008004200 */
[--C-:B------:R-:W-:Y:S01]  /*112f0*/  FFMA.FTZ R174, R17, c[0x0][0x2d0], -R172.reuse ;  /* 0x0000b40011ae7a23 */ /* 0x100fe200000108ac */
[C---:B---3--:R-:W-:Y:S01]  /*11300*/  HMMA.16816.F32 R12, R128.reuse, R140, R12 ;  /* 0x0000008c800c723c */ /* 0x048fe2000000180c */
[----:B------:R-:W-:Y:S02]  /*11310*/  MUFU.EX2 R173, R173 ;  /* 0x000000ad00ad7308 */ /* 0x000fe40000000800 */
[--C-:B------:R-:W-:Y:S02]  /*11320*/  FFMA.FTZ R215, R18, c[0x0][0x2d0], -R169.reuse ;  /* 0x0000b40012d77a23 */ /* 0x100fe400000108a9 */
[--C-:B------:R-:W-:Y:S02]  /*11330*/  FFMA.FTZ R216, R19, c[0x0][0x2d0], -R169.reuse ;  /* 0x0000b40013d87a23 */ /* 0x100fe400000108a9 */
[C---:B------:R-:W-:Y:S02]  /*11340*/  FMUL.FTZ R108, R2.reuse, R108 ;  /* 0x0000006c026c7220 */ /* 0x040fe40000410000 */
[----:B------:R-:W-:Y:S02]  /*11350*/  FMUL.FTZ R109, R2, R109 ;  /* 0x0000006d026d7220 */ /* 0x000fe40000410000 */
[----:B------:R-:W3:Y:S01]  /*11360*/  MUFU.EX2 R174, R174 ;  /* 0x000000ae00ae7308 */ /* 0x000ee20000000800 */
[C---:B------:R-:W-:Y:S02]  /*11370*/  FMUL.FTZ R110, R0.reuse, R110 ;  /* 0x0000006e006e7220 */ /* 0x040fe40000410000 */
[----:B------:R-:W-:Y:S02]  /*11380*/  FMUL.FTZ R111, R0, R111 ;  /* 0x0000006f006f7220 */ /* 0x000fe40000410000 */
[C---:B------:R-:W-:Y:S01]  /*11390*/  FMUL.FTZ R16, R2.reuse, R116 ;  /* 0x0000007402107220 */ /* 0x040fe20000410000 */
[----:B-1----:R-:W-:Y:S01]  /*113a0*/  F2FP.PACK_AB R116, R171, R170 ;  /* 0x000000aaab74723e */ /* 0x002fe200000000ff */
[----:B------:R-:W-:Y:S02]  /*113b0*/  FMUL.FTZ R17, R2, R117 ;  /* 0x0000007502117220 */ /* 0x000fe40000410000 */
[C---:B------:R-:W-:Y:S01]  /*113c0*/  FMUL.FTZ R18, R0.reuse, R118 ;  /* 0x0000007600127220 */ /* 0x040fe20000410000 */
[C---:B------:R-:W-:Y:S01]  /*113d0*/  HMMA.16816.F32 R108, R128.reuse, R142, R108 ;  /* 0x0000008e806c723c */ /* 0x040fe2000000186c */
[----:B------:R-:W-:Y:S01]  /*113e0*/  MUFU.EX2 R175, R175 ;  /* 0x000000af00af7308 */ /* 0x000fe20000000800 */
[----:B------:R-:W1:Y:S01]  /*113f0*/  LDSM.16.MT88.4 R140, [R176+UR4+0x900] ;  /* 0x00090004b08c783b */ /* 0x000e620008004200 */
[----:B------:R-:W-:Y:S02]  /*11400*/  FMUL.FTZ R19, R0, R119 ;  /* 0x0000007700137220 */ /* 0x000fe40000410000 */
[C---:B------:R-:W-:Y:S02]  /*11410*/  FMUL.FTZ R112, R2.reuse, R112 ;  /* 0x0000007002707220 */ /* 0x040fe40000410000 */
[----:B------:R-:W-:Y:S02]  /*11420*/  FMUL.FTZ R113, R2, R113 ;  /* 0x0000007102717220 */ /* 0x000fe40000410000 */
[C---:B------:R-:W-:Y:S01]  /*11430*/  FMUL.FTZ R114, R0.reuse, R114 ;  /* 0x0000007200727220 */ /* 0x040fe20000410000 */
[C---:B--2---:R-:W-:Y:S01]  /*11440*/  HMMA.16816.F32 R16, R128.reuse, R124, R16 ;  /* 0x0000007c8010723c */ /* 0x044fe20000001810 */
[----:B------:R-:W2:Y:S02]  /*11450*/  MUFU.EX2 R214, R214 ;  /* 0x000000d600d67308 */ /* 0x000ea40000000800 */
[----:B------:R-:W-:Y:S01]  /*11460*/  FMUL.FTZ R115, R0, R115 ;  /* 0x0000007300737220 */ /* 0x000fe20000410000 */
[----:B---3--:R-:W-:Y:S01]  /*11470*/  F2FP.PACK_AB R118, R174, R173 ;  /* 0x000000adae76723e */ /* 0x008fe200000000ff */
[----:B------:R-:W-:Y:S02]  /*11480*/  FFMA.FTZ R217, R20, c[0x0][0x2d0], -R172 ;  /* 0x0000b40014d97a23 */ /* 0x000fe400000108ac */
[----:B------:R-:W-:Y:S01]  /*11490*/  FFMA.FTZ R218, R23, c[0x0][0x2d0], -R169 ;  /* 0x0000b40017da7a23 */ /* 0x000fe200000108a9 */
[----:B------:R-:W-:Y:S01]  /*114a0*/  F2FP.PACK_AB R23, R220, R219 ;  /* 0x000000dbdc17723e */ /* 0x000fe200000000ff */
[----:B------:R-:W-:Y:S01]  /*114b0*/  FADD.FTZ R163, R163, R162 ;  /* 0x000000a2a3a37221 */ /* 0x000fe20000010000 */
[----:B------:R-:W-:Y:S01]  /*114c0*/  HMMA.16816.F32 R112, R128, R126, R112 ;  /* 0x0000007e8070723c */ /* 0x000fe20000001870 */
[----:B------:R-:W-:Y:S01]  /*114d0*/  MUFU.EX2 R215, R215 ;  /* 0x000000d700d77308 */ /* 0x000fe20000000800 */
[----:B------:R-:W-:Y:S01]  /*114e0*/  LDSM.16.MT88.4 R124, [R177+UR4+0x4900] ;  /* 0x00490004b17c783b */ /* 0x000fe20008004200 */
[----:B------:R-:W-:Y:S02]  /*114f0*/  FADD.FTZ R166, R166, R163 ;  /* 0x000000a3a6a67221 */ /* 0x000fe40000010000 */
[----:B------:R-:W-:Y:S02]  /*11500*/  FFMA.FTZ R167, R0, R211, R167 ;  /* 0x000000d300a77223 */ /* 0x000fe400000100a7 */
[----:B------:R-:W-:Y:S02]  /*11510*/  FADD.FTZ R161, R161, R166 ;  /* 0x000000a6a1a17221 */ /* 0x000fe40000010000 */
[----:B------:R-:W-:Y:S01]  /*11520*/  FADD.FTZ R167, R168, R167 ;  /* 0x000000a7a8a77221 */ /* 0x000fe20000010000 */
[----:B------:R-:W-:Y:S01]  /*11530*/  LDSM.16.MT88.4 R128, [R133+0x4900] ;  /* 0x004900008580783b */ /* 0x000fe20000004200 */
[----:B------:R-:W3:Y:S01]  /*11540*/  MUFU.EX2 R216, R216 ;  /* 0x000000d800d87308 */ /* 0x000ee20000000800 */
[----:B------:R-:W-:Y:S01]  /*11550*/  FADD.FTZ R170, R170, R161 ;  /* 0x000000a1aaaa7221 */ /* 0x000fe20000010000 */
[----:B--2---:R-:W-:Y:S03]  /*11560*/  F2FP.PACK_AB R117, R214, R175 ;  /* 0x000000afd675723e */ /* 0x004fe600000000ff */
[----:B------:R-:W-:Y:S04]  /*11570*/  FADD.FTZ R170, R171, R170 ;  /* 0x000000aaabaa7221 */ /* 0x000fe80000010000 */
[----:B------:R-:W-:Y:S01]  /*11580*/  FADD.FTZ R173, R173, R170 ;  /* 0x000000aaadad7221 */ /* 0x000fe20000010000 */
[----:B------:R-:W-:Y:S03]  /*11590*/  MUFU.EX2 R217, R217 ;  /* 0x000000d900d97308 */ /* 0x000fe60000000800 */
[----:B------:R-:W-:Y:S07]  /*115a0*/  FADD.FTZ R174, R174, R173 ;  /* 0x000000adaeae7221 */ /* 0x000fee0000010000 */
[----:B------:R-:W-:Y:S01]  /*115b0*/  MUFU.EX2 R218, R218 ;  /* 0x000000da00da7308 */ /* 0x000fe20000000800 */
[----:B---3--:R-:W-:Y:S07]  /*115c0*/  F2FP.PACK_AB R119, R216, R215 ;  /* 0x000000d7d877723e */ /* 0x008fee00000000ff */
[C---:B----4-:R-:W-:Y:S08]  /*115d0*/  HMMA.16816.F32 R4, R116.reuse, R120, R4 ;  /* 0x000000787404723c */ /* 0x050ff00000001804 */
[C---:B------:R-:W-:Y:S01]  /*115e0*/  HMMA.16816.F32 R8, R116.reuse, R122, R8 ;  /* 0x0000007a7408723c */ /* 0x040fe20000001808 */
[----:B------:R-:W2:Y:S07]  /*115f0*/  LDSM.16.MT88.4 R120, [R160+0x2900] ;  /* 0x00290000a078783b */ /* 0x000eae0000004200 */
[C---:B------:R-:W-:Y:S08]  /*11600*/  HMMA.16816.F32 R36, R116.reuse, R136, R36 ;  /* 0x000000887424723c */ /* 0x040ff00000001824 */
[C---:B------:R-:W-:Y:S01]  /*11610*/  HMMA.16816.F32 R40, R116.reuse, R138, R40 ;  /* 0x0000008a7428723c */ /* 0x040fe20000001828 */
[----:B------:R-:W3:Y:S07]  /*11620*/  LDSM.16.MT88.4 R136, [R176+UR4+0x4900] ;  /* 0x00490004b088783b */ /* 0x000eee0008004200 */
[C---:B-1----:R-:W-:Y:S08]  /*11630*/  HMMA.16816.F32 R44, R116.reuse, R140, R44 ;  /* 0x0000008c742c723c */ /* 0x042ff0000000182c */
[C---:B------:R-:W-:Y:S01]  /*11640*/  HMMA.16816.F32 R48, R116.reuse, R142, R48 ;  /* 0x0000008e7430723c */ /* 0x040fe20000001830 */
[----:B------:R-:W-:Y:S07]  /*11650*/  LDSM.16.MT88.4 R140, [R177+UR4+0x3100] ;  /* 0x00310004b18c783b */ /* 0x000fee0008004200 */
[C---:B------:R-:W-:Y:S08]  /*11660*/  HMMA.16816.F32 R52, R116.reuse, R144, R52 ;  /* 0x000000907434723c */ /* 0x040ff00000001834 */
[C---:B------:R-:W-:Y:S08]  /*11670*/  HMMA.16816.F32 R56, R116.reuse, R146, R56 ;  /* 0x000000927438723c */ /* 0x040ff00000001838 */
[C---:B------:R-:W-:Y:S08]  /*11680*/  HMMA.16816.F32 R60, R116.reuse, R148, R60 ;  /* 0x00000094743c723c */ /* 0x040ff0000000183c */
[C---:B------:R-:W-:Y:S08]  /*11690*/  HMMA.16816.F32 R64, R116.reuse, R150, R64 ;  /* 0x000000967440723c */ /* 0x040ff00000001840 */
[C---:B------:R-:W-:Y:S08]  /*116a0*/  HMMA.16816.F32 R68, R116.reuse, R152, R68 ;  /* 0x000000987444723c */ /* 0x040ff00000001844 */
[C---:B------:R-:W-:Y:S08]  /*116b0*/  HMMA.16816.F32 R72, R116.reuse, R154, R72 ;  /* 0x0000009a7448723c */ /* 0x040ff00000001848 */
[C---:B------:R-:W-:Y:S07]  /*116c0*/  HMMA.16816.F32 R76, R116.reuse, R156, R76 ;  /* 0x0000009c744c723c */ /* 0x040fee000000184c */
[--C-:B------:R-:W-:Y:S01]  /*116d0*/  FFMA.FTZ R157, R24, c[0x0][0x2d0], -R172.reuse ;  /* 0x0000b400189d7a23 */ /* 0x100fe200000108ac */
[C---:B------:R-:W-:Y:S04]  /*116e0*/  HMMA.16816.F32 R80, R116.reuse, R158, R80 ;  /* 0x0000009e7450723c */ /* 0x040fe80000001850 */
[--C-:B------:R-:W-:Y:S01]  /*116f0*/  FFMA.FTZ R156, R21, c[0x0][0x2d0], -R172.reuse ;  /* 0x0000b400159c7a23 */ /* 0x100fe200000108ac */
[----:B------:R-:W-:Y:S02]  /*11700*/  MUFU.EX2 R157, R157 ;  /* 0x0000009d009d7308 */ /* 0x000fe40000000800 */
[--C-:B------:R-:W-:Y:S01]  /*11710*/  FFMA.FTZ R158, R25, c[0x0][0x2d0], -R172.reuse ;  /* 0x0000b400199e7a23 */ /* 0x100fe200000108ac */
[C---:B--2---:R-:W-:Y:S01]  /*11720*/  HMMA.16816.F32 R84, R116.reuse, R120, R84 ;  /* 0x000000787454723c */ /* 0x044fe20000001854 */
[----:B------:R-:W-:Y:S03]  /*11730*/  LDSM.16.MT88.4 R24, [R133+0x1100] ;  /* 0x001100008518783b */ /* 0x000fe60000004200 */
[----:B------:R-:W-:Y:S02]  /*11740*/  FFMA.FTZ R172, R33, c[0x0][0x2d0], -R172 ;  /* 0x0000b40021ac7a23 */ /* 0x000fe400000108ac */
[--C-:B------:R-:W-:Y:S01]  /*11750*/  FFMA.FTZ R159, R22, c[0x0][0x2d0], -R169.reuse ;  /* 0x0000b400169f7a23 */ /* 0x100fe200000108a9 */
[----:B------:R-:W1:Y:S01]  /*11760*/  MUFU.EX2 R156, R156 ;  /* 0x0000009c009c7308 */ /* 0x000e620000000800 */
[C---:B------:R-:W-:Y:S01]  /*11770*/  HMMA.16816.F32 R88, R116.reuse, R122, R88 ;  /* 0x0000007a7458723c */ /* 0x040fe20000001858 */
[----:B------:R-:W2:Y:S03]  /*11780*/  LDSM.16.MT88.4 R120, [R160+0x4900] ;  /* 0x00490000a078783b */ /* 0x000ea60000004200 */
[----:B------:R-:W-:Y:S04]  /*11790*/  FFMA.FTZ R169, R35, c[0x0][0x2d0], -R169 ;  /* 0x0000b40023a97a23 */ /* 0x000fe800000108a9 */
[C---:B------:R-:W-:Y:S01]  /*117a0*/  HMMA.16816.F32 R92, R116.reuse, R124, R92 ;  /* 0x0000007c745c723c */ /* 0x040fe2000000185c */
[----:B------:R-:W-:Y:S01]  /*117b0*/  LDSM.16.MT88.4 R32, [R176+UR4+0x1900] ;  /* 0x00190004b020783b */ /* 0x000fe20008004200 */
[----:B------:R-:W4:Y:S06]  /*117c0*/  MUFU.EX2 R158, R158 ;  /* 0x0000009e009e7308 */ /* 0x000f2c0000000800 */
[C---:B------:R-:W-:Y:S01]  /*117d0*/  HMMA.16816.F32 R96, R116.reuse, R126, R96 ;  /* 0x0000007e7460723c */ /* 0x040fe20000001860 */
[----:B------:R-:W5:Y:S03]  /*117e0*/  LDSM.16.MT88.4 R124, [R177+UR4+0x1100] ;  /* 0x00110004b17c783b */ /* 0x000f660008004200 */
[----:B------:R-:W2:Y:S01]  /*117f0*/  MUFU.EX2 R159, R159 ;  /* 0x0000009f009f7308 */ /* 0x000ea20000000800 */
[----:B-1----:R-:W-:Y:S03]  /*11800*/  F2FP.PACK_AB R20, R156, R217 ;  /* 0x000000d99c14723e */ /* 0x002fe600000000ff */
[C---:B------:R-:W-:Y:S04]  /*11810*/  HMMA.16816.F32 R100, R116.reuse, R128, R100 ;  /* 0x000000807464723c */ /* 0x040fe80000001864 */
[----:B------:R-:W-:Y:S02]  /*11820*/  FADD.FTZ R217, R217, R174 ;  /* 0x000000aed9d97221 */ /* 0x000fe40000010000 */
[----:B------:R-:W1:Y:S02]  /*11830*/  MUFU.EX2 R172, R172 ;  /* 0x000000ac00ac7308 */ /* 0x000e640000000800 */
[C---:B------:R-:W-:Y:S01]  /*11840*/  HMMA.16816.F32 R104, R116.reuse, R130, R104 ;  /* 0x000000827468723c */ /* 0x040fe20000001868 */
[----:B------:R-:W1:Y:S03]  /*11850*/  LDSM.16.MT88.4 R128, [R176+UR4+0x1100] ;  /* 0x00110004b080783b */ /* 0x000e660008004200 */
[----:B----4-:R-:W-:Y:S01]  /*11860*/  F2FP.PACK_AB R22, R158, R157 ;  /* 0x0000009d9e16723e */ /* 0x010fe200000000ff */
[----:B------:R-:W-:Y:S03]  /*11870*/  FADD.FTZ R156, R156, R217 ;  /* 0x000000d99c9c7221 */ /* 0x000fe60000010000 */
[C---:B---3--:R-:W-:Y:S01]  /*11880*/  HMMA.16816.F32 R12, R116.reuse, R136, R12 ;  /* 0x00000088740c723c */ /* 0x048fe2000000180c */
[----:B------:R-:W3:Y:S03]  /*11890*/  MUFU.EX2 R169, R169 ;  /* 0x000000a900a97308 */ /* 0x000ee60000000800 */
[----:B--2---:R-:W-:Y:S01]  /*118a0*/  F2FP.PACK_AB R21, R218, R159 ;  /* 0x0000009fda15723e */ /* 0x004fe200000000ff */
[----:B------:R-:W-:Y:S03]  /*118b0*/  FADD.FTZ R157, R157, R156 ;  /* 0x0000009c9d9d7221 */ /* 0x000fe60000010000 */
[C---:B------:R-:W-:Y:S01]  /*118c0*/  HMMA.16816.F32 R108, R116.reuse, R138, R108 ;  /* 0x0000008a746c723c */ /* 0x040fe2000000186c */
[----:B------:R-:W2:Y:S03]  /*118d0*/  LDSM.16.MT88.4 R136, [R160+0x1100] ;  /* 0x00110000a088783b */ /* 0x000ea60000004200 */
[----:B------:R-:W-:Y:S04]  /*118e0*/  FADD.FTZ R158, R158, R157 ;  /* 0x0000009d9e9e7221 */ /* 0x000fe80000010000 */
[C---:B------:R-:W-:Y:S08]  /*118f0*/  HMMA.16816.F32 R16, R116.reuse, R120, R16 ;  /* 0x000000787410723c */ /* 0x040ff00000001810 */
[----:B------:R-:W-:Y:S01]  /*11900*/  HMMA.16816.F32 R112, R116, R122, R112 ;  /* 0x0000007a7470723c */ /* 0x000fe20000001870 */
[----:B------:R-:W4:Y:S07]  /*11910*/  LDSM.16.MT88.4 R116, [R133+0x3100] ;  /* 0x003100008574783b */ /* 0x000f2e0000004200 */
[C---:B-----5:R-:W-:Y:S01]  /*11920*/  HMMA.16816.F32 R4, R20.reuse, R124, R4 ;  /* 0x0000007c1404723c */ /* 0x060fe20000001804 */
[----:B------:R-:W5:Y:S07]  /*11930*/  LDSM.16.MT88.4 R120, [R176+UR4+0x3100] ;  /* 0x00310004b078783b */ /* 0x000f6e0008004200 */
[C---:B------:R-:W-:Y:S01]  /*11940*/  HMMA.16816.F32 R8, R20.reuse, R126, R8 ;  /* 0x0000007e1408723c */ /* 0x040fe20000001808 */
[----:B------:R-:W-:Y:S07]  /*11950*/  LDSM.16.MT88.4 R124, [R177+UR4+0x5100] ;  /* 0x00510004b17c783b */ /* 0x000fee0008004200 */
[C---:B------:R-:W-:Y:S08]  /*11960*/  HMMA.16816.F32 R36, R20.reuse, R24, R36 ;  /* 0x000000181424723c */ /* 0x040ff00000001824 */
[C---:B------:R-:W-:Y:S01]  /*11970*/  HMMA.16816.F32 R40, R20.reuse, R26, R40 ;  /* 0x0000001a1428723c */ /* 0x040fe20000001828 */
[----:B------:R-:W3:Y:S07]  /*11980*/  LDSM.16.MT88.4 R24, [R160+0x3100] ;  /* 0x00310000a018783b */ /* 0x000eee0000004200 */
[C---:B-1----:R-:W-:Y:S08]  /*11990*/  HMMA.16816.F32 R44, R20.reuse, R128, R44 ;  /* 0x00000080142c723c */ /* 0x042ff0000000182c */
[C---:B------:R-:W-:Y:S01]  /*119a0*/  HMMA.16816.F32 R48, R20.reuse, R130, R48 ;  /* 0x000000821430723c */ /* 0x040fe20000001830 */
[----:B------:R-:W-:Y:S07]  /*119b0*/  LDSM.16.MT88.4 R128, [R160+0x5100] ;  /* 0x00510000a080783b */ /* 0x000fee0000004200 */
[C---:B--2---:R-:W-:Y:S08]  /*119c0*/  HMMA.16816.F32 R52, R20.reuse, R136, R52 ;  /* 0x000000881434723c */ /* 0x044ff00000001834 */
[C---:B------:R-:W-:Y:S01]  /*119d0*/  HMMA.16816.F32 R56, R20.reuse, R138, R56 ;  /* 0x0000008a1438723c */ /* 0x040fe20000001838 */
[----:B------:R-:W-:Y:S07]  /*119e0*/  LDSM.16.MT88.4 R136, [R160+0x1900] ;  /* 0x00190000a088783b */ /* 0x000fee0000004200 */
[C---:B------:R-:W-:Y:S08]  /*119f0*/  HMMA.16816.F32 R60, R20.reuse, R140, R60 ;  /* 0x0000008c143c723c */ /* 0x040ff0000000183c */
[C---:B------:R-:W-:Y:S01]  /*11a00*/  HMMA.16816.F32 R64, R20.reuse, R142, R64 ;  /* 0x0000008e1440723c */ /* 0x040fe20000001840 */
[----:B------:R-:W-:Y:S07]  /*11a10*/  LDSM.16.MT88.4 R140, [R177+UR4+0x3900] ;  /* 0x00390004b18c783b */ /* 0x000fee0008004200 */
[C---:B----4-:R-:W-:Y:S08]  /*11a20*/  HMMA.16816.F32 R68, R20.reuse, R116, R68 ;  /* 0x000000741444723c */ /* 0x050ff00000001844 */
[C---:B------:R-:W-:Y:S01]  /*11a30*/  HMMA.16816.F32 R72, R20.reuse, R118, R72 ;  /* 0x000000761448723c */ /* 0x040fe20000001848 */
[----:B------:R-:W1:Y:S07]  /*11a40*/  LDSM.16.MT88.4 R116, [R133+0x5100] ;  /* 0x005100008574783b */ /* 0x000e6e0000004200 */
[C---:B-----5:R-:W-:Y:S08]  /*11a50*/  HMMA.16816.F32 R76, R20.reuse, R120, R76 ;  /* 0x00000078144c723c */ /* 0x060ff0000000184c */
[C---:B------:R-:W-:Y:S01]  /*11a60*/  HMMA.16816.F32 R80, R20.reuse, R122, R80 ;  /* 0x0000007a1450723c */ /* 0x040fe20000001850 */
[----:B------:R-:W2:Y:S07]  /*11a70*/  LDSM.16.MT88.4 R120, [R176+UR4+0x5100] ;  /* 0x00510004b078783b */ /* 0x000eae0008004200 */
[C---:B---3--:R-:W-:Y:S08]  /*11a80*/  HMMA.16816.F32 R84, R20.reuse, R24, R84 ;  /* 0x000000181454723c */ /* 0x048ff00000001854 */
[C---:B------:R-:W-:Y:S01]  /*11a90*/  HMMA.16816.F32 R88, R20.reuse, R26, R88 ;  /* 0x0000001a1458723c */ /* 0x040fe20000001858 */
[----:B------:R-:W3:Y:S07]  /*11aa0*/  LDSM.16.MT88.4 R24, [R177+UR4+0x1900] ;  /* 0x00190004b118783b */ /* 0x000eee0008004200 */
[C---:B------:R-:W-:Y:S08]  /*11ab0*/  HMMA.16816.F32 R92, R20.reuse, R124, R92 ;  /* 0x0000007c145c723c */ /* 0x040ff0000000185c */
[C---:B------:R-:W-:Y:S08]  /*11ac0*/  HMMA.16816.F32 R96, R20.reuse, R126, R96 ;  /* 0x0000007e1460723c */ /* 0x040ff00000001860 */
[C---:B-1----:R-:W-:Y:S08]  /*11ad0*/  HMMA.16816.F32 R100, R20.reuse, R116, R100 ;  /* 0x000000741464723c */ /* 0x042ff00000001864 */
[C---:B------:R-:W-:Y:S01]  /*11ae0*/  HMMA.16816.F32 R104, R20.reuse, R118, R104 ;  /* 0x000000761468723c */ /* 0x040fe20000001868 */
[----:B------:R-:W1:Y:S07]  /*11af0*/  LDSM.16.MT88.4 R116, [R133+0x3900] ;  /* 0x003900008574783b */ /* 0x000e6e0000004200 */
[C---:B--2---:R-:W-:Y:S08]  /*11b00*/  HMMA.16816.F32 R12, R20.reuse, R120, R12 ;  /* 0x00000078140c723c */ /* 0x044ff0000000180c */
[C---:B------:R-:W-:Y:S01]  /*11b10*/  HMMA.16816.F32 R108, R20.reuse, R122, R108 ;  /* 0x0000007a146c723c */ /* 0x040fe2000000186c */
[----:B------:R-:W2:Y:S07]  /*11b20*/  LDSM.16.MT88.4 R120, [R176+UR4+0x3900] ;  /* 0x00390004b078783b */ /* 0x000eae0008004200 */
[C---:B------:R-:W-:Y:S08]  /*11b30*/  HMMA.16816.F32 R16, R20.reuse, R128, R16 ;  /* 0x000000801410723c */ /* 0x040ff00000001810 */
[----:B------:R-:W-:Y:S07]  /*11b40*/  HMMA.16816.F32 R112, R20, R130, R112 ;  /* 0x000000821470723c */ /* 0x000fee0000001870 */
        /* <DEDUP_REMOVED lines=8> */
[----:B------:R-:W-:Y:S05]  /*11bd0*/  FADD.FTZ R213, R172, R213 ;  /* 0x000000d5acd57221 */ /* 0x000fea0000010000 */
[C---:B------:R-:W-:Y:S01]  /*11be0*/  HMMA.16816.F32 R124, R20.reuse, R26, R8 ;  /* 0x0000001a147c723c */ /* 0x040fe20000001808 */
[----:B------:R-:W3:Y:S07]  /*11bf0*/  LDSM.16.MT88.4 R8, [R160+0x3900] ;  /* 0x00390000a008783b */ /* 0x000eee0000004200 */
[C---:B------:R-:W-:Y:S01]  /*11c00*/  HMMA.16816.F32 R36, R20.reuse, R28, R36 ;  /* 0x0000001c1424723c */ /* 0x040fe20000001824 */
[----:B------:R-:W4:Y:S07]  /*11c10*/  LDSM.16.MT88.4 R24, [R177+UR4+0x5900] ;  /* 0x00590004b118783b */ /* 0x000f2e0008004200 */
[C---:B------:R-:W-:Y:S01]  /*11c20*/  HMMA.16816.F32 R40, R20.reuse, R30, R40 ;  /* 0x0000001e1428723c */ /* 0x040fe20000001828 */
[----:B------:R5:W1:Y:S07]  /*11c30*/  LDSM.16.MT88.4 R28, [R133+0x5900] ;  /* 0x00590000851c783b */ /* 0x000a6e0000004200 */
[C---:B------:R-:W-:Y:S07]  /*11c40*/  HMMA.16816.F32 R44, R20.reuse, R32, R44 ;  /* 0x00000020142c723c */ /* 0x040fee000000182c */
[----:B------:R-:W-:Y:S01]  /*11c50*/  @P0 IADD3 R32, R210, -0x2, RZ ;  /* 0xfffffffed2200810 */ /* 0x000fe20007ffe0ff */
[C---:B------:R-:W-:Y:S04]  /*11c60*/  HMMA.16816.F32 R48, R20.reuse, R34, R48 ;  /* 0x000000221430723c */ /* 0x040fe80000001830 */
[----:B------:R-:W-:Y:S04]  /*11c70*/  @P0 SHF.R.S32.HI R33, RZ, 0x1f, R32 ;  /* 0x0000001fff210819 */ /* 0x000fe80000011420 */
[C---:B------:R-:W-:Y:S04]  /*11c80*/  HMMA.16816.F32 R52, R20.reuse, R136, R52 ;  /* 0x000000881434723c */ /* 0x040fe80000001834 */
[----:B------:R-:W-:Y:S01]  /*11c90*/  @P0 IMAD R33, R33, c[0x0][0x1e0], RZ ;  /* 0x0000780021210a24 */ /* 0x000fe200078e02ff */
[----:B-----5:R-:W-:Y:S03]  /*11ca0*/  MOV R133, R132 ;  /* 0x0000008400857202 */ /* 0x020fe60000000f00 */
[C---:B------:R-:W-:Y:S04]  /*11cb0*/  HMMA.16816.F32 R56, R20.reuse, R138, R56 ;  /* 0x0000008a1438723c */ /* 0x040fe80000001838 */
[C---:B------:R-:W-:Y:S04]  /*11cc0*/  @P0 IMAD R33, R32.reuse, c[0x0][0x1e4], R33 ;  /* 0x0000790020210a24 */ /* 0x040fe800078e0221 */
[C---:B------:R-:W-:Y:S08]  /*11cd0*/  HMMA.16816.F32 R60, R20.reuse, R140, R60 ;  /* 0x0000008c143c723c */ /* 0x040ff0000000183c */
[C---:B------:R-:W-:Y:S08]  /*11ce0*/  HMMA.16816.F32 R64, R20.reuse, R142, R64 ;  /* 0x0000008e1440723c */ /* 0x040ff00000001840 */
[C---:B-1----:R-:W-:Y:S07]  /*11cf0*/  HMMA.16816.F32 R68, R20.reuse, R116, R68 ;  /* 0x000000741444723c */ /* 0x042fee0000001844 */
[----:B------:R-:W-:Y:S01]  /*11d00*/  @P0 IMAD.WIDE.U32 R116, R32, c[0x0][0x1e0], RZ ;  /* 0x0000780020740a25 */ /* 0x000fe200078e00ff */
[C---:B------:R-:W-:Y:S04]  /*11d10*/  HMMA.16816.F32 R72, R20.reuse, R118, R72 ;  /* 0x000000761448723c */ /* 0x040fe80000001848 */
[----:B------:R-:W-:Y:S03]  /*11d20*/  @P0 IADD3 R33, R117, R33, RZ ;  /* 0x0000002175210210 */ /* 0x000fe60007ffe0ff */
[C---:B------:R-:W-:Y:S01]  /*11d30*/  @P0 SHF.L.U32 R119, R116.reuse, 0x6, RZ ;  /* 0x0000000674770819 */ /* 0x040fe200000006ff */
[C---:B--2---:R-:W-:Y:S04]  /*11d40*/  HMMA.16816.F32 R76, R20.reuse, R120, R76 ;  /* 0x00000078144c723c */ /* 0x044fe8000000184c */
[----:B------:R-:W-:Y:S04]  /*11d50*/  @P0 SHF.L.U64.HI R116, R116, 0x6, R33 ;  /* 0x0000000674740819 */ /* 0x000fe80000010221 */
[C---:B------:R-:W-:Y:S08]  /*11d60*/  HMMA.16816.F32 R80, R20.reuse, R122, R80 ;  /* 0x0000007a1450723c */ /* 0x040ff00000001850 */
[C---:B---3--:R-:W-:Y:S07]  /*11d70*/  HMMA.16816.F32 R84, R20.reuse, R8, R84 ;  /* 0x000000081454723c */ /* 0x048fee0000001854 */
[C---:B------:R-:W-:Y:S01]  /*11d80*/  @P0 IADD3 R8, P1, R119.reuse, R196, RZ ;  /* 0x000000c477080210 */ /* 0x040fe20007f3e0ff */
[C---:B------:R-:W-:Y:S04]  /*11d90*/  HMMA.16816.F32 R88, R20.reuse, R10, R88 ;  /* 0x0000000a1458723c */ /* 0x040fe80000001858 */
[----:B------:R-:W-:Y:S02]  /*11da0*/  @P0 IADD3.X R9, R116, R201, RZ, P1, !PT ;  /* 0x000000c974090210 */ /* 0x000fe40000ffe4ff */
[----:B------:R-:W-:Y:S02]  /*11db0*/  @P0 LEA R34, P3, R8, c[0x0][0x1c8], 0x1 ;  /* 0x0000720008220a11 */ /* 0x000fe400078608ff */
[----:B------:R-:W-:Y:S01]  /*11dc0*/  @P0 IADD3 R11, P2, R119, R204, RZ ;  /* 0x000000cc770b0210 */ /* 0x000fe20007f5e0ff */
[C---:B----4-:R-:W-:Y:S03]  /*11dd0*/  HMMA.16816.F32 R92, R20.reuse, R24, R92 ;  /* 0x00000018145c723c */ /* 0x050fe6000000185c */
[C---:B------:R-:W-:Y:S02]  /*11de0*/  @P0 LEA R32, P1, R11.reuse, c[0x0][0x1c8], 0x1 ;  /* 0x000072000b200a11 */ /* 0x040fe400078208ff */
[----:B------:R-:W-:Y:S02]  /*11df0*/  @P0 IADD3.X R10, R116, R203, RZ, P2, !PT ;  /* 0x000000cb740a0210 */ /* 0x000fe400017fe4ff */
[----:B------:R-:W-:Y:S01]  /*11e00*/  @P0 LEA.HI.X R35, R8, c[0x0][0x1cc], R9, 0x1, P3 ;  /* 0x0000730008230a11 */ /* 0x000fe200018f0c09 */
[C---:B------:R-:W-:Y:S04]  /*11e10*/  HMMA.16816.F32 R96, R20.reuse, R26, R96 ;  /* 0x0000001a1460723c */ /* 0x040fe80000001860 */
[----:B------:R-:W-:Y:S02]  /*11e20*/  @P0 LEA.HI.X R33, R11, c[0x0][0x1cc], R10, 0x1, P1 ;  /* 0x000073000b210a11 */ /* 0x000fe400008f0c0a */
[----:B------:R-:W1:Y:S01]  /*11e30*/  LDSM.16.MT88.4 R8, [R176+UR4+0x5900] ;  /* 0x00590004b008783b */ /* 0x000e620008004200 */
[----:B------:R-:W-:Y:S01]  /*11e40*/  @P0 IADD3 R117, P1, R188, R119, RZ ;  /* 0x00000077bc750210 */ /* 0x000fe20007f3e0ff */
[C---:B------:R-:W-:Y:S04]  /*11e50*/  HMMA.16816.F32 R100, R20.reuse, R28, R100 ;  /* 0x0000001c1464723c */ /* 0x040fe80000001864 */
        /* <DEDUP_REMOVED lines=10> */
[----:B------:R-:W2:Y:S01]  /*11f00*/  LDSM.16.MT88.4 R24, [R160+0x5900] ;  /* 0x00590000a018783b */ /* 0x000ea20000004200 */
        /* <DEDUP_REMOVED lines=8> */
[----:B------:R-:W-:Y:S01]  /*11f90*/  FADD.FTZ R216, R216, R215 ;  /* 0x000000d7d8d87221 */ /* 0x000fe20000010000 */
[----:B------:R-:W-:Y:S01]  /*11fa0*/  @P0 LEA.HI.X R229, R119, c[0x0][0x1cc], R116, 0x1, P2 ;  /* 0x0000730077e50a11 */ /* 0x000fe200010f0c74 */
[----:B------:R-:W-:Y:S01]  /*11fb0*/  @P0 IMAD R116, R209, 0x3000, R192 ;  /* 0x00003000d1740824 */ /* 0x000fe200078e02c0 */
[----:B------:R-:W-:Y:S01]  /*11fc0*/  @P0 LEA R162, P3, R0, c[0x0][0x1c8], 0x1 ;  /* 0x0000720000a20a11 */ /* 0x000fe200078608ff */
[----:B------:R-:W-:Y:S01]  /*11fd0*/  FADD.FTZ R159, R159, R216 ;  /* 0x000000d89f9f7221 */ /* 0x000fe20000010000 */
[----:B------:R-:W-:Y:S02]  /*11fe0*/  @P0 IADD3.X R29, R2, R203, RZ, P4, !PT ;  /* 0x000000cb021d0210 */ /* 0x000fe400027fe4ff */
[----:B------:R-:W-:Y:S01]  /*11ff0*/  LOP3.LUT P4, RZ, R186, 0x1, RZ, 0xc0, !PT ;  /* 0x00000001baff7812 */ /* 0x000fe2000788c0ff */
[C---:B-1----:R-:W-:Y:S03]  /*12000*/  HMMA.16816.F32 R120, R20.reuse, R8, R12 ;  /* 0x000000081478723c */ /* 0x042fe6000000180c */
[----:B------:R-:W-:Y:S01]  /*12010*/  @P0 LEA.HI.X R163, R0, c[0x0][0x1cc], R29, 0x1, P3 ;  /* 0x0000730000a30a11 */ /* 0x000fe200018f0c1d */
[----:B------:R-:W-:Y:S01]  /*12020*/  FADD.FTZ R218, R218, R159 ;  /* 0x0000009fdada7221 */ /* 0x000fe20000010000 */
[----:B------:R-:W-:Y:S02]  /*12030*/  @P0 SHF.L.U32 R29, R116, 0x1, RZ ;  /* 0x00000001741d0819 */ /* 0x000fe400000006ff */
[----:B------:R-:W-:Y:S01]  /*12040*/  @P0 IADD3 R117, P2, R117, R202, RZ ;  /* 0x000000ca75750210 */ /* 0x000fe20007f5e0ff */
        /* <DEDUP_REMOVED lines=12> */
[----:B------:R-:W-:Y:S01]  /*12110*/  FADD.FTZ R224, R224, R219 ;  /* 0x000000dbe0e07221 */ /* 0x000fe20000010000 */
[C---:B--2---:R-:W-:Y:S03]  /*12120*/  HMMA.16816.F32 R116, R20.reuse, R24, R16 ;  /* 0x000000181474723c */ /* 0x044fe60000001810 */
[----:B------:R-:W-:Y:S01]  /*12130*/  FADD.FTZ R225, R225, R224 ;  /* 0x000000e0e1e17221 */ /* 0x000fe20000010000 */
[----:B------:R1:W-:Y:S03]  /*12140*/  @P0 LDGSTS.E.BYPASS.LTC128B.128 [R29+0x10100], [R228.64], !P4 ;  /* 0x10100000e41d0fae */ /* 0x0003e6000e101d46 */
[----:B------:R-:W-:Y:S01]  /*12150*/  FADD.FTZ R226, R226, R225 ;  /* 0x000000e1e2e27221 */ /* 0x000fe20000010000 */
[----:B------:R-:W-:Y:S04]  /*12160*/  HMMA.16816.F32 R112, R20, R26, R112 ;  /* 0x0000001a1470723c */ /* 0x000fe80000001870 */
[----:B------:R1:W-:Y:S01]  /*12170*/  @P0 LDGSTS.E.BYPASS.LTC128B.128 [R29+0xd100], [R230.64], !P6 ;  /* 0x0d100000e61d0fae */ /* 0x0003e2000f101d46 */
[----:B------:R-:W-:Y:S07]  /*12180*/  FADD.FTZ R211, R169, R226 ;  /* 0x000000e2a9d37221 */ /* 0x000fee0000010000 */
[----:B------:R1:W-:Y:S08]  /*12190*/  @P0 LDGSTS.E.BYPASS.LTC128B.128 [R29+0xf100], [R162.64], !P5 ;  /* 0x0f100000a21d0fae */ /* 0x0003f0000e901d46 */
[----:B------:R1:W-:Y:S01]  /*121a0*/  @P0 LDGSTS.E.BYPASS.LTC128B.128 [R29+0x11100], [R30.64], !P4 ;  /* 0x111000001e1d0fae */ /* 0x0003e2000e101d46 */
[----:B------:R-:W-:Y:S02]  /*121b0*/  ISETP.GT.AND P0, PT, R210, RZ, PT ;  /* 0x000000ffd200720c */ /* 0x000fe40003f04270 */
[----:B------:R-:W-:Y:S05]  /*121c0*/  MOV R210, R212 ;  /* 0x000000d400d27202 */ /* 0x000fea0000000f00 */
[----:B------:R-:W0:Y:S06]  /*121d0*/  LDGDEPBAR ;  /* 0x00000000000079af */ /* 0x000e2c0000000000 */
[----:B------:R-:W-:-:S05]  /*121e0*/  @P0 BRA `(.L_x_2051) ;  /* 0xffffd5c000000947 */ /* 0x000fca000383ffff */
.L_x_2050:
        /* <DEDUP_REMOVED lines=23> */
[----:B------:R-:W-:Y:S01]  /*12360*/  FMUL.FTZ R125, R4, R125 ;  /* 0x0000007d047d7220 */ /* 0x000fe20000410000 */
        /* <DEDUP_REMOVED lines=99> */
.L_x_2003:
        /* <DEDUP_REMOVED lines=22> */
[----:B------:R-:W-:Y:S02]  /*12b00*/  LOP3.LUT R10, R5, 0xfffffffc, RZ, 0xc0, !PT ;  /* 0xfffffffc050a7812 */ /* 0x000fe400078ec0ff */
[----:B------:R-:W-:Y:S02]  /*12b10*/  LEA.HI R15, R15, R16, RZ, 0x3 ;  /* 0x000000100f0f7211 */ /* 0x000fe400078f18ff */
[----:B------:R-:W-:Y:S01]  /*12b20*/  SHF.R.S32.HI R5, RZ, 0x5, R7 ;  /* 0x00000005ff057819 */ /* 0x000fe20000011407 */
[----:B------:R-:W-:Y:S01]  /*12b30*/  IMAD.IADD R10, R3, 0x1, -R10 ;  /* 0x00000001030a7824 */ /* 0x000fe200078e0a0a */
[----:B------:R-:W-:-:S02]  /*12b40*/  LOP3.LUT R15, R15, 0xfffffff8, RZ, 0xc0, !PT ;  /* 0xfffffff80f0f7812 */ /* 0x000fc400078ec0ff */
[----:B------:R-:W-:Y:S02]  /*12b50*/  F2FP.PACK_AB R48, R49, R48 ;  /* 0x000000303130723e */ /* 0x000fe400000000ff */
[----:B------:R-:W-:Y:S01]  /*12b60*/  F2FP.PACK_AB R50, R51, R50 ;  /* 0x000000323332723e */ /* 0x000fe200000000ff */
[----:B------:R-:W-:Y:S01]  /*12b70*/  IMAD.IADD R15, R16, 0x1, -R15 ;  /* 0x00000001100f7824 */ /* 0x000fe200078e0a0f */
[----:B------:R-:W-:Y:S01]  /*12b80*/  F2FP.PACK_AB R52, R53, R52 ;  /* 0x000000343534723e */ /* 0x000fe200000000ff */
[----:B------:R-:W-:Y:S01]  /*12b90*/  IMAD R16, R5, 0x200, R10 ;  /* 0x0000020005107824 */ /* 0x000fe200078e020a */
[----:B------:R-:W-:Y:S01]  /*12ba0*/  F2FP.PACK_AB R54, R55, R54 ;  /* 0x000000363736723e */ /* 0x000fe200000000ff */
[C---:B------:R-:W-:Y:S01]  /*12bb0*/  IMAD.SHL.U32 R11, R15.reuse, 0x40, RZ ;  /* 0x000000400f0b7824 */ /* 0x040fe200078e00ff */
[----:B------:R-:W-:Y:S02]  /*12bc0*/  LOP3.LUT R17, R15, 0x1, RZ, 0xc0, !PT ;  /* 0x000000010f117812 */ /* 0x000fe400078ec0ff */
[----:B------:R-:W-:-:S02]  /*12bd0*/  F2FP.PACK_AB R56, R57, R56 ;  /* 0x000000383938723e */ /* 0x000fc400000000ff */
[----:B------:R-:W-:Y:S02]  /*12be0*/  LOP3.LUT R11, R11, 0x1c0, RZ, 0xc0, !PT ;  /* 0x000001c00b0b7812 */ /* 0x000fe400078ec0ff */
        /* <DEDUP_REMOVED lines=87> */
[----:B------:R2:W-:Y:S04]  /*13160*/  STS [R17+0x8400], R98 ;  /* 0x0084006211007388 */ /* 0x0005e80000000800 */
[----:B------:R-:W-:Y:S04]  /*13170*/  STS [R19+0x8080], R100 ;  /* 0x0080806413007388 */ /* 0x000fe80000000800 */
[----:B------:R3:W-:Y:S04]  /*13180*/  STS [R19+0x8480], R102 ;  /* 0x0084806613007388 */ /* 0x0007e80000000800 */
[----:B------:R4:W-:Y:S01]  /*13190*/  STS [R15+0x8000], R104 ;  /* 0x008000680f007388 */ /* 0x0009e20000000800 */
[----:B-1----:R-:W-:-:S03]  /*131a0*/  IMAD.MOV.U32 R9, RZ, RZ, 0x4 ;  /* 0x00000004ff097424 */ /* 0x002fc600078e00ff */
        /* <DEDUP_REMOVED lines=12> */
[----:B---3--:R-:W-:-:S03]  /*13270*/  @P1 IMAD.WIDE R18, R184, R9, c[0x0][0x508] ;  /* 0x00014200b8121625 */ /* 0x008fc600078e0209 */
[----:B------:R-:W2:Y:S04]  /*13280*/  @P0 LDG.E R11, [R16.64] ;  /* 0x00000006100b0981 */ /* 0x000ea8000c1e1900 */
[----:B------:R4:W5:Y:S01]  /*13290*/  @P1 LDG.E R4, [R18.64] ;  /* 0x0000000612041981 */ /* 0x000962000c1e1900 */
[----:B------:R-:W-:Y:S02]  /*132a0*/  CS2R R8, SRZ ;  /* 0x0000000000087805 */ /* 0x000fe4000001ff00 */
[--C-:B--2---:R-:W-:Y:S01]  /*132b0*/  @P0 SHF.R.S32.HI R9, RZ, 0x1f, R11.reuse ;  /* 0x0000001fff090819 */ /* 0x104fe2000001140b */
[----:B------:R-:W-:Y:S01]  /*132c0*/  @P0 IMAD.MOV.U32 R8, RZ, RZ, R11 ;  /* 0x000000ffff080224 */ /* 0x000fe200078e000b */
[----:B------:R-:W-:Y:S05]  /*132d0*/  @P1 BRA `(.L_x_2053) ;  /* 0x0000004000001947 */ /* 0x000fea0003800000 */
[----:B----4-:R-:W-:Y:S05]  /*132e0*/  @!P0 BRA `(.L_x_2053) ;  /* 0x0000003000008947 */ /* 0x010fea0003800000 */
[----:B-----5:R-:W2:Y:S04]  /*132f0*/  LDG.E R4, [R16.64] ;  /* 0x0000000610047981 */ /* 0x020ea8000c1e1900 */
[----:B------:R-:W2:Y:S02]  /*13300*/  LDG.E R11, [R16.64+0x4] ;  /* 0x00000406100b7981 */ /* 0x000ea4000c1e1900 */
[----:B--2---:R-:W-:-:S02]  /*13310*/  IADD3 R4, -R4, R11, RZ ;  /* 0x0000000b04047210 */ /* 0x004fc40007ffe1ff */
.L_x_2053:
        /* <DEDUP_REMOVED lines=13> */
[----:B------:R-:W-:Y:S02]  /*133f0*/  LEA.HI R6, R6, R7, RZ, 0x2 ;  /* 0x0000000706067211 */ /* 0x000fe400078f10ff */
[----:B------:R-:W-:Y:S02]  /*13400*/  IADD3 R5, R5, -R16, RZ ;  /* 0x8000001005057210 */ /* 0x000fe40007ffe0ff */
[----:B------:R-:W-:Y:S02]  /*13410*/  SHF.R.S32.HI R6, RZ, 0x2, R6 ;  /* 0x00000002ff067819 */ /* 0x000fe40000011406 */
[----:B------:R-:W-:Y:S02]  /*13420*/  ISETP.NE.AND P1, PT, R11, 0x1, PT ;  /* 0x000000010b00780c */ /* 0x000fe40003f25270 */
[----:B------:R-:W-:Y:S01]  /*13430*/  LOP3.LUT P2, RZ, R7, 0x3, RZ, 0xc0, !PT ;  /* 0x0000000307ff7812 */ /* 0x000fe2000784c0ff */
[----:B------:R-:W-:Y:S01]  /*13440*/  IMAD R5, R5, 0x10, R6 ;  /* 0x0000001005057824 */ /* 0x000fe200078e0206 */
[----:B------:R-:W-:Y:S01]  /*13450*/  MOV R18, R8 ;  /* 0x0000000800127202 */ /* 0x000fe20000000f00 */
[----:B------:R-:W-:Y:S01]  /*13460*/  IMAD R7, R9, c[0x0][0x3a0], RZ ;  /* 0x0000e80009077a24 */ /* 0x000fe200078e02ff */
[-C--:B------:R-:W-:Y:S01]  /*13470*/  LEA.HI R13, R14, R3.reuse, RZ, 0x3 ;  /* 0x000000030e0d7211 */ /* 0x080fe200078f18ff */
[----:B------:R-:W-:Y:S01]  /*13480*/  IMAD R15, R10, 0x8, R5 ;  /* 0x000000080a0f7824 */ /* 0x000fe200078e0205 */
[----:B------:R-:W-:Y:S01]  /*13490*/  LEA.HI R14, R14, R3, RZ, 0x6 ;  /* 0x000000030e0e7211 */ /* 0x000fe200078f30ff */
[----:B------:R-:W-:-:S02]  /*134a0*/  IMAD R6, R2, c[0x0][0x490], RZ ;  /* 0x0001240002067a24 */ /* 0x000fc400078e02ff */
[C---:B------:R-:W-:Y:S02]  /*134b0*/  IMAD R7, R8.reuse, c[0x0][0x3a4], R7 ;  /* 0x0000e90008077a24 */ /* 0x040fe400078e0207 */
[----:B------:R-:W-:Y:S01]  /*134c0*/  IMAD.WIDE.U32 R10, R8, c[0x0][0x3a0], RZ ;  /* 0x0000e800080a7a25 */ /* 0x000fe200078e00ff */
[----:B-1----:R-:W-:-:S03]  /*134d0*/  LEA R8, R54, R15, 0x7 ;  /* 0x0000000f36087211 */ /* 0x002fc600078e38ff */
[----:B------:R-:W-:Y:S01]  /*134e0*/  IMAD.WIDE.U32 R18, R185, c[0x0][0x490], R18 ;  /* 0x00012400b9127a25 */ /* 0x000fe200078e0012 */
[----:B------:R-:W-:-:S03]  /*134f0*/  IADD3 R11, R11, R7, RZ ;  /* 0x000000070b0b7210 */ /* 0x000fc60007ffe0ff */
[----:B------:R-:W-:Y:S01]  /*13500*/  IMAD R9, R185, c[0x0][0x494], R6 ;  /* 0x00012500b9097a24 */ /* 0x000fe200078e0206 */
[----:B------:R-:W-:Y:S01]  /*13510*/  LOP3.LUT R6, R13, 0xfffffff8, RZ, 0xc0, !PT ;  /* 0xfffffff80d067812 */ /* 0x000fe200078ec0ff */
[----:B------:R-:W-:Y:S01]  /*13520*/  IMAD.MOV.U32 R7, RZ, RZ, R8 ;  /* 0x000000ffff077224 */ /* 0x000fe200078e0008 */
[----:B------:R-:W-:Y:S01]  /*13530*/  SHF.R.S32.HI R13, RZ, 0x3, R13 ;  /* 0x00000003ff0d7819 */ /* 0x000fe2000001140d */
[----:B------:R-:W-:Y:S02]  /*13540*/  IMAD.IADD R19, R19, 0x1, R9 ;  /* 0x0000000113137824 */ /* 0x000fe400078e0209 */
[----:B------:R-:W-:-:S04]  /*13550*/  @P1 IMAD.HI.U32 R9, R8, c[0x0][0x4ec], RZ ;  /* 0x00013b0008091a27 */ /* 0x000fc800078e00ff */
[----:B------:R-:W-:Y:S01]  /*13560*/  IMAD.IADD R6, R3, 0x1, -R6 ;  /* 0x0000000103067824 */ /* 0x000fe200078e0a06 */
[----:B------:R-:W-:Y:S01]  /*13570*/  SHF.R.S32.HI R3, RZ, 0x1f, R184 ;  /* 0x0000001fff037819 */ /* 0x000fe200000114b8 */
[----:B------:R-:W-:Y:S01]  /*13580*/  IMAD R2, R2, c[0x0][0x3e8], RZ ;  /* 0x0000fa0002027a24 */ /* 0x000fe200078e02ff */
[----:B------:R-:W-:Y:S01]  /*13590*/  @P1 SHF.R.U32.HI R7, RZ, c[0x0][0x4f0], R9 ;  /* 0x00013c00ff071a19 */ /* 0x000fe20000011609 */
[----:B------:R-:W-:Y:S01]  /*135a0*/  IMAD.WIDE.U32 R10, R185, c[0x0][0x3e8], R10 ;  /* 0x0000fa00b90a7a25 */ /* 0x000fe200078e000a */
[----:B------:R-:W-:Y:S02]  /*135b0*/  SEL R184, R184, RZ, !P0 ;  /* 0x000000ffb8b87207 */ /* 0x000fe40004000000 */
        /* <DEDUP_REMOVED lines=95> */
.L_x_2055:
[----:B--2---:R-:W-:Y:S05]  /*13bb0*/  BSYNC B0 ;  /* 0x0000000000007941 */ /* 0x004fea0003800000 */
.L_x_2054:
        /* <DEDUP_REMOVED lines=23> */
.L_x_2057:
[----:B------:R-:W-:Y:S05]  /*13d30*/  BSYNC B0 ;  /* 0x0000000000007941 */ /* 0x000fea0003800000 */
.L_x_2056:
        /* <DEDUP_REMOVED lines=23> */
.L_x_2059:
[----:B------:R-:W-:Y:S05]  /*13eb0*/  BSYNC B0 ;  /* 0x0000000000007941 */ /* 0x000fea0003800000 */
.L_x_2058:
        /* <DEDUP_REMOVED lines=24> */
.L_x_2052:
        /* <DEDUP_REMOVED lines=18> */
.L_x_2060:
        /* <DEDUP_REMOVED lines=41> */
.L_x_2062:
[----:B------:R-:W-:Y:S05]  /*143f0*/  BSYNC B0 ;  /* 0x0000000000007941 */ /* 0x000fea0003800000 */
.L_x_2061:
        /* <DEDUP_REMOVED lines=64> */
.L_x_2064:
[----:B------:R-:W-:Y:S05]  /*14800*/  BSYNC B0 ;  /* 0x0000000000007941 */ /* 0x000fea0003800000 */
.L_x_2063:
        /* <DEDUP_REMOVED lines=21> */
.L_x_2066:
[----:B------:R-:W-:Y:S05]  /*14960*/  BSYNC B0 ;  /* 0x0000000000007941 */ /* 0x000fea0003800000 */
.L_x_2065:
        /* <DEDUP_REMOVED lines=21> */
.L_x_2068:
[----:B------:R-:W-:Y:S05]  /*14ac0*/  BSYNC B0 ;  /* 0x0000000000007941 */ /* 0x000fea0003800000 */
.L_x_2067:
        /* <DEDUP_REMOVED lines=22> */
.L_x_2069:
        /* <DEDUP_REMOVED lines=13> */
.L_x_2601:


//--------------------- .text._ZN7cutlass13device_kernelIN5flash19enable_sm80_to_sm89INS1_16FlashAttnFwdSm80INS1_25CollectiveMainloopFwdSm80ILi8ELi2ELb0EN4cute5tupleIJNS5_1CILi128EEENS7_ILi64EEENS7_ILi192EEEEEELi192ENS_6half_tEfNS_4arch4Sm80ELb0ELb1ELb0ELb0ELb0ELb0ELb1ELb0EEENS1_21CollectiveEpilogueFwdINS6_IJS8_SA_S9_EEENS6_IJNS7_ILi1EEESI_SI_EEESC_SE_Li256ELb0ELb1ELb0ELb0EEENS1_19SingleTileSchedulerILb0ELb0ELb1ELi128EEEEEEEEEvNT_6ParamsE --------------------------
	.section	.text._ZN7cutlass13device_kernelIN5flash19enable_sm80_to_sm89INS1_16FlashAttnFwdSm80INS1_25CollectiveMainloopFwdSm80ILi8ELi2ELb0EN4cute5tupleIJNS5_1CILi128EEENS7_ILi64EEENS7_ILi192EEEEEELi192ENS_6half_tEfNS_4arch4Sm80ELb0ELb1ELb0ELb0ELb0ELb0ELb1ELb0EEENS1_21CollectiveEpilogueFwdINS6_IJS8_SA_S9_EEENS6_IJNS7_ILi1EEESI_SI_EEESC_SE_Li256ELb0ELb1ELb0ELb0EEENS1_19SingleTileSchedulerILb0ELb0ELb1ELi128EEEEEEEEEvNT_6ParamsE,"ax",@progbits
	.sectioninfo	@"SHI_REGISTERS=233"
	.align	128
.text._ZN7cutlass13device_kernelIN5flash19enable_sm80_to_sm89INS1_16FlashAttnFwdSm80INS1_25CollectiveMainloopFwdSm80ILi8ELi2ELb0EN4cute5tupleIJNS5_1CILi128EEENS7_ILi64EEENS7_ILi192EEEEEELi192ENS_6half_tEfNS_4arch4Sm80ELb0ELb1ELb0ELb0ELb0ELb0ELb1ELb0EEENS1_21CollectiveEpilogueFwdINS6_IJS8_SA_S9_EEENS6_IJNS7_ILi1EEESI_SI_EEESC_SE_Li256ELb0ELb1ELb0ELb0EEENS1_19SingleTileSchedulerILb0ELb0ELb1ELi128EEEEEEEEEvNT_6ParamsE:
        .type           _ZN7cutlass13device_kernelIN5flash19enable_sm80_to_sm89INS1_16FlashAttnFwdSm80INS1_25CollectiveMainloopFwdSm80ILi8ELi2ELb0EN4cute5tupleIJNS5_1CILi128EEENS7_ILi64EEENS7_ILi192EEEEEELi192ENS_6half_tEfNS_4arch4Sm80ELb0ELb1ELb0ELb0ELb0ELb0ELb1ELb0EEENS1_21CollectiveEpilogueFwdINS6_IJS8_SA_S9_EEENS6_IJNS7_ILi1EEESI_SI_EEESC_SE_Li256ELb0ELb1ELb0ELb0EEENS1_19SingleTileSchedulerILb0ELb0ELb1ELi128EEEEEEEEEvNT_6ParamsE,@function
        .size           _ZN7cutlass13device_kernelIN5flash19enable_sm80_to_sm89INS1_16FlashAttnFwdSm80INS1_25CollectiveMainloopFwdSm80ILi8ELi2ELb0EN4cute5tupleIJNS5_1CILi128EEENS7_ILi64EEENS7_ILi192EEEEEELi192ENS_6half_tEfNS_4arch4Sm80ELb0ELb1ELb0ELb0ELb0ELb0ELb1ELb0EEENS1_21CollectiveEpilogueFwdINS6_IJS8_SA_S9_EEENS6_IJNS7_ILi1EEESI_SI_EEESC_SE_Li256ELb0ELb1ELb0ELb0EEENS1_19SingleTileSchedulerILb0ELb0ELb1ELi128EEEEEEEEEvNT_6ParamsE,(.L_x_2602 - _ZN7cutlass13device_kernelIN5flash19enable_sm80_to_sm89INS1_16FlashAttnFwdSm80INS1_25CollectiveMainloopFwdSm80ILi8ELi2ELb0EN4cute5tupleIJNS5_1CILi128EEENS7_ILi64EEENS7_ILi192EEEEEELi192ENS_6half_tEfNS_4arch4Sm80ELb0ELb1ELb0ELb0ELb0ELb0ELb1ELb0EEENS1_21CollectiveEpilogueFwdINS6_IJS8_SA_S9_EEENS6_IJNS7_ILi1EEESI_SI_EEESC_SE_Li256ELb0ELb1ELb0ELb0EEENS1_19SingleTileSchedulerILb0ELb0ELb1ELi128EEEEEEEEEvNT_6ParamsE)
        .other          _ZN7cutlass13device_kernelIN5flash19enable_sm80_to_sm89INS1_16FlashAttnFwdSm80INS1_25CollectiveMainloopFwdSm80ILi8ELi2ELb0EN4cute5tupleIJNS5_1CILi128EEENS7_ILi64EEENS7_ILi192EEEEEELi192ENS_6half_tEfNS_4arch4Sm80ELb0ELb1ELb0ELb0ELb0ELb0ELb1ELb0EEENS1_21CollectiveEpilogueFwdINS6_IJS8_SA_S9_EEENS6_IJNS7_ILi1EEESI_SI_EEESC_SE_Li256ELb0ELb1ELb0ELb0EEENS1_19SingleTileSchedulerILb0ELb0ELb1ELi128EEEEEEEEEvNT_6ParamsE,@"STO_CUDA_ENTRY STV_DEFAULT"
_ZN7cutlass13device_kernelIN5flash19enable_sm80_to_sm89INS1_16FlashAttnFwdSm80INS1_25CollectiveMainloopFwdSm80ILi8ELi2ELb0EN4cute5tupleIJNS5_1CILi128EEENS7_ILi64EEENS7_ILi192EEEEEELi192ENS_6half_tEfNS_4arch4Sm80ELb0ELb1ELb0ELb0ELb0ELb0ELb1ELb0EEENS1_21CollectiveEpilogueFwdINS6_IJS8_SA_S9_EEENS6_IJNS7_ILi1EEESI_SI_EEESC_SE_Li256ELb0ELb1ELb0ELb0EEENS1_19SingleTileSchedulerILb0ELb0ELb1ELi128EEEEEEEEEvNT_6ParamsE:
        /* <DEDUP_REMOVED lines=35> */
.L_x_2071:
[----:B------:R-:W-:Y:S02]  /*0230*/  ULDC UR4, c[0x0][0x32c] ;  /* 0x0000cb0000047ab9 */ /* 0x000fe40000000800 */
[----:B------:R-:W-:-:S03]  /*0240*/  UISETP.NE.AND UP0, UPT, UR6, UR4, UPT ;  /* 0x000000040600728c */ /* 0x000fc6000bf05270 */
[----:B------:R-:W-:Y:S02]  /*0250*/  ULDC.64 UR4, c[0x0][0x330] ;  /* 0x0000cc0000047ab9 */ /* 0x000fe40000000a00 */
[----:B------:R-:W-:-:S06]  /*0260*/  UIMAD.WIDE.U32 UR12, UR10, UR4, URZ ;  /* 0x000000040a0c72a5 */ /* 0x000fcc000f8e003f */
[----:B------:R-:W-:Y:S02]  /*0270*/  @UP0 USHF.R.U32.HI UR10, URZ, UR5, UR13 ;  /* 0x000000053f0a0299 */ /* 0x000fe4000801160d */
.L_x_2072:
[----:B------:R-:W-:Y:S02]  /*0280*/  ULDC UR4, c[0x0][0x32c] ;  /* 0x0000cb0000047ab9 */ /* 0x000fe40000000800 */
[----:B------:R-:W-:-:S04]  /*0290*/  UIMAD UR4, UR10, UR4, UR4 ;  /* 0x000000040a0472a4 */ /* 0x000fc8000f8e0204 */
[----:B------:R-:W-:-:S04]  /*02a0*/  UISETP.LT.AND UP0, UPT, UR7, UR4, UPT ;  /* 0x000000040700728c */ /* 0x000fc8000bf01270 */
[----:B------:R-:W-:-:S03]  /*02b0*/  USEL UR7, UR7, UR4, UP0 ;  /* 0x0000000407077287 */ /* 0x000fc60008000000 */
.L_x_2070:
        /* <DEDUP_REMOVED lines=35> */
.L_x_2074:
[----:B------:R-:W-:Y:S02]  /*04f0*/  ULDC UR4, c[0x0][0x32c] ;  /* 0x0000cb0000047ab9 */ /* 0x000fe40000000800 */
[----:B------:R-:W-:-:S03]  /*0500*/  UISETP.NE.AND UP0, UPT, UR4, 0x1, UPT ;  /* 0x000000010400788c */ /* 0x000fc6000bf05270 */
[----:B------:R-:W-:Y:S02]  /*0510*/  ULDC.64 UR4, c[0x0][0x330] ;  /* 0x0000cc0000047ab9 */ /* 0x000fe40000000a00 */
[----:B------:R-:W-:-:S06]  /*0520*/  UIMAD.WIDE.U32 UR12, UR11, UR4, URZ ;  /* 0x000000040b0c72a5 */ /* 0x000fcc000f8e003f */
[----:B------:R-:W-:Y:S02]  /*0530*/  @UP0 USHF.R.U32.HI UR11, URZ, UR5, UR13 ;  /* 0x000000053f0b0299 */ /* 0x000fe4000801160d */
.L_x_2075:
[----:B------:R-:W-:Y:S02]  /*0540*/  ULDC UR4, c[0x0][0x32c] ;  /* 0x0000cb0000047ab9 */ /* 0x000fe40000000800 */
[----:B------:R-:W-:-:S04]  /*0550*/  UIMAD UR4, UR11, UR4, URZ ;  /* 0x000000040b0472a4 */ /* 0x000fc8000f8e023f */
[----:B------:R-:W-:-:S04]  /*0560*/  UISETP.LT.AND UP0, UPT, UR10, UR4, UPT ;  /* 0x000000040a00728c */ /* 0x000fc8000bf01270 */
[----:B------:R-:W-:-:S04]  /*0570*/  USEL UR10, UR10, UR4, !UP0 ;  /* 0x000000040a0a7287 */ /* 0x000fc8000c000000 */
.L_x_2073:
        /* <DEDUP_REMOVED lines=92> */
[----:B------:R-:W-:Y:S01]  /*0b40*/  LEA.HI R76, R78, R5, RZ, 0x5 ;  /* 0x000000054e4c7211 */ /* 0x000fe200078f28ff */
        /* <DEDUP_REMOVED lines=8> */
[----:B------:R-:W-:-:S02]  /*0bd0*/  UIMAD UR24, UR21, UR15, UR24 ;  /* 0x0000000f151872a4 */ /* 0x000fc4000f8e0218 */
[----:B------:R-:W-:Y:S01]  /*0be0*/  USHF.L.U64.HI UR13, UR12, UR11, UR13 ;  /* 0x0000000b0c0d7299 */ /* 0x000fe2000801020d */
[----:B------:R-:W-:Y:S01]  /*0bf0*/  IMAD R6, R0, c[0x0][0x1c4], R9 ;  /* 0x0000710000067a24 */ /* 0x000fe200078e0209 */
[--C-:B------:R-:W-:Y:S01]  /*0c00*/  SHF.R.S32.HI R9, RZ, 0x1f, R10.reuse ;  /* 0x0000001fff097819 */ /* 0x100fe2000001140a */
[----:B------:R-:W-:Y:S02]  /*0c10*/  IMAD.MOV R4, RZ, RZ, -R10 ;  /* 0x000000ffff047224 */ /* 0x000fe400078e0a0a */
        /* <DEDUP_REMOVED lines=131> */
[----:B------:R-:W-:Y:S02]  /*1450*/  IMAD.U32 R7, RZ, RZ, UR14 ;  /* 0x0000000eff077e24 */ /* 0x000fe4000f8e00ff */
[----:B------:R-:W-:Y:S01]  /*1460*/  IMAD.MOV.U32 R20, RZ, RZ, R12 ;  /* 0x000000ffff147224 */ /* 0x000fe200078e000c */
        /* <DEDUP_REMOVED lines=15> */
[----:B-1----:R-:W-:Y:S02]  /*1560*/  @P6 LEA R14, P6, R16, c[0x0][0x1c8], 0x1 ;  /* 0x00007200100e6a11 */ /* 0x002fe400078c08ff */
        /* <DEDUP_REMOVED lines=22> */
[----:B------:R-:W-:Y:S02]  /*16d0*/  ISETP.GE.AND P1, PT, R3, c[0x0][0x1d4], PT ;  /* 0x0000750003007a0c */ /* 0x000fe40003f26270 */
        /* <DEDUP_REMOVED lines=23> */
[----:B------:R-:W-:-:S03]  /*1850*/  LEA R12, P0, R10, c[0x0][0x1f8], 0x1 ;  /* 0x00007e000a0c7a11 */ /* 0x000fc600078008ff */
[----:B------:R-:W0:Y:S01]  /*1860*/  LDGDEPBAR ;  /* 0x00000000000079af */ /* 0x000e220000000000 */
[----:B------:R-:W-:Y:S02]  /*1870*/  LEA.HI.X R13, R10, c[0x0][0x1fc], R4, 0x1, P0 ;  /* 0x00007f000a0d7a11 */ /* 0x000fe400000f0c04 */
[C---:B------:R-:W-:Y:S02]  /*1880*/  ISETP.LT.OR P0, PT, R8.reuse, 0x1, P4 ;  /* 0x000000010800780c */ /* 0x040fe40002701670 */
[----:B------:R-:W-:Y:S01]  /*1890*/  ISETP.LT.OR P4, PT, R8, 0x21, P4 ;  /* 0x000000210800780c */ /* 0x000fe20002781670 */
[----:B------:R3:W-:Y:S01]  /*18a0*/  LDGSTS.E.BYPASS.LTC128B.128 [R132+0x100], [R12.64], !P6 ;  /* 0x001000000c847fae */ /* 0x0007e2000f101d52 */
[----:B------:R-:W-:Y:S02]  /*18b0*/  ISETP.GE.AND P6, PT, R3, c[0x0][0x1d4], PT ;  /* 0x0000750003007a0c */ /* 0x000fe40003fc6270 */
[----:B------:R-:W-:-:S04]  /*18c0*/  LEA.HI R4, R78, R5, RZ, 0x4 ;  /* 0x000000054e047211 */ /* 0x000fc800078f20ff */
[----:B------:R-:W-:-:S03]  /*18d0*/  LOP3.LUT R20, R4, 0xfffffff0, RZ, 0xc0, !PT ;  /* 0xfffffff004147812 */ /* 0x000fc600078ec0ff */
[----:B------:R3:W-:Y:S01]  /*18e0*/  LDGSTS.E.BYPASS.LTC128B.128 [R132+0x2100], [R12.64+0x80], !P0 ;  /* 0x021000800c847fae */ /* 0x0007e2000c101d52 */
[C---:B------:R-:W-:Y:S01]  /*18f0*/  ISETP.LT.OR P0, PT, R8.reuse, 0x1, P6 ;  /* 0x000000010800780c */ /* 0x040fe20003701670 */
[----:B------:R-:W-:Y:S01]  /*1900*/  IMAD.IADD R20, R5, 0x1, -R20 ;  /* 0x0000000105147824 */ /* 0x000fe200078e0a14 */
[----:B------:R-:W-:-:S04]  /*1910*/  ISETP.LT.OR P6, PT, R8, 0x21, P6 ;  /* 0x000000210800780c */ /* 0x000fc800037c1670 */
[----:B------:R-:W-:-:S04]  /*1920*/  SHF.R.S32.HI R3, RZ, 0x1f, R20 ;  /* 0x0000001fff037819 */ /* 0x000fc80000011414 */
[----:B------:R-:W-:-:S03]  /*1930*/  LEA.HI R3, R3, R20, RZ, 0x3 ;  /* 0x0000001403037211 */ /* 0x000fc600078f18ff */
[----:B------:R3:W-:Y:S01]  /*1940*/  LDGSTS.E.BYPASS.LTC128B.128 [R132+0x4100], [R12.64+0x100], !P0 ;  /* 0x041001000c847fae */ /* 0x0007e2000c101d52 */
[----:B------:R-:W-:-:S04]  /*1950*/  IADD3 R10, P0, R12, UR22, RZ ;  /* 0x000000160c0a7c10 */ /* 0x000fc8000ff1e0ff */
[----:B------:R-:W-:Y:S02]  /*1960*/  IADD3.X R11, R13, UR21, RZ, P0, !PT ;  /* 0x000000150d0b7c10 */ /* 0x000fe400087fe4ff */
[----:B------:R-:W-:-:S03]  /*1970*/  PLOP3.LUT P0, PT, PT, PT, UP0, 0x80, 0x0 ;  /* 0x000000000000781c */ /* 0x000fc60003f0f008 */
[----:B------:R4:W-:Y:S01]  /*1980*/  LDGSTS.E.BYPASS.LTC128B.128 [R132+0x1100], [R10.64], !P5 ;  /* 0x011000000a847fae */ /* 0x0009e2000e901d52 */
[----:B------:R-:W-:-:S03]  /*1990*/  PLOP3.LUT P5, PT, PT, PT, UP0, 0x80, 0x0 ;  /* 0x000000000000781c */ /* 0x000fc60003faf008 */
[----:B------:R4:W-:Y:S01]  /*19a0*/  LDGSTS.E.BYPASS.LTC128B.128 [R132+0x3100], [R10.64+0x80], !P4 ;  /* 0x031000800a847fae */ /* 0x0009e2000e101d52 */
[----:B------:R-:W-:-:S03]  /*19b0*/  PLOP3.LUT P4, PT, PT, PT, UP0, 0x80, 0x0 ;  /* 0x000000000000781c */ /* 0x000fc60003f8f008 */
[----:B------:R4:W-:Y:S01]  /*19c0*/  LDGSTS.E.BYPASS.LTC128B.128 [R132+0x5100], [R10.64+0x100], !P6 ;  /* 0x051001000a847fae */ /* 0x0009e2000f101d52 */
[----:B------:R-:W-:Y:S02]  /*19d0*/  PLOP3.LUT P6, PT, PT, PT, UP0, 0x80, 0x0 ;  /* 0x000000000000781c */ /* 0x000fe40003fcf008 */
[----:B------:R-:W-:Y:S01]  /*19e0*/  PLOP3.LUT P6, PT, PT, PT, UP0, 0x80, 0x0 ;  /* 0x000000000000781c */ /* 0x000fe20003fcf008 */
[----:B------:R-:W0:Y:S04]  /*19f0*/  LDGDEPBAR ;  /* 0x00000000000079af */ /* 0x000e280000000000 */
[----:B------:R1:W-:Y:S01]  /*1a00*/  @P5 LDGSTS.E.BYPASS.LTC128B.128 [R132+0x12100], [R14.64], !P3 ;  /* 0x121000000e845fae */ /* 0x0003e2000d901d52 */
[----:B------:R-:W-:Y:S02]  /*1a10*/  PLOP3.LUT P5, PT, PT, PT, UP0, 0x80, 0x0 ;  /* 0x000000000000781c */ /* 0x000fe40003faf008 */
[C---:B---3--:R-:W-:Y:S01]  /*1a20*/  LOP3.LUT R13, R3.reuse, 0xfffffff8, RZ, 0xc0, !PT ;  /* 0xfffffff8030d7812 */ /* 0x048fe200078ec0ff */
[----:B------:R1:W-:Y:S01]  /*1a30*/  @P4 LDGSTS.E.BYPASS.LTC128B.128 [R132+0x14100], [R14.64+0x80], !P2 ;  /* 0x141000800e844fae */ /* 0x0003e2000d101d52 */
[----:B------:R-:W-:Y:S01]  /*1a40*/  PLOP3.LUT P4, PT, PT, PT, UP0, 0x80, 0x0 ;  /* 0x000000000000781c */ /* 0x000fe20003f8f008 */
[----:B------:R-:W-:-:S02]  /*1a50*/  IMAD.SHL.U32 R3, R3, 0x40, RZ ;  /* 0x0000004003037824 */ /* 0x000fc400078e00ff */
[----:B------:R1:W-:Y:S01]  /*1a60*/  @P0 LDGSTS.E.BYPASS.LTC128B.128 [R132+0x16100], [R14.64+0x100], !P1 ;  /* 0x161001000e840fae */ /* 0x0003e2000c901d52 */
[----:B------:R-:W-:Y:S01]  /*1a70*/  PLOP3.LUT P0, PT, PT, PT, UP0, 0x80, 0x0 ;  /* 0x000000000000781c */ /* 0x000fe20003f0f008 */
[----:B------:R-:W-:-:S04]  /*1a80*/  IMAD.IADD R20, R20, 0x1, -R13 ;  /* 0x0000000114147824 */ /* 0x000fc800078e0a0d */
[----:B------:R-:W-:Y:S01]  /*1a90*/  IMAD.SHL.U32 R8, R20, 0x40, RZ ;  /* 0x0000004014087824 */ /* 0x000fe200078e00ff */
[----:B----4-:R-:W-:-:S04]  /*1aa0*/  SHF.R.S32.HI R11, RZ, 0x4, R4 ;  /* 0x00000004ff0b7819 */ /* 0x010fc80000011404 */
[----:B------:R-:W-:Y:S02]  /*1ab0*/  LOP3.LUT R13, R8, 0x1c0, RZ, 0xc0, !PT ;  /* 0x000001c0080d7812 */ /* 0x000fe400078ec0ff */
[----:B------:R-:W-:-:S04]  /*1ac0*/  LEA.HI R4, R4, R11, RZ, 0x1 ;  /* 0x0000000b04047211 */ /* 0x000fc800078f08ff */
[----:B------:R-:W-:-:S05]  /*1ad0*/  LOP3.LUT R4, R4, 0xfffffffe, RZ, 0xc0, !PT ;  /* 0xfffffffe04047812 */ /* 0x000fca00078ec0ff */
[----:B------:R-:W-:Y:S02]  /*1ae0*/  IMAD.IADD R11, R11, 0x1, -R4 ;  /* 0x000000010b0b7824 */ /* 0x000fe400078e0a04 */
[----:B------:R-:W-:Y:S02]  /*1af0*/  IMAD.SHL.U32 R4, R203, 0x40, RZ ;  /* 0x00000040cb047824 */ /* 0x000fe400078e00ff */
[----:B-1----:R-:W-:Y:S02]  /*1b00*/  @P6 IMAD.MOV.U32 R14, RZ, RZ, R0 ;  /* 0x000000ffff0e6224 */ /* 0x002fe400078e0000 */
[----:B------:R-:W-:Y:S01]  /*1b10*/  @P6 IMAD.MOV.U32 R15, RZ, RZ, R7 ;  /* 0x000000ffff0f6224 */ /* 0x000fe200078e0007 */
[----:B------:R-:W-:Y:S01]  /*1b20*/  LOP3.LUT R7, R4, 0x1c0, RZ, 0xc0, !PT ;  /* 0x000001c004077812 */ /* 0x000fe200078ec0ff */
[----:B------:R-:W-:Y:S01]  /*1b30*/  IMAD.SHL.U32 R0, R11, 0x8, RZ ;  /* 0x000000080b007824 */ /* 0x000fe200078e00ff */
[----:B------:R-:W-:Y:S02]  /*1b40*/  PLOP3.LUT P6, PT, PT, PT, UP0, 0x80, 0x0 ;  /* 0x000000000000781c */ /* 0x000fe40003fcf008 */
[----:B------:R1:W-:Y:S01]  /*1b50*/  @P5 LDGSTS.E.BYPASS.LTC128B.128 [R132+0x13100], [R14.64], !P3 ;  /* 0x131000000e845fae */ /* 0x0003e2000d901d52 */
[----:B------:R-:W-:-:S02]  /*1b60*/  LOP3.LUT R2, R7, 0x8, R2, 0xf8, !PT ;  /* 0x0000000807027812 */ /* 0x000fc400078ef802 */
[----:B------:R-:W-:Y:S01]  /*1b70*/  SHF.R.U32.HI R7, RZ, 0x3, R7 ;  /* 0x00000003ff077819 */ /* 0x000fe20000011607 */
[----:B------:R1:W-:Y:S01]  /*1b80*/  @P4 LDGSTS.E.BYPASS.LTC128B.128 [R132+0x15100], [R14.64+0x80], !P2 ;  /* 0x151000800e844fae */ /* 0x0003e2000d101d52 */
[----:B------:R-:W-:Y:S02]  /*1b90*/  LOP3.LUT R0, R13, 0x8, R0, 0xf8, !PT ;  /* 0x000000080d007812 */ /* 0x000fe400078ef800 */
[----:B------:R-:W-:Y:S01]  /*1ba0*/  SHF.R.U32.HI R13, RZ, 0x3, R13 ;  /* 0x00000003ff0d7819 */ /* 0x000fe2000001160d */
[----:B------:R1:W-:Y:S01]  /*1bb0*/  @P0 LDGSTS.E.BYPASS.LTC128B.128 [R132+0x17100], [R14.64+0x100], !P1 ;  /* 0x171001000e840fae */ /* 0x0003e2000c901d52 */
[----:B------:R-:W-:Y:S02]  /*1bc0*/  PLOP3.LUT P0, PT, PT, PT, UP0, 0x80, 0x0 ;  /* 0x000000000000781c */ /* 0x000fe40003f0f008 */
[----:B------:R-:W-:Y:S01]  /*1bd0*/  PLOP3.LUT P5, PT, PT, PT, UP0, 0x80, 0x0 ;  /* 0x000000000000781c */ /* 0x000fe20003faf008 */
[----:B------:R-:W0:Y:S01]  /*1be0*/  LDGDEPBAR ;  /* 0x00000000000079af */ /* 0x000e220000000000 */
[----:B------:R-:W-:-:S02]  /*1bf0*/  LOP3.LUT R2, R2, R7, RZ, 0x3c, !PT ;  /* 0x0000000702027212 */ /* 0x000fc400078e3cff */
[----:B------:R-:W-:Y:S02]  /*1c00*/  LOP3.LUT R0, R0, R13, RZ, 0x3c, !PT ;  /* 0x0000000d00007212 */ /* 0x000fe400078e3cff */
[----:B------:R-:W-:Y:S01]  /*1c10*/  PLOP3.LUT P4, PT, PT, PT, UP0, 0x80, 0x0 ;  /* 0x000000000000781c */ /* 0x000fe20003f8f008 */
[----:B------:R-:W-:Y:S01]  /*1c20*/  IMAD R184, R11, 0x200, R2 ;  /* 0x000002000bb87824 */ /* 0x000fe200078e0202 */
[----:B------:R-:W-:Y:S02]  /*1c30*/  LOP3.LUT R4, R0, 0xfffffe00, R3, 0xf8, !PT ;  /* 0xfffffe0000047812 */ /* 0x000fe400078ef803 */
[----:B------:R-:W-:Y:S01]  /*1c40*/  SHF.R.S32.HI R7, RZ, 0x5, R76 ;  /* 0x00000005ff077819 */ /* 0x000fe2000001144c */
[----:B------:R-:W-:Y:S01]  /*1c50*/  @P0 IMAD.WIDE.U32 R2, R9, UR5, R194 ;  /* 0x0000000509020c25 */ /* 0x000fe2000f8e00c2 */
[----:B------:R-:W-:Y:S01]  /*1c60*/  @UP0 UIMAD UR5, UR23, UR5, URZ ;  /* 0x00000005170502a4 */ /* 0x000fe2000f8e023f */
[----:B------:R-:W-:Y:S02]  /*1c70*/  PLOP3.LUT P0, PT, PT, PT, UP0, 0x80, 0x0 ;  /* 0x000000000000781c */ /* 0x000fe40003f0f008 */
[----:B------:R-:W-:Y:S01]  /*1c80*/  IMAD R0, R7, 0x400, R4 ;  /* 0x0000040007007824 */ /* 0x000fe200078e0204 */
[----:B------:R-:W-:Y:S01]  /*1c90*/  @P5 LEA R22, P5, R2, c[0x0][0x1f8], 0x1 ;  /* 0x00007e0002165a11 */ /* 0x000fe200078a08ff */
[----:B------:R-:W-:Y:S01]  /*1ca0*/  @UP0 UIMAD UR4, UR4, UR24, UR5 ;  /* 0x00000018040402a4 */ /* 0x000fe2000f8e0205 */
[----:B------:R-:W-:-:S02]  /*1cb0*/  IMAD.SHL.U32 R184, R184, 0x2, RZ ;  /* 0x00000002b8b87824 */ /* 0x000fc400078e00ff */
[----:B------:R-:W-:Y:S01]  /*1cc0*/  IMAD.SHL.U32 R16, R0, 0x2, RZ ;  /* 0x0000000200107824 */ /* 0x000fe200078e00ff */
[----:B------:R-:W-:Y:S02]  /*1cd0*/  @P6 IADD3 R80, P6, R22, UR22, RZ ;  /* 0x0000001616506c10 */ /* 0x000fe4000ffde0ff */
[----:B------:R-:W-:Y:S01]  /*1ce0*/  @P4 IADD3 R23, R3, UR4, RZ ;  /* 0x0000000403174c10 */ /* 0x000fe2000fffe0ff */
[----:B------:R-:W-:Y:S01]  /*1cf0*/  IMAD.MOV.U32 R3, RZ, RZ, 0x20 ;  /* 0x00000020ff037424 */ /* 0x000fe200078e00ff */
[----:B------:R-:W-:-:S04]  /*1d00*/  DEPBAR.LE SB0, 0x3 ;  /* 0x000080c00000791a */ /* 0x000fc80000000000 */
[----:B------:R-:W-:-:S04]  /*1d10*/  DEPBAR.LE SB0, 0x2 ;  /* 0x000080800000791a */ /* 0x000fc80000000000 */
[----:B------:R-:W-:Y:S01]  /*1d20*/  BAR.SYNC.DEFER_BLOCKING 0x0 ;  /* 0x0000000000007b1d */ /* 0x000fe20000010000 */
[----:B------:R-:W-:Y:S01]  /*1d30*/  @P0 LEA.HI.X R23, R2, c[0x0][0x1fc], R23, 0x1, P5 ;  /* 0x00007f0002170a11 */ /* 0x000fe200028f0c17 */
[----:B------:R-:W-:Y:S01]  /*1d40*/  IMAD.MOV.U32 R2, RZ, RZ, 0x10 ;  /* 0x00000010ff027424 */ /* 0x000fe200078e00ff */
[----:B------:R-:W-:Y:S02]  /*1d50*/  PLOP3.LUT P5, PT, PT, PT, UP0, 0x80, 0x0 ;  /* 0x000000000000781c */ /* 0x000fe40003faf008 */
[----:B------:R-:W-:Y:S01]  /*1d60*/  LOP3.LUT P4, RZ, R20, 0x2, RZ, 0xc0, !PT ;  /* 0x0000000214ff7812 */ /* 0x000fe2000788c0ff */
[----:B------:R-:W-:Y:S01]  /*1d70*/  ULDC UR4, c[0x0][0x1d0] ;  /* 0x0000740000047ab9 */ /* 0x000fe20000000800 */
[----:B------:R-:W-:Y:S01]  /*1d80*/  PLOP3.LUT P0, PT, PT, PT, UP0, 0x80, 0x0 ;  /* 0x000000000000781c */ /* 0x000fe20003f0f008 */
[----:B------:R-:W-:Y:S01]  /*1d90*/  UIADD3 UR4, -UR16, UR4, UR6 ;  /* 0x0000000410047290 */ /* 0x000fe2000fffe106 */
[----:B------:R-:W-:Y:S02]  /*1da0*/  SEL R2, R2, 0xfffffff0, !P4 ;  /* 0xfffffff002027807 */ /* 0x000fe40006000000 */
[----:B------:R-:W-:Y:S01]  /*1db0*/  LOP3.LUT P4, RZ, R203, 0x2, RZ, 0xc0, !PT ;  /* 0x00000002cbff7812 */ /* 0x000fe2000788c0ff */
[----:B------:R-:W-:Y:S01]  /*1dc0*/  ULDC UR16, c[0x0][0x324] ;  /* 0x0000c90000107ab9 */ /* 0x000fe20000000800 */
[----:B------:R-:W-:Y:S01]  /*1dd0*/  LEA R186, R0, 0x18100, 0x1 ;  /* 0x0001810000ba7811 */ /* 0x000fe200078e08ff */
[----:B------:R-:W-:Y:S01]  /*1de0*/  IMAD.SHL.U32 R183, R2, 0x2, RZ ;  /* 0x0000000202b77824 */ /* 0x000fe200078e00ff */
[----:B------:R-:W-:Y:S01]  /*1df0*/  SEL R185, R3, 0xffffffe0, !P4 ;  /* 0xffffffe003b97807 */ /* 0x000fe20006000000 */
[----:B------:R-:W-:Y:S01]  /*1e00*/  IMAD.MOV.U32 R0, RZ, RZ, 0x40 ;  /* 0x00000040ff007424 */ /* 0x000fe200078e00ff */
[----:B------:R-:W-:Y:S01]  /*1e10*/  @P5 IADD3.X R81, R23, UR21, RZ, P6, !PT ;  /* 0x0000001517515c10 */ /* 0x000fe2000b7fe4ff */
[----:B------:R-:W-:Y:S01]  /*1e20*/  IMAD.IADD R182, R186, 0x1, R183 ;  /* 0x00000001bab67824 */ /* 0x000fe200078e02b7 */
[----:B------:R-:W-:Y:S01]  /*1e30*/  PLOP3.LUT P5, PT, PT, PT, UP0, 0x80, 0x0 ;  /* 0x000000000000781c */ /* 0x000fe20003faf008 */
[----:B------:R-:W-:Y:S01]  /*1e40*/  IMAD.IADD R77, R184, 0x1, R185 ;  /* 0x00000001b84d7824 */ /* 0x000fe200078e02b9 */
[----:B------:R-:W-:Y:S01]  /*1e50*/  PLOP3.LUT P6, PT, PT, PT, UP0, 0x80, 0x0 ;  /* 0x000000000000781c */ /* 0x000fe20003fcf008 */
[----:B------:R-:W-:Y:S01]  /*1e60*/  ULOP3.LUT UR16, URZ, UR16, URZ, 0x33, !UPT ;  /* 0x000000103f107292 */ /* 0x000fe2000f8e333f */
[----:B------:R-:W-:Y:S01]  /*1e70*/  PLOP3.LUT P0, PT, PT, PT, UP0, 0x80, 0x0 ;  /* 0x000000000000781c */ /* 0x000fe20003f0f008 */
[----:B--2---:R-:W-:Y:S04]  /*1e80*/  LDSM.16.M88.4 R16, [R16+0x18100] ;  /* 0x018100001010783b */ /* 0x004fe80000000200 */
[----:B------:R-:W1:Y:S04]  /*1e90*/  LDSM.16.M88.4 R8, [R184+0xc100] ;  /* 0x00c10000b808783b */ /* 0x000e680000000200 */
[----:B------:R-:W2:Y:S04]  /*1ea0*/  LDSM.16.M88.4 R52, [R184+0xc900] ;  /* 0x00c90000b834783b */ /* 0x000ea80000000200 */
[----:B------:R-:W3:Y:S04]  /*1eb0*/  LDSM.16.M88.4 R44, [R184+0xd100] ;  /* 0x00d10000b82c783b */ /* 0x000ee80000000200 */
[----:B-----5:R-:W4:Y:S04]  /*1ec0*/  LDSM.16.M88.4 R24, [R184+0xd900] ;  /* 0x00d90000b818783b */ /* 0x020f280000000200 */
[----:B------:R-:W-:Y:S04]  /*1ed0*/  LDSM.16.M88.4 R36, [R182] ;  /* 0x00000000b624783b */ /* 0x000fe80000000200 */
[----:B------:R-:W5:Y:S04]  /*1ee0*/  LDSM.16.M88.4 R72, [R77+0xc100] ;  /* 0x00c100004d48783b */ /* 0x000f680000000200 */
[----:B------:R-:W3:Y:S04]  /*1ef0*/  LDSM.16.M88.4 R68, [R77+0xc900] ;  /* 0x00c900004d44783b */ /* 0x000ee80000000200 */
[----:B------:R-:W4:Y:S04]  /*1f00*/  LDSM.16.M88.4 R64, [R77+0xd100] ;  /* 0x00d100004d40783b */ /* 0x000f280000000200 */
[----:B------:R-:W4:Y:S04]  /*1f10*/  LDSM.16.M88.4 R28, [R77+0xd900] ;  /* 0x00d900004d1c783b */ /* 0x000f280000000200 */
[----:B------:R-:W-:Y:S01]  /*1f20*/  @!PT LDS RZ, [RZ] ;  /* 0x00000000fffff984 */ /* 0x000fe20000000800 */
[----:B------:R-:W-:Y:S01]  /*1f30*/  @!PT LDS RZ, [RZ] ;  /* 0x00000000fffff984 */ /* 0x000fe20000000800 */
[----:B------:R-:W-:Y:S01]  /*1f40*/  @!PT LDS RZ, [RZ] ;  /* 0x00000000fffff984 */ /* 0x000fe20000000800 */
[----:B------:R3:W-:Y:S01]  /*1f50*/  @P5 LDGSTS.E.BYPASS.LTC128B.128 [R132+0x6100], [R22.64], !P3 ;  /* 0x0610000016845fae */ /* 0x0007e2000d901d52 */
[----:B------:R-:W-:-:S02]  /*1f60*/  PLOP3.LUT P5, PT, PT, PT, UP0, 0x80, 0x0 ;  /* 0x000000000000781c */ /* 0x000fc40003faf008 */
[----:B------:R-:W-:Y:S01]  /*1f70*/  PLOP3.LUT P5, PT, PT, PT, UP0, 0x80, 0x0 ;  /* 0x000000000000781c */ /* 0x000fe20003faf008 */
[----:B------:R4:W-:Y:S01]  /*1f80*/  @P6 LDGSTS.E.BYPASS.LTC128B.128 [R132+0x8100], [R22.64+0x80], !P2 ;  /* 0x0810008016846fae */ /* 0x0009e2000d101d52 */
[----:B------:R-:W-:Y:S01]  /*1f90*/  LOP3.LUT P6, RZ, R20, 0x4, RZ, 0xc0, !PT ;  /* 0x0000000414ff7812 */ /* 0x000fe200078cc0ff */
[C---:B-1----:R-:W-:Y:S02]  /*1fa0*/  HMMA.16816.F32 R12, R16.reuse, R8, RZ ;  /* 0x00000008100c723c */ /* 0x042fe400000018ff */
[----:B------:R4:W-:Y:S01]  /*1fb0*/  @P0 LDGSTS.E.BYPASS.LTC128B.128 [R132+0xa100], [R22.64+0x100], !P1 ;  /* 0x0a10010016840fae */ /* 0x0009e2000c901d52 */
[----:B------:R-:W-:Y:S02]  /*1fc0*/  LOP3.LUT P0, RZ, R203, 0x4, RZ, 0xc0, !PT ;  /* 0x00000004cbff7812 */ /* 0x000fe4000780c0ff */
[----:B------:R-:W-:Y:S02]  /*1fd0*/  SEL R3, R3, 0xffffffe0, !P6 ;  /* 0xffffffe003037807 */ /* 0x000fe40007000000 */
[----:B------:R-:W-:Y:S01]  /*1fe0*/  PLOP3.LUT P6, PT, PT, PT, UP0, 0x80, 0x0 ;  /* 0x000000000000781c */ /* 0x000fe20003fcf008 */
[----:B------:R-:W-:Y:S01]  /*1ff0*/  HMMA.16816.F32 R8, R16, R10, RZ ;  /* 0x0000000a1008723c */ /* 0x000fe200000018ff */
[----:B------:R-:W-:Y:S01]  /*2000*/  SEL R188, R0, 0xffffffc0, !P0 ;  /* 0xffffffc000bc7807 */ /* 0x000fe20004000000 */
[C---:B------:R-:W-:Y:S01]  /*2010*/  IMAD R181, R3.reuse, 0x2, R186 ;  /* 0x0000000203b57824 */ /* 0x040fe200078e02ba */
[----:B------:R-:W-:Y:S01]  /*2020*/  PLOP3.LUT P0, PT, PT, PT, UP0, 0x80, 0x0 ;  /* 0x000000000000781c */ /* 0x000fe20003f0f008 */
[----:B------:R-:W-:-:S02]  /*2030*/  IMAD R180, R3, 0x2, R182 ;  /* 0x0000000203b47824 */ /* 0x000fc400078e02b6 */
[----:B------:R-:W-:Y:S02]  /*2040*/  IMAD.IADD R0, R184, 0x1, R188 ;  /* 0x00000001b8007824 */ /* 0x000fe400078e02bc */
[----:B--2---:R-:W-:Y:S01]  /*2050*/  HMMA.16816.F32 R56, R16, R52, RZ ;  /* 0x000000341038723c */ /* 0x004fe200000018ff */
[----:B------:R-:W-:-:S03]  /*2060*/  IMAD.IADD R2, R188, 0x1, R77 ;  /* 0x00000001bc027824 */ /* 0x000fc600078e024d */
[----:B------:R1:W-:Y:S04]  /*2070*/  @P6 LDGSTS.E.BYPASS.LTC128B.128 [R132+0x7100], [R80.64], !P3 ;  /* 0x0710000050846fae */ /* 0x0003e8000d901d52 */
[----:B---3--:R-:W-:Y:S01]  /*2080*/  HMMA.16816.F32 R48, R16, R44, RZ ;  /* 0x0000002c1030723c */ /* 0x008fe200000018ff */
[----:B------:R1:W-:Y:S01]  /*2090*/  @P5 LDGSTS.E.BYPASS.LTC128B.128 [R132+0x9100], [R80.64+0x80], !P2 ;  /* 0x0910008050845fae */ /* 0x0003e2000d101d52 */
[----:B------:R-:W-:-:S03]  /*20a0*/  PLOP3.LUT P5, PT, PT, PT, UP3, 0x80, 0x0 ;  /* 0x000000000000781c */ /* 0x000fc60003faf038 */
[----:B------:R1:W-:Y:S01]  /*20b0*/  @P0 LDGSTS.E.BYPASS.LTC128B.128 [R132+0xb100], [R80.64+0x100], !P1 ;  /* 0x0b10010050840fae */ /* 0x0003e2000c901d52 */
[----:B------:R-:W-:Y:S02]  /*20c0*/  PLOP3.LUT P0, PT, PT, PT, UP3, 0x80, 0x0 ;  /* 0x000000000000781c */ /* 0x000fe40003f0f038 */
[C---:B------:R-:W-:Y:S01]  /*20d0*/  HMMA.16816.F32 R52, R16.reuse, R54, RZ ;  /* 0x000000361034723c */ /* 0x040fe200000018ff */
[----:B----4-:R-:W-:Y:S04]  /*20e0*/  LDSM.16.M88.4 R20, [R181] ;  /* 0x00000000b514783b */ /* 0x010fe80000000200 */
[----:B------:R-:W2:Y:S03]  /*20f0*/  LDSM.16.M88.4 R60, [R0+0xc100] ;  /* 0x00c10000003c783b */ /* 0x000ea60000000200 */
[C---:B------:R-:W-:Y:S01]  /*2100*/  HMMA.16816.F32 R44, R16.reuse, R46, RZ ;  /* 0x0000002e102c723c */ /* 0x040fe200000018ff */
[----:B------:R-:W3:Y:S04]  /*2110*/  LDSM.16.M88.4 R32, [R0+0xc900] ;  /* 0x00c900000020783b */ /* 0x000ee80000000200 */
[----:B------:R-:W0:Y:S03]  /*2120*/  LDGDEPBAR ;  /* 0x00000000000079af */ /* 0x000e260000000000 */
[C---:B------:R-:W-:Y:S08]  /*2130*/  HMMA.16816.F32 R40, R16.reuse, R24, RZ ;  /* 0x000000181028723c */ /* 0x040ff000000018ff */
[----:B------:R-:W-:Y:S01]  /*2140*/  HMMA.16816.F32 R16, R16, R26, RZ ;  /* 0x0000001a1010723c */ /* 0x000fe200000018ff */
        /* <DEDUP_REMOVED lines=12> */
[----:B------:R-:W-:Y:S04]  /*2210*/  LDSM.16.M88.4 R28, [R180] ;  /* 0x00000000b41c783b */ /* 0x000fe80000000200 */
[----:B------:R-:W1:Y:S03]  /*2220*/  LDSM.16.M88.4 R16, [R2+0xc100] ;  /* 0x00c100000210783b */ /* 0x000e660000000200 */
[C---:B--2---:R-:W-:Y:S08]  /*2230*/  HMMA.16816.F32 R12, R20.reuse, R60, R12 ;  /* 0x0000003c140c723c */ /* 0x044ff0000000180c */
        /* <DEDUP_REMOVED lines=23> */
[----:B------:R-:W5:Y:S04]  /*23b0*/  LDSM.16.M88.4 R28, [R77+0xe900] ;  /* 0x00e900004d1c783b */ /* 0x000f680000000200 */
[----:B------:R-:W-:Y:S03]  /*23c0*/  LDSM.16.M88.4 R64, [R77+0xf900] ;  /* 0x00f900004d40783b */ /* 0x000fe60000000200 */
[C---:B---3--:R-:W-:Y:S08]  /*23d0*/  HMMA.16816.F32 R12, R32.reuse, R24, R12 ;  /* 0x00000018200c723c */ /* 0x048ff0000000180c */
[C---:B------:R-:W-:Y:S01]  /*23e0*/  HMMA.16816.F32 R8, R32.reuse, R26, R8 ;  /* 0x0000001a2008723c */ /* 0x040fe20000001808 */
[----:B------:R-:W3:Y:S07]  /*23f0*/  LDSM.16.M88.4 R24, [R77+0xf100] ;  /* 0x00f100004d18783b */ /* 0x000eee0000000200 */
[C---:B----4-:R-:W-:Y:S08]  /*2400*/  HMMA.16816.F32 R56, R32.reuse, R20, R56 ;  /* 0x000000142038723c */ /* 0x050ff00000001838 */
[C---:B------:R-:W-:Y:S01]  /*2410*/  HMMA.16816.F32 R52, R32.reuse, R22, R52 ;  /* 0x000000162034723c */ /* 0x040fe20000001834 */
[----:B------:R-:W-:Y:S07]  /*2420*/  LDSM.16.M88.4 R20, [R181+0x4000] ;  /* 0x00400000b514783b */ /* 0x000fee0000000200 */
[C---:B-1----:R-:W-:Y:S08]  /*2430*/  HMMA.16816.F32 R48, R32.reuse, R16, R48 ;  /* 0x000000102030723c */ /* 0x042ff00000001830 */
[----:B------:R-:W-:Y:S01]  /*2440*/  HMMA.16816.F32 R44, R32, R18, R44 ;  /* 0x00000012202c723c */ /* 0x000fe2000000182c */
[----:B------:R-:W1:Y:S07]  /*2450*/  LDSM.16.M88.4 R16, [R0+0xe100] ;  /* 0x00e100000010783b */ /* 0x000e6e0000000200 */
[C---:B--2---:R-:W-:Y:S08]  /*2460*/  HMMA.16816.F32 R12, R60.reuse, R68, R12 ;  /* 0x000000443c0c723c */ /* 0x044ff0000000180c */
[----:B------:R-:W-:Y:S01]  /*2470*/  HMMA.16816.F32 R8, R60, R70, R8 ;  /* 0x000000463c08723c */ /* 0x000fe20000001808 */
[----:B------:R-:W-:Y:S07]  /*2480*/  LDSM.16.M88.4 R68, [R2+0xe900] ;  /* 0x00e900000244783b */ /* 0x000fee0000000200 */
[C---:B------:R-:W-:Y:S08]  /*2490*/  HMMA.16816.F32 R40, R32.reuse, R72, R40 ;  /* 0x000000482028723c */ /* 0x040ff00000001828 */
[----:B------:R-:W-:Y:S01]  /*24a0*/  HMMA.16816.F32 R36, R32, R74, R36 ;  /* 0x0000004a2024723c */ /* 0x000fe20000001824 */
[----:B------:R-:W2:Y:S04]  /*24b0*/  LDSM.16.M88.4 R32, [R0+0xe900] ;  /* 0x00e900000020783b */ /* 0x000ea80000000200 */
[----:B------:R-:W-:Y:S03]  /*24c0*/  LDSM.16.M88.4 R72, [R180+0x4000] ;  /* 0x00400000b448783b */ /* 0x000fe60000000200 */
[C---:B-----5:R-:W-:Y:S08]  /*24d0*/  HMMA.16816.F32 R56, R60.reuse, R28, R56 ;  /* 0x0000001c3c38723c */ /* 0x060ff00000001838 */
[C---:B------:R-:W-:Y:S01]  /*24e0*/  HMMA.16816.F32 R52, R60.reuse, R30, R52 ;  /* 0x0000001e3c34723c */ /* 0x040fe20000001834 */
[----:B------:R-:W4:Y:S07]  /*24f0*/  LDSM.16.M88.4 R28, [R0+0xf100] ;  /* 0x00f10000001c783b */ /* 0x000f2e0000000200 */
[C---:B---3--:R-:W-:Y:S08]  /*2500*/  HMMA.16816.F32 R48, R60.reuse, R24, R48 ;  /* 0x000000183c30723c */ /* 0x048ff00000001830 */
[----:B------:R-:W-:Y:S01]  /*2510*/  HMMA.16816.F32 R44, R60, R26, R44 ;  /* 0x0000001a3c2c723c */ /* 0x000fe2000000182c */
[----:B------:R-:W3:Y:S07]  /*2520*/  LDSM.16.M88.4 R24, [R0+0xf900] ;  /* 0x00f900000018783b */ /* 0x000eee0000000200 */
[C---:B-1----:R-:W-:Y:S08]  /*2530*/  HMMA.16816.F32 R12, R20.reuse, R16, R12 ;  /* 0x00000010140c723c */ /* 0x042ff0000000180c */
[----:B------:R-:W-:Y:S01]  /*2540*/  HMMA.16816.F32 R8, R20, R18, R8 ;  /* 0x000000121408723c */ /* 0x000fe20000001808 */
[----:B------:R-:W1:Y:S07]  /*2550*/  LDSM.16.M88.4 R16, [R2+0xe100] ;  /* 0x00e100000210783b */ /* 0x000e6e0000000200 */
[C---:B------:R-:W-:Y:S08]  /*2560*/  HMMA.16816.F32 R40, R60.reuse, R64, R40 ;  /* 0x000000403c28723c */ /* 0x040ff00000001828 */
[----:B------:R-:W-:Y:S01]  /*2570*/  HMMA.16816.F32 R36, R60, R66, R36 ;  /* 0x000000423c24723c */ /* 0x000fe20000001824 */
[----:B------:R-:W5:Y:S04]  /*2580*/  LDSM.16.M88.4 R64, [R2+0xf100] ;  /* 0x00f100000240783b */ /* 0x000f680000000200 */
[----:B------:R-:W1:Y:S03]  /*2590*/  LDSM.16.M88.4 R60, [R2+0xf900] ;  /* 0x00f90000023c783b */ /* 0x000e660000000200 */
[C---:B--2---:R-:W-:Y:S08]  /*25a0*/  HMMA.16816.F32 R56, R20.reuse, R32, R56 ;  /* 0x000000201438723c */ /* 0x044ff00000001838 */
[C---:B------:R-:W-:Y:S01]  /*25b0*/  HMMA.16816.F32 R52, R20.reuse, R34, R52 ;  /* 0x000000221434723c */ /* 0x040fe20000001834 */
[----:B------:R-:W-:Y:S07]  /*25c0*/  LDSM.16.M88.4 R32, [R186+0x8000] ;  /* 0x00800000ba20783b */ /* 0x000fee0000000200 */
[C---:B----4-:R-:W-:Y:S08]  /*25d0*/  HMMA.16816.F32 R48, R20.reuse, R28, R48 ;  /* 0x0000001c1430723c */ /* 0x050ff00000001830 */
[C---:B------:R-:W-:Y:S01]  /*25e0*/  HMMA.16816.F32 R44, R20.reuse, R30, R44 ;  /* 0x0000001e142c723c */ /* 0x040fe2000000182c */
[----:B------:R-:W2:Y:S07]  /*25f0*/  LDSM.16.M88.4 R28, [R184+0x10100] ;  /* 0x01010000b81c783b */ /* 0x000eae0000000200 */
[C---:B---3--:R-:W-:Y:S08]  /*2600*/  HMMA.16816.F32 R40, R20.reuse, R24, R40 ;  /* 0x000000181428723c */ /* 0x048ff00000001828 */
[----:B------:R-:W-:Y:S01]  /*2610*/  HMMA.16816.F32 R36, R20, R26, R36 ;  /* 0x0000001a1424723c */ /* 0x000fe20000001824 */
[----:B------:R-:W3:Y:S04]  /*2620*/  LDSM.16.M88.4 R20, [R184+0x11100] ;  /* 0x01110000b814783b */ /* 0x000ee80000000200 */
[----:B------:R-:W4:Y:S03]  /*2630*/  LDSM.16.M88.4 R24, [R184+0x10900] ;  /* 0x01090000b818783b */ /* 0x000f260000000200 */
[C---:B-1----:R-:W-:Y:S08]  /*2640*/  HMMA.16816.F32 R12, R72.reuse, R16, R12 ;  /* 0x00000010480c723c */ /* 0x042ff0000000180c */
[C---:B------:R-:W-:Y:S01]  /*2650*/  HMMA.16816.F32 R8, R72.reuse, R18, R8 ;  /* 0x000000124808723c */ /* 0x040fe20000001808 */
[----:B------:R-:W1:Y:S07]  /*2660*/  LDSM.16.M88.4 R16, [R184+0x11900] ;  /* 0x01190000b810783b */ /* 0x000e6e0000000200 */
[C---:B-----5:R-:W-:Y:S08]  /*2670*/  HMMA.16816.F32 R48, R72.reuse, R64, R48 ;  /* 0x000000404830723c */ /* 0x060ff00000001830 */
[C---:B------:R-:W-:Y:S01]  /*2680*/  HMMA.16816.F32 R44, R72.reuse, R66, R44 ;  /* 0x00000042482c723c */ /* 0x040fe2000000182c */
[----:B------:R-:W-:Y:S07]  /*2690*/  LDSM.16.M88.4 R64, [R182+0x8000] ;  /* 0x00800000b640783b */ /* 0x000fee0000000200 */
[C---:B------:R-:W-:Y:S08]  /*26a0*/  HMMA.16816.F32 R56, R72.reuse, R68, R56 ;  /* 0x000000444838723c */ /* 0x040ff00000001838 */
[C---:B------:R-:W-:Y:S08]  /*26b0*/  HMMA.16816.F32 R52, R72.reuse, R70, R52 ;  /* 0x000000464834723c */ /* 0x040ff00000001834 */
[----:B------:R-:W-:Y:S01]  /*26c0*/  HMMA.16816.F32 R68, R72, R60, R40 ;  /* 0x0000003c4844723c */ /* 0x000fe20000001828 */
[----:B------:R-:W5:Y:S07]  /*26d0*/  LDSM.16.M88.4 R40, [R77+0x10100] ;  /* 0x010100004d28783b */ /* 0x000f6e0000000200 */
[C---:B--2---:R-:W-:Y:S08]  /*26e0*/  HMMA.16816.F32 R12, R32.reuse, R28, R12 ;  /* 0x0000001c200c723c */ /* 0x044ff0000000180c */
[----:B------:R-:W-:Y:S01]  /*26f0*/  HMMA.16816.F32 R8, R32, R30, R8 ;  /* 0x0000001e2008723c */ /* 0x000fe20000001808 */
[----:B------:R-:W2:Y:S07]  /*2700*/  LDSM.16.M88.4 R28, [R77+0x11100] ;  /* 0x011100004d1c783b */ /* 0x000eae0000000200 */
[----:B------:R-:W-:Y:S01]  /*2710*/  HMMA.16816.F32 R60, R72, R62, R36 ;  /* 0x0000003e483c723c */ /* 0x000fe20000001824 */
[----:B------:R-:W2:Y:S04]  /*2720*/  LDSM.16.M88.4 R36, [R77+0x10900] ;  /* 0x010900004d24783b */ /* 0x000ea80000000200 */
[----:B------:R-:W2:Y:S03]  /*2730*/  LDSM.16.M88.4 R72, [R77+0x11900] ;  /* 0x011900004d48783b */ /* 0x000ea60000000200 */
[C---:B---3--:R-:W-:Y:S08]  /*2740*/  HMMA.16816.F32 R48, R32.reuse, R20, R48 ;  /* 0x000000142030723c */ /* 0x048ff00000001830 */
[C---:B------:R-:W-:Y:S01]  /*2750*/  HMMA.16816.F32 R44, R32.reuse, R22, R44 ;  /* 0x00000016202c723c */ /* 0x040fe2000000182c */
[----:B------:R-:W-:Y:S07]  /*2760*/  LDSM.16.M88.4 R20, [R0+0x10100] ;  /* 0x010100000014783b */ /* 0x000fee0000000200 */
[C---:B----4-:R-:W-:Y:S08]  /*2770*/  HMMA.16816.F32 R56, R32.reuse, R24, R56 ;  /* 0x000000182038723c */ /* 0x050ff00000001838 */
[C---:B------:R-:W-:Y:S01]  /*2780*/  HMMA.16816.F32 R52, R32.reuse, R26, R52 ;  /* 0x0000001a2034723c */ /* 0x040fe20000001834 */
[----:B------:R-:W3:Y:S07]  /*2790*/  LDSM.16.M88.4 R24, [R181+0x8000] ;  /* 0x00800000b518783b */ /* 0x000eee0000000200 */
[C---:B-1----:R-:W-:Y:S08]  /*27a0*/  HMMA.16816.F32 R68, R32.reuse, R16, R68 ;  /* 0x000000102044723c */ /* 0x042ff00000001844 */
[----:B------:R-:W-:Y:S01]  /*27b0*/  HMMA.16816.F32 R60, R32, R18, R60 ;  /* 0x00000012203c723c */ /* 0x000fe2000000183c */
[----:B------:R-:W1:Y:S04]  /*27c0*/  LDSM.16.M88.4 R16, [R0+0x10900] ;  /* 0x010900000010783b */ /* 0x000e680000000200 */
[----:B------:R-:W-:Y:S03]  /*27d0*/  LDSM.16.M88.4 R32, [R180+0x8000] ;  /* 0x00800000b420783b */ /* 0x000fe60000000200 */
[C---:B-----5:R-:W-:Y:S08]  /*27e0*/  HMMA.16816.F32 R12, R64.reuse, R40, R12 ;  /* 0x00000028400c723c */ /* 0x060ff0000000180c */
[C---:B------:R-:W-:Y:S01]  /*27f0*/  HMMA.16816.F32 R8, R64.reuse, R42, R8 ;  /* 0x0000002a4008723c */ /* 0x040fe20000001808 */
[----:B------:R-:W-:Y:S07]  /*2800*/  LDSM.16.M88.4 R40, [R0+0x11900] ;  /* 0x011900000028783b */ /* 0x000fee0000000200 */
[C---:B--2---:R-:W-:Y:S08]  /*2810*/  HMMA.16816.F32 R48, R64.reuse, R28, R48 ;  /* 0x0000001c4030723c */ /* 0x044ff00000001830 */
[C---:B------:R-:W-:Y:S01]  /*2820*/  HMMA.16816.F32 R44, R64.reuse, R30, R44 ;  /* 0x0000001e402c723c */ /* 0x040fe2000000182c */
[----:B------:R2:W4:Y:S07]  /*2830*/  LDSM.16.M88.4 R28, [R0+0x11100] ;  /* 0x01110000001c783b */ /* 0x00052e0000000200 */
[C---:B------:R-:W-:Y:S08]  /*2840*/  HMMA.16816.F32 R56, R64.reuse, R36, R56 ;  /* 0x000000244038723c */ /* 0x040ff00000001838 */
[C---:B------:R-:W-:Y:S01]  /*2850*/  HMMA.16816.F32 R52, R64.reuse, R38, R52 ;  /* 0x000000264034723c */ /* 0x040fe20000001834 */
[----:B------:R-:W-:Y:S07]  /*2860*/  LDSM.16.M88.4 R36, [R2+0x10100] ;  /* 0x010100000224783b */ /* 0x000fee0000000200 */
[----:B------:R-:W-:Y:S01]  /*2870*/  HMMA.16816.F32 R68, R64, R72, R68 ;  /* 0x000000484044723c */ /* 0x000fe20000001844 */
[----:B--2---:R-:W-:-:S05]  /*2880*/  LOP3.LUT R0, R76, 0xffffffe0, RZ, 0xc0, !PT ;  /* 0xffffffe04c007812 */ /* 0x004fca00078ec0ff */
[----:B------:R-:W-:Y:S02]  /*2890*/  IMAD.IADD R0, R5, 0x1, -R0 ;  /* 0x0000000105007824 */ /* 0x000fe400078e0a00 */
[----:B------:R-:W-:Y:S01]  /*28a0*/  HMMA.16816.F32 R60, R64, R74, R60 ;  /* 0x0000004a403c723c */ /* 0x000fe2000000183c */
[----:B------:R-:W-:Y:S07]  /*28b0*/  LDSM.16.M88.4 R64, [R2+0x10900] ;  /* 0x010900000240783b */ /* 0x000fee0000000200 */
[C---:B---3--:R-:W-:Y:S08]  /*28c0*/  HMMA.16816.F32 R12, R24.reuse, R20, R12 ;  /* 0x00000014180c723c */ /* 0x048ff0000000180c */
[C---:B------:R-:W-:Y:S01]  /*28d0*/  HMMA.16816.F32 R8, R24.reuse, R22, R8 ;  /* 0x000000161808723c */ /* 0x040fe20000001808 */
[----:B------:R-:W2:Y:S07]  /*28e0*/  LDSM.16.M88.4 R20, [R2+0x11100] ;  /* 0x011100000214783b */ /* 0x000eae0000000200 */
[C---:B-1----:R-:W-:Y:S08]  /*28f0*/  HMMA.16816.F32 R56, R24.reuse, R16, R56 ;  /* 0x000000101838723c */ /* 0x042ff00000001838 */
[C---:B------:R-:W-:Y:S01]  /*2900*/  HMMA.16816.F32 R52, R24.reuse, R18, R52 ;  /* 0x000000121834723c */ /* 0x040fe20000001834 */
[----:B------:R-:W1:Y:S07]  /*2910*/  LDSM.16.M88.4 R16, [R2+0x11900] ;  /* 0x011900000210783b */ /* 0x000e6e0000000200 */
[C---:B----4-:R-:W-:Y:S08]  /*2920*/  HMMA.16816.F32 R48, R24.reuse, R28, R48 ;  /* 0x0000001c1830723c */ /* 0x050ff00000001830 */
[C---:B------:R-:W-:Y:S08]  /*2930*/  HMMA.16816.F32 R44, R24.reuse, R30, R44 ;  /* 0x0000001e182c723c */ /* 0x040ff0000000182c */
[C---:B------:R-:W-:Y:S08]  /*2940*/  HMMA.16816.F32 R68, R24.reuse, R40, R68 ;  /* 0x000000281844723c */ /* 0x040ff00000001844 */
[----:B------:R-:W-:Y:S07]  /*2950*/  HMMA.16816.F32 R60, R24, R42, R60 ;  /* 0x0000002a183c723c */ /* 0x000fee000000183c */
[----:B------:R-:W-:Y:S01]  /*2960*/  LEA.HI R24, R78, R5, RZ, 0x2 ;  /* 0x000000054e187211 */ /* 0x000fe200078f10ff */
[----:B--2---:R-:W-:Y:S01]  /*2970*/  HMMA.16816.F32 R48, R32, R20, R48 ;  /* 0x000000142030723c */ /* 0x004fe20000001830 */
[----:B------:R-:W-:-:S02]  /*2980*/  SHF.R.S32.HI R26, RZ, 0x1f, R7 ;  /* 0x0000001fff1a7819 */ /* 0x000fc40000011407 */
[----:B------:R-:W-:Y:S02]  /*2990*/  LOP3.LUT R24, R24, 0xfffffffc, RZ, 0xc0, !PT ;  /* 0xfffffffc18187812 */ /* 0x000fe400078ec0ff */
[----:B------:R-:W-:Y:S02]  /*29a0*/  LEA.HI R26, R26, R7, RZ, 0x3 ;  /* 0x000000071a1a7211 */ /* 0x000fe400078f18ff */
[----:B------:R-:W-:Y:S01]  /*29b0*/  SHF.R.S32.HI R25, RZ, 0x1f, R0 ;  /* 0x0000001fff197819 */ /* 0x000fe20000011400 */
[----:B------:R-:W-:Y:S01]  /*29c0*/  IMAD.IADD R24, R5, 0x1, -R24 ;  /* 0x0000000105187824 */ /* 0x000fe200078e0a18 */
[----:B------:R-:W-:Y:S01]  /*29d0*/  LOP3.LUT R26, R26, 0xffffff8, RZ, 0xc0, !PT ;  /* 0x0ffffff81a1a7812 */ /* 0x000fe200078ec0ff */
[----:B-1----:R-:W-:Y:S01]  /*29e0*/  HMMA.16816.F32 R68, R32, R16, R68 ;  /* 0x000000102044723c */ /* 0x002fe20000001844 */
[----:B------:R-:W-:Y:S02]  /*29f0*/  LEA.HI R2, R25, R0, RZ, 0x2 ;  /* 0x0000000019027211 */ /* 0x000fe400078f10ff */
[----:B------:R-:W-:Y:S01]  /*2a00*/  LEA.HI R5, R24, R24, RZ, 0x1 ;  /* 0x0000001818057211 */ /* 0x000fe200078f08ff */
[----:B------:R-:W-:Y:S01]  /*2a10*/  IMAD.IADD R26, R7, 0x1, -R26 ;  /* 0x00000001071a7824 */ /* 0x000fe200078e0a1a */
[----:B------:R-:W-:-:S02]  /*2a20*/  LEA.HI.SX32 R7, R2, UR8, 0x1e ;  /* 0x0000000802077c11 */ /* 0x000fc4000f8ff2ff */
[----:B------:R-:W-:Y:S01]  /*2a30*/  LOP3.LUT R5, R5, 0x1ffffffe, RZ, 0xc0, !PT ;  /* 0x1ffffffe05057812 */ /* 0x000fe200078ec0ff */
[----:B------:R-:W-:Y:S01]  /*2a40*/  IMAD.U32 R16, RZ, RZ, UR4 ;  /* 0x00000004ff107e24 */ /* 0x000fe2000f8e00ff */
[----:B------:R-:W-:Y:S01]  /*2a50*/  LOP3.LUT R197, R2, 0x7ffffffc, RZ, 0xc0, !PT ;  /* 0x7ffffffc02c57812 */ /* 0x000fe200078ec0ff */
[----:B------:R-:W-:Y:S01]  /*2a60*/  IMAD R196, R26, 0x10, R7 ;  /* 0x000000101ac47824 */ /* 0x000fe200078e0207 */
[C---:B------:R-:W-:Y:S01]  /*2a70*/  HMMA.16816.F32 R60, R32.reuse, R18, R60 ;  /* 0x00000012203c723c */ /* 0x040fe2000000183c */
[----:B------:R-:W-:Y:S02]  /*2a80*/  IMAD.IADD R5, R24, 0x1, -R5 ;  /* 0x0000000118057824 */ /* 0x000fe400078e0a05 */
[----:B------:R-:W-:Y:S02]  /*2a90*/  IMAD.IADD R197, R0, 0x1, -R197 ;  /* 0x0000000100c57824 */ /* 0x000fe400078e0ac5 */
[----:B------:R-:W-:Y:S02]  /*2aa0*/  IMAD R196, R5, 0x8, R196 ;  /* 0x0000000805c47824 */ /* 0x000fe400078e02c4 */
[----:B------:R-:W-:Y:S01]  /*2ab0*/  IMAD.SHL.U32 R197, R197, 0x2, RZ ;  /* 0x00000002c5c57824 */ /* 0x000fe200078e00ff */
[----:B------:R-:W-:Y:S01]  /*2ac0*/  HMMA.16816.F32 R44, R32, R22, R44 ;  /* 0x00000016202c723c */ /* 0x000fe2000000182c */
[----:B------:R-:W-:-:S03]  /*2ad0*/  @P5 IMAD.HI.U32 R5, R196, c[0x0][0x2c8], RZ ;  /* 0x0000b200c4055a27 */ /* 0x000fc600078e00ff */
[----:B------:R-:W-:Y:S01]  /*2ae0*/  IADD3 R16, R16, -c[0x0][0x168], -R197 ;  /* 0x80005a0010107a10 */ /* 0x000fe20007ffe8c5 */
[----:B------:R-:W-:Y:S01]  /*2af0*/  IMAD.MOV.U32 R20, RZ, RZ, R196 ;  /* 0x000000ffff147224 */ /* 0x000fe200078e00c4 */
[----:B------:R-:W-:Y:S02]  /*2b00*/  @P0 SHF.R.U32.HI R20, RZ, c[0x0][0x2cc], R5 ;  /* 0x0000b300ff140a19 */ /* 0x000fe40000011605 */
[----:B------:R-:W-:Y:S01]  /*2b10*/  PLOP3.LUT P0, PT, PT, PT, UP2, 0x40, 0x0 ;  /* 0x000000000000781c */ /* 0x000fe20003f0e828 */
[----:B------:R-:W-:Y:S01]  /*2b20*/  HMMA.16816.F32 R12, R32, R36, R12 ;  /* 0x00000024200c723c */ /* 0x000fe2000000180c */
[C---:B------:R-:W-:Y:S01]  /*2b30*/  IADD3 R18, R16.reuse, c[0x0][0x328], RZ ;  /* 0x0000ca0010127a10 */ /* 0x040fe20007ffe0ff */
[----:B------:R-:W1:Y:S01]  /*2b40*/  SHFL.IDX PT, R5, R20, RZ, 0x1c1f ;  /* 0x001c1fff14057589 */ /* 0x000e6200000e0000 */
[----:B------:R-:W-:Y:S02]  /*2b50*/  IADD3 R16, R16, UR16, RZ ;  /* 0x0000001010107c10 */ /* 0x000fe4000fffe0ff */
[----:B------:R-:W-:-:S03]  /*2b60*/  IADD3 R2, -R197, c[0x0][0x1d0], -R6 ;  /* 0x00007400c5027a10 */ /* 0x000fc60007ffe906 */
[C---:B------:R-:W-:Y:S08]  /*2b70*/  HMMA.16816.F32 R8, R32.reuse, R38, R8 ;  /* 0x000000262008723c */ /* 0x040ff00000001808 */
[C---:B------:R-:W-:Y:S08]  /*2b80*/  HMMA.16816.F32 R56, R32.reuse, R64, R56 ;  /* 0x000000402038723c */ /* 0x040ff00000001838 */
[----:B------:R-:W-:Y:S01]  /*2b90*/  HMMA.16816.F32 R52, R32, R66, R52 ;  /* 0x000000422034723c */ /* 0x000fe20000001834 */
[----:B-1----:R-:W-:-:S02]  /*2ba0*/  IMAD.IADD R23, R18, 0x1, R5 ;  /* 0x0000000112177824 */ /* 0x002fc400078e0205 */
[----:B------:R-:W-:-:S03]  /*2bb0*/  IMAD.IADD R22, R16, 0x1, R5 ;  /* 0x0000000110167824 */ /* 0x000fc600078e0205 */
[----:B------:R-:W-:Y:S01]  /*2bc0*/  IMNMX R23, R23, R2, PT ;  /* 0x0000000217177217 */ /* 0x000fe20003800200 */
        /* <DEDUP_REMOVED lines=14> */
.L_x_2079:
[----:B------:R-:W-:Y:S02]  /*2cb0*/  ULDC UR4, c[0x0][0x32c] ;  /* 0x0000cb0000047ab9 */ /* 0x000fe40000000800 */
[----:B------:R-:W-:-:S06]  /*2cc0*/  UISETP.NE.AND UP0, UPT, UR6, UR4, UPT ;  /* 0x000000040600728c */ /* 0x000fcc000bf05270 */
[----:B------:R-:W-:-:S13]  /*2cd0*/  PLOP3.LUT P0, PT, PT, PT, UP0, 0x80, 0x0 ;  /* 0x000000000000781c */ /* 0x000fda0003f0f008 */
[----:B------:R-:W-:-:S05]  /*2ce0*/  @P0 IMAD.HI.U32 R0, R5, c[0x0][0x330], RZ ;  /* 0x0000cc0005000a27 */ /* 0x000fca00078e00ff */
[----:B------:R-:W-:Y:S02]  /*2cf0*/  @P0 SHF.R.U32.HI R5, RZ, c[0x0][0x334], R0 ;  /* 0x0000cd00ff050a19 */ /* 0x000fe40000011600 */
.L_x_2080:
[----:B------:R-:W-:Y:S05]  /*2d00*/  BSYNC B0 ;  /* 0x0000000000007941 */ /* 0x000fea0003800000 */
.L_x_2078:
[----:B------:R-:W-:-:S04]  /*2d10*/  IMAD R0, R5, c[0x0][0x32c], -R6 ;  /* 0x0000cb0005007a24 */ /* 0x000fc800078e0a06 */
[----:B------:R-:W-:-:S05]  /*2d20*/  IMAD.IADD R5, R0, 0x1, -R197 ;  /* 0x0000000100057824 */ /* 0x000fca00078e0ac5 */
[----:B------:R-:W-:Y:S02]  /*2d30*/  IADD3 R0, R5, c[0x0][0x32c], RZ ;  /* 0x0000cb0005007a10 */ /* 0x000fe40007ffe0ff */
[----:B------:R-:W-:Y:S02]  /*2d40*/  IMNMX R22, R22, R5, !PT ;  /* 0x0000000516167217 */ /* 0x000fe40007800200 */
[----:B------:R-:W-:Y:S02]  /*2d50*/  IMNMX R23, R23, R0, PT ;  /* 0x0000000017177217 */ /* 0x000fe40003800200 */
.L_x_2077:
[----:B------:R-:W-:Y:S01]  /*2d60*/  ISETP.LT.AND P6, PT, RZ, UR17, PT ;  /* 0x00000011ff007c0c */ /* 0x000fe2000bfc1270 */
[----:B------:R-:W1:Y:S03]  /*2d70*/  SHFL.IDX PT, R25, R20, 0x1, 0x1c1f ;  /* 0x003c1f0014197f89 */ /* 0x000e6600000e0000 */
[C---:B------:R-:W-:Y:S02]  /*2d80*/  ISETP.GT.AND P0, PT, R22.reuse, RZ, P6 ;  /* 0x000000ff1600720c */ /* 0x040fe40003704270 */
[----:B------:R-:W-:-:S02]  /*2d90*/  ISETP.GT.AND P5, PT, R22, 0x1, P6 ;  /* 0x000000011600780c */ /* 0x000fc400037a4270 */
[C---:B------:R-:W-:Y:S02]  /*2da0*/  ISETP.LT.OR P0, PT, R23.reuse, 0x1, P0 ;  /* 0x000000011700780c */ /* 0x040fe40000701670 */
[----:B------:R-:W-:Y:S02]  /*2db0*/  ISETP.LT.OR P5, PT, R23, 0x2, P5 ;  /* 0x000000021700780c */ /* 0x000fe40002fa1670 */
[----:B------:R-:W-:Y:S02]  /*2dc0*/  FSEL R0, R12, -INF , !P0 ;  /* 0xff8000000c007808 */ /* 0x000fe40004000000 */
[----:B------:R-:W-:Y:S02]  /*2dd0*/  ISETP.GT.AND P0, PT, R22, 0x8, P6 ;  /* 0x000000081600780c */ /* 0x000fe40003704270 */
[----:B------:R-:W-:Y:S02]  /*2de0*/  FSEL R21, R13, -INF , !P5 ;  /* 0xff8000000d157808 */ /* 0x000fe40006800000 */
[----:B------:R-:W-:-:S02]  /*2df0*/  ISETP.LT.OR P0, PT, R23, 0x9, P0 ;  /* 0x000000091700780c */ /* 0x000fc40000701670 */
[----:B------:R-:W-:Y:S02]  /*2e00*/  ISETP.GT.AND P5, PT, R22, 0x9, P6 ;  /* 0x000000091600780c */ /* 0x000fe400037a4270 */
[----:B------:R-:W-:Y:S02]  /*2e10*/  FSEL R19, R8, -INF , !P0 ;  /* 0xff80000008137808 */ /* 0x000fe40004000000 */
[----:B------:R-:W-:Y:S02]  /*2e20*/  ISETP.GT.AND P0, PT, R22, 0x10, P6 ;  /* 0x000000101600780c */ /* 0x000fe40003704270 */
[C---:B------:R-:W-:Y:S02]  /*2e30*/  ISETP.LT.OR P5, PT, R23.reuse, 0xa, P5 ;  /* 0x0000000a1700780c */ /* 0x040fe40002fa1670 */
[----:B------:R-:W-:Y:S02]  /*2e40*/  ISETP.LT.OR P0, PT, R23, 0x11, P0 ;  /* 0x000000111700780c */ /* 0x000fe40000701670 */
[----:B------:R-:W-:-:S02]  /*2e50*/  FSEL R17, R9, -INF , !P5 ;  /* 0xff80000009117808 */ /* 0x000fc40006800000 */
[----:B------:R-:W-:Y:S02]  /*2e60*/  FSEL R7, R56, -INF , !P0 ;  /* 0xff80000038077808 */ /* 0x000fe40004000000 */
[C---:B------:R-:W-:Y:S02]  /*2e70*/  ISETP.GT.AND P0, PT, R22.reuse, 0x18, P6 ;  /* 0x000000181600780c */ /* 0x040fe40003704270 */
[----:B------:R-:W-:Y:S02]  /*2e80*/  ISETP.GT.AND P5, PT, R22, 0x11, P6 ;  /* 0x000000111600780c */ /* 0x000fe400037a4270 */
[C---:B------:R-:W-:Y:S02]  /*2e90*/  ISETP.LT.OR P0, PT, R23.reuse, 0x19, P0 ;  /* 0x000000191700780c */ /* 0x040fe40000701670 */
[----:B------:R-:W-:Y:S02]  /*2ea0*/  ISETP.LT.OR P5, PT, R23, 0x12, P5 ;  /* 0x000000121700780c */ /* 0x000fe40002fa1670 */
[----:B------:R-:W-:-:S02]  /*2eb0*/  FSEL R13, R52, -INF , !P0 ;  /* 0xff800000340d7808 */ /* 0x000fc40004000000 */
[C---:B------:R-:W-:Y:S02]  /*2ec0*/  ISETP.GT.AND P0, PT, R22.reuse, 0x20, P6 ;  /* 0x000000201600780c */ /* 0x040fe40003704270 */
[----:B------:R-:W-:Y:S02]  /*2ed0*/  FSEL R5, R57, -INF , !P5 ;  /* 0xff80000039057808 */ /* 0x000fe40006800000 */
[C---:B------:R-:W-:Y:S02]  /*2ee0*/  ISETP.LT.OR P0, PT, R23.reuse, 0x21, P0 ;  /* 0x000000211700780c */ /* 0x040fe40000701670 */
[----:B------:R-:W-:Y:S02]  /*2ef0*/  ISETP.GT.AND P5, PT, R22, 0x19, P6 ;  /* 0x000000191600780c */ /* 0x000fe400037a4270 */
[----:B------:R-:W-:Y:S02]  /*2f00*/  FSEL R175, R48, -INF , !P0 ;  /* 0xff80000030af7808 */ /* 0x000fe40004000000 */
[----:B------:R-:W-:-:S02]  /*2f10*/  ISETP.LT.OR P5, PT, R23, 0x1a, P5 ;  /* 0x0000001a1700780c */ /* 0x000fc40002fa1670 */
        /* <DEDUP_REMOVED lines=18> */
[----:B------:R-:W-:Y:S02]  /*3040*/  PLOP3.LUT P0, PT, PT, PT, UP2, 0x40, 0x0 ;  /* 0x000000000000781c */ /* 0x000fe40003f0e828 */
[----:B------:R-:W-:Y:S02]  /*3050*/  FSEL R169, R69, -INF , !P5 ;  /* 0xff80000045a97808 */ /* 0x000fe40006800000 */
[----:B------:R-:W-:Y:S01]  /*3060*/  ISETP.GT.AND P5, PT, R22, 0x39, P6 ;  /* 0x000000391600780c */ /* 0x000fe200037a4270 */
[----:B-1----:R-:W-:-:S03]  /*3070*/  IMAD.IADD R22, R16, 0x1, R25 ;  /* 0x0000000110167824 */ /* 0x002fc600078e0219 */
[----:B------:R-:W-:Y:S01]  /*3080*/  ISETP.LT.OR P5, PT, R23, 0x3a, P5 ;  /* 0x0000003a1700780c */ /* 0x000fe20002fa1670 */
[----:B------:R-:W-:-:S03]  /*3090*/  IMAD.IADD R23, R18, 0x1, R25 ;  /* 0x0000000112177824 */ /* 0x000fc600078e0219 */
[----:B------:R-:W-:Y:S02]  /*30a0*/  FSEL R165, R61, -INF , !P5 ;  /* 0xff8000003da57808 */ /* 0x000fe40006800000 */
        /* <DEDUP_REMOVED lines=16> */
.L_x_2083:
[----:B------:R-:W-:Y:S02]  /*31b0*/  ULDC UR4, c[0x0][0x32c] ;  /* 0x0000cb0000047ab9 */ /* 0x000fe40000000800 */
[----:B------:R-:W-:-:S06]  /*31c0*/  UISETP.NE.AND UP0, UPT, UR6, UR4, UPT ;  /* 0x000000040600728c */ /* 0x000fcc000bf05270 */
[----:B------:R-:W-:Y:S02]  /*31d0*/  PLOP3.LUT P5, PT, PT, PT, UP0, 0x80, 0x0 ;  /* 0x000000000000781c */ /* 0x000fe40003faf008 */
[----:B------:R-:W-:-:S11]  /*31e0*/  PLOP3.LUT P0, PT, PT, PT, UP0, 0x80, 0x0 ;  /* 0x000000000000781c */ /* 0x000fd60003f0f008 */
[----:B------:R-:W-:-:S05]  /*31f0*/  @P5 IMAD.HI.U32 R8, R23, c[0x0][0x330], RZ ;  /* 0x0000cc0017085a27 */ /* 0x000fca00078e00ff */
[----:B------:R-:W-:Y:S02]  /*3200*/  @P0 SHF.R.U32.HI R23, RZ, c[0x0][0x334], R8 ;  /* 0x0000cd00ff170a19 */ /* 0x000fe40000011608 */
.L_x_2084:
[----:B------:R-:W-:Y:S05]  /*3210*/  BSYNC B0 ;  /* 0x0000000000007941 */ /* 0x000fea0003800000 */
.L_x_2082:
[----:B------:R-:W-:-:S04]  /*3220*/  IMAD R6, R23, c[0x0][0x32c], -R6 ;  /* 0x0000cb0017067a24 */ /* 0x000fc800078e0a06 */
[----:B------:R-:W-:-:S05]  /*3230*/  IMAD.IADD R25, R6, 0x1, -R197 ;  /* 0x0000000106197824 */ /* 0x000fca00078e0ac5 */
[----:B------:R-:W-:Y:S02]  /*3240*/  IADD3 R23, R25, c[0x0][0x32c], RZ ;  /* 0x0000cb0019177a10 */ /* 0x000fe40007ffe0ff */
[----:B------:R-:W-:Y:S02]  /*3250*/  IMNMX R22, R22, R25, !PT ;  /* 0x0000001916167217 */ /* 0x000fe40007800200 */
[----:B------:R-:W-:Y:S02]  /*3260*/  IMNMX R2, R2, R23, PT ;  /* 0x0000001702027217 */ /* 0x000fe40003800200 */
.L_x_2081:
[----:B------:R-:W-:Y:S01]  /*3270*/  ISETP.GT.AND P5, PT, R22, 0x8, P6 ;  /* 0x000000081600780c */ /* 0x000fe200037a4270 */
[----:B------:R-:W-:-:S04]  /*3280*/  DEPBAR.LE SB0, 0x2 ;  /* 0x000080800000791a */ /* 0x000fc80000000000 */
[----:B------:R-:W-:Y:S01]  /*3290*/  BAR.SYNC.DEFER_BLOCKING 0x0 ;  /* 0x0000000000007b1d */ /* 0x000fe20000010000 */
[----:B------:R-:W-:Y:S01]  /*32a0*/  ISETP.LT.OR P5, PT, R2, 0x9, P5 ;  /* 0x000000090200780c */ /* 0x000fe20002fa1670 */
[----:B------:R-:W-:Y:S01]  /*32b0*/  IMAD.SHL.U32 R135, R4, 0x2, RZ ;  /* 0x0000000204877824 */ /* 0x000fe200078e00ff */
[----:B------:R-:W-:Y:S01]  /*32c0*/  ISETP.GT.AND P0, PT, R22, 0x1, P6 ;  /* 0x000000011600780c */ /* 0x000fe20003704270 */
[----:B------:R-:W-:Y:S01]  /*32d0*/  UIADD3 UR4, UR17, -0x3, URZ ;  /* 0xfffffffd11047890 */ /* 0x000fe2000fffe03f */
[----:B------:R-:W-:Y:S01]  /*32e0*/  FSEL R18, R10, -INF , !P5 ;  /* 0xff8000000a127808 */ /* 0x000fe20006800000 */
[--C-:B------:R-:W-:Y:S01]  /*32f0*/  IMAD R134, R3, 0x2, R135.reuse ;  /* 0x0000000203867824 */ /* 0x100fe200078e0287 */
[----:B------:R-:W-:Y:S01]  /*3300*/  ISETP.GT.AND P5, PT, R22, 0x10, P6 ;  /* 0x000000101600780c */ /* 0x000fe200037a4270 */
[C---:B------:R-:W-:Y:S01]  /*3310*/  IMAD.IADD R166, R183.reuse, 0x1, R135 ;  /* 0x00000001b7a67824 */ /* 0x040fe200078e0287 */
[C---:B------:R-:W-:Y:S01]  /*3320*/  ISETP.LT.OR P0, PT, R2.reuse, 0x2, P0 ;  /* 0x000000020200780c */ /* 0x040fe20000701670 */
[----:B------:R-:W-:Y:S01]  /*3330*/  IMAD.IADD R155, R183, 0x1, R134 ;  /* 0x00000001b79b7824 */ /* 0x000fe200078e0286 */
[----:B------:R-:W-:Y:S01]  /*3340*/  ISETP.LT.OR P5, PT, R2, 0x11, P5 ;  /* 0x000000110200780c */ /* 0x000fe20002fa1670 */
[----:B------:R-:W-:Y:S01]  /*3350*/  IMAD R3, R3, 0x2, R166 ;  /* 0x0000000203037824 */ /* 0x000fe200078e02a6 */
[----:B------:R-:W-:Y:S01]  /*3360*/  FMNMX.FTZ R8, R0, R21, !PT ;  /* 0x0000001500087209 */ /* 0x000fe20007810000 */
[----:B------:R-:W-:Y:S01]  /*3370*/  UISETP.GE.AND UP0, UPT, UR4, UR10, UPT ;  /* 0x0000000a0400728c */ /* 0x000fe2000bf06270 */
[----:B------:R-:W-:Y:S01]  /*3380*/  FSEL R20, R15, -INF , !P0 ;  /* 0xff8000000f147808 */ /* 0x000fe20004000000 */
[----:B------:R-:W-:Y:S01]  /*3390*/  UIADD3 UR17, UR17, -0x2, URZ ;  /* 0xfffffffe11117890 */ /* 0x000fe2000fffe03f */
[----:B------:R-:W-:-:S02]  /*33a0*/  ISETP.GT.AND P0, PT, R22, 0x9, P6 ;  /* 0x000000091600780c */ /* 0x000fc40003704270 */
[----:B------:R-:W-:Y:S02]  /*33b0*/  FSEL R16, R58, -INF , !P5 ;  /* 0xff8000003a107808 */ /* 0x000fe40006800000 */
[----:B------:R-:W-:Y:S02]  /*33c0*/  FMNMX.FTZ R8, R19, R8, !PT ;  /* 0x0000000813087209 */ /* 0x000fe40007810000 */
[----:B------:R-:W-:Y:S01]  /*33d0*/  ISETP.GT.AND P5, PT, R22, RZ, P6 ;  /* 0x000000ff1600720c */ /* 0x000fe200037a4270 */
[----:B------:R-:W-:Y:S01]  /*33e0*/  LDSM.16.MT88.4 R40, [R135+0x2100] ;  /* 0x002100008728783b */ /* 0x000fe20000004200 */
[C---:B------:R-:W-:Y:S01]  /*33f0*/  ISETP.LT.OR P0, PT, R2.reuse, 0xa, P0 ;  /* 0x0000000a0200780c */ /* 0x040fe20000701670 */
[----:B------:R-:W-:Y:S01]  /*3400*/  @UP0 USHF.R.S32.HI UR5, URZ, 0x1f, UR4 ;  /* 0x0000001f3f050899 */ /* 0x000fe20008011404 */
[----:B------:R-:W-:Y:S01]  /*3410*/  FMNMX.FTZ R8, R17, R8, !PT ;  /* 0x0000000811087209 */ /* 0x000fe20007810000 */
[----:B------:R-:W-:Y:S01]  /*3420*/  LDSM.16.MT88.4 R64, [R155+0x2100] ;  /* 0x002100009b40783b */ /* 0x000fe20000004200 */
[----:B------:R-:W-:-:S02]  /*3430*/  ISETP.LT.OR P5, PT, R2, 0x1, P5 ;  /* 0x000000010200780c */ /* 0x000fc40002fa1670 */
[----:B------:R-:W-:Y:S01]  /*3440*/  FSEL R6, R11, -INF , !P0 ;  /* 0xff8000000b067808 */ /* 0x000fe20004000000 */
[----:B------:R-:W-:Y:S01]  /*3450*/  LDSM.16.MT88.4 R72, [R135+0x4100] ;  /* 0x004100008748783b */ /* 0x000fe20000004200 */
[----:B------:R-:W-:Y:S02]  /*3460*/  ISETP.GT.AND P0, PT, R22, 0x11, P6 ;  /* 0x000000111600780c */ /* 0x000fe40003704270 */
[----:B------:R-:W-:Y:S01]  /*3470*/  FMNMX.FTZ R8, R7, R8, !PT ;  /* 0x0000000807087209 */ /* 0x000fe20007810000 */
[----:B------:R-:W-:Y:S01]  /*3480*/  LDSM.16.MT88.4 R124, [R135+0x100] ;  /* 0x00010000877c783b */ /* 0x000fe20000004200 */
[----:B------:R-:W-:Y:S02]  /*3490*/  FSEL R14, R14, -INF , !P5 ;  /* 0xff8000000e0e7808 */ /* 0x000fe40006800000 */
[----:B------:R-:W-:Y:S01]  /*34a0*/  ISETP.LT.OR P0, PT, R2, 0x12, P0 ;  /* 0x000000120200780c */ /* 0x000fe20000701670 */
[----:B------:R-:W-:Y:S01]  /*34b0*/  LDSM.16.MT88.4 R104, [R166+0x100] ;  /* 0x00010000a668783b */ /* 0x000fe20000004200 */
[----:B------:R-:W-:-:S02]  /*34c0*/  FMNMX.FTZ R8, R5, R8, !PT ;  /* 0x0000000805087209 */ /* 0x000fc40007810000 */
[----:B------:R-:W-:Y:S01]  /*34d0*/  FMNMX.FTZ R11, R14, R20, !PT ;  /* 0x000000140e0b7209 */ /* 0x000fe20007810000 */
[----:B------:R-:W-:Y:S01]  /*34e0*/  LDSM.16.MT88.4 R112, [R134+0x100] ;  /* 0x000100008670783b */ /* 0x000fe20000004200 */
[----:B------:R-:W-:Y:S02]  /*34f0*/  FSEL R12, R59, -INF , !P0 ;  /* 0xff8000003b0c7808 */ /* 0x000fe40004000000 */
[----:B------:R-:W-:Y:S01]  /*3500*/  FMNMX.FTZ R8, R13, R8, !PT ;  /* 0x000000080d087209 */ /* 0x000fe20007810000 */
[----:B------:R-:W-:Y:S01]  /*3510*/  LDSM.16.MT88.4 R120, [R3+0x100] ;  /* 0x000100000378783b */ /* 0x000fe20000004200 */
[----:B------:R-:W-:Y:S02]  /*3520*/  ISETP.GT.AND P0, PT, R22, 0x19, P6 ;  /* 0x000000191600780c */ /* 0x000fe40003704270 */
[----:B------:R-:W-:Y:S01]  /*3530*/  FMNMX.FTZ R11, R18, R11, !PT ;  /* 0x0000000b120b7209 */ /* 0x000fe20007810000 */
[----:B------:R-:W-:Y:S01]  /*3540*/  LDSM.16.MT88.4 R56, [R134+0x2100] ;  /* 0x002100008638783b */ /* 0x000fe20000004200 */
[----:B------:R-:W-:-:S02]  /*3550*/  ISETP.GT.AND P5, PT, R22, 0x18, P6 ;  /* 0x000000181600780c */ /* 0x000fc400037a4270 */
[----:B------:R-:W-:Y:S01]  /*3560*/  FMNMX.FTZ R24, R9, R8, !PT ;  /* 0x0000000809187209 */ /* 0x000fe20007810000 */
[----:B------:R-:W-:Y:S01]  /*3570*/  LDSM.16.MT88.4 R80, [R166+0x4100] ;  /* 0x00410000a650783b */ /* 0x000fe20000004200 */
[----:B------:R-:W-:Y:S02]  /*3580*/  ISETP.LT.OR P0, PT, R2, 0x1a, P0 ;  /* 0x0000001a0200780c */ /* 0x000fe40000701670 */
[----:B------:R-:W-:Y:S01]  /*3590*/  FMNMX.FTZ R11, R6, R11, !PT ;  /* 0x0000000b060b7209 */ /* 0x000fe20007810000 */
[----:B------:R-:W-:Y:S01]  /*35a0*/  LDSM.16.MT88.4 R88, [R134+0x4100] ;  /* 0x004100008658783b */ /* 0x000fe20000004200 */
[----:B------:R-:W-:Y:S02]  /*35b0*/  ISETP.LT.OR P5, PT, R2, 0x19, P5 ;  /* 0x000000190200780c */ /* 0x000fe40002fa1670 */
[----:B------:R-:W-:Y:S01]  /*35c0*/  FMNMX.FTZ R24, R175, R24, !PT ;  /* 0x00000018af187209 */ /* 0x000fe20007810000 */
[----:B------:R-:W-:Y:S01]  /*35d0*/  LDSM.16.MT88.4 R140, [R135+0x900] ;  /* 0x00090000878c783b */ /* 0x000fe20000004200 */
[----:B------:R-:W-:-:S02]  /*35e0*/  FSEL R8, R55, -INF , !P0 ;  /* 0xff80000037087808 */ /* 0x000fc40004000000 */
[----:B------:R-:W-:Y:S01]  /*35f0*/  FMNMX.FTZ R11, R16, R11, !PT ;  /* 0x0000000b100b7209 */ /* 0x000fe20007810000 */
[----:B------:R-:W-:Y:S01]  /*3600*/  LDSM.16.MT88.4 R32, [R134+0x900] ;  /* 0x000900008620783b */ /* 0x000fe20000004200 */
[----:B------:R-:W-:Y:S02]  /*3610*/  ISETP.GT.AND P0, PT, R22, 0x21, P6 ;  /* 0x000000211600780c */ /* 0x000fe40003704270 */
[----:B------:R-:W-:Y:S01]  /*3620*/  FSEL R10, R54, -INF , !P5 ;  /* 0xff800000360a7808 */ /* 0x000fe20006800000 */
[----:B------:R-:W-:Y:S01]  /*3630*/  LDSM.16.MT88.4 R136, [R166+0x900] ;  /* 0x00090000a688783b */ /* 0x000fe20000004200 */
[----:B------:R-:W-:Y:S02]  /*3640*/  FMNMX.FTZ R24, R173, R24, !PT ;  /* 0x00000018ad187209 */ /* 0x000fe40007810000 */
[----:B------:R-:W-:Y:S01]  /*3650*/  ISETP.GT.AND P5, PT, R22, 0x20, P6 ;  /* 0x000000201600780c */ /* 0x000fe200037a4270 */
[----:B------:R-:W-:Y:S01]  /*3660*/  LDSM.16.MT88.4 R28, [R155+0x900] ;  /* 0x000900009b1c783b */ /* 0x000fe20000004200 */
        /* <DEDUP_REMOVED lines=11> */
[----:B------:R-:W-:Y:S02]  /*3720*/  ISETP.LT.OR P0, PT, R2, 0x29, P0 ;  /* 0x000000290200780c */ /* 0x000fe40000701670 */
[----:B------:R-:W-:Y:S02]  /*3730*/  ISETP.GT.AND P5, PT, R22, 0x29, P6 ;  /* 0x000000291600780c */ /* 0x000fe400037a4270 */
[----:B------:R-:W-:-:S02]  /*3740*/  FMNMX.FTZ R24, R171, R24, !PT ;  /* 0x00000018ab187209 */ /* 0x000fc40007810000 */
[----:B------:R-:W-:Y:S02]  /*3750*/  FMNMX.FTZ R15, R178, R15, !PT ;  /* 0x0000000fb20f7209 */ /* 0x000fe40007810000 */
[----:B------:R-:W-:Y:S02]  /*3760*/  FSEL R160, R46, -INF , !P0 ;  /* 0xff8000002ea07808 */ /* 0x000fe40004000000 */
[----:B------:R-:W-:Y:S02]  /*3770*/  ISETP.LT.OR P5, PT, R2, 0x2a, P5 ;  /* 0x0000002a0200780c */ /* 0x000fe40002fa1670 */
[----:B------:R-:W-:Y:S02]  /*3780*/  ISETP.GT.AND P0, PT, R22, 0x30, P6 ;  /* 0x000000301600780c */ /* 0x000fe40003704270 */
[----:B------:R-:W-:Y:S02]  /*3790*/  FMNMX.FTZ R24, R169, R24, !PT ;  /* 0x00000018a9187209 */ /* 0x000fe40007810000 */
[----:B------:R-:W-:-:S02]  /*37a0*/  FMNMX.FTZ R15, R162, R15, !PT ;  /* 0x0000000fa20f7209 */ /* 0x000fc40007810000 */
[----:B------:R-:W-:Y:S02]  /*37b0*/  FSEL R176, R47, -INF , !P5 ;  /* 0xff8000002fb07808 */ /* 0x000fe40006800000 */
[----:B------:R-:W-:Y:S02]  /*37c0*/  ISETP.LT.OR P0, PT, R2, 0x31, P0 ;  /* 0x000000310200780c */ /* 0x000fe40000701670 */
[----:B------:R-:W-:Y:S02]  /*37d0*/  FMNMX.FTZ R24, R167, R24, !PT ;  /* 0x00000018a7187209 */ /* 0x000fe40007810000 */
[----:B------:R-:W-:Y:S02]  /*37e0*/  ISETP.GT.AND P5, PT, R22, 0x31, P6 ;  /* 0x000000311600780c */ /* 0x000fe400037a4270 */
[----:B------:R-:W-:Y:S02]  /*37f0*/  FMNMX.FTZ R15, R160, R15, !PT ;  /* 0x0000000fa00f7209 */ /* 0x000fe40007810000 */
[----:B------:R-:W-:-:S02]  /*3800*/  FSEL R172, R70, -INF , !P0 ;  /* 0xff80000046ac7808 */ /* 0x000fc40004000000 */
[----:B------:R-:W-:Y:S02]  /*3810*/  FMNMX.FTZ R11, R165, R24, !PT ;  /* 0x00000018a50b7209 */ /* 0x000fe40007810000 */
[----:B------:R-:W-:Y:S02]  /*3820*/  ISETP.LT.OR P5, PT, R2, 0x32, P5 ;  /* 0x000000320200780c */ /* 0x000fe40002fa1670 */
[----:B------:R-:W-:Y:S01]  /*3830*/  ISETP.GT.AND P0, PT, R22, 0x38, P6 ;  /* 0x000000381600780c */ /* 0x000fe20003704270 */
[----:B------:R-:W1:Y:S01]  /*3840*/  SHFL.BFLY PT, R24, R11, 0x2, 0x1f ;  /* 0x0c401f000b187f89 */ /* 0x000e6200000e0000 */
[----:B------:R-:W-:Y:S02]  /*3850*/  FMNMX.FTZ R15, R176, R15, !PT ;  /* 0x0000000fb00f7209 */ /* 0x000fe40007810000 */
[----:B------:R-:W-:Y:S02]  /*3860*/  ISETP.GT.AND P6, PT, R22, 0x39, P6 ;  /* 0x000000391600780c */ /* 0x000fe400037c4270 */
[----:B------:R-:W-:-:S02]  /*3870*/  FSEL R170, R71, -INF , !P5 ;  /* 0xff80000047aa7808 */ /* 0x000fc40006800000 */
[----:B------:R-:W-:Y:S02]  /*3880*/  ISETP.LT.OR P0, PT, R2, 0x39, P0 ;  /* 0x000000390200780c */ /* 0x000fe40000701670 */
[----:B------:R-:W-:Y:S02]  /*3890*/  FMNMX.FTZ R15, R172, R15, !PT ;  /* 0x0000000fac0f7209 */ /* 0x000fe40007810000 */
[----:B------:R-:W-:Y:S02]  /*38a0*/  ISETP.LT.OR P6, PT, R2, 0x3a, P6 ;  /* 0x0000003a0200780c */ /* 0x000fe400037c1670 */
[----:B------:R-:W-:Y:S02]  /*38b0*/  FSEL R168, R62, -INF , !P0 ;  /* 0xff8000003ea87808 */ /* 0x000fe40004000000 */
[----:B------:R-:W-:Y:S02]  /*38c0*/  FMNMX.FTZ R15, R170, R15, !PT ;  /* 0x0000000faa0f7209 */ /* 0x000fe40007810000 */
[----:B------:R-:W-:-:S02]  /*38d0*/  FSEL R164, R63, -INF , !P6 ;  /* 0xff8000003fa47808 */ /* 0x000fc40007000000 */
[----:B------:R-:W-:Y:S02]  /*38e0*/  FMNMX.FTZ R15, R168, R15, !PT ;  /* 0x0000000fa80f7209 */ /* 0x000fe40007810000 */
[----:B------:R-:W-:Y:S02]  /*38f0*/  PLOP3.LUT P6, PT, PT, PT, UP0, 0x80, 0x0 ;  /* 0x000000000000781c */ /* 0x000fe40003fcf008 */
[----:B------:R-:W-:Y:S02]  /*3900*/  FMNMX.FTZ R15, R164, R15, !PT ;  /* 0x0000000fa40f7209 */ /* 0x000fe40007810000 */
[----:B-1----:R-:W-:Y:S02]  /*3910*/  FMNMX.FTZ R23, R11, R24, !PT ;  /* 0x000000180b177209 */ /* 0x002fe40007810000 */
[----:B------:R-:W-:Y:S01]  /*3920*/  LDSM.16.MT88.4 R24, [R166+0x2900] ;  /* 0x00290000a618783b */ /* 0x000fe20000004200 */
[----:B------:R-:W-:-:S03]  /*3930*/  PLOP3.LUT P5, PT, PT, PT, UP0, 0x80, 0x0 ;  /* 0x000000000000781c */ /* 0x000fc60003faf008 */
        /* <DEDUP_REMOVED lines=14> */
[----:B-1----:R-:W-:Y:S01]  /*3a20*/  FMNMX.FTZ R0, R22, R11, !PT ;  /* 0x0000000b16007209 */ /* 0x002fe20007810000 */
[----:B------:R-:W-:-:S02]  /*3a30*/  FFMA.FTZ R149, R5, c[0x0][0x2d0], -R174 ;  /* 0x0000b40005957a23 */ /* 0x000fc400000108ae */
[--C-:B------:R-:W-:Y:S01]  /*3a40*/  FFMA.FTZ R146, R13, c[0x0][0x2d0], -R174.reuse ;  /* 0x0000b4000d927a23 */ /* 0x100fe200000108ae */
[C---:B------:R-:W-:Y:S01]  /*3a50*/  FSETP.NEU.FTZ.AND P0, PT, R0.reuse, -INF , PT ;  /* 0xff8000000000780b */ /* 0x040fe20003f1d000 */
[----:B------:R-:W-:Y:S01]  /*3a60*/  FMUL.FTZ R161, R0, c[0x0][0x2d0] ;  /* 0x0000b40000a17a20 */ /* 0x000fe20000410000 */
[----:B------:R-:W1:Y:S01]  /*3a70*/  MUFU.EX2 R157, R157 ;  /* 0x0000009d009d7308 */ /* 0x000e620000000800 */
[--C-:B------:R-:W-:Y:S02]  /*3a80*/  FFMA.FTZ R145, R9, c[0x0][0x2d0], -R174.reuse ;  /* 0x0000b40009917a23 */ /* 0x100fe400000108ae */
[----:B------:R-:W-:Y:S01]  /*3a90*/  FFMA.FTZ R201, R165, c[0x0][0x2d0], -R174 ;  /* 0x0000b400a5c97a23 */ /* 0x000fe200000108ae */
[----:B------:R-:W-:Y:S02]  /*3aa0*/  FSEL R161, R161, RZ, P0 ;  /* 0x000000ffa1a17208 */ /* 0x000fe40000000000 */
[----:B------:R-:W-:Y:S02]  /*3ab0*/  PLOP3.LUT P0, PT, PT, PT, UP0, 0x80, 0x0 ;  /* 0x000000000000781c */ /* 0x000fe40003f0f008 */
[----:B------:R-:W-:Y:S01]  /*3ac0*/  MUFU.EX2 R156, R156 ;  /* 0x0000009c009c7308 */ /* 0x000fe20000000800 */
[----:B------:R-:W-:-:S02]  /*3ad0*/  FFMA.FTZ R154, R14, c[0x0][0x2d0], -R161 ;  /* 0x0000b4000e9a7a23 */ /* 0x000fc400000108a1 */
[--C-:B------:R-:W-:Y:S02]  /*3ae0*/  FFMA.FTZ R153, R20, c[0x0][0x2d0], -R161.reuse ;  /* 0x0000b40014997a23 */ /* 0x100fe400000108a1 */
[--C-:B------:R-:W-:Y:S01]  /*3af0*/  FFMA.FTZ R150, R18, c[0x0][0x2d0], -R161.reuse ;  /* 0x0000b40012967a23 */ /* 0x100fe200000108a1 */
[----:B------:R-:W-:Y:S01]  /*3b00*/  LDSM.16.MT88.4 R20, [R134+0x2900] ;  /* 0x002900008614783b */ /* 0x000fe20000004200 */
[--C-:B------:R-:W-:Y:S01]  /*3b10*/  FFMA.FTZ R147, R6, c[0x0][0x2d0], -R161.reuse ;  /* 0x0000b40006937a23 */ /* 0x100fe200000108a1 */
[----:B------:R-:W2:Y:S01]  /*3b20*/  MUFU.EX2 R151, R151 ;  /* 0x0000009700977308 */ /* 0x000ea20000000800 */
[--C-:B------:R-:W-:Y:S01]  /*3b30*/  FFMA.FTZ R148, R16, c[0x0][0x2d0], -R161.reuse ;  /* 0x0000b40010947a23 */ /* 0x100fe200000108a1 */
[----:B------:R3:W4:Y:S01]  /*3b40*/  LDSM.16.MT88.4 R4, [R3+0x4100] ;  /* 0x004100000304783b */ /* 0x0007220000004200 */
[----:B-1----:R-:W-:Y:S01]  /*3b50*/  F2FP.PACK_AB R96, R157, R158 ;  /* 0x0000009e9d60723e */ /* 0x002fe200000000ff */
[--C-:B------:R-:W-:Y:S02]  /*3b60*/  FFMA.FTZ R133, R12, c[0x0][0x2d0], -R161.reuse ;  /* 0x0000b4000c857a23 */ /* 0x100fe400000108a1 */
[----:B------:R-:W1:Y:S01]  /*3b70*/  LDSM.16.MT88.4 R16, [R135+0x2900] ;  /* 0x002900008710783b */ /* 0x000e620000004200 */
[--C-:B------:R-:W-:Y:S01]  /*3b80*/  FFMA.FTZ R144, R10, c[0x0][0x2d0], -R161.reuse ;  /* 0x0000b4000a907a23 */ /* 0x100fe200000108a1 */
[----:B------:R-:W-:Y:S01]  /*3b90*/  MUFU.EX2 R154, R154 ;  /* 0x0000009a009a7308 */ /* 0x000fe20000000800 */
[--C-:B------:R-:W-:Y:S01]  /*3ba0*/  FFMA.FTZ R162, R162, c[0x0][0x2d0], -R161.reuse ;  /* 0x0000b400a2a27a23 */ /* 0x100fe200000108a1 */
[----:B------:R-:W5:Y:S01]  /*3bb0*/  LDSM.16.MT88.4 R12, [R155+0x2900] ;  /* 0x002900009b0c783b */ /* 0x000f620000004200 */
[----:B------:R-:W-:-:S02]  /*3bc0*/  FFMA.FTZ R160, R160, c[0x0][0x2d0], -R161 ;  /* 0x0000b400a0a07a23 */ /* 0x000fc400000108a1 */
[--C-:B------:R-:W-:Y:S02]  /*3bd0*/  FFMA.FTZ R170, R170, c[0x0][0x2d0], -R161.reuse ;  /* 0x0000b400aaaa7a23 */ /* 0x100fe400000108a1 */
[--C-:B------:R-:W-:Y:S01]  /*3be0*/  FFMA.FTZ R165, R168, c[0x0][0x2d0], -R161.reuse ;  /* 0x0000b400a8a57a23 */ /* 0x100fe200000108a1 */
[----:B------:R-:W3:Y:S01]  /*3bf0*/  MUFU.EX2 R153, R153 ;  /* 0x0000009900997308 */ /* 0x000ee20000000800 */
[----:B--2---:R-:W-:Y:S01]  /*3c00*/  F2FP.PACK_AB R98, R151, R156 ;  /* 0x0000009c9762723e */ /* 0x004fe200000000ff */
[----:B------:R-:W-:Y:S02]  /*3c10*/  FFMA.FTZ R202, R164, c[0x0][0x2d0], -R161 ;  /* 0x0000b400a4ca7a23 */ /* 0x000fe400000108a1 */
[----:B------:R-:W-:-:S04]  /*3c20*/  FADD.FTZ R157, R158, R157 ;  /* 0x0000009d9e9d7221 */ /* 0x000fc80000010000 */
[----:B------:R-:W-:Y:S01]  /*3c30*/  MUFU.EX2 R150, R150 ;  /* 0x0000009600967308 */ /* 0x000fe20000000800 */
[----:B---3--:R-:W-:Y:S02]  /*3c40*/  FFMA.FTZ R3, R8, c[0x0][0x2d0], -R161 ;  /* 0x0000b40008037a23 */ /* 0x008fe400000108a1 */
[----:B------:R-:W2:Y:S01]  /*3c50*/  LDSM.16.MT88.4 R8, [R135+0x4900] ;  /* 0x004900008708783b */ /* 0x000ea20000004200 */
[----:B------:R-:W-:-:S04]  /*3c60*/  FADD.FTZ R156, R156, R157 ;  /* 0x0000009d9c9c7221 */ /* 0x000fc80000010000 */
[----:B------:R-:W3:Y:S01]  /*3c70*/  MUFU.EX2 R147, R147 ;  /* 0x0000009300937308 */ /* 0x000ee20000000800 */
[----:B------:R-:W-:Y:S01]  /*3c80*/  F2FP.PACK_AB R97, R153, R154 ;  /* 0x0000009a9961723e */ /* 0x000fe200000000ff */
[----:B------:R-:W-:Y:S02]  /*3c90*/  FADD.FTZ R153, R154, R153 ;  /* 0x000000999a997221 */ /* 0x000fe40000010000 */
[----:B------:R-:W-:-:S04]  /*3ca0*/  FADD.FTZ R151, R151, R156 ;  /* 0x0000009c97977221 */ /* 0x000fc80000010000 */
[----:B------:R-:W-:Y:S01]  /*3cb0*/  MUFU.EX2 R152, R152 ;  /* 0x0000009800987308 */ /* 0x000fe20000000800 */
[----:B---3--:R-:W-:-:S07]  /*3cc0*/  F2FP.PACK_AB R99, R147, R150 ;  /* 0x000000969363723e */ /* 0x008fce00000000ff */
        /* <DEDUP_REMOVED lines=37> */
[C---:B----4-:R-:W-:Y:S07]  /*3f20*/  HMMA.16816.F32 R92, R96.reuse, R4, RZ ;  /* 0x00000004605c723c */ /* 0x050fee00000018ff */
[----:B---3--:R-:W-:Y:S01]  /*3f30*/  F2FP.PACK_AB R4, R149, R152 ;  /* 0x000000989504723e */ /* 0x008fe200000000ff */
[----:B------:R-:W-:Y:S01]  /*3f40*/  HMMA.16816.F32 R96, R96, R6, RZ ;  /* 0x000000066060723c */ /* 0x000fe200000018ff */
[----:B-1----:R-:W-:Y:S01]  /*3f50*/  F2FP.PACK_AB R5, R133, R148 ;  /* 0x000000948505723e */ /* 0x002fe200000000ff */
        /* <DEDUP_REMOVED lines=9> */
[----:B------:R-:W-:Y:S01]  /*3ff0*/  HMMA.16816.F32 R36, R4, R16, R36 ;  /* 0x000000100424723c */ /* 0x000fe20000001824 */
[----:B------:R-:W-:-:S07]  /*4000*/  FADD.FTZ R144, R3, R144 ;  /* 0x0000009003907221 */ /* 0x000fce0000010000 */
[C---:B------:R-:W-:Y:S01]  /*4010*/  HMMA.16816.F32 R40, R4.reuse, R18, R40 ;  /* 0x000000120428723c */ /* 0x040fe20000001828 */
[----:B------:R-:W1:Y:S07]  /*4020*/  LDSM.16.MT88.4 R16, [R166+0x4900] ;  /* 0x00490000a610783b */ /* 0x000e6e0000004200 */
[C---:B-----5:R-:W-:Y:S08]  /*4030*/  HMMA.16816.F32 R60, R4.reuse, R12, R60 ;  /* 0x0000000c043c723c */ /* 0x060ff0000000183c */
        /* <DEDUP_REMOVED lines=192> */
.L_x_2086:
[----:B------:R-:W-:Y:S02]  /*4c40*/  ULDC UR4, c[0x0][0x32c] ;  /* 0x0000cb0000047ab9 */ /* 0x000fe40000000800 */
[----:B------:R-:W-:-:S03]  /*4c50*/  UISETP.NE.AND UP0, UPT, UR6, UR4, UPT ;  /* 0x000000040600728c */ /* 0x000fc6000bf05270 */
[----:B------:R-:W-:Y:S02]  /*4c60*/  ULDC.64 UR4, c[0x0][0x330] ;  /* 0x0000cc0000047ab9 */ /* 0x000fe40000000a00 */
[----:B------:R-:W-:-:S07]  /*4c70*/  UIMAD.WIDE.U32 UR22, UR8, UR4, URZ ;  /* 0x00000004081672a5 */ /* 0x000fce000f8e003f */
[----:B------:R-:W-:Y:S02]  /*4c80*/  @UP0 UMOV UR9, UR23 ;  /* 0x0000001700090c82 */ /* 0x000fe40008000000 */
[----:B------:R-:W-:Y:S02]  /*4c90*/  @UP0 USHF.R.U32.HI UR8, URZ, UR5, UR9 ;  /* 0x000000053f080299 */ /* 0x000fe40008011609 */
.L_x_2087:
[----:B------:R-:W-:Y:S02]  /*4ca0*/  ULDC UR4, c[0x0][0x32c] ;  /* 0x0000cb0000047ab9 */ /* 0x000fe40000000800 */
[----:B------:R-:W-:-:S04]  /*4cb0*/  UIMAD UR4, UR8, UR4, UR4 ;  /* 0x00000004080472a4 */ /* 0x000fc8000f8e0204 */
[----:B------:R-:W-:-:S04]  /*4cc0*/  UISETP.LT.AND UP0, UPT, UR7, UR4, UPT ;  /* 0x000000040700728c */ /* 0x000fc8000bf01270 */
[----:B------:R-:W-:-:S04]  /*4cd0*/  USEL UR7, UR7, UR4, UP0 ;  /* 0x0000000407077287 */ /* 0x000fc80008000000 */
.L_x_2085:
        /* <DEDUP_REMOVED lines=29> */
.L_x_2097:
[----:B------:R-:W-:Y:S04]  /*4eb0*/  DEPBAR.LE SB0, 0x2 ;  /* 0x000080800000791a */ /* 0x000fe80000000000 */
[----:B------:R-:W-:Y:S01]  /*4ec0*/  BAR.SYNC.DEFER_BLOCKING 0x0 ;  /* 0x0000000000007b1d */ /* 0x000fe20000010000 */
[----:B------:R-:W-:Y:S02]  /*4ed0*/  UIMAD UR4, UR5, 0x6000, URZ ;  /* 0x00006000050478a4 */ /* 0x000fe4000f8e023f */
[----:B------:R-:W-:Y:S04]  /*4ee0*/  UISETP.GE.AND UP1, UPT, UR10, UR17, UPT ;  /* 0x000000110a00728c */ /* 0x000fe8000bf26270 */
[----:B------:R-:W-:Y:S02]  /*4ef0*/  IADD3 R187, R184, UR4, RZ ;  /* 0x00000004b8bb7c10 */ /* 0x000fe4000fffe0ff */
[----:B------:R-:W-:Y:S03]  /*4f00*/  PLOP3.LUT P0, PT, PT, PT, UP1, 0x80, 0x0 ;  /* 0x000000000000781c */ /* 0x000fe60003f0f018 */
[C-C-:B------:R-:W-:Y:S02]  /*4f10*/  IMAD.IADD R133, R185.reuse, 0x1, R187.reuse ;  /* 0x00000001b9857824 */ /* 0x140fe400078e02bb */
[----:B------:R-:W-:Y:S01]  /*4f20*/  @!UP1 UIADD3 UR7, UR17, -0x1, URZ ;  /* 0xffffffff11079890 */ /* 0x000fe2000fffe03f */
[C---:B------:R-:W-:Y:S01]  /*4f30*/  IMAD.IADD R0, R188.reuse, 0x1, R187 ;  /* 0x00000001bc007824 */ /* 0x040fe200078e02bb */
[----:B------:R-:W-:Y:S01]  /*4f40*/  IADD3 R187, R185, R187, R188 ;  /* 0x000000bbb9bb7210 */ /* 0x000fe20007ffe0bc */
[----:B------:R-:W-:Y:S01]  /*4f50*/  IMAD.IADD R2, R188, 0x1, R133 ;  /* 0x00000001bc027824 */ /* 0x000fe200078e0285 */
[----:B------:R-:W-:Y:S02]  /*4f60*/  @!UP1 USHF.R.S32.HI UR6, URZ, 0x1f, UR7 ;  /* 0x0000001f3f069899 */ /* 0x000fe40008011407 */
[----:B------:R-:W-:Y:S02]  /*4f70*/  @!UP1 UIMAD.WIDE.U32 UR22, UR7, UR8, URZ ;  /* 0x00000008071692a5 */ /* 0x000fe4000f8e003f */
[----:B------:R-:W-:Y:S01]  /*4f80*/  @!UP1 UIMAD UR6, UR6, UR8, URZ ;  /* 0x00000008060692a4 */ /* 0x000fe2000f8e023f */
[----:B------:R-:W-:Y:S03]  /*4f90*/  LDSM.16.M88.4 R136, [R186] ;  /* 0x00000000ba88783b */ /* 0x000fe60000000200 */
[----:B------:R-:W-:Y:S02]  /*4fa0*/  @!UP1 UIMAD UR6, UR7, UR9, UR6 ;  /* 0x00000009070692a4 */ /* 0x000fe4000f8e0206 */
[----:B------:R-:W-:Y:S01]  /*4fb0*/  @!UP1 USHF.L.U32 UR7, UR22, 0x6, URZ ;  /* 0x0000000616079899 */ /* 0x000fe2000800063f */
[----:B------:R-:W1:Y:S01]  /*4fc0*/  LDSM.16.M88.4 R140, [R184+UR4+0xc100] ;  /* 0x00c10004b88c783b */ /* 0x000e620008000200 */
[----:B------:R-:W-:Y:S04]  /*4fd0*/  @!UP1 UIADD3 UR6, UR23, UR6, URZ ;  /* 0x0000000617069290 */ /* 0x000fe8000fffe03f */
[----:B------:R-:W2:Y:S01]  /*4fe0*/  LDSM.16.M88.4 R144, [R184+UR4+0xc900] ;  /* 0x00c90004b890783b */ /* 0x000ea20008000200 */
[----:B------:R-:W-:Y:S01]  /*4ff0*/  @!P0 IADD3 R216, P5, R190, UR7, RZ ;  /* 0x00000007bed88c10 */ /* 0x000fe2000ffbe0ff */
[----:B------:R-:W-:Y:S01]  /*5000*/  @!UP1 USHF.L.U64.HI UR6, UR22, 0x6, UR6 ;  /* 0x0000000616069899 */ /* 0x000fe20008010206 */
[----:B------:R-:W-:Y:S02]  /*5010*/  @!P0 IADD3 R218, P6, R212, UR7, RZ ;  /* 0x00000007d4da8c10 */ /* 0x000fe4000ffde0ff */
[----:B------:R-:W3:Y:S01]  /*5020*/  LDSM.16.M88.4 R148, [R184+UR4+0xd100] ;  /* 0x00d10004b894783b */ /* 0x000ee20008000200 */
[C---:B------:R-:W-:Y:S02]  /*5030*/  @!P0 LEA R214, P4, R216.reuse, c[0x0][0x1f8], 0x1 ;  /* 0x00007e00d8d68a11 */ /* 0x040fe400078808ff */
[----:B------:R-:W-:Y:S02]  /*5040*/  @!P0 IADD3.X R213, R195, UR6, RZ, P5, !PT ;  /* 0x00000006c3d58c10 */ /* 0x000fe4000affe4ff */
[----:B------:R-:W-:Y:S01]  /*5050*/  LDSM.16.M88.4 R152, [R182] ;  /* 0x00000000b698783b */ /* 0x000fe20000000200 */
[----:B------:R-:W-:Y:S02]  /*5060*/  @!P0 IADD3.X R217, R211, UR6, RZ, P6, !PT ;  /* 0x00000006d3d98c10 */ /* 0x000fe4000b7fe4ff */
[----:B------:R-:W-:Y:S02]  /*5070*/  @!P0 LEA.HI.X R215, R216, c[0x0][0x1fc], R213, 0x1, P4 ;  /* 0x00007f00d8d78a11 */ /* 0x000fe400020f0cd5 */
[----:B------:R-:W-:Y:S01]  /*5080*/  LDSM.16.M88.4 R156, [R133+0xc100] ;  /* 0x00c10000859c783b */ /* 0x000fe20000000200 */
[----:B------:R-:W-:Y:S02]  /*5090*/  @!P0 LEA R216, P5, R218, c[0x0][0x1f8], 0x1 ;  /* 0x00007e00dad88a11 */ /* 0x000fe400078a08ff */
[----:B------:R-:W-:Y:S01]  /*50a0*/  @!P0 IADD3 R213, P4, R210, UR7, RZ ;  /* 0x00000007d2d58c10 */ /* 0x000fe2000ff9e0ff */
[----:B------:R-:W-:Y:S01]  /*50b0*/  @!UP1 UIADD3 UR7, UP0, UR12, UR7, URZ ;  /* 0x000000070c079290 */ /* 0x000fe2000ff1e03f */
[----:B------:R-:W-:Y:S01]  /*50c0*/  LDSM.16.M88.4 R160, [R133+0xd100] ;  /* 0x00d1000085a0783b */ /* 0x000fe20000000200 */
[----:B------:R-:W-:Y:S02]  /*50d0*/  @!P0 LEA.HI.X R217, R218, c[0x0][0x1fc], R217, 0x1, P5 ;  /* 0x00007f00dad98a11 */ /* 0x000fe400028f0cd9 */
[----:B------:R-:W-:Y:S02]  /*50e0*/  @!P0 LEA R222, P5, R213, c[0x0][0x1f8], 0x1 ;  /* 0x00007e00d5de8a11 */ /* 0x000fe400078a08ff */
[----:B------:R-:W-:Y:S01]  /*50f0*/  LDSM.16.M88.4 R164, [R133+0xd900] ;  /* 0x00d9000085a4783b */ /* 0x000fe20000000200 */
[----:B------:R-:W-:Y:S01]  /*5100*/  @!P0 IADD3.X R218, R209, UR6, RZ, P4, !PT ;  /* 0x00000006d1da8c10 */ /* 0x000fe2000a7fe4ff */
[----:B------:R-:W-:Y:S01]  /*5110*/  @!UP1 UIADD3.X UR6, UR11, UR6, URZ, UP0, !UPT ;  /* 0x000000060b069290 */ /* 0x000fe200087fe43f */
[----:B------:R-:W-:Y:S01]  /*5120*/  @!P0 IADD3 R221, P6, R190, UR7, RZ ;  /* 0x00000007bedd8c10 */ /* 0x000fe2000ffde0ff */
[----:B------:R-:W-:Y:S01]  /*5130*/  UISETP.GE.AND UP0, UPT, UR15, 0x1, UPT ;  /* 0x000000010f00788c */ /* 0x000fe2000bf06270 */
[----:B------:R-:W-:Y:S01]  /*5140*/  @!P0 LEA.HI.X R223, R213, c[0x0][0x1fc], R218, 0x1, P5 ;  /* 0x00007f00d5df8a11 */ /* 0x000fe200028f0cda */
[----:B------:R-:W-:Y:S01]  /*5150*/  IMAD.U32 R213, RZ, RZ, UR15 ;  /* 0x0000000fffd57e24 */ /* 0x000fe2000f8e00ff */
[----:B------:R-:W-:Y:S02]  /*5160*/  @!P0 IADD3 R219, P5, R212, UR7, RZ ;  /* 0x00000007d4db8c10 */ /* 0x000fe4000ffbe0ff */
[----:B------:R-:W-:Y:S01]  /*5170*/  @!P0 IADD3.X R230, R195, UR6, RZ, P6, !PT ;  /* 0x00000006c3e68c10 */ /* 0x000fe2000b7fe4ff */
[C---:B-1----:R-:W-:Y:S03]  /*5180*/  HMMA.16816.F32 R4, R136.reuse, R140, RZ ;  /* 0x0000008c8804723c */ /* 0x042fe600000018ff */
[----:B------:R-:W-:Y:S01]  /*5190*/  @!P0 IMAD R213, R213, 0x6000, R200 ;  /* 0x00006000d5d58824 */ /* 0x000fe200078e02c8 */
[----:B------:R-:W-:Y:S02]  /*51a0*/  @!P0 LEA R224, P6, R221, c[0x0][0x1f8], 0x1 ;  /* 0x00007e00dde08a11 */ /* 0x000fe400078c08ff */
[----:B------:R-:W-:Y:S02]  /*51b0*/  @!P0 IADD3.X R226, R211, UR6, RZ, P5, !PT ;  /* 0x00000006d3e28c10 */ /* 0x000fe4000affe4ff */
[C---:B------:R-:W-:Y:S01]  /*51c0*/  HMMA.16816.F32 R8, R136.reuse, R142, RZ ;  /* 0x0000008e8808723c */ /* 0x040fe200000018ff */
[----:B------:R-:W1:Y:S03]  /*51d0*/  LDSM.16.M88.4 R140, [R184+UR4+0xd900] ;  /* 0x00d90004b88c783b */ /* 0x000e660008000200 */
[----:B------:R-:W-:Y:S02]  /*51e0*/  @!P0 LEA.HI.X R225, R221, c[0x0][0x1fc], R230, 0x1, P6 ;  /* 0x00007f00dde18a11 */ /* 0x000fe400030f0ce6 */
[C---:B------:R-:W-:Y:S02]  /*51f0*/  @!P0 LEA R220, P5, R219.reuse, c[0x0][0x1f8], 0x1 ;  /* 0x00007e00dbdc8a11 */ /* 0x040fe400078a08ff */
[C---:B--2---:R-:W-:Y:S01]  /*5200*/  HMMA.16816.F32 R12, R136.reuse, R144, RZ ;  /* 0x00000090880c723c */ /* 0x044fe200000018ff */
[----:B------:R-:W-:Y:S01]  /*5210*/  @!P0 IADD3 R228, P4, R210, UR7, RZ ;  /* 0x00000007d2e48c10 */ /* 0x000fe2000ff9e0ff */
[----:B------:R-:W-:Y:S02]  /*5220*/  UIADD3 UR7, UR15, 0x1, URZ ;  /* 0x000000010f077890 */ /* 0x000fe4000fffe03f */
[----:B------:R-:W-:Y:S02]  /*5230*/  @!P0 LEA.HI.X R221, R219, c[0x0][0x1fc], R226, 0x1, P5 ;  /* 0x00007f00dbdd8a11 */ /* 0x000fe400028f0ce2 */
[----:B------:R-:W-:Y:S01]  /*5240*/  @!P0 IADD3.X R227, R209, UR6, RZ, P4, !PT ;  /* 0x00000006d1e38c10 */ /* 0x000fe2000a7fe4ff */
[----:B------:R-:W-:Y:S01]  /*5250*/  USHF.L.U32 UR6, UR17, 0x6, URZ ;  /* 0x0000000611067899 */ /* 0x000fe2000800063f */
[C---:B------:R-:W-:Y:S01]  /*5260*/  HMMA.16816.F32 R16, R136.reuse, R146, RZ ;  /* 0x000000928810723c */ /* 0x040fe200000018ff */
[----:B------:R-:W2:Y:S01]  /*5270*/  LDSM.16.M88.4 R144, [R133+0xc900] ;  /* 0x00c900008590783b */ /* 0x000ea20000000200 */
[----:B------:R-:W-:Y:S02]  /*5280*/  USEL UR15, UR7, URZ, !UP0 ;  /* 0x0000003f070f7287 */ /* 0x000fe4000c000000 */
[C---:B------:R-:W-:Y:S02]  /*5290*/  @!P0 LEA R218, P4, R228.reuse, c[0x0][0x1f8], 0x1 ;  /* 0x00007e00e4da8a11 */ /* 0x040fe400078808ff */
[----:B------:R-:W-:Y:S01]  /*52a0*/  @!PT LDS RZ, [RZ] ;  /* 0x00000000fffff984 */ /* 0x000fe20000000800 */
[----:B------:R-:W-:Y:S01]  /*52b0*/  @!PT LDS RZ, [RZ] ;  /* 0x00000000fffff984 */ /* 0x000fe20000000800 */
[----:B------:R-:W-:Y:S01]  /*52c0*/  @!PT LDS RZ, [RZ] ;  /* 0x00000000fffff984 */ /* 0x000fe20000000800 */
[----:B------:R4:W-:Y:S02]  /*52d0*/  @!P0 LDGSTS.E.BYPASS.LTC128B.128 [R213], [R214.64], !P3 ;  /* 0x00000000d6d58fae */ /* 0x0009e4000d901d52 */
[C---:B---3--:R-:W-:Y:S01]  /*52e0*/  HMMA.16816.F32 R20, R136.reuse, R148, RZ ;  /* 0x000000948814723c */ /* 0x048fe200000018ff */
[----:B------:R-:W-:Y:S02]  /*52f0*/  @!P0 LEA.HI.X R219, R228, c[0x0][0x1fc], R227, 0x1, P4 ;  /* 0x00007f00e4db8a11 */ /* 0x000fe400020f0ce3 */
[----:B------:R3:W-:Y:S05]  /*5300*/  @!P0 LDGSTS.E.BYPASS.LTC128B.128 [R213+0x2000], [R216.64], !P2 ;  /* 0x02000000d8d58fae */ /* 0x0007ea000d101d52 */
[C---:B------:R-:W-:Y:S01]  /*5310*/  HMMA.16816.F32 R24, R136.reuse, R150, RZ ;  /* 0x000000968818723c */ /* 0x040fe200000018ff */
[----:B------:R3:W-:Y:S05]  /*5320*/  @!P0 LDGSTS.E.BYPASS.LTC128B.128 [R213+0x4000], [R222.64], !P1 ;  /* 0x04000000ded58fae */ /* 0x0007ea000c901d52 */
[----:B------:R3:W-:Y:S02]  /*5330*/  @!P0 LDGSTS.E.BYPASS.LTC128B.128 [R213+0x1000], [R224.64], !P3 ;  /* 0x01000000e0d58fae */ /* 0x0007e4000d901d52 */
[C---:B-1----:R-:W-:Y:S03]  /*5340*/  HMMA.16816.F32 R28, R136.reuse, R140, RZ ;  /* 0x0000008c881c723c */ /* 0x042fe600000018ff */
[----:B------:R3:W-:Y:S05]  /*5350*/  @!P0 LDGSTS.E.BYPASS.LTC128B.128 [R213+0x3000], [R220.64], !P2 ;  /* 0x03000000dcd58fae */ /* 0x0007ea000d101d52 */
[----:B------:R3:W-:Y:S01]  /*5360*/  @!P0 LDGSTS.E.BYPASS.LTC128B.128 [R213+0x5000], [R218.64], !P1 ;  /* 0x05000000dad58fae */ /* 0x0007e2000c901d52 */
[----:B------:R-:W-:Y:S01]  /*5370*/  HMMA.16816.F32 R32, R136, R142, RZ ;  /* 0x0000008e8820723c */ /* 0x000fe200000018ff */
[----:B------:R-:W-:Y:S03]  /*5380*/  PLOP3.LUT P0, PT, PT, PT, UP3, 0x80, 0x0 ;  /* 0x000000000000781c */ /* 0x000fe60003f0f038 */
[----:B------:R-:W-:Y:S01]  /*5390*/  LDSM.16.M88.4 R148, [R181] ;  /* 0x00000000b594783b */ /* 0x000fe20000000200 */
[----:B----4-:R-:W-:Y:S03]  /*53a0*/  IMAD.U32 R214, RZ, RZ, UR6 ;  /* 0x00000006ffd67e24 */ /* 0x010fe6000f8e00ff */
[C---:B------:R-:W-:Y:S01]  /*53b0*/  HMMA.16816.F32 R4, R152.reuse, R156, R4 ;  /* 0x0000009c9804723c */ /* 0x040fe20000001804 */
[----:B------:R-:W1:Y:S04]  /*53c0*/  LDSM.16.M88.4 R168, [R0+0xc100] ;  /* 0x00c1000000a8783b */ /* 0x000e680000000200 */
[----:B------:R-:W-:Y:S01]  /*53d0*/  IADD3 R214, -R197, 0x1, -R214 ;  /* 0x00000001c5d67810 */ /* 0x000fe20007ffe9d6 */
[----:B------:R-:W-:Y:S02]  /*53e0*/  LDSM.16.M88.4 R136, [R0+0xc900] ;  /* 0x00c900000088783b */ /* 0x000fe40000000200 */
[C---:B------:R-:W-:Y:S03]  /*53f0*/  HMMA.16816.F32 R8, R152.reuse, R158, R8 ;  /* 0x0000009e9808723c */ /* 0x040fe60000001808 */
[----:B------:R-:W-:Y:S01]  /*5400*/  LDSM.16.M88.4 R140, [R0+0xd100] ;  /* 0x00d10000008c783b */ /* 0x000fe20000000200 */
[----:B------:R-:W-:Y:S04]  /*5410*/  IADD3 R214, R214, c[0x0][0x1d0], RZ ;  /* 0x00007400d6d67a10 */ /* 0x000fe80007ffe0ff */
[C---:B--2---:R-:W-:Y:S01]  /*5420*/  HMMA.16816.F32 R12, R152.reuse, R144, R12 ;  /* 0x00000090980c723c */ /* 0x044fe2000000180c */
[----:B------:R-:W-:Y:S03]  /*5430*/  LDSM.16.M88.4 R156, [R180] ;  /* 0x00000000b49c783b */ /* 0x000fe60000000200 */
[----:B---3--:R-:W-:Y:S01]  /*5440*/  IMAD.MOV.U32 R213, RZ, RZ, R196 ;  /* 0x000000ffffd57224 */ /* 0x008fe200078e00c4 */
[----:B------:R-:W-:Y:S01]  /*5450*/  IADD3 R214, R214, -c[0x0][0x168], RZ ;  /* 0x80005a00d6d67a10 */ /* 0x000fe20007ffe0ff */
[----:B------:R-:W-:Y:S01]  /*5460*/  LDSM.16.M88.4 R172, [R2+0xc100] ;  /* 0x00c1000002ac783b */ /* 0x000fe20000000200 */
[----:B------:R-:W-:Y:S01]  /*5470*/  @P0 IMAD.MOV.U32 R213, RZ, RZ, R204 ;  /* 0x000000ffffd50224 */ /* 0x000fe200078e00cc */
[C---:B------:R-:W-:Y:S01]  /*5480*/  HMMA.16816.F32 R16, R152.reuse, R146, R16 ;  /* 0x000000929810723c */ /* 0x040fe20000001810 */
[----:B------:R-:W-:Y:S02]  /*5490*/  PLOP3.LUT P0, PT, PT, PT, UP2, 0x40, 0x0 ;  /* 0x000000000000781c */ /* 0x000fe40003f0e828 */
[----:B------:R-:W-:Y:S01]  /*54a0*/  LDSM.16.M88.4 R144, [R0+0xd900] ;  /* 0x00d900000090783b */ /* 0x000fe20000000200 */
[C---:B------:R-:W-:Y:S02]  /*54b0*/  IADD3 R215, R214.reuse, c[0x0][0x328], RZ ;  /* 0x0000ca00d6d77a10 */ /* 0x040fe40007ffe0ff */
[----:B------:R-:W-:Y:S02]  /*54c0*/  IADD3 R214, R214, UR16, RZ ;  /* 0x00000010d6d67c10 */ /* 0x000fe4000fffe0ff */
[C---:B------:R-:W-:Y:S01]  /*54d0*/  HMMA.16816.F32 R20, R152.reuse, R160, R20 ;  /* 0x000000a09814723c */ /* 0x040fe20000001814 */
[----:B------:R-:W-:Y:S05]  /*54e0*/  LDSM.16.M88.4 R176, [R2+0xc900] ;  /* 0x00c9000002b0783b */ /* 0x000fea0000000200 */
[----:B------:R-:W0:Y:S02]  /*54f0*/  LDGDEPBAR ;  /* 0x00000000000079af */ /* 0x000e240000000000 */
[C---:B------:R-:W-:Y:S03]  /*5500*/  HMMA.16816.F32 R24, R152.reuse, R162, R24 ;  /* 0x000000a29818723c */ /* 0x040fe60000001818 */
[----:B------:R-:W-:Y:S05]  /*5510*/  LDSM.16.M88.4 R160, [R184+UR4+0xf100] ;  /* 0x00f10004b8a0783b */ /* 0x000fea0008000200 */
[C---:B------:R-:W-:Y:S01]  /*5520*/  HMMA.16816.F32 R28, R152.reuse, R164, R28 ;  /* 0x000000a4981c723c */ /* 0x040fe2000000181c */
[----:B------:R-:W2:Y:S07]  /*5530*/  SHFL.IDX PT, R218, R213, RZ, 0x1c1f ;  /* 0x001c1fffd5da7589 */ /* 0x000eae00000e0000 */
[----:B------:R-:W-:Y:S01]  /*5540*/  HMMA.16816.F32 R32, R152, R166, R32 ;  /* 0x000000a69820723c */ /* 0x000fe20000001820 */
[----:B------:R-:W3:Y:S05]  /*5550*/  LDSM.16.M88.4 R152, [R2+0xd100] ;  /* 0x00d100000298783b */ /* 0x000eea0000000200 */
[----:B------:R-:W-:Y:S02]  /*5560*/  LDSM.16.M88.4 R164, [R184+UR4+0xf900] ;  /* 0x00f90004b8a4783b */ /* 0x000fe40008000200 */
[C---:B-1----:R-:W-:Y:S08]  /*5570*/  HMMA.16816.F32 R4, R148.reuse, R168, R4 ;  /* 0x000000a89404723c */ /* 0x042ff00000001804 */
[C---:B------:R-:W-:Y:S01]  /*5580*/  HMMA.16816.F32 R8, R148.reuse, R170, R8 ;  /* 0x000000aa9408723c */ /* 0x040fe20000001808 */
[----:B------:R-:W-:Y:S03]  /*5590*/  LDSM.16.M88.4 R168, [R133+0xe100] ;  /* 0x00e1000085a8783b */ /* 0x000fe60000000200 */
[--C-:B--2---:R-:W-:Y:S02]  /*55a0*/  IMAD.IADD R217, R215, 0x1, R218.reuse ;  /* 0x00000001d7d97824 */ /* 0x104fe400078e02da */
[----:B------:R-:W-:Y:S02]  /*55b0*/  IMAD.IADD R216, R214, 0x1, R218 ;  /* 0x00000001d6d87824 */ /* 0x000fe400078e02da */
[C---:B------:R-:W-:Y:S08]  /*55c0*/  HMMA.16816.F32 R12, R148.reuse, R136, R12 ;  /* 0x00000088940c723c */ /* 0x040ff0000000180c */
[C---:B------:R-:W-:Y:S01]  /*55d0*/  HMMA.16816.F32 R16, R148.reuse, R138, R16 ;  /* 0x0000008a9410723c */ /* 0x040fe20000001810 */
[----:B------:R-:W1:Y:S07]  /*55e0*/  LDSM.16.M88.4 R136, [R2+0xd900] ;  /* 0x00d900000288783b */ /* 0x000e6e0000000200 */
[C---:B------:R-:W-:Y:S08]  /*55f0*/  HMMA.16816.F32 R20, R148.reuse, R140, R20 ;  /* 0x0000008c9414723c */ /* 0x040ff00000001814 */
[C---:B------:R-:W-:Y:S01]  /*5600*/  HMMA.16816.F32 R24, R148.reuse, R142, R24 ;  /* 0x0000008e9418723c */ /* 0x040fe20000001818 */
[----:B------:R-:W-:Y:S07]  /*5610*/  LDSM.16.M88.4 R140, [R186+0x4000] ;  /* 0x00400000ba8c783b */ /* 0x000fee0000000200 */
[C---:B------:R-:W-:Y:S08]  /*5620*/  HMMA.16816.F32 R28, R148.reuse, R144, R28 ;  /* 0x00000090941c723c */ /* 0x040ff0000000181c */
[----:B------:R-:W-:Y:S01]  /*5630*/  HMMA.16816.F32 R32, R148, R146, R32 ;  /* 0x000000929420723c */ /* 0x000fe20000001820 */
[----:B------:R-:W2:Y:S05]  /*5640*/  LDSM.16.M88.4 R144, [R184+UR4+0xe100] ;  /* 0x00e10004b890783b */ /* 0x000eaa0008000200 */
[----:B------:R-:W4:Y:S02]  /*5650*/  LDSM.16.M88.4 R148, [R184+UR4+0xe900] ;  /* 0x00e90004b894783b */ /* 0x000f240008000200 */
[C---:B------:R-:W-:Y:S08]  /*5660*/  HMMA.16816.F32 R4, R156.reuse, R172, R4 ;  /* 0x000000ac9c04723c */ /* 0x040ff00000001804 */
[C---:B------:R-:W-:Y:S01]  /*5670*/  HMMA.16816.F32 R8, R156.reuse, R174, R8 ;  /* 0x000000ae9c08723c */ /* 0x040fe20000001808 */
[----:B------:R-:W-:Y:S07]  /*5680*/  LDSM.16.M88.4 R172, [R182+0x8000] ;  /* 0x00800000b6ac783b */ /* 0x000fee0000000200 */
        /* <DEDUP_REMOVED lines=8> */
[----:B------:R-:W1:Y:S05]  /*5710*/  LDSM.16.M88.4 R136, [R133+0xe900] ;  /* 0x00e900008588783b */ /* 0x000e6a0000000200 */
[----:B------:R-:W-:Y:S02]  /*5720*/  LDSM.16.M88.4 R156, [R133+0xf900] ;  /* 0x00f90000859c783b */ /* 0x000fe40000000200 */
[C---:B--2---:R-:W-:Y:S08]  /*5730*/  HMMA.16816.F32 R4, R140.reuse, R144, R4 ;  /* 0x000000908c04723c */ /* 0x044ff00000001804 */
[C---:B------:R-:W-:Y:S01]  /*5740*/  HMMA.16816.F32 R8, R140.reuse, R146, R8 ;  /* 0x000000928c08723c */ /* 0x040fe20000001808 */
[----:B------:R-:W2:Y:S07]  /*5750*/  LDSM.16.M88.4 R144, [R133+0xf100] ;  /* 0x00f100008590783b */ /* 0x000eae0000000200 */
        /* <DEDUP_REMOVED lines=8> */
[----:B------:R-:W4:Y:S05]  /*57e0*/  LDSM.16.M88.4 R140, [R181+0x4000] ;  /* 0x00400000b58c783b */ /* 0x000f2a0000000200 */
[----:B------:R-:W5:Y:S02]  /*57f0*/  LDSM.16.M88.4 R164, [R0+0xf100] ;  /* 0x00f1000000a4783b */ /* 0x000f640000000200 */
[C---:B---3--:R-:W-:Y:S08]  /*5800*/  HMMA.16816.F32 R4, R152.reuse, R168, R4 ;  /* 0x000000a89804723c */ /* 0x048ff00000001804 */
        /* <DEDUP_REMOVED lines=15> */
[C---:B------:R-:W-:Y:S08]  /*5900*/  HMMA.16816.F32 R12, R140.reuse, R160, R12 ;  /* 0x000000a08c0c723c */ /* 0x040ff0000000180c */
[C---:B------:R-:W-:Y:S01]  /*5910*/  HMMA.16816.F32 R16, R140.reuse, R162, R16 ;  /* 0x000000a28c10723c */ /* 0x040fe20000001810 */
[----:B------:R-:W-:Y:S07]  /*5920*/  LDSM.16.M88.4 R160, [R184+UR4+0x10100] ;  /* 0x01010004b8a0783b */ /* 0x000fee0008000200 */
[C---:B-----5:R-:W-:Y:S08]  /*5930*/  HMMA.16816.F32 R20, R140.reuse, R164, R20 ;  /* 0x000000a48c14723c */ /* 0x060ff00000001814 */
[C---:B------:R-:W-:Y:S01]  /*5940*/  HMMA.16816.F32 R24, R140.reuse, R166, R24 ;  /* 0x000000a68c18723c */ /* 0x040fe20000001818 */
[----:B------:R-:W-:Y:S07]  /*5950*/  LDSM.16.M88.4 R164, [R184+UR4+0x10900] ;  /* 0x01090004b8a4783b */ /* 0x000fee0008000200 */
[C---:B---3--:R-:W-:Y:S08]  /*5960*/  HMMA.16816.F32 R28, R140.reuse, R168, R28 ;  /* 0x000000a88c1c723c */ /* 0x048ff0000000181c */
[----:B------:R-:W-:Y:S01]  /*5970*/  HMMA.16816.F32 R32, R140, R170, R32 ;  /* 0x000000aa8c20723c */ /* 0x000fe20000001820 */
[----:B------:R-:W3:Y:S05]  /*5980*/  LDSM.16.M88.4 R140, [R187+0xf900] ;  /* 0x00f90000bb8c783b */ /* 0x000eea0000000200 */
[----:B------:R-:W-:Y:S02]  /*5990*/  LDSM.16.M88.4 R168, [R184+UR4+0x11900] ;  /* 0x01190004b8a8783b */ /* 0x000fe40008000200 */
[C---:B-1----:R-:W-:Y:S08]  /*59a0*/  HMMA.16816.F32 R4, R136.reuse, R144, R4 ;  /* 0x000000908804723c */ /* 0x042ff00000001804 */
[C---:B------:R-:W-:Y:S01]  /*59b0*/  HMMA.16816.F32 R8, R136.reuse, R146, R8 ;  /* 0x000000928808723c */ /* 0x040fe20000001808 */
[----:B------:R-:W1:Y:S07]  /*59c0*/  LDSM.16.M88.4 R144, [R184+UR4+0x11100] ;  /* 0x01110004b890783b */ /* 0x000e6e0008000200 */
[C---:B--2---:R-:W-:Y:S08]  /*59d0*/  HMMA.16816.F32 R12, R136.reuse, R152, R12 ;  /* 0x00000098880c723c */ /* 0x044ff0000000180c */
[C---:B------:R-:W-:Y:S01]  /*59e0*/  HMMA.16816.F32 R16, R136.reuse, R154, R16 ;  /* 0x0000009a8810723c */ /* 0x040fe20000001810 */
[----:B------:R-:W-:Y:S07]  /*59f0*/  LDSM.16.M88.4 R152, [R181+0x8000] ;  /* 0x00800000b598783b */ /* 0x000fee0000000200 */
[C---:B----4-:R-:W-:Y:S08]  /*5a00*/  HMMA.16816.F32 R20, R136.reuse, R148, R20 ;  /* 0x000000948814723c */ /* 0x050ff00000001814 */
[C---:B------:R-:W-:Y:S01]  /*5a10*/  HMMA.16816.F32 R24, R136.reuse, R150, R24 ;  /* 0x000000968818723c */ /* 0x040fe20000001818 */
[----:B------:R-:W-:Y:S07]  /*5a20*/  LDSM.16.M88.4 R148, [R133+0x11900] ;  /* 0x011900008594783b */ /* 0x000fee0000000200 */
[C---:B---3--:R-:W-:Y:S08]  /*5a30*/  HMMA.16816.F32 R28, R136.reuse, R140, R28 ;  /* 0x0000008c881c723c */ /* 0x048ff0000000181c */
[----:B------:R-:W-:Y:S01]  /*5a40*/  HMMA.16816.F32 R32, R136, R142, R32 ;  /* 0x0000008e8820723c */ /* 0x000fe20000001820 */
[----:B------:R-:W2:Y:S05]  /*5a50*/  LDSM.16.M88.4 R136, [R133+0x10900] ;  /* 0x010900008588783b */ /* 0x000eaa0000000200 */
[----:B------:R-:W3:Y:S02]  /*5a60*/  LDSM.16.M88.4 R140, [R133+0x11100] ;  /* 0x01110000858c783b */ /* 0x000ee40000000200 */
        /* <DEDUP_REMOVED lines=11> */
[----:B------:R-:W5:Y:S07]  /*5b20*/  LDSM.16.M88.4 R156, [R0+0x11100] ;  /* 0x01110000009c783b */ /* 0x000f6e0000000200 */
[C---:B------:R-:W-:Y:S08]  /*5b30*/  HMMA.16816.F32 R4, R172.reuse, R176, R4 ;  /* 0x000000b0ac04723c */ /* 0x040ff00000001804 */
[C---:B------:R-:W-:Y:S08]  /*5b40*/  HMMA.16816.F32 R8, R172.reuse, R178, R8 ;  /* 0x000000b2ac08723c */ /* 0x040ff00000001808 */
        /* <DEDUP_REMOVED lines=21> */
[C---:B----4-:R-:W-:Y:S08]  /*5ca0*/  HMMA.16816.F32 R12, R140.reuse, R160, R12 ;  /* 0x000000a08c0c723c */ /* 0x050ff0000000180c */
[C---:B------:R-:W-:Y:S08]  /*5cb0*/  HMMA.16816.F32 R16, R140.reuse, R162, R16 ;  /* 0x000000a28c10723c */ /* 0x040ff00000001810 */
[C---:B------:R-:W-:Y:S08]  /*5cc0*/  HMMA.16816.F32 R20, R140.reuse, R164, R20 ;  /* 0x000000a48c14723c */ /* 0x040ff00000001814 */
[C---:B------:R-:W-:Y:S08]  /*5cd0*/  HMMA.16816.F32 R24, R140.reuse, R166, R24 ;  /* 0x000000a68c18723c */ /* 0x040ff00000001818 */
[C---:B-1----:R-:W-:Y:S08]  /*5ce0*/  HMMA.16816.F32 R28, R140.reuse, R144, R28 ;  /* 0x000000908c1c723c */ /* 0x042ff0000000181c */
[----:B------:R-:W-:Y:S01]  /*5cf0*/  HMMA.16816.F32 R32, R140, R146, R32 ;  /* 0x000000928c20723c */ /* 0x000fe20000001820 */
[----:B------:R-:W-:-:S07]  /*5d00*/  @P0 BRA `(.L_x_2089) ;  /* 0x000001a000000947 */ /* 0x000fce0003800000 */
        /* <DEDUP_REMOVED lines=14> */
.L_x_2091:
[----:B------:R-:W-:Y:S04]  /*5df0*/  MOV R0, c[0x0][0x32c] ;  /* 0x0000cb0000007a02 */ /* 0x000fe80000000f00 */
[----:B------:R-:W-:Y:S11]  /*5e00*/  ISETP.NE.AND P0, PT, R0, 0x1, PT ;  /* 0x000000010000780c */ /* 0x000ff60003f05270 */
[----:B------:R-:W-:Y:S02]  /*5e10*/  @!UPT UIADD3 URZ, URZ, URZ, URZ ;  /* 0x0000003f3f3ff290 */ /* 0x000fe4000fffe03f */
[----:B------:R-:W-:Y:S05]  /*5e20*/  @P0 IMAD.HI.U32 R0, R133, c[0x0][0x330], RZ ;  /* 0x0000cc0085000a27 */ /* 0x000fea00078e00ff */
[----:B------:R-:W-:Y:S02]  /*5e30*/  @P0 SHF.R.U32.HI R133, RZ, c[0x0][0x334], R0 ;  /* 0x0000cd00ff850a19 */ /* 0x000fe40000011600 */
.L_x_2092:
[----:B------:R-:W-:Y:S05]  /*5e40*/  BSYNC B0 ;  /* 0x0000000000007941 */ /* 0x000fea0003800000 */
.L_x_2090:
[----:B------:R-:W-:Y:S04]  /*5e50*/  IMAD.MOV.U32 R0, RZ, RZ, c[0x0][0x32c] ;  /* 0x0000cb00ff007624 */ /* 0x000fe800078e00ff */
[----:B------:R-:W-:Y:S04]  /*5e60*/  IMAD R0, R133, R0, -UR6 ;  /* 0x8000000685007e24 */ /* 0x000fe8000f8e0200 */
[----:B------:R-:W-:Y:S05]  /*5e70*/  IMAD.IADD R133, R0, 0x1, -R197 ;  /* 0x0000000100857824 */ /* 0x000fea00078e0ac5 */
[----:B------:R-:W-:Y:S02]  /*5e80*/  IADD3 R0, R133, c[0x0][0x32c], RZ ;  /* 0x0000cb0085007a10 */ /* 0x000fe40007ffe0ff */
[----:B------:R-:W-:Y:S02]  /*5e90*/  IMNMX R216, R216, R133, !PT ;  /* 0x00000085d8d87217 */ /* 0x000fe40007800200 */
[----:B------:R-:W-:Y:S02]  /*5ea0*/  IMNMX R217, R217, R0, PT ;  /* 0x00000000d9d97217 */ /* 0x000fe40003800200 */
.L_x_2089:
[----:B------:R-:W-:Y:S01]  /*5eb0*/  UISETP.GT.AND UP0, UPT, UR17, -0x1, UPT ;  /* 0xffffffff1100788c */ /* 0x000fe2000bf04270 */
[----:B------:R-:W1:Y:S05]  /*5ec0*/  SHFL.IDX PT, R2, R213, 0x1, 0x1c1f ;  /* 0x003c1f00d5027f89 */ /* 0x000e6a00000e0000 */
        /* <DEDUP_REMOVED lines=67> */
.L_x_2095:
[----:B------:R-:W-:Y:S04]  /*6300*/  MOV R2, c[0x0][0x32c] ;  /* 0x0000cb0000027a02 */ /* 0x000fe80000000f00 */
[----:B------:R-:W-:Y:S11]  /*6310*/  ISETP.NE.AND P4, PT, R2, 0x1, PT ;  /* 0x000000010200780c */ /* 0x000ff60003f85270 */
[----:B------:R-:W-:Y:S02]  /*6320*/  @!UPT UIADD3 URZ, URZ, URZ, URZ ;  /* 0x0000003f3f3ff290 */ /* 0x000fe4000fffe03f */
[----:B------:R-:W-:Y:S05]  /*6330*/  @P4 IMAD.HI.U32 R2, R13, c[0x0][0x330], RZ ;  /* 0x0000cc000d024a27 */ /* 0x000fea00078e00ff */
[----:B------:R-:W-:Y:S02]  /*6340*/  @P4 SHF.R.U32.HI R13, RZ, c[0x0][0x334], R2 ;  /* 0x0000cd00ff0d4a19 */ /* 0x000fe40000011602 */
.L_x_2096:
[----:B------:R-:W-:Y:S05]  /*6350*/  BSYNC B0 ;  /* 0x0000000000007941 */ /* 0x000fea0003800000 */
.L_x_2094:
[----:B------:R-:W-:Y:S04]  /*6360*/  IMAD.MOV.U32 R2, RZ, RZ, c[0x0][0x32c] ;  /* 0x0000cb00ff027624 */ /* 0x000fe800078e00ff */
[----:B------:R-:W-:Y:S04]  /*6370*/  IMAD R2, R13, R2, -UR6 ;  /* 0x800000060d027e24 */ /* 0x000fe8000f8e0202 */
[----:B------:R-:W-:Y:S05]  /*6380*/  IMAD.IADD R17, R2, 0x1, -R197 ;  /* 0x0000000102117824 */ /* 0x000fea00078e0ac5 */
[----:B------:R-:W-:Y:S02]  /*6390*/  IADD3 R13, R17, c[0x0][0x32c], RZ ;  /* 0x0000cb00110d7a10 */ /* 0x000fe40007ffe0ff */
[----:B------:R-:W-:Y:S02]  /*63a0*/  IMNMX R214, R214, R17, !PT ;  /* 0x00000011d6d67217 */ /* 0x000fe40007800200 */
[----:B------:R-:W-:Y:S02]  /*63b0*/  IMNMX R0, R0, R13, PT ;  /* 0x0000000d00007217 */ /* 0x000fe40003800200 */
.L_x_2093:
[----:B------:R-:W-:Y:S01]  /*63c0*/  FMNMX.FTZ R2, R137, R132, !PT ;  /* 0x0000008489027209 */ /* 0x000fe20007810000 */
[----:B------:R-:W-:Y:S04]  /*63d0*/  DEPBAR.LE SB0, 0x2 ;  /* 0x000080800000791a */ /* 0x000fe80000000000 */
[----:B------:R-:W-:Y:S01]  /*63e0*/  BAR.SYNC.DEFER_BLOCKING 0x0 ;  /* 0x0000000000007b1d */ /* 0x000fe20000010000 */
[----:B------:R-:W-:Y:S01]  /*63f0*/  ISETP.GT.AND P6, PT, R214, RZ, P0 ;  /* 0x000000ffd600720c */ /* 0x000fe200007c4270 */
[----:B------:R-:W-:Y:S01]  /*6400*/  UIADD3 UR22, UR17, -0x2, URZ ;  /* 0xfffffffe11167890 */ /* 0x000fe2000fffe03f */
[----:B------:R-:W-:Y:S02]  /*6410*/  FMNMX.FTZ R2, R133, R2, !PT ;  /* 0x0000000285027209 */ /* 0x000fe40007810000 */
[----:B------:R-:W-:Y:S01]  /*6420*/  ISETP.LT.OR P6, PT, R0, 0x1, P6 ;  /* 0x000000010000780c */ /* 0x000fe200037c1670 */
[----:B------:R-:W-:Y:S01]  /*6430*/  UISETP.GE.AND UP1, UPT, UR22, UR10, UPT ;  /* 0x0000000a1600728c */ /* 0x000fe2000bf26270 */
[----:B------:R-:W-:Y:S02]  /*6440*/  ISETP.GT.AND P5, PT, R214, 0x1, P0 ;  /* 0x00000001d600780c */ /* 0x000fe400007a4270 */
[----:B------:R-:W-:Y:S02]  /*6450*/  FMNMX.FTZ R2, R5, R2, !PT ;  /* 0x0000000205027209 */ /* 0x000fe40007810000 */
[----:B------:R-:W-:Y:S02]  /*6460*/  FSEL R12, R6, -INF , !P6 ;  /* 0xff800000060c7808 */ /* 0x000fe40007000000 */
[----:B------:R-:W-:Y:S02]  /*6470*/  ISETP.LT.OR P5, PT, R0, 0x2, P5 ;  /* 0x000000020000780c */ /* 0x000fe40002fa1670 */
[----:B------:R-:W-:Y:S02]  /*6480*/  ISETP.GT.AND P4, PT, R214, 0x8, P0 ;  /* 0x00000008d600780c */ /* 0x000fe40000784270 */
[----:B------:R-:W-:Y:S01]  /*6490*/  FMNMX.FTZ R2, R9, R2, !PT ;  /* 0x0000000209027209 */ /* 0x000fe20007810000 */
[----:B------:R-:W-:Y:S01]  /*64a0*/  @UP1 USHF.R.S32.HI UR23, URZ, 0x1f, UR22 ;  /* 0x0000001f3f171899 */ /* 0x000fe20008011416 */
[----:B------:R-:W-:Y:S02]  /*64b0*/  FSEL R8, R7, -INF , !P5 ;  /* 0xff80000007087808 */ /* 0x000fe40006800000 */
[----:B------:R-:W-:Y:S02]  /*64c0*/  FMNMX.FTZ R7, R12, R3, !PT ;  /* 0x000000030c077209 */ /* 0x000fe40007810000 */
[----:B------:R-:W-:Y:S02]  /*64d0*/  ISETP.LT.OR P4, PT, R0, 0x9, P4 ;  /* 0x000000090000780c */ /* 0x000fe40002781670 */
[----:B------:R-:W-:Y:S02]  /*64e0*/  ISETP.GT.AND P6, PT, R214, 0x9, P0 ;  /* 0x00000009d600780c */ /* 0x000fe400007c4270 */
[----:B------:R-:W-:Y:S02]  /*64f0*/  FMNMX.FTZ R2, R165, R2, !PT ;  /* 0x00000002a5027209 */ /* 0x000fe40007810000 */
[----:B------:R-:W-:Y:S02]  /*6500*/  ISETP.LT.OR P6, PT, R0, 0xa, P6 ;  /* 0x0000000a0000780c */ /* 0x000fe400037c1670 */
[----:B------:R-:W-:Y:S02]  /*6510*/  FSEL R10, R10, -INF , !P4 ;  /* 0xff8000000a0a7808 */ /* 0x000fe40006000000 */
[----:B------:R-:W-:Y:S02]  /*6520*/  FMNMX.FTZ R7, R8, R7, !PT ;  /* 0x0000000708077209 */ /* 0x000fe40007810000 */
[C---:B------:R-:W-:Y:S02]  /*6530*/  ISETP.GT.AND P5, PT, R214.reuse, 0x10, P0 ;  /* 0x00000010d600780c */ /* 0x040fe400007a4270 */
        /* <DEDUP_REMOVED lines=13> */
[C---:B------:R-:W-:Y:S02]  /*6610*/  ISETP.LT.OR P5, PT, R0.reuse, 0x19, P5 ;  /* 0x000000190000780c */ /* 0x040fe40002fa1670 */
[----:B------:R-:W-:Y:S02]  /*6620*/  ISETP.LT.OR P4, PT, R0, 0x1a, P4 ;  /* 0x0000001a0000780c */ /* 0x000fe40002781670 */
[----:B------:R-:W-:Y:S02]  /*6630*/  FMNMX.FTZ R11, R172, R7, !PT ;  /* 0x00000007ac0b7209 */ /* 0x000fe40007810000 */
[----:B------:R-:W-:Y:S02]  /*6640*/  FMNMX.FTZ R2, R177, R2, !PT ;  /* 0x00000002b1027209 */ /* 0x000fe40007810000 */
[----:B------:R-:W-:Y:S02]  /*6650*/  FSEL R142, R18, -INF , !P5 ;  /* 0xff800000128e7808 */ /* 0x000fe40006800000 */
[----:B------:R-:W-:Y:S02]  /*6660*/  FSEL R140, R19, -INF , !P4 ;  /* 0xff800000138c7808 */ /* 0x000fe40006000000 */
[----:B------:R-:W-:Y:S02]  /*6670*/  FMNMX.FTZ R11, R170, R11, !PT ;  /* 0x0000000baa0b7209 */ /* 0x000fe40007810000 */
[----:B------:R-:W-:Y:S02]  /*6680*/  ISETP.GT.AND P4, PT, R214, 0x20, P0 ;  /* 0x00000020d600780c */ /* 0x000fe40000784270 */
[----:B------:R-:W-:Y:S02]  /*6690*/  FMNMX.FTZ R2, R175, R2, !PT ;  /* 0x00000002af027209 */ /* 0x000fe40007810000 */
        /* <DEDUP_REMOVED lines=10> */
[----:B------:R-:W-:Y:S02]  /*6740*/  ISETP.LT.OR P5, PT, R0, 0x29, P5 ;  /* 0x000000290000780c */ /* 0x000fe40002fa1670 */
[----:B------:R-:W-:Y:S02]  /*6750*/  FMNMX.FTZ R11, R178, R11, !PT ;  /* 0x0000000bb20b7209 */ /* 0x000fe40007810000 */
[----:B------:R-:W-:Y:S02]  /*6760*/  ISETP.GT.AND P4, PT, R214, 0x29, P0 ;  /* 0x00000029d600780c */ /* 0x000fe40000784270 */
[----:B------:R-:W-:Y:S02]  /*6770*/  FMNMX.FTZ R2, R153, R2, !PT ;  /* 0x0000000299027209 */ /* 0x000fe40007810000 */
[----:B------:R-:W-:Y:S02]  /*6780*/  ISETP.LT.OR P4, PT, R0, 0x2a, P4 ;  /* 0x0000002a0000780c */ /* 0x000fe40002781670 */
[----:B------:R-:W-:Y:S02]  /*6790*/  FSEL R174, R26, -INF , !P5 ;  /* 0xff8000001aae7808 */ /* 0x000fe40006800000 */
[----:B------:R-:W-:Y:S02]  /*67a0*/  ISETP.GT.AND P6, PT, R214, 0x30, P0 ;  /* 0x00000030d600780c */ /* 0x000fe400007c4270 */
[----:B------:R-:W-:Y:S02]  /*67b0*/  FMNMX.FTZ R11, R176, R11, !PT ;  /* 0x0000000bb00b7209 */ /* 0x000fe40007810000 */
        /* <DEDUP_REMOVED lines=14> */
[----:B------:R-:W-:Y:S01]  /*68a0*/  ISETP.LT.OR P4, PT, R0, 0x39, P4 ;  /* 0x000000390000780c */ /* 0x000fe20002781670 */
[----:B------:R-:W-:Y:S01]  /*68b0*/  ULDC.64 UR6, c[0x0][0x1e0] ;  /* 0x0000780000067ab9 */ /* 0x000fe20000000a00 */
[----:B------:R-:W-:Y:S02]  /*68c0*/  ISETP.GT.AND P0, PT, R214, 0x39, P0 ;  /* 0x00000039d600780c */ /* 0x000fe40000704270 */
[----:B------:R-:W-:Y:S02]  /*68d0*/  FSEL R146, R34, -INF , !P4 ;  /* 0xff80000022927808 */ /* 0x000fe40006000000 */
[----:B------:R-:W-:Y:S01]  /*68e0*/  FMNMX.FTZ R11, R148, R11, !PT ;  /* 0x0000000b940b7209 */ /* 0x000fe20007810000 */
[----:B------:R-:W-:Y:S01]  /*68f0*/  LDSM.16.MT88.4 R28, [R134+UR4+0x100] ;  /* 0x00010004861c783b */ /* 0x000fe20008004200 */
[----:B------:R-:W-:Y:S01]  /*6900*/  ISETP.LT.OR P0, PT, R0, 0x3a, P0 ;  /* 0x0000003a0000780c */ /* 0x000fe20000701670 */
[----:B------:R-:W-:Y:S01]  /*6910*/  @UP1 UIMAD UR23, UR23, UR6, URZ ;  /* 0x00000006171712a4 */ /* 0x000fe2000f8e023f */
[----:B------:R-:W-:Y:S01]  /*6920*/  FMNMX.FTZ R15, R146, R11, !PT ;  /* 0x0000000b920f7209 */ /* 0x000fe20007810000 */
[----:B------:R-:W-:Y:S01]  /*6930*/  @UP1 UIMAD.WIDE.U32 UR24, UR22, UR6, URZ ;  /* 0x00000006161812a5 */ /* 0x000fe2000f8e003f */
[----:B------:R-:W-:Y:S01]  /*6940*/  FSEL R144, R35, -INF , !P0 ;  /* 0xff80000023907808 */ /* 0x000fe20004000000 */
[----:B------:R-:W-:Y:S01]  /*6950*/  @UP1 UIMAD UR23, UR22, UR7, UR23 ;  /* 0x00000007161712a4 */ /* 0x000fe2000f8e0217 */
[----:B------:R-:W-:Y:S01]  /*6960*/  IADD3 R16, R134, UR4, RZ ;  /* 0x0000000486107c10 */ /* 0x000fe2000fffe0ff */
[----:B------:R-:W-:Y:S01]  /*6970*/  @UP1 USHF.L.U32 UR6, UR24, 0x6, URZ ;  /* 0x0000000618061899 */ /* 0x000fe2000800063f */
[----:B------:R-:W-:Y:S01]  /*6980*/  FMNMX.FTZ R13, R144, R15, !PT ;  /* 0x0000000f900d7209 */ /* 0x000fe20007810000 */
[----:B------:R-:W-:Y:S01]  /*6990*/  @UP1 UIADD3 UR23, UR25, UR23, URZ ;  /* 0x0000001719171290 */ /* 0x000fe2000fffe03f */
[----:B------:R-:W-:Y:S01]  /*69a0*/  IADD3 R156, R183, R16, RZ ;  /* 0x00000010b79c7210 */ /* 0x000fe20007ffe0ff */
[----:B------:R-:W-:Y:S02]  /*69b0*/  @UP1 UIADD3 UR7, UP0, UR14, UR6, URZ ;  /* 0x000000060e071290 */ /* 0x000fe4000ff1e03f */
[----:B------:R-:W2:Y:S01]  /*69c0*/  SHFL.BFLY PT, R0, R13, 0x2, 0x1f ;  /* 0x0c401f000d007f89 */ /* 0x000ea200000e0000 */
[----:B------:R-:W-:Y:S01]  /*69d0*/  @UP1 USHF.L.U64.HI UR23, UR24, 0x6, UR23 ;  /* 0x0000000618171899 */ /* 0x000fe20008010217 */
[----:B-1----:R-:W-:Y:S06]  /*69e0*/  FMNMX.FTZ R4, R7, R2, !PT ;  /* 0x0000000207047209 */ /* 0x002fec0007810000 */
[----:B------:R-:W1:Y:S01]  /*69f0*/  SHFL.BFLY PT, R11, R4, 0x1, 0x1f ;  /* 0x0c201f00040b7f89 */ /* 0x000e6200000e0000 */
[----:B--2---:R-:W-:Y:S07]  /*6a00*/  FMNMX.FTZ R7, R13, R0, !PT ;  /* 0x000000000d077209 */ /* 0x004fee0007810000 */
[----:B------:R-:W2:Y:S01]  /*6a10*/  SHFL.BFLY PT, R0, R7, 0x1, 0x1f ;  /* 0x0c201f0007007f89 */ /* 0x000ea200000e0000 */
[----:B-1----:R-:W-:Y:S04]  /*6a20*/  FMNMX.FTZ R2, R4, R11, !PT ;  /* 0x0000000b04027209 */ /* 0x002fe80007810000 */
[C---:B------:R-:W-:Y:S01]  /*6a30*/  FSETP.NEU.FTZ.AND P0, PT, R2.reuse, -INF , PT ;  /* 0xff8000000200780b */ /* 0x040fe20003f1d000 */
[----:B------:R-:W-:Y:S05]  /*6a40*/  FMUL.FTZ R152, R2, c[0x0][0x2d0] ;  /* 0x0000b40002987a20 */ /* 0x000fea0000410000 */
[----:B------:R-:W-:Y:S05]  /*6a50*/  FSEL R152, R152, RZ, P0 ;  /* 0x000000ff98987208 */ /* 0x000fea0000000000 */
[--C-:B------:R-:W-:Y:S01]  /*6a60*/  FFMA.FTZ R158, R5, c[0x0][0x2d0], -R152.reuse ;  /* 0x0000b400059e7a23 */ /* 0x100fe20000010898 */
[----:B------:R-:W-:Y:S01]  /*6a70*/  FSEL R5, R2, RZ, P0 ;  /* 0x000000ff02057208 */ /* 0x000fe20000000000 */
[--C-:B------:R-:W-:Y:S02]  /*6a80*/  FFMA.FTZ R164, R137, c[0x0][0x2d0], -R152.reuse ;  /* 0x0000b40089a47a23 */ /* 0x100fe40000010898 */
[----:B------:R-:W-:Y:S01]  /*6a90*/  FFMA.FTZ R163, R133, c[0x0][0x2d0], -R152 ;  /* 0x0000b40085a37a23 */ /* 0x000fe20000010898 */
[----:B--2---:R-:W-:Y:S01]  /*6aa0*/  FMNMX.FTZ R0, R7, R0, !PT ;  /* 0x0000000007007209 */ /* 0x004fe20007810000 */
[----:B------:R-:W-:Y:S02]  /*6ab0*/  FADD.FTZ R4, -R5, R132 ;  /* 0x0000008405047221 */ /* 0x000fe40000010100 */
[----:B------:R-:W-:Y:S01]  /*6ac0*/  MUFU.EX2 R164, R164 ;  /* 0x000000a400a47308 */ /* 0x000fe20000000800 */
[--C-:B------:R-:W-:Y:S01]  /*6ad0*/  FFMA.FTZ R159, R9, c[0x0][0x2d0], -R152.reuse ;  /* 0x0000b400099f7a23 */ /* 0x100fe20000010898 */
[C---:B------:R-:W-:Y:S01]  /*6ae0*/  FSETP.NEU.FTZ.AND P0, PT, R0.reuse, -INF , PT ;  /* 0xff8000000000780b */ /* 0x040fe20003f1d000 */
[----:B------:R-:W-:Y:S02]  /*6af0*/  FMUL.FTZ R145, R0, c[0x0][0x2d0] ;  /* 0x0000b40000917a20 */ /* 0x000fe40000410000 */
[----:B------:R-:W-:Y:S01]  /*6b00*/  FMUL.FTZ R132, R4, c[0x0][0x2d0] ;  /* 0x0000b40004847a20 */ /* 0x000fe20000410000 */
[----:B------:R-:W-:Y:S01]  /*6b10*/  FSEL R4, R0, RZ, P0 ;  /* 0x000000ff00047208 */ /* 0x000fe20000000000 */
[--C-:B------:R-:W-:Y:S01]  /*6b20*/  FFMA.FTZ R168, R141, c[0x0][0x2d0], -R152.reuse ;  /* 0x0000b4008da87a23 */ /* 0x100fe20000010898 */
[----:B------:R-:W-:Y:S01]  /*6b30*/  FSEL R145, R145, RZ, P0 ;  /* 0x000000ff91917208 */ /* 0x000fe20000000000 */
[--C-:B------:R-:W-:Y:S01]  /*6b40*/  FFMA.FTZ R216, R155, c[0x0][0x2d0], -R152.reuse ;  /* 0x0000b4009bd87a23 */ /* 0x100fe20000010898 */
[----:B------:R-:W1:Y:S01]  /*6b50*/  MUFU.EX2 R163, R163 ;  /* 0x000000a300a37308 */ /* 0x000e620000000800 */
[----:B------:R-:W-:Y:S01]  /*6b60*/  FADD.FTZ R4, -R4, R3 ;  /* 0x0000000304047221 */ /* 0x000fe20000010100 */
[----:B------:R-:W-:Y:S01]  /*6b70*/  PLOP3.LUT P0, PT, PT, PT, UP1, 0x80, 0x0 ;  /* 0x000000000000781c */ /* 0x000fe20003f0f018 */
[--C-:B------:R-:W-:Y:S02]  /*6b80*/  FFMA.FTZ R162, R12, c[0x0][0x2d0], -R145.reuse ;  /* 0x0000b4000ca27a23 */ /* 0x100fe40000010891 */
[----:B------:R-:W2:Y:S01]  /*6b90*/  LDSM.16.MT88.4 R12, [R135+UR4+0x100] ;  /* 0x00010004870c783b */ /* 0x000ea20008004200 */
[--C-:B------:R-:W-:Y:S02]  /*6ba0*/  FFMA.FTZ R161, R8, c[0x0][0x2d0], -R145.reuse ;  /* 0x0000b40008a17a23 */ /* 0x100fe40000010891 */
[--C-:B------:R-:W-:Y:S02]  /*6bb0*/  FFMA.FTZ R157, R10, c[0x0][0x2d0], -R145.reuse ;  /* 0x0000b4000a9d7a23 */ /* 0x100fe40000010891 */
[--C-:B------:R-:W-:Y:S01]  /*6bc0*/  FFMA.FTZ R160, R6, c[0x0][0x2d0], -R145.reuse ;  /* 0x0000b40006a07a23 */ /* 0x100fe20000010891 */
[----:B------:R-:W3:Y:S01]  /*6bd0*/  MUFU.EX2 R132, R132 ;  /* 0x0000008400847308 */ /* 0x000ee20000000800 */
[----:B------:R-:W-:Y:S01]  /*6be0*/  FMUL.FTZ R3, R4, c[0x0][0x2d0] ;  /* 0x0000b40004037a20 */ /* 0x000fe20000410000 */
[----:B------:R-:W-:Y:S01]  /*6bf0*/  IADD3 R4, R135, UR4, RZ ;  /* 0x0000000487047c10 */ /* 0x000fe2000fffe0ff */
[--C-:B------:R-:W-:Y:S02]  /*6c00*/  FFMA.FTZ R171, R142, c[0x0][0x2d0], -R145.reuse ;  /* 0x0000b4008eab7a23 */ /* 0x100fe40000010891 */
[--C-:B------:R-:W-:Y:S01]  /*6c10*/  FFMA.FTZ R179, R154, c[0x0][0x2d0], -R145.reuse ;  /* 0x0000b4009ab37a23 */ /* 0x100fe20000010891 */
[----:B------:R-:W-:Y:S01]  /*6c20*/  IADD3 R133, R183, R4, RZ ;  /* 0x00000004b7857210 */ /* 0x000fe20007ffe0ff */
[--C-:B------:R-:W-:Y:S02]  /*6c30*/  FFMA.FTZ R187, R151, c[0x0][0x2d0], -R152.reuse ;  /* 0x0000b40097bb7a23 */ /* 0x100fe40000010898 */
[--C-:B------:R-:W-:Y:S01]  /*6c40*/  FFMA.FTZ R213, R149, c[0x0][0x2d0], -R152.reuse ;  /* 0x0000b40095d57a23 */ /* 0x100fe20000010898 */
[----:B------:R-:W4:Y:S01]  /*6c50*/  MUFU.EX2 R3, R3 ;  /* 0x0000000300037308 */ /* 0x000f220000000800 */
[----:B------:R-:W5:Y:S01]  /*6c60*/  LDSM.16.MT88.4 R20, [R133+0x100] ;  /* 0x000100008514783b */ /* 0x000f620000004200 */
[--C-:B------:R-:W-:Y:S01]  /*6c70*/  FFMA.FTZ R215, R150, c[0x0][0x2d0], -R145.reuse ;  /* 0x0000b40096d77a23 */ /* 0x100fe20000010891 */
[----:B-1----:R-:W-:Y:S01]  /*6c80*/  F2FP.PACK_AB R136, R163, R164 ;  /* 0x000000a4a388723e */ /* 0x002fe200000000ff */
[--C-:B------:R-:W-:Y:S02]  /*6c90*/  FFMA.FTZ R220, R148, c[0x0][0x2d0], -R145.reuse ;  /* 0x0000b40094dc7a23 */ /* 0x100fe40000010891 */
[--C-:B------:R-:W-:Y:S02]  /*6ca0*/  FFMA.FTZ R217, R146, c[0x0][0x2d0], -R145.reuse ;  /* 0x0000b40092d97a23 */ /* 0x100fe40000010891 */
[--C-:B------:R-:W-:Y:S01]  /*6cb0*/  FFMA.FTZ R165, R165, c[0x0][0x2d0], -R152.reuse ;  /* 0x0000b400a5a57a23 */ /* 0x100fe20000010898 */
[----:B------:R-:W-:Y:S01]  /*6cc0*/  LDSM.16.MT88.4 R148, [R133+0x3900] ;  /* 0x003900008594783b */ /* 0x000fe20000004200 */
[----:B------:R-:W-:Y:S01]  /*6cd0*/  MUFU.EX2 R158, R158 ;  /* 0x0000009e009e7308 */ /* 0x000fe20000000800 */
[--C-:B------:R-:W-:Y:S02]  /*6ce0*/  FFMA.FTZ R166, R167, c[0x0][0x2d0], -R152.reuse ;  /* 0x0000b400a7a67a23 */ /* 0x100fe40000010898 */
[--C-:B------:R-:W-:Y:S02]  /*6cf0*/  FFMA.FTZ R167, R143, c[0x0][0x2d0], -R152.reuse ;  /* 0x0000b4008fa77a23 */ /* 0x100fe40000010898 */
[C---:B---3--:R-:W-:Y:S02]  /*6d00*/  FMUL.FTZ R4, R132.reuse, R128 ;  /* 0x0000008084047220 */ /* 0x048fe40000410000 */
[C---:B------:R-:W-:Y:S02]  /*6d10*/  FMUL.FTZ R5, R132.reuse, R129 ;  /* 0x0000008184057220 */ /* 0x040fe40000410000 */
[C---:B------:R-:W-:Y:S01]  /*6d20*/  FMUL.FTZ R8, R132.reuse, R124 ;  /* 0x0000007c84087220 */ /* 0x040fe20000410000 */
[----:B------:R-:W1:Y:S01]  /*6d30*/  MUFU.EX2 R159, R159 ;  /* 0x0000009f009f7308 */ /* 0x000e620000000800 */
[C---:B------:R-:W-:Y:S02]  /*6d40*/  FMUL.FTZ R9, R132.reuse, R125 ;  /* 0x0000007d84097220 */ /* 0x040fe40000410000 */
[C---:B------:R-:W-:Y:S02]  /*6d50*/  FMUL.FTZ R16, R132.reuse, R104 ;  /* 0x0000006884107220 */ /* 0x040fe40000410000 */
[C---:B----4-:R-:W-:Y:S02]  /*6d60*/  FMUL.FTZ R6, R3.reuse, R130 ;  /* 0x0000008203067220 */ /* 0x050fe40000410000 */
[C---:B------:R-:W-:Y:S02]  /*6d70*/  FMUL.FTZ R7, R3.reuse, R131 ;  /* 0x0000008303077220 */ /* 0x040fe40000410000 */
[C---:B------:R-:W-:Y:S01]  /*6d80*/  FMUL.FTZ R10, R3.reuse, R126 ;  /* 0x0000007e030a7220 */ /* 0x040fe20000410000 */
[----:B------:R-:W-:Y:S01]  /*6d90*/  MUFU.EX2 R162, R162 ;  /* 0x000000a200a27308 */ /* 0x000fe20000000800 */
[C---:B------:R-:W-:Y:S01]  /*6da0*/  FMUL.FTZ R11, R3.reuse, R127 ;  /* 0x0000007f030b7220 */ /* 0x040fe20000410000 */
[----:B------:R-:W-:Y:S01]  /*6db0*/  LDSM.16.MT88.4 R128, [R133+0x2900] ;  /* 0x002900008580783b */ /* 0x000fe20000004200 */
[C---:B------:R-:W-:Y:S02]  /*6dc0*/  FMUL.FTZ R17, R132.reuse, R105 ;  /* 0x0000006984117220 */ /* 0x040fe40000410000 */
[C---:B------:R-:W-:Y:S02]  /*6dd0*/  FMUL.FTZ R18, R3.reuse, R106 ;  /* 0x0000006a03127220 */ /* 0x040fe40000410000 */
[----:B------:R-:W-:Y:S02]  /*6de0*/  FMUL.FTZ R19, R3, R107 ;  /* 0x0000006b03137220 */ /* 0x000fe40000410000 */
[C---:B------:R-:W-:Y:S01]  /*6df0*/  FMUL.FTZ R24, R132.reuse, R112 ;  /* 0x0000007084187220 */ /* 0x040fe20000410000 */
[----:B------:R-:W3:Y:S01]  /*6e00*/  MUFU.EX2 R161, R161 ;  /* 0x000000a100a17308 */ /* 0x000ee20000000800 */
[----:B------:R-:W-:Y:S01]  /*6e10*/  LDSM.16.MT88.4 R104, [R135+UR4+0x2100] ;  /* 0x002100048768783b */ /* 0x000fe20008004200 */
[C---:B------:R-:W-:Y:S01]  /*6e20*/  FMUL.FTZ R25, R132.reuse, R113 ;  /* 0x0000007184197220 */ /* 0x040fe20000410000 */
[----:B-1----:R-:W-:Y:S01]  /*6e30*/  F2FP.PACK_AB R138, R159, R158 ;  /* 0x0000009e9f8a723e */ /* 0x002fe200000000ff */
[C---:B------:R-:W-:Y:S02]  /*6e40*/  FMUL.FTZ R26, R3.reuse, R114 ;  /* 0x00000072031a7220 */ /* 0x040fe40000410000 */
[C---:B------:R-:W-:Y:S02]  /*6e50*/  FMUL.FTZ R27, R3.reuse, R115 ;  /* 0x00000073031b7220 */ /* 0x040fe40000410000 */
[C---:B------:R-:W-:Y:S02]  /*6e60*/  FMUL.FTZ R32, R132.reuse, R120 ;  /* 0x0000007884207220 */ /* 0x040fe40000410000 */
        /* <DEDUP_REMOVED lines=8> */
[----:B------:R-:W-:Y:S01]  /*6ef0*/  LDSM.16.MT88.4 R120, [R156+0x900] ;  /* 0x000900009c78783b */ /* 0x000fe20000004200 */
[----:B------:R-:W-:Y:S01]  /*6f00*/  FMUL.FTZ R38, R3, R38 ;  /* 0x0000002603267220 */ /* 0x000fe20000410000 */
[----:B---3--:R-:W-:Y:S01]  /*6f10*/  F2FP.PACK_AB R137, R161, R162 ;  /* 0x000000a2a189723e */ /* 0x008fe200000000ff */
[C---:B------:R-:W-:Y:S02]  /*6f20*/  FMUL.FTZ R39, R3.reuse, R39 ;  /* 0x0000002703277220 */ /* 0x040fe40000410000 */
[C---:B------:R-:W-:Y:S03]  /*6f30*/  FMUL.FTZ R40, R132.reuse, R40 ;  /* 0x0000002884287220 */ /* 0x040fe60000410000 */
[----:B------:R-:W-:Y:S01]  /*6f40*/  LDSM.16.MT88.4 R124, [R135+UR4+0x2900] ;  /* 0x00290004877c783b */ /* 0x000fe20008004200 */
[C---:B------:R-:W-:Y:S01]  /*6f50*/  FMUL.FTZ R41, R132.reuse, R41 ;  /* 0x0000002984297220 */ /* 0x040fe20000410000 */
[----:B------:R-:W-:Y:S01]  /*6f60*/  MUFU.EX2 R165, R165 ;  /* 0x000000a500a57308 */ /* 0x000fe20000000800 */
[C---:B------:R-:W-:Y:S02]  /*6f70*/  FMUL.FTZ R42, R3.reuse, R42 ;  /* 0x0000002a032a7220 */ /* 0x040fe40000410000 */
[C---:B------:R-:W-:Y:S02]  /*6f80*/  FMUL.FTZ R43, R3.reuse, R43 ;  /* 0x0000002b032b7220 */ /* 0x040fe40000410000 */
[C---:B------:R-:W-:Y:S02]  /*6f90*/  FMUL.FTZ R44, R132.reuse, R44 ;  /* 0x0000002c842c7220 */ /* 0x040fe40000410000 */
[----:B------:R-:W-:Y:S02]  /*6fa0*/  FMUL.FTZ R45, R132, R45 ;  /* 0x0000002d842d7220 */ /* 0x000fe40000410000 */
[C---:B------:R-:W-:Y:S01]  /*6fb0*/  FMUL.FTZ R46, R3.reuse, R46 ;  /* 0x0000002e032e7220 */ /* 0x040fe20000410000 */
[----:B------:R-:W3:Y:S01]  /*6fc0*/  MUFU.EX2 R166, R166 ;  /* 0x000000a600a67308 */ /* 0x000ee20000000800 */
[C---:B------:R-:W-:Y:S01]  /*6fd0*/  FMUL.FTZ R47, R3.reuse, R47 ;  /* 0x0000002f032f7220 */ /* 0x040fe20000410000 */
[----:B-1----:R-:W-:Y:S01]  /*6fe0*/  F2FP.PACK_AB R139, R160, R157 ;  /* 0x0000009da08b723e */ /* 0x002fe200000000ff */
[C---:B------:R-:W-:Y:S02]  /*6ff0*/  FMUL.FTZ R48, R132.reuse, R48 ;  /* 0x0000003084307220 */ /* 0x040fe40000410000 */
[C---:B------:R-:W-:Y:S02]  /*7000*/  FMUL.FTZ R49, R132.reuse, R49 ;  /* 0x0000003184317220 */ /* 0x040fe40000410000 */
[C---:B------:R-:W-:Y:S02]  /*7010*/  FMUL.FTZ R50, R3.reuse, R50 ;  /* 0x0000003203327220 */ /* 0x040fe40000410000 */
[C---:B--2---:R-:W-:Y:S01]  /*7020*/  HMMA.16816.F32 R4, R136.reuse, R12, R4 ;  /* 0x0000000c8804723c */ /* 0x044fe20000001804 */
        /* <DEDUP_REMOVED lines=13> */
[C---:B-----5:R-:W-:Y:S03]  /*7100*/  HMMA.16816.F32 R12, R136.reuse, R20, R12 ;  /* 0x00000014880c723c */ /* 0x060fe6000000180c */
        /* <DEDUP_REMOVED lines=10> */
[----:B------:R-:W2:Y:S01]  /*71b0*/  LDSM.16.MT88.4 R108, [R133+0x2100] ;  /* 0x00210000856c783b */ /* 0x000ea20000004200 */
        /* <DEDUP_REMOVED lines=14> */
[----:B------:R-:W-:Y:S01]  /*72a0*/  LDSM.16.MT88.4 R116, [R133+0x900] ;  /* 0x000900008574783b */ /* 0x000fe20000004200 */
        /* <DEDUP_REMOVED lines=8> */
[----:B------:R-:W1:Y:S03]  /*7330*/  LDSM.16.MT88.4 R100, [R134+UR4+0x2100] ;  /* 0x002100048664783b */ /* 0x000e660008004200 */
[C---:B------:R-:W-:Y:S01]  /*7340*/  FMUL.FTZ R68, R132.reuse, R68 ;  /* 0x0000004484447220 */ /* 0x040fe20000410000 */
[----:B------:R-:W-:Y:S01]  /*7350*/  MUFU.EX2 R217, R217 ;  /* 0x000000d900d97308 */ /* 0x000fe20000000800 */
        /* <DEDUP_REMOVED lines=12> */
[----:B------:R-:W2:Y:S03]  /*7420*/  LDSM.16.MT88.4 R108, [R135+UR4+0x4100] ;  /* 0x00410004876c783b */ /* 0x000ea60008004200 */
[C---:B------:R-:W-:Y:S02]  /*7430*/  FMUL.FTZ R84, R132.reuse, R84 ;  /* 0x0000005484547220 */ /* 0x040fe40000410000 */
[----:B------:R-:W-:Y:S02]  /*7440*/  FMUL.FTZ R85, R132, R85 ;  /* 0x0000005584557220 */ /* 0x000fe40000410000 */
[C---:B------:R-:W-:Y:S01]  /*7450*/  FMUL.FTZ R86, R3.reuse, R86 ;  /* 0x0000005603567220 */ /* 0x040fe20000410000 */
[C---:B-1----:R-:W-:Y:S03]  /*7460*/  HMMA.16816.F32 R52, R136.reuse, R100, R52 ;  /* 0x000000648834723c */ /* 0x042fe60000001834 */
[C---:B------:R-:W-:Y:S02]  /*7470*/  FMUL.FTZ R87, R3.reuse, R87 ;  /* 0x0000005703577220 */ /* 0x040fe40000410000 */
[--C-:B------:R-:W-:Y:S02]  /*7480*/  FFMA.FTZ R169, R172, c[0x0][0x2d0], -R145.reuse ;  /* 0x0000b400aca97a23 */ /* 0x100fe40000010891 */
[--C-:B------:R-:W-:Y:S01]  /*7490*/  FFMA.FTZ R172, R140, c[0x0][0x2d0], -R145.reuse ;  /* 0x0000b4008cac7a23 */ /* 0x100fe20000010891 */
[C---:B------:R-:W-:Y:S01]  /*74a0*/  HMMA.16816.F32 R56, R136.reuse, R102, R56 ;  /* 0x000000668838723c */ /* 0x040fe20000001838 */
[----:B------:R-:W1:Y:S02]  /*74b0*/  LDSM.16.MT88.4 R100, [R133+0x4100] ;  /* 0x004100008564783b */ /* 0x000e640000004200 */
[----:B------:R-:W-:Y:S01]  /*74c0*/  MUFU.EX2 R169, R169 ;  /* 0x000000a900a97308 */ /* 0x000fe20000000800 */
[--C-:B------:R-:W-:Y:S02]  /*74d0*/  FFMA.FTZ R170, R170, c[0x0][0x2d0], -R145.reuse ;  /* 0x0000b400aaaa7a23 */ /* 0x100fe40000010891 */
[C---:B------:R-:W-:Y:S02]  /*74e0*/  FMUL.FTZ R88, R132.reuse, R88 ;  /* 0x0000005884587220 */ /* 0x040fe40000410000 */
[C---:B----4-:R-:W-:Y:S01]  /*74f0*/  HMMA.16816.F32 R60, R136.reuse, R104, R60 ;  /* 0x00000068883c723c */ /* 0x050fe2000000183c */
[----:B------:R-:W-:Y:S03]  /*7500*/  LDSM.16.MT88.4 R140, [R134+UR4+0x2900] ;  /* 0x00290004868c783b */ /* 0x000fe60008004200 */
[C---:B------:R-:W-:Y:S01]  /*7510*/  FMUL.FTZ R89, R132.reuse, R89 ;  /* 0x0000005984597220 */ /* 0x040fe20000410000 */
[----:B------:R-:W4:Y:S01]  /*7520*/  MUFU.EX2 R170, R170 ;  /* 0x000000aa00aa7308 */ /* 0x000f220000000800 */
[C---:B------:R-:W-:Y:S02]  /*7530*/  FMUL.FTZ R90, R3.reuse, R90 ;  /* 0x0000005a035a7220 */ /* 0x040fe40000410000 */
[C---:B------:R-:W-:Y:S01]  /*7540*/  HMMA.16816.F32 R64, R136.reuse, R106, R64 ;  /* 0x0000006a8840723c */ /* 0x040fe20000001840 */
[----:B------:R-:W5:Y:S03]  /*7550*/  LDSM.16.MT88.4 R104, [R134+UR4+0x4100] ;  /* 0x004100048668783b */ /* 0x000f660008004200 */
[C---:B------:R-:W-:Y:S02]  /*7560*/  FMUL.FTZ R91, R3.reuse, R91 ;  /* 0x0000005b035b7220 */ /* 0x040fe40000410000 */
[C---:B------:R-:W-:Y:S01]  /*7570*/  FMUL.FTZ R92, R132.reuse, R92 ;  /* 0x0000005c845c7220 */ /* 0x040fe20000410000 */
[----:B------:R-:W1:Y:S01]  /*7580*/  MUFU.EX2 R172, R172 ;  /* 0x000000ac00ac7308 */ /* 0x000e620000000800 */
[C---:B--2---:R-:W-:Y:S04]  /*7590*/  HMMA.16816.F32 R68, R136.reuse, R108, R68 ;  /* 0x0000006c8844723c */ /* 0x044fe80000001844 */
[C---:B------:R-:W-:Y:S02]  /*75a0*/  FMUL.FTZ R93, R132.reuse, R93 ;  /* 0x0000005d845d7220 */ /* 0x040fe40000410000 */
[C---:B------:R-:W-:Y:S02]  /*75b0*/  FMUL.FTZ R94, R3.reuse, R94 ;  /* 0x0000005e035e7220 */ /* 0x040fe40000410000 */
[C---:B------:R-:W-:Y:S01]  /*75c0*/  HMMA.16816.F32 R72, R136.reuse, R110, R72 ;  /* 0x0000006e8848723c */ /* 0x040fe20000001848 */
[----:B------:R-:W2:Y:S03]  /*75d0*/  LDSM.16.MT88.4 R108, [R156+0x4100] ;  /* 0x004100009c6c783b */ /* 0x000ea60000004200 */
[C---:B------:R-:W-:Y:S02]  /*75e0*/  FMUL.FTZ R78, R3.reuse, R78 ;  /* 0x0000004e034e7220 */ /* 0x040fe40000410000 */
[C---:B------:R-:W-:Y:S02]  /*75f0*/  FMUL.FTZ R76, R132.reuse, R76 ;  /* 0x0000004c844c7220 */ /* 0x040fe40000410000 */
[C---:B------:R-:W-:Y:S04]  /*7600*/  FMUL.FTZ R79, R3.reuse, R79 ;  /* 0x0000004f034f7220 */ /* 0x040fe80000410000 */
[C---:B------:R-:W-:Y:S02]  /*7610*/  FMUL.FTZ R77, R132.reuse, R77 ;  /* 0x0000004d844d7220 */ /* 0x040fe40000410000 */
[C---:B------:R-:W-:Y:S02]  /*7620*/  FMUL.FTZ R95, R3.reuse, R95 ;  /* 0x0000005f035f7220 */ /* 0x040fe40000410000 */
[C---:B------:R-:W-:Y:S02]  /*7630*/  FMUL.FTZ R96, R132.reuse, R96 ;  /* 0x0000006084607220 */ /* 0x040fe40000410000 */
[C---:B------:R-:W-:Y:S01]  /*7640*/  FMUL.FTZ R97, R132.reuse, R97 ;  /* 0x0000006184617220 */ /* 0x040fe20000410000 */
[C---:B-1----:R-:W-:Y:S03]  /*7650*/  HMMA.16816.F32 R76, R136.reuse, R100, R76 ;  /* 0x00000064884c723c */ /* 0x042fe6000000184c */
[C---:B------:R-:W-:Y:S02]  /*7660*/  FMUL.FTZ R82, R3.reuse, R82 ;  /* 0x0000005203527220 */ /* 0x040fe40000410000 */
[----:B------:R-:W-:Y:S02]  /*7670*/  FMUL.FTZ R80, R132, R80 ;  /* 0x0000005084507220 */ /* 0x000fe40000410000 */
[C---:B------:R-:W-:Y:S01]  /*7680*/  FMUL.FTZ R83, R3.reuse, R83 ;  /* 0x0000005303537220 */ /* 0x040fe20000410000 */
[----:B---3--:R-:W-:Y:S01]  /*7690*/  F2FP.PACK_AB R100, R166, R165 ;  /* 0x000000a5a664723e */ /* 0x008fe200000000ff */
[----:B------:R-:W-:Y:S03]  /*76a0*/  FMUL.FTZ R81, R132, R81 ;  /* 0x0000005184517220 */ /* 0x000fe60000410000 */
[C---:B------:R-:W-:Y:S01]  /*76b0*/  FMUL.FTZ R98, R3.reuse, R98 ;  /* 0x0000006203627220 */ /* 0x040fe20000410000 */
[----:B----4-:R-:W-:Y:S01]  /*76c0*/  F2FP.PACK_AB R101, R170, R169 ;  /* 0x000000a9aa65723e */ /* 0x010fe200000000ff */
[----:B------:R-:W-:Y:S02]  /*76d0*/  FMUL.FTZ R99, R3, R99 ;  /* 0x0000006303637220 */ /* 0x000fe40000410000 */
[C---:B------:R-:W-:Y:S03]  /*76e0*/  HMMA.16816.F32 R80, R136.reuse, R102, R80 ;  /* 0x000000668850723c */ /* 0x040fe60000001850 */
[--C-:B------:R-:W-:Y:S02]  /*76f0*/  FFMA.FTZ R177, R177, c[0x0][0x2d0], -R152.reuse ;  /* 0x0000b400b1b17a23 */ /* 0x100fe40000010898 */
[--C-:B------:R-:W-:Y:S02]  /*7700*/  FFMA.FTZ R214, R175, c[0x0][0x2d0], -R152.reuse ;  /* 0x0000b400afd67a23 */ /* 0x100fe40000010898 */
[----:B------:R-:W-:Y:S01]  /*7710*/  F2FP.PACK_AB R102, R168, R167 ;  /* 0x000000a7a866723e */ /* 0x000fe200000000ff */
[C---:B-----5:R-:W-:Y:S01]  /*7720*/  HMMA.16816.F32 R84, R136.reuse, R104, R84 ;  /* 0x000000688854723c */ /* 0x060fe20000001854 */
[----:B------:R-:W-:Y:S03]  /*7730*/  MUFU.EX2 R177, R177 ;  /* 0x000000b100b17308 */ /* 0x000fe60000000800 */
[----:B------:R-:W-:Y:S01]  /*7740*/  F2FP.PACK_AB R103, R172, R171 ;  /* 0x000000abac67723e */ /* 0x000fe200000000ff */
[--C-:B------:R-:W-:Y:S02]  /*7750*/  FFMA.FTZ R173, R173, c[0x0][0x2d0], -R152.reuse ;  /* 0x0000b400adad7a23 */ /* 0x100fe40000010898 */
[--C-:B------:R-:W-:Y:S01]  /*7760*/  FFMA.FTZ R175, R178, c[0x0][0x2d0], -R145.reuse ;  /* 0x0000b400b2af7a23 */ /* 0x100fe20000010891 */
[C---:B------:R-:W-:Y:S01]  /*7770*/  HMMA.16816.F32 R88, R136.reuse, R106, R88 ;  /* 0x0000006a8858723c */ /* 0x040fe20000001858 */
[----:B------:R-:W1:Y:S02]  /*7780*/  LDSM.16.MT88.4 R104, [R134+UR4+0x900] ;  /* 0x000900048668783b */ /* 0x000e640008004200 */
[----:B------:R-:W-:Y:S01]  /*7790*/  MUFU.EX2 R214, R214 ;  /* 0x000000d600d67308 */ /* 0x000fe20000000800 */
[--C-:B------:R-:W-:Y:S02]  /*77a0*/  FFMA.FTZ R178, R153, c[0x0][0x2d0], -R152.reuse ;  /* 0x0000b40099b27a23 */ /* 0x100fe40000010898 */
[----:B------:R-:W-:Y:S02]  /*77b0*/  FFMA.FTZ R152, R147, c[0x0][0x2d0], -R152 ;  /* 0x0000b40093987a23 */ /* 0x000fe40000010898 */
[C---:B--2---:R-:W-:Y:S04]  /*77c0*/  HMMA.16816.F32 R92, R136.reuse, R108, R92 ;  /* 0x0000006c885c723c */ /* 0x044fe8000000185c */
[--C-:B------:R-:W-:Y:S01]  /*77d0*/  FFMA.FTZ R176, R176, c[0x0][0x2d0], -R145.reuse ;  /* 0x0000b400b0b07a23 */ /* 0x100fe20000010891 */
[----:B------:R-:W2:Y:S01]  /*77e0*/  MUFU.EX2 R218, R152 ;  /* 0x0000009800da7308 */ /* 0x000ea20000000800 */
[--C-:B------:R-:W-:Y:S02]  /*77f0*/  FFMA.FTZ R174, R174, c[0x0][0x2d0], -R145.reuse ;  /* 0x0000b400aeae7a23 */ /* 0x100fe40000010891 */
[----:B------:R-:W-:Y:S01]  /*7800*/  HMMA.16816.F32 R96, R136, R110, R96 ;  /* 0x0000006e8860723c */ /* 0x000fe20000001860 */
[----:B------:R-:W3:Y:S03]  /*7810*/  LDSM.16.MT88.4 R108, [R156+0x2900] ;  /* 0x002900009c6c783b */ /* 0x000ee60000004200 */
[----:B------:R-:W-:Y:S02]  /*7820*/  FFMA.FTZ R145, R144, c[0x0][0x2d0], -R145 ;  /* 0x0000b40090917a23 */ /* 0x000fe40000010891 */
[----:B------:R-:W-:Y:S01]  /*7830*/  FFMA.FTZ R162, R3, R202, R162 ;  /* 0x000000ca03a27223 */ /* 0x000fe200000100a2 */
[----:B------:R-:W-:Y:S01]  /*7840*/  F2FP.PACK_AB R137, R220, R215 ;  /* 0x000000d7dc89723e */ /* 0x000fe200000000ff */
[C---:B------:R-:W-:Y:S01]  /*7850*/  HMMA.16816.F32 R4, R100.reuse, R112, R4 ;  /* 0x000000706404723c */ /* 0x040fe20000001804 */
[----:B------:R-:W4:Y:S04]  /*7860*/  MUFU.EX2 R222, R145 ;  /* 0x0000009100de7308 */ /* 0x000f280000000800 */
[----:B------:R-:W-:Y:S01]  /*7870*/  FFMA.FTZ R164, R132, R201, R164 ;  /* 0x000000c984a47223 */ /* 0x000fe200000100a4 */
[----:B------:R-:W-:Y:S01]  /*7880*/  MOV R132, R2 ;  /* 0x0000000200847202 */ /* 0x000fe20000000f00 */
[----:B------:R-:W-:Y:S01]  /*7890*/  FADD.FTZ R162, R161, R162 ;  /* 0x000000a2a1a27221 */ /* 0x000fe20000010000 */
[C---:B------:R-:W-:Y:S01]  /*78a0*/  HMMA.16816.F32 R8, R100.reuse, R114, R8 ;  /* 0x000000726408723c */ /* 0x040fe20000001808 */
[----:B------:R-:W-:Y:S02]  /*78b0*/  LDSM.16.MT88.4 R112, [R133+0x4900] ;  /* 0x004900008570783b */ /* 0x000fe40000004200 */
[----:B------:R-:W-:Y:S01]  /*78c0*/  MUFU.EX2 R173, R173 ;  /* 0x000000ad00ad7308 */ /* 0x000fe20000000800 */
[----:B------:R-:W-:Y:S01]  /*78d0*/  FADD.FTZ R163, R163, R164 ;  /* 0x000000a4a3a37221 */ /* 0x000fe20000010000 */
[----:B--2---:R-:W-:Y:S01]  /*78e0*/  F2FP.PACK_AB R138, R218, R213 ;  /* 0x000000d5da8a723e */ /* 0x004fe200000000ff */
[----:B------:R-:W-:Y:S02]  /*78f0*/  FADD.FTZ R157, R157, R162 ;  /* 0x000000a29d9d7221 */ /* 0x000fe40000010000 */
[C---:B------:R-:W-:Y:S01]  /*7900*/  HMMA.16816.F32 R12, R100.reuse, R116, R12 ;  /* 0x00000074640c723c */ /* 0x040fe2000000180c */
[----:B------:R-:W-:Y:S03]  /*7910*/  LDSM.16.MT88.4 R152, [R134+UR4+0x3900] ;  /* 0x003900048698783b */ /* 0x000fe60008004200 */
[----:B------:R-:W-:Y:S01]  /*7920*/  FADD.FTZ R160, R160, R157 ;  /* 0x0000009da0a07221 */ /* 0x000fe20000010000 */
[----:B------:R-:W-:Y:S03]  /*7930*/  MUFU.EX2 R175, R175 ;  /* 0x000000af00af7308 */ /* 0x000fe60000000800 */
[C---:B------:R-:W-:Y:S01]  /*7940*/  HMMA.16816.F32 R16, R100.reuse, R118, R16 ;  /* 0x000000766410723c */ /* 0x040fe20000001810 */
[----:B------:R-:W-:Y:S03]  /*7950*/  LDSM.16.MT88.4 R116, [R134+UR4+0x4900] ;  /* 0x004900048674783b */ /* 0x000fe60008004200 */
[----:B----4-:R-:W-:Y:S01]  /*7960*/  F2FP.PACK_AB R139, R222, R217 ;  /* 0x000000d9de8b723e */ /* 0x010fe200000000ff */
[----:B------:R-:W-:Y:S02]  /*7970*/  FADD.FTZ R169, R169, R160 ;  /* 0x000000a0a9a97221 */ /* 0x000fe40000010000 */
[----:B------:R-:W-:Y:S01]  /*7980*/  MUFU.EX2 R176, R176 ;  /* 0x000000b000b07308 */ /* 0x000fe20000000800 */
[C---:B-1----:R-:W-:Y:S01]  /*7990*/  HMMA.16816.F32 R20, R100.reuse, R104, R20 ;  /* 0x000000686414723c */ /* 0x042fe20000001814 */
[----:B------:R-:W-:Y:S03]  /*79a0*/  LDSM.16.MT88.4 R144, [R135+UR4+0x3900] ;  /* 0x003900048790783b */ /* 0x000fe60008004200 */
[----:B------:R-:W-:Y:S04]  /*79b0*/  FADD.FTZ R170, R170, R169 ;  /* 0x000000a9aaaa7221 */ /* 0x000fe80000010000 */
[C---:B------:R-:W-:Y:S01]  /*79c0*/  HMMA.16816.F32 R24, R100.reuse, R106, R24 ;  /* 0x0000006a6418723c */ /* 0x040fe20000001818 */
[----:B------:R-:W1:Y:S01]  /*79d0*/  LDSM.16.MT88.4 R104, [R135+UR4+0x4900] ;  /* 0x004900048768783b */ /* 0x000e620008004200 */
[----:B------:R-:W-:Y:S02]  /*79e0*/  MUFU.EX2 R174, R174 ;  /* 0x000000ae00ae7308 */ /* 0x000fe40000000800 */
[----:B------:R-:W-:Y:S04]  /*79f0*/  FADD.FTZ R171, R171, R170 ;  /* 0x000000aaabab7221 */ /* 0x000fe80000010000 */
[C---:B------:R-:W-:Y:S04]  /*7a00*/  HMMA.16816.F32 R28, R100.reuse, R120, R28 ;  /* 0x00000078641c723c */ /* 0x040fe8000000181c */
[----:B------:R-:W2:Y:S01]  /*7a10*/  MUFU.EX2 R178, R178 ;  /* 0x000000b200b27308 */ /* 0x000ea20000000800 */
[----:B------:R-:W-:Y:S03]  /*7a20*/  FADD.FTZ R172, R172, R171 ;  /* 0x000000abacac7221 */ /* 0x000fe60000010000 */
[C---:B------:R-:W-:Y:S01]  /*7a30*/  HMMA.16816.F32 R32, R100.reuse, R122, R32 ;  /* 0x0000007a6420723c */ /* 0x040fe20000001820 */
[----:B------:R-:W-:Y:S07]  /*7a40*/  LDSM.16.MT88.4 R120, [R133+0x1100] ;  /* 0x001100008578783b */ /* 0x000fee0000004200 */
[C---:B------:R-:W-:Y:S08]  /*7a50*/  HMMA.16816.F32 R36, R100.reuse, R124, R36 ;  /* 0x0000007c6424723c */ /* 0x040ff00000001824 */
[C---:B------:R-:W-:Y:S01]  /*7a60*/  HMMA.16816.F32 R40, R100.reuse, R126, R40 ;  /* 0x0000007e6428723c */ /* 0x040fe20000001828 */
[----:B------:R-:W-:Y:S03]  /*7a70*/  LDSM.16.MT88.4 R124, [R156+0x1100] ;  /* 0x001100009c7c783b */ /* 0x000fe60000004200 */
[----:B--2---:R-:W-:Y:S04]  /*7a80*/  F2FP.PACK_AB R136, R187, R178 ;  /* 0x000000b2bb88723e */ /* 0x004fe800000000ff */
[C---:B------:R-:W-:Y:S08]  /*7a90*/  HMMA.16816.F32 R44, R100.reuse, R128, R44 ;  /* 0x00000080642c723c */ /* 0x040ff0000000182c */
[C---:B------:R-:W-:Y:S08]  /*7aa0*/  HMMA.16816.F32 R48, R100.reuse, R130, R48 ;  /* 0x000000826430723c */ /* 0x040ff00000001830 */
[C---:B------:R-:W-:Y:S08]  /*7ab0*/  HMMA.16816.F32 R52, R100.reuse, R140, R52 ;  /* 0x0000008c6434723c */ /* 0x040ff00000001834 */
[C---:B------:R-:W-:Y:S01]  /*7ac0*/  HMMA.16816.F32 R56, R100.reuse, R142, R56 ;  /* 0x0000008e6438723c */ /* 0x040fe20000001838 */
[----:B------:R-:W-:Y:S07]  /*7ad0*/  LDSM.16.MT88.4 R140, [R156+0x1900] ;  /* 0x001900009c8c783b */ /* 0x000fee0000004200 */
[C---:B---3--:R-:W-:Y:S08]  /*7ae0*/  HMMA.16816.F32 R60, R100.reuse, R108, R60 ;  /* 0x0000006c643c723c */ /* 0x048ff0000000183c */
[C---:B------:R-:W-:Y:S01]  /*7af0*/  HMMA.16816.F32 R64, R100.reuse, R110, R64 ;  /* 0x0000006e6440723c */ /* 0x040fe20000001840 */
[----:B------:R-:W2:Y:S07]  /*7b00*/  LDSM.16.MT88.4 R108, [R156+0x4900] ;  /* 0x004900009c6c783b */ /* 0x000eae0000004200 */
[C---:B-1----:R-:W-:Y:S08]  /*7b10*/  HMMA.16816.F32 R68, R100.reuse, R104, R68 ;  /* 0x000000686444723c */ /* 0x042ff00000001844 */
[C---:B------:R-:W-:Y:S01]  /*7b20*/  HMMA.16816.F32 R72, R100.reuse, R106, R72 ;  /* 0x0000006a6448723c */ /* 0x040fe20000001848 */
[----:B------:R-:W1:Y:S07]  /*7b30*/  LDSM.16.MT88.4 R104, [R135+UR4+0x1100] ;  /* 0x001100048768783b */ /* 0x000e6e0008004200 */
[C---:B------:R-:W-:Y:S08]  /*7b40*/  HMMA.16816.F32 R76, R100.reuse, R112, R76 ;  /* 0x00000070644c723c */ /* 0x040ff0000000184c */
[C---:B------:R-:W-:Y:S01]  /*7b50*/  HMMA.16816.F32 R80, R100.reuse, R114, R80 ;  /* 0x000000726450723c */ /* 0x040fe20000001850 */
[----:B------:R-:W3:Y:S07]  /*7b60*/  LDSM.16.MT88.4 R112, [R134+UR4+0x1100] ;  /* 0x001100048670783b */ /* 0x000eee0008004200 */
[C---:B------:R-:W-:Y:S08]  /*7b70*/  HMMA.16816.F32 R84, R100.reuse, R116, R84 ;  /* 0x000000746454723c */ /* 0x040ff00000001854 */
[C---:B------:R-:W-:Y:S01]  /*7b80*/  HMMA.16816.F32 R88, R100.reuse, R118, R88 ;  /* 0x000000766458723c */ /* 0x040fe20000001858 */
[----:B------:R-:W4:Y:S07]  /*7b90*/  LDSM.16.MT88.4 R116, [R135+UR4+0x3100] ;  /* 0x003100048774783b */ /* 0x000f2e0008004200 */
[C---:B--2---:R-:W-:Y:S08]  /*7ba0*/  HMMA.16816.F32 R92, R100.reuse, R108, R92 ;  /* 0x0000006c645c723c */ /* 0x044ff0000000185c */
[----:B------:R-:W-:Y:S01]  /*7bb0*/  HMMA.16816.F32 R96, R100, R110, R96 ;  /* 0x0000006e6460723c */ /* 0x000fe20000001860 */
[----:B------:R-:W2:Y:S06]  /*7bc0*/  LDSM.16.MT88.4 R108, [R133+0x3100] ;  /* 0x00310000856c783b */ /* 0x000eac0000004200 */
[----:B------:R-:W-:Y:S02]  /*7bd0*/  F2FP.PACK_AB R100, R214, R177 ;  /* 0x000000b1d664723e */ /* 0x000fe400000000ff */
[----:B------:R-:W-:Y:S03]  /*7be0*/  F2FP.PACK_AB R102, R216, R173 ;  /* 0x000000add866723e */ /* 0x000fe600000000ff */
[C---:B------:R-:W-:Y:S01]  /*7bf0*/  F2FP.PACK_AB R101, R176.reuse, R175 ;  /* 0x000000afb065723e */ /* 0x040fe200000000ff */
        /* <DEDUP_REMOVED lines=11> */
[C---:B------:R-:W-:Y:S01]  /*7cb0*/  HMMA.16816.F32 R16, R100.reuse, R122, R16 ;  /* 0x0000007a6410723c */ /* 0x040fe20000001810 */
[----:B------:R-:W-:Y:S03]  /*7cc0*/  LDSM.16.MT88.4 R120, [R134+UR4+0x1900] ;  /* 0x001900048678783b */ /* 0x000fe60008004200 */
[----:B------:R-:W-:Y:S04]  /*7cd0*/  FADD.FTZ R217, R217, R220 ;  /* 0x000000dcd9d97221 */ /* 0x000fe80000010000 */
[C---:B---3--:R-:W-:Y:S04]  /*7ce0*/  HMMA.16816.F32 R20, R100.reuse, R112, R20 ;  /* 0x000000706414723c */ /* 0x048fe80000001814 */
[----:B------:R-:W-:Y:S04]  /*7cf0*/  FADD.FTZ R202, R222, R217 ;  /* 0x000000d9deca7221 */ /* 0x000fe80000010000 */
[C---:B------:R-:W-:Y:S01]  /*7d00*/  HMMA.16816.F32 R24, R100.reuse, R114, R24 ;  /* 0x000000726418723c */ /* 0x040fe20000001818 */
[----:B------:R-:W3:Y:S07]  /*7d10*/  LDSM.16.MT88.4 R112, [R156+0x3100] ;  /* 0x003100009c70783b */ /* 0x000eee0000004200 */
[C---:B------:R-:W-:Y:S08]  /*7d20*/  HMMA.16816.F32 R28, R100.reuse, R124, R28 ;  /* 0x0000007c641c723c */ /* 0x040ff0000000181c */
[C---:B------:R-:W-:Y:S01]  /*7d30*/  HMMA.16816.F32 R32, R100.reuse, R126, R32 ;  /* 0x0000007e6420723c */ /* 0x040fe20000001820 */
[----:B------:R-:W-:Y:S07]  /*7d40*/  LDSM.16.MT88.4 R124, [R135+UR4+0x1900] ;  /* 0x00190004877c783b */ /* 0x000fee0008004200 */
[C---:B----4-:R-:W-:Y:S08]  /*7d50*/  HMMA.16816.F32 R36, R100.reuse, R116, R36 ;  /* 0x000000746424723c */ /* 0x050ff00000001824 */
[C---:B------:R-:W-:Y:S01]  /*7d60*/  HMMA.16816.F32 R40, R100.reuse, R118, R40 ;  /* 0x000000766428723c */ /* 0x040fe20000001828 */
[----:B------:R-:W4:Y:S07]  /*7d70*/  LDSM.16.MT88.4 R116, [R135+UR4+0x5100] ;  /* 0x005100048774783b */ /* 0x000f2e0008004200 */
[C---:B--2---:R-:W-:Y:S08]  /*7d80*/  HMMA.16816.F32 R44, R100.reuse, R108, R44 ;  /* 0x0000006c642c723c */ /* 0x044ff0000000182c */
[C---:B------:R-:W-:Y:S01]  /*7d90*/  HMMA.16816.F32 R48, R100.reuse, R110, R48 ;  /* 0x0000006e6430723c */ /* 0x040fe20000001830 */
[----:B------:R-:W2:Y:S07]  /*7da0*/  LDSM.16.MT88.4 R108, [R133+0x5100] ;  /* 0x00510000856c783b */ /* 0x000eae0000004200 */
[C---:B-1----:R-:W-:Y:S08]  /*7db0*/  HMMA.16816.F32 R52, R100.reuse, R104, R52 ;  /* 0x000000686434723c */ /* 0x042ff00000001834 */
[C---:B------:R-:W-:Y:S01]  /*7dc0*/  HMMA.16816.F32 R56, R100.reuse, R106, R56 ;  /* 0x0000006a6438723c */ /* 0x040fe20000001838 */
[----:B------:R-:W1:Y:S07]  /*7dd0*/  LDSM.16.MT88.4 R104, [R134+UR4+0x5100] ;  /* 0x005100048668783b */ /* 0x000e6e0008004200 */
[C---:B---3--:R-:W-:Y:S08]  /*7de0*/  HMMA.16816.F32 R60, R100.reuse, R112, R60 ;  /* 0x00000070643c723c */ /* 0x048ff0000000183c */
[C---:B------:R-:W-:Y:S01]  /*7df0*/  HMMA.16816.F32 R64, R100.reuse, R114, R64 ;  /* 0x000000726440723c */ /* 0x040fe20000001840 */
[----:B------:R-:W3:Y:S07]  /*7e00*/  LDSM.16.MT88.4 R112, [R156+0x5100] ;  /* 0x005100009c70783b */ /* 0x000eee0000004200 */
[C---:B----4-:R-:W-:Y:S08]  /*7e10*/  HMMA.16816.F32 R68, R100.reuse, R116, R68 ;  /* 0x000000746444723c */ /* 0x050ff00000001844 */
[C---:B------:R-:W-:Y:S01]  /*7e20*/  HMMA.16816.F32 R72, R100.reuse, R118, R72 ;  /* 0x000000766448723c */ /* 0x040fe20000001848 */
[----:B------:R-:W4:Y:S07]  /*7e30*/  LDSM.16.MT88.4 R116, [R133+0x1900] ;  /* 0x001900008574783b */ /* 0x000f2e0000004200 */
[C---:B--2---:R-:W-:Y:S08]  /*7e40*/  HMMA.16816.F32 R76, R100.reuse, R108, R76 ;  /* 0x0000006c644c723c */ /* 0x044ff0000000184c */
        /* <DEDUP_REMOVED lines=38> */
[C---:B------:R-:W-:Y:S01]  /*80b0*/  @P0 LEA R16, P4, R4.reuse, c[0x0][0x1c8], 0x1 ;  /* 0x0000720004100a11 */ /* 0x040fe200078808ff */
        /* <DEDUP_REMOVED lines=55> */
.L_x_2088:
        /* <DEDUP_REMOVED lines=25> */
.L_x_2099:
[----:B------:R-:W-:Y:S02]  /*85c0*/  ULDC UR6, c[0x0][0x32c] ;  /* 0x0000cb0000067ab9 */ /* 0x000fe40000000800 */
[----:B------:R-:W-:-:S03]  /*85d0*/  UISETP.NE.AND UP0, UPT, UR6, 0x1, UPT ;  /* 0x000000010600788c */ /* 0x000fc6000bf05270 */
[----:B------:R-:W-:Y:S02]  /*85e0*/  ULDC.64 UR6, c[0x0][0x330] ;  /* 0x0000cc0000067ab9 */ /* 0x000fe40000000a00 */
[----:B------:R-:W-:-:S07]  /*85f0*/  UIMAD.WIDE.U32 UR20, UR8, UR6, URZ ;  /* 0x00000006081472a5 */ /* 0x000fce000f8e003f */
[----:B------:R-:W-:Y:S02]  /*8600*/  @UP0 UMOV UR9, UR21 ;  /* 0x0000001500090c82 */ /* 0x000fe40008000000 */
[----:B------:R-:W-:Y:S02]  /*8610*/  @UP0 USHF.R.U32.HI UR8, URZ, UR7, UR9 ;  /* 0x000000073f080299 */ /* 0x000fe40008011609 */
.L_x_2100:
[----:B------:R-:W-:Y:S02]  /*8620*/  ULDC UR6, c[0x0][0x32c] ;  /* 0x0000cb0000067ab9 */ /* 0x000fe40000000800 */
[----:B------:R-:W-:-:S04]  /*8630*/  UIMAD UR6, UR8, UR6, URZ ;  /* 0x00000006080672a4 */ /* 0x000fc8000f8e023f */
[----:B------:R-:W-:-:S04]  /*8640*/  UISETP.LT.AND UP0, UPT, UR4, UR6, UPT ;  /* 0x000000060400728c */ /* 0x000fc8000bf01270 */
[----:B------:R-:W-:-:S04]  /*8650*/  USEL UR4, UR4, UR6, !UP0 ;  /* 0x0000000604047287 */ /* 0x000fc8000c000000 */
.L_x_2098:
        /* <DEDUP_REMOVED lines=25> */
.L_x_2102:
        /* <DEDUP_REMOVED lines=9> */
[----:B------:R-:W-:Y:S01]  /*8880*/  @!UP1 USHF.R.S32.HI UR22, URZ, 0x1f, UR17 ;  /* 0x0000001f3f169899 */ /* 0x000fe20008011411 */
[----:B------:R-:W-:Y:S01]  /*8890*/  IADD3 R172, R188, R173, RZ ;  /* 0x000000adbcac7210 */ /* 0x000fe20007ffe0ff */
[----:B------:R-:W-:Y:S02]  /*88a0*/  @!UP1 UIMAD.WIDE.U32 UR24, UR17, UR8, URZ ;  /* 0x00000008111892a5 */ /* 0x000fe4000f8e003f */
[----:B------:R-:W-:Y:S02]  /*88b0*/  @!UP1 UIMAD UR22, UR22, UR8, URZ ;  /* 0x00000008161692a4 */ /* 0x000fe4000f8e023f */
[----:B------:R-:W-:Y:S02]  /*88c0*/  @!UP1 USHF.L.U32 UR23, UR24, 0x6, URZ ;  /* 0x0000000618179899 */ /* 0x000fe4000800063f */
[----:B------:R-:W-:Y:S01]  /*88d0*/  @!UP1 UIMAD UR22, UR17, UR9, UR22 ;  /* 0x00000009111692a4 */ /* 0x000fe2000f8e0216 */
[----:B------:R-:W-:Y:S03]  /*88e0*/  LDSM.16.M88.4 R32, [R186] ;  /* 0x00000000ba20783b */ /* 0x000fe60000000200 */
[----:B------:R-:W-:Y:S01]  /*88f0*/  @!UP1 UIADD3 UR22, UR25, UR22, URZ ;  /* 0x0000001619169290 */ /* 0x000fe2000fffe03f */
[----:B------:R-:W-:Y:S02]  /*8900*/  @!P0 IADD3 R149, P6, R190, UR23, RZ ;  /* 0x00000017be958c10 */ /* 0x000fe4000ffde0ff */
[----:B------:R-:W-:Y:S01]  /*8910*/  @!P0 IADD3 R151, P5, R206, UR23, RZ ;  /* 0x00000017ce978c10 */ /* 0x000fe2000ffbe0ff */
[----:B------:R-:W-:Y:S01]  /*8920*/  @!UP1 USHF.L.U64.HI UR22, UR24, 0x6, UR22 ;  /* 0x0000000618169899 */ /* 0x000fe20008010216 */
[----:B------:R-:W-:Y:S01]  /*8930*/  @!P0 IADD3 R148, P4, R204, UR23, RZ ;  /* 0x00000017cc948c10 */ /* 0x000fe2000ff9e0ff */
[----:B------:R-:W1:Y:S01]  /*8940*/  LDSM.16.M88.4 R8, [R184+UR4+0xc100] ;  /* 0x00c10004b808783b */ /* 0x000e620008000200 */
[----:B------:R-:W-:Y:S03]  /*8950*/  @!UP1 UIADD3 UR23, UP0, UR12, UR23, URZ ;  /* 0x000000170c179290 */ /* 0x000fe6000ff1e03f */
[----:B------:R-:W-:Y:S02]  /*8960*/  @!P0 IADD3.X R0, R195, UR22, RZ, P6, !PT ;  /* 0x00000016c3008c10 */ /* 0x000fe4000b7fe4ff */
[----:B------:R-:W-:Y:S02]  /*8970*/  @!P0 LEA R160, P6, R149, c[0x0][0x1f8], 0x1 ;  /* 0x00007e0095a08a11 */ /* 0x000fe400078c08ff */
[----:B------:R-:W2:Y:S01]  /*8980*/  LDSM.16.M88.4 R16, [R184+UR4+0xc900] ;  /* 0x00c90004b810783b */ /* 0x000ea20008000200 */
[----:B------:R-:W-:Y:S02]  /*8990*/  @!P0 IADD3.X R132, R205, UR22, RZ, P5, !PT ;  /* 0x00000016cd848c10 */ /* 0x000fe4000affe4ff */
[----:B------:R-:W-:Y:S02]  /*89a0*/  @!P0 LEA R166, P5, R151, c[0x0][0x1f8], 0x1 ;  /* 0x00007e0097a68a11 */ /* 0x000fe400078a08ff */
[----:B------:R-:W-:Y:S02]  /*89b0*/  @!P0 LEA.HI.X R161, R149, c[0x0][0x1fc], R0, 0x1, P6 ;  /* 0x00007f0095a18a11 */ /* 0x000fe400030f0c00 */
[----:B------:R-:W-:Y:S01]  /*89c0*/  @!P0 IADD3 R157, P6, R190, UR23, RZ ;  /* 0x00000017be9d8c10 */ /* 0x000fe2000ffde0ff */
[----:B------:R-:W3:Y:S01]  /*89d0*/  LDSM.16.M88.4 R24, [R184+UR4+0xd100] ;  /* 0x00d10004b818783b */ /* 0x000ee20008000200 */
[----:B------:R-:W-:Y:S02]  /*89e0*/  @!P0 LEA.HI.X R167, R151, c[0x0][0x1fc], R132, 0x1, P5 ;  /* 0x00007f0097a78a11 */ /* 0x000fe400028f0c84 */
[----:B------:R-:W-:Y:S05]  /*89f0*/  @!P0 IADD3 R159, P5, R206, UR23, RZ ;  /* 0x00000017ce9f8c10 */ /* 0x000fea000ffbe0ff */
[----:B------:R-:W4:Y:S08]  /*8a00*/  LDSM.16.M88.4 R136, [R184+UR4+0xd900] ;  /* 0x00d90004b888783b */ /* 0x000f300008000200 */
[----:B------:R-:W-:Y:S01]  /*8a10*/  LDSM.16.M88.4 R140, [R182] ;  /* 0x00000000b68c783b */ /* 0x000fe20000000200 */
[C---:B-1----:R-:W-:Y:S07]  /*8a20*/  HMMA.16816.F32 R4, R32.reuse, R8, RZ ;  /* 0x000000082004723c */ /* 0x042fee00000018ff */
[----:B------:R-:W1:Y:S01]  /*8a30*/  LDSM.16.M88.4 R144, [R173+0xc100] ;  /* 0x00c10000ad90783b */ /* 0x000e620000000200 */
[C---:B------:R-:W-:Y:S08]  /*8a40*/  HMMA.16816.F32 R8, R32.reuse, R10, RZ ;  /* 0x0000000a2008723c */ /* 0x040ff000000018ff */
[C---:B--2---:R-:W-:Y:S08]  /*8a50*/  HMMA.16816.F32 R12, R32.reuse, R16, RZ ;  /* 0x00000010200c723c */ /* 0x044ff000000018ff */
[C---:B------:R-:W-:Y:S08]  /*8a60*/  HMMA.16816.F32 R16, R32.reuse, R18, RZ ;  /* 0x000000122010723c */ /* 0x040ff000000018ff */
[C---:B---3--:R-:W-:Y:S08]  /*8a70*/  HMMA.16816.F32 R20, R32.reuse, R24, RZ ;  /* 0x000000182014723c */ /* 0x048ff000000018ff */
[C---:B------:R-:W-:Y:S08]  /*8a80*/  HMMA.16816.F32 R24, R32.reuse, R26, RZ ;  /* 0x0000001a2018723c */ /* 0x040ff000000018ff */
[C---:B----4-:R-:W-:Y:S07]  /*8a90*/  HMMA.16816.F32 R28, R32.reuse, R136, RZ ;  /* 0x00000088201c723c */ /* 0x050fee00000018ff */
[----:B------:R-:W-:Y:S01]  /*8aa0*/  @!P0 IADD3.X R137, R187, UR22, RZ, P4, !PT ;  /* 0x00000016bb898c10 */ /* 0x000fe2000a7fe4ff */
[----:B------:R-:W-:Y:S01]  /*8ab0*/  HMMA.16816.F32 R32, R32, R138, RZ ;  /* 0x0000008a2020723c */ /* 0x000fe200000018ff */
[C---:B------:R-:W-:Y:S01]  /*8ac0*/  @!P0 LEA R164, P4, R148.reuse, c[0x0][0x1f8], 0x1 ;  /* 0x00007e0094a48a11 */ /* 0x040fe200078808ff */
[----:B------:R-:W-:Y:S03]  /*8ad0*/  @!UP1 UIADD3.X UR22, UR11, UR22, URZ, UP0, !UPT ;  /* 0x000000160b169290 */ /* 0x000fe600087fe43f */
[----:B------:R-:W-:Y:S02]  /*8ae0*/  @!P0 LEA.HI.X R165, R148, c[0x0][0x1fc], R137, 0x1, P4 ;  /* 0x00007f0094a58a11 */ /* 0x000fe400020f0c89 */
[----:B------:R-:W-:Y:S01]  /*8af0*/  @!P0 IADD3 R153, P4, R204, UR23, RZ ;  /* 0x00000017cc998c10 */ /* 0x000fe2000ff9e0ff */
[C---:B-1----:R-:W-:Y:S01]  /*8b00*/  HMMA.16816.F32 R4, R140.reuse, R144, R4 ;  /* 0x000000908c04723c */ /* 0x042fe20000001804 */
[----:B------:R-:W1:Y:S04]  /*8b10*/  LDSM.16.M88.4 R136, [R173+0xc900] ;  /* 0x00c90000ad88783b */ /* 0x000e680000000200 */
[----:B------:R-:W-:Y:S02]  /*8b20*/  @!P0 IADD3.X R152, R205, UR22, RZ, P5, !PT ;  /* 0x00000016cd988c10 */ /* 0x000fe4000affe4ff */
[----:B------:R-:W-:Y:S01]  /*8b30*/  @!P0 LEA R170, P5, R159, c[0x0][0x1f8], 0x1 ;  /* 0x00007e009faa8a11 */ /* 0x000fe200078a08ff */
[C---:B------:R-:W-:Y:S01]  /*8b40*/  HMMA.16816.F32 R8, R140.reuse, R146, R8 ;  /* 0x000000928c08723c */ /* 0x040fe20000001808 */
[----:B------:R-:W2:Y:S03]  /*8b50*/  LDSM.16.M88.4 R148, [R173+0xd100] ;  /* 0x00d10000ad94783b */ /* 0x000ea60000000200 */
[----:B------:R-:W-:Y:S02]  /*8b60*/  @!P0 IADD3.X R132, R195, UR22, RZ, P6, !PT ;  /* 0x00000016c3848c10 */ /* 0x000fe4000b7fe4ff */
[----:B------:R-:W-:Y:S02]  /*8b70*/  @!P0 LEA R174, P6, R157, c[0x0][0x1f8], 0x1 ;  /* 0x00007e009dae8a11 */ /* 0x000fe400078c08ff */
[----:B------:R-:W-:Y:S01]  /*8b80*/  @!P0 IADD3.X R0, R187, UR22, RZ, P4, !PT ;  /* 0x00000016bb008c10 */ /* 0x000fe2000a7fe4ff */
[----:B------:R-:W-:Y:S03]  /*8b90*/  UIADD3 UR22, UR21, -0x2, URZ ;  /* 0xfffffffe15167890 */ /* 0x000fe6000fffe03f */
[----:B------:R-:W-:Y:S01]  /*8ba0*/  @!P0 LEA R168, P4, R153, c[0x0][0x1f8], 0x1 ;  /* 0x00007e0099a88a11 */ /* 0x000fe200078808ff */
[----:B------:R-:W-:Y:S01]  /*8bb0*/  UISETP.GE.AND UP1, UPT, UR22, UR10, UPT ;  /* 0x0000000a1600728c */ /* 0x000fe2000bf26270 */
[----:B------:R-:W-:Y:S01]  /*8bc0*/  @!P0 LEA.HI.X R175, R157, c[0x0][0x1fc], R132, 0x1, P6 ;  /* 0x00007f009daf8a11 */ /* 0x000fe200030f0c84 */
[----:B------:R-:W-:Y:S01]  /*8bd0*/  @!P0 IMAD R132, R155, 0x6000, R200 ;  /* 0x000060009b848824 */ /* 0x000fe200078e02c8 */
[----:B------:R-:W-:Y:S02]  /*8be0*/  @!P0 LEA.HI.X R171, R159, c[0x0][0x1fc], R152, 0x1, P5 ;  /* 0x00007f009fab8a11 */ /* 0x000fe400028f0c98 */
[----:B------:R-:W-:Y:S02]  /*8bf0*/  @!P0 LEA.HI.X R169, R153, c[0x0][0x1fc], R0, 0x1, P4 ;  /* 0x00007f0099a98a11 */ /* 0x000fe400020f0c00 */
[----:B------:R-:W3:Y:S01]  /*8c00*/  LDSM.16.M88.4 R152, [R173+0xd900] ;  /* 0x00d90000ad98783b */ /* 0x000ee20000000200 */
[-C--:B------:R-:W-:Y:S02]  /*8c10*/  IADD3 R0, R188, R2.reuse, RZ ;  /* 0x00000002bc007210 */ /* 0x080fe40007ffe0ff */
[----:B------:R-:W-:Y:S01]  /*8c20*/  IADD3 R2, R185, R2, R188 ;  /* 0x00000002b9027210 */ /* 0x000fe20007ffe0bc */
[----:B------:R-:W-:Y:S02]  /*8c30*/  @UP1 USHF.R.S32.HI UR23, URZ, 0x1f, UR22 ;  /* 0x0000001f3f171899 */ /* 0x000fe40008011416 */
[----:B------:R-:W-:Y:S02]  /*8c40*/  @UP1 UIMAD.WIDE.U32 UR24, UR22, UR6, URZ ;  /* 0x00000006161812a5 */ /* 0x000fe4000f8e003f */
[----:B------:R-:W-:Y:S01]  /*8c50*/  @!PT LDS RZ, [RZ] ;  /* 0x00000000fffff984 */ /* 0x000fe20000000800 */
[----:B------:R-:W-:Y:S01]  /*8c60*/  @!PT LDS RZ, [RZ] ;  /* 0x00000000fffff984 */ /* 0x000fe20000000800 */
[----:B------:R-:W-:Y:S01]  /*8c70*/  @!PT LDS RZ, [RZ] ;  /* 0x00000000fffff984 */ /* 0x000fe20000000800 */
[----:B------:R4:W-:Y:S01]  /*8c80*/  @!P0 LDGSTS.E.BYPASS.LTC128B.128 [R132], [R160.64], !P3 ;  /* 0x00000000a0848fae */ /* 0x0009e2000d901d52 */
[----:B------:R-:W-:Y:S01]  /*8c90*/  @UP1 UIMAD UR23, UR23, UR6, URZ ;  /* 0x00000006171712a4 */ /* 0x000fe2000f8e023f */
[C---:B-1----:R-:W-:Y:S03]  /*8ca0*/  HMMA.16816.F32 R12, R140.reuse, R136, R12 ;  /* 0x000000888c0c723c */ /* 0x042fe6000000180c */
[----:B------:R-:W-:Y:S03]  /*8cb0*/  @UP1 UIMAD UR23, UR22, UR7, UR23 ;  /* 0x00000007161712a4 */ /* 0x000fe6000f8e0217 */
[----:B------:R1:W-:Y:S01]  /*8cc0*/  @!P0 LDGSTS.E.BYPASS.LTC128B.128 [R132+0x2000], [R166.64], !P2 ;  /* 0x02000000a6848fae */ /* 0x0003e2000d101d52 */
[----:B------:R-:W-:Y:S02]  /*8cd0*/  @UP1 USHF.L.U32 UR22, UR24, 0x6, URZ ;  /* 0x0000000618161899 */ /* 0x000fe4000800063f */
[----:B------:R-:W-:Y:S01]  /*8ce0*/  @UP1 UIADD3 UR23, UR25, UR23, URZ ;  /* 0x0000001719171290 */ /* 0x000fe2000fffe03f */
[C---:B------:R-:W-:Y:S01]  /*8cf0*/  HMMA.16816.F32 R16, R140.reuse, R138, R16 ;  /* 0x0000008a8c10723c */ /* 0x040fe20000001810 */
[----:B------:R-:W-:Y:S03]  /*8d00*/  UIADD3 UR25, UR15, 0x1, URZ ;  /* 0x000000010f197890 */ /* 0x000fe6000fffe03f */
[----:B------:R1:W-:Y:S01]  /*8d10*/  @!P0 LDGSTS.E.BYPASS.LTC128B.128 [R132+0x4000], [R164.64], !P1 ;  /* 0x04000000a4848fae */ /* 0x0003e2000c901d52 */
[----:B------:R-:W-:Y:S02]  /*8d20*/  @UP1 USHF.L.U64.HI UR23, UR24, 0x6, UR23 ;  /* 0x0000000618171899 */ /* 0x000fe40008010217 */
[----:B------:R-:W-:Y:S01]  /*8d30*/  @UP1 UIADD3 UR24, UP0, UR14, UR22, URZ ;  /* 0x000000160e181290 */ /* 0x000fe2000ff1e03f */
[C---:B--2---:R-:W-:Y:S04]  /*8d40*/  HMMA.16816.F32 R20, R140.reuse, R148, R20 ;  /* 0x000000948c14723c */ /* 0x044fe80000001814 */
[----:B------:R2:W-:Y:S04]  /*8d50*/  @!P0 LDGSTS.E.BYPASS.LTC128B.128 [R132+0x1000], [R174.64], !P3 ;  /* 0x01000000ae848fae */ /* 0x0005e8000d901d52 */
[C---:B------:R-:W-:Y:S04]  /*8d60*/  HMMA.16816.F32 R24, R140.reuse, R150, R24 ;  /* 0x000000968c18723c */ /* 0x040fe80000001818 */
[----:B------:R5:W-:Y:S04]  /*8d70*/  @!P0 LDGSTS.E.BYPASS.LTC128B.128 [R132+0x3000], [R170.64], !P2 ;  /* 0x03000000aa848fae */ /* 0x000be8000d101d52 */
[C---:B---3--:R-:W-:Y:S04]  /*8d80*/  HMMA.16816.F32 R28, R140.reuse, R152, R28 ;  /* 0x000000988c1c723c */ /* 0x048fe8000000181c */
[----:B------:R5:W-:Y:S01]  /*8d90*/  @!P0 LDGSTS.E.BYPASS.LTC128B.128 [R132+0x5000], [R168.64], !P1 ;  /* 0x05000000a8848fae */ /* 0x000be2000c901d52 */
[----:B------:R-:W-:Y:S03]  /*8da0*/  PLOP3.LUT P0, PT, PT, PT, UP1, 0x80, 0x0 ;  /* 0x000000000000781c */ /* 0x000fe60003f0f018 */
[----:B------:R-:W-:Y:S04]  /*8db0*/  HMMA.16816.F32 R32, R140, R154, R32 ;  /* 0x0000009a8c20723c */ /* 0x000fe80000001820 */
[----:B------:R-:W-:Y:S08]  /*8dc0*/  LDSM.16.M88.4 R144, [R181] ;  /* 0x00000000b590783b */ /* 0x000ff00000000200 */
[----:B------:R-:W3:Y:S08]  /*8dd0*/  LDSM.16.M88.4 R156, [R0+0xc100] ;  /* 0x00c10000009c783b */ /* 0x000ef00000000200 */
[----:B----4-:R-:W4:Y:S08]  /*8de0*/  LDSM.16.M88.4 R160, [R0+0xc900] ;  /* 0x00c9000000a0783b */ /* 0x010f300000000200 */
[----:B------:R-:W2:Y:S08]  /*8df0*/  LDSM.16.M88.4 R136, [R0+0xd100] ;  /* 0x00d100000088783b */ /* 0x000eb00000000200 */
[----:B------:R-:W0:Y:S08]  /*8e00*/  LDGDEPBAR ;  /* 0x00000000000079af */ /* 0x000e300000000000 */
[----:B-1----:R-:W1:Y:S01]  /*8e10*/  LDSM.16.M88.4 R164, [R0+0xd900] ;  /* 0x00d9000000a4783b */ /* 0x002e620000000200 */
[C---:B---3--:R-:W-:Y:S07]  /*8e20*/  HMMA.16816.F32 R4, R144.reuse, R156, R4 ;  /* 0x0000009c9004723c */ /* 0x048fee0000001804 */
[----:B------:R-:W-:Y:S01]  /*8e30*/  LDSM.16.M88.4 R148, [R180] ;  /* 0x00000000b494783b */ /* 0x000fe20000000200 */
[C---:B------:R-:W-:Y:S07]  /*8e40*/  HMMA.16816.F32 R8, R144.reuse, R158, R8 ;  /* 0x0000009e9008723c */ /* 0x040fee0000001808 */
[----:B-----5:R-:W3:Y:S01]  /*8e50*/  LDSM.16.M88.4 R168, [R172+0xc100] ;  /* 0x00c10000aca8783b */ /* 0x020ee20000000200 */
[C---:B----4-:R-:W-:Y:S07]  /*8e60*/  HMMA.16816.F32 R12, R144.reuse, R160, R12 ;  /* 0x000000a0900c723c */ /* 0x050fee000000180c */
[----:B------:R-:W4:Y:S01]  /*8e70*/  LDSM.16.M88.4 R140, [R172+0xc900] ;  /* 0x00c90000ac8c783b */ /* 0x000f220000000200 */
[C---:B------:R-:W-:Y:S07]  /*8e80*/  HMMA.16816.F32 R16, R144.reuse, R162, R16 ;  /* 0x000000a29010723c */ /* 0x040fee0000001810 */
[----:B------:R-:W5:Y:S01]  /*8e90*/  LDSM.16.M88.4 R152, [R172+0xd100] ;  /* 0x00d10000ac98783b */ /* 0x000f620000000200 */
[C---:B--2---:R-:W-:Y:S07]  /*8ea0*/  HMMA.16816.F32 R20, R144.reuse, R136, R20 ;  /* 0x000000889014723c */ /* 0x044fee0000001814 */
[----:B------:R-:W2:Y:S01]  /*8eb0*/  LDSM.16.M88.4 R156, [R172+0xd900] ;  /* 0x00d90000ac9c783b */ /* 0x000ea20000000200 */
[C---:B------:R-:W-:Y:S07]  /*8ec0*/  HMMA.16816.F32 R24, R144.reuse, R138, R24 ;  /* 0x0000008a9018723c */ /* 0x040fee0000001818 */
[----:B------:R-:W-:Y:S01]  /*8ed0*/  LDSM.16.M88.4 R136, [R186+0x4000] ;  /* 0x00400000ba88783b */ /* 0x000fe20000000200 */
[C---:B-1----:R-:W-:Y:S07]  /*8ee0*/  HMMA.16816.F32 R28, R144.reuse, R164, R28 ;  /* 0x000000a4901c723c */ /* 0x042fee000000181c */
[----:B------:R-:W-:Y:S01]  /*8ef0*/  LDSM.16.M88.4 R160, [R184+UR4+0xe900] ;  /* 0x00e90004b8a0783b */ /* 0x000fe20008000200 */
[----:B------:R-:W-:Y:S07]  /*8f00*/  HMMA.16816.F32 R32, R144, R166, R32 ;  /* 0x000000a69020723c */ /* 0x000fee0000001820 */
[----:B------:R-:W1:Y:S01]  /*8f10*/  LDSM.16.M88.4 R144, [R184+UR4+0xe100] ;  /* 0x00e10004b890783b */ /* 0x000e620008000200 */
[C---:B---3--:R-:W-:Y:S07]  /*8f20*/  HMMA.16816.F32 R4, R148.reuse, R168, R4 ;  /* 0x000000a89404723c */ /* 0x048fee0000001804 */
[----:B------:R-:W-:Y:S01]  /*8f30*/  LDSM.16.M88.4 R164, [R182+0x4000] ;  /* 0x00400000b6a4783b */ /* 0x000fe20000000200 */
[C---:B------:R-:W-:Y:S07]  /*8f40*/  HMMA.16816.F32 R8, R148.reuse, R170, R8 ;  /* 0x000000aa9408723c */ /* 0x040fee0000001808 */
[----:B------:R-:W-:Y:S01]  /*8f50*/  LDSM.16.M88.4 R168, [R173+0xe100] ;  /* 0x00e10000ada8783b */ /* 0x000fe20000000200 */
[C---:B----4-:R-:W-:Y:S08]  /*8f60*/  HMMA.16816.F32 R12, R148.reuse, R140, R12 ;  /* 0x0000008c940c723c */ /* 0x050ff0000000180c */
[C---:B------:R-:W-:Y:S01]  /*8f70*/  HMMA.16816.F32 R16, R148.reuse, R142, R16 ;  /* 0x0000008e9410723c */ /* 0x040fe20000001810 */
[----:B------:R-:W3:Y:S07]  /*8f80*/  LDSM.16.M88.4 R140, [R184+UR4+0xf100] ;  /* 0x00f10004b88c783b */ /* 0x000eee0008000200 */
[C---:B-----5:R-:W-:Y:S08]  /*8f90*/  HMMA.16816.F32 R20, R148.reuse, R152, R20 ;  /* 0x000000989414723c */ /* 0x060ff00000001814 */
[C---:B------:R-:W-:Y:S01]  /*8fa0*/  HMMA.16816.F32 R24, R148.reuse, R154, R24 ;  /* 0x0000009a9418723c */ /* 0x040fe20000001818 */
[----:B------:R-:W4:Y:S07]  /*8fb0*/  LDSM.16.M88.4 R152, [R184+UR4+0xf900] ;  /* 0x00f90004b898783b */ /* 0x000f2e0008000200 */
[C---:B--2---:R-:W-:Y:S08]  /*8fc0*/  HMMA.16816.F32 R28, R148.reuse, R156, R28 ;  /* 0x0000009c941c723c */ /* 0x044ff0000000181c */
[----:B------:R-:W-:Y:S01]  /*8fd0*/  HMMA.16816.F32 R32, R148, R158, R32 ;  /* 0x0000009e9420723c */ /* 0x000fe20000001820 */
[----:B------:R-:W2:Y:S07]  /*8fe0*/  LDSM.16.M88.4 R148, [R173+0xe900] ;  /* 0x00e90000ad94783b */ /* 0x000eae0000000200 */
[C---:B-1----:R-:W-:Y:S01]  /*8ff0*/  HMMA.16816.F32 R4, R136.reuse, R144, R4 ;  /* 0x000000908804723c */ /* 0x042fe20000001804 */
[----:B------:R-:W-:Y:S07]  /*9000*/  LDSM.16.M88.4 R156, [R173+0xf900] ;  /* 0x00f90000ad9c783b */ /* 0x000fee0000000200 */
[C---:B------:R-:W-:Y:S01]  /*9010*/  HMMA.16816.F32 R8, R136.reuse, R146, R8 ;  /* 0x000000928808723c */ /* 0x040fe20000001808 */
        /* <DEDUP_REMOVED lines=8> */
[----:B------:R-:W-:Y:S01]  /*90a0*/  HMMA.16816.F32 R32, R136, R154, R32 ;  /* 0x0000009a8820723c */ /* 0x000fe20000001820 */
[----:B------:R-:W4:Y:S07]  /*90b0*/  LDSM.16.M88.4 R136, [R0+0xe900] ;  /* 0x00e900000088783b */ /* 0x000f2e0000000200 */
[C---:B------:R-:W-:Y:S01]  /*90c0*/  HMMA.16816.F32 R4, R164.reuse, R168, R4 ;  /* 0x000000a8a404723c */ /* 0x040fe20000001804 */
[----:B------:R-:W-:Y:S07]  /*90d0*/  LDSM.16.M88.4 R152, [R180+0x4000] ;  /* 0x00400000b498783b */ /* 0x000fee0000000200 */
[C---:B------:R-:W-:Y:S01]  /*90e0*/  HMMA.16816.F32 R8, R164.reuse, R170, R8 ;  /* 0x000000aaa408723c */ /* 0x040fe20000001808 */
[----:B------:R-:W-:Y:S07]  /*90f0*/  LDSM.16.M88.4 R168, [R172+0xe100] ;  /* 0x00e10000aca8783b */ /* 0x000fee0000000200 */
        /* <DEDUP_REMOVED lines=8> */
[----:B------:R-:W5:Y:S07]  /*9180*/  LDSM.16.M88.4 R156, [R2+0xe900] ;  /* 0x00e90000029c783b */ /* 0x000f6e0000000200 */
[C---:B---3--:R-:W-:Y:S01]  /*9190*/  HMMA.16816.F32 R4, R140.reuse, R160, R4 ;  /* 0x000000a08c04723c */ /* 0x048fe20000001804 */
[----:B------:R-:W-:Y:S07]  /*91a0*/  LDSM.16.M88.4 R164, [R184+UR4+0x11100] ;  /* 0x01110004b8a4783b */ /* 0x000fee0008000200 */
[C---:B------:R-:W-:Y:S01]  /*91b0*/  HMMA.16816.F32 R8, R140.reuse, R162, R8 ;  /* 0x000000a28c08723c */ /* 0x040fe20000001808 */
[----:B------:R-:W-:Y:S07]  /*91c0*/  LDSM.16.M88.4 R160, [R184+UR4+0x10900] ;  /* 0x01090004b8a0783b */ /* 0x000fee0008000200 */
[C---:B----4-:R-:W-:Y:S08]  /*91d0*/  HMMA.16816.F32 R12, R140.reuse, R136, R12 ;  /* 0x000000888c0c723c */ /* 0x050ff0000000180c */
[C---:B------:R-:W-:Y:S01]  /*91e0*/  HMMA.16816.F32 R16, R140.reuse, R138, R16 ;  /* 0x0000008a8c10723c */ /* 0x040fe20000001810 */
[----:B------:R-:W3:Y:S07]  /*91f0*/  LDSM.16.M88.4 R136, [R2+0xf100] ;  /* 0x00f100000288783b */ /* 0x000eee0000000200 */
[C---:B--2---:R-:W-:Y:S08]  /*9200*/  HMMA.16816.F32 R20, R140.reuse, R148, R20 ;  /* 0x000000948c14723c */ /* 0x044ff00000001814 */
[C---:B------:R-:W-:Y:S01]  /*9210*/  HMMA.16816.F32 R24, R140.reuse, R150, R24 ;  /* 0x000000968c18723c */ /* 0x040fe20000001818 */
[----:B------:R-:W2:Y:S07]  /*9220*/  LDSM.16.M88.4 R148, [R2+0xf900] ;  /* 0x00f900000294783b */ /* 0x000eae0000000200 */
[C---:B-1----:R-:W-:Y:S08]  /*9230*/  HMMA.16816.F32 R28, R140.reuse, R144, R28 ;  /* 0x000000908c1c723c */ /* 0x042ff0000000181c */
[----:B------:R-:W-:Y:S01]  /*9240*/  HMMA.16816.F32 R32, R140, R146, R32 ;  /* 0x000000928c20723c */ /* 0x000fe20000001820 */
[----:B------:R-:W-:Y:S07]  /*9250*/  LDSM.16.M88.4 R140, [R186+0x8000] ;  /* 0x00800000ba8c783b */ /* 0x000fee0000000200 */
[C---:B------:R-:W-:Y:S01]  /*9260*/  HMMA.16816.F32 R4, R152.reuse, R168, R4 ;  /* 0x000000a89804723c */ /* 0x040fe20000001804 */
[----:B------:R-:W1:Y:S07]  /*9270*/  LDSM.16.M88.4 R144, [R184+UR4+0x10100] ;  /* 0x01010004b890783b */ /* 0x000e6e0008000200 */
[C---:B------:R-:W-:Y:S01]  /*9280*/  HMMA.16816.F32 R8, R152.reuse, R170, R8 ;  /* 0x000000aa9808723c */ /* 0x040fe20000001808 */
[----:B------:R-:W-:Y:S07]  /*9290*/  LDSM.16.M88.4 R168, [R173+0x10100] ;  /* 0x01010000ada8783b */ /* 0x000fee0000000200 */
[C---:B-----5:R-:W-:Y:S08]  /*92a0*/  HMMA.16816.F32 R12, R152.reuse, R156, R12 ;  /* 0x0000009c980c723c */ /* 0x060ff0000000180c */
[C---:B------:R-:W-:Y:S01]  /*92b0*/  HMMA.16816.F32 R16, R152.reuse, R158, R16 ;  /* 0x0000009e9810723c */ /* 0x040fe20000001810 */
[----:B------:R-:W4:Y:S07]  /*92c0*/  LDSM.16.M88.4 R156, [R184+UR4+0x11900] ;  /* 0x01190004b89c783b */ /* 0x000f2e0008000200 */
[C---:B---3--:R-:W-:Y:S08]  /*92d0*/  HMMA.16816.F32 R20, R152.reuse, R136, R20 ;  /* 0x000000889814723c */ /* 0x048ff00000001814 */
[C---:B------:R-:W-:Y:S01]  /*92e0*/  HMMA.16816.F32 R24, R152.reuse, R138, R24 ;  /* 0x0000008a9818723c */ /* 0x040fe20000001818 */
[----:B------:R-:W3:Y:S07]  /*92f0*/  LDSM.16.M88.4 R136, [R182+0x8000] ;  /* 0x00800000b688783b */ /* 0x000eee0000000200 */
[C---:B--2---:R-:W-:Y:S08]  /*9300*/  HMMA.16816.F32 R28, R152.reuse, R148, R28 ;  /* 0x00000094981c723c */ /* 0x044ff0000000181c */
[----:B------:R-:W-:Y:S01]  /*9310*/  HMMA.16816.F32 R32, R152, R150, R32 ;  /* 0x000000969820723c */ /* 0x000fe20000001820 */
[----:B------:R-:W2:Y:S07]  /*9320*/  LDSM.16.M88.4 R148, [R173+0x10900] ;  /* 0x01090000ad94783b */ /* 0x000eae0000000200 */
[C---:B-1----:R-:W-:Y:S01]  /*9330*/  HMMA.16816.F32 R4, R140.reuse, R144, R4 ;  /* 0x000000908c04723c */ /* 0x042fe20000001804 */
[----:B------:R-:W-:Y:S07]  /*9340*/  LDSM.16.M88.4 R152, [R173+0x11900] ;  /* 0x01190000ad98783b */ /* 0x000fee0000000200 */
[C---:B------:R-:W-:Y:S01]  /*9350*/  HMMA.16816.F32 R8, R140.reuse, R146, R8 ;  /* 0x000000928c08723c */ /* 0x040fe20000001808 */
[----:B------:R-:W1:Y:S07]  /*9360*/  LDSM.16.M88.4 R144, [R173+0x11100] ;  /* 0x01110000ad90783b */ /* 0x000e6e0000000200 */
[C---:B------:R-:W-:Y:S01]  /*9370*/  HMMA.16816.F32 R12, R140.reuse, R160, R12 ;  /* 0x000000a08c0c723c */ /* 0x040fe2000000180c */
[----:B------:R-:W-:Y:S07]  /*9380*/  LDSM.16.M88.4 R172, [R172+0x10100] ;  /* 0x01010000acac783b */ /* 0x000fee0000000200 */
        /* <DEDUP_REMOVED lines=8> */
[C---:B---3--:R-:W-:Y:S01]  /*9410*/  HMMA.16816.F32 R4, R136.reuse, R168, R4 ;  /* 0x000000a88804723c */ /* 0x048fe20000001804 */
[----:B------:R-:W3:Y:S07]  /*9420*/  LDSM.16.M88.4 R156, [R0+0x11100] ;  /* 0x01110000009c783b */ /* 0x000eee0000000200 */
[C---:B------:R-:W-:Y:S01]  /*9430*/  HMMA.16816.F32 R8, R136.reuse, R170, R8 ;  /* 0x000000aa8808723c */ /* 0x040fe20000001808 */
[----:B------:R-:W-:Y:S07]  /*9440*/  LDSM.16.M88.4 R168, [R180+0x8000] ;  /* 0x00800000b4a8783b */ /* 0x000fee0000000200 */
[C---:B--2---:R-:W-:Y:S08]  /*9450*/  HMMA.16816.F32 R12, R136.reuse, R148, R12 ;  /* 0x00000094880c723c */ /* 0x044ff0000000180c */
[C---:B------:R-:W-:Y:S01]  /*9460*/  HMMA.16816.F32 R16, R136.reuse, R150, R16 ;  /* 0x000000968810723c */ /* 0x040fe20000001810 */
[----:B------:R-:W2:Y:S07]  /*9470*/  LDSM.16.M88.4 R148, [R0+0x11900] ;  /* 0x011900000094783b */ /* 0x000eae0000000200 */
[C---:B-1----:R-:W-:Y:S08]  /*9480*/  HMMA.16816.F32 R20, R136.reuse, R144, R20 ;  /* 0x000000908814723c */ /* 0x042ff00000001814 */
[C---:B------:R-:W-:Y:S01]  /*9490*/  HMMA.16816.F32 R24, R136.reuse, R146, R24 ;  /* 0x000000928818723c */ /* 0x040fe20000001818 */
[----:B------:R-:W-:Y:S07]  /*94a0*/  LDSM.16.M88.4 R144, [R2+0x11900] ;  /* 0x011900000290783b */ /* 0x000fee0000000200 */
[C---:B------:R-:W-:Y:S08]  /*94b0*/  HMMA.16816.F32 R28, R136.reuse, R152, R28 ;  /* 0x00000098881c723c */ /* 0x040ff0000000181c */
[----:B------:R-:W-:Y:S01]  /*94c0*/  HMMA.16816.F32 R32, R136, R154, R32 ;  /* 0x0000009a8820723c */ /* 0x000fe20000001820 */
[----:B------:R-:W1:Y:S07]  /*94d0*/  LDSM.16.M88.4 R136, [R2+0x10900] ;  /* 0x010900000288783b */ /* 0x000e6e0000000200 */
[C---:B-----5:R-:W-:Y:S08]  /*94e0*/  HMMA.16816.F32 R4, R160.reuse, R164, R4 ;  /* 0x000000a4a004723c */ /* 0x060ff00000001804 */
[C---:B------:R-:W-:Y:S08]  /*94f0*/  HMMA.16816.F32 R8, R160.reuse, R166, R8 ;  /* 0x000000a6a008723c */ /* 0x040ff00000001808 */
[C---:B----4-:R-:W-:Y:S08]  /*9500*/  HMMA.16816.F32 R12, R160.reuse, R140, R12 ;  /* 0x0000008ca00c723c */ /* 0x050ff0000000180c */
[C---:B------:R-:W-:Y:S01]  /*9510*/  HMMA.16816.F32 R16, R160.reuse, R142, R16 ;  /* 0x0000008ea010723c */ /* 0x040fe20000001810 */
[----:B------:R-:W4:Y:S01]  /*9520*/  LDSM.16.M88.4 R140, [R2+0x11100] ;  /* 0x01110000028c783b */ /* 0x000f220000000200 */
[----:B------:R-:W-:Y:S06]  /*9530*/  DEPBAR.LE SB0, 0x2 ;  /* 0x000080800000791a */ /* 0x000fec0000000000 */
[C---:B---3--:R-:W-:Y:S01]  /*9540*/  HMMA.16816.F32 R20, R160.reuse, R156, R20 ;  /* 0x0000009ca014723c */ /* 0x048fe20000001814 */
[----:B------:R-:W-:Y:S07]  /*9550*/  BAR.SYNC.DEFER_BLOCKING 0x0 ;  /* 0x0000000000007b1d */ /* 0x000fee0000010000 */
[C---:B------:R-:W-:Y:S08]  /*9560*/  HMMA.16816.F32 R24, R160.reuse, R158, R24 ;  /* 0x0000009ea018723c */ /* 0x040ff00000001818 */
[C---:B--2---:R-:W-:Y:S08]  /*9570*/  HMMA.16816.F32 R28, R160.reuse, R148, R28 ;  /* 0x00000094a01c723c */ /* 0x044ff0000000181c */
[----:B------:R-:W-:Y:S01]  /*9580*/  HMMA.16816.F32 R32, R160, R150, R32 ;  /* 0x00000096a020723c */ /* 0x000fe20000001820 */
[----:B------:R-:W-:Y:S07]  /*9590*/  LDSM.16.MT88.4 R148, [R135+UR4+0x2900] ;  /* 0x002900048794783b */ /* 0x000fee0008004200 */
[C---:B------:R-:W-:Y:S08]  /*95a0*/  HMMA.16816.F32 R4, R168.reuse, R172, R4 ;  /* 0x000000aca804723c */ /* 0x040ff00000001804 */
        /* <DEDUP_REMOVED lines=50> */
[----:B------:R-:W1:Y:S01]  /*98d0*/  LDSM.16.MT88.4 R136, [R135+UR4+0x100] ;  /* 0x000100048788783b */ /* 0x000e620008004200 */
[--C-:B------:R-:W-:Y:S01]  /*98e0*/  FFMA.FTZ R159, R4, c[0x0][0x2d0], -R166.reuse ;  /* 0x0000b400049f7a23 */ /* 0x100fe200000108a6 */
[----:B------:R-:W-:Y:S01]  /*98f0*/  IADD3 R4, R135, UR4, RZ ;  /* 0x0000000487047c10 */ /* 0x000fe2000fffe0ff */
[C---:B------:R-:W-:Y:S02]  /*9900*/  FADD.FTZ R133, -R0.reuse, R3 ;  /* 0x0000000300857221 */ /* 0x040fe40000010100 */
[----:B------:R-:W-:Y:S01]  /*9910*/  FMUL.FTZ R165, R0, c[0x0][0x2d0] ;  /* 0x0000b40000a57a20 */ /* 0x000fe20000410000 */
[----:B------:R-:W2:Y:S01]  /*9920*/  MUFU.EX2 R132, R132 ;  /* 0x0000008400847308 */ /* 0x000ea20000000800 */
[----:B------:R-:W-:Y:S01]  /*9930*/  FMUL.FTZ R3, R133, c[0x0][0x2d0] ;  /* 0x0000b40085037a20 */ /* 0x000fe20000410000 */
[----:B------:R-:W-:Y:S01]  /*9940*/  IADD3 R133, R183, R4, RZ ;  /* 0x00000004b7857210 */ /* 0x000fe20007ffe0ff */
[--C-:B------:R-:W-:Y:S02]  /*9950*/  FFMA.FTZ R162, R5, c[0x0][0x2d0], -R166.reuse ;  /* 0x0000b40005a27a23 */ /* 0x100fe400000108a6 */
[--C-:B------:R-:W-:Y:S02]  /*9960*/  FFMA.FTZ R157, R8, c[0x0][0x2d0], -R166.reuse ;  /* 0x0000b400089d7a23 */ /* 0x100fe400000108a6 */
[--C-:B------:R-:W-:Y:S01]  /*9970*/  FFMA.FTZ R160, R9, c[0x0][0x2d0], -R166.reuse ;  /* 0x0000b40009a07a23 */ /* 0x100fe200000108a6 */
[----:B------:R-:W3:Y:S01]  /*9980*/  LDSM.16.MT88.4 R140, [R133+0x100] ;  /* 0x00010000858c783b */ /* 0x000ee20000004200 */
[--C-:B------:R-:W-:Y:S01]  /*9990*/  FFMA.FTZ R164, R6, c[0x0][0x2d0], -R165.reuse ;  /* 0x0000b40006a47a23 */ /* 0x100fe200000108a5 */
[----:B------:R-:W4:Y:S01]  /*99a0*/  MUFU.EX2 R3, R3 ;  /* 0x0000000300037308 */ /* 0x000f220000000800 */
[--C-:B------:R-:W-:Y:S02]  /*99b0*/  FFMA.FTZ R161, R7, c[0x0][0x2d0], -R165.reuse ;  /* 0x0000b40007a17a23 */ /* 0x100fe400000108a5 */
[--C-:B------:R-:W-:Y:S02]  /*99c0*/  FFMA.FTZ R163, R10, c[0x0][0x2d0], -R165.reuse ;  /* 0x0000b4000aa37a23 */ /* 0x100fe400000108a5 */
[--C-:B------:R-:W-:Y:S01]  /*99d0*/  FFMA.FTZ R158, R11, c[0x0][0x2d0], -R165.reuse ;  /* 0x0000b4000b9e7a23 */ /* 0x100fe200000108a5 */
[----:B------:R-:W-:Y:S01]  /*99e0*/  LDSM.16.MT88.4 R144, [R133+0x900] ;  /* 0x000900008590783b */ /* 0x000fe20000004200 */
[--C-:B------:R-:W-:Y:S02]  /*99f0*/  FFMA.FTZ R169, R16, c[0x0][0x2d0], -R166.reuse ;  /* 0x0000b40010a97a23 */ /* 0x100fe400000108a6 */
[--C-:B------:R-:W-:Y:S01]  /*9a00*/  FFMA.FTZ R170, R17, c[0x0][0x2d0], -R166.reuse ;  /* 0x0000b40011aa7a23 */ /* 0x100fe200000108a6 */
[----:B------:R-:W-:Y:S01]  /*9a10*/  MUFU.EX2 R159, R159 ;  /* 0x0000009f009f7308 */ /* 0x000fe20000000800 */
[--C-:B------:R-:W-:Y:S02]  /*9a20*/  FFMA.FTZ R173, R18, c[0x0][0x2d0], -R165.reuse ;  /* 0x0000b40012ad7a23 */ /* 0x100fe400000108a5 */
[--C-:B------:R-:W-:Y:S01]  /*9a30*/  FFMA.FTZ R174, R19, c[0x0][0x2d0], -R165.reuse ;  /* 0x0000b40013ae7a23 */ /* 0x100fe200000108a5 */
[----:B------:R-:W-:Y:S01]  /*9a40*/  LDSM.16.MT88.4 R152, [R133+0x2900] ;  /* 0x002900008598783b */ /* 0x000fe20000004200 */
[C---:B--2---:R-:W-:Y:S02]  /*9a50*/  FMUL.FTZ R4, R132.reuse, R128 ;  /* 0x0000008084047220 */ /* 0x044fe40000410000 */
[C---:B------:R-:W-:Y:S02]  /*9a60*/  FMUL.FTZ R5, R132.reuse, R129 ;  /* 0x0000008184057220 */ /* 0x040fe40000410000 */
[C---:B------:R-:W-:Y:S01]  /*9a70*/  FMUL.FTZ R8, R132.reuse, R124 ;  /* 0x0000007c84087220 */ /* 0x040fe20000410000 */
[----:B------:R-:W2:Y:S01]  /*9a80*/  MUFU.EX2 R162, R162 ;  /* 0x000000a200a27308 */ /* 0x000ea20000000800 */
[C---:B------:R-:W-:Y:S01]  /*9a90*/  FMUL.FTZ R9, R132.reuse, R125 ;  /* 0x0000007d84097220 */ /* 0x040fe20000410000 */
[----:B------:R-:W-:Y:S01]  /*9aa0*/  LDSM.16.MT88.4 R16, [R134+UR4+0x900] ;  /* 0x000900048610783b */ /* 0x000fe20008004200 */
[C---:B------:R-:W-:Y:S02]  /*9ab0*/  FMUL.FTZ R100, R132.reuse, R100 ;  /* 0x0000006484647220 */ /* 0x040fe40000410000 */
[C---:B----4-:R-:W-:Y:S02]  /*9ac0*/  FMUL.FTZ R6, R3.reuse, R130 ;  /* 0x0000008203067220 */ /* 0x050fe40000410000 */
[C---:B------:R-:W-:Y:S02]  /*9ad0*/  FMUL.FTZ R7, R3.reuse, R131 ;  /* 0x0000008303077220 */ /* 0x040fe40000410000 */
[C---:B------:R-:W-:Y:S01]  /*9ae0*/  FMUL.FTZ R10, R3.reuse, R126 ;  /* 0x0000007e030a7220 */ /* 0x040fe20000410000 */
[----:B------:R-:W-:Y:S01]  /*9af0*/  MUFU.EX2 R157, R157 ;  /* 0x0000009d009d7308 */ /* 0x000fe20000000800 */
[C---:B------:R-:W-:Y:S02]  /*9b00*/  FMUL.FTZ R11, R3.reuse, R127 ;  /* 0x0000007f030b7220 */ /* 0x040fe40000410000 */
[----:B------:R-:W4:Y:S01]  /*9b10*/  LDSM.16.MT88.4 R124, [R134+UR4+0x100] ;  /* 0x00010004867c783b */ /* 0x000f220008004200 */
[C---:B------:R-:W-:Y:S02]  /*9b20*/  FMUL.FTZ R101, R132.reuse, R101 ;  /* 0x0000006584657220 */ /* 0x040fe40000410000 */
[C---:B------:R-:W-:Y:S02]  /*9b30*/  FMUL.FTZ R102, R3.reuse, R102 ;  /* 0x0000006603667220 */ /* 0x040fe40000410000 */
[C---:B------:R-:W-:Y:S02]  /*9b40*/  FMUL.FTZ R103, R3.reuse, R103 ;  /* 0x0000006703677220 */ /* 0x040fe40000410000 */
[----:B------:R-:W5:Y:S01]  /*9b50*/  MUFU.EX2 R160, R160 ;  /* 0x000000a000a07308 */ /* 0x000f620000000800 */
[C---:B------:R-:W-:Y:S02]  /*9b60*/  FMUL.FTZ R104, R132.reuse, R104 ;  /* 0x0000006884687220 */ /* 0x040fe40000410000 */
[----:B------:R-:W-:Y:S01]  /*9b70*/  FMUL.FTZ R105, R132, R105 ;  /* 0x0000006984697220 */ /* 0x000fe20000410000 */
[----:B--2---:R-:W-:Y:S01]  /*9b80*/  F2FP.PACK_AB R128, R162, R159 ;  /* 0x0000009fa280723e */ /* 0x004fe200000000ff */
        /* <DEDUP_REMOVED lines=10> */
[C---:B------:R-:W-:Y:S02]  /*9c30*/  FMUL.FTZ R114, R3.reuse, R114 ;  /* 0x0000007203727220 */ /* 0x040fe40000410000 */
[C---:B------:R-:W-:Y:S01]  /*9c40*/  FMUL.FTZ R115, R3.reuse, R115 ;  /* 0x0000007303737220 */ /* 0x040fe20000410000 */
[----:B-----5:R-:W-:Y:S01]  /*9c50*/  F2FP.PACK_AB R130, R160, R157 ;  /* 0x0000009da082723e */ /* 0x020fe200000000ff */
        /* <DEDUP_REMOVED lines=9> */
[----:B------:R-:W5:Y:S01]  /*9cf0*/  MUFU.EX2 R158, R158 ;  /* 0x0000009e009e7308 */ /* 0x000f620000000800 */
[C---:B------:R-:W-:Y:S02]  /*9d00*/  FMUL.FTZ R36, R132.reuse, R36 ;  /* 0x0000002484247220 */ /* 0x040fe40000410000 */
[----:B------:R-:W-:Y:S01]  /*9d10*/  FMUL.FTZ R37, R132, R37 ;  /* 0x0000002584257220 */ /* 0x000fe20000410000 */
[----:B--2---:R-:W-:Y:S01]  /*9d20*/  F2FP.PACK_AB R129, R161, R164 ;  /* 0x000000a4a181723e */ /* 0x004fe200000000ff */
[C---:B------:R-:W-:Y:S02]  /*9d30*/  FMUL.FTZ R38, R3.reuse, R38 ;  /* 0x0000002603267220 */ /* 0x040fe40000410000 */
[----:B------:R-:W-:Y:S02]  /*9d40*/  FMUL.FTZ R39, R3, R39 ;  /* 0x0000002703277220 */ /* 0x000fe40000410000 */
[--C-:B------:R-:W-:Y:S01]  /*9d50*/  FFMA.FTZ R175, R28, c[0x0][0x2d0], -R166.reuse ;  /* 0x0000b4001caf7a23 */ /* 0x100fe200000108a6 */
[----:B------:R-:W-:Y:S01]  /*9d60*/  MUFU.EX2 R169, R169 ;  /* 0x000000a900a97308 */ /* 0x000fe20000000800 */
[--C-:B------:R-:W-:Y:S02]  /*9d70*/  FFMA.FTZ R208, R29, c[0x0][0x2d0], -R166.reuse ;  /* 0x0000b4001dd07a23 */ /* 0x100fe400000108a6 */
[--C-:B------:R-:W-:Y:S02]  /*9d80*/  FFMA.FTZ R207, R32, c[0x0][0x2d0], -R166.reuse ;  /* 0x0000b40020cf7a23 */ /* 0x100fe400000108a6 */
[--C-:B------:R-:W-:Y:S02]  /*9d90*/  FFMA.FTZ R209, R30, c[0x0][0x2d0], -R165.reuse ;  /* 0x0000b4001ed17a23 */ /* 0x100fe400000108a5 */
[--C-:B------:R-:W-:Y:S02]  /*9da0*/  FFMA.FTZ R210, R31, c[0x0][0x2d0], -R165.reuse ;  /* 0x0000b4001fd27a23 */ /* 0x100fe400000108a5 */
[----:B------:R-:W-:Y:S01]  /*9db0*/  LDSM.16.MT88.4 R28, [R133+0x1900] ;  /* 0x00190000851c783b */ /* 0x000fe20000004200 */
[--C-:B------:R-:W-:Y:S01]  /*9dc0*/  FFMA.FTZ R211, R34, c[0x0][0x2d0], -R165.reuse ;  /* 0x0000b40022d37a23 */ /* 0x100fe200000108a5 */
[----:B------:R-:W2:Y:S01]  /*9dd0*/  MUFU.EX2 R170, R170 ;  /* 0x000000aa00aa7308 */ /* 0x000ea20000000800 */
[----:B------:R-:W-:Y:S01]  /*9de0*/  FMUL.FTZ R40, R132, R40 ;  /* 0x0000002884287220 */ /* 0x000fe20000410000 */
[----:B-----5:R-:W-:Y:S01]  /*9df0*/  F2FP.PACK_AB R131, R158, R163 ;  /* 0x000000a39e83723e */ /* 0x020fe200000000ff */
[C---:B------:R-:W-:Y:S02]  /*9e00*/  FMUL.FTZ R41, R132.reuse, R41 ;  /* 0x0000002984297220 */ /* 0x040fe40000410000 */
[C---:B------:R-:W-:Y:S02]  /*9e10*/  FMUL.FTZ R42, R3.reuse, R42 ;  /* 0x0000002a032a7220 */ /* 0x040fe40000410000 */
[----:B------:R-:W-:Y:S02]  /*9e20*/  FMUL.FTZ R43, R3, R43 ;  /* 0x0000002b032b7220 */ /* 0x000fe40000410000 */
[C---:B-1----:R-:W-:Y:S01]  /*9e30*/  HMMA.16816.F32 R4, R128.reuse, R136, R4 ;  /* 0x000000888004723c */ /* 0x042fe20000001804 */
[----:B------:R-:W-:Y:S04]  /*9e40*/  MUFU.EX2 R173, R173 ;  /* 0x000000ad00ad7308 */ /* 0x000fe80000000800 */
[----:B------:R-:W-:Y:S02]  /*9e50*/  FMUL.FTZ R44, R132, R44 ;  /* 0x0000002c842c7220 */ /* 0x000fe40000410000 */
[----:B------:R-:W-:Y:S01]  /*9e60*/  IADD3 R136, R134, UR4, RZ ;  /* 0x0000000486887c10 */ /* 0x000fe2000fffe0ff */
[C---:B------:R-:W-:Y:S03]  /*9e70*/  HMMA.16816.F32 R8, R128.reuse, R138, R8 ;  /* 0x0000008a8008723c */ /* 0x040fe60000001808 */
[----:B------:R-:W1:Y:S01]  /*9e80*/  MUFU.EX2 R174, R174 ;  /* 0x000000ae00ae7308 */ /* 0x000e620000000800 */
[----:B------:R-:W-:Y:S01]  /*9e90*/  IADD3 R156, R183, R136, RZ ;  /* 0x00000088b79c7210 */ /* 0x000fe20007ffe0ff */
[C---:B------:R-:W-:Y:S02]  /*9ea0*/  FMUL.FTZ R45, R132.reuse, R45 ;  /* 0x0000002d842d7220 */ /* 0x040fe40000410000 */
[C---:B------:R-:W-:Y:S01]  /*9eb0*/  FMUL.FTZ R46, R3.reuse, R46 ;  /* 0x0000002e032e7220 */ /* 0x040fe20000410000 */
[C---:B---3--:R-:W-:Y:S01]  /*9ec0*/  HMMA.16816.F32 R100, R128.reuse, R140, R100 ;  /* 0x0000008c8064723c */ /* 0x048fe20000001864 */
[----:B------:R-:W3:Y:S03]  /*9ed0*/  LDSM.16.MT88.4 R136, [R156+0x100] ;  /* 0x000100009c88783b */ /* 0x000ee60000004200 */
[C---:B------:R-:W-:Y:S01]  /*9ee0*/  FMUL.FTZ R47, R3.reuse, R47 ;  /* 0x0000002f032f7220 */ /* 0x040fe20000410000 */
[----:B------:R-:W-:Y:S01]  /*9ef0*/  MUFU.EX2 R175, R175 ;  /* 0x000000af00af7308 */ /* 0x000fe20000000800 */
[C---:B------:R-:W-:Y:S02]  /*9f00*/  FMUL.FTZ R48, R132.reuse, R48 ;  /* 0x0000003084307220 */ /* 0x040fe40000410000 */
[C---:B------:R-:W-:Y:S01]  /*9f10*/  HMMA.16816.F32 R104, R128.reuse, R142, R104 ;  /* 0x0000008e8068723c */ /* 0x040fe20000001868 */
[----:B------:R-:W5:Y:S03]  /*9f20*/  LDSM.16.MT88.4 R140, [R135+UR4+0x2100] ;  /* 0x00210004878c783b */ /* 0x000f660008004200 */
        /* <DEDUP_REMOVED lines=11> */
[C---:B------:R-:W-:Y:S04]  /*9fe0*/  FMUL.FTZ R55, R3.reuse, R55 ;  /* 0x0000003703377220 */ /* 0x040fe80000410000 */
[C---:B------:R-:W-:Y:S01]  /*9ff0*/  FMUL.FTZ R56, R132.reuse, R56 ;  /* 0x0000003884387220 */ /* 0x040fe20000410000 */
[----:B------:R-:W-:Y:S01]  /*a000*/  MUFU.EX2 R209, R209 ;  /* 0x000000d100d17308 */ /* 0x000fe20000000800 */
[C---:B------:R-:W-:Y:S02]  /*a010*/  FMUL.FTZ R57, R132.reuse, R57 ;  /* 0x0000003984397220 */ /* 0x040fe40000410000 */
[C---:B------:R-:W-:Y:S01]  /*a020*/  FMUL.FTZ R58, R3.reuse, R58 ;  /* 0x0000003a033a7220 */ /* 0x040fe20000410000 */
[C---:B---3--:R-:W-:Y:S03]  /*a030*/  HMMA.16816.F32 R116, R128.reuse, R136, R116 ;  /* 0x000000888074723c */ /* 0x048fe60000001874 */
[C---:B------:R-:W-:Y:S02]  /*a040*/  FMUL.FTZ R59, R3.reuse, R59 ;  /* 0x0000003b033b7220 */ /* 0x040fe40000410000 */
[C---:B------:R-:W-:Y:S01]  /*a050*/  FMUL.FTZ R60, R132.reuse, R60 ;  /* 0x0000003c843c7220 */ /* 0x040fe20000410000 */
[----:B------:R-:W-:Y:S01]  /*a060*/  MUFU.EX2 R210, R210 ;  /* 0x000000d200d27308 */ /* 0x000fe20000000800 */
[C---:B------:R-:W-:Y:S01]  /*a070*/  FMUL.FTZ R61, R132.reuse, R61 ;  /* 0x0000003d843d7220 */ /* 0x040fe20000410000 */
[C---:B------:R-:W-:Y:S01]  /*a080*/  HMMA.16816.F32 R120, R128.reuse, R138, R120 ;  /* 0x0000008a8078723c */ /* 0x040fe20000001878 */
[----:B------:R-:W3:Y:S03]  /*a090*/  LDSM.16.MT88.4 R136, [R134+UR4+0x2100] ;  /* 0x002100048688783b */ /* 0x000ee60008004200 */
[C---:B------:R-:W-:Y:S02]  /*a0a0*/  FMUL.FTZ R62, R3.reuse, R62 ;  /* 0x0000003e033e7220 */ /* 0x040fe40000410000 */
[C---:B------:R-:W-:Y:S02]  /*a0b0*/  FMUL.FTZ R63, R3.reuse, R63 ;  /* 0x0000003f033f7220 */ /* 0x040fe40000410000 */
[C---:B-----5:R-:W-:Y:S01]  /*a0c0*/  HMMA.16816.F32 R36, R128.reuse, R140, R36 ;  /* 0x0000008c8024723c */ /* 0x060fe20000001824 */
[----:B------:R-:W-:Y:S03]  /*a0d0*/  MUFU.EX2 R211, R211 ;  /* 0x000000d300d37308 */ /* 0x000fe60000000800 */
[C---:B------:R-:W-:Y:S02]  /*a0e0*/  FMUL.FTZ R64, R132.reuse, R64 ;  /* 0x0000004084407220 */ /* 0x040fe40000410000 */
[C---:B------:R-:W-:Y:S02]  /*a0f0*/  FMUL.FTZ R65, R132.reuse, R65 ;  /* 0x0000004184417220 */ /* 0x040fe40000410000 */
[C---:B------:R-:W-:Y:S01]  /*a100*/  HMMA.16816.F32 R40, R128.reuse, R142, R40 ;  /* 0x0000008e8028723c */ /* 0x040fe20000001828 */
[----:B------:R-:W5:Y:S03]  /*a110*/  LDSM.16.MT88.4 R140, [R156+0x2100] ;  /* 0x002100009c8c783b */ /* 0x000f660000004200 */
[C---:B------:R-:W-:Y:S02]  /*a120*/  FMUL.FTZ R66, R3.reuse, R66 ;  /* 0x0000004203427220 */ /* 0x040fe40000410000 */
[C---:B------:R-:W-:Y:S02]  /*a130*/  FMUL.FTZ R67, R3.reuse, R67 ;  /* 0x0000004303437220 */ /* 0x040fe40000410000 */
[C---:B----4-:R-:W-:Y:S04]  /*a140*/  HMMA.16816.F32 R44, R128.reuse, R124, R44 ;  /* 0x0000007c802c723c */ /* 0x050fe8000000182c */
[C---:B------:R-:W-:Y:S02]  /*a150*/  FMUL.FTZ R68, R132.reuse, R68 ;  /* 0x0000004484447220 */ /* 0x040fe40000410000 */
[C---:B------:R-:W-:Y:S02]  /*a160*/  FMUL.FTZ R69, R132.reuse, R69 ;  /* 0x0000004584457220 */ /* 0x040fe40000410000 */
[C---:B------:R-:W-:Y:S01]  /*a170*/  HMMA.16816.F32 R48, R128.reuse, R126, R48 ;  /* 0x0000007e8030723c */ /* 0x040fe20000001830 */
[----:B------:R-:W4:Y:S03]  /*a180*/  LDSM.16.MT88.4 R124, [R135+UR4+0x4100] ;  /* 0x00410004877c783b */ /* 0x000f260008004200 */
        /* <DEDUP_REMOVED lines=11> */
[C---:B-----5:R-:W-:Y:S04]  /*a240*/  HMMA.16816.F32 R60, R128.reuse, R140, R60 ;  /* 0x0000008c803c723c */ /* 0x060fe8000000183c */
[C---:B------:R-:W-:Y:S02]  /*a250*/  FMUL.FTZ R78, R3.reuse, R78 ;  /* 0x0000004e034e7220 */ /* 0x040fe40000410000 */
[C---:B------:R-:W-:Y:S02]  /*a260*/  FMUL.FTZ R79, R3.reuse, R79 ;  /* 0x0000004f034f7220 */ /* 0x040fe40000410000 */
[C---:B------:R-:W-:Y:S01]  /*a270*/  HMMA.16816.F32 R64, R128.reuse, R142, R64 ;  /* 0x0000008e8040723c */ /* 0x040fe20000001840 */
[----:B------:R-:W5:Y:S03]  /*a280*/  LDSM.16.MT88.4 R140, [R134+UR4+0x4100] ;  /* 0x00410004868c783b */ /* 0x000f660008004200 */
        /* <DEDUP_REMOVED lines=8> */
[----:B------:R-:W-:Y:S02]  /*a310*/  FMUL.FTZ R85, R132, R85 ;  /* 0x0000005584557220 */ /* 0x000fe40000410000 */
[C---:B------:R-:W-:Y:S01]  /*a320*/  FMUL.FTZ R86, R3.reuse, R86 ;  /* 0x0000005603567220 */ /* 0x040fe20000410000 */
[C---:B---3--:R-:W-:Y:S03]  /*a330*/  HMMA.16816.F32 R76, R128.reuse, R136, R76 ;  /* 0x00000088804c723c */ /* 0x048fe6000000184c */
[----:B------:R-:W-:Y:S02]  /*a340*/  FMUL.FTZ R87, R3, R87 ;  /* 0x0000005703577220 */ /* 0x000fe40000410000 */
[--C-:B------:R-:W-:Y:S02]  /*a350*/  FFMA.FTZ R167, R12, c[0x0][0x2d0], -R166.reuse ;  /* 0x0000b4000ca77a23 */ /* 0x100fe400000108a6 */
[----:B------:R-:W-:Y:S01]  /*a360*/  FFMA.FTZ R168, R13, c[0x0][0x2d0], -R166 ;  /* 0x0000b4000da87a23 */ /* 0x000fe200000108a6 */
[C---:B------:R-:W-:Y:S01]  /*a370*/  HMMA.16816.F32 R80, R128.reuse, R138, R80 ;  /* 0x0000008a8050723c */ /* 0x040fe20000001850 */
[----:B------:R-:W3:Y:S02]  /*a380*/  LDSM.16.MT88.4 R136, [R135+UR4+0x900] ;  /* 0x000900048788783b */ /* 0x000ee40008004200 */
[----:B------:R-:W-:Y:S01]  /*a390*/  MUFU.EX2 R167, R167 ;  /* 0x000000a700a77308 */ /* 0x000fe20000000800 */
[--C-:B------:R-:W-:Y:S01]  /*a3a0*/  FFMA.FTZ R171, R14, c[0x0][0x2d0], -R165.reuse ;  /* 0x0000b4000eab7a23 */ /* 0x100fe200000108a5 */
[----:B--2---:R-:W-:Y:S01]  /*a3b0*/  F2FP.PACK_AB R14, R170, R169 ;  /* 0x000000a9aa0e723e */ /* 0x004fe200000000ff */
[----:B------:R-:W-:Y:S01]  /*a3c0*/  FFMA.FTZ R172, R15, c[0x0][0x2d0], -R165 ;  /* 0x0000b4000fac7a23 */ /* 0x000fe200000108a5 */
[----:B-1----:R-:W-:Y:S01]  /*a3d0*/  F2FP.PACK_AB R15, R174, R173 ;  /* 0x000000adae0f723e */ /* 0x002fe200000000ff */
[C---:B-----5:R-:W-:Y:S04]  /*a3e0*/  HMMA.16816.F32 R84, R128.reuse, R140, R84 ;  /* 0x0000008c8054723c */ /* 0x060fe80000001854 */
[C---:B------:R-:W-:Y:S01]  /*a3f0*/  FMUL.FTZ R88, R132.reuse, R88 ;  /* 0x0000005884587220 */ /* 0x040fe20000410000 */
[----:B------:R-:W1:Y:S01]  /*a400*/  MUFU.EX2 R168, R168 ;  /* 0x000000a800a87308 */ /* 0x000e620000000800 */
[C---:B------:R-:W-:Y:S02]  /*a410*/  FMUL.FTZ R89, R132.reuse, R89 ;  /* 0x0000005984597220 */ /* 0x040fe40000410000 */
[C---:B------:R-:W-:Y:S04]  /*a420*/  FMUL.FTZ R90, R3.reuse, R90 ;  /* 0x0000005a035a7220 */ /* 0x040fe80000410000 */
[C---:B------:R-:W-:Y:S02]  /*a430*/  FMUL.FTZ R91, R3.reuse, R91 ;  /* 0x0000005b035b7220 */ /* 0x040fe40000410000 */
[C---:B------:R-:W-:Y:S01]  /*a440*/  FMUL.FTZ R92, R132.reuse, R92 ;  /* 0x0000005c845c7220 */ /* 0x040fe20000410000 */
[----:B------:R-:W-:Y:S01]  /*a450*/  MUFU.EX2 R171, R171 ;  /* 0x000000ab00ab7308 */ /* 0x000fe20000000800 */
[C---:B------:R-:W-:Y:S02]  /*a460*/  FMUL.FTZ R93, R132.reuse, R93 ;  /* 0x0000005d845d7220 */ /* 0x040fe40000410000 */
[C---:B------:R-:W-:Y:S01]  /*a470*/  FMUL.FTZ R94, R3.reuse, R94 ;  /* 0x0000005e035e7220 */ /* 0x040fe20000410000 */
[C---:B------:R-:W-:Y:S01]  /*a480*/  HMMA.16816.F32 R88, R128.reuse, R142, R88 ;  /* 0x0000008e8058723c */ /* 0x040fe20000001858 */
[----:B------:R-:W2:Y:S02]  /*a490*/  LDSM.16.MT88.4 R140, [R156+0x900] ;  /* 0x000900009c8c783b */ /* 0x000ea40000004200 */
[C---:B------:R-:W-:Y:S02]  /*a4a0*/  FMUL.FTZ R95, R3.reuse, R95 ;  /* 0x0000005f035f7220 */ /* 0x040fe40000410000 */
[C---:B------:R-:W-:Y:S01]  /*a4b0*/  FMUL.FTZ R96, R132.reuse, R96 ;  /* 0x0000006084607220 */ /* 0x040fe20000410000 */
[----:B------:R-:W5:Y:S01]  /*a4c0*/  MUFU.EX2 R172, R172 ;  /* 0x000000ac00ac7308 */ /* 0x000f620000000800 */
[----:B------:R-:W-:Y:S02]  /*a4d0*/  FMUL.FTZ R97, R132, R97 ;  /* 0x0000006184617220 */ /* 0x000fe40000410000 */
[C---:B------:R-:W-:Y:S01]  /*a4e0*/  FMUL.FTZ R98, R3.reuse, R98 ;  /* 0x0000006203627220 */ /* 0x040fe20000410000 */
[C---:B----4-:R-:W-:Y:S03]  /*a4f0*/  HMMA.16816.F32 R92, R128.reuse, R124, R92 ;  /* 0x0000007c805c723c */ /* 0x050fe6000000185c */
[C---:B------:R-:W-:Y:S01]  /*a500*/  FMUL.FTZ R99, R3.reuse, R99 ;  /* 0x0000006303637220 */ /* 0x040fe20000410000 */
[----:B-1----:R-:W-:Y:S01]  /*a510*/  F2FP.PACK_AB R12, R168, R167 ;  /* 0x000000a7a80c723e */ /* 0x002fe200000000ff */
[----:B------:R-:W-:Y:S01]  /*a520*/  FFMA.FTZ R164, R3, R202, R164 ;  /* 0x000000ca03a47223 */ /* 0x000fe200000100a4 */
[----:B------:R-:W-:Y:S01]  /*a530*/  @P0 IADD3 R3, P4, R192, UR22, RZ ;  /* 0x00000016c0030c10 */ /* 0x000fe2000ff9e0ff */
[----:B------:R-:W-:Y:S02]  /*a540*/  FFMA.FTZ R159, R132, R201, R159 ;  /* 0x000000c9849f7223 */ /* 0x000fe4000001009f */
[----:B------:R-:W-:Y:S01]  /*a550*/  FADD.FTZ R164, R161, R164 ;  /* 0x000000a4a1a47221 */ /* 0x000fe20000010000 */
[----:B------:R-:W-:Y:S01]  /*a560*/  HMMA.16816.F32 R96, R128, R126, R96 ;  /* 0x0000007e8060723c */ /* 0x000fe20000001860 */
[----:B------:R-:W1:Y:S02]  /*a570*/  LDSM.16.MT88.4 R124, [R134+UR4+0x2900] ;  /* 0x00290004867c783b */ /* 0x000e640008004200 */
[----:B------:R-:W-:Y:S02]  /*a580*/  FADD.FTZ R162, R162, R159 ;  /* 0x0000009fa2a27221 */ /* 0x000fe40000010000 */
[----:B------:R-:W-:Y:S02]  /*a590*/  FADD.FTZ R163, R163, R164 ;  /* 0x000000a4a3a37221 */ /* 0x000fe40000010000 */
[----:B------:R-:W-:Y:S02]  /*a5a0*/  FADD.FTZ R157, R157, R162 ;  /* 0x000000a29d9d7221 */ /* 0x000fe40000010000 */
[----:B------:R-:W4:Y:S03]  /*a5b0*/  LDSM.16.MT88.4 R128, [R156+0x2900] ;  /* 0x002900009c80783b */ /* 0x000f260000004200 */
[----:B-----5:R-:W-:Y:S01]  /*a5c0*/  F2FP.PACK_AB R13, R172, R171 ;  /* 0x000000abac0d723e */ /* 0x020fe200000000ff */
[----:B------:R-:W-:Y:S02]  /*a5d0*/  FADD.FTZ R160, R160, R157 ;  /* 0x0000009da0a07221 */ /* 0x000fe40000010000 */
[----:B------:R-:W-:Y:S02]  /*a5e0*/  FADD.FTZ R158, R158, R163 ;  /* 0x000000a39e9e7221 */ /* 0x000fe40000010000 */
[----:B------:R-:W-:Y:S02]  /*a5f0*/  FADD.FTZ R167, R167, R160 ;  /* 0x000000a0a7a77221 */ /* 0x000fe40000010000 */
[C---:B---3--:R-:W-:Y:S05]  /*a600*/  HMMA.16816.F32 R4, R12.reuse, R136, R4 ;  /* 0x000000880c04723c */ /* 0x048fea0000001804 */
        /* <DEDUP_REMOVED lines=11> */
[----:B------:R-:W-:Y:S04]  /*a6c0*/  FADD.FTZ R173, R174, R173 ;  /* 0x000000adaead7221 */ /* 0x000fe80000010000 */
[C---:B------:R-:W-:Y:S08]  /*a6d0*/  HMMA.16816.F32 R108, R12.reuse, R16, R108 ;  /* 0x000000100c6c723c */ /* 0x040ff0000000186c */
[C---:B------:R-:W-:Y:S01]  /*a6e0*/  HMMA.16816.F32 R112, R12.reuse, R18, R112 ;  /* 0x000000120c70723c */ /* 0x040fe20000001870 */
[----:B------:R-:W3:Y:S07]  /*a6f0*/  LDSM.16.MT88.4 R16, [R135+UR4+0x4900] ;  /* 0x004900048710783b */ /* 0x000eee0008004200 */
[C---:B--2---:R-:W-:Y:S08]  /*a700*/  HMMA.16816.F32 R116, R12.reuse, R140, R116 ;  /* 0x0000008c0c74723c */ /* 0x044ff00000001874 */
[C---:B------:R-:W-:Y:S01]  /*a710*/  HMMA.16816.F32 R120, R12.reuse, R142, R120 ;  /* 0x0000008e0c78723c */ /* 0x040fe20000001878 */
[----:B------:R-:W-:Y:S07]  /*a720*/  LDSM.16.MT88.4 R140, [R135+UR4+0x3100] ;  /* 0x00310004878c783b */ /* 0x000fee0008004200 */
        /* <DEDUP_REMOVED lines=9> */
[----:B------:R-:W2:Y:S01]  /*a7c0*/  MUFU.EX2 R149, R149 ;  /* 0x0000009500957308 */ /* 0x000ea20000000800 */
        /* <DEDUP_REMOVED lines=9> */
[----:B------:R-:W1:Y:S03]  /*a860*/  LDSM.16.MT88.4 R124, [R134+UR4+0x4900] ;  /* 0x00490004867c783b */ /* 0x000e660008004200 */
[----:B------:R-:W-:Y:S01]  /*a870*/  FFMA.FTZ R165, R35, c[0x0][0x2d0], -R165 ;  /* 0x0000b40023a57a23 */ /* 0x000fe200000108a5 */
[----:B------:R-:W5:Y:S03]  /*a880*/  MUFU.EX2 R151, R151 ;  /* 0x0000009700977308 */ /* 0x000f660000000800 */
[C---:B----4-:R-:W-:Y:S01]  /*a890*/  HMMA.16816.F32 R60, R12.reuse, R128, R60 ;  /* 0x000000800c3c723c */ /* 0x050fe2000000183c */
[----:B------:R-:W-:Y:S06]  /*a8a0*/  LDSM.16.MT88.4 R24, [R134+UR4+0x1100] ;  /* 0x001100048618783b */ /* 0x000fec0008004200 */
[----:B------:R-:W-:Y:S01]  /*a8b0*/  MUFU.EX2 R152, R152 ;  /* 0x0000009800987308 */ /* 0x000fe20000000800 */
[C---:B------:R-:W-:Y:S01]  /*a8c0*/  HMMA.16816.F32 R64, R12.reuse, R130, R64 ;  /* 0x000000820c40723c */ /* 0x040fe20000001840 */
[----:B------:R-:W4:Y:S07]  /*a8d0*/  LDSM.16.MT88.4 R128, [R156+0x4900] ;  /* 0x004900009c80783b */ /* 0x000f2e0000004200 */
[C---:B---3--:R-:W-:Y:S01]  /*a8e0*/  HMMA.16816.F32 R68, R12.reuse, R16, R68 ;  /* 0x000000100c44723c */ /* 0x048fe20000001844 */
[----:B------:R-:W-:Y:S01]  /*a8f0*/  LDSM.16.MT88.4 R32, [R156+0x1900] ;  /* 0x001900009c20783b */ /* 0x000fe20000004200 */
[----:B------:R-:W3:Y:S06]  /*a900*/  MUFU.EX2 R153, R153 ;  /* 0x0000009900997308 */ /* 0x000eec0000000800 */
[C---:B------:R-:W-:Y:S01]  /*a910*/  HMMA.16816.F32 R72, R12.reuse, R18, R72 ;  /* 0x000000120c48723c */ /* 0x040fe20000001848 */
[----:B------:R-:W2:Y:S03]  /*a920*/  LDSM.16.MT88.4 R16, [R135+UR4+0x1100] ;  /* 0x001100048710783b */ /* 0x000ea60008004200 */
[----:B------:R-:W-:Y:S04]  /*a930*/  MUFU.EX2 R154, R154 ;  /* 0x0000009a009a7308 */ /* 0x000fe80000000800 */
[C---:B------:R-:W-:Y:S06]  /*a940*/  HMMA.16816.F32 R76, R12.reuse, R136, R76 ;  /* 0x000000880c4c723c */ /* 0x040fec000000184c */
[----:B------:R-:W2:Y:S02]  /*a950*/  MUFU.EX2 R155, R155 ;  /* 0x0000009b009b7308 */ /* 0x000ea40000000800 */
[C---:B------:R-:W-:Y:S01]  /*a960*/  HMMA.16816.F32 R80, R12.reuse, R138, R80 ;  /* 0x0000008a0c50723c */ /* 0x040fe20000001850 */
[----:B------:R-:W3:Y:S07]  /*a970*/  LDSM.16.MT88.4 R136, [R156+0x1100] ;  /* 0x001100009c88783b */ /* 0x000eee0000004200 */
[C---:B-1----:R-:W-:Y:S01]  /*a980*/  HMMA.16816.F32 R84, R12.reuse, R124, R84 ;  /* 0x0000007c0c54723c */ /* 0x042fe20000001854 */
[----:B------:R-:W1:Y:S07]  /*a990*/  MUFU.EX2 R166, R166 ;  /* 0x000000a600a67308 */ /* 0x000e6e0000000800 */
[C---:B------:R-:W-:Y:S01]  /*a9a0*/  HMMA.16816.F32 R88, R12.reuse, R126, R88 ;  /* 0x0000007e0c58723c */ /* 0x040fe20000001858 */
[----:B------:R-:W1:Y:S02]  /*a9b0*/  LDSM.16.MT88.4 R124, [R134+UR4+0x3100] ;  /* 0x00310004867c783b */ /* 0x000e640008004200 */
[----:B------:R-:W1:Y:S05]  /*a9c0*/  MUFU.EX2 R212, R165 ;  /* 0x000000a500d47308 */ /* 0x000e6a0000000800 */
[C---:B----4-:R-:W-:Y:S08]  /*a9d0*/  HMMA.16816.F32 R92, R12.reuse, R128, R92 ;  /* 0x000000800c5c723c */ /* 0x050ff0000000185c */
[----:B------:R-:W-:Y:S07]  /*a9e0*/  HMMA.16816.F32 R96, R12, R130, R96 ;  /* 0x000000820c60723c */ /* 0x000fee0000001860 */
[----:B--2---:R-:W-:Y:S01]  /*a9f0*/  F2FP.PACK_AB R12, R149, R148 ;  /* 0x00000094950c723e */ /* 0x004fe200000000ff */
[----:B------:R-:W-:Y:S01]  /*aa00*/  FADD.FTZ R148, R148, R169 ;  /* 0x000000a994947221 */ /* 0x000fe20000010000 */
[----:B-----5:R-:W-:Y:S03]  /*aa10*/  F2FP.PACK_AB R14, R151, R150 ;  /* 0x00000096970e723e */ /* 0x020fe600000000ff */
[----:B---3--:R-:W-:Y:S01]  /*aa20*/  F2FP.PACK_AB R13, R153, R152 ;  /* 0x00000098990d723e */ /* 0x008fe200000000ff */
[----:B------:R-:W-:Y:S01]  /*aa30*/  FADD.FTZ R152, R152, R173 ;  /* 0x000000ad98987221 */ /* 0x000fe20000010000 */
[----:B------:R-:W-:Y:S01]  /*aa40*/  F2FP.PACK_AB R15, R155, R154 ;  /* 0x0000009a9b0f723e */ /* 0x000fe200000000ff */
[----:B------:R-:W-:Y:S02]  /*aa50*/  FADD.FTZ R149, R149, R148 ;  /* 0x0000009495957221 */ /* 0x000fe40000010000 */
[----:B------:R-:W-:Y:S02]  /*aa60*/  FADD.FTZ R153, R153, R152 ;  /* 0x0000009899997221 */ /* 0x000fe40000010000 */
[----:B------:R-:W-:Y:S02]  /*aa70*/  FADD.FTZ R150, R150, R149 ;  /* 0x0000009596967221 */ /* 0x000fe40000010000 */
[C---:B------:R-:W-:Y:S03]  /*aa80*/  HMMA.16816.F32 R4, R12.reuse, R16, R4 ;  /* 0x000000100c04723c */ /* 0x040fe60000001804 */
[----:B------:R-:W-:Y:S02]  /*aa90*/  FADD.FTZ R154, R154, R153 ;  /* 0x000000999a9a7221 */ /* 0x000fe40000010000 */
[----:B------:R-:W-:Y:S02]  /*aaa0*/  FADD.FTZ R150, R151, R150 ;  /* 0x0000009697967221 */ /* 0x000fe40000010000 */
[----:B------:R-:W-:Y:S01]  /*aab0*/  FADD.FTZ R154, R155, R154 ;  /* 0x0000009a9b9a7221 */ /* 0x000fe20000010000 */
[C---:B------:R-:W-:Y:S01]  /*aac0*/  HMMA.16816.F32 R8, R12.reuse, R18, R8 ;  /* 0x000000120c08723c */ /* 0x040fe20000001808 */
[----:B------:R-:W2:Y:S07]  /*aad0*/  LDSM.16.MT88.4 R16, [R156+0x3100] ;  /* 0x003100009c10783b */ /* 0x000eae0000004200 */
[C---:B------:R-:W-:Y:S08]  /*aae0*/  HMMA.16816.F32 R100, R12.reuse, R20, R100 ;  /* 0x000000140c64723c */ /* 0x040ff00000001864 */
[C---:B------:R-:W-:Y:S01]  /*aaf0*/  HMMA.16816.F32 R104, R12.reuse, R22, R104 ;  /* 0x000000160c68723c */ /* 0x040fe20000001868 */
[----:B------:R-:W3:Y:S07]  /*ab00*/  LDSM.16.MT88.4 R20, [R135+UR4+0x5100] ;  /* 0x005100048714783b */ /* 0x000eee0008004200 */
[C---:B------:R-:W-:Y:S08]  /*ab10*/  HMMA.16816.F32 R108, R12.reuse, R24, R108 ;  /* 0x000000180c6c723c */ /* 0x040ff0000000186c */
[C---:B------:R-:W-:Y:S01]  /*ab20*/  HMMA.16816.F32 R112, R12.reuse, R26, R112 ;  /* 0x0000001a0c70723c */ /* 0x040fe20000001870 */
[----:B------:R-:W4:Y:S07]  /*ab30*/  LDSM.16.MT88.4 R24, [R133+0x5100] ;  /* 0x005100008518783b */ /* 0x000f2e0000004200 */
        /* <DEDUP_REMOVED lines=11> */
[----:B------:R-:W1:Y:S07]  /*abf0*/  LDSM.16.MT88.4 R124, [R134+UR4+0x5100] ;  /* 0x00510004867c783b */ /* 0x000e6e0008004200 */
[C---:B--2---:R-:W-:Y:S08]  /*ac00*/  HMMA.16816.F32 R60, R12.reuse, R16, R60 ;  /* 0x000000100c3c723c */ /* 0x044ff0000000183c */
[C---:B------:R-:W-:Y:S01]  /*ac10*/  HMMA.16816.F32 R64, R12.reuse, R18, R64 ;  /* 0x000000120c40723c */ /* 0x040fe20000001840 */
[----:B------:R-:W2:Y:S07]  /*ac20*/  LDSM.16.MT88.4 R16, [R156+0x5100] ;  /* 0x005100009c10783b */ /* 0x000eae0000004200 */
[C---:B---3--:R-:W-:Y:S08]  /*ac30*/  HMMA.16816.F32 R68, R12.reuse, R20, R68 ;  /* 0x000000140c44723c */ /* 0x048ff00000001844 */
[C---:B------:R-:W-:Y:S01]  /*ac40*/  HMMA.16816.F32 R72, R12.reuse, R22, R72 ;  /* 0x000000160c48723c */ /* 0x040fe20000001848 */
[----:B------:R-:W3:Y:S07]  /*ac50*/  LDSM.16.MT88.4 R20, [R135+UR4+0x1900] ;  /* 0x001900048714783b */ /* 0x000eee0008004200 */
[C---:B----4-:R-:W-:Y:S08]  /*ac60*/  HMMA.16816.F32 R76, R12.reuse, R24, R76 ;  /* 0x000000180c4c723c */ /* 0x050ff0000000184c */
[C---:B------:R-:W-:Y:S01]  /*ac70*/  HMMA.16816.F32 R80, R12.reuse, R26, R80 ;  /* 0x0000001a0c50723c */ /* 0x040fe20000001850 */
[----:B------:R-:W4:Y:S07]  /*ac80*/  LDSM.16.MT88.4 R24, [R134+UR4+0x1900] ;  /* 0x001900048618783b */ /* 0x000f2e0008004200 */
[C---:B-1----:R-:W-:Y:S08]  /*ac90*/  HMMA.16816.F32 R84, R12.reuse, R124, R84 ;  /* 0x0000007c0c54723c */ /* 0x042ff00000001854 */
[C---:B------:R-:W-:Y:S08]  /*aca0*/  HMMA.16816.F32 R88, R12.reuse, R126, R88 ;  /* 0x0000007e0c58723c */ /* 0x040ff00000001858 */
[C---:B--2---:R-:W-:Y:S08]  /*acb0*/  HMMA.16816.F32 R92, R12.reuse, R16, R92 ;  /* 0x000000100c5c723c */ /* 0x044ff0000000185c */
[----:B------:R-:W-:Y:S01]  /*acc0*/  HMMA.16816.F32 R96, R12, R18, R96 ;  /* 0x000000120c60723c */ /* 0x000fe20000001860 */
[----:B------:R1:W-:Y:S06]  /*acd0*/  LDSM.16.MT88.4 R16, [R133+0x5900] ;  /* 0x005900008510783b */ /* 0x0003ec0000004200 */
        /* <DEDUP_REMOVED lines=9> */
[C---:B---3--:R-:W-:Y:S01]  /*ad70*/  HMMA.16816.F32 R128, R12.reuse, R20, R4 ;  /* 0x000000140c80723c */ /* 0x048fe20000001804 */
[----:B------:R-:W2:Y:S02]  /*ad80*/  LDSM.16.MT88.4 R4, [R156+0x3900] ;  /* 0x003900009c04783b */ /* 0x000ea40000004200 */
[----:B-1----:R-:W-:Y:S01]  /*ad90*/  MOV R133, R2 ;  /* 0x0000000200857202 */ /* 0x002fe20000000f00 */
[----:B------:R-:W-:Y:S02]  /*ada0*/  FADD.FTZ R211, R211, R210 ;  /* 0x000000d2d3d37221 */ /* 0x000fe40000010000 */
[----:B------:R-:W-:Y:S02]  /*adb0*/  FADD.FTZ R201, R166, R201 ;  /* 0x000000c9a6c97221 */ /* 0x000fe40000010000 */
[C---:B------:R-:W-:Y:S01]  /*adc0*/  HMMA.16816.F32 R124, R12.reuse, R22, R8 ;  /* 0x000000160c7c723c */ /* 0x040fe20000001808 */
[----:B------:R-:W1:Y:S03]  /*add0*/  LDSM.16.MT88.4 R8, [R135+UR4+0x5900] ;  /* 0x005900048708783b */ /* 0x000e660008004200 */
[----:B------:R-:W-:Y:S03]  /*ade0*/  FADD.FTZ R202, R212, R211 ;  /* 0x000000d3d4ca7221 */ /* 0x000fe60000010000 */
[----:B------:R-:W-:Y:S01]  /*adf0*/  @P0 LEA R22, P6, R3, c[0x0][0x1c8], 0x1 ;  /* 0x0000720003160a11 */ /* 0x000fe200078c08ff */
        /* <DEDUP_REMOVED lines=14> */
[----:B------:R-:W2:Y:S07]  /*aee0*/  LDSM.16.MT88.4 R4, [R134+UR4+0x5900] ;  /* 0x005900048604783b */ /* 0x000eae0008004200 */
[C---:B-1----:R-:W-:Y:S07]  /*aef0*/  HMMA.16816.F32 R68, R12.reuse, R8, R68 ;  /* 0x000000080c44723c */ /* 0x042fee0000001844 */
[----:B------:R-:W-:Y:S01]  /*af00*/  @P0 IADD3 R8, P5, R179, UR22, RZ ;  /* 0x00000016b3080c10 */ /* 0x000fe2000ffbe0ff */
[C---:B------:R-:W-:Y:S04]  /*af10*/  HMMA.16816.F32 R72, R12.reuse, R10, R72 ;  /* 0x0000000a0c48723c */ /* 0x040fe80000001848 */
[----:B------:R-:W-:Y:S02]  /*af20*/  @P0 IADD3.X R9, R178, UR23, RZ, P5, !PT ;  /* 0x00000017b2090c10 */ /* 0x000fe4000affe4ff */
[----:B------:R-:W-:Y:S02]  /*af30*/  @P0 IADD3 R28, P5, R192, UR24, RZ ;  /* 0x00000018c01c0c10 */ /* 0x000fe4000ffbe0ff */
[----:B------:R-:W-:Y:S01]  /*af40*/  @P0 IADD3.X R10, R199, UR23, RZ, P4, !PT ;  /* 0x00000017c70a0c10 */ /* 0x000fe2000a7fe4ff */
[C---:B------:R-:W-:Y:S03]  /*af50*/  HMMA.16816.F32 R76, R12.reuse, R16, R76 ;  /* 0x000000100c4c723c */ /* 0x040fe6000000184c */
[C---:B------:R-:W-:Y:S02]  /*af60*/  @P0 LEA R20, P4, R8.reuse, c[0x0][0x1c8], 0x1 ;  /* 0x0000720008140a11 */ /* 0x040fe400078808ff */
[----:B------:R-:W-:Y:S02]  /*af70*/  @P0 LEA.HI.X R23, R3, c[0x0][0x1cc], R10, 0x1, P6 ;  /* 0x0000730003170a11 */ /* 0x000fe400030f0c0a */
[----:B------:R-:W-:Y:S01]  /*af80*/  @P0 LEA.HI.X R21, R8, c[0x0][0x1cc], R9, 0x1, P4 ;  /* 0x0000730008150a11 */ /* 0x000fe200020f0c09 */
[C---:B------:R-:W-:Y:S01]  /*af90*/  HMMA.16816.F32 R80, R12.reuse, R18, R80 ;  /* 0x000000120c50723c */ /* 0x040fe20000001850 */
[----:B------:R-:W1:Y:S03]  /*afa0*/  LDSM.16.MT88.4 R8, [R156+0x5900] ;  /* 0x005900009c08783b */ /* 0x000e660000004200 */
[----:B------:R-:W-:Y:S01]  /*afb0*/  @P0 IADD3 R26, P4, R177, UR22, RZ ;  /* 0x00000016b11a0c10 */ /* 0x000fe2000ff9e0ff */
[----:B------:R-:W-:Y:S02]  /*afc0*/  @UP1 UIADD3.X UR22, UR13, UR23, URZ, UP0, !UPT ;  /* 0x000000170d161290 */ /* 0x000fe400087fe43f */
[----:B------:R-:W-:Y:S01]  /*afd0*/  UISETP.GE.AND UP0, UPT, UR15, 0x1, UPT ;  /* 0x000000010f00788c */ /* 0x000fe2000bf06270 */
[----:B------:R-:W-:Y:S01]  /*afe0*/  @P0 LEA R24, P6, R26, c[0x0][0x1c8], 0x1 ;  /* 0x000072001a180a11 */ /* 0x000fe200078c08ff */
[C---:B--2---:R-:W-:Y:S01]  /*aff0*/  HMMA.16816.F32 R84, R12.reuse, R4, R84 ;  /* 0x000000040c54723c */ /* 0x044fe20000001854 */
        /* <DEDUP_REMOVED lines=21> */
[C---:B-1----:R-:W-:Y:S02]  /*b150*/  HMMA.16816.F32 R92, R12.reuse, R8, R92 ;  /* 0x000000080c5c723c */ /* 0x042fe4000000185c */
        /* <DEDUP_REMOVED lines=16> */
.L_x_2101:
        /* <DEDUP_REMOVED lines=21> */
.L_x_2112:
[----:B------:R-:W-:Y:S04]  /*b3b0*/  DEPBAR.LE SB0, 0x2 ;  /* 0x000080800000791a */ /* 0x000fe80000000000 */
[----:B------:R-:W-:Y:S01]  /*b3c0*/  BAR.SYNC.DEFER_BLOCKING 0x0 ;  /* 0x0000000000007b1d */ /* 0x000fe20000010000 */
[----:B------:R-:W-:Y:S01]  /*b3d0*/  UIMAD UR4, UR5, 0x6000, URZ ;  /* 0x00006000050478a4 */ /* 0x000fe2000f8e023f */
[----:B------:R-:W-:Y:S01]  /*b3e0*/  IMAD.U32 R29, RZ, RZ, UR15 ;  /* 0x0000000fff1d7e24 */ /* 0x000fe2000f8e00ff */
[----:B------:R-:W-:Y:S06]  /*b3f0*/  UISETP.GE.AND UP1, UPT, UR10, UR17, UPT ;  /* 0x000000110a00728c */ /* 0x000fec000bf26270 */
[----:B------:R-:W-:Y:S05]  /*b400*/  PLOP3.LUT P0, PT, PT, PT, UP1, 0x80, 0x0 ;  /* 0x000000000000781c */ /* 0x000fea0003f0f018 */
[----:B------:R-:W-:Y:S04]  /*b410*/  @!UP1 UIADD3 UR7, UR17, -0x1, URZ ;  /* 0xffffffff11079890 */ /* 0x000fe8000fffe03f */
[----:B------:R-:W-:Y:S02]  /*b420*/  @!UP1 USHF.R.S32.HI UR6, URZ, 0x1f, UR7 ;  /* 0x0000001f3f069899 */ /* 0x000fe40008011407 */
[----:B------:R-:W-:Y:S02]  /*b430*/  @!UP1 UIMAD.WIDE.U32 UR20, UR7, UR8, URZ ;  /* 0x00000008071492a5 */ /* 0x000fe4000f8e003f */
[----:B------:R-:W-:Y:S01]  /*b440*/  @!UP1 UIMAD UR6, UR6, UR8, URZ ;  /* 0x00000008060692a4 */ /* 0x000fe2000f8e023f */
[----:B------:R-:W-:Y:S01]  /*b450*/  @!P0 IMAD R168, R29, 0x6000, R200 ;  /* 0x000060001da88824 */ /* 0x000fe200078e02c8 */
[----:B------:R-:W-:Y:S02]  /*b460*/  LDSM.16.M88.4 R32, [R186] ;  /* 0x00000000ba20783b */ /* 0x000fe40000000200 */
        /* <DEDUP_REMOVED lines=11> */
[----:B------:R-:W4:Y:S05]  /*b520*/  LDSM.16.M88.4 R136, [R184+UR4+0xd900] ;  /* 0x00d90004b888783b */ /* 0x000f2a0008000200 */
[----:B------:R-:W-:Y:S01]  /*b530*/  LDSM.16.M88.4 R140, [R182] ;  /* 0x00000000b68c783b */ /* 0x000fe20000000200 */
[C---:B-1----:R-:W-:Y:S07]  /*b540*/  HMMA.16816.F32 R4, R32.reuse, R8, RZ ;  /* 0x000000082004723c */ /* 0x042fee00000018ff */
[----:B------:R-:W-:Y:S02]  /*b550*/  @!P0 IADD3.X R9, R195, UR6, RZ, P5, !PT ;  /* 0x00000006c3098c10 */ /* 0x000fe4000affe4ff */
[C---:B------:R-:W-:Y:S03]  /*b560*/  @!P0 LEA R170, P5, R13.reuse, c[0x0][0x1f8], 0x1 ;  /* 0x00007e000daa8a11 */ /* 0x040fe600078a08ff */
[----:B------:R-:W-:Y:S02]  /*b570*/  @!P0 LEA.HI.X R173, R0, c[0x0][0x1fc], R9, 0x1, P4 ;  /* 0x00007f0000ad8a11 */ /* 0x000fe400020f0c09 */
[C---:B------:R-:W-:Y:S01]  /*b580*/  HMMA.16816.F32 R8, R32.reuse, R10, RZ ;  /* 0x0000000a2008723c */ /* 0x040fe200000018ff */
[----:B------:R-:W-:Y:S02]  /*b590*/  @!P0 LEA.HI.X R171, R13, c[0x0][0x1fc], R12, 0x1, P5 ;  /* 0x00007f000dab8a11 */ /* 0x000fe400028f0c0c */
[----:B------:R-:W-:Y:S02]  /*b5a0*/  IADD3 R0, R184, UR4, RZ ;  /* 0x00000004b8007c10 */ /* 0x000fe4000fffe0ff */
[----:B------:R-:W-:Y:S01]  /*b5b0*/  @!P0 IADD3 R2, P4, R210, UR7, RZ ;  /* 0x00000007d2028c10 */ /* 0x000fe2000ff9e0ff */
[----:B------:R-:W-:Y:S02]  /*b5c0*/  @!UP1 UIADD3 UR7, UP0, UR12, UR7, URZ ;  /* 0x000000070c079290 */ /* 0x000fe4000ff1e03f */
[C---:B--2---:R-:W-:Y:S01]  /*b5d0*/  HMMA.16816.F32 R12, R32.reuse, R16, RZ ;  /* 0x00000010200c723c */ /* 0x044fe200000018ff */
[--C-:B------:R-:W-:Y:S03]  /*b5e0*/  IMAD.IADD R188, R185, 0x1, R0.reuse ;  /* 0x00000001b9bc7824 */ /* 0x100fe600078e0200 */
[C---:B------:R-:W-:Y:S01]  /*b5f0*/  @!P0 LEA R178, P5, R2.reuse, c[0x0][0x1f8], 0x1 ;  /* 0x00007e0002b28a11 */ /* 0x040fe200078a08ff */
[----:B------:R-:W-:Y:S01]  /*b600*/  IMAD.IADD R0, R133, 0x1, R0 ;  /* 0x0000000185007824 */ /* 0x000fe200078e0200 */
[----:B------:R-:W1:Y:S01]  /*b610*/  LDSM.16.M88.4 R144, [R188+0xc100] ;  /* 0x00c10000bc90783b */ /* 0x000e620000000200 */
[----:B------:R-:W-:Y:S01]  /*b620*/  @!P0 IADD3.X R21, R209, UR6, RZ, P4, !PT ;  /* 0x00000006d1158c10 */ /* 0x000fe2000a7fe4ff */
[C---:B------:R-:W-:Y:S01]  /*b630*/  HMMA.16816.F32 R16, R32.reuse, R18, RZ ;  /* 0x000000122010723c */ /* 0x040fe200000018ff */
[----:B------:R-:W-:Y:S02]  /*b640*/  @!UP1 UIADD3.X UR6, UR11, UR6, URZ, UP0, !UPT ;  /* 0x000000060b069290 */ /* 0x000fe400087fe43f */
[----:B------:R-:W-:Y:S01]  /*b650*/  LDSM.16.M88.4 R156, [R188+0xd900] ;  /* 0x00d90000bc9c783b */ /* 0x000fe20000000200 */
[----:B------:R-:W-:Y:S01]  /*b660*/  @!P0 LEA.HI.X R179, R2, c[0x0][0x1fc], R21, 0x1, P5 ;  /* 0x00007f0002b38a11 */ /* 0x000fe200028f0c15 */
[----:B------:R-:W-:Y:S01]  /*b670*/  UISETP.GE.AND UP0, UPT, UR15, 0x1, UPT ;  /* 0x000000010f00788c */ /* 0x000fe2000bf06270 */
[----:B------:R-:W-:Y:S02]  /*b680*/  @!P0 IADD3 R30, P6, R190, UR7, RZ ;  /* 0x00000007be1e8c10 */ /* 0x000fe4000ffde0ff */
[C---:B---3--:R-:W-:Y:S01]  /*b690*/  HMMA.16816.F32 R20, R32.reuse, R24, RZ ;  /* 0x000000182014723c */ /* 0x048fe200000018ff */
[----:B------:R-:W-:Y:S03]  /*b6a0*/  @!P0 IADD3 R153, P4, R210, UR7, RZ ;  /* 0x00000007d2998c10 */ /* 0x000fe6000ff9e0ff */
[----:B------:R-:W-:Y:S02]  /*b6b0*/  @!P0 IADD3.X R149, R195, UR6, RZ, P6, !PT ;  /* 0x00000006c3958c10 */ /* 0x000fe4000b7fe4ff */
[C---:B------:R-:W-:Y:S02]  /*b6c0*/  @!P0 LEA R212, P6, R30.reuse, c[0x0][0x1f8], 0x1 ;  /* 0x00007e001ed48a11 */ /* 0x040fe400078c08ff */
[C---:B------:R-:W-:Y:S01]  /*b6d0*/  HMMA.16816.F32 R24, R32.reuse, R26, RZ ;  /* 0x0000001a2018723c */ /* 0x040fe200000018ff */
[----:B------:R-:W-:Y:S03]  /*b6e0*/  @!P0 IADD3 R2, P5, R203, UR7, RZ ;  /* 0x00000007cb028c10 */ /* 0x000fe6000ffbe0ff */
[----:B------:R-:W-:Y:S02]  /*b6f0*/  @!P0 LEA.HI.X R213, R30, c[0x0][0x1fc], R149, 0x1, P6 ;  /* 0x00007f001ed58a11 */ /* 0x000fe400030f0c95 */
[----:B------:R-:W2:Y:S01]  /*b700*/  LDSM.16.M88.4 R148, [R188+0xc900] ;  /* 0x00c90000bc94783b */ /* 0x000ea20000000200 */
[----:B------:R-:W-:Y:S02]  /*b710*/  @!P0 IADD3.X R31, R211, UR6, RZ, P5, !PT ;  /* 0x00000006d31f8c10 */ /* 0x000fe4000affe4ff */
[C---:B------:R-:W-:Y:S03]  /*b720*/  @!P0 LEA R176, P5, R2.reuse, c[0x0][0x1f8], 0x1 ;  /* 0x00007e0002b08a11 */ /* 0x040fe600078a08ff */
[----:B------:R-:W-:Y:S01]  /*b730*/  @!P0 IADD3.X R28, R209, UR6, RZ, P4, !PT ;  /* 0x00000006d11c8c10 */ /* 0x000fe2000a7fe4ff */
[----:B------:R-:W-:Y:S01]  /*b740*/  USHF.L.U32 UR6, UR17, 0x6, URZ ;  /* 0x0000000611067899 */ /* 0x000fe2000800063f */
[----:B------:R-:W-:Y:S02]  /*b750*/  @!P0 LEA R174, P4, R153, c[0x0][0x1f8], 0x1 ;  /* 0x00007e0099ae8a11 */ /* 0x000fe400078808ff */
[----:B------:R-:W-:Y:S01]  /*b760*/  @!P0 LEA.HI.X R177, R2, c[0x0][0x1fc], R31, 0x1, P5 ;  /* 0x00007f0002b18a11 */ /* 0x000fe200028f0c1f */
[----:B------:R-:W-:Y:S01]  /*b770*/  IMAD.IADD R2, R133, 0x1, R188 ;  /* 0x0000000185027824 */ /* 0x000fe200078e02bc */
[----:B------:R-:W-:Y:S02]  /*b780*/  @!P0 LEA.HI.X R175, R153, c[0x0][0x1fc], R28, 0x1, P4 ;  /* 0x00007f0099af8a11 */ /* 0x000fe400020f0c1c */
[C---:B----4-:R-:W-:Y:S01]  /*b790*/  HMMA.16816.F32 R28, R32.reuse, R136, RZ ;  /* 0x00000088201c723c */ /* 0x050fe200000018ff */
[----:B------:R-:W3:Y:S05]  /*b7a0*/  LDSM.16.M88.4 R152, [R188+0xd100] ;  /* 0x00d10000bc98783b */ /* 0x000eea0000000200 */
[----:B------:R-:W-:Y:S01]  /*b7b0*/  @!PT LDS RZ, [RZ] ;  /* 0x00000000fffff984 */ /* 0x000fe20000000800 */
[----:B------:R-:W-:Y:S01]  /*b7c0*/  @!PT LDS RZ, [RZ] ;  /* 0x00000000fffff984 */ /* 0x000fe20000000800 */
[----:B------:R-:W-:Y:S01]  /*b7d0*/  @!PT LDS RZ, [RZ] ;  /* 0x00000000fffff984 */ /* 0x000fe20000000800 */
[----:B------:R4:W-:Y:S02]  /*b7e0*/  @!P0 LDGSTS.E.BYPASS.LTC128B.128 [R168], [R172.64], !P3 ;  /* 0x00000000aca88fae */ /* 0x0009e4000d901d52 */
[----:B------:R-:W-:Y:S03]  /*b7f0*/  HMMA.16816.F32 R32, R32, R138, RZ ;  /* 0x0000008a2020723c */ /* 0x000fe600000018ff */
[----:B------:R4:W-:Y:S05]  /*b800*/  @!P0 LDGSTS.E.BYPASS.LTC128B.128 [R168+0x2000], [R170.64], !P2 ;  /* 0x02000000aaa88fae */ /* 0x0009ea000d101d52 */
[C---:B-1----:R-:W-:Y:S01]  /*b810*/  HMMA.16816.F32 R4, R140.reuse, R144, R4 ;  /* 0x000000908c04723c */ /* 0x042fe20000001804 */
[----:B------:R4:W-:Y:S05]  /*b820*/  @!P0 LDGSTS.E.BYPASS.LTC128B.128 [R168+0x4000], [R178.64], !P1 ;  /* 0x04000000b2a88fae */ /* 0x0009ea000c901d52 */
[----:B------:R4:W-:Y:S02]  /*b830*/  @!P0 LDGSTS.E.BYPASS.LTC128B.128 [R168+0x1000], [R212.64], !P3 ;  /* 0x01000000d4a88fae */ /* 0x0009e4000d901d52 */
[C---:B------:R-:W-:Y:S03]  /*b840*/  HMMA.16816.F32 R8, R140.reuse, R146, R8 ;  /* 0x000000928c08723c */ /* 0x040fe60000001808 */
[----:B------:R4:W-:Y:S05]  /*b850*/  @!P0 LDGSTS.E.BYPASS.LTC128B.128 [R168+0x3000], [R176.64], !P2 ;  /* 0x03000000b0a88fae */ /* 0x0009ea000d101d52 */
[C---:B--2---:R-:W-:Y:S01]  /*b860*/  HMMA.16816.F32 R12, R140.reuse, R148, R12 ;  /* 0x000000948c0c723c */ /* 0x044fe2000000180c */
[----:B------:R4:W-:Y:S01]  /*b870*/  @!P0 LDGSTS.E.BYPASS.LTC128B.128 [R168+0x5000], [R174.64], !P1 ;  /* 0x05000000aea88fae */ /* 0x0009e2000c901d52 */
[----:B------:R-:W-:Y:S04]  /*b880*/  PLOP3.LUT P0, PT, PT, PT, UP3, 0x80, 0x0 ;  /* 0x000000000000781c */ /* 0x000fe80003f0f038 */
[----:B------:R-:W-:Y:S02]  /*b890*/  LDSM.16.M88.4 R160, [R181] ;  /* 0x00000000b5a0783b */ /* 0x000fe40000000200 */
[C---:B------:R-:W-:Y:S03]  /*b8a0*/  HMMA.16816.F32 R16, R140.reuse, R150, R16 ;  /* 0x000000968c10723c */ /* 0x040fe60000001810 */
[----:B------:R-:W1:Y:S05]  /*b8b0*/  LDSM.16.M88.4 R164, [R0+0xc100] ;  /* 0x00c1000000a4783b */ /* 0x000e6a0000000200 */
[C---:B---3--:R-:W-:Y:S01]  /*b8c0*/  HMMA.16816.F32 R20, R140.reuse, R152, R20 ;  /* 0x000000988c14723c */ /* 0x048fe20000001814 */
[----:B------:R-:W2:Y:S05]  /*b8d0*/  LDSM.16.M88.4 R136, [R0+0xc900] ;  /* 0x00c900000088783b */ /* 0x000eaa0000000200 */
[----:B------:R-:W3:Y:S02]  /*b8e0*/  LDSM.16.M88.4 R144, [R0+0xd100] ;  /* 0x00d100000090783b */ /* 0x000ee40000000200 */
[C---:B------:R-:W-:Y:S03]  /*b8f0*/  HMMA.16816.F32 R24, R140.reuse, R154, R24 ;  /* 0x0000009a8c18723c */ /* 0x040fe60000001818 */
[----:B------:R-:W5:Y:S05]  /*b900*/  LDSM.16.M88.4 R148, [R0+0xd900] ;  /* 0x00d900000094783b */ /* 0x000f6a0000000200 */
[C---:B------:R-:W-:Y:S01]  /*b910*/  HMMA.16816.F32 R28, R140.reuse, R156, R28 ;  /* 0x0000009c8c1c723c */ /* 0x040fe2000000181c */
[----:B----4-:R-:W-:Y:S05]  /*b920*/  LDSM.16.M88.4 R168, [R180] ;  /* 0x00000000b4a8783b */ /* 0x010fea0000000200 */
[----:B------:R-:W4:Y:S02]  /*b930*/  LDSM.16.M88.4 R172, [R2+0xc100] ;  /* 0x00c1000002ac783b */ /* 0x000f240000000200 */
[----:B------:R-:W-:Y:S03]  /*b940*/  HMMA.16816.F32 R32, R140, R158, R32 ;  /* 0x0000009e8c20723c */ /* 0x000fe60000001820 */
[----:B------:R-:W3:Y:S05]  /*b950*/  LDSM.16.M88.4 R176, [R2+0xc900] ;  /* 0x00c9000002b0783b */ /* 0x000eea0000000200 */
[----:B------:R-:W4:Y:S01]  /*b960*/  LDSM.16.M88.4 R140, [R2+0xd100] ;  /* 0x00d10000028c783b */ /* 0x000f220000000200 */
[C---:B-1----:R-:W-:Y:S04]  /*b970*/  HMMA.16816.F32 R4, R160.reuse, R164, R4 ;  /* 0x000000a4a004723c */ /* 0x042fe80000001804 */
[----:B------:R-:W-:Y:S05]  /*b980*/  LDSM.16.M88.4 R152, [R184+UR4+0xe900] ;  /* 0x00e90004b898783b */ /* 0x000fea0008000200 */
[----:B------:R-:W-:Y:S01]  /*b990*/  LDSM.16.M88.4 R156, [R184+UR4+0xf100] ;  /* 0x00f10004b89c783b */ /* 0x000fe20008000200 */
[C---:B------:R-:W-:Y:S04]  /*b9a0*/  HMMA.16816.F32 R8, R160.reuse, R166, R8 ;  /* 0x000000a6a008723c */ /* 0x040fe80000001808 */
[----:B------:R-:W-:Y:S04]  /*b9b0*/  LDSM.16.M88.4 R164, [R188+0xe100] ;  /* 0x00e10000bca4783b */ /* 0x000fe80000000200 */
[C---:B--2---:R-:W-:Y:S01]  /*b9c0*/  HMMA.16816.F32 R12, R160.reuse, R136, R12 ;  /* 0x00000088a00c723c */ /* 0x044fe2000000180c */
[----:B------:R-:W0:Y:S07]  /*b9d0*/  LDGDEPBAR ;  /* 0x00000000000079af */ /* 0x000e2e0000000000 */
[C---:B------:R-:W-:Y:S01]  /*b9e0*/  HMMA.16816.F32 R16, R160.reuse, R138, R16 ;  /* 0x0000008aa010723c */ /* 0x040fe20000001810 */
[----:B------:R-:W1:Y:S07]  /*b9f0*/  LDSM.16.M88.4 R136, [R2+0xd900] ;  /* 0x00d900000288783b */ /* 0x000e6e0000000200 */
[C---:B---3--:R-:W-:Y:S08]  /*ba00*/  HMMA.16816.F32 R20, R160.reuse, R144, R20 ;  /* 0x00000090a014723c */ /* 0x048ff00000001814 */
[C---:B------:R-:W-:Y:S01]  /*ba10*/  HMMA.16816.F32 R24, R160.reuse, R146, R24 ;  /* 0x00000092a018723c */ /* 0x040fe20000001818 */
[----:B------:R-:W-:Y:S07]  /*ba20*/  LDSM.16.M88.4 R144, [R186+0x4000] ;  /* 0x00400000ba90783b */ /* 0x000fee0000000200 */
[C---:B-----5:R-:W-:Y:S08]  /*ba30*/  HMMA.16816.F32 R28, R160.reuse, R148, R28 ;  /* 0x00000094a01c723c */ /* 0x060ff0000000181c */
[----:B------:R-:W-:Y:S01]  /*ba40*/  HMMA.16816.F32 R32, R160, R150, R32 ;  /* 0x00000096a020723c */ /* 0x000fe20000001820 */
[----:B------:R-:W2:Y:S05]  /*ba50*/  LDSM.16.M88.4 R148, [R184+UR4+0xe100] ;  /* 0x00e10004b894783b */ /* 0x000eaa0008000200 */
[----:B------:R-:W3:Y:S02]  /*ba60*/  LDSM.16.M88.4 R160, [R184+UR4+0xf900] ;  /* 0x00f90004b8a0783b */ /* 0x000ee40008000200 */
[C---:B----4-:R-:W-:Y:S08]  /*ba70*/  HMMA.16816.F32 R4, R168.reuse, R172, R4 ;  /* 0x000000aca804723c */ /* 0x050ff00000001804 */
[C---:B------:R-:W-:Y:S01]  /*ba80*/  HMMA.16816.F32 R8, R168.reuse, R174, R8 ;  /* 0x000000aea808723c */ /* 0x040fe20000001808 */
[----:B------:R-:W-:Y:S07]  /*ba90*/  LDSM.16.M88.4 R172, [R182+0x8000] ;  /* 0x00800000b6ac783b */ /* 0x000fee0000000200 */
[C---:B------:R-:W-:Y:S08]  /*baa0*/  HMMA.16816.F32 R12, R168.reuse, R176, R12 ;  /* 0x000000b0a80c723c */ /* 0x040ff0000000180c */
[C---:B------:R-:W-:Y:S01]  /*bab0*/  HMMA.16816.F32 R16, R168.reuse, R178, R16 ;  /* 0x000000b2a810723c */ /* 0x040fe20000001810 */
[----:B------:R-:W-:Y:S07]  /*bac0*/  LDSM.16.M88.4 R176, [R188+0x10100] ;  /* 0x01010000bcb0783b */ /* 0x000fee0000000200 */
[C---:B------:R-:W-:Y:S08]  /*bad0*/  HMMA.16816.F32 R20, R168.reuse, R140, R20 ;  /* 0x0000008ca814723c */ /* 0x040ff00000001814 */
[C---:B------:R-:W-:Y:S01]  /*bae0*/  HMMA.16816.F32 R24, R168.reuse, R142, R24 ;  /* 0x0000008ea818723c */ /* 0x040fe20000001818 */
[----:B------:R-:W4:Y:S07]  /*baf0*/  LDSM.16.M88.4 R140, [R182+0x4000] ;  /* 0x00400000b68c783b */ /* 0x000f2e0000000200 */
[C---:B-1----:R-:W-:Y:S08]  /*bb00*/  HMMA.16816.F32 R28, R168.reuse, R136, R28 ;  /* 0x00000088a81c723c */ /* 0x042ff0000000181c */
[----:B------:R-:W-:Y:S01]  /*bb10*/  HMMA.16816.F32 R32, R168, R138, R32 ;  /* 0x0000008aa820723c */ /* 0x000fe20000001820 */
[----:B------:R-:W1:Y:S05]  /*bb20*/  LDSM.16.M88.4 R136, [R188+0xe900] ;  /* 0x00e90000bc88783b */ /* 0x000e6a0000000200 */
[----:B------:R-:W-:Y:S02]  /*bb30*/  LDSM.16.M88.4 R168, [R188+0xf900] ;  /* 0x00f90000bca8783b */ /* 0x000fe40000000200 */
        /* <DEDUP_REMOVED lines=9> */
[C---:B---3--:R-:W-:Y:S08]  /*bbd0*/  HMMA.16816.F32 R28, R144.reuse, R160, R28 ;  /* 0x000000a0901c723c */ /* 0x048ff0000000181c */
[----:B------:R-:W-:Y:S01]  /*bbe0*/  HMMA.16816.F32 R32, R144, R162, R32 ;  /* 0x000000a29020723c */ /* 0x000fe20000001820 */
[----:B------:R-:W3:Y:S05]  /*bbf0*/  LDSM.16.M88.4 R144, [R181+0x4000] ;  /* 0x00400000b590783b */ /* 0x000eea0000000200 */
[----:B------:R-:W5:Y:S02]  /*bc00*/  LDSM.16.M88.4 R160, [R0+0xf100] ;  /* 0x00f1000000a0783b */ /* 0x000f640000000200 */
[C---:B----4-:R-:W-:Y:S08]  /*bc10*/  HMMA.16816.F32 R4, R140.reuse, R164, R4 ;  /* 0x000000a48c04723c */ /* 0x050ff00000001804 */
[C---:B------:R-:W-:Y:S01]  /*bc20*/  HMMA.16816.F32 R8, R140.reuse, R166, R8 ;  /* 0x000000a68c08723c */ /* 0x040fe20000001808 */
[----:B------:R-:W4:Y:S07]  /*bc30*/  LDSM.16.M88.4 R164, [R0+0xf900] ;  /* 0x00f9000000a4783b */ /* 0x000f2e0000000200 */
        /* <DEDUP_REMOVED lines=8> */
[----:B------:R-:W-:Y:S06]  /*bcc0*/  LDSM.16.M88.4 R168, [R184+UR4+0x11900] ;  /* 0x01190004b8a8783b */ /* 0x000fec0008000200 */
[----:B------:R-:W-:Y:S01]  /*bcd0*/  IADD3 R140, R133, UR4, R184 ;  /* 0x00000004858c7c10 */ /* 0x000fe2000fffe0b8 */
[C---:B---3--:R-:W-:Y:S05]  /*bce0*/  HMMA.16816.F32 R4, R144.reuse, R152, R4 ;  /* 0x000000989004723c */ /* 0x048fea0000001804 */
[----:B------:R-:W-:Y:S03]  /*bcf0*/  IMAD.IADD R187, R185, 0x1, R140 ;  /* 0x00000001b9bb7824 */ /* 0x000fe600078e028c */
[C---:B------:R-:W-:Y:S02]  /*bd00*/  HMMA.16816.F32 R8, R144.reuse, R154, R8 ;  /* 0x0000009a9008723c */ /* 0x040fe40000001808 */
[----:B------:R-:W2:Y:S05]  /*bd10*/  LDSM.16.M88.4 R140, [R187+0xe900] ;  /* 0x00e90000bb8c783b */ /* 0x000eaa0000000200 */
[----:B------:R-:W3:Y:S01]  /*bd20*/  LDSM.16.M88.4 R152, [R187+0xf100] ;  /* 0x00f10000bb98783b */ /* 0x000ee20000000200 */
[C---:B------:R-:W-:Y:S08]  /*bd30*/  HMMA.16816.F32 R12, R144.reuse, R156, R12 ;  /* 0x0000009c900c723c */ /* 0x040ff0000000180c */
[C---:B------:R-:W-:Y:S01]  /*bd40*/  HMMA.16816.F32 R16, R144.reuse, R158, R16 ;  /* 0x0000009e9010723c */ /* 0x040fe20000001810 */
[----:B------:R-:W-:Y:S07]  /*bd50*/  LDSM.16.M88.4 R156, [R186+0x8000] ;  /* 0x00800000ba9c783b */ /* 0x000fee0000000200 */
[C---:B-----5:R-:W-:Y:S08]  /*bd60*/  HMMA.16816.F32 R20, R144.reuse, R160, R20 ;  /* 0x000000a09014723c */ /* 0x060ff00000001814 */
[C---:B------:R-:W-:Y:S01]  /*bd70*/  HMMA.16816.F32 R24, R144.reuse, R162, R24 ;  /* 0x000000a29018723c */ /* 0x040fe20000001818 */
[----:B------:R-:W-:Y:S07]  /*bd80*/  LDSM.16.M88.4 R160, [R184+UR4+0x10100] ;  /* 0x01010004b8a0783b */ /* 0x000fee0008000200 */
[C---:B----4-:R-:W-:Y:S08]  /*bd90*/  HMMA.16816.F32 R28, R144.reuse, R164, R28 ;  /* 0x000000a4901c723c */ /* 0x050ff0000000181c */
[----:B------:R-:W-:Y:S01]  /*bda0*/  HMMA.16816.F32 R32, R144, R166, R32 ;  /* 0x000000a69020723c */ /* 0x000fe20000001820 */
[----:B------:R-:W4:Y:S05]  /*bdb0*/  LDSM.16.M88.4 R144, [R187+0xf900] ;  /* 0x00f90000bb90783b */ /* 0x000f2a0000000200 */
[----:B------:R-:W5:Y:S02]  /*bdc0*/  LDSM.16.M88.4 R164, [R184+UR4+0x10900] ;  /* 0x01090004b8a4783b */ /* 0x000f640008000200 */
[C---:B-1----:R-:W-:Y:S08]  /*bdd0*/  HMMA.16816.F32 R4, R136.reuse, R148, R4 ;  /* 0x000000948804723c */ /* 0x042ff00000001804 */
[C---:B------:R-:W-:Y:S01]  /*bde0*/  HMMA.16816.F32 R8, R136.reuse, R150, R8 ;  /* 0x000000968808723c */ /* 0x040fe20000001808 */
[----:B------:R-:W1:Y:S07]  /*bdf0*/  LDSM.16.M88.4 R148, [R184+UR4+0x11100] ;  /* 0x01110004b894783b */ /* 0x000e6e0008000200 */
[C---:B--2---:R-:W-:Y:S08]  /*be00*/  HMMA.16816.F32 R12, R136.reuse, R140, R12 ;  /* 0x0000008c880c723c */ /* 0x044ff0000000180c */
[C---:B------:R-:W-:Y:S01]  /*be10*/  HMMA.16816.F32 R16, R136.reuse, R142, R16 ;  /* 0x0000008e8810723c */ /* 0x040fe20000001810 */
[----:B------:R-:W-:Y:S07]  /*be20*/  LDSM.16.M88.4 R140, [R188+0x11100] ;  /* 0x01110000bc8c783b */ /* 0x000fee0000000200 */
[C---:B---3--:R-:W-:Y:S08]  /*be30*/  HMMA.16816.F32 R20, R136.reuse, R152, R20 ;  /* 0x000000988814723c */ /* 0x048ff00000001814 */
[C---:B------:R-:W-:Y:S01]  /*be40*/  HMMA.16816.F32 R24, R136.reuse, R154, R24 ;  /* 0x0000009a8818723c */ /* 0x040fe20000001818 */
[----:B------:R-:W-:Y:S07]  /*be50*/  LDSM.16.M88.4 R152, [R181+0x8000] ;  /* 0x00800000b598783b */ /* 0x000fee0000000200 */
[C---:B----4-:R-:W-:Y:S08]  /*be60*/  HMMA.16816.F32 R28, R136.reuse, R144, R28 ;  /* 0x00000090881c723c */ /* 0x050ff0000000181c */
[----:B------:R-:W-:Y:S01]  /*be70*/  HMMA.16816.F32 R32, R136, R146, R32 ;  /* 0x000000928820723c */ /* 0x000fe20000001820 */
[----:B------:R-:W2:Y:S05]  /*be80*/  LDSM.16.M88.4 R136, [R188+0x10900] ;  /* 0x01090000bc88783b */ /* 0x000eaa0000000200 */
[----:B------:R-:W3:Y:S02]  /*be90*/  LDSM.16.M88.4 R144, [R188+0x11900] ;  /* 0x01190000bc90783b */ /* 0x000ee40000000200 */
[C---:B------:R-:W-:Y:S08]  /*bea0*/  HMMA.16816.F32 R4, R156.reuse, R160, R4 ;  /* 0x000000a09c04723c */ /* 0x040ff00000001804 */
[C---:B------:R-:W-:Y:S01]  /*beb0*/  HMMA.16816.F32 R8, R156.reuse, R162, R8 ;  /* 0x000000a29c08723c */ /* 0x040fe20000001808 */
[----:B------:R-:W4:Y:S07]  /*bec0*/  LDSM.16.M88.4 R160, [R0+0x10100] ;  /* 0x0101000000a0783b */ /* 0x000f2e0000000200 */
[C---:B-----5:R-:W-:Y:S08]  /*bed0*/  HMMA.16816.F32 R12, R156.reuse, R164, R12 ;  /* 0x000000a49c0c723c */ /* 0x060ff0000000180c */
        /* <DEDUP_REMOVED lines=18> */
[----:B------:R3:W2:Y:S07]  /*c000*/  LDSM.16.M88.4 R144, [R2+0x10100] ;  /* 0x010100000290783b */ /* 0x0006ae0000000200 */
[C---:B----4-:R-:W-:Y:S08]  /*c010*/  HMMA.16816.F32 R4, R152.reuse, R160, R4 ;  /* 0x000000a09804723c */ /* 0x050ff00000001804 */
[C---:B------:R-:W-:Y:S01]  /*c020*/  HMMA.16816.F32 R8, R152.reuse, R162, R8 ;  /* 0x000000a29808723c */ /* 0x040fe20000001808 */
[----:B------:R-:W4:Y:S07]  /*c030*/  LDSM.16.M88.4 R160, [R187+0x10900] ;  /* 0x01090000bba0783b */ /* 0x000f2e0000000200 */
[C---:B-1----:R-:W-:Y:S01]  /*c040*/  HMMA.16816.F32 R12, R152.reuse, R148, R12 ;  /* 0x00000094980c723c */ /* 0x042fe2000000180c */
[----:B---3--:R-:W-:Y:S01]  /*c050*/  IMAD.U32 R2, RZ, RZ, UR6 ;  /* 0x00000006ff027e24 */ /* 0x008fe2000f8e00ff */
[----:B------:R-:W-:Y:S04]  /*c060*/  UIADD3 UR6, UR15, 0x1, URZ ;  /* 0x000000010f067890 */ /* 0x000fe8000fffe03f */
[----:B------:R-:W-:Y:S02]  /*c070*/  USEL UR15, UR6, URZ, !UP0 ;  /* 0x0000003f060f7287 */ /* 0x000fe4000c000000 */
[C---:B------:R-:W-:Y:S01]  /*c080*/  HMMA.16816.F32 R16, R152.reuse, R150, R16 ;  /* 0x000000969810723c */ /* 0x040fe20000001810 */
[----:B------:R-:W1:Y:S07]  /*c090*/  LDSM.16.M88.4 R148, [R187+0x11900] ;  /* 0x01190000bb94783b */ /* 0x000e6e0000000200 */
[C---:B-----5:R-:W-:Y:S08]  /*c0a0*/  HMMA.16816.F32 R20, R152.reuse, R156, R20 ;  /* 0x0000009c9814723c */ /* 0x060ff00000001814 */
[C---:B------:R-:W-:Y:S08]  /*c0b0*/  HMMA.16816.F32 R24, R152.reuse, R158, R24 ;  /* 0x0000009e9818723c */ /* 0x040ff00000001818 */
[C---:B--2---:R-:W-:Y:S07]  /*c0c0*/  HMMA.16816.F32 R28, R152.reuse, R136, R28 ;  /* 0x00000088981c723c */ /* 0x044fee000000181c */
[----:B------:R-:W-:Y:S01]  /*c0d0*/  IADD3 R136, -R197, 0x1, -R2 ;  /* 0x00000001c5887810 */ /* 0x000fe20007ffe902 */
[----:B------:R-:W-:Y:S04]  /*c0e0*/  HMMA.16816.F32 R32, R152, R138, R32 ;  /* 0x0000008a9820723c */ /* 0x000fe80000001820 */
[----:B------:R-:W-:Y:S01]  /*c0f0*/  IMAD.MOV.U32 R137, RZ, RZ, R196 ;  /* 0x000000ffff897224 */ /* 0x000fe200078e00c4 */
[----:B------:R-:W-:Y:S01]  /*c100*/  IADD3 R136, R136, c[0x0][0x1d0], RZ ;  /* 0x0000740088887a10 */ /* 0x000fe20007ffe0ff */
[----:B------:R-:W-:Y:S01]  /*c110*/  @P0 IMAD.MOV.U32 R137, RZ, RZ, R204 ;  /* 0x000000ffff890224 */ /* 0x000fe200078e00cc */
[----:B------:R-:W-:Y:S01]  /*c120*/  PLOP3.LUT P0, PT, PT, PT, UP2, 0x40, 0x0 ;  /* 0x000000000000781c */ /* 0x000fe20003f0e828 */
[C---:B------:R-:W-:Y:S03]  /*c130*/  HMMA.16816.F32 R4, R140.reuse, R144, R4 ;  /* 0x000000908c04723c */ /* 0x040fe60000001804 */
[----:B------:R-:W2:Y:S02]  /*c140*/  SHFL.IDX PT, R0, R137, RZ, 0x1c1f ;  /* 0x001c1fff89007589 */ /* 0x000ea400000e0000 */
[----:B------:R-:W-:Y:S03]  /*c150*/  IADD3 R139, R136, -c[0x0][0x168], RZ ;  /* 0x80005a00888b7a10 */ /* 0x000fe60007ffe0ff */
[C---:B------:R-:W-:Y:S08]  /*c160*/  HMMA.16816.F32 R8, R140.reuse, R146, R8 ;  /* 0x000000928c08723c */ /* 0x040ff00000001808 */
[C---:B----4-:R-:W-:Y:S08]  /*c170*/  HMMA.16816.F32 R12, R140.reuse, R160, R12 ;  /* 0x000000a08c0c723c */ /* 0x050ff0000000180c */
[C---:B------:R-:W-:Y:S08]  /*c180*/  HMMA.16816.F32 R16, R140.reuse, R162, R16 ;  /* 0x000000a28c10723c */ /* 0x040ff00000001810 */
[C---:B------:R-:W-:Y:S08]  /*c190*/  HMMA.16816.F32 R20, R140.reuse, R164, R20 ;  /* 0x000000a48c14723c */ /* 0x040ff00000001814 */
[C---:B------:R-:W-:Y:S08]  /*c1a0*/  HMMA.16816.F32 R24, R140.reuse, R166, R24 ;  /* 0x000000a68c18723c */ /* 0x040ff00000001818 */
[C---:B-1----:R-:W-:Y:S08]  /*c1b0*/  HMMA.16816.F32 R28, R140.reuse, R148, R28 ;  /* 0x000000948c1c723c */ /* 0x042ff0000000181c */
[----:B------:R-:W-:Y:S07]  /*c1c0*/  HMMA.16816.F32 R32, R140, R150, R32 ;  /* 0x000000968c20723c */ /* 0x000fee0000001820 */
        /* <DEDUP_REMOVED lines=19> */
.L_x_2106:
[----:B------:R-:W-:Y:S04]  /*c300*/  MOV R0, c[0x0][0x32c] ;  /* 0x0000cb0000007a02 */ /* 0x000fe80000000f00 */
[----:B------:R-:W-:Y:S11]  /*c310*/  ISETP.NE.AND P0, PT, R0, 0x1, PT ;  /* 0x000000010000780c */ /* 0x000ff60003f05270 */
[----:B------:R-:W-:Y:S02]  /*c320*/  @!UPT UIADD3 URZ, URZ, URZ, URZ ;  /* 0x0000003f3f3ff290 */ /* 0x000fe4000fffe03f */
[----:B------:R-:W-:Y:S05]  /*c330*/  @P0 IMAD.HI.U32 R0, R143, c[0x0][0x330], RZ ;  /* 0x0000cc008f000a27 */ /* 0x000fea00078e00ff */
[----:B------:R-:W-:Y:S02]  /*c340*/  @P0 SHF.R.U32.HI R143, RZ, c[0x0][0x334], R0 ;  /* 0x0000cd00ff8f0a19 */ /* 0x000fe40000011600 */
.L_x_2107:
[----:B------:R-:W-:Y:S05]  /*c350*/  BSYNC B0 ;  /* 0x0000000000007941 */ /* 0x000fea0003800000 */
.L_x_2105:
[----:B------:R-:W-:Y:S04]  /*c360*/  IMAD R0, R143, c[0x0][0x32c], -R2 ;  /* 0x0000cb008f007a24 */ /* 0x000fe800078e0a02 */
[----:B------:R-:W-:Y:S05]  /*c370*/  IMAD.IADD R143, R0, 0x1, -R197 ;  /* 0x00000001008f7824 */ /* 0x000fea00078e0ac5 */
[----:B------:R-:W-:Y:S02]  /*c380*/  IADD3 R0, R143, c[0x0][0x32c], RZ ;  /* 0x0000cb008f007a10 */ /* 0x000fe40007ffe0ff */
[----:B------:R-:W-:Y:S02]  /*c390*/  IMNMX R144, R144, R143, !PT ;  /* 0x0000008f90907217 */ /* 0x000fe40007800200 */
[----:B------:R-:W-:Y:S02]  /*c3a0*/  IMNMX R145, R145, R0, PT ;  /* 0x0000000091917217 */ /* 0x000fe40003800200 */
.L_x_2104:
[----:B------:R-:W-:Y:S06]  /*c3b0*/  UISETP.GT.AND UP0, UPT, UR17, -0x1, UPT ;  /* 0xffffffff1100788c */ /* 0x000fec000bf04270 */
[----:B------:R-:W-:Y:S04]  /*c3c0*/  PLOP3.LUT P0, PT, PT, PT, UP0, 0x80, 0x0 ;  /* 0x000000000000781c */ /* 0x000fe80003f0f008 */
[C---:B------:R-:W-:Y:S02]  /*c3d0*/  ISETP.GT.AND P5, PT, R144.reuse, RZ, P0 ;  /* 0x000000ff9000720c */ /* 0x040fe400007a4270 */
[----:B------:R-:W-:Y:S02]  /*c3e0*/  ISETP.GT.AND P4, PT, R144, 0x1, P0 ;  /* 0x000000019000780c */ /* 0x000fe40000784270 */
[C---:B------:R-:W-:Y:S02]  /*c3f0*/  ISETP.LT.OR P5, PT, R145.reuse, 0x1, P5 ;  /* 0x000000019100780c */ /* 0x040fe40002fa1670 */
[----:B------:R-:W-:Y:S02]  /*c400*/  ISETP.LT.OR P4, PT, R145, 0x2, P4 ;  /* 0x000000029100780c */ /* 0x000fe40002781670 */
[----:B------:R-:W-:Y:S02]  /*c410*/  FSEL R143, R4, -INF , !P5 ;  /* 0xff800000048f7808 */ /* 0x000fe40006800000 */
[----:B------:R-:W-:Y:S02]  /*c420*/  FSEL R4, R5, -INF , !P4 ;  /* 0xff80000005047808 */ /* 0x000fe40006000000 */
[C---:B------:R-:W-:Y:S02]  /*c430*/  ISETP.GT.AND P4, PT, R144.reuse, 0x10, P0 ;  /* 0x000000109000780c */ /* 0x040fe40000784270 */
[C---:B------:R-:W-:Y:S02]  /*c440*/  ISETP.GT.AND P5, PT, R144.reuse, 0x9, P0 ;  /* 0x000000099000780c */ /* 0x040fe400007a4270 */
[C---:B------:R-:W-:Y:S02]  /*c450*/  ISETP.LT.OR P4, PT, R145.reuse, 0x11, P4 ;  /* 0x000000119100780c */ /* 0x040fe40002781670 */
        /* <DEDUP_REMOVED lines=16> */
[----:B------:R-:W-:Y:S01]  /*c560*/  FSEL R140, R13, -INF , !P6 ;  /* 0xff8000000d8c7808 */ /* 0x000fe20007000000 */
[----:B------:R-:W1:Y:S01]  /*c570*/  SHFL.IDX PT, R16, R137, 0x1, 0x1c1f ;  /* 0x003c1f0089107f89 */ /* 0x000e6200000e0000 */
[C---:B------:R-:W-:Y:S02]  /*c580*/  ISETP.GT.AND P6, PT, R144.reuse, 0x20, P0 ;  /* 0x000000209000780c */ /* 0x040fe400007c4270 */
        /* <DEDUP_REMOVED lines=10> */
[----:B------:R-:W-:Y:S01]  /*c630*/  FSEL R159, R29, -INF , !P4 ;  /* 0xff8000001d9f7808 */ /* 0x000fe20006000000 */
[--C-:B-1----:R-:W-:Y:S01]  /*c640*/  IMAD.IADD R5, R141, 0x1, R16.reuse ;  /* 0x000000018d057824 */ /* 0x102fe200078e0210 */
[----:B------:R-:W-:Y:S01]  /*c650*/  PLOP3.LUT P4, PT, PT, PT, UP2, 0x40, 0x0 ;  /* 0x000000000000781c */ /* 0x000fe20003f8e828 */
[----:B------:R-:W-:Y:S01]  /*c660*/  IMAD.IADD R12, R139, 0x1, R16 ;  /* 0x000000018b0c7824 */ /* 0x000fe200078e0210 */
        /* <DEDUP_REMOVED lines=25> */
.L_x_2110:
[----:B------:R-:W-:Y:S04]  /*c800*/  MOV R9, c[0x0][0x32c] ;  /* 0x0000cb0000097a02 */ /* 0x000fe80000000f00 */
[----:B------:R-:W-:Y:S11]  /*c810*/  ISETP.NE.AND P4, PT, R9, 0x1, PT ;  /* 0x000000010900780c */ /* 0x000ff60003f85270 */
[----:B------:R-:W-:Y:S02]  /*c820*/  @!UPT UIADD3 URZ, URZ, URZ, URZ ;  /* 0x0000003f3f3ff290 */ /* 0x000fe4000fffe03f */
[----:B------:R-:W-:Y:S05]  /*c830*/  @P4 IMAD.HI.U32 R9, R13, c[0x0][0x330], RZ ;  /* 0x0000cc000d094a27 */ /* 0x000fea00078e00ff */
[----:B------:R-:W-:Y:S02]  /*c840*/  @P4 SHF.R.U32.HI R13, RZ, c[0x0][0x334], R9 ;  /* 0x0000cd00ff0d4a19 */ /* 0x000fe40000011609 */
.L_x_2111:
[----:B------:R-:W-:Y:S05]  /*c850*/  BSYNC B0 ;  /* 0x0000000000007941 */ /* 0x000fea0003800000 */
.L_x_2109:
[----:B------:R-:W-:Y:S04]  /*c860*/  IMAD R2, R13, c[0x0][0x32c], -R2 ;  /* 0x0000cb000d027a24 */ /* 0x000fe800078e0a02 */
[----:B------:R-:W-:Y:S05]  /*c870*/  IMAD.IADD R9, R2, 0x1, -R197 ;  /* 0x0000000102097824 */ /* 0x000fea00078e0ac5 */
[----:B------:R-:W-:Y:S02]  /*c880*/  IADD3 R2, R9, c[0x0][0x32c], RZ ;  /* 0x0000cb0009027a10 */ /* 0x000fe40007ffe0ff */
[----:B------:R-:W-:Y:S02]  /*c890*/  IMNMX R12, R12, R9, !PT ;  /* 0x000000090c0c7217 */ /* 0x000fe40007800200 */
[----:B------:R-:W-:Y:S02]  /*c8a0*/  IMNMX R5, R5, R2, PT ;  /* 0x0000000205057217 */ /* 0x000fe40003800200 */
.L_x_2108:
[----:B------:R-:W-:Y:S01]  /*c8b0*/  FMNMX.FTZ R13, R143, R132, !PT ;  /* 0x000000848f0d7209 */ /* 0x000fe20007810000 */
[----:B------:R-:W-:Y:S04]  /*c8c0*/  DEPBAR.LE SB0, 0x2 ;  /* 0x000080800000791a */ /* 0x000fe80000000000 */
[----:B------:R-:W-:Y:S01]  /*c8d0*/  FMNMX.FTZ R13, R4, R13, !PT ;  /* 0x0000000d040d7209 */ /* 0x000fe20007810000 */
[----:B------:R-:W-:Y:S01]  /*c8e0*/  BAR.SYNC.DEFER_BLOCKING 0x0 ;  /* 0x0000000000007b1d */ /* 0x000fe20000010000 */
[----:B------:R-:W-:Y:S01]  /*c8f0*/  ISETP.GT.AND P6, PT, R12, RZ, P0 ;  /* 0x000000ff0c00720c */ /* 0x000fe200007c4270 */
[----:B------:R-:W-:Y:S01]  /*c900*/  UIADD3 UR20, UR17, -0x2, URZ ;  /* 0xfffffffe11147890 */ /* 0x000fe2000fffe03f */
[----:B------:R-:W-:Y:S02]  /*c910*/  FMNMX.FTZ R13, R8, R13, !PT ;  /* 0x0000000d080d7209 */ /* 0x000fe40007810000 */
[C---:B------:R-:W-:Y:S01]  /*c920*/  ISETP.LT.OR P6, PT, R5.reuse, 0x1, P6 ;  /* 0x000000010500780c */ /* 0x040fe200037c1670 */
[----:B------:R-:W-:Y:S01]  /*c930*/  UISETP.GE.AND UP1, UPT, UR20, UR10, UPT ;  /* 0x0000000a1400728c */ /* 0x000fe2000bf26270 */
[----:B------:R-:W-:Y:S02]  /*c940*/  FMNMX.FTZ R13, R0, R13, !PT ;  /* 0x0000000d000d7209 */ /* 0x000fe40007810000 */
[----:B------:R-:W-:Y:S02]  /*c950*/  ISETP.GT.AND P5, PT, R12, 0x1, P0 ;  /* 0x000000010c00780c */ /* 0x000fe400007a4270 */
[----:B------:R-:W-:Y:S02]  /*c960*/  FMNMX.FTZ R13, R142, R13, !PT ;  /* 0x0000000d8e0d7209 */ /* 0x000fe40007810000 */
[----:B------:R-:W-:Y:S02]  /*c970*/  FSEL R6, R6, -INF , !P6 ;  /* 0xff80000006067808 */ /* 0x000fe40007000000 */
[----:B------:R-:W-:Y:S02]  /*c980*/  FMNMX.FTZ R13, R140, R13, !PT ;  /* 0x0000000d8c0d7209 */ /* 0x000fe40007810000 */
[----:B------:R-:W-:Y:S01]  /*c990*/  ISETP.LT.OR P5, PT, R5, 0x2, P5 ;  /* 0x000000020500780c */ /* 0x000fe20002fa1670 */
[----:B------:R-:W-:Y:S01]  /*c9a0*/  @UP1 USHF.R.S32.HI UR21, URZ, 0x1f, UR20 ;  /* 0x0000001f3f151899 */ /* 0x000fe20008011414 */
        /* <DEDUP_REMOVED lines=10> */
[C---:B------:R-:W-:Y:S02]  /*ca50*/  ISETP.GT.AND P5, PT, R12.reuse, 0x10, P0 ;  /* 0x000000100c00780c */ /* 0x040fe400007a4270 */
[----:B------:R-:W-:Y:S02]  /*ca60*/  ISETP.LT.OR P6, PT, R5, 0xa, P6 ;  /* 0x0000000a0500780c */ /* 0x000fe400037c1670 */
        /* <DEDUP_REMOVED lines=10> */
[----:B------:R-:W-:Y:S02]  /*cb10*/  FMNMX.FTZ R13, R168, R13, !PT ;  /* 0x0000000da80d7209 */ /* 0x000fe40007810000 */
[C---:B------:R-:W-:Y:S02]  /*cb20*/  ISETP.GT.AND P5, PT, R12.reuse, 0x18, P0 ;  /* 0x000000180c00780c */ /* 0x040fe400007a4270 */
[----:B------:R-:W-:Y:S02]  /*cb30*/  ISETP.GT.AND P4, PT, R12, 0x19, P0 ;  /* 0x000000190c00780c */ /* 0x000fe40000784270 */
[----:B------:R-:W-:Y:S02]  /*cb40*/  FMNMX.FTZ R2, R141, R2, !PT ;  /* 0x000000028d027209 */ /* 0x000fe40007810000 */
[----:B------:R-:W-:Y:S02]  /*cb50*/  FMNMX.FTZ R10, R160, R13, !PT ;  /* 0x0000000da00a7209 */ /* 0x000fe40007810000 */
[C---:B------:R-:W-:Y:S02]  /*cb60*/  ISETP.LT.OR P5, PT, R5.reuse, 0x19, P5 ;  /* 0x000000190500780c */ /* 0x040fe40002fa1670 */
[----:B------:R-:W-:Y:S02]  /*cb70*/  ISETP.LT.OR P4, PT, R5, 0x1a, P4 ;  /* 0x0000001a0500780c */ /* 0x000fe40002781670 */
[----:B------:R-:W-:Y:S02]  /*cb80*/  FSEL R33, R18, -INF , !P5 ;  /* 0xff80000012217808 */ /* 0x000fe40006800000 */
[----:B------:R-:W-:Y:S02]  /*cb90*/  FSEL R137, R19, -INF , !P4 ;  /* 0xff80000013897808 */ /* 0x000fe40006000000 */
[----:B------:R-:W-:Y:S02]  /*cba0*/  FMNMX.FTZ R13, R159, R10, !PT ;  /* 0x0000000a9f0d7209 */ /* 0x000fe40007810000 */
[----:B------:R-:W-:Y:S02]  /*cbb0*/  FMNMX.FTZ R10, R139, R2, !PT ;  /* 0x000000028b0a7209 */ /* 0x000fe40007810000 */
[C---:B------:R-:W-:Y:S02]  /*cbc0*/  ISETP.GT.AND P4, PT, R12.reuse, 0x20, P0 ;  /* 0x000000200c00780c */ /* 0x040fe40000784270 */
[----:B------:R-:W-:Y:S02]  /*cbd0*/  FMNMX.FTZ R10, R33, R10, !PT ;  /* 0x0000000a210a7209 */ /* 0x000fe40007810000 */
[----:B------:R-:W-:Y:S02]  /*cbe0*/  ISETP.LT.OR P4, PT, R5, 0x21, P4 ;  /* 0x000000210500780c */ /* 0x000fe40002781670 */
[----:B------:R-:W-:Y:S02]  /*cbf0*/  ISETP.GT.AND P6, PT, R12, 0x21, P0 ;  /* 0x000000210c00780c */ /* 0x000fe400007c4270 */
[----:B------:R-:W-:Y:S02]  /*cc00*/  FSEL R177, R22, -INF , !P4 ;  /* 0xff80000016b17808 */ /* 0x000fe40006000000 */
[----:B------:R-:W-:Y:S02]  /*cc10*/  FMNMX.FTZ R10, R137, R10, !PT ;  /* 0x0000000a890a7209 */ /* 0x000fe40007810000 */
[----:B------:R-:W-:Y:S02]  /*cc20*/  ISETP.LT.OR P6, PT, R5, 0x22, P6 ;  /* 0x000000220500780c */ /* 0x000fe400037c1670 */
[C---:B------:R-:W-:Y:S02]  /*cc30*/  ISETP.GT.AND P5, PT, R12.reuse, 0x28, P0 ;  /* 0x000000280c00780c */ /* 0x040fe400007a4270 */
[----:B------:R-:W-:Y:S02]  /*cc40*/  FSEL R175, R23, -INF , !P6 ;  /* 0xff80000017af7808 */ /* 0x000fe40007000000 */
[----:B------:R-:W-:Y:S01]  /*cc50*/  ISETP.LT.OR P5, PT, R5, 0x29, P5 ;  /* 0x000000290500780c */ /* 0x000fe20002fa1670 */
[----:B------:R-:W-:Y:S01]  /*cc60*/  LDSM.16.MT88.4 R20, [R135+UR4+0x100] ;  /* 0x000100048714783b */ /* 0x000fe20008004200 */
[----:B------:R-:W-:Y:S01]  /*cc70*/  ISETP.GT.AND P4, PT, R12, 0x29, P0 ;  /* 0x000000290c00780c */ /* 0x000fe20000784270 */
[----:B------:R-:W-:Y:S01]  /*cc80*/  ULDC.64 UR6, c[0x0][0x1e0] ;  /* 0x0000780000067ab9 */ /* 0x000fe20000000a00 */
[----:B------:R-:W-:Y:S02]  /*cc90*/  FMNMX.FTZ R10, R177, R10, !PT ;  /* 0x0000000ab10a7209 */ /* 0x000fe40007810000 */
[----:B------:R-:W-:Y:S02]  /*cca0*/  FSEL R173, R26, -INF , !P5 ;  /* 0xff8000001aad7808 */ /* 0x000fe40006800000 */
[----:B------:R-:W-:Y:S01]  /*ccb0*/  ISETP.LT.OR P4, PT, R5, 0x2a, P4 ;  /* 0x0000002a0500780c */ /* 0x000fe20002781670 */
[----:B------:R-:W-:Y:S01]  /*ccc0*/  @UP1 UIMAD UR21, UR21, UR6, URZ ;  /* 0x00000006151512a4 */ /* 0x000fe2000f8e023f */
[C---:B------:R-:W-:Y:S01]  /*ccd0*/  ISETP.GT.AND P6, PT, R12.reuse, 0x30, P0 ;  /* 0x000000300c00780c */ /* 0x040fe200007c4270 */
[----:B------:R-:W-:Y:S01]  /*cce0*/  @UP1 UIMAD.WIDE.U32 UR22, UR20, UR6, URZ ;  /* 0x00000006141612a5 */ /* 0x000fe2000f8e003f */
[----:B------:R-:W-:Y:S01]  /*ccf0*/  FMNMX.FTZ R10, R175, R10, !PT ;  /* 0x0000000aaf0a7209 */ /* 0x000fe20007810000 */
[----:B------:R-:W-:Y:S01]  /*cd00*/  @UP1 UIMAD UR21, UR20, UR7, UR21 ;  /* 0x00000007141512a4 */ /* 0x000fe2000f8e0215 */
[----:B------:R-:W-:Y:S01]  /*cd10*/  FSEL R171, R27, -INF , !P4 ;  /* 0xff8000001bab7808 */ /* 0x000fe20006000000 */
[----:B------:R-:W-:Y:S01]  /*cd20*/  @UP1 USHF.L.U32 UR6, UR22, 0x6, URZ ;  /* 0x0000000616061899 */ /* 0x000fe2000800063f */
[----:B------:R-:W-:Y:S01]  /*cd30*/  ISETP.LT.OR P6, PT, R5, 0x31, P6 ;  /* 0x000000310500780c */ /* 0x000fe200037c1670 */
[----:B------:R-:W-:Y:S01]  /*cd40*/  @UP1 UIADD3 UR21, UR23, UR21, URZ ;  /* 0x0000001517151290 */ /* 0x000fe2000fffe03f */
[----:B------:R-:W-:Y:S01]  /*cd50*/  ISETP.GT.AND P5, PT, R12, 0x31, P0 ;  /* 0x000000310c00780c */ /* 0x000fe200007a4270 */
[----:B------:R-:W-:Y:S01]  /*cd60*/  @UP1 UIADD3 UR7, UP0, UR14, UR6, URZ ;  /* 0x000000060e071290 */ /* 0x000fe2000ff1e03f */
[----:B------:R-:W-:Y:S01]  /*cd70*/  FMNMX.FTZ R10, R173, R10, !PT ;  /* 0x0000000aad0a7209 */ /* 0x000fe20007810000 */
[----:B------:R-:W-:Y:S01]  /*cd80*/  @UP1 USHF.L.U64.HI UR21, UR22, 0x6, UR21 ;  /* 0x0000000616151899 */ /* 0x000fe20008010215 */
[----:B------:R-:W-:Y:S02]  /*cd90*/  FMNMX.FTZ R15, R158, R13, !PT ;  /* 0x0000000d9e0f7209 */ /* 0x000fe40007810000 */
[----:B------:R-:W-:Y:S02]  /*cda0*/  FSEL R157, R30, -INF , !P6 ;  /* 0xff8000001e9d7808 */ /* 0x000fe40007000000 */
[----:B------:R-:W-:Y:S02]  /*cdb0*/  ISETP.LT.OR P5, PT, R5, 0x32, P5 ;  /* 0x000000320500780c */ /* 0x000fe40002fa1670 */
[----:B------:R-:W-:Y:S02]  /*cdc0*/  ISETP.GT.AND P4, PT, R12, 0x38, P0 ;  /* 0x000000380c00780c */ /* 0x000fe40000784270 */
[----:B------:R-:W-:Y:S02]  /*cdd0*/  FMNMX.FTZ R10, R171, R10, !PT ;  /* 0x0000000aab0a7209 */ /* 0x000fe40007810000 */
[----:B------:R-:W-:Y:S02]  /*cde0*/  FMNMX.FTZ R13, R154, R15, !PT ;  /* 0x0000000f9a0d7209 */ /* 0x000fe40007810000 */
[----:B------:R-:W-:Y:S02]  /*cdf0*/  FSEL R155, R31, -INF , !P5 ;  /* 0xff8000001f9b7808 */ /* 0x000fe40006800000 */
[----:B------:R-:W-:Y:S01]  /*ce00*/  ISETP.LT.OR P4, PT, R5, 0x39, P4 ;  /* 0x000000390500780c */ /* 0x000fe20002781670 */
[----:B------:R-:W1:Y:S01]  /*ce10*/  SHFL.BFLY PT, R2, R13, 0x2, 0x1f ;  /* 0x0c401f000d027f89 */ /* 0x000e6200000e0000 */
[----:B------:R-:W-:Y:S02]  /*ce20*/  ISETP.GT.AND P0, PT, R12, 0x39, P0 ;  /* 0x000000390c00780c */ /* 0x000fe40000704270 */
[----:B------:R-:W-:Y:S02]  /*ce30*/  FMNMX.FTZ R10, R157, R10, !PT ;  /* 0x0000000a9d0a7209 */ /* 0x000fe40007810000 */
[----:B------:R-:W-:Y:S02]  /*ce40*/  FSEL R153, R34, -INF , !P4 ;  /* 0xff80000022997808 */ /* 0x000fe40006000000 */
[----:B------:R-:W-:Y:S01]  /*ce50*/  ISETP.LT.OR P0, PT, R5, 0x3a, P0 ;  /* 0x0000003a0500780c */ /* 0x000fe20000701670 */
[----:B------:R-:W-:Y:S01]  /*ce60*/  LDSM.16.MT88.4 R28, [R134+UR4+0x100] ;  /* 0x00010004861c783b */ /* 0x000fe20008004200 */
        /* <DEDUP_REMOVED lines=13> */
[----:B------:R-:W-:Y:S05]  /*cf40*/  FSEL R161, R161, RZ, P0 ;  /* 0x000000ffa1a17208 */ /* 0x000fea0000000000 */
[--C-:B------:R-:W-:Y:S02]  /*cf50*/  FFMA.FTZ R145, R0, c[0x0][0x2d0], -R161.reuse ;  /* 0x0000b40000917a23 */ /* 0x100fe400000108a1 */
[--C-:B------:R-:W-:Y:S02]  /*cf60*/  FFMA.FTZ R149, R4, c[0x0][0x2d0], -R161.reuse ;  /* 0x0000b40004957a23 */ /* 0x100fe400000108a1 */
[----:B------:R-:W-:Y:S01]  /*cf70*/  FADD.FTZ R4, -R5, R132 ;  /* 0x0000008405047221 */ /* 0x000fe20000010100 */
[----:B------:R-:W-:Y:S01]  /*cf80*/  MOV R132, R2 ;  /* 0x0000000200847202 */ /* 0x000fe20000000f00 */
[--C-:B------:R-:W-:Y:S01]  /*cf90*/  FFMA.FTZ R150, R143, c[0x0][0x2d0], -R161.reuse ;  /* 0x0000b4008f967a23 */ /* 0x100fe200000108a1 */
[----:B--2---:R-:W-:Y:S01]  /*cfa0*/  FMNMX.FTZ R0, R13, R10, !PT ;  /* 0x0000000a0d007209 */ /* 0x004fe20007810000 */
[----:B------:R-:W-:Y:S01]  /*cfb0*/  FMUL.FTZ R12, R4, c[0x0][0x2d0] ;  /* 0x0000b400040c7a20 */ /* 0x000fe20000410000 */
[----:B------:R-:W-:Y:S01]  /*cfc0*/  MUFU.EX2 R149, R149 ;  /* 0x0000009500957308 */ /* 0x000fe20000000800 */
[--C-:B------:R-:W-:Y:S01]  /*cfd0*/  FFMA.FTZ R144, R8, c[0x0][0x2d0], -R161.reuse ;  /* 0x0000b40008907a23 */ /* 0x100fe200000108a1 */
[C---:B------:R-:W-:Y:S01]  /*cfe0*/  FSETP.NEU.FTZ.AND P0, PT, R0.reuse, -INF , PT ;  /* 0xff8000000000780b */ /* 0x040fe20003f1d000 */
[----:B------:R-:W-:Y:S02]  /*cff0*/  FMUL.FTZ R152, R0, c[0x0][0x2d0] ;  /* 0x0000b40000987a20 */ /* 0x000fe40000410000 */
[--C-:B------:R-:W-:Y:S01]  /*d000*/  FFMA.FTZ R156, R142, c[0x0][0x2d0], -R161.reuse ;  /* 0x0000b4008e9c7a23 */ /* 0x100fe200000108a1 */
[----:B------:R-:W-:Y:S01]  /*d010*/  FSEL R4, R0, RZ, P0 ;  /* 0x000000ff00047208 */ /* 0x000fe20000000000 */
[--C-:B------:R-:W-:Y:S01]  /*d020*/  FFMA.FTZ R163, R140, c[0x0][0x2d0], -R161.reuse ;  /* 0x0000b4008ca37a23 */ /* 0x100fe200000108a1 */
[----:B------:R-:W-:Y:S01]  /*d030*/  FSEL R152, R152, RZ, P0 ;  /* 0x000000ff98987208 */ /* 0x000fe20000000000 */
[----:B------:R-:W-:Y:S01]  /*d040*/  FFMA.FTZ R162, R138, c[0x0][0x2d0], -R161 ;  /* 0x0000b4008aa27a23 */ /* 0x000fe200000108a1 */
[----:B------:R-:W1:Y:S01]  /*d050*/  MUFU.EX2 R12, R12 ;  /* 0x0000000c000c7308 */ /* 0x000e620000000800 */
[----:B------:R-:W-:Y:S01]  /*d060*/  FADD.FTZ R4, -R4, R3 ;  /* 0x0000000304047221 */ /* 0x000fe20000010100 */
[----:B------:R-:W-:Y:S01]  /*d070*/  PLOP3.LUT P0, PT, PT, PT, UP1, 0x80, 0x0 ;  /* 0x000000000000781c */ /* 0x000fe20003f0f018 */
[--C-:B------:R-:W-:Y:S02]  /*d080*/  FFMA.FTZ R148, R6, c[0x0][0x2d0], -R152.reuse ;  /* 0x0000b40006947a23 */ /* 0x100fe40000010898 */
[--C-:B------:R-:W-:Y:S02]  /*d090*/  FFMA.FTZ R147, R9, c[0x0][0x2d0], -R152.reuse ;  /* 0x0000b40009937a23 */ /* 0x100fe40000010898 */
[--C-:B------:R-:W-:Y:S02]  /*d0a0*/  FFMA.FTZ R15, R7, c[0x0][0x2d0], -R152.reuse ;  /* 0x0000b400070f7a23 */ /* 0x100fe40000010898 */
[--C-:B------:R-:W-:Y:S01]  /*d0b0*/  FFMA.FTZ R146, R11, c[0x0][0x2d0], -R152.reuse ;  /* 0x0000b4000b927a23 */ /* 0x100fe20000010898 */
[----:B------:R-:W-:Y:S01]  /*d0c0*/  MUFU.EX2 R144, R144 ;  /* 0x0000009000907308 */ /* 0x000fe20000000800 */
[----:B------:R-:W-:Y:S01]  /*d0d0*/  FMUL.FTZ R3, R4, c[0x0][0x2d0] ;  /* 0x0000b40004037a20 */ /* 0x000fe20000410000 */
[----:B------:R-:W-:Y:S01]  /*d0e0*/  IADD3 R4, R135, UR4, RZ ;  /* 0x0000000487047c10 */ /* 0x000fe2000fffe0ff */
[--C-:B------:R-:W-:Y:S02]  /*d0f0*/  FFMA.FTZ R165, R136, c[0x0][0x2d0], -R161.reuse ;  /* 0x0000b40088a57a23 */ /* 0x100fe400000108a1 */
[--C-:B------:R-:W-:Y:S01]  /*d100*/  FFMA.FTZ R164, R141, c[0x0][0x2d0], -R152.reuse ;  /* 0x0000b4008da47a23 */ /* 0x100fe20000010898 */
[----:B------:R-:W-:Y:S01]  /*d110*/  IADD3 R13, R183, R4, RZ ;  /* 0x00000004b70d7210 */ /* 0x000fe20007ffe0ff */
[----:B------:R-:W-:Y:S01]  /*d120*/  LDSM.16.MT88.4 R140, [R134+UR4+0x2900] ;  /* 0x00290004868c783b */ /* 0x000fe20008004200 */
[--C-:B------:R-:W-:Y:S02]  /*d130*/  FFMA.FTZ R167, R139, c[0x0][0x2d0], -R152.reuse ;  /* 0x0000b4008ba77a23 */ /* 0x100fe40000010898 */
[----:B------:R-:W2:Y:S01]  /*d140*/  MUFU.EX2 R3, R3 ;  /* 0x0000000300037308 */ /* 0x000ea20000000800 */
[--C-:B------:R-:W-:Y:S02]  /*d150*/  FFMA.FTZ R166, R33, c[0x0][0x2d0], -R152.reuse ;  /* 0x0000b40021a67a23 */ /* 0x100fe40000010898 */
[----:B------:R-:W-:Y:S02]  /*d160*/  FFMA.FTZ R169, R137, c[0x0][0x2d0], -R152 ;  /* 0x0000b40089a97a23 */ /* 0x000fe40000010898 */
[----:B------:R-:W3:Y:S01]  /*d170*/  LDSM.16.MT88.4 R24, [R13+0x100] ;  /* 0x000100000d18783b */ /* 0x000ee20000004200 */
[C---:B-1----:R-:W-:Y:S02]  /*d180*/  FMUL.FTZ R4, R12.reuse, R128 ;  /* 0x000000800c047220 */ /* 0x042fe40000410000 */
[C---:B------:R-:W-:Y:S02]  /*d190*/  FMUL.FTZ R5, R12.reuse, R129 ;  /* 0x000000810c057220 */ /* 0x040fe40000410000 */
[----:B------:R-:W1:Y:S01]  /*d1a0*/  MUFU.EX2 R150, R150 ;  /* 0x0000009600967308 */ /* 0x000e620000000800 */
[C---:B------:R-:W-:Y:S02]  /*d1b0*/  FMUL.FTZ R8, R12.reuse, R124 ;  /* 0x0000007c0c087220 */ /* 0x040fe40000410000 */
[C---:B------:R-:W-:Y:S01]  /*d1c0*/  FMUL.FTZ R9, R12.reuse, R125 ;  /* 0x0000007d0c097220 */ /* 0x040fe20000410000 */
[----:B------:R-:W-:Y:S01]  /*d1d0*/  LDSM.16.MT88.4 R32, [R13+0x900] ;  /* 0x000900000d20783b */ /* 0x000fe20000004200 */
[C---:B------:R-:W-:Y:S02]  /*d1e0*/  FMUL.FTZ R100, R12.reuse, R100 ;  /* 0x000000640c647220 */ /* 0x040fe40000410000 */
[C---:B------:R-:W-:Y:S02]  /*d1f0*/  FMUL.FTZ R101, R12.reuse, R101 ;  /* 0x000000650c657220 */ /* 0x040fe40000410000 */
[C---:B------:R-:W-:Y:S01]  /*d200*/  FMUL.FTZ R104, R12.reuse, R104 ;  /* 0x000000680c687220 */ /* 0x040fe20000410000 */
[----:B------:R-:W4:Y:S01]  /*d210*/  MUFU.EX2 R145, R145 ;  /* 0x0000009100917308 */ /* 0x000f220000000800 */
[C---:B------:R-:W-:Y:S01]  /*d220*/  FMUL.FTZ R105, R12.reuse, R105 ;  /* 0x000000690c697220 */ /* 0x040fe20000410000 */
[----:B------:R-:W-:Y:S01]  /*d230*/  LDSM.16.MT88.4 R136, [R13+0x2900] ;  /* 0x002900000d88783b */ /* 0x000fe20000004200 */
[C---:B------:R-:W-:Y:S02]  /*d240*/  FMUL.FTZ R108, R12.reuse, R108 ;  /* 0x0000006c0c6c7220 */ /* 0x040fe40000410000 */
[C---:B--2---:R-:W-:Y:S02]  /*d250*/  FMUL.FTZ R6, R3.reuse, R130 ;  /* 0x0000008203067220 */ /* 0x044fe40000410000 */
[C---:B------:R-:W-:Y:S02]  /*d260*/  FMUL.FTZ R7, R3.reuse, R131 ;  /* 0x0000008303077220 */ /* 0x040fe40000410000 */
[C---:B------:R-:W-:Y:S01]  /*d270*/  FMUL.FTZ R10, R3.reuse, R126 ;  /* 0x0000007e030a7220 */ /* 0x040fe20000410000 */
[----:B------:R-:W-:Y:S01]  /*d280*/  MUFU.EX2 R146, R146 ;  /* 0x0000009200927308 */ /* 0x000fe20000000800 */
[C---:B------:R-:W-:Y:S01]  /*d290*/  FMUL.FTZ R11, R3.reuse, R127 ;  /* 0x0000007f030b7220 */ /* 0x040fe20000410000 */
[----:B------:R-:W-:Y:S01]  /*d2a0*/  LDSM.16.MT88.4 R128, [R135+UR4+0x2900] ;  /* 0x002900048780783b */ /* 0x000fe20008004200 */
[----:B------:R-:W-:Y:S01]  /*d2b0*/  FMUL.FTZ R102, R3, R102 ;  /* 0x0000006603667220 */ /* 0x000fe20000410000 */
[----:B-1----:R-:W-:Y:S01]  /*d2c0*/  F2FP.PACK_AB R16, R149, R150 ;  /* 0x000000969510723e */ /* 0x002fe200000000ff */
[C---:B------:R-:W-:Y:S02]  /*d2d0*/  FMUL.FTZ R103, R3.reuse, R103 ;  /* 0x0000006703677220 */ /* 0x040fe40000410000 */
[C---:B------:R-:W-:Y:S02]  /*d2e0*/  FMUL.FTZ R106, R3.reuse, R106 ;  /* 0x0000006a036a7220 */ /* 0x040fe40000410000 */
[C---:B------:R-:W-:Y:S01]  /*d2f0*/  FMUL.FTZ R107, R3.reuse, R107 ;  /* 0x0000006b036b7220 */ /* 0x040fe20000410000 */
[----:B------:R-:W-:Y:S01]  /*d300*/  MUFU.EX2 R148, R148 ;  /* 0x0000009400947308 */ /* 0x000fe20000000800 */
[C---:B------:R-:W-:Y:S02]  /*d310*/  FMUL.FTZ R109, R12.reuse, R109 ;  /* 0x0000006d0c6d7220 */ /* 0x040fe40000410000 */
[----:B------:R-:W-:Y:S01]  /*d320*/  FMUL.FTZ R110, R3, R110 ;  /* 0x0000006e036e7220 */ /* 0x000fe20000410000 */
[----:B----4-:R-:W-:Y:S01]  /*d330*/  F2FP.PACK_AB R18, R145, R144 ;  /* 0x000000909112723e */ /* 0x010fe200000000ff */
        /* <DEDUP_REMOVED lines=25> */
[----:B--2---:R-:W-:Y:S01]  /*d4d0*/  F2FP.PACK_AB R19, R146, R15 ;  /* 0x0000000f9213723e */ /* 0x004fe200000000ff */
[C---:B------:R-:W-:Y:S02]  /*d4e0*/  FMUL.FTZ R43, R3.reuse, R43 ;  /* 0x0000002b032b7220 */ /* 0x040fe40000410000 */
[C---:B------:R-:W-:Y:S02]  /*d4f0*/  FMUL.FTZ R44, R12.reuse, R44 ;  /* 0x0000002c0c2c7220 */ /* 0x040fe40000410000 */
[----:B------:R-:W-:Y:S01]  /*d500*/  FMUL.FTZ R46, R3, R46 ;  /* 0x0000002e032e7220 */ /* 0x000fe20000410000 */
[----:B------:R-:W1:Y:S01]  /*d510*/  MUFU.EX2 R163, R163 ;  /* 0x000000a300a37308 */ /* 0x000e620000000800 */
[C---:B------:R-:W-:Y:S05]  /*d520*/  HMMA.16816.F32 R4, R16.reuse, R20, R4 ;  /* 0x000000141004723c */ /* 0x040fea0000001804 */
[----:B------:R-:W-:Y:S02]  /*d530*/  FMUL.FTZ R45, R12, R45 ;  /* 0x0000002d0c2d7220 */ /* 0x000fe40000410000 */
[----:B------:R-:W-:Y:S01]  /*d540*/  IADD3 R20, R134, UR4, RZ ;  /* 0x0000000486147c10 */ /* 0x000fe2000fffe0ff */
[C---:B------:R-:W-:Y:S01]  /*d550*/  HMMA.16816.F32 R8, R16.reuse, R22, R8 ;  /* 0x000000161008723c */ /* 0x040fe20000001808 */
[----:B------:R-:W-:Y:S03]  /*d560*/  MUFU.EX2 R162, R162 ;  /* 0x000000a200a27308 */ /* 0x000fe60000000800 */
[----:B------:R-:W-:Y:S01]  /*d570*/  IADD3 R14, R183, R20, RZ ;  /* 0x00000014b70e7210 */ /* 0x000fe20007ffe0ff */
[C---:B------:R-:W-:Y:S02]  /*d580*/  FMUL.FTZ R47, R3.reuse, R47 ;  /* 0x0000002f032f7220 */ /* 0x040fe40000410000 */
[C---:B------:R-:W-:Y:S01]  /*d590*/  FMUL.FTZ R48, R12.reuse, R48 ;  /* 0x000000300c307220 */ /* 0x040fe20000410000 */
[C---:B---3--:R-:W-:Y:S01]  /*d5a0*/  HMMA.16816.F32 R100, R16.reuse, R24, R100 ;  /* 0x000000181064723c */ /* 0x048fe20000001864 */
[----:B------:R-:W2:Y:S02]  /*d5b0*/  LDSM.16.MT88.4 R20, [R14+0x100] ;  /* 0x000100000e14783b */ /* 0x000ea40000004200 */
[----:B------:R-:W3:Y:S01]  /*d5c0*/  MUFU.EX2 R165, R165 ;  /* 0x000000a500a57308 */ /* 0x000ee20000000800 */
[C---:B------:R-:W-:Y:S02]  /*d5d0*/  FMUL.FTZ R50, R3.reuse, R50 ;  /* 0x0000003203327220 */ /* 0x040fe40000410000 */
[C---:B------:R-:W-:Y:S02]  /*d5e0*/  FMUL.FTZ R49, R12.reuse, R49 ;  /* 0x000000310c317220 */ /* 0x040fe40000410000 */
[C---:B------:R-:W-:Y:S01]  /*d5f0*/  HMMA.16816.F32 R104, R16.reuse, R26, R104 ;  /* 0x0000001a1068723c */ /* 0x040fe20000001868 */
[----:B------:R-:W4:Y:S03]  /*d600*/  LDSM.16.MT88.4 R24, [R135+UR4+0x2100] ;  /* 0x002100048718783b */ /* 0x000f260008004200 */
[C---:B------:R-:W-:Y:S01]  /*d610*/  FMUL.FTZ R51, R3.reuse, R51 ;  /* 0x0000003303337220 */ /* 0x040fe20000410000 */
[----:B------:R-:W5:Y:S01]  /*d620*/  MUFU.EX2 R167, R167 ;  /* 0x000000a700a77308 */ /* 0x000f620000000800 */
[C---:B------:R-:W-:Y:S02]  /*d630*/  FMUL.FTZ R52, R12.reuse, R52 ;  /* 0x000000340c347220 */ /* 0x040fe40000410000 */
[C---:B------:R-:W-:Y:S01]  /*d640*/  HMMA.16816.F32 R108, R16.reuse, R28, R108 ;  /* 0x0000001c106c723c */ /* 0x040fe2000000186c */
[----:B------:R-:W-:Y:S03]  /*d650*/  LDSM.16.MT88.4 R124, [R14+0x900] ;  /* 0x000900000e7c783b */ /* 0x000fe60000004200 */
[C---:B------:R-:W-:Y:S02]  /*d660*/  FMUL.FTZ R54, R3.reuse, R54 ;  /* 0x0000003603367220 */ /* 0x040fe40000410000 */
[C---:B------:R-:W-:Y:S01]  /*d670*/  FMUL.FTZ R53, R12.reuse, R53 ;  /* 0x000000350c357220 */ /* 0x040fe20000410000 */
[----:B------:R-:W-:Y:S01]  /*d680*/  MUFU.EX2 R166, R166 ;  /* 0x000000a600a67308 */ /* 0x000fe20000000800 */
[C---:B------:R-:W-:Y:S01]  /*d690*/  HMMA.16816.F32 R112, R16.reuse, R30, R112 ;  /* 0x0000001e1070723c */ /* 0x040fe20000001870 */
[----:B------:R-:W1:Y:S03]  /*d6a0*/  LDSM.16.MT88.4 R28, [R13+0x2100] ;  /* 0x002100000d1c783b */ /* 0x000e660000004200 */
[C---:B------:R-:W-:Y:S02]  /*d6b0*/  FMUL.FTZ R55, R3.reuse, R55 ;  /* 0x0000003703377220 */ /* 0x040fe40000410000 */
[C---:B------:R-:W-:Y:S02]  /*d6c0*/  FMUL.FTZ R56, R12.reuse, R56 ;  /* 0x000000380c387220 */ /* 0x040fe40000410000 */
[C---:B------:R-:W-:Y:S01]  /*d6d0*/  FMUL.FTZ R58, R3.reuse, R58 ;  /* 0x0000003a033a7220 */ /* 0x040fe20000410000 */
[----:B------:R-:W1:Y:S03]  /*d6e0*/  MUFU.EX2 R169, R169 ;  /* 0x000000a900a97308 */ /* 0x000e660000000800 */
[C---:B------:R-:W-:Y:S02]  /*d6f0*/  FMUL.FTZ R57, R12.reuse, R57 ;  /* 0x000000390c397220 */ /* 0x040fe40000410000 */
[C---:B------:R-:W-:Y:S02]  /*d700*/  FMUL.FTZ R59, R3.reuse, R59 ;  /* 0x0000003b033b7220 */ /* 0x040fe40000410000 */
[C---:B------:R-:W-:Y:S01]  /*d710*/  FMUL.FTZ R60, R12.reuse, R60 ;  /* 0x0000003c0c3c7220 */ /* 0x040fe20000410000 */
[C---:B--2---:R-:W-:Y:S03]  /*d720*/  HMMA.16816.F32 R116, R16.reuse, R20, R116 ;  /* 0x000000141074723c */ /* 0x044fe60000001874 */
[C---:B------:R-:W-:Y:S02]  /*d730*/  FMUL.FTZ R62, R3.reuse, R62 ;  /* 0x0000003e033e7220 */ /* 0x040fe40000410000 */
[C---:B------:R-:W-:Y:S02]  /*d740*/  FMUL.FTZ R61, R12.reuse, R61 ;  /* 0x0000003d0c3d7220 */ /* 0x040fe40000410000 */
[C---:B------:R-:W-:Y:S01]  /*d750*/  FMUL.FTZ R63, R3.reuse, R63 ;  /* 0x0000003f033f7220 */ /* 0x040fe20000410000 */
[C---:B------:R-:W-:Y:S01]  /*d760*/  HMMA.16816.F32 R120, R16.reuse, R22, R120 ;  /* 0x000000161078723c */ /* 0x040fe20000001878 */
[----:B------:R-:W2:Y:S03]  /*d770*/  LDSM.16.MT88.4 R20, [R134+UR4+0x2100] ;  /* 0x002100048614783b */ /* 0x000ea60008004200 */
        /* <DEDUP_REMOVED lines=9> */
[C---:B-1----:R-:W-:Y:S04]  /*d810*/  HMMA.16816.F32 R44, R16.reuse, R28, R44 ;  /* 0x0000001c102c723c */ /* 0x042fe8000000182c */
[C---:B------:R-:W-:Y:S02]  /*d820*/  FMUL.FTZ R69, R12.reuse, R69 ;  /* 0x000000450c457220 */ /* 0x040fe40000410000 */
[C---:B------:R-:W-:Y:S02]  /*d830*/  FMUL.FTZ R71, R3.reuse, R71 ;  /* 0x0000004703477220 */ /* 0x040fe40000410000 */
[C---:B------:R-:W-:Y:S01]  /*d840*/  HMMA.16816.F32 R48, R16.reuse, R30, R48 ;  /* 0x0000001e1030723c */ /* 0x040fe20000001830 */
[----:B------:R-:W1:Y:S03]  /*d850*/  LDSM.16.MT88.4 R28, [R135+UR4+0x4100] ;  /* 0x00410004871c783b */ /* 0x000e660008004200 */
        /* <DEDUP_REMOVED lines=44> */
[----:B------:R-:W-:Y:S04]  /*db20*/  FFMA.FTZ R150, R12, R201, R150 ;  /* 0x000000c90c967223 */ /* 0x000fe80000010096 */
[----:B------:R-:W-:Y:S01]  /*db30*/  FFMA.FTZ R148, R3, R202, R148 ;  /* 0x000000ca03947223 */ /* 0x000fe20000010094 */
[----:B------:R-:W-:Y:S01]  /*db40*/  HMMA.16816.F32 R96, R16, R30, R96 ;  /* 0x0000001e1060723c */ /* 0x000fe20000001860 */
[----:B------:R-:W-:Y:S02]  /*db50*/  LDSM.16.MT88.4 R28, [R13+0x4900] ;  /* 0x004900000d1c783b */ /* 0x000fe40000004200 */
[--C-:B------:R-:W-:Y:S02]  /*db60*/  FFMA.FTZ R174, R174, c[0x0][0x2d0], -R161.reuse ;  /* 0x0000b400aeae7a23 */ /* 0x100fe400000108a1 */
[--C-:B------:R-:W-:Y:S02]  /*db70*/  FFMA.FTZ R179, R172, c[0x0][0x2d0], -R161.reuse ;  /* 0x0000b400acb37a23 */ /* 0x100fe400000108a1 */
[----:B------:R-:W-:Y:S01]  /*db80*/  F2FP.PACK_AB R16, R163, R156 ;  /* 0x0000009ca310723e */ /* 0x000fe200000000ff */
[--C-:B------:R-:W-:Y:S01]  /*db90*/  FFMA.FTZ R170, R170, c[0x0][0x2d0], -R161.reuse ;  /* 0x0000b400aaaa7a23 */ /* 0x100fe200000108a1 */
[----:B---3--:R-:W-:Y:S01]  /*dba0*/  F2FP.PACK_AB R18, R165, R162 ;  /* 0x000000a2a512723e */ /* 0x008fe200000000ff */
[----:B------:R-:W-:Y:S02]  /*dbb0*/  MUFU.EX2 R174, R174 ;  /* 0x000000ae00ae7308 */ /* 0x000fe40000000800 */
[----:B-----5:R-:W-:Y:S01]  /*dbc0*/  F2FP.PACK_AB R17, R167, R164 ;  /* 0x000000a4a711723e */ /* 0x020fe200000000ff */
[--C-:B------:R-:W-:Y:S01]  /*dbd0*/  FFMA.FTZ R187, R168, c[0x0][0x2d0], -R161.reuse ;  /* 0x0000b400a8bb7a23 */ /* 0x100fe200000108a1 */
[----:B------:R-:W-:Y:S01]  /*dbe0*/  F2FP.PACK_AB R19, R169, R166 ;  /* 0x000000a6a913723e */ /* 0x000fe200000000ff */
[--C-:B------:R-:W-:Y:S02]  /*dbf0*/  FFMA.FTZ R168, R177, c[0x0][0x2d0], -R152.reuse ;  /* 0x0000b400b1a87a23 */ /* 0x100fe40000010898 */
[--C-:B------:R-:W-:Y:S02]  /*dc00*/  FFMA.FTZ R175, R175, c[0x0][0x2d0], -R152.reuse ;  /* 0x0000b400afaf7a23 */ /* 0x100fe40000010898 */
[--C-:B------:R-:W-:Y:S01]  /*dc10*/  FFMA.FTZ R172, R173, c[0x0][0x2d0], -R152.reuse ;  /* 0x0000b400adac7a23 */ /* 0x100fe20000010898 */
[----:B------:R-:W1:Y:S01]  /*dc20*/  MUFU.EX2 R179, R179 ;  /* 0x000000b300b37308 */ /* 0x000e620000000800 */
[C---:B--2---:R-:W-:Y:S03]  /*dc30*/  HMMA.16816.F32 R4, R16.reuse, R20, R4 ;  /* 0x000000141004723c */ /* 0x044fe60000001804 */
[--C-:B------:R-:W-:Y:S02]  /*dc40*/  FFMA.FTZ R171, R171, c[0x0][0x2d0], -R152.reuse ;  /* 0x0000b400abab7a23 */ /* 0x100fe40000010898 */
[--C-:B------:R-:W-:Y:S02]  /*dc50*/  FFMA.FTZ R160, R160, c[0x0][0x2d0], -R161.reuse ;  /* 0x0000b400a0a07a23 */ /* 0x100fe400000108a1 */
[--C-:B------:R-:W-:Y:S01]  /*dc60*/  FFMA.FTZ R159, R159, c[0x0][0x2d0], -R161.reuse ;  /* 0x0000b4009f9f7a23 */ /* 0x100fe200000108a1 */
[C---:B------:R-:W-:Y:S01]  /*dc70*/  HMMA.16816.F32 R8, R16.reuse, R22, R8 ;  /* 0x000000161008723c */ /* 0x040fe20000001808 */
[----:B------:R-:W2:Y:S01]  /*dc80*/  LDSM.16.MT88.4 R20, [R14+0x2900] ;  /* 0x002900000e14783b */ /* 0x000ea20000004200 */
[----:B------:R-:W-:Y:S02]  /*dc90*/  MUFU.EX2 R170, R170 ;  /* 0x000000aa00aa7308 */ /* 0x000fe40000000800 */
[--C-:B------:R-:W-:Y:S02]  /*dca0*/  FFMA.FTZ R158, R158, c[0x0][0x2d0], -R161.reuse ;  /* 0x0000b4009e9e7a23 */ /* 0x100fe400000108a1 */
[----:B------:R-:W-:Y:S02]  /*dcb0*/  FFMA.FTZ R161, R154, c[0x0][0x2d0], -R161 ;  /* 0x0000b4009aa17a23 */ /* 0x000fe400000108a1 */
[C---:B------:R-:W-:Y:S04]  /*dcc0*/  HMMA.16816.F32 R100, R16.reuse, R32, R100 ;  /* 0x000000201064723c */ /* 0x040fe80000001864 */
[----:B------:R-:W3:Y:S01]  /*dcd0*/  MUFU.EX2 R187, R187 ;  /* 0x000000bb00bb7308 */ /* 0x000ee20000000800 */
[--C-:B------:R-:W-:Y:S02]  /*dce0*/  FFMA.FTZ R154, R157, c[0x0][0x2d0], -R152.reuse ;  /* 0x0000b4009d9a7a23 */ /* 0x100fe40000010898 */
[--C-:B------:R-:W-:Y:S01]  /*dcf0*/  FFMA.FTZ R155, R155, c[0x0][0x2d0], -R152.reuse ;  /* 0x0000b4009b9b7a23 */ /* 0x100fe20000010898 */
[C---:B------:R-:W-:Y:S01]  /*dd00*/  HMMA.16816.F32 R104, R16.reuse, R34, R104 ;  /* 0x000000221068723c */ /* 0x040fe20000001868 */
[----:B------:R-:W-:Y:S03]  /*dd10*/  LDSM.16.MT88.4 R32, [R134+UR4+0x4900] ;  /* 0x004900048620783b */ /* 0x000fe60008004200 */
[--C-:B------:R-:W-:Y:S02]  /*dd20*/  FFMA.FTZ R153, R153, c[0x0][0x2d0], -R152.reuse ;  /* 0x0000b40099997a23 */ /* 0x100fe40000010898 */
[----:B------:R-:W-:Y:S01]  /*dd30*/  MUFU.EX2 R168, R168 ;  /* 0x000000a800a87308 */ /* 0x000fe20000000800 */
[----:B------:R-:W-:Y:S01]  /*dd40*/  FFMA.FTZ R152, R151, c[0x0][0x2d0], -R152 ;  /* 0x0000b40097987a23 */ /* 0x000fe20000010898 */
[C---:B----4-:R-:W-:Y:S04]  /*dd50*/  HMMA.16816.F32 R108, R16.reuse, R24, R108 ;  /* 0x00000018106c723c */ /* 0x050fe8000000186c */
[----:B------:R-:W-:Y:S02]  /*dd60*/  FADD.FTZ R148, R147, R148 ;  /* 0x0000009493947221 */ /* 0x000fe40000010000 */
[----:B------:R-:W-:Y:S02]  /*dd70*/  FADD.FTZ R149, R149, R150 ;  /* 0x0000009695957221 */ /* 0x000fe40000010000 */
[C---:B------:R-:W-:Y:S01]  /*dd80*/  HMMA.16816.F32 R112, R16.reuse, R26, R112 ;  /* 0x0000001a1070723c */ /* 0x040fe20000001870 */
[----:B------:R-:W4:Y:S01]  /*dd90*/  LDSM.16.MT88.4 R24, [R135+UR4+0x4900] ;  /* 0x004900048718783b */ /* 0x000f220008004200 */
[----:B------:R-:W5:Y:S02]  /*dda0*/  MUFU.EX2 R175, R175 ;  /* 0x000000af00af7308 */ /* 0x000f640000000800 */
[----:B------:R-:W-:Y:S02]  /*ddb0*/  FADD.FTZ R15, R15, R148 ;  /* 0x000000940f0f7221 */ /* 0x000fe40000010000 */
[----:B------:R-:W-:Y:S02]  /*ddc0*/  FADD.FTZ R144, R144, R149 ;  /* 0x0000009590907221 */ /* 0x000fe40000010000 */
[C---:B------:R-:W-:Y:S04]  /*ddd0*/  HMMA.16816.F32 R116, R16.reuse, R124, R116 ;  /* 0x0000007c1074723c */ /* 0x040fe80000001874 */
[----:B------:R-:W-:Y:S01]  /*dde0*/  FADD.FTZ R15, R146, R15 ;  /* 0x0000000f920f7221 */ /* 0x000fe20000010000 */
[----:B------:R-:W-:Y:S01]  /*ddf0*/  MUFU.EX2 R172, R172 ;  /* 0x000000ac00ac7308 */ /* 0x000fe20000000800 */
[----:B------:R-:W-:Y:S02]  /*de00*/  FADD.FTZ R145, R145, R144 ;  /* 0x0000009091917221 */ /* 0x000fe40000010000 */
[C---:B------:R-:W-:Y:S01]  /*de10*/  HMMA.16816.F32 R120, R16.reuse, R126, R120 ;  /* 0x0000007e1078723c */ /* 0x040fe20000001878 */
[----:B------:R-:W-:Y:S03]  /*de20*/  LDSM.16.MT88.4 R124, [R13+0x1100] ;  /* 0x001100000d7c783b */ /* 0x000fe60000004200 */
[----:B------:R-:W-:Y:S02]  /*de30*/  FADD.FTZ R164, R164, R15 ;  /* 0x0000000fa4a47221 */ /* 0x000fe40000010000 */
[----:B------:R-:W-:Y:S01]  /*de40*/  FADD.FTZ R156, R156, R145 ;  /* 0x000000919c9c7221 */ /* 0x000fe20000010000 */
[----:B------:R-:W1:Y:S01]  /*de50*/  MUFU.EX2 R171, R171 ;  /* 0x000000ab00ab7308 */ /* 0x000e620000000800 */
[C---:B------:R-:W-:Y:S04]  /*de60*/  HMMA.16816.F32 R36, R16.reuse, R128, R36 ;  /* 0x000000801024723c */ /* 0x040fe80000001824 */
[----:B------:R-:W-:Y:S02]  /*de70*/  FADD.FTZ R163, R163, R156 ;  /* 0x0000009ca3a37221 */ /* 0x000fe40000010000 */
[----:B------:R-:W-:Y:S02]  /*de80*/  FADD.FTZ R167, R167, R164 ;  /* 0x000000a4a7a77221 */ /* 0x000fe40000010000 */
[C---:B------:R-:W-:Y:S01]  /*de90*/  HMMA.16816.F32 R40, R16.reuse, R130, R40 ;  /* 0x000000821028723c */ /* 0x040fe20000001828 */
[----:B------:R-:W-:Y:S01]  /*dea0*/  LDSM.16.MT88.4 R128, [R14+0x1100] ;  /* 0x001100000e80783b */ /* 0x000fe20000004200 */
[----:B------:R-:W-:Y:S02]  /*deb0*/  MUFU.EX2 R160, R160 ;  /* 0x000000a000a07308 */ /* 0x000fe40000000800 */
[----:B------:R-:W-:Y:S02]  /*dec0*/  FADD.FTZ R162, R162, R163 ;  /* 0x000000a3a2a27221 */ /* 0x000fe40000010000 */
[----:B------:R-:W-:Y:S02]  /*ded0*/  FADD.FTZ R166, R166, R167 ;  /* 0x000000a7a6a67221 */ /* 0x000fe40000010000 */
[C---:B------:R-:W-:Y:S04]  /*dee0*/  HMMA.16816.F32 R44, R16.reuse, R136, R44 ;  /* 0x00000088102c723c */ /* 0x040fe8000000182c */
[----:B------:R-:W1:Y:S01]  /*def0*/  MUFU.EX2 R159, R159 ;  /* 0x0000009f009f7308 */ /* 0x000e620000000800 */
[----:B------:R-:W-:Y:S02]  /*df00*/  FADD.FTZ R165, R165, R162 ;  /* 0x000000a2a5a57221 */ /* 0x000fe40000010000 */
[----:B------:R-:W-:Y:S01]  /*df10*/  FADD.FTZ R169, R169, R166 ;  /* 0x000000a6a9a97221 */ /* 0x000fe20000010000 */
[C---:B------:R-:W-:Y:S01]  /*df20*/  HMMA.16816.F32 R48, R16.reuse, R138, R48 ;  /* 0x0000008a1030723c */ /* 0x040fe20000001830 */
[----:B------:R-:W-:Y:S05]  /*df30*/  LDSM.16.MT88.4 R136, [R134+UR4+0x1900] ;  /* 0x001900048688783b */ /* 0x000fea0008004200 */
[----:B------:R-:W-:Y:S02]  /*df40*/  MUFU.EX2 R158, R158 ;  /* 0x0000009e009e7308 */ /* 0x000fe40000000800 */
[C---:B------:R-:W-:Y:S08]  /*df50*/  HMMA.16816.F32 R52, R16.reuse, R140, R52 ;  /* 0x0000008c1034723c */ /* 0x040ff00000001834 */
[C---:B------:R-:W-:Y:S01]  /*df60*/  HMMA.16816.F32 R56, R16.reuse, R142, R56 ;  /* 0x0000008e1038723c */ /* 0x040fe20000001838 */
[----:B------:R-:W-:Y:S01]  /*df70*/  LDSM.16.MT88.4 R140, [R14+0x1900] ;  /* 0x001900000e8c783b */ /* 0x000fe20000004200 */
[----:B------:R-:W1:Y:S06]  /*df80*/  MUFU.EX2 R161, R161 ;  /* 0x000000a100a17308 */ /* 0x000e6c0000000800 */
[C---:B--2---:R-:W-:Y:S04]  /*df90*/  HMMA.16816.F32 R60, R16.reuse, R20, R60 ;  /* 0x00000014103c723c */ /* 0x044fe8000000183c */
[----:B------:R-:W-:Y:S04]  /*dfa0*/  MUFU.EX2 R154, R154 ;  /* 0x0000009a009a7308 */ /* 0x000fe80000000800 */
[C---:B------:R-:W-:Y:S01]  /*dfb0*/  HMMA.16816.F32 R64, R16.reuse, R22, R64 ;  /* 0x000000161040723c */ /* 0x040fe20000001840 */
[----:B------:R-:W2:Y:S05]  /*dfc0*/  LDSM.16.MT88.4 R20, [R14+0x4900] ;  /* 0x004900000e14783b */ /* 0x000eaa0000004200 */
[----:B------:R-:W1:Y:S02]  /*dfd0*/  MUFU.EX2 R155, R155 ;  /* 0x0000009b009b7308 */ /* 0x000e640000000800 */
[C---:B----4-:R-:W-:Y:S08]  /*dfe0*/  HMMA.16816.F32 R68, R16.reuse, R24, R68 ;  /* 0x000000181044723c */ /* 0x050ff00000001844 */
[C---:B------:R-:W-:Y:S01]  /*dff0*/  HMMA.16816.F32 R72, R16.reuse, R26, R72 ;  /* 0x0000001a1048723c */ /* 0x040fe20000001848 */
[----:B------:R-:W4:Y:S01]  /*e000*/  LDSM.16.MT88.4 R24, [R135+UR4+0x1100] ;  /* 0x001100048718783b */ /* 0x000f220008004200 */
[----:B------:R-:W-:Y:S06]  /*e010*/  MUFU.EX2 R153, R153 ;  /* 0x0000009900997308 */ /* 0x000fec0000000800 */
[C---:B------:R-:W-:Y:S04]  /*e020*/  HMMA.16816.F32 R76, R16.reuse, R28, R76 ;  /* 0x0000001c104c723c */ /* 0x040fe8000000184c */
[----:B------:R-:W1:Y:S04]  /*e030*/  MUFU.EX2 R152, R152 ;  /* 0x0000009800987308 */ /* 0x000e680000000800 */
        /* <DEDUP_REMOVED lines=8> */
[----:B-1----:R-:W-:Y:S01]  /*e0c0*/  F2FP.PACK_AB R16, R179, R174 ;  /* 0x000000aeb310723e */ /* 0x002fe200000000ff */
[----:B------:R-:W-:Y:S01]  /*e0d0*/  FADD.FTZ R174, R174, R165 ;  /* 0x000000a5aeae7221 */ /* 0x000fe20000010000 */
[----:B---3--:R-:W-:Y:S03]  /*e0e0*/  F2FP.PACK_AB R18, R187, R170 ;  /* 0x000000aabb12723e */ /* 0x008fe600000000ff */
[----:B-----5:R-:W-:Y:S01]  /*e0f0*/  F2FP.PACK_AB R17, R175, R168 ;  /* 0x000000a8af11723e */ /* 0x020fe200000000ff */
[----:B------:R-:W-:Y:S01]  /*e100*/  FADD.FTZ R168, R168, R169 ;  /* 0x000000a9a8a87221 */ /* 0x000fe20000010000 */
[----:B------:R-:W-:Y:S01]  /*e110*/  F2FP.PACK_AB R19, R171, R172 ;  /* 0x000000acab13723e */ /* 0x000fe200000000ff */
[----:B------:R-:W-:Y:S02]  /*e120*/  FADD.FTZ R179, R179, R174 ;  /* 0x000000aeb3b37221 */ /* 0x000fe40000010000 */
[----:B------:R-:W-:Y:S02]  /*e130*/  FADD.FTZ R175, R175, R168 ;  /* 0x000000a8afaf7221 */ /* 0x000fe40000010000 */
[----:B------:R-:W-:Y:S02]  /*e140*/  FADD.FTZ R170, R170, R179 ;  /* 0x000000b3aaaa7221 */ /* 0x000fe40000010000 */
[C---:B----4-:R-:W-:Y:S03]  /*e150*/  HMMA.16816.F32 R4, R16.reuse, R24, R4 ;  /* 0x000000181004723c */ /* 0x050fe60000001804 */
[----:B------:R-:W-:Y:S02]  /*e160*/  FADD.FTZ R172, R172, R175 ;  /* 0x000000afacac7221 */ /* 0x000fe40000010000 */
[----:B------:R-:W-:Y:S02]  /*e170*/  FADD.FTZ R187, R187, R170 ;  /* 0x000000aabbbb7221 */ /* 0x000fe40000010000 */
[----:B------:R-:W-:Y:S01]  /*e180*/  FADD.FTZ R171, R171, R172 ;  /* 0x000000acabab7221 */ /* 0x000fe20000010000 */
        /* <DEDUP_REMOVED lines=9> */
[C---:B------:R-:W-:Y:S08]  /*e220*/  HMMA.16816.F32 R120, R16.reuse, R130, R120 ;  /* 0x000000821078723c */ /* 0x040ff00000001878 */
[C---:B------:R-:W-:Y:S08]  /*e230*/  HMMA.16816.F32 R36, R16.reuse, R32, R36 ;  /* 0x000000201024723c */ /* 0x040ff00000001824 */
        /* <DEDUP_REMOVED lines=15> */
[C---:B------:R-:W-:Y:S01]  /*e330*/  HMMA.16816.F32 R80, R16.reuse, R22, R80 ;  /* 0x000000161050723c */ /* 0x040fe20000001850 */
[----:B------:R-:W2:Y:S07]  /*e340*/  LDSM.16.MT88.4 R20, [R135+UR4+0x3900] ;  /* 0x003900048714783b */ /* 0x000eae0008004200 */
[C---:B-1----:R-:W-:Y:S08]  /*e350*/  HMMA.16816.F32 R84, R16.reuse, R24, R84 ;  /* 0x000000181054723c */ /* 0x042ff00000001854 */
[C---:B------:R-:W-:Y:S01]  /*e360*/  HMMA.16816.F32 R88, R16.reuse, R26, R88 ;  /* 0x0000001a1058723c */ /* 0x040fe20000001858 */
[----:B------:R-:W1:Y:S07]  /*e370*/  LDSM.16.MT88.4 R24, [R13+0x3900] ;  /* 0x003900000d18783b */ /* 0x000e6e0000004200 */
[C---:B---3--:R-:W-:Y:S08]  /*e380*/  HMMA.16816.F32 R92, R16.reuse, R28, R92 ;  /* 0x0000001c105c723c */ /* 0x048ff0000000185c */
[----:B------:R-:W-:Y:S01]  /*e390*/  HMMA.16816.F32 R96, R16, R30, R96 ;  /* 0x0000001e1060723c */ /* 0x000fe20000001860 */
[----:B------:R-:W3:Y:S06]  /*e3a0*/  LDSM.16.MT88.4 R28, [R134+UR4+0x3900] ;  /* 0x00390004861c783b */ /* 0x000eec0008004200 */
        /* <DEDUP_REMOVED lines=10> */
[----:B------:R-:W5:Y:S02]  /*e450*/  LDSM.16.MT88.4 R4, [R14+0x3900] ;  /* 0x003900000e04783b */ /* 0x000f640000004200 */
[----:B------:R-:W-:Y:S02]  /*e460*/  FADD.FTZ R153, R153, R154 ;  /* 0x0000009a99997221 */ /* 0x000fe40000010000 */
[----:B------:R-:W-:Y:S02]  /*e470*/  FADD.FTZ R201, R161, R158 ;  /* 0x0000009ea1c97221 */ /* 0x000fe40000010000 */
[----:B------:R-:W-:Y:S01]  /*e480*/  FADD.FTZ R202, R152, R153 ;  /* 0x0000009998ca7221 */ /* 0x000fe20000010000 */
[C---:B------:R-:W-:Y:S01]  /*e490*/  HMMA.16816.F32 R124, R16.reuse, R126, R8 ;  /* 0x0000007e107c723c */ /* 0x040fe20000001808 */
[----:B------:R-:W1:Y:S07]  /*e4a0*/  LDSM.16.MT88.4 R8, [R135+UR4+0x5900] ;  /* 0x005900048708783b */ /* 0x000e6e0008004200 */
[C---:B----4-:R-:W-:Y:S08]  /*e4b0*/  HMMA.16816.F32 R100, R16.reuse, R32, R100 ;  /* 0x000000201064723c */ /* 0x050ff00000001864 */
[C---:B------:R-:W-:Y:S08]  /*e4c0*/  HMMA.16816.F32 R104, R16.reuse, R34, R104 ;  /* 0x000000221068723c */ /* 0x040ff00000001868 */
[C---:B------:R-:W-:Y:S08]  /*e4d0*/  HMMA.16816.F32 R108, R16.reuse, R136, R108 ;  /* 0x00000088106c723c */ /* 0x040ff0000000186c */
[C---:B------:R-:W-:Y:S08]  /*e4e0*/  HMMA.16816.F32 R112, R16.reuse, R138, R112 ;  /* 0x0000008a1070723c */ /* 0x040ff00000001870 */
[C---:B------:R-:W-:Y:S08]  /*e4f0*/  HMMA.16816.F32 R116, R16.reuse, R140, R116 ;  /* 0x0000008c1074723c */ /* 0x040ff00000001874 */
[C---:B------:R-:W-:Y:S08]  /*e500*/  HMMA.16816.F32 R120, R16.reuse, R142, R120 ;  /* 0x0000008e1078723c */ /* 0x040ff00000001878 */
[C---:B--2---:R-:W-:Y:S08]  /*e510*/  HMMA.16816.F32 R36, R16.reuse, R20, R36 ;  /* 0x000000141024723c */ /* 0x044ff00000001824 */
[C---:B------:R-:W-:Y:S01]  /*e520*/  HMMA.16816.F32 R40, R16.reuse, R22, R40 ;  /* 0x000000161028723c */ /* 0x040fe20000001828 */
[----:B------:R2:W4:Y:S07]  /*e530*/  LDSM.16.MT88.4 R20, [R13+0x5900] ;  /* 0x005900000d14783b */ /* 0x00052e0000004200 */
[C---:B-1----:R-:W-:Y:S08]  /*e540*/  HMMA.16816.F32 R44, R16.reuse, R24, R44 ;  /* 0x00000018102c723c */ /* 0x042ff0000000182c */
[C---:B------:R-:W-:Y:S08]  /*e550*/  HMMA.16816.F32 R48, R16.reuse, R26, R48 ;  /* 0x0000001a1030723c */ /* 0x040ff00000001830 */
[C---:B---3--:R-:W-:Y:S08]  /*e560*/  HMMA.16816.F32 R52, R16.reuse, R28, R52 ;  /* 0x0000001c1034723c */ /* 0x048ff00000001834 */
[C---:B------:R-:W-:Y:S08]  /*e570*/  HMMA.16816.F32 R56, R16.reuse, R30, R56 ;  /* 0x0000001e1038723c */ /* 0x040ff00000001838 */
[C---:B-----5:R-:W-:Y:S07]  /*e580*/  HMMA.16816.F32 R60, R16.reuse, R4, R60 ;  /* 0x00000004103c723c */ /* 0x060fee000000183c */
[----:B------:R-:W-:Y:S01]  /*e590*/  @P0 IADD3 R4, P5, R192, UR6, RZ ;  /* 0x00000006c0040c10 */ /* 0x000fe2000ffbe0ff */
[C---:B------:R-:W-:Y:S04]  /*e5a0*/  HMMA.16816.F32 R64, R16.reuse, R6, R64 ;  /* 0x000000061040723c */ /* 0x040fe80000001840 */
[C---:B------:R-:W-:Y:S02]  /*e5b0*/  @P0 LEA R12, P4, R4.reuse, c[0x0][0x1c8], 0x1 ;  /* 0x00007200040c0a11 */ /* 0x040fe400078808ff */
[----:B------:R-:W-:Y:S02]  /*e5c0*/  @P0 IADD3.X R5, R199, UR21, RZ, P5, !PT ;  /* 0x00000015c7050c10 */ /* 0x000fe4000affe4ff */
[C---:B------:R-:W-:Y:S04]  /*e5d0*/  HMMA.16816.F32 R68, R16.reuse, R8, R68 ;  /* 0x000000081044723c */ /* 0x040fe80000001844 */
[----:B--2---:R-:W-:Y:S02]  /*e5e0*/  @P0 LEA.HI.X R13, R4, c[0x0][0x1cc], R5, 0x1, P4 ;  /* 0x00007300040d0a11 */ /* 0x004fe400020f0c05 */
[----:B------:R-:W1:Y:S01]  /*e5f0*/  LDSM.16.MT88.4 R4, [R134+UR4+0x5900] ;  /* 0x005900048604783b */ /* 0x000e620008004200 */
[----:B------:R-:W-:Y:S01]  /*e600*/  @P0 IADD3 R8, P5, R208, UR6, RZ ;  /* 0x00000006d0080c10 */ /* 0x000fe2000ffbe0ff */
[C---:B------:R-:W-:Y:S04]  /*e610*/  HMMA.16816.F32 R72, R16.reuse, R10, R72 ;  /* 0x0000000a1048723c */ /* 0x040fe80000001848 */
[C---:B------:R-:W-:Y:S02]  /*e620*/  @P0 LEA R24, P4, R8.reuse, c[0x0][0x1c8], 0x1 ;  /* 0x0000720008180a11 */ /* 0x040fe400078808ff */
[----:B------:R-:W-:Y:S02]  /*e630*/  @P0 IADD3.X R9, R207, UR21, RZ, P5, !PT ;  /* 0x00000015cf090c10 */ /* 0x000fe4000affe4ff */
[C---:B----4-:R-:W-:Y:S04]  /*e640*/  HMMA.16816.F32 R76, R16.reuse, R20, R76 ;  /* 0x00000014104c723c */ /* 0x050fe8000000184c */
[----:B------:R-:W-:Y:S02]  /*e650*/  @P0 LEA.HI.X R25, R8, c[0x0][0x1cc], R9, 0x1, P4 ;  /* 0x0000730008190a11 */ /* 0x000fe400020f0c09 */
[----:B------:R2:W3:Y:S01]  /*e660*/  LDSM.16.MT88.4 R8, [R14+0x5900] ;  /* 0x005900000e08783b */ /* 0x0004e20000004200 */
[----:B------:R-:W-:Y:S01]  /*e670*/  @P0 IADD3 R3, P4, R206, UR6, RZ ;  /* 0x00000006ce030c10 */ /* 0x000fe2000ff9e0ff */
[----:B------:R-:W-:Y:S01]  /*e680*/  @UP1 UIADD3.X UR6, UR13, UR21, URZ, UP0, !UPT ;  /* 0x000000150d061290 */ /* 0x000fe200087fe43f */
[----:B------:R-:W-:Y:S01]  /*e690*/  @P0 IADD3 R26, P5, R192, UR7, RZ ;  /* 0x00000007c01a0c10 */ /* 0x000fe2000ffbe0ff */
[C---:B------:R-:W-:Y:S01]  /*e6a0*/  HMMA.16816.F32 R80, R16.reuse, R22, R80 ;  /* 0x000000161050723c */ /* 0x040fe20000001850 */
[----:B------:R-:W-:Y:S02]  /*e6b0*/  UISETP.GE.AND UP0, UPT, UR10, UR17, UPT ;  /* 0x000000110a00728c */ /* 0x000fe4000bf06270 */
[----:B------:R-:W-:Y:S01]  /*e6c0*/  @P0 IADD3.X R30, R205, UR21, RZ, P4, !PT ;  /* 0x00000015cd1e0c10 */ /* 0x000fe2000a7fe4ff */
[----:B------:R-:W-:Y:S01]  /*e6d0*/  UISETP.GE.AND UP1, UPT, UR5, 0x1, UPT ;  /* 0x000000010500788c */ /* 0x000fe2000bf26270 */
[C---:B------:R-:W-:Y:S01]  /*e6e0*/  @P0 LEA R20, P4, R26.reuse, c[0x0][0x1c8], 0x1 ;  /* 0x000072001a140a11 */ /* 0x040fe200078808ff */
[----:B------:R-:W-:Y:S01]  /*e6f0*/  UIADD3 UR17, UR17, -0x1, URZ ;  /* 0xffffffff11117890 */ /* 0x000fe2000fffe03f */
[----:B------:R-:W-:Y:S02]  /*e700*/  @P0 IADD3.X R21, R199, UR6, RZ, P5, !PT ;  /* 0x00000006c7150c10 */ /* 0x000fe4000affe4ff */
[C---:B------:R-:W-:Y:S03]  /*e710*/  @P0 LEA R28, P6, R3.reuse, c[0x0][0x1c8], 0x1 ;  /* 0x00007200031c0a11 */ /* 0x040fe600078c08ff */
        /* <DEDUP_REMOVED lines=9> */
[----:B--2---:R-:W-:Y:S01]  /*e7b0*/  @P0 LEA R14, P4, R27, c[0x0][0x1c8], 0x1 ;  /* 0x000072001b0e0a11 */ /* 0x004fe200078808ff */
[C---:B------:R-:W-:Y:S04]  /*e7c0*/  HMMA.16816.F32 R88, R16.reuse, R6, R88 ;  /* 0x000000061058723c */ /* 0x040fe80000001858 */
[----:B------:R-:W-:Y:S02]  /*e7d0*/  @P0 LEA.HI.X R23, R3, c[0x0][0x1cc], R30, 0x1, P6 ;  /* 0x0000730003170a11 */ /* 0x000fe400030f0c1e */
[----:B------:R-:W-:Y:S02]  /*e7e0*/  @P0 SHF.L.U32 R3, R26, 0x1, RZ ;  /* 0x000000011a030819 */ /* 0x000fe400000006ff */
[----:B------:R-:W-:Y:S01]  /*e7f0*/  @P0 IADD3.X R32, R205, UR6, RZ, P5, !PT ;  /* 0x00000006cd200c10 */ /* 0x000fe2000affe4ff */
[C---:B---3--:R-:W-:Y:S01]  /*e800*/  HMMA.16816.F32 R92, R16.reuse, R8, R92 ;  /* 0x00000008105c723c */ /* 0x048fe2000000185c */
        /* <DEDUP_REMOVED lines=17> */
.L_x_2103:
        /* <DEDUP_REMOVED lines=123> */
.L_x_2076:
        /* <DEDUP_REMOVED lines=267> */
.L_x_2115:
[----:B---34-:R-:W-:Y:S05]  /*10180*/  BSYNC B0 ;  /* 0x0000000000007941 */ /* 0x018fea0003800000 */
.L_x_2114:
        /* <DEDUP_REMOVED lines=23> */
.L_x_2117:
[----:B------:R-:W-:Y:S05]  /*10300*/  BSYNC B0 ;  /* 0x0000000000007941 */ /* 0x000fea0003800000 */
.L_x_2116:
        /* <DEDUP_REMOVED lines=23> */
.L_x_2119:
[----:B------:R-:W-:Y:S05]  /*10480*/  BSYNC B0 ;  /* 0x0000000000007941 */ /* 0x000fea0003800000 */
.L_x_2118:
        /* <DEDUP_REMOVED lines=24> */
.L_x_2113:
        /* <DEDUP_REMOVED lines=40> */
.L_x_2121:
[----:B------:R-:W-:Y:S05]  /*10890*/  BSYNC B0 ;  /* 0x0000000000007941 */ /* 0x000fea0003800000 */
.L_x_2120:
        /* <DEDUP_REMOVED lines=62> */
.L_x_2123:
[----:B------:R-:W-:Y:S05]  /*10c80*/  BSYNC B0 ;  /* 0x0000000000007941 */ /* 0x000fea0003800000 */
.L_x_2122:
        /* <DEDUP_REMOVED lines=21> */
.L_x_2125:
[----:B------:R-:W-:Y:S05]  /*10de0*/  BSYNC B0 ;  /* 0x0000000000007941 */ /* 0x000fea0003800000 */
.L_x_2124:
        /* <DEDUP_REMOVED lines=21> */
.L_x_2127:
[----:B------:R-:W-:Y:S05]  /*10f40*/  BSYNC B0 ;  /* 0x0000000000007941 */ /* 0x000fea0003800000 */
.L_x_2126:
        /* <DEDUP_REMOVED lines=22> */
.L_x_2128:
        /* <DEDUP_REMOVED lines=13> */
.L_x_2602:


//--------------------- .text._ZN7cutlass13device_kernelIN5flash19enable_sm80_to_sm89INS1_16FlashAttnFwdSm80INS1_25CollectiveMainloopFwdSm80ILi8ELi2ELb0EN4cute5tupleIJNS5_1CILi128EEENS7_ILi64EEENS7_ILi192EEEEEELi192ENS_6half_tEfNS_4arch4Sm80ELb0ELb1ELb0ELb1ELb0ELb0ELb1ELb0EEENS1_21CollectiveEpilogueFwdINS6_IJS8_SA_S9_EEENS6_IJNS7_ILi1EEESI_SI_EEESC_SE_Li256ELb1ELb1ELb0ELb0EEENS1_19SingleTileSchedulerILb1ELb0ELb1ELi128EEEEEEEEEvNT_6ParamsE --------------------------
	.section	.text._ZN7cutlass13device_kernelIN5flash19enable_sm80_to_sm89INS1_16FlashAttnFwdSm80INS1_25CollectiveMainloopFwdSm80ILi8ELi2ELb0EN4cute5tupleIJNS5_1CILi128EEENS7_ILi64EEENS7_ILi192EEEEEELi192ENS_6half_tEfNS_4arch4Sm80ELb0ELb1ELb0ELb1ELb0ELb0ELb1ELb0EEENS1_21CollectiveEpilogueFwdINS6_IJS8_SA_S9_EEENS6_IJNS7_ILi1EEESI_SI_EEESC_SE_Li256ELb1ELb1ELb0ELb0EEENS1_19SingleTileSchedulerILb1ELb0ELb1ELi128EEEEEEEEEvNT_6ParamsE,"ax",@progbits
	.sectioninfo	@"SHI_REGISTERS=240"
	.align	128
.text._ZN7cutlass13device_kernelIN5flash19enable_sm80_to_sm89INS1_16FlashAttnFwdSm80INS1_25CollectiveMainloopFwdSm80ILi8ELi2ELb0EN4cute5tupleIJNS5_1CILi128EEENS7_ILi64EEENS7_ILi192EEEEEELi192ENS_6half_tEfNS_4arch4Sm80ELb0ELb1ELb0ELb1ELb0ELb0ELb1ELb0EEENS1_21CollectiveEpilogueFwdINS6_IJS8_SA_S9_EEENS6_IJNS7_ILi1EEESI_SI_EEESC_SE_Li256ELb1ELb1ELb0ELb0EEENS1_19SingleTileSchedulerILb1ELb0ELb1ELi128EEEEEEEEEvNT_6ParamsE:
        .type           _ZN7cutlass13device_kernelIN5flash19enable_sm80_to_sm89INS1_16FlashAttnFwdSm80INS1_25CollectiveMainloopFwdSm80ILi8ELi2ELb0EN4cute5tupleIJNS5_1CILi128EEENS7_ILi64EEENS7_ILi192EEEEEELi192ENS_6half_tEfNS_4arch4Sm80ELb0ELb1ELb0ELb1ELb0ELb0ELb1ELb0EEENS1_21CollectiveEpilogueFwdINS6_IJS8_SA_S9_EEENS6_IJNS7_ILi1EEESI_SI_EEESC_SE_Li256ELb1ELb1ELb0ELb0EEENS1_19SingleTileSchedulerILb1ELb0ELb1ELi128EEEEEEEEEvNT_6ParamsE,@function
        .size           _ZN7cutlass13device_kernelIN5flash19enable_sm80_to_sm89INS1_16FlashAttnFwdSm80INS1_25CollectiveMainloopFwdSm80ILi8ELi2ELb0EN4cute5tupleIJNS5_1CILi128EEENS7_ILi64EEENS7_ILi192EEEEEELi192ENS_6half_tEfNS_4arch4Sm80ELb0ELb1ELb0ELb1ELb0ELb0ELb1ELb0EEENS1_21CollectiveEpilogueFwdINS6_IJS8_SA_S9_EEENS6_IJNS7_ILi1EEESI_SI_EEESC_SE_Li256ELb1ELb1ELb0ELb0EEENS1_19SingleTileSchedulerILb1ELb0ELb1ELi128EEEEEEEEEvNT_6ParamsE,(.L_x_2603 - _ZN7cutlass13device_kernelIN5flash19enable_sm80_to_sm89INS1_16FlashAttnFwdSm80INS1_25CollectiveMainloopFwdSm80ILi8ELi2ELb0EN4cute5tupleIJNS5_1CILi128EEENS7_ILi64EEENS7_ILi192EEEEEELi192ENS_6half_tEfNS_4arch4Sm80ELb0ELb1ELb0ELb1ELb0ELb0ELb1ELb0EEENS1_21CollectiveEpilogueFwdINS6_IJS8_SA_S9_EEENS6_IJNS7_ILi1EEESI_SI_EEESC_SE_Li256ELb1ELb1ELb0ELb0EEENS1_19SingleTileSchedulerILb1ELb0ELb1ELi128EEEEEEEEEvNT_6ParamsE)
        .other          _ZN7cutlass13device_kernelIN5flash19enable_sm80_to_sm89INS1_16FlashAttnFwdSm80INS1_25CollectiveMainloopFwdSm80ILi8ELi2ELb0EN4cute5tupleIJNS5_1CILi128EEENS7_ILi64EEENS7_ILi192EEEEEELi192ENS_6half_tEfNS_4arch4Sm80ELb0ELb1ELb0ELb1ELb0ELb0ELb1ELb0EEENS1_21CollectiveEpilogueFwdINS6_IJS8_SA_S9_EEENS6_IJNS7_ILi1EEESI_SI_EEESC_SE_Li256ELb1ELb1ELb0ELb0EEENS1_19SingleTileSchedulerILb1ELb0ELb1ELi128EEEEEEEEEvNT_6ParamsE,@"STO_CUDA_ENTRY STV_DEFAULT"
_ZN7cutlass13device_kernelIN5flash19enable_sm80_to_sm89INS1_16FlashAttnFwdSm80INS1_25CollectiveMainloopFwdSm80ILi8ELi2ELb0EN4cute5tupleIJNS5_1CILi128EEENS7_ILi64EEENS7_ILi192EEEEEELi192ENS_6half_tEfNS_4arch4Sm80ELb0ELb1ELb0ELb1ELb0ELb0ELb1ELb0EEENS1_21CollectiveEpilogueFwdINS6_IJS8_SA_S9_EEENS6_IJNS7_ILi1EEESI_SI_EEESC_SE_Li256ELb1ELb1ELb0ELb0EEENS1_19SingleTileSchedulerILb1ELb0ELb1ELi128EEEEEEEEEvNT_6ParamsE:
        /* <DEDUP_REMOVED lines=16> */
.L_x_2130:
        /* <DEDUP_REMOVED lines=8> */
.L_x_2132:
[----:B------:R-:W-:-:S05]  /*0180*/  MOV R0, c[0x0][0x54c] ;  /* 0x0001530000007a02 */ /* 0x000fca0000000f00 */
.L_x_2131:
[----:B-----5:R-:W-:Y:S01]  /*0190*/  IMAD R0, R0, c[0x0][0x548], RZ ;  /* 0x0001520000007a24 */ /* 0x020fe200078e02ff */
[----:B------:R-:W-:-:S04]  /*01a0*/  SHF.L.U32 R135, R220, 0x7, RZ ;  /* 0x00000007dc877819 */ /* 0x000fc800000006ff */
[----:B------:R-:W-:-:S04]  /*01b0*/  ISETP.GE.AND P0, PT, R135, R0, PT ;  /* 0x000000008700720c */ /* 0x000fc80003f06270 */
[----:B------:R-:W-:Y:S01]  /*01c0*/  SEL R203, R203, 0xffffffff, !P0 ;  /* 0xffffffffcbcb7807 */ /* 0x000fe20004000000 */
[----:B------:R-:W-:Y:S05]  /*01d0*/  BRA `(.L_x_2133) ;  /* 0x0000012000007947 */ /* 0x000fea0003800000 */
.L_x_2129:
[----:B---3--:R-:W-:-:S04]  /*01e0*/  ISETP.NE.U32.AND P0, PT, RZ, c[0x0][0x568], PT ;  /* 0x00015a00ff007a0c */ /* 0x008fc80003f05070 */
[----:B------:R-:W-:-:S13]  /*01f0*/  ISETP.NE.AND.EX P0, PT, RZ, c[0x0][0x56c], PT, P0 ;  /* 0x00015b00ff007a0c */ /* 0x000fda0003f05300 */
[----:B------:R-:W-:Y:S05]  /*0200*/  @!P0 BRA `(.L_x_2134) ;  /* 0x0000002000008947 */ /* 0x000fea0003800000 */
[----:B------:R1:W5:Y:S01]  /*0210*/  LDG.E R0, [R2.64] ;  /* 0x0000000802007981 */ /* 0x000362000c1e1900 */
[----:B------:R-:W-:Y:S05]  /*0220*/  BRA `(.L_x_2135) ;  /* 0x0000009000007947 */ /* 0x000fea0003800000 */
.L_x_2134:
        /* <DEDUP_REMOVED lines=8> */
.L_x_2136:
[----:B------:R-:W-:-:S05]  /*02b0*/  MOV R0, c[0x0][0x54c] ;  /* 0x0001530000007a02 */ /* 0x000fca0000000f00 */
.L_x_2135:
[----:B-----5:R-:W-:Y:S01]  /*02c0*/  IMAD R0, R0, c[0x0][0x548], RZ ;  /* 0x0001520000007a24 */ /* 0x020fe200078e02ff */
[----:B------:R-:W-:-:S04]  /*02d0*/  SHF.L.U32 R135, R220, 0x7, RZ ;  /* 0x00000007dc877819 */ /* 0x000fc800000006ff */
[----:B------:R-:W-:-:S04]  /*02e0*/  ISETP.GE.AND P0, PT, R135, R0, PT ;  /* 0x000000008700720c */ /* 0x000fc80003f06270 */
[----:B------:R-:W-:-:S04]  /*02f0*/  SEL R203, R203, 0xffffffff, !P0 ;  /* 0xffffffffcbcb7807 */ /* 0x000fc80004000000 */
.L_x_2133:
        /* <DEDUP_REMOVED lines=14> */
[----:B------:R-:W-:Y:S02]  /*03e0*/  ISETP.NE.AND.EX P4, PT, RZ, c[0x0][0x354], PT, P4 ;  /* 0x0000d500ff007a0c */ /* 0x000fe40003f85340 */
[----:B------:R-:W-:Y:S01]  /*03f0*/  MOV R4, RZ ;  /* 0x000000ff00047202 */ /* 0x000fe20000000f00 */
[----:B------:R-:W-:-:S04]  /*0400*/  @P1 IMAD.WIDE R14, R203, R6, c[0x0][0x370] ;  /* 0x0000dc00cb0e1625 */ /* 0x000fc800078e0206 */
[----:B------:R-:W-:Y:S01]  /*0410*/  @P0 IMAD.WIDE R12, R203, R6, c[0x0][0x360] ;  /* 0x0000d800cb0c0625 */ /* 0x000fe200078e0206 */
[----:B------:R1:W5:Y:S04]  /*0420*/  @P1 LDG.E R8, [R14.64] ;  /* 0x000000080e081981 */ /* 0x000368000c1e1900 */
[----:B------:R1:W5:Y:S04]  /*0430*/  @P0 LDG.E R204, [R12.64] ;  /* 0x000000080ccc0981 */ /* 0x000368000c1e1900 */
[----:B------:R1:W5:Y:S04]  /*0440*/  @P3 LDG.E R4, [R10.64] ;  /* 0x000000080a043981 */ /* 0x000368000c1e1900 */
[----:B------:R1:W5:Y:S01]  /*0450*/  @P4 LDG.E R7, [R2.64] ;  /* 0x0000000802074981 */ /* 0x000362000c1e1900 */
[----:B------:R-:W-:Y:S01]  /*0460*/  MOV R195, c[0x0][0x1d0] ;  /* 0x0000740000c37a02 */ /* 0x000fe20000000f00 */
[----:B------:R-:W-:Y:S05]  /*0470*/  @P0 BRA `(.L_x_2137) ;  /* 0x0000004000000947 */ /* 0x000fea0003800000 */
[----:B------:R-:W-:Y:S05]  /*0480*/  @!P3 BRA `(.L_x_2137) ;  /* 0x000000300000b947 */ /* 0x000fea0003800000 */
[----:B-----5:R-:W2:Y:S04]  /*0490*/  LDG.E R204, [R10.64] ;  /* 0x000000080acc7981 */ /* 0x020ea8000c1e1900 */
[----:B------:R-:W2:Y:S02]  /*04a0*/  LDG.E R5, [R10.64+0x4] ;  /* 0x000004080a057981 */ /* 0x000ea4000c1e1900 */
[----:B--2---:R-:W-:-:S02]  /*04b0*/  IADD3 R204, -R204, R5, RZ ;  /* 0x00000005cccc7210 */ /* 0x004fc40007ffe1ff */
.L_x_2137:
[----:B------:R-:W-:-:S04]  /*04c0*/  ISETP.NE.U32.AND P0, PT, RZ, c[0x0][0x368], PT ;  /* 0x0000da00ff007a0c */ /* 0x000fc80003f05070 */
[----:B------:R-:W-:-:S13]  /*04d0*/  ISETP.NE.AND.EX P0, PT, RZ, c[0x0][0x36c], PT, P0 ;  /* 0x0000db00ff007a0c */ /* 0x000fda0003f05300 */
[----:B------:R-:W-:Y:S05]  /*04e0*/  @!P0 BRA `(.L_x_2138) ;  /* 0x0000003000008947 */ /* 0x000fea0003800000 */
[----:B-1----:R-:W-:-:S05]  /*04f0*/  IMAD.WIDE R2, R203, R6, c[0x0][0x368] ;  /* 0x0000da00cb027625 */ /* 0x002fca00078e0206 */
[----:B------:R1:W5:Y:S01]  /*0500*/  LDG.E R195, [R2.64] ;  /* 0x0000000802c37981 */ /* 0x000362000c1e1900 */
[----:B------:R-:W-:Y:S05]  /*0510*/  BRA `(.L_x_2139) ;  /* 0x0000004000007947 */ /* 0x000fea0003800000 */
.L_x_2138:
[----:B------:R-:W-:Y:S05]  /*0520*/  @!P4 BRA `(.L_x_2139) ;  /* 0x000000300000c947 */ /* 0x000fea0003800000 */
[----:B------:R-:W2:Y:S04]  /*0530*/  LDG.E R195, [R2.64] ;  /* 0x0000000802c37981 */ /* 0x000ea8000c1e1900 */
[----:B------:R-:W2:Y:S02]  /*0540*/  LDG.E R0, [R2.64+0x4] ;  /* 0x0000040802007981 */ /* 0x000ea4000c1e1900 */
[----:B--2---:R-:W-:Y:S02]  /*0550*/  IADD3 R195, -R195, R0, RZ ;  /* 0x00000000c3c37210 */ /* 0x004fe40007ffe1ff */
.L_x_2139:
[----:B------:R-:W-:Y:S01]  /*0560*/  IMAD.MOV.U32 R197, RZ, RZ, c[0x0][0x2c4] ;  /* 0x0000b100ffc57624 */ /* 0x000fe200078e00ff */
[----:B------:R-:W-:Y:S01]  /*0570*/  LOP3.LUT R0, R0, 0xfffffff7, RZ, 0xc0, !PT ;  /* 0xfffffff700007812 */ /* 0x000fe200078ec0ff */
[----:B------:R-:W-:Y:S01]  /*0580*/  IMAD.MOV.U32 R196, RZ, RZ, c[0x0][0x32c] ;  /* 0x0000cb00ffc47624 */ /* 0x000fe200078e00ff */
        /* <DEDUP_REMOVED lines=24> */
.L_x_2141:
[----:B------:R-:W-:-:S13]  /*0710*/  ISETP.NE.AND P0, PT, R196, 0x1, PT ;  /* 0x00000001c400780c */ /* 0x000fda0003f05270 */
[----:B------:R-:W-:-:S05]  /*0720*/  @P0 IMAD.HI.U32 R5, R3, c[0x0][0x330], RZ ;  /* 0x0000cc0003050a27 */ /* 0x000fca00078e00ff */
[----:B------:R-:W-:-:S05]  /*0730*/  @P0 SHF.R.U32.HI R3, RZ, c[0x0][0x334], R5 ;  /* 0x0000cd00ff030a19 */ /* 0x000fca0000011605 */
.L_x_2142:
[----:B------:R-:W-:-:S05]  /*0740*/  IMAD R3, R3, R196, c[0x0][0x32c] ;  /* 0x0000cb0003037624 */ /* 0x000fca00078e02c4 */
[----:B------:R-:W-:-:S04]  /*0750*/  IMNMX R8, R8, R3, PT ;  /* 0x0000000308087217 */ /* 0x000fc80003800200 */
.L_x_2140:
        /* <DEDUP_REMOVED lines=24> */
.L_x_2144:
[----:B------:R-:W-:-:S13]  /*08e0*/  ISETP.NE.AND P0, PT, R196, 0x1, PT ;  /* 0x00000001c400780c */ /* 0x000fda0003f05270 */
[----:B------:R-:W-:-:S05]  /*08f0*/  @P0 IMAD.HI.U32 R5, R7, c[0x0][0x330], RZ ;  /* 0x0000cc0007050a27 */ /* 0x000fca00078e00ff */
[----:B------:R-:W-:-:S05]  /*0900*/  @P0 SHF.R.U32.HI R7, RZ, c[0x0][0x334], R5 ;  /* 0x0000cd00ff070a19 */ /* 0x000fca0000011605 */
.L_x_2145:
[----:B------:R-:W-:-:S05]  /*0910*/  IMAD R8, R7, c[0x0][0x32c], RZ ;  /* 0x0000cb0007087a24 */ /* 0x000fca00078e02ff */
[----:B------:R-:W-:-:S04]  /*0920*/  IMNMX R3, R3, R8, !PT ;  /* 0x0000000803037217 */ /* 0x000fc80007800200 */
.L_x_2143:
        /* <DEDUP_REMOVED lines=17> */
[----:B------:R-:W-:Y:S01]  /*0a40*/  IMAD.MOV.U32 R7, RZ, RZ, RZ ;  /* 0x000000ffff077224 */ /* 0x000fe200078e00ff */
        /* <DEDUP_REMOVED lines=55> */
[----:B------:R-:W-:-:S02]  /*0dc0*/  SHF.R.S32.HI R8, RZ, 0x4, R11 ;  /* 0x00000004ff087819 */ /* 0x000fc4000001140b */
[----:B------:R-:W-:Y:S01]  /*0dd0*/  IADD3 R27, P1, R2, R14, RZ ;  /* 0x0000000e021b7210 */ /* 0x000fe20007f3e0ff */
[----:B------:R-:W-:Y:S01]  /*0de0*/  IMAD.IADD R193, R80, 0x1, -R193 ;  /* 0x0000000150c17824 */ /* 0x000fe200078e0ac1 */
[----:B------:R-:W-:Y:S01]  /*0df0*/  LEA.HI R9, R11, R8, RZ, 0x1 ;  /* 0x000000080b097211 */ /* 0x000fe200078f08ff */
[----:B------:R-:W-:Y:S01]  /*0e00*/  IMAD.IADD R25, R25, 0x1, R5 ;  /* 0x0000000119197824 */ /* 0x000fe200078e0205 */
[----:B------:R-:W-:Y:S01]  /*0e10*/  ISETP.NE.AND P5, PT, R197, 0x1, PT ;  /* 0x00000001c500780c */ /* 0x000fe20003fa5270 */
[----:B------:R-:W-:Y:S01]  /*0e20*/  IMAD.SHL.U32 R16, R193, 0x8, RZ ;  /* 0x00000008c1107824 */ /* 0x000fe200078e00ff */
[----:B------:R-:W-:Y:S01]  /*0e30*/  LOP3.LUT R9, R9, 0xfffffffe, RZ, 0xc0, !PT ;  /* 0xfffffffe09097812 */ /* 0x000fe200078ec0ff */
[----:B------:R-:W-:Y:S01]  /*0e40*/  IMAD.SHL.U32 R20, R193, 0x40, RZ ;  /* 0x00000040c1147824 */ /* 0x000fe200078e00ff */
[----:B------:R-:W-:Y:S01]  /*0e50*/  LOP3.LUT R11, R11, 0xfffffff0, RZ, 0xc0, !PT ;  /* 0xfffffff00b0b7812 */ /* 0x000fe200078ec0ff */
[----:B-1----:R-:W-:Y:S01]  /*0e60*/  IMAD.SHL.U32 R13, R14, 0x40, RZ ;  /* 0x000000400e0d7824 */ /* 0x002fe200078e00ff */
[----:B------:R-:W-:Y:S01]  /*0e70*/  SHF.R.S32.HI R18, RZ, 0x1f, R203 ;  /* 0x0000001fff127819 */ /* 0x000fe200000114cb */
[----:B------:R-:W-:Y:S01]  /*0e80*/  IMAD.IADD R4, R8, 0x1, -R9 ;  /* 0x0000000108047824 */ /* 0x000fe200078e0a09 */
[----:B------:R-:W-:Y:S01]  /*0e90*/  SHF.R.S32.HI R9, RZ, 0x1f, R2 ;  /* 0x0000001fff097819 */ /* 0x000fe20000011402 */
[----:B------:R-:W-:Y:S01]  /*0ea0*/  IMAD.IADD R22, R80, 0x1, -R11 ;  /* 0x0000000150167824 */ /* 0x000fe200078e0a0b */
[----:B------:R-:W-:Y:S01]  /*0eb0*/  LOP3.LUT R13, R13, 0x1c0, RZ, 0xc0, !PT ;  /* 0x000001c00d0d7812 */ /* 0x000fe200078ec0ff */
[----:B---3--:R-:W-:Y:S01]  /*0ec0*/  IMAD.WIDE.U32 R24, R3, c[0x0][0x1b8], R24 ;  /* 0x00006e0003187a25 */ /* 0x008fe200078e0018 */
[----:B------:R-:W-:-:S02]  /*0ed0*/  IADD3 R8, R16, 0x80, RZ ;  /* 0x0000008010087810 */ /* 0x000fc40007ffe0ff */
[----:B------:R-:W-:Y:S02]  /*0ee0*/  LOP3.LUT R5, R13, 0x38, R16, 0xf8, !PT ;  /* 0x000000380d057812 */ /* 0x000fe400078ef810 */
[----:B------:R-:W-:Y:S02]  /*0ef0*/  SHF.R.U32.HI R202, RZ, 0x3, R13 ;  /* 0x00000003ffca7819 */ /* 0x000fe4000001160d */
[----:B------:R-:W-:Y:S02]  /*0f00*/  LEA.HI.X.SX32 R10, R14, R9, 0x1, P1 ;  /* 0x000000090e0a7211 */ /* 0x000fe400008f0eff */
[----:B------:R-:W-:Y:S02]  /*0f10*/  LOP3.LUT R202, R5, R202, RZ, 0x3c, !PT ;  /* 0x000000ca05ca7212 */ /* 0x000fe400078e3cff */
[----:B------:R-:W-:Y:S01]  /*0f20*/  SHF.R.S32.HI R5, RZ, 0x1f, R3 ;  /* 0x0000001fff057819 */ /* 0x000fe20000011403 */
[----:B------:R-:W-:Y:S01]  /*0f30*/  IMAD R12, R10, c[0x0][0x1e0], RZ ;  /* 0x000078000a0c7a24 */ /* 0x000fe200078e02ff */
[----:B------:R-:W-:Y:S01]  /*0f40*/  ISETP.GE.AND P6, PT, R8, c[0x0][0x1d4], PT ;  /* 0x0000750008007a0c */ /* 0x000fe20003fc6270 */
[----:B------:R-:W-:Y:S01]  /*0f50*/  IMAD R10, R10, c[0x0][0x208], RZ ;  /* 0x000082000a0a7a24 */ /* 0x000fe200078e02ff */
[----:B------:R-:W-:Y:S01]  /*0f60*/  ISETP.GE.AND P1, PT, R8, c[0x0][0x198], PT ;  /* 0x0000660008007a0c */ /* 0x000fe20003f26270 */
[----:B------:R-:W-:Y:S01]  /*0f70*/  IMAD R8, R193, 0x20, R14 ;  /* 0x00000020c1087824 */ /* 0x000fe200078e020e */
[----:B------:R-:W-:Y:S01]  /*0f80*/  SHF.R.S32.HI R15, RZ, 0x1f, R22 ;  /* 0x0000001fff0f7819 */ /* 0x000fe20000011416 */
[----:B------:R-:W-:Y:S01]  /*0f90*/  IMAD R2, R5, c[0x0][0x1b8], RZ ;  /* 0x00006e0005027a24 */ /* 0x000fe200078e02ff */
[----:B------:R-:W-:Y:S01]  /*0fa0*/  SHF.R.S32.HI R17, RZ, 0x1f, R16 ;  /* 0x0000001fff117819 */ /* 0x000fe20000011410 */
[----:B------:R-:W-:Y:S01]  /*0fb0*/  IMAD.IADD R8, R135, 0x1, R8 ;  /* 0x0000000187087824 */ /* 0x000fe200078e0208 */
[----:B------:R-:W-:Y:S01]  /*0fc0*/  LOP3.LUT R20, R20, 0x1c0, RZ, 0xc0, !PT ;  /* 0x000001c014147812 */ /* 0x000fe200078ec0ff */
[----:B------:R-:W-:Y:S01]  /*0fd0*/  IMAD R9, R3, c[0x0][0x1bc], R2 ;  /* 0x00006f0003097a24 */ /* 0x000fe200078e0202 */
[----:B------:R-:W-:Y:S01]  /*0fe0*/  LOP3.LUT R0, R0, 0xffffffef, RZ, 0xc0, !PT ;  /* 0xffffffef00007812 */ /* 0x000fe200078ec0ff */
[----:B------:R-:W-:Y:S01]  /*0ff0*/  @P5 IMAD.HI.U32 R2, R8, c[0x0][0x2c8], RZ ;  /* 0x0000b20008025a27 */ /* 0x000fe200078e00ff */
[----:B------:R-:W-:-:S02]  /*1000*/  LOP3.LUT R7, R20, 0x8, R7, 0xf8, !PT ;  /* 0x0000000814077812 */ /* 0x000fc400078ef807 */
[----:B------:R-:W-:Y:S01]  /*1010*/  SHF.R.U32.HI R20, RZ, 0x3, R20 ;  /* 0x00000003ff147819 */ /* 0x000fe20000011614 */
[----:B------:R-:W-:Y:S01]  /*1020*/  IMAD.MOV.U32 R13, RZ, RZ, R8 ;  /* 0x000000ffff0d7224 */ /* 0x000fe200078e0008 */
[----:B------:R-:W-:Y:S01]  /*1030*/  @P5 SHF.R.U32.HI R13, RZ, c[0x0][0x2cc], R2 ;  /* 0x0000b300ff0d5a19 */ /* 0x000fe20000011602 */
[----:B------:R-:W-:Y:S01]  /*1040*/  IMAD.IADD R25, R25, 0x1, R9 ;  /* 0x0000000119197824 */ /* 0x000fe200078e0209 */
[----:B------:R-:W-:Y:S01]  /*1050*/  LEA.HI R2, R15, R22, RZ, 0x3 ;  /* 0x000000160f027211 */ /* 0x000fe200078f18ff */
[C---:B------:R-:W-:Y:S01]  /*1060*/  IMAD R12, R27.reuse, c[0x0][0x1e4], R12 ;  /* 0x000079001b0c7a24 */ /* 0x040fe200078e020c */
[----:B------:R-:W-:Y:S01]  /*1070*/  SEL R15, R18, RZ, !P3 ;  /* 0x000000ff120f7207 */ /* 0x000fe20005800000 */
[C---:B------:R-:W-:Y:S01]  /*1080*/  IMAD R10, R27.reuse, c[0x0][0x20c], R10 ;  /* 0x000083001b0a7a24 */ /* 0x040fe200078e020a */
[----:B------:R-:W-:Y:S01]  /*1090*/  LOP3.LUT R19, R2, 0xfffffff8, RZ, 0xc0, !PT ;  /* 0xfffffff802137812 */ /* 0x000fe200078ec0ff */
[----:B------:R-:W-:Y:S01]  /*10a0*/  IMAD.WIDE.U32 R28, R27, c[0x0][0x1e0], R16 ;  /* 0x000078001b1c7a25 */ /* 0x000fe200078e0010 */
[----:B------:R-:W-:-:S02]  /*10b0*/  SEL R9, R203, RZ, !P3 ;  /* 0x000000ffcb097207 */ /* 0x000fc40005800000 */
[----:B------:R-:W-:Y:S01]  /*10c0*/  IADD3 R19, R22, -R19, RZ ;  /* 0x8000001316137210 */ /* 0x000fe20007ffe0ff */
[----:B------:R-:W-:Y:S01]  /*10d0*/  IMAD R22, R15, c[0x0][0x1c0], RZ ;  /* 0x000070000f167a24 */ /* 0x000fe200078e02ff */
[----:B------:R-:W-:Y:S01]  /*10e0*/  LOP3.LUT R7, R7, R20, RZ, 0x3c, !PT ;  /* 0x0000001407077212 */ /* 0x000fe200078e3cff */
[----:B------:R-:W-:Y:S01]  /*10f0*/  IMAD.WIDE.U32 R24, R9, c[0x0][0x1c0], R24 ;  /* 0x0000700009187a25 */ /* 0x000fe200078e0018 */
[----:B------:R-:W-:Y:S02]  /*1100*/  LOP3.LUT P3, RZ, R19, 0x4, RZ, 0xc0, !PT ;  /* 0x0000000413ff7812 */ /* 0x000fe4000786c0ff */
[----:B------:R-:W-:Y:S01]  /*1110*/  LEA R190, R4, R7, 0x9 ;  /* 0x0000000704be7211 */ /* 0x000fe200078e48ff */
[----:B------:R-:W-:Y:S01]  /*1120*/  IMAD R22, R9, c[0x0][0x1c4], R22 ;  /* 0x0000710009167a24 */ /* 0x000fe200078e0216 */
[----:B------:R-:W-:Y:S01]  /*1130*/  SHF.R.S32.HI R9, RZ, 0x1f, R13 ;  /* 0x0000001fff097819 */ /* 0x000fe2000001140d */
[----:B------:R-:W-:Y:S01]  /*1140*/  IMAD.WIDE.U32 R26, R27, c[0x0][0x208], R16 ;  /* 0x000082001b1a7a25 */ /* 0x000fe200078e0010 */
[----:B------:R-:W-:-:S02]  /*1150*/  LOP3.LUT P2, RZ, R19, 0x2, RZ, 0xc0, !PT ;  /* 0x0000000213ff7812 */ /* 0x000fc4000784c0ff */
[CC--:B------:R-:W-:Y:S01]  /*1160*/  LEA.HI R21, R83.reuse, R80.reuse, RZ, 0x6 ;  /* 0x0000005053157211 */ /* 0x0c0fe200078f30ff */
[----:B------:R-:W-:Y:S01]  /*1170*/  IMAD.MOV R15, RZ, RZ, -R13 ;  /* 0x000000ffff0f7224 */ /* 0x000fe200078e0a0d */
[----:B------:R-:W-:Y:S01]  /*1180*/  LEA.HI R82, R83, R80, RZ, 0x5 ;  /* 0x0000005053527211 */ /* 0x000fe200078f28ff */
[----:B------:R-:W-:Y:S01]  /*1190*/  IMAD.IADD R27, R27, 0x1, R10 ;  /* 0x000000011b1b7824 */ /* 0x000fe200078e020a */
[----:B------:R-:W-:Y:S01]  /*11a0*/  P2R R11, PR, RZ, 0x2 ;  /* 0x00000002ff0b7803 */ /* 0x000fe20000000000 */
[----:B------:R-:W-:Y:S01]  /*11b0*/  IMAD R10, R9, c[0x0][0x1b0], RZ ;  /* 0x00006c00090a7a24 */ /* 0x000fe200078e02ff */
[----:B------:R-:W-:Y:S01]  /*11c0*/  SHF.R.S32.HI R81, RZ, 0x5, R82 ;  /* 0x00000005ff517819 */ /* 0x000fe20000011452 */
[----:B------:R-:W-:Y:S01]  /*11d0*/  IMAD R15, R15, c[0x0][0x2c4], R8 ;  /* 0x0000b1000f0f7a24 */ /* 0x000fe200078e0208 */
[----:B------:R-:W-:Y:S01]  /*11e0*/  LOP3.LUT P1, RZ, R193, 0x4, RZ, 0xc0, !PT ;  /* 0x00000004c1ff7812 */ /* 0x000fe2000782c0ff */
[----:B------:R-:W-:Y:S01]  /*11f0*/  IMAD.IADD R29, R29, 0x1, R12 ;  /* 0x000000011d1d7824 */ /* 0x000fe200078e020c */
[----:B------:R-:W-:Y:S01]  /*1200*/  ISETP.GE.AND P5, PT, R16, c[0x0][0x1d4], PT ;  /* 0x0000750010007a0c */ /* 0x000fe20003fa6270 */
[----:B------:R-:W-:-:S02]  /*1210*/  IMAD.IADD R25, R25, 0x1, R22 ;  /* 0x0000000119197824 */ /* 0x000fc400078e0216 */
[----:B------:R-:W-:Y:S02]  /*1220*/  IMAD R12, R5, c[0x0][0x210], RZ ;  /* 0x00008400050c7a24 */ /* 0x000fe400078e02ff */
[----:B------:R-:W-:-:S04]  /*1230*/  IMAD.WIDE.U32 R208, R3, c[0x0][0x1e8], R28 ;  /* 0x00007a0003d07a25 */ /* 0x000fc800078e001c */
[C---:B------:R-:W-:Y:S02]  /*1240*/  IMAD R10, R13.reuse, c[0x0][0x1b4], R10 ;  /* 0x00006d000d0a7a24 */ /* 0x040fe400078e020a */
[----:B------:R-:W-:-:S04]  /*1250*/  IMAD.WIDE.U32 R24, R13, c[0x0][0x1b0], R24 ;  /* 0x00006c000d187a25 */ /* 0x000fc800078e0018 */
[----:B------:R-:W-:Y:S02]  /*1260*/  IMAD.IADD R25, R25, 0x1, R10 ;  /* 0x0000000119197824 */ /* 0x000fe400078e020a */
[----:B------:R-:W-:Y:S02]  /*1270*/  IMAD R12, R3, c[0x0][0x214], R12 ;  /* 0x00008500030c7a24 */ /* 0x000fe400078e020c */
[----:B------:R-:W-:-:S04]  /*1280*/  IMAD.WIDE.U32 R24, R15, c[0x0][0x1a8], R24 ;  /* 0x00006a000f187a25 */ /* 0x000fc800078e0018 */
[----:B------:R-:W-:-:S04]  /*1290*/  IMAD.WIDE.U32 R26, R3, c[0x0][0x210], R26 ;  /* 0x00008400031a7a25 */ /* 0x000fc800078e001a */
[----:B------:R-:W-:Y:S02]  /*12a0*/  IMAD.SHL.U32 R19, R19, 0x40, RZ ;  /* 0x0000004013137824 */ /* 0x000fe400078e00ff */
[----:B------:R-:W-:Y:S02]  /*12b0*/  IMAD.SHL.U32 R4, R4, 0x8, RZ ;  /* 0x0000000804047824 */ /* 0x000fe400078e00ff */
[----:B------:R-:W-:Y:S01]  /*12c0*/  IMAD.IADD R13, R27, 0x1, R12 ;  /* 0x000000011b0d7824 */ /* 0x000fe200078e020c */
[----:B------:R-:W-:Y:S01]  /*12d0*/  LOP3.LUT R19, R19, 0x1c0, RZ, 0xc0, !PT ;  /* 0x000001c013137812 */ /* 0x000fe200078ec0ff */
[----:B------:R-:W-:Y:S02]  /*12e0*/  IMAD.MOV.U32 R12, RZ, RZ, R26 ;  /* 0x000000ffff0c7224 */ /* 0x000fe400078e001a */
[----:B------:R-:W-:Y:S01]  /*12f0*/  IMAD.SHL.U32 R21, R21, 0x8, RZ ;  /* 0x0000000815157824 */ /* 0x000fe200078e00ff */
[----:B------:R-:W-:Y:S02]  /*1300*/  LOP3.LUT R4, R19, 0x8, R4, 0xf8, !PT ;  /* 0x0000000813047812 */ /* 0x000fe400078ef804 */
[----:B------:R-:W-:-:S02]  /*1310*/  SHF.R.U32.HI R19, RZ, 0x3, R19 ;  /* 0x00000003ff137819 */ /* 0x000fc40000011613 */
[----:B------:R-:W-:Y:S02]  /*1320*/  LOP3.LUT R202, R202, 0xfffffe00, R21, 0xf8, !PT ;  /* 0xfffffe00caca7812 */ /* 0x000fe400078ef815 */
[----:B------:R-:W-:Y:S02]  /*1330*/  LOP3.LUT R4, R4, R19, RZ, 0x3c, !PT ;  /* 0x0000001304047212 */ /* 0x000fe400078e3cff */
[--C-:B--2---:R-:W-:Y:S01]  /*1340*/  @P0 SHF.R.S32.HI R9, RZ, 0x1f, R6.reuse ;  /* 0x0000001fff090819 */ /* 0x104fe20000011406 */
[----:B------:R-:W-:Y:S02]  /*1350*/  @P0 IMAD.MOV.U32 R8, RZ, RZ, R6 ;  /* 0x000000ffff080224 */ /* 0x000fe400078e0006 */
[----:B------:R-:W-:Y:S01]  /*1360*/  IMAD R6, R5, c[0x0][0x1e8], RZ ;  /* 0x00007a0005067a24 */ /* 0x000fe200078e02ff */
[----:B------:R-:W-:Y:S01]  /*1370*/  SHF.R.S32.HI R5, RZ, 0x1f, R15 ;  /* 0x0000001fff057819 */ /* 0x000fe2000001140f */
[----:B------:R-:W-:Y:S02]  /*1380*/  @!P0 IMAD.MOV.U32 R8, RZ, RZ, R203 ;  /* 0x000000ffff088224 */ /* 0x000fe400078e00cb */
[----:B------:R-:W-:-:S02]  /*1390*/  IMAD R6, R3, c[0x0][0x1ec], R6 ;  /* 0x00007b0003067a24 */ /* 0x000fc400078e0206 */
[----:B------:R-:W-:Y:S01]  /*13a0*/  @!P0 IMAD.MOV.U32 R9, RZ, RZ, R18 ;  /* 0x000000ffff098224 */ /* 0x000fe200078e0012 */
[----:B------:R-:W-:Y:S01]  /*13b0*/  SEL R207, R8, RZ, !P4 ;  /* 0x000000ff08cf7207 */ /* 0x000fe20006000000 */
[----:B------:R-:W-:Y:S02]  /*13c0*/  IMAD.IADD R209, R209, 0x1, R6 ;  /* 0x00000001d1d17824 */ /* 0x000fe400078e0206 */
[----:B------:R-:W-:Y:S01]  /*13d0*/  IMAD R6, R5, c[0x0][0x1a8], RZ ;  /* 0x00006a0005067a24 */ /* 0x000fe200078e02ff */
[----:B------:R-:W-:Y:S01]  /*13e0*/  SEL R8, R9, RZ, !P4 ;  /* 0x000000ff09087207 */ /* 0x000fe20006000000 */
[----:B------:R-:W-:Y:S01]  /*13f0*/  IMAD.SHL.U32 R3, R2, 0x40, RZ ;  /* 0x0000004002037824 */ /* 0x000fe200078e00ff */
[----:B------:R-:W-:Y:S01]  /*1400*/  LEA R9, P0, R24, c[0x0][0x160], 0x1 ;  /* 0x0000580018097a11 */ /* 0x000fe200078008ff */
[----:B------:R-:W-:Y:S01]  /*1410*/  IMAD R6, R15, c[0x0][0x1ac], R6 ;  /* 0x00006b000f067a24 */ /* 0x000fe200078e0206 */
[----:B------:R-:W-:Y:S01]  /*1420*/  LEA.HI R2, R83, R80, RZ, 0x3 ;  /* 0x0000005053027211 */ /* 0x000fe200078f18ff */
[----:B------:R-:W-:Y:S01]  /*1430*/  IMAD.WIDE.U32 R208, R207, c[0x0][0x1f0], R208 ;  /* 0x00007c00cfd07a25 */ /* 0x000fe200078e00d0 */
[----:B------:R-:W-:Y:S01]  /*1440*/  LOP3.LUT R4, R4, 0xfffffe00, R3, 0xf8, !PT ;  /* 0xfffffe0004047812 */ /* 0x000fe200078ef803 */
[----:B------:R1:W2:Y:S01]  /*1450*/  SHFL.IDX PT, R18, R9, RZ, 0x181f ;  /* 0x00181fff09127589 */ /* 0x0002a200000e0000 */
[----:B------:R-:W-:Y:S01]  /*1460*/  LOP3.LUT R5, R2, 0xfffffff8, RZ, 0xc0, !PT ;  /* 0xfffffff802057812 */ /* 0x000fe200078ec0ff */
[----:B------:R-:W-:Y:S01]  /*1470*/  IMAD.IADD R7, R25, 0x1, R6 ;  /* 0x0000000119077824 */ /* 0x000fe200078e0206 */
[----:B------:R-:W-:Y:S01]  /*1480*/  MOV R2, 0x10 ;  /* 0x0000001000027802 */ /* 0x000fe20000000f00 */
[----:B------:R-:W-:Y:S01]  /*1490*/  IMAD R6, R8, c[0x0][0x1f0], RZ ;  /* 0x00007c0008067a24 */ /* 0x000fe200078e02ff */
[----:B------:R-:W-:Y:S01]  /*14a0*/  IADD3 R15, R16, 0x40, RZ ;  /* 0x00000040100f7810 */ /* 0x000fe20007ffe0ff */
[----:B------:R-:W-:Y:S01]  /*14b0*/  IMAD.IADD R10, R80, 0x1, -R5 ;  /* 0x00000001500a7824 */ /* 0x000fe200078e0a05 */
[----:B------:R-:W-:Y:S01]  /*14c0*/  LEA.HI.X R7, R24, c[0x0][0x164], R7, 0x1, P0 ;  /* 0x0000590018077a11 */ /* 0x000fe200000f0c07 */
[----:B------:R-:W-:Y:S01]  /*14d0*/  IMAD R213, R207, c[0x0][0x1f4], R6 ;  /* 0x00007d00cfd57a24 */ /* 0x000fe200078e0206 */
[----:B------:R-:W-:Y:S01]  /*14e0*/  LOP3.LUT P0, RZ, R193, 0x2, RZ, 0xc0, !PT ;  /* 0x00000002c1ff7812 */ /* 0x000fe2000780c0ff */
[----:B------:R-:W-:Y:S01]  /*14f0*/  IMAD R6, R204, c[0x0][0x2c4], RZ ;  /* 0x0000b100cc067a24 */ /* 0x000fe200078e02ff */
[----:B------:R-:W-:Y:S01]  /*1500*/  SEL R2, R2, 0xfffffff0, !P2 ;  /* 0xfffffff002027807 */ /* 0x000fe20005000000 */
[----:B------:R-:W-:Y:S01]  /*1510*/  IMAD.IADD R5, R135, 0x1, R14 ;  /* 0x0000000187057824 */ /* 0x000fe200078e020e */
[----:B------:R1:W3:Y:S01]  /*1520*/  SHFL.IDX PT, R19, R7, RZ, 0x181f ;  /* 0x00181fff07137589 */ /* 0x0002e200000e0000 */
[----:B------:R-:W-:Y:S01]  /*1530*/  IMAD R8, R8, c[0x0][0x218], RZ ;  /* 0x0000860008087a24 */ /* 0x000fe200078e02ff */
[----:B------:R-:W-:Y:S01]  /*1540*/  ISETP.GE.AND P4, PT, R15, c[0x0][0x1d4], PT ;  /* 0x000075000f007a0c */ /* 0x000fe20003f86270 */
[----:B------:R-:W-:-:S02]  /*1550*/  IMAD.MOV.U32 R3, RZ, RZ, 0x20 ;  /* 0x00000020ff037424 */ /* 0x000fc400078e00ff */
[----:B------:R-:W-:Y:S02]  /*1560*/  IMAD R211, R207, c[0x0][0x21c], R8 ;  /* 0x00008700cfd37a24 */ /* 0x000fe400078e0208 */
[----:B------:R-:W-:Y:S01]  /*1570*/  IMAD.SHL.U32 R10, R10, 0x8, RZ ;  /* 0x000000080a0a7824 */ /* 0x000fe200078e00ff */
[----:B------:R-:W-:Y:S01]  /*1580*/  SEL R3, R3, 0xffffffe0, !P3 ;  /* 0xffffffe003037807 */ /* 0x000fe20005800000 */
[----:B------:R-:W-:Y:S01]  /*1590*/  IMAD.WIDE.U32 R206, R207, c[0x0][0x218], R12 ;  /* 0x00008600cfce7a25 */ /* 0x000fe200078e000c */
[----:B------:R-:W-:Y:S02]  /*15a0*/  @P0 LOP3.LUT R0, R0, 0x10, RZ, 0xfc, !PT ;  /* 0x0000001000000812 */ /* 0x000fe400078efcff */
[----:B------:R-:W-:Y:S01]  /*15b0*/  ISETP.GE.AND P0, PT, R5, R6, PT ;  /* 0x000000060500720c */ /* 0x000fe20003f06270 */
[----:B------:R-:W-:Y:S01]  /*15c0*/  IMAD.IADD R213, R209, 0x1, R213 ;  /* 0x00000001d1d57824 */ /* 0x000fe200078e02d5 */
[----:B------:R-:W-:Y:S01]  /*15d0*/  ISETP.GE.AND P2, PT, R10, c[0x0][0x198], PT ;  /* 0x000066000a007a0c */ /* 0x000fe20003f46270 */
[----:B------:R-:W-:Y:S01]  /*15e0*/  IMAD.IADD R211, R207, 0x1, R211 ;  /* 0x00000001cfd37824 */ /* 0x000fe200078e02d3 */
[----:B------:R-:W-:-:S09]  /*15f0*/  ISETP.GE.AND P3, PT, R15, c[0x0][0x198], PT ;  /* 0x000066000f007a0c */ /* 0x000fd20003f66270 */
[----:B------:R-:W-:Y:S05]  /*1600*/  @P0 BRA `(.L_x_2148) ;  /* 0x0000011000000947 */ /* 0x000fea0003800000 */
[C---:B-123--:R-:W-:Y:S02]  /*1610*/  IADD3 R0, R10.reuse, 0x80, RZ ;  /* 0x000000800a007810 */ /* 0x04efe40007ffe0ff */
[----:B------:R-:W-:Y:S02]  /*1620*/  SHF.R.S32.HI R8, RZ, 0x1f, R15 ;  /* 0x0000001fff087819 */ /* 0x000fe4000001140f */
[----:B------:R-:W-:Y:S02]  /*1630*/  LEA R20, P0, R10, R18, 0x1 ;  /* 0x000000120a147211 */ /* 0x000fe400078008ff */
        /* <DEDUP_REMOVED lines=14> */
.L_x_2148:
[----:B-123--:R-:W-:Y:S05]  /*1720*/  BSYNC B0 ;  /* 0x0000000000007941 */ /* 0x00efea0003800000 */
.L_x_2147:
[----:B------:R-:W-:Y:S01]  /*1730*/  IADD3 R13, R5, 0x20, RZ ;  /* 0x00000020050d7810 */ /* 0x000fe20007ffe0ff */
[----:B------:R1:W2:Y:S01]  /*1740*/  SHFL.IDX PT, R19, R7, 0x1, 0x181f ;  /* 0x00381f0007137f89 */ /* 0x0002a200000e0000 */
[----:B------:R-:W-:Y:S02]  /*1750*/  BSSY B0, `(.L_x_2149) ;  /* 0x0000015000007945 */ /* 0x000fe40003800000 */
[----:B------:R-:W-:Y:S01]  /*1760*/  ISETP.GE.AND P0, PT, R13, R6, PT ;  /* 0x000000060d00720c */ /* 0x000fe20003f06270 */
[----:B------:R1:W3:-:S12]  /*1770*/  SHFL.IDX PT, R18, R9, 0x1, 0x181f ;  /* 0x00381f0009127f89 */ /* 0x0002d800000e0000 */
[----:B------:R-:W-:Y:S05]  /*1780*/  @P0 BRA `(.L_x_2150) ;  /* 0x0000011000000947 */ /* 0x000fea0003800000 */
[----:B------:R-:W-:Y:S01]  /*1790*/  IADD3 R13, R10, 0x80, RZ ;  /* 0x000000800a0d7810 */ /* 0x000fe20007ffe0ff */
[----:B------:R-:W-:Y:S01]  /*17a0*/  IMAD.SHL.U32 R12, R202, 0x2, RZ ;  /* 0x00000002ca0c7824 */ /* 0x000fe200078e00ff */
[----:B------:R-:W-:Y:S02]  /*17b0*/  SHF.R.S32.HI R8, RZ, 0x1f, R15 ;  /* 0x0000001fff087819 */ /* 0x000fe4000001140f */
[----:B---3--:R-:W-:Y:S02]  /*17c0*/  LEA R20, P0, R10, R18, 0x1 ;  /* 0x000000120a147211 */ /* 0x008fe400078008ff */
[----:B------:R-:W-:Y:S02]  /*17d0*/  SHF.R.S32.HI R0, RZ, 0x1f, R13 ;  /* 0x0000001fff007819 */ /* 0x000fe4000001140d */
[----:B------:R-:W-:Y:S02]  /*17e0*/  LEA.HI R8, R8, R15, RZ, 0x3 ;  /* 0x0000000f08087211 */ /* 0x000fe400078f18ff */
[----:B--2---:R-:W-:-:S02]  /*17f0*/  LEA.HI.X R21, R10, R19, R17, 0x1, P0 ;  /* 0x000000130a157211 */ /* 0x004fc400000f0c11 */
        /* <DEDUP_REMOVED lines=10> */
.L_x_2150:
[----:B------:R-:W-:Y:S05]  /*18a0*/  BSYNC B0 ;  /* 0x0000000000007941 */ /* 0x000fea0003800000 */
.L_x_2149:
[----:B------:R-:W-:Y:S01]  /*18b0*/  IADD3 R13, R5, 0x40, RZ ;  /* 0x00000040050d7810 */ /* 0x000fe20007ffe0ff */
[----:B--2---:R2:W4:Y:S01]  /*18c0*/  SHFL.IDX PT, R19, R7, 0x2, 0x181f ;  /* 0x00581f0007137f89 */ /* 0x00452200000e0000 */
[----:B------:R-:W-:Y:S02]  /*18d0*/  BSSY B0, `(.L_x_2151) ;  /* 0x0000015000007945 */ /* 0x000fe40003800000 */
[----:B------:R-:W-:Y:S01]  /*18e0*/  ISETP.GE.AND P0, PT, R13, R6, PT ;  /* 0x000000060d00720c */ /* 0x000fe20003f06270 */
[----:B---3--:R2:W3:-:S12]  /*18f0*/  SHFL.IDX PT, R18, R9, 0x2, 0x181f ;  /* 0x00581f0009127f89 */ /* 0x0084d800000e0000 */
[----:B------:R-:W-:Y:S05]  /*1900*/  @P0 BRA `(.L_x_2152) ;  /* 0x0000011000000947 */ /* 0x000fea0003800000 */
[----:B------:R-:W-:Y:S01]  /*1910*/  IADD3 R13, R10, 0x80, RZ ;  /* 0x000000800a0d7810 */ /* 0x000fe20007ffe0ff */
[----:B------:R-:W-:Y:S01]  /*1920*/  IMAD.SHL.U32 R12, R202, 0x2, RZ ;  /* 0x00000002ca0c7824 */ /* 0x000fe200078e00ff */
[----:B------:R-:W-:Y:S02]  /*1930*/  SHF.R.S32.HI R8, RZ, 0x1f, R15 ;  /* 0x0000001fff087819 */ /* 0x000fe4000001140f */
[----:B---3--:R-:W-:Y:S02]  /*1940*/  LEA R20, P0, R10, R18, 0x1 ;  /* 0x000000120a147211 */ /* 0x008fe400078008ff */
[----:B------:R-:W-:Y:S02]  /*1950*/  SHF.R.S32.HI R0, RZ, 0x1f, R13 ;  /* 0x0000001fff007819 */ /* 0x000fe4000001140d */
[----:B------:R-:W-:Y:S02]  /*1960*/  LEA.HI R8, R8, R15, RZ, 0x3 ;  /* 0x0000000f08087211 */ /* 0x000fe400078f18ff */
[----:B----4-:R-:W-:-:S02]  /*1970*/  LEA.HI.X R21, R10, R19, R17, 0x1, P0 ;  /* 0x000000130a157211 */ /* 0x010fc400000f0c11 */
        /* <DEDUP_REMOVED lines=10> */
.L_x_2152:
[----:B------:R-:W-:Y:S05]  /*1a20*/  BSYNC B0 ;  /* 0x0000000000007941 */ /* 0x000fea0003800000 */
.L_x_2151:
[----:B---3--:R3:W5:Y:S01]  /*1a30*/  SHFL.IDX PT, R18, R9, 0x3, 0x181f ;  /* 0x00781f0009127f89 */ /* 0x00876200000e0000 */
[----:B------:R-:W-:Y:S01]  /*1a40*/  IADD3 R5, R5, 0x60, RZ ;  /* 0x0000006005057810 */ /* 0x000fe20007ffe0ff */
[----:B------:R-:W-:Y:S01]  /*1a50*/  IMAD.SHL.U32 R144, R202, 0x2, RZ ;  /* 0x00000002ca907824 */ /* 0x000fe200078e00ff */
[----:B------:R-:W-:Y:S01]  /*1a60*/  P2R R0, PR, RZ, 0x40 ;  /* 0x00000040ff007803 */ /* 0x000fe20000000000 */
[----:B----4-:R-:W4:Y:S01]  /*1a70*/  SHFL.IDX PT, R19, R7, 0x3, 0x181f ;  /* 0x00781f0007137f89 */ /* 0x010f2200000e0000 */
[----:B------:R-:W-:Y:S01]  /*1a80*/  ISETP.GE.AND P0, PT, R5, R6, PT ;  /* 0x000000060500720c */ /* 0x000fe20003f06270 */
[----:B------:R-:W-:Y:S01]  /*1a90*/  IMAD.MOV.U32 R6, RZ, RZ, 0x6 ;  /* 0x00000006ff067424 */ /* 0x000fe200078e00ff */
[----:B------:R-:W-:Y:S01]  /*1aa0*/  IADD3 R12, R10, 0x80, RZ ;  /* 0x000000800a0c7810 */ /* 0x000fe20007ffe0ff */
[----:B------:R-:W-:Y:S01]  /*1ab0*/  IMAD.MOV.U32 R210, RZ, RZ, R206 ;  /* 0x000000ffffd27224 */ /* 0x000fe200078e00ce */
[----:B------:R-:W-:Y:S01]  /*1ac0*/  P2R R8, PR, RZ, 0x2 ;  /* 0x00000002ff087803 */ /* 0x000fe20000000000 */
[----:B------:R-:W-:Y:S01]  /*1ad0*/  IMAD.MOV.U32 R201, RZ, RZ, c[0x0][0x1e0] ;  /* 0x00007800ffc97624 */ /* 0x000fe200078e00ff */
[----:B------:R-:W-:Y:S01]  /*1ae0*/  ISETP.NE.AND P1, PT, R11, RZ, PT ;  /* 0x000000ff0b00720c */ /* 0x000fe20003f25270 */
[----:B------:R-:W-:Y:S01]  /*1af0*/  IMAD.MOV.U32 R11, RZ, RZ, c[0x0][0x208] ;  /* 0x00008200ff0b7624 */ /* 0x000fe200078e00ff */
[----:B------:R-:W-:Y:S01]  /*1b00*/  IADD3 R21, R133, -0x1, RZ ;  /* 0xffffffff85157810 */ /* 0x000fe20007ffe0ff */
[----:B------:R-:W-:Y:S01]  /*1b10*/  IMAD.MOV.U32 R212, RZ, RZ, R208 ;  /* 0x000000ffffd47224 */ /* 0x000fe200078e00d0 */
[----:B------:R-:W-:Y:S01]  /*1b20*/  ULDC UR6, c[0x0][0x324] ;  /* 0x0000c90000067ab9 */ /* 0x000fe20000000800 */
[----:B------:R-:W-:Y:S01]  /*1b30*/  IMAD.MOV.U32 R198, RZ, RZ, 0x5 ;  /* 0x00000005ffc67424 */ /* 0x000fe200078e00ff */
[----:B------:R-:W-:Y:S01]  /*1b40*/  ULOP3.LUT UR6, URZ, UR6, URZ, 0x33, !UPT ;  /* 0x000000063f067292 */ /* 0x000fe2000f8e333f */
[----:B------:R-:W-:Y:S01]  /*1b50*/  IMAD.SHL.U32 R199, R11, 0x20, RZ ;  /* 0x000000200bc77824 */ /* 0x000fe200078e00ff */
[----:B------:R-:W-:Y:S01]  /*1b60*/  IADD3 R215, R144, 0x100, RZ ;  /* 0x0000010090d77810 */ /* 0x000fe20007ffe0ff */
[----:B------:R-:W-:Y:S01]  /*1b70*/  IMAD.MOV.U32 R134, RZ, RZ, 0x40 ;  /* 0x00000040ff867424 */ /* 0x000fe200078e00ff */
[-C--:B------:R-:W-:Y:S01]  /*1b80*/  SHF.L.U64.HI R200, R201, R198.reuse, c[0x0][0x1e4] ;  /* 0x00007900c9c87619 */ /* 0x080fe200000102c6 */
[----:B------:R-:W-:Y:S01]  /*1b90*/  IMAD.SHL.U32 R77, R199, 0x2, RZ ;  /* 0x00000002c74d7824 */ /* 0x000fe200078e00ff */
[C---:B------:R-:W-:Y:S01]  /*1ba0*/  SHF.L.U64.HI R198, R11.reuse, R198, c[0x0][0x20c] ;  /* 0x000083000bc67619 */ /* 0x040fe200000102c6 */
[----:B-123--:R-:W-:Y:S01]  /*1bb0*/  IMAD.SHL.U32 R9, R11, 0x40, RZ ;  /* 0x000000400b097824 */ /* 0x00efe200078e00ff */
[----:B-----5:R-:W-:Y:S01]  /*1bc0*/  @!P0 LEA R16, P6, R10, R18, 0x1 ;  /* 0x000000120a108211 */ /* 0x020fe200078c08ff */
[----:B------:R-:W-:-:S02]  /*1bd0*/  IMAD.SHL.U32 R190, R190, 0x2, RZ ;  /* 0x00000002bebe7824 */ /* 0x000fc400078e00ff */
[----:B------:R-:W-:Y:S01]  /*1be0*/  IMAD.MOV.U32 R191, RZ, RZ, 0x20 ;  /* 0x00000020ffbf7424 */ /* 0x000fe200078e00ff */
[----:B----4-:R-:W-:Y:S01]  /*1bf0*/  @!P0 LEA.HI.X R17, R10, R19, R17, 0x1, P6 ;  /* 0x000000130a118211 */ /* 0x010fe200030f0c11 */
[----:B------:R-:W-:Y:S01]  /*1c00*/  IMAD.SHL.U32 R189, R2, 0x2, RZ ;  /* 0x0000000202bd7824 */ /* 0x000fe200078e00ff */
[----:B------:R-:W-:Y:S02]  /*1c10*/  ISETP.NE.AND P6, PT, R0, RZ, PT ;  /* 0x000000ff0000720c */ /* 0x000fe40003fc5270 */
[----:B------:R-:W-:Y:S01]  /*1c20*/  @!P0 SHF.R.S32.HI R0, RZ, 0x1f, R15 ;  /* 0x0000001fff008819 */ /* 0x000fe2000001140f */
[----:B------:R-:W-:Y:S01]  /*1c30*/  @!PT LDS RZ, [RZ] ;  /* 0x00000000fffff984 */ /* 0x000fe20000000800 */
[----:B------:R1:W-:Y:S03]  /*1c40*/  @!P0 LDGSTS.E.BYPASS.LTC128B.128 [R144+0x1b100], [R16.64], !P2 ;  /* 0x1b10000010908fae */ /* 0x0003e6000d101d48 */
[----:B------:R-:W-:Y:S02]  /*1c50*/  @!P0 LEA.HI R5, R0, R15, RZ, 0x3 ;  /* 0x0000000f00058211 */ /* 0x000fe400078f18ff */
[----:B------:R-:W-:-:S02]  /*1c60*/  SHF.R.S32.HI R0, RZ, 0x1f, R21 ;  /* 0x0000001fff007819 */ /* 0x000fc40000011415 */
[----:B------:R-:W-:-:S05]  /*1c70*/  @!P0 LOP3.LUT R5, R5, 0xfffffff8, RZ, 0xc0, !PT ;  /* 0xfffffff805058812 */ /* 0x000fca00078ec0ff */
[----:B------:R-:W-:Y:S01]  /*1c80*/  @!P0 IMAD.WIDE R22, R5, 0x2, R18 ;  /* 0x0000000205168825 */ /* 0x000fe200078e0212 */
[----:B------:R-:W-:-:S04]  /*1c90*/  @!P0 SHF.R.S32.HI R5, RZ, 0x1f, R12 ;  /* 0x0000001fff058819 */ /* 0x000fc8000001140c */
[----:B------:R-:W-:Y:S01]  /*1ca0*/  @!P0 LEA.HI R5, R5, R12, RZ, 0x3 ;  /* 0x0000000c05058211 */ /* 0x000fe200078f18ff */
[----:B------:R2:W-:Y:S03]  /*1cb0*/  @!P0 LDGSTS.E.BYPASS.LTC128B.128 [R144+0x1f100], [R22.64], !P3 ;  /* 0x1f10000016908fae */ /* 0x0005e6000d901d48 */
[----:B------:R-:W-:-:S05]  /*1cc0*/  @!P0 LOP3.LUT R5, R5, 0xfffffff8, RZ, 0xc0, !PT ;  /* 0xfffffff805058812 */ /* 0x000fca00078ec0ff */
[----:B------:R-:W-:Y:S01]  /*1cd0*/  @!P0 IMAD.WIDE R18, R5, 0x2, R18 ;  /* 0x0000000205128825 */ /* 0x000fe200078e0212 */
[----:B-1----:R-:W-:Y:S02]  /*1ce0*/  SHF.L.U64.HI R16, R11, R6, c[0x0][0x20c] ;  /* 0x000083000b107619 */ /* 0x002fe40000010206 */
[----:B------:R-:W-:Y:S02]  /*1cf0*/  SHF.L.U64.HI R11, R199, 0x1, R198 ;  /* 0x00000001c70b7819 */ /* 0x000fe400000102c6 */
[----:B------:R1:W-:Y:S01]  /*1d00*/  @!P0 LDGSTS.E.BYPASS.LTC128B.128 [R144+0x23100], [R18.64], !P1 ;  /* 0x2310000012908fae */ /* 0x0003e2000c901d48 */
[----:B------:R-:W-:-:S03]  /*1d10*/  IMAD R5, R16, R21, RZ ;  /* 0x0000001510057224 */ /* 0x000fc600078e02ff */
[----:B------:R-:W0:Y:S01]  /*1d20*/  LDGDEPBAR ;  /* 0x00000000000079af */ /* 0x000e220000000000 */
[-C--:B------:R-:W-:Y:S02]  /*1d30*/  IMAD R5, R0, R9.reuse, R5 ;  /* 0x0000000900057224 */ /* 0x080fe400078e0205 */
[----:B--2---:R-:W-:-:S04]  /*1d40*/  IMAD.WIDE.U32 R22, R21, R9, R210 ;  /* 0x0000000915167225 */ /* 0x004fc800078e00d2 */
[----:B------:R-:W-:Y:S01]  /*1d50*/  IMAD.IADD R5, R23, 0x1, R5 ;  /* 0x0000000117057824 */ /* 0x000fe200078e0205 */
[----:B------:R-:W-:Y:S01]  /*1d60*/  BAR.SYNC.DEFER_BLOCKING 0x0 ;  /* 0x0000000000007b1d */ /* 0x000fe20000010000 */
[----:B-1----:R-:W-:-:S04]  /*1d70*/  LEA R18, P0, R22, c[0x0][0x1f8], 0x1 ;  /* 0x00007e0016127a11 */ /* 0x002fc800078008ff */
[----:B------:R-:W-:Y:S02]  /*1d80*/  LEA.HI.X R19, R22, c[0x0][0x1fc], R5, 0x1, P0 ;  /* 0x00007f0016137a11 */ /* 0x000fe400000f0c05 */
[----:B------:R-:W-:-:S13]  /*1d90*/  ISETP.GT.AND P0, PT, R21, R194, PT ;  /* 0x000000c21500720c */ /* 0x000fda0003f04270 */
[----:B------:R-:W-:-:S04]  /*1da0*/  @P0 IADD3 R7, R133, -0x2, RZ ;  /* 0xfffffffe85070810 */ /* 0x000fc80007ffe0ff */
[----:B------:R-:W-:Y:S01]  /*1db0*/  @P0 SHF.R.S32.HI R5, RZ, 0x1f, R7 ;  /* 0x0000001fff050819 */ /* 0x000fe20000011407 */
[----:B------:R-:W-:Y:S02]  /*1dc0*/  @P0 IMAD R16, R16, R7, RZ ;  /* 0x0000000710100224 */ /* 0x000fe400078e02ff */
[----:B------:R-:W-:-:S04]  /*1dd0*/  @P0 IMAD.WIDE.U32 R22, R7, R9, R210 ;  /* 0x0000000907160225 */ /* 0x000fc800078e00d2 */
[----:B------:R-:W-:Y:S01]  /*1de0*/  @P0 IMAD R5, R5, R9, R16 ;  /* 0x0000000905050224 */ /* 0x000fe200078e0210 */
[----:B------:R-:W-:Y:S01]  /*1df0*/  @P0 LEA R48, P2, R22, c[0x0][0x1f8], 0x1 ;  /* 0x00007e0016300a11 */ /* 0x000fe200078408ff */
[----:B------:R-:W-:Y:S01]  /*1e00*/  IMAD.SHL.U32 R7, R201, 0x40, RZ ;  /* 0x00000040c9077824 */ /* 0x000fe200078e00ff */
[----:B------:R-:W-:Y:S01]  /*1e10*/  @P0 IADD3 R16, R133, -0x2, RZ ;  /* 0xfffffffe85100810 */ /* 0x000fe20007ffe0ff */
[----:B------:R-:W-:-:S03]  /*1e20*/  @P0 IMAD.IADD R5, R23, 0x1, R5 ;  /* 0x0000000117050824 */ /* 0x000fc600078e0205 */
[----:B------:R-:W-:Y:S02]  /*1e30*/  @P0 SHF.R.S32.HI R9, RZ, 0x1f, R16 ;  /* 0x0000001fff090819 */ /* 0x000fe40000011410 */
[----:B------:R-:W-:Y:S01]  /*1e40*/  @P0 LEA.HI.X R49, R22, c[0x0][0x1fc], R5, 0x1, P2 ;  /* 0x00007f0016310a11 */ /* 0x000fe200010f0c05 */
[----:B------:R-:W-:Y:S01]  /*1e50*/  @P0 IMAD.WIDE.U32 R22, R16, R7, R212 ;  /* 0x0000000710160225 */ /* 0x000fe200078e00d4 */
[----:B------:R-:W-:-:S03]  /*1e60*/  SHF.L.U64.HI R5, R201, R6, c[0x0][0x1e4] ;  /* 0x00007900c9057619 */ /* 0x000fc60000010206 */
[----:B------:R-:W-:Y:S02]  /*1e70*/  IMAD.SHL.U32 R201, R201, 0x20, RZ ;  /* 0x00000020c9c97824 */ /* 0x000fe400078e00ff */
[C---:B------:R-:W-:Y:S01]  /*1e80*/  @P0 IMAD R6, R5.reuse, R16, RZ ;  /* 0x0000001005060224 */ /* 0x040fe200078e02ff */
[----:B------:R-:W-:Y:S01]  /*1e90*/  @P0 LEA R16, P2, R22, c[0x0][0x1c8], 0x1 ;  /* 0x0000720016100a11 */ /* 0x000fe200078408ff */
[----:B------:R-:W-:Y:S02]  /*1ea0*/  IMAD R13, R5, R21, RZ ;  /* 0x00000015050d7224 */ /* 0x000fe400078e02ff */
[-C--:B------:R-:W-:Y:S01]  /*1eb0*/  @P0 IMAD R6, R9, R7.reuse, R6 ;  /* 0x0000000709060224 */ /* 0x080fe200078e0206 */
[----:B------:R-:W-:Y:S01]  /*1ec0*/  P2R R9, PR, RZ, 0x1 ;  /* 0x00000001ff097803 */ /* 0x000fe20000000000 */
[----:B------:R-:W-:Y:S02]  /*1ed0*/  IMAD R13, R0, R7, R13 ;  /* 0x00000007000d7224 */ /* 0x000fe400078e020d */
[----:B------:R-:W-:-:S05]  /*1ee0*/  @P0 IMAD.IADD R6, R23, 0x1, R6 ;  /* 0x0000000117060824 */ /* 0x000fca00078e0206 */
[----:B------:R-:W-:Y:S01]  /*1ef0*/  @P0 LEA.HI.X R17, R22, c[0x0][0x1cc], R6, 0x1, P2 ;  /* 0x0000730016110a11 */ /* 0x000fe200010f0c06 */
[C---:B------:R-:W-:Y:S02]  /*1f00*/  IMAD.SHL.U32 R6, R21.reuse, 0x40, RZ ;  /* 0x0000004015067824 */ /* 0x040fe400078e00ff */
[----:B------:R-:W-:-:S03]  /*1f10*/  IMAD.WIDE.U32 R20, R21, R7, R212 ;  /* 0x0000000715147225 */ /* 0x000fc600078e00d4 */
[----:B------:R-:W-:Y:S01]  /*1f20*/  IADD3 R0, -R6, R195, -R14 ;  /* 0x000000c306007210 */ /* 0x000fe20007ffe90e */
[----:B------:R-:W-:-:S03]  /*1f30*/  IMAD.IADD R13, R21, 0x1, R13 ;  /* 0x00000001150d7824 */ /* 0x000fc600078e020d */
        /* <DEDUP_REMOVED lines=46> */
[C---:B------:R-:W-:Y:S01]  /*2220*/  IMAD.IADD R2, R190.reuse, 0x1, R134 ;  /* 0x00000001be027824 */ /* 0x040fe200078e0286 */
[----:B------:R-:W-:Y:S01]  /*2230*/  SEL R191, R191, 0xffffffe0, !P3 ;  /* 0xffffffe0bfbf7807 */ /* 0x000fe20005800000 */
[----:B------:R-:W0:Y:S01]  /*2240*/  LDGDEPBAR ;  /* 0x00000000000079af */ /* 0x000e220000000000 */
[----:B------:R-:W-:Y:S01]  /*2250*/  ISETP.NE.AND P2, PT, R197, 0x1, PT ;  /* 0x00000001c500780c */ /* 0x000fe20003f45270 */
[----:B------:R-:W-:Y:S01]  /*2260*/  @P0 IMAD.X R77, R11, 0x1, R49, P1 ;  /* 0x000000010b4d0824 */ /* 0x000fe200008e0631 */
[----:B------:R-:W-:Y:S01]  /*2270*/  @P0 LEA R8, P1, R201, R16, 0x1 ;  /* 0x00000010c9080211 */ /* 0x000fe200078208ff */
[----:B------:R2:W-:Y:S01]  /*2280*/  @P0 LDGSTS.E.BYPASS.LTC128B.128 [R144+0x12100], [R16.64], !P5 ;  /* 0x1210000010900fae */ /* 0x0005e2000e901d48 */
[----:B------:R-:W-:Y:S01]  /*2290*/  IMAD.IADD R85, R190, 0x1, R191 ;  /* 0x00000001be557824 */ /* 0x000fe200078e02bf */
[----:B------:R-:W-:-:S02]  /*22a0*/  ISETP.GE.AND P3, PT, R196, 0x1, PT ;  /* 0x00000001c400780c */ /* 0x000fc40003f66270 */
        /* <DEDUP_REMOVED lines=13> */
[----:B-1----:R-:W1:Y:S04]  /*2380*/  LDSM.16.M88.4 R20, [R190+0xc900] ;  /* 0x00c90000be14783b */ /* 0x002e680000000200 */
[----:B------:R-:W2:Y:S04]  /*2390*/  LDSM.16.M88.4 R64, [R190+0xd100] ;  /* 0x00d10000be40783b */ /* 0x000ea80000000200 */
[----:B------:R-:W1:Y:S04]  /*23a0*/  LDSM.16.M88.4 R40, [R190+0xd900] ;  /* 0x00d90000be28783b */ /* 0x000e680000000200 */
[----:B---3--:R-:W-:Y:S04]  /*23b0*/  LDSM.16.M88.4 R12, [R188] ;  /* 0x00000000bc0c783b */ /* 0x008fe80000000200 */
[----:B----4-:R-:W3:Y:S04]  /*23c0*/  LDSM.16.M88.4 R8, [R85+0xc100] ;  /* 0x00c100005508783b */ /* 0x010ee80000000200 */
[----:B------:R-:W4:Y:S04]  /*23d0*/  LDSM.16.M88.4 R44, [R85+0xc900] ;  /* 0x00c90000552c783b */ /* 0x000f280000000200 */
[----:B------:R-:W3:Y:S01]  /*23e0*/  LDSM.16.M88.4 R36, [R85+0xd100] ;  /* 0x00d100005524783b */ /* 0x000ee20000000200 */
[C---:B-----5:R-:W-:Y:S08]  /*23f0*/  HMMA.16816.F32 R32, R56.reuse, R28, RZ ;  /* 0x0000001c3820723c */ /* 0x060ff000000018ff */
[C---:B------:R-:W-:Y:S08]  /*2400*/  HMMA.16816.F32 R28, R56.reuse, R30, RZ ;  /* 0x0000001e381c723c */ /* 0x040ff000000018ff */
[C---:B-1----:R-:W-:Y:S08]  /*2410*/  HMMA.16816.F32 R24, R56.reuse, R20, RZ ;  /* 0x000000143818723c */ /* 0x042ff000000018ff */
[C---:B--2---:R-:W-:Y:S08]  /*2420*/  HMMA.16816.F32 R16, R56.reuse, R64, RZ ;  /* 0x000000403810723c */ /* 0x044ff000000018ff */
[C---:B------:R-:W-:Y:S08]  /*2430*/  HMMA.16816.F32 R20, R56.reuse, R22, RZ ;  /* 0x000000163814723c */ /* 0x040ff000000018ff */
[C---:B------:R-:W-:Y:S08]  /*2440*/  HMMA.16816.F32 R64, R56.reuse, R66, RZ ;  /* 0x000000423840723c */ /* 0x040ff000000018ff */
[C---:B------:R-:W-:Y:S08]  /*2450*/  HMMA.16816.F32 R60, R56.reuse, R40, RZ ;  /* 0x00000028383c723c */ /* 0x040ff000000018ff */
[----:B------:R-:W-:Y:S01]  /*2460*/  HMMA.16816.F32 R56, R56, R42, RZ ;  /* 0x0000002a3838723c */ /* 0x000fe200000018ff */
[----:B------:R-:W1:Y:S04]  /*2470*/  LDSM.16.M88.4 R40, [R85+0xd900] ;  /* 0x00d900005528783b */ /* 0x000e680000000200 */
[----:B------:R-:W-:Y:S01]  /*2480*/  @!PT LDS RZ, [RZ] ;  /* 0x00000000fffff984 */ /* 0x000fe20000000800 */
[----:B------:R-:W-:Y:S01]  /*2490*/  @!PT LDS RZ, [RZ] ;  /* 0x00000000fffff984 */ /* 0x000fe20000000800 */
[----:B------:R-:W-:Y:S01]  /*24a0*/  @!PT LDS RZ, [RZ] ;  /* 0x00000000fffff984 */ /* 0x000fe20000000800 */
[----:B------:R2:W-:Y:S03]  /*24b0*/  @P0 LDGSTS.E.BYPASS.LTC128B.128 [R144+0x6100], [R48.64], !P5 ;  /* 0x0610000030900fae */ /* 0x0005e6000e901d48 */
[C---:B---3--:R-:W-:Y:S01]  /*24c0*/  HMMA.16816.F32 R32, R12.reuse, R8, R32 ;  /* 0x000000080c20723c */ /* 0x048fe20000001820 */
[----:B------:R2:W-:Y:S04]  /*24d0*/  @P0 LDGSTS.E.BYPASS.LTC128B.128 [R144+0x8100], [R48.64+0x80], !P4 ;  /* 0x0810008030900fae */ /* 0x0005e8000e101d48 */
[----:B------:R2:W-:Y:S03]  /*24e0*/  @P0 LDGSTS.E.BYPASS.LTC128B.128 [R144+0xa100], [R48.64+0x100], !P6 ;  /* 0x0a10010030900fae */ /* 0x0005e6000f101d48 */
[C---:B------:R-:W-:Y:S01]  /*24f0*/  HMMA.16816.F32 R28, R12.reuse, R10, R28 ;  /* 0x0000000a0c1c723c */ /* 0x040fe2000000181c */
[----:B------:R3:W-:Y:S04]  /*2500*/  @P0 LDGSTS.E.BYPASS.LTC128B.128 [R144+0x7100], [R76.64], !P5 ;  /* 0x071000004c900fae */ /* 0x0007e8000e901d48 */
[----:B------:R3:W-:Y:S03]  /*2510*/  @P0 LDGSTS.E.BYPASS.LTC128B.128 [R144+0x9100], [R76.64+0x80], !P4 ;  /* 0x091000804c900fae */ /* 0x0007e6000e101d48 */
[C---:B----4-:R-:W-:Y:S01]  /*2520*/  HMMA.16816.F32 R24, R12.reuse, R44, R24 ;  /* 0x0000002c0c18723c */ /* 0x050fe20000001818 */
[----:B------:R3:W-:Y:S04]  /*2530*/  @P0 LDGSTS.E.BYPASS.LTC128B.128 [R144+0xb100], [R76.64+0x100], !P6 ;  /* 0x0b1001004c900fae */ /* 0x0007e8000f101d48 */
[----:B------:R-:W-:Y:S03]  /*2540*/  LDSM.16.M88.4 R8, [R187] ;  /* 0x00000000bb08783b */ /* 0x000fe60000000200 */
[C---:B------:R-:W-:Y:S01]  /*2550*/  HMMA.16816.F32 R20, R12.reuse, R46, R20 ;  /* 0x0000002e0c14723c */ /* 0x040fe20000001814 */
[----:B------:R-:W4:Y:S04]  /*2560*/  LDSM.16.M88.4 R72, [R2+0xc100] ;  /* 0x00c100000248783b */ /* 0x000f280000000200 */
[----:B------:R-:W5:Y:S03]  /*2570*/  LDSM.16.M88.4 R68, [R2+0xc900] ;  /* 0x00c900000244783b */ /* 0x000f660000000200 */
[C---:B------:R-:W-:Y:S01]  /*2580*/  HMMA.16816.F32 R16, R12.reuse, R36, R16 ;  /* 0x000000240c10723c */ /* 0x040fe20000001810 */
[----:B------:R-:W5:Y:S04]  /*2590*/  LDSM.16.M88.4 R52, [R2+0xd100] ;  /* 0x00d100000234783b */ /* 0x000f680000000200 */
[----:B--2---:R-:W2:Y:S03]  /*25a0*/  LDSM.16.M88.4 R48, [R2+0xd900] ;  /* 0x00d900000230783b */ /* 0x004ea60000000200 */
[C---:B------:R-:W-:Y:S01]  /*25b0*/  HMMA.16816.F32 R64, R12.reuse, R38, R64 ;  /* 0x000000260c40723c */ /* 0x040fe20000001840 */
[----:B------:R-:W-:Y:S04]  /*25c0*/  LDSM.16.M88.4 R36, [R186] ;  /* 0x00000000ba24783b */ /* 0x000fe80000000200 */
[----:B------:R-:W2:Y:S03]  /*25d0*/  LDSM.16.M88.4 R44, [R0+0xc100] ;  /* 0x00c10000002c783b */ /* 0x000ea60000000200 */
[C---:B-1----:R-:W-:Y:S01]  /*25e0*/  HMMA.16816.F32 R60, R12.reuse, R40, R60 ;  /* 0x000000280c3c723c */ /* 0x042fe2000000183c */
[----:B---3--:R-:W-:Y:S04]  /*25f0*/  LDSM.16.M88.4 R76, [R85+0x11100] ;  /* 0x01110000554c783b */ /* 0x008fe80000000200 */
[----:B------:R-:W0:Y:S03]  /*2600*/  LDGDEPBAR ;  /* 0x00000000000079af */ /* 0x000e260000000000 */
[----:B------:R-:W-:Y:S01]  /*2610*/  HMMA.16816.F32 R56, R12, R42, R56 ;  /* 0x0000002a0c38723c */ /* 0x000fe20000001838 */
[----:B------:R-:W1:Y:S04]  /*2620*/  LDSM.16.M88.4 R40, [R0+0xc900] ;  /* 0x00c900000028783b */ /* 0x000e680000000200 */
[----:B------:R-:W3:Y:S03]  /*2630*/  LDSM.16.M88.4 R12, [R0+0xd100] ;  /* 0x00d10000000c783b */ /* 0x000ee60000000200 */
[C---:B----4-:R-:W-:Y:S08]  /*2640*/  HMMA.16816.F32 R32, R8.reuse, R72, R32 ;  /* 0x000000480820723c */ /* 0x050ff00000001820 */
[C---:B------:R-:W-:Y:S01]  /*2650*/  HMMA.16816.F32 R28, R8.reuse, R74, R28 ;  /* 0x0000004a081c723c */ /* 0x040fe2000000181c */
[----:B------:R-:W4:Y:S07]  /*2660*/  LDSM.16.M88.4 R72, [R0+0xd900] ;  /* 0x00d900000048783b */ /* 0x000f2e0000000200 */
[C---:B-----5:R-:W-:Y:S08]  /*2670*/  HMMA.16816.F32 R24, R8.reuse, R68, R24 ;  /* 0x000000440818723c */ /* 0x060ff00000001818 */
[C---:B------:R-:W-:Y:S01]  /*2680*/  HMMA.16816.F32 R20, R8.reuse, R70, R20 ;  /* 0x000000460814723c */ /* 0x040fe20000001814 */
        /* <DEDUP_REMOVED lines=8> */
[C---:B------:R-:W-:Y:S08]  /*2710*/  HMMA.16816.F32 R32, R36.reuse, R44, R32 ;  /* 0x0000002c2420723c */ /* 0x040ff00000001820 */
[C---:B------:R-:W-:Y:S01]  /*2720*/  HMMA.16816.F32 R28, R36.reuse, R46, R28 ;  /* 0x0000002e241c723c */ /* 0x040fe2000000181c */
[----:B------:R-:W5:Y:S07]  /*2730*/  LDSM.16.M88.4 R44, [R190+0xf100] ;  /* 0x00f10000be2c783b */ /* 0x000f6e0000000200 */
[C---:B-1----:R-:W-:Y:S08]  /*2740*/  HMMA.16816.F32 R24, R36.reuse, R40, R24 ;  /* 0x000000282418723c */ /* 0x042ff00000001818 */
[C---:B------:R-:W-:Y:S01]  /*2750*/  HMMA.16816.F32 R20, R36.reuse, R42, R20 ;  /* 0x0000002a2414723c */ /* 0x040fe20000001814 */
[----:B------:R-:W-:Y:S07]  /*2760*/  LDSM.16.M88.4 R40, [R188+0x4000] ;  /* 0x00400000bc28783b */ /* 0x000fee0000000200 */
[C---:B---3--:R-:W-:Y:S08]  /*2770*/  HMMA.16816.F32 R16, R36.reuse, R12, R16 ;  /* 0x0000000c2410723c */ /* 0x048ff00000001810 */
[C---:B------:R-:W-:Y:S01]  /*2780*/  HMMA.16816.F32 R64, R36.reuse, R14, R64 ;  /* 0x0000000e2440723c */ /* 0x040fe20000001840 */
[----:B------:R-:W1:Y:S07]  /*2790*/  LDSM.16.M88.4 R12, [R85+0xe100] ;  /* 0x00e10000550c783b */ /* 0x000e6e0000000200 */
[C---:B----4-:R-:W-:Y:S08]  /*27a0*/  HMMA.16816.F32 R60, R36.reuse, R72, R60 ;  /* 0x00000048243c723c */ /* 0x050ff0000000183c */
[----:B------:R-:W-:Y:S01]  /*27b0*/  HMMA.16816.F32 R56, R36, R74, R56 ;  /* 0x0000004a2438723c */ /* 0x000fe20000001838 */
[----:B------:R-:W3:Y:S04]  /*27c0*/  LDSM.16.M88.4 R36, [R85+0xe900] ;  /* 0x00e900005524783b */ /* 0x000ee80000000200 */
[----:B------:R-:W-:Y:S03]  /*27d0*/  LDSM.16.M88.4 R72, [R85+0xf900] ;  /* 0x00f900005548783b */ /* 0x000fe60000000200 */
[C---:B--2---:R-:W-:Y:S08]  /*27e0*/  HMMA.16816.F32 R32, R48.reuse, R8, R32 ;  /* 0x000000083020723c */ /* 0x044ff00000001820 */
[C---:B------:R-:W-:Y:S01]  /*27f0*/  HMMA.16816.F32 R28, R48.reuse, R10, R28 ;  /* 0x0000000a301c723c */ /* 0x040fe2000000181c */
[----:B------:R-:W2:Y:S07]  /*2800*/  LDSM.16.M88.4 R8, [R85+0xf100] ;  /* 0x00f100005508783b */ /* 0x000eae0000000200 */
[C---:B------:R-:W-:Y:S08]  /*2810*/  HMMA.16816.F32 R24, R48.reuse, R68, R24 ;  /* 0x000000443018723c */ /* 0x040ff00000001818 */
[C---:B------:R-:W-:Y:S01]  /*2820*/  HMMA.16816.F32 R20, R48.reuse, R70, R20 ;  /* 0x000000463014723c */ /* 0x040fe20000001814 */
[----:B------:R-:W-:Y:S07]  /*2830*/  LDSM.16.M88.4 R68, [R2+0xe100] ;  /* 0x00e100000244783b */ /* 0x000fee0000000200 */
[C---:B-----5:R-:W-:Y:S08]  /*2840*/  HMMA.16816.F32 R16, R48.reuse, R44, R16 ;  /* 0x0000002c3010723c */ /* 0x060ff00000001810 */
[----:B------:R-:W-:Y:S01]  /*2850*/  HMMA.16816.F32 R64, R48, R46, R64 ;  /* 0x0000002e3040723c */ /* 0x000fe20000001840 */
[----:B------:R-:W4:Y:S07]  /*2860*/  LDSM.16.M88.4 R44, [R187+0x4000] ;  /* 0x00400000bb2c783b */ /* 0x000f2e0000000200 */
[C---:B-1----:R-:W-:Y:S08]  /*2870*/  HMMA.16816.F32 R32, R40.reuse, R12, R32 ;  /* 0x0000000c2820723c */ /* 0x042ff00000001820 */
[----:B------:R-:W-:Y:S01]  /*2880*/  HMMA.16816.F32 R28, R40, R14, R28 ;  /* 0x0000000e281c723c */ /* 0x000fe2000000181c */
[----:B------:R-:W1:Y:S07]  /*2890*/  LDSM.16.M88.4 R12, [R2+0xe900] ;  /* 0x00e90000020c783b */ /* 0x000e6e0000000200 */
[C---:B------:R-:W-:Y:S08]  /*28a0*/  HMMA.16816.F32 R60, R48.reuse, R52, R60 ;  /* 0x00000034303c723c */ /* 0x040ff0000000183c */
[----:B------:R-:W-:Y:S01]  /*28b0*/  HMMA.16816.F32 R56, R48, R54, R56 ;  /* 0x000000363038723c */ /* 0x000fe20000001838 */
[----:B------:R-:W5:Y:S04]  /*28c0*/  LDSM.16.M88.4 R52, [R2+0xf100] ;  /* 0x00f100000234783b */ /* 0x000f680000000200 */
[----:B------:R-:W-:Y:S03]  /*28d0*/  LDSM.16.M88.4 R48, [R2+0xf900] ;  /* 0x00f900000230783b */ /* 0x000fe60000000200 */
[C---:B---3--:R-:W-:Y:S08]  /*28e0*/  HMMA.16816.F32 R24, R40.reuse, R36, R24 ;  /* 0x000000242818723c */ /* 0x048ff00000001818 */
[C---:B------:R-:W-:Y:S01]  /*28f0*/  HMMA.16816.F32 R20, R40.reuse, R38, R20 ;  /* 0x000000262814723c */ /* 0x040fe20000001814 */
[----:B------:R-:W-:Y:S07]  /*2900*/  LDSM.16.M88.4 R36, [R0+0xe100] ;  /* 0x00e100000024783b */ /* 0x000fee0000000200 */
[C---:B--2---:R-:W-:Y:S08]  /*2910*/  HMMA.16816.F32 R16, R40.reuse, R8, R16 ;  /* 0x000000082810723c */ /* 0x044ff00000001810 */
[----:B------:R-:W-:Y:S01]  /*2920*/  HMMA.16816.F32 R64, R40, R10, R64 ;  /* 0x0000000a2840723c */ /* 0x000fe20000001840 */
[----:B------:R-:W2:Y:S07]  /*2930*/  LDSM.16.M88.4 R8, [R186+0x4000] ;  /* 0x00400000ba08783b */ /* 0x000eae0000000200 */
[C---:B----4-:R-:W-:Y:S08]  /*2940*/  HMMA.16816.F32 R32, R44.reuse, R68, R32 ;  /* 0x000000442c20723c */ /* 0x050ff00000001820 */
[----:B------:R-:W-:Y:S01]  /*2950*/  HMMA.16816.F32 R28, R44, R70, R28 ;  /* 0x000000462c1c723c */ /* 0x000fe2000000181c */
[----:B------:R-:W-:Y:S07]  /*2960*/  LDSM.16.M88.4 R68, [R0+0xf900] ;  /* 0x00f900000044783b */ /* 0x000fee0000000200 */
[C---:B------:R-:W-:Y:S08]  /*2970*/  HMMA.16816.F32 R60, R40.reuse, R72, R60 ;  /* 0x00000048283c723c */ /* 0x040ff0000000183c */
[----:B------:R-:W-:Y:S01]  /*2980*/  HMMA.16816.F32 R56, R40, R74, R56 ;  /* 0x0000004a2838723c */ /* 0x000fe20000001838 */
[----:B------:R-:W3:Y:S04]  /*2990*/  LDSM.16.M88.4 R40, [R0+0xe900] ;  /* 0x00e900000028783b */ /* 0x000ee80000000200 */
[----:B------:R-:W-:Y:S03]  /*29a0*/  LDSM.16.M88.4 R72, [R188+0x8000] ;  /* 0x00800000bc48783b */ /* 0x000fe60000000200 */
[C---:B-1----:R-:W-:Y:S08]  /*29b0*/  HMMA.16816.F32 R24, R44.reuse, R12, R24 ;  /* 0x0000000c2c18723c */ /* 0x042ff00000001818 */
[C---:B------:R-:W-:Y:S01]  /*29c0*/  HMMA.16816.F32 R20, R44.reuse, R14, R20 ;  /* 0x0000000e2c14723c */ /* 0x040fe20000001814 */
[----:B------:R-:W1:Y:S07]  /*29d0*/  LDSM.16.M88.4 R12, [R0+0xf100] ;  /* 0x00f10000000c783b */ /* 0x000e6e0000000200 */
[C---:B-----5:R-:W-:Y:S08]  /*29e0*/  HMMA.16816.F32 R16, R44.reuse, R52, R16 ;  /* 0x000000342c10723c */ /* 0x060ff00000001810 */
[----:B------:R-:W-:Y:S01]  /*29f0*/  HMMA.16816.F32 R64, R44, R54, R64 ;  /* 0x000000362c40723c */ /* 0x000fe20000001840 */
[----:B------:R-:W-:Y:S07]  /*2a00*/  LDSM.16.M88.4 R52, [R190+0x10100] ;  /* 0x01010000be34783b */ /* 0x000fee0000000200 */
[C---:B--2---:R-:W-:Y:S08]  /*2a10*/  HMMA.16816.F32 R32, R8.reuse, R36, R32 ;  /* 0x000000240820723c */ /* 0x044ff00000001820 */
[----:B------:R-:W-:Y:S01]  /*2a20*/  HMMA.16816.F32 R28, R8, R38, R28 ;  /* 0x00000026081c723c */ /* 0x000fe2000000181c */
[----:B------:R-:W2:Y:S07]  /*2a30*/  LDSM.16.M88.4 R36, [R192+0x8000] ;  /* 0x00800000c024783b */ /* 0x000eae0000000200 */
[C---:B------:R-:W-:Y:S08]  /*2a40*/  HMMA.16816.F32 R60, R44.reuse, R48, R60 ;  /* 0x000000302c3c723c */ /* 0x040ff0000000183c */
[----:B------:R-:W-:Y:S01]  /*2a50*/  HMMA.16816.F32 R56, R44, R50, R56 ;  /* 0x000000322c38723c */ /* 0x000fe20000001838 */
[----:B------:R-:W4:Y:S04]  /*2a60*/  LDSM.16.M88.4 R48, [R190+0x10900] ;  /* 0x01090000be30783b */ /* 0x000f280000000200 */
[----:B------:R-:W-:Y:S03]  /*2a70*/  LDSM.16.M88.4 R44, [R190+0x11100] ;  /* 0x01110000be2c783b */ /* 0x000fe60000000200 */
[C---:B---3--:R-:W-:Y:S08]  /*2a80*/  HMMA.16816.F32 R24, R8.reuse, R40, R24 ;  /* 0x000000280818723c */ /* 0x048ff00000001818 */
[C---:B------:R-:W-:Y:S01]  /*2a90*/  HMMA.16816.F32 R20, R8.reuse, R42, R20 ;  /* 0x0000002a0814723c */ /* 0x040fe20000001814 */
[----:B------:R-:W-:Y:S07]  /*2aa0*/  LDSM.16.M88.4 R40, [R190+0x11900] ;  /* 0x01190000be28783b */ /* 0x000fee0000000200 */
[C---:B-1----:R-:W-:Y:S08]  /*2ab0*/  HMMA.16816.F32 R16, R8.reuse, R12, R16 ;  /* 0x0000000c0810723c */ /* 0x042ff00000001810 */
[C---:B------:R-:W-:Y:S01]  /*2ac0*/  HMMA.16816.F32 R64, R8.reuse, R14, R64 ;  /* 0x0000000e0840723c */ /* 0x040fe20000001840 */
[----:B------:R-:W1:Y:S07]  /*2ad0*/  LDSM.16.M88.4 R12, [R85+0x10100] ;  /* 0x01010000550c783b */ /* 0x000e6e0000000200 */
[C---:B------:R-:W-:Y:S08]  /*2ae0*/  HMMA.16816.F32 R60, R8.reuse, R68, R60 ;  /* 0x00000044083c723c */ /* 0x040ff0000000183c */
[----:B------:R-:W-:Y:S01]  /*2af0*/  HMMA.16816.F32 R56, R8, R70, R56 ;  /* 0x000000460838723c */ /* 0x000fe20000001838 */
[----:B------:R-:W3:Y:S04]  /*2b00*/  LDSM.16.M88.4 R8, [R85+0x10900] ;  /* 0x010900005508783b */ /* 0x000ee80000000200 */
[----:B------:R-:W-:Y:S03]  /*2b10*/  LDSM.16.M88.4 R68, [R85+0x11900] ;  /* 0x011900005544783b */ /* 0x000fe60000000200 */
[C---:B--2---:R-:W-:Y:S08]  /*2b20*/  HMMA.16816.F32 R32, R36.reuse, R52, R32 ;  /* 0x000000342420723c */ /* 0x044ff00000001820 */
[C---:B------:R-:W-:Y:S01]  /*2b30*/  HMMA.16816.F32 R28, R36.reuse, R54, R28 ;  /* 0x00000036241c723c */ /* 0x040fe2000000181c */
[----:B------:R-:W-:Y:S07]  /*2b40*/  LDSM.16.M88.4 R52, [R187+0x8000] ;  /* 0x00800000bb34783b */ /* 0x000fee0000000200 */
[C---:B----4-:R-:W-:Y:S08]  /*2b50*/  HMMA.16816.F32 R24, R36.reuse, R48, R24 ;  /* 0x000000302418723c */ /* 0x050ff00000001818 */
[----:B------:R-:W-:Y:S01]  /*2b60*/  HMMA.16816.F32 R20, R36, R50, R20 ;  /* 0x000000322414723c */ /* 0x000fe20000001814 */
[----:B------:R-:W2:Y:S07]  /*2b70*/  LDSM.16.M88.4 R48, [R2+0x10100] ;  /* 0x010100000230783b */ /* 0x000eae0000000200 */
[----:B-1----:R-:W-:Y:S08]  /*2b80*/  HMMA.16816.F32 R32, R72, R12, R32 ;  /* 0x0000000c4820723c */ /* 0x002ff00000001820 */
[C---:B------:R-:W-:Y:S08]  /*2b90*/  HMMA.16816.F32 R16, R36.reuse, R44, R16 ;  /* 0x0000002c2410723c */ /* 0x040ff00000001810 */
[----:B------:R-:W-:Y:S01]  /*2ba0*/  HMMA.16816.F32 R64, R36, R46, R64 ;  /* 0x0000002e2440723c */ /* 0x000fe20000001840 */
[----:B------:R-:W1:Y:S07]  /*2bb0*/  LDSM.16.M88.4 R44, [R2+0x10900] ;  /* 0x01090000022c783b */ /* 0x000e6e0000000200 */
[C---:B------:R-:W-:Y:S01]  /*2bc0*/  HMMA.16816.F32 R28, R72.reuse, R14, R28 ;  /* 0x0000000e481c723c */ /* 0x040fe2000000181c */
[----:B------:R-:W-:Y:S07]  /*2bd0*/  LDSM.16.M88.4 R12, [R0+0x10100] ;  /* 0x01010000000c783b */ /* 0x000fee0000000200 */
[C---:B---3--:R-:W-:Y:S08]  /*2be0*/  HMMA.16816.F32 R24, R72.reuse, R8, R24 ;  /* 0x000000084818723c */ /* 0x048ff00000001818 */
[----:B------:R-:W-:Y:S01]  /*2bf0*/  HMMA.16816.F32 R20, R72, R10, R20 ;  /* 0x0000000a4814723c */ /* 0x000fe20000001814 */
[----:B------:R-:W3:Y:S07]  /*2c00*/  LDSM.16.M88.4 R8, [R186+0x8000] ;  /* 0x00800000ba08783b */ /* 0x000eee0000000200 */
[C---:B------:R-:W-:Y:S08]  /*2c10*/  HMMA.16816.F32 R60, R36.reuse, R40, R60 ;  /* 0x00000028243c723c */ /* 0x040ff0000000183c */
[----:B------:R-:W-:Y:S01]  /*2c20*/  HMMA.16816.F32 R56, R36, R42, R56 ;  /* 0x0000002a2438723c */ /* 0x000fe20000001838 */
[----:B------:R-:W4:Y:S04]  /*2c30*/  LDSM.16.M88.4 R40, [R2+0x11100] ;  /* 0x011100000228783b */ /* 0x000f280000000200 */
[----:B------:R5:W1:Y:S03]  /*2c40*/  LDSM.16.M88.4 R36, [R2+0x11900] ;  /* 0x011900000224783b */ /* 0x000a660000000200 */
[C---:B--2---:R-:W-:Y:S08]  /*2c50*/  HMMA.16816.F32 R32, R52.reuse, R48, R32 ;  /* 0x000000303420723c */ /* 0x044ff00000001820 */
[----:B------:R-:W-:Y:S08]  /*2c60*/  HMMA.16816.F32 R28, R52, R50, R28 ;  /* 0x00000032341c723c */ /* 0x000ff0000000181c */
[C---:B------:R-:W-:Y:S08]  /*2c70*/  HMMA.16816.F32 R16, R72.reuse, R76, R16 ;  /* 0x0000004c4810723c */ /* 0x040ff00000001810 */
[C---:B------:R-:W-:Y:S08]  /*2c80*/  HMMA.16816.F32 R64, R72.reuse, R78, R64 ;  /* 0x0000004e4840723c */ /* 0x040ff00000001840 */
[C---:B------:R-:W-:Y:S08]  /*2c90*/  HMMA.16816.F32 R60, R72.reuse, R68, R60 ;  /* 0x00000044483c723c */ /* 0x040ff0000000183c */
[----:B------:R-:W-:Y:S01]  /*2ca0*/  HMMA.16816.F32 R56, R72, R70, R56 ;  /* 0x000000464838723c */ /* 0x000fe20000001838 */
[----:B------:R-:W2:Y:S07]  /*2cb0*/  LDSM.16.M88.4 R68, [R0+0x10900] ;  /* 0x010900000044783b */ /* 0x000eae0000000200 */
[----:B-1----:R-:W-:Y:S07]  /*2cc0*/  HMMA.16816.F32 R24, R52, R44, R24 ;  /* 0x0000002c3418723c */ /* 0x002fee0000001818 */
[----:B------:R-:W-:Y:S01]  /*2cd0*/  LOP3.LUT R45, R82, 0xffffffe0, RZ, 0xc0, !PT ;  /* 0xffffffe0522d7812 */ /* 0x000fe200078ec0ff */
[----:B---3--:R-:W-:Y:S04]  /*2ce0*/  HMMA.16816.F32 R32, R8, R12, R32 ;  /* 0x0000000c0820723c */ /* 0x008fe80000001820 */
[----:B-----5:R-:W-:-:S03]  /*2cf0*/  IMAD.IADD R2, R80, 0x1, -R45 ;  /* 0x0000000150027824 */ /* 0x020fc600078e0a2d */
[----:B------:R-:W-:Y:S01]  /*2d00*/  LEA.HI R13, R83, R80, RZ, 0x2 ;  /* 0x00000050530d7211 */ /* 0x000fe200078f10ff */
[----:B------:R-:W-:Y:S01]  /*2d10*/  HMMA.16816.F32 R28, R8, R14, R28 ;  /* 0x0000000e081c723c */ /* 0x000fe2000000181c */
[----:B------:R-:W-:Y:S02]  /*2d20*/  SHF.R.S32.HI R12, RZ, 0x1f, R81 ;  /* 0x0000001fff0c7819 */ /* 0x000fe40000011451 */
[----:B------:R-:W-:Y:S02]  /*2d30*/  LOP3.LUT R13, R13, 0xfffffffc, RZ, 0xc0, !PT ;  /* 0xfffffffc0d0d7812 */ /* 0x000fe400078ec0ff */
[----:B------:R-:W-:Y:S02]  /*2d40*/  LEA.HI R12, R12, R81, RZ, 0x3 ;  /* 0x000000510c0c7211 */ /* 0x000fe400078f18ff */
[----:B------:R-:W-:Y:S01]  /*2d50*/  SHF.R.S32.HI R15, RZ, 0x1f, R2 ;  /* 0x0000001fff0f7819 */ /* 0x000fe20000011402 */
[----:B------:R-:W-:Y:S01]  /*2d60*/  IMAD.IADD R13, R80, 0x1, -R13 ;  /* 0x00000001500d7824 */ /* 0x000fe200078e0a0d */
[----:B----4-:R-:W-:Y:S01]  /*2d70*/  HMMA.16816.F32 R16, R52, R40, R16 ;  /* 0x000000283410723c */ /* 0x010fe20000001810 */
[----:B------:R-:W-:-:S02]  /*2d80*/  LOP3.LUT R44, R12, 0xffffff8, RZ, 0xc0, !PT ;  /* 0x0ffffff80c2c7812 */ /* 0x000fc400078ec0ff */
[----:B------:R-:W-:Y:S02]  /*2d90*/  LEA.HI R12, R15, R2, RZ, 0x2 ;  /* 0x000000020f0c7211 */ /* 0x000fe400078f10ff */
[----:B------:R-:W-:Y:S01]  /*2da0*/  LEA.HI R14, R13, R13, RZ, 0x1 ;  /* 0x0000000d0d0e7211 */ /* 0x000fe200078f08ff */
[----:B------:R-:W-:Y:S01]  /*2db0*/  IMAD.IADD R81, R81, 0x1, -R44 ;  /* 0x0000000151517824 */ /* 0x000fe200078e0a2c */
[----:B------:R-:W-:Y:S01]  /*2dc0*/  LOP3.LUT R15, R12, 0x7ffffffc, RZ, 0xc0, !PT ;  /* 0x7ffffffc0c0f7812 */ /* 0x000fe200078ec0ff */
[----:B------:R-:W-:Y:S01]  /*2dd0*/  HMMA.16816.F32 R64, R52, R42, R64 ;  /* 0x0000002a3440723c */ /* 0x000fe20000001840 */
[----:B------:R-:W1:Y:S01]  /*2de0*/  LDSM.16.M88.4 R40, [R0+0x11100] ;  /* 0x011100000028783b */ /* 0x000e620000000200 */
[----:B------:R-:W-:Y:S02]  /*2df0*/  LOP3.LUT R14, R14, 0x1ffffffe, RZ, 0xc0, !PT ;  /* 0x1ffffffe0e0e7812 */ /* 0x000fe400078ec0ff */
[----:B------:R-:W-:-:S04]  /*2e00*/  IMAD.IADD R214, R2, 0x1, -R15 ;  /* 0x0000000102d67824 */ /* 0x000fc800078e0a0f */
[----:B------:R-:W-:Y:S01]  /*2e10*/  HMMA.16816.F32 R60, R52, R36, R60 ;  /* 0x00000024343c723c */ /* 0x000fe2000000183c */
[----:B------:R-:W-:-:S05]  /*2e20*/  IMAD.SHL.U32 R214, R214, 0x2, RZ ;  /* 0x00000002d6d67824 */ /* 0x000fca00078e00ff */
[----:B------:R-:W-:Y:S02]  /*2e30*/  IADD3 R2, -R214, R195, -R6 ;  /* 0x000000c3d6027210 */ /* 0x000fe40007ffe906 */
[C---:B------:R-:W-:Y:S01]  /*2e40*/  HMMA.16816.F32 R56, R52.reuse, R38, R56 ;  /* 0x000000263438723c */ /* 0x040fe20000001838 */
[----:B------:R3:W4:Y:S07]  /*2e50*/  LDSM.16.M88.4 R36, [R0+0x11900] ;  /* 0x011900000024783b */ /* 0x00072e0000000200 */
[----:B------:R-:W-:Y:S08]  /*2e60*/  HMMA.16816.F32 R20, R52, R46, R20 ;  /* 0x0000002e3414723c */ /* 0x000ff00000001814 */
[----:B--2---:R-:W-:Y:S01]  /*2e70*/  HMMA.16816.F32 R24, R8, R68, R24 ;  /* 0x000000440818723c */ /* 0x004fe20000001818 */
[----:B---3--:R-:W-:-:S07]  /*2e80*/  LEA.HI.SX32 R0, R12, R135, 0x1e ;  /* 0x000000870c007211 */ /* 0x008fce00078ff2ff */
[----:B-1----:R-:W-:Y:S01]  /*2e90*/  HMMA.16816.F32 R16, R8, R40, R16 ;  /* 0x000000280810723c */ /* 0x002fe20000001810 */
[----:B------:R-:W-:Y:S02]  /*2ea0*/  IMAD R81, R81, 0x10, R0 ;  /* 0x0000001051517824 */ /* 0x000fe400078e0200 */
[----:B------:R-:W-:-:S05]  /*2eb0*/  IMAD.IADD R0, R13, 0x1, -R14 ;  /* 0x000000010d007824 */ /* 0x000fca00078e0a0e */
[----:B------:R-:W-:Y:S01]  /*2ec0*/  HMMA.16816.F32 R20, R8, R70, R20 ;  /* 0x000000460814723c */ /* 0x000fe20000001814 */
[----:B------:R-:W-:-:S04]  /*2ed0*/  IMAD R205, R0, 0x8, R81 ;  /* 0x0000000800cd7824 */ /* 0x000fc800078e0251 */
[----:B------:R-:W-:-:S03]  /*2ee0*/  @P2 IMAD.HI.U32 R13, R205, c[0x0][0x2c8], RZ ;  /* 0x0000b200cd0d2a27 */ /* 0x000fc600078e00ff */
[----:B------:R-:W-:Y:S01]  /*2ef0*/  HMMA.16816.F32 R64, R8, R42, R64 ;  /* 0x0000002a0840723c */ /* 0x000fe20000001840 */
[----:B------:R-:W-:Y:S01]  /*2f00*/  IMAD.MOV.U32 R0, RZ, RZ, R205 ;  /* 0x000000ffff007224 */ /* 0x000fe200078e00cd */
[----:B------:R-:W-:-:S05]  /*2f10*/  @P2 SHF.R.U32.HI R0, RZ, c[0x0][0x2cc], R13 ;  /* 0x0000b300ff002a19 */ /* 0x000fca000001160d */
[----:B------:R-:W1:Y:S01]  /*2f20*/  SHFL.IDX PT, R13, R0, RZ, 0x1c1f ;  /* 0x001c1fff000d7589 */ /* 0x000e6200000e0000 */
[C---:B----4-:R-:W-:Y:S08]  /*2f30*/  HMMA.16816.F32 R60, R8.reuse, R36, R60 ;  /* 0x00000024083c723c */ /* 0x050ff0000000183c */
[----:B------:R-:W-:Y:S07]  /*2f40*/  HMMA.16816.F32 R56, R8, R38, R56 ;  /* 0x000000260838723c */ /* 0x000fee0000001838 */
[----:B------:R-:W-:-:S04]  /*2f50*/  IADD3 R9, R195, 0x1, -R6 ;  /* 0x00000001c3097810 */ /* 0x000fc80007ffe806 */
[----:B------:R-:W-:-:S04]  /*2f60*/  IADD3 R8, -R204, R9, -R214 ;  /* 0x00000009cc087210 */ /* 0x000fc80007ffe9d6 */
[C---:B------:R-:W-:Y:S02]  /*2f70*/  IADD3 R10, R8.reuse, c[0x0][0x328], RZ ;  /* 0x0000ca00080a7a10 */ /* 0x040fe40007ffe0ff */
[----:B------:R-:W-:-:S03]  /*2f80*/  IADD3 R8, R8, UR6, RZ ;  /* 0x0000000608087c10 */ /* 0x000fc6000fffe0ff */
[--C-:B-1----:R-:W-:Y:S02]  /*2f90*/  IMAD.IADD R9, R10, 0x1, R13.reuse ;  /* 0x000000010a097824 */ /* 0x102fe400078e020d */
[----:B------:R-:W-:-:S03]  /*2fa0*/  IMAD.IADD R12, R8, 0x1, R13 ;  /* 0x00000001080c7824 */ /* 0x000fc600078e020d */
[----:B------:R-:W-:Y:S01]  /*2fb0*/  IMNMX R14, R9, R2, PT ;  /* 0x00000002090e7217 */ /* 0x000fe20003800200 */
[----:B------:R-:W-:Y:S05]  /*2fc0*/  @!P3 BRA `(.L_x_2153) ;  /* 0x000001500000b947 */ /* 0x000fea0003800000 */
[----:B------:R-:W-:Y:S01]  /*2fd0*/  IADD3 R13, -R204, R195, R13 ;  /* 0x000000c3cc0d7210 */ /* 0x000fe20007ffe10d */
        /* <DEDUP_REMOVED lines=10> */
.L_x_2155:
[----:B------:R-:W-:-:S04]  /*3080*/  MOV R9, c[0x0][0x32c] ;  /* 0x0000cb0000097a02 */ /* 0x000fc80000000f00 */
[----:B------:R-:W-:-:S13]  /*3090*/  ISETP.NE.AND P0, PT, R9, 0x1, PT ;  /* 0x000000010900780c */ /* 0x000fda0003f05270 */
[----:B------:R-:W-:-:S05]  /*30a0*/  @P0 IMAD.HI.U32 R9, R13, c[0x0][0x330], RZ ;  /* 0x0000cc000d090a27 */ /* 0x000fca00078e00ff */
[----:B------:R-:W-:Y:S02]  /*30b0*/  @P0 SHF.R.U32.HI R13, RZ, c[0x0][0x334], R9 ;  /* 0x0000cd00ff0d0a19 */ /* 0x000fe40000011609 */
.L_x_2156:
[----:B------:R-:W-:Y:S05]  /*30c0*/  BSYNC B0 ;  /* 0x0000000000007941 */ /* 0x000fea0003800000 */
.L_x_2154:
[----:B------:R-:W-:-:S04]  /*30d0*/  IMAD R11, R13, c[0x0][0x32c], -R6 ;  /* 0x0000cb000d0b7a24 */ /* 0x000fc800078e0a06 */
[----:B------:R-:W-:-:S05]  /*30e0*/  IMAD.IADD R11, R11, 0x1, -R214 ;  /* 0x000000010b0b7824 */ /* 0x000fca00078e0ad6 */
[----:B------:R-:W-:Y:S02]  /*30f0*/  IADD3 R9, R11, c[0x0][0x32c], RZ ;  /* 0x0000cb000b097a10 */ /* 0x000fe40007ffe0ff */
[----:B------:R-:W-:Y:S02]  /*3100*/  IMNMX R12, R12, R11, !PT ;  /* 0x0000000b0c0c7217 */ /* 0x000fe40007800200 */
[----:B------:R-:W-:Y:S02]  /*3110*/  IMNMX R14, R14, R9, PT ;  /* 0x000000090e0e7217 */ /* 0x000fe40003800200 */
.L_x_2153:
[----:B------:R-:W-:-:S04]  /*3120*/  ISETP.GT.AND P1, PT, R133, RZ, PT ;  /* 0x000000ff8500720c */ /* 0x000fc80003f24270 */
[----:B------:R-:W-:-:S04]  /*3130*/  ISETP.GT.AND P0, PT, R12, RZ, P1 ;  /* 0x000000ff0c00720c */ /* 0x000fc80000f04270 */
        /* <DEDUP_REMOVED lines=30> */
[----:B------:R-:W1:Y:S03]  /*3320*/  SHFL.IDX PT, R17, R0, 0x1, 0x1c1f ;  /* 0x003c1f0000117f89 */ /* 0x000e6600000e0000 */
[----:B------:R-:W-:-:S04]  /*3330*/  ISETP.LT.OR P0, PT, R14, 0x29, P0 ;  /* 0x000000290e00780c */ /* 0x000fc80000701670 */
[----:B------:R-:W-:Y:S02]  /*3340*/  FSEL R171, R64, -INF , !P0 ;  /* 0xff80000040ab7808 */ /* 0x000fe40004000000 */
[----:B------:R-:W-:-:S04]  /*3350*/  ISETP.GT.AND P0, PT, R12, 0x29, P1 ;  /* 0x000000290c00780c */ /* 0x000fc80000f04270 */
[----:B------:R-:W-:-:S04]  /*3360*/  ISETP.LT.OR P0, PT, R14, 0x2a, P0 ;  /* 0x0000002a0e00780c */ /* 0x000fc80000701670 */
[----:B------:R-:W-:Y:S02]  /*3370*/  FSEL R167, R65, -INF , !P0 ;  /* 0xff80000041a77808 */ /* 0x000fe40004000000 */
[----:B------:R-:W-:-:S04]  /*3380*/  ISETP.GT.AND P0, PT, R12, 0x30, P1 ;  /* 0x000000300c00780c */ /* 0x000fc80000f04270 */
[----:B------:R-:W-:Y:S01]  /*3390*/  ISETP.LT.OR P0, PT, R14, 0x31, P0 ;  /* 0x000000310e00780c */ /* 0x000fe20000701670 */
[----:B-1----:R-:W-:-:S03]  /*33a0*/  IMAD.IADD R15, R10, 0x1, R17 ;  /* 0x000000010a0f7824 */ /* 0x002fc600078e0211 */
[----:B------:R-:W-:Y:S02]  /*33b0*/  FSEL R177, R60, -INF , !P0 ;  /* 0xff8000003cb17808 */ /* 0x000fe40004000000 */
[----:B------:R-:W-:Y:S02]  /*33c0*/  ISETP.GT.AND P0, PT, R12, 0x31, P1 ;  /* 0x000000310c00780c */ /* 0x000fe40000f04270 */
[----:B------:R-:W-:Y:S01]  /*33d0*/  IMNMX R2, R15, R2, PT ;  /* 0x000000020f027217 */ /* 0x000fe20003800200 */
[----:B------:R-:W-:Y:S01]  /*33e0*/  IMAD.IADD R15, R8, 0x1, R17 ;  /* 0x00000001080f7824 */ /* 0x000fe200078e0211 */
[----:B------:R-:W-:-:S04]  /*33f0*/  ISETP.LT.OR P0, PT, R14, 0x32, P0 ;  /* 0x000000320e00780c */ /* 0x000fc80000701670 */
[----:B------:R-:W-:Y:S02]  /*3400*/  FSEL R175, R61, -INF , !P0 ;  /* 0xff8000003daf7808 */ /* 0x000fe40004000000 */
[----:B------:R-:W-:-:S04]  /*3410*/  ISETP.GT.AND P0, PT, R12, 0x38, P1 ;  /* 0x000000380c00780c */ /* 0x000fc80000f04270 */
[----:B------:R-:W-:-:S04]  /*3420*/  ISETP.LT.OR P0, PT, R14, 0x39, P0 ;  /* 0x000000390e00780c */ /* 0x000fc80000701670 */
[----:B------:R-:W-:Y:S02]  /*3430*/  FSEL R143, R56, -INF , !P0 ;  /* 0xff800000388f7808 */ /* 0x000fe40004000000 */
[----:B------:R-:W-:-:S04]  /*3440*/  ISETP.GT.AND P0, PT, R12, 0x39, P1 ;  /* 0x000000390c00780c */ /* 0x000fc80000f04270 */
[----:B------:R-:W-:-:S04]  /*3450*/  ISETP.LT.OR P0, PT, R14, 0x3a, P0 ;  /* 0x0000003a0e00780c */ /* 0x000fc80000701670 */
[----:B------:R-:W-:Y:S01]  /*3460*/  FSEL R141, R57, -INF , !P0 ;  /* 0xff800000398d7808 */ /* 0x000fe20004000000 */
        /* <DEDUP_REMOVED lines=12> */
.L_x_2159:
[----:B------:R-:W-:-:S04]  /*3530*/  MOV R0, c[0x0][0x32c] ;  /* 0x0000cb0000007a02 */ /* 0x000fc80000000f00 */
[----:B------:R-:W-:-:S13]  /*3540*/  ISETP.NE.AND P0, PT, R0, 0x1, PT ;  /* 0x000000010000780c */ /* 0x000fda0003f05270 */
[----:B------:R-:W-:-:S05]  /*3550*/  @P0 IMAD.HI.U32 R0, R17, c[0x0][0x330], RZ ;  /* 0x0000cc0011000a27 */ /* 0x000fca00078e00ff */
[----:B------:R-:W-:Y:S02]  /*3560*/  @P0 SHF.R.U32.HI R17, RZ, c[0x0][0x334], R0 ;  /* 0x0000cd00ff110a19 */ /* 0x000fe40000011600 */
.L_x_2160:
[----:B------:R-:W-:Y:S05]  /*3570*/  BSYNC B0 ;  /* 0x0000000000007941 */ /* 0x000fea0003800000 */
.L_x_2158:
[----:B------:R-:W-:-:S04]  /*3580*/  IMAD R17, R17, c[0x0][0x32c], -R6 ;  /* 0x0000cb0011117a24 */ /* 0x000fc800078e0a06 */
[----:B------:R-:W-:-:S05]  /*3590*/  IMAD.IADD R0, R17, 0x1, -R214 ;  /* 0x0000000111007824 */ /* 0x000fca00078e0ad6 */
[----:B------:R-:W-:Y:S02]  /*35a0*/  IADD3 R17, R0, c[0x0][0x32c], RZ ;  /* 0x0000cb0000117a10 */ /* 0x000fe40007ffe0ff */
[----:B------:R-:W-:Y:S02]  /*35b0*/  IMNMX R15, R15, R0, !PT ;  /* 0x000000000f0f7217 */ /* 0x000fe40007800200 */
[----:B------:R-:W-:Y:S02]  /*35c0*/  IMNMX R2, R2, R17, PT ;  /* 0x0000001102027217 */ /* 0x000fe40003800200 */
.L_x_2157:
[----:B------:R-:W-:Y:S01]  /*35d0*/  ISETP.GT.AND P0, PT, R15, 0x8, P1 ;  /* 0x000000080f00780c */ /* 0x000fe20000f04270 */
[----:B------:R-:W-:-:S04]  /*35e0*/  DEPBAR.LE SB0, 0x2 ;  /* 0x000080800000791a */ /* 0x000fc80000000000 */
[----:B------:R-:W-:Y:S01]  /*35f0*/  BAR.SYNC.DEFER_BLOCKING 0x0 ;  /* 0x0000000000007b1d */ /* 0x000fe20000010000 */
[----:B------:R-:W-:Y:S01]  /*3600*/  ISETP.LT.OR P0, PT, R2, 0x9, P0 ;  /* 0x000000090200780c */ /* 0x000fe20000701670 */
[----:B------:R-:W-:Y:S01]  /*3610*/  IMAD.SHL.U32 R185, R4, 0x2, RZ ;  /* 0x0000000204b97824 */ /* 0x000fe200078e00ff */
[----:B------:R-:W-:Y:S02]  /*3620*/  IADD3 R0, R133, -0x3, RZ ;  /* 0xfffffffd85007810 */ /* 0x000fe40007ffe0ff */
[----:B------:R-:W-:Y:S01]  /*3630*/  FSEL R30, R30, -INF , !P0 ;  /* 0xff8000001e1e7808 */ /* 0x000fe20004000000 */
        /* <DEDUP_REMOVED lines=8> */
[----:B------:R-:W-:-:S04]  /*36c0*/  ISETP.GT.AND P0, PT, R15, 0x10, P1 ;  /* 0x000000100f00780c */ /* 0x000fc80000f04270 */
[----:B------:R-:W-:Y:S01]  /*36d0*/  ISETP.LT.OR P0, PT, R2, 0x11, P0 ;  /* 0x000000110200780c */ /* 0x000fe20000701670 */
[----:B------:R-:W-:Y:S03]  /*36e0*/  LDSM.16.MT88.4 R40, [R185+0x2100] ;  /* 0x00210000b928783b */ /* 0x000fe60000004200 */
[----:B------:R-:W-:Y:S02]  /*36f0*/  FSEL R26, R26, -INF , !P0 ;  /* 0xff8000001a1a7808 */ /* 0x000fe40004000000 */
[----:B------:R-:W-:Y:S01]  /*3700*/  ISETP.GT.AND P0, PT, R15, 0x11, P1 ;  /* 0x000000110f00780c */ /* 0x000fe20000f04270 */
[----:B------:R-:W-:Y:S03]  /*3710*/  LDSM.16.MT88.4 R124, [R185+0x100] ;  /* 0x00010000b97c783b */ /* 0x000fe60000004200 */
[----:B------:R-:W-:Y:S01]  /*3720*/  ISETP.LT.OR P0, PT, R2, 0x12, P0 ;  /* 0x000000120200780c */ /* 0x000fe20000701670 */
[----:B------:R-:W-:Y:S03]  /*3730*/  LDSM.16.MT88.4 R104, [R172+0x100] ;  /* 0x00010000ac68783b */ /* 0x000fe60000004200 */
[----:B------:R-:W-:Y:S01]  /*3740*/  FSEL R12, R27, -INF , !P0 ;  /* 0xff8000001b0c7808 */ /* 0x000fe20004000000 */
[----:B------:R-:W-:Y:S01]  /*3750*/  LDSM.16.MT88.4 R112, [R184+0x100] ;  /* 0x00010000b870783b */ /* 0x000fe20000004200 */
[----:B------:R-:W-:-:S03]  /*3760*/  ISETP.GT.AND P0, PT, R15, 0x18, P1 ;  /* 0x000000180f00780c */ /* 0x000fc60000f04270 */
[----:B------:R-:W-:Y:S01]  /*3770*/  LDSM.16.MT88.4 R120, [R3+0x100] ;  /* 0x000100000378783b */ /* 0x000fe20000004200 */
[----:B------:R-:W-:-:S03]  /*3780*/  ISETP.LT.OR P0, PT, R2, 0x19, P0 ;  /* 0x000000190200780c */ /* 0x000fc60000701670 */
[----:B------:R-:W-:Y:S01]  /*3790*/  LDSM.16.MT88.4 R48, [R172+0x2100] ;  /* 0x00210000ac30783b */ /* 0x000fe20000004200 */
        /* <DEDUP_REMOVED lines=21> */
[----:B------:R-:W-:Y:S03]  /*38f0*/  LDSM.16.MT88.4 R64, [R163+0x2100] ;  /* 0x00210000a340783b */ /* 0x000fe60000004200 */
        /* <DEDUP_REMOVED lines=17> */
[----:B------:R-:W-:Y:S01]  /*3a10*/  ISETP.GE.AND P0, PT, R0, R194, PT ;  /* 0x000000c20000720c */ /* 0x000fe20003f06270 */
[----:B------:R-:W-:-:S12]  /*3a20*/  LDSM.16.MT88.4 R56, [R184+0x2100] ;  /* 0x00210000b838783b */ /* 0x000fd80000004200 */
[----:B------:R-:W-:Y:S01]  /*3a30*/  @P0 SHF.R.S32.HI R2, RZ, 0x1f, R0 ;  /* 0x0000001fff020819 */ /* 0x000fe20000011400 */
[----:B------:R-:W-:Y:S02]  /*3a40*/  @P0 IMAD R5, R5, R0, RZ ;  /* 0x0000000005050224 */ /* 0x000fe400078e02ff */
[----:B------:R-:W-:-:S04]  /*3a50*/  @P0 IMAD.WIDE.U32 R16, R0, R7, R212 ;  /* 0x0000000700100225 */ /* 0x000fc800078e00d4 */
[----:B------:R-:W-:Y:S01]  /*3a60*/  @P0 IMAD R0, R2, R7, R5 ;  /* 0x0000000702000224 */ /* 0x000fe200078e0205 */
[----:B------:R-:W-:Y:S02]  /*3a70*/  @P0 LEA R148, P1, R16, c[0x0][0x1c8], 0x1 ;  /* 0x0000720010940a11 */ /* 0x000fe400078208ff */
[----:B------:R-:W-:Y:S01]  /*3a80*/  FMNMX.FTZ R5, R34, R14, !PT ;  /* 0x0000000e22057209 */ /* 0x000fe20007810000 */
[----:B------:R-:W-:-:S03]  /*3a90*/  @P0 IMAD.IADD R0, R17, 0x1, R0 ;  /* 0x0000000111000824 */ /* 0x000fc600078e0200 */
[----:B------:R-:W-:Y:S02]  /*3aa0*/  FMNMX.FTZ R5, R30, R5, !PT ;  /* 0x000000051e057209 */ /* 0x000fe40007810000 */
[----:B------:R-:W-:Y:S02]  /*3ab0*/  @P0 LEA.HI.X R149, R16, c[0x0][0x1cc], R0, 0x1, P1 ;  /* 0x0000730010950a11 */ /* 0x000fe400008f0c00 */
[----:B------:R-:W-:Y:S02]  /*3ac0*/  FMNMX.FTZ R0, R32, R33, !PT ;  /* 0x0000002120007209 */ /* 0x000fe40007810000 */
[----:B------:R-:W-:Y:S02]  /*3ad0*/  FMNMX.FTZ R5, R6, R5, !PT ;  /* 0x0000000506057209 */ /* 0x000fe40007810000 */
[----:B------:R-:W-:Y:S02]  /*3ae0*/  FMNMX.FTZ R0, R13, R0, !PT ;  /* 0x000000000d007209 */ /* 0x000fe40007810000 */
[----:B------:R-:W-:-:S02]  /*3af0*/  FMNMX.FTZ R5, R26, R5, !PT ;  /* 0x000000051a057209 */ /* 0x000fc40007810000 */
[----:B------:R-:W-:Y:S02]  /*3b00*/  FMNMX.FTZ R0, R29, R0, !PT ;  /* 0x000000001d007209 */ /* 0x000fe40007810000 */
[----:B------:R-:W-:Y:S02]  /*3b10*/  FMNMX.FTZ R5, R12, R5, !PT ;  /* 0x000000050c057209 */ /* 0x000fe40007810000 */
        /* <DEDUP_REMOVED lines=21> */
[----:B------:R-:W-:Y:S01]  /*3c70*/  @P0 LEA R146, P1, R201, R148, 0x1 ;  /* 0x00000094c9920211 */ /* 0x000fe200078208ff */
[----:B------:R-:W1:Y:S01]  /*3c80*/  SHFL.BFLY PT, R5, R16, 0x2, 0x1f ;  /* 0x0c401f0010057f89 */ /* 0x000e6200000e0000 */
[----:B------:R-:W-:-:S02]  /*3c90*/  FMNMX.FTZ R0, R141, R0, !PT ;  /* 0x000000008d007209 */ /* 0x000fc40007810000 */
[----:B------:R-:W-:-:S03]  /*3ca0*/  @P0 LEA.HI.X R147, R201, R149, R200, 0x1, P1 ;  /* 0x00000095c9930211 */ /* 0x000fc600008f0cc8 */
[----:B------:R-:W2:Y:S01]  /*3cb0*/  SHFL.BFLY PT, R7, R0, 0x2, 0x1f ;  /* 0x0c401f0000077f89 */ /* 0x000ea200000e0000 */
[----:B-1----:R-:W-:-:S03]  /*3cc0*/  FMNMX.FTZ R5, R16, R5, !PT ;  /* 0x0000000510057209 */ /* 0x002fc60007810000 */
[----:B------:R-:W-:Y:S01]  /*3cd0*/  LDSM.16.MT88.4 R16, [R184+0x2900] ;  /* 0x00290000b810783b */ /* 0x000fe20000004200 */
[----:B--2---:R-:W-:-:S03]  /*3ce0*/  FMNMX.FTZ R7, R0, R7, !PT ;  /* 0x0000000700077209 */ /* 0x004fc60007810000 */
[----:B------:R-:W1:Y:S04]  /*3cf0*/  SHFL.BFLY PT, R0, R5, 0x1, 0x1f ;  /* 0x0c201f0005007f89 */ /* 0x000e6800000e0000 */
[----:B------:R-:W2:Y:S01]  /*3d00*/  SHFL.BFLY PT, R2, R7, 0x1, 0x1f ;  /* 0x0c201f0007027f89 */ /* 0x000ea200000e0000 */
[----:B-1----:R-:W-:Y:S02]  /*3d10*/  FMNMX.FTZ R0, R5, R0, !PT ;  /* 0x0000000005007209 */ /* 0x002fe40007810000 */
[----:B--2---:R-:W-:-:S03]  /*3d20*/  FMNMX.FTZ R2, R7, R2, !PT ;  /* 0x0000000207027209 */ /* 0x004fc60007810000 */
[----:B------:R-:W-:Y:S01]  /*3d30*/  FMUL.FTZ R169, R0, c[0x0][0x2d0] ;  /* 0x0000b40000a97a20 */ /* 0x000fe20000410000 */
[C---:B------:R-:W-:Y:S01]  /*3d40*/  FSETP.NEU.FTZ.AND P1, PT, R2.reuse, -INF , PT ;  /* 0xff8000000200780b */ /* 0x040fe20003f3d000 */
[----:B------:R-:W-:-:S05]  /*3d50*/  FMUL.FTZ R180, R2, c[0x0][0x2d0] ;  /* 0x0000b40002b47a20 */ /* 0x000fca0000410000 */
[----:B------:R-:W-:Y:S02]  /*3d60*/  FSEL R180, R180, RZ, P1 ;  /* 0x000000ffb4b47208 */ /* 0x000fe40000800000 */
[----:B------:R-:W-:-:S03]  /*3d70*/  FSETP.NEU.FTZ.AND P1, PT, R0, -INF , PT ;  /* 0xff8000000000780b */ /* 0x000fc60003f3d000 */
[--C-:B------:R-:W-:Y:S01]  /*3d80*/  FFMA.FTZ R160, R32, c[0x0][0x2d0], -R180.reuse ;  /* 0x0000b40020a07a23 */ /* 0x100fe200000108b4 */
[----:B------:R-:W-:Y:S01]  /*3d90*/  FSEL R169, R169, RZ, P1 ;  /* 0x000000ffa9a97208 */ /* 0x000fe20000800000 */
[--C-:B------:R-:W-:Y:S02]  /*3da0*/  FFMA.FTZ R159, R33, c[0x0][0x2d0], -R180.reuse ;  /* 0x0000b400219f7a23 */ /* 0x100fe400000108b4 */
[--C-:B------:R-:W-:Y:S02]  /*3db0*/  FFMA.FTZ R157, R13, c[0x0][0x2d0], -R180.reuse ;  /* 0x0000b4000d9d7a23 */ /* 0x100fe400000108b4 */
[----:B------:R-:W-:Y:S01]  /*3dc0*/  FFMA.FTZ R154, R29, c[0x0][0x2d0], -R180 ;  /* 0x0000b4001d9a7a23 */ /* 0x000fe200000108b4 */
[----:B------:R-:W-:Y:S01]  /*3dd0*/  MUFU.EX2 R160, R160 ;  /* 0x000000a000a07308 */ /* 0x000fe20000000800 */
[--C-:B------:R-:W-:Y:S02]  /*3de0*/  FFMA.FTZ R162, R34, c[0x0][0x2d0], -R169.reuse ;  /* 0x0000b40022a27a23 */ /* 0x100fe400000108a9 */
[--C-:B------:R-:W-:Y:S01]  /*3df0*/  FFMA.FTZ R161, R14, c[0x0][0x2d0], -R169.reuse ;  /* 0x0000b4000ea17a23 */ /* 0x100fe200000108a9 */
[----:B------:R-:W-:Y:S01]  /*3e00*/  LDSM.16.MT88.4 R32, [R184+0x900] ;  /* 0x00090000b820783b */ /* 0x000fe20000004200 */
[----:B------:R-:W-:-:S02]  /*3e10*/  FFMA.FTZ R164, R30, c[0x0][0x2d0], -R169 ;  /* 0x0000b4001ea47a23 */ /* 0x000fc400000108a9 */
[--C-:B------:R-:W-:Y:S01]  /*3e20*/  FFMA.FTZ R155, R6, c[0x0][0x2d0], -R169.reuse ;  /* 0x0000b400069b7a23 */ /* 0x100fe200000108a9 */
[----:B------:R-:W1:Y:S01]  /*3e30*/  MUFU.EX2 R159, R159 ;  /* 0x0000009f009f7308 */ /* 0x000e620000000800 */
[----:B------:R2:W3:Y:S01]  /*3e40*/  LDSM.16.MT88.4 R4, [R3+0x4100] ;  /* 0x004100000304783b */ /* 0x0004e20000004200 */
[--C-:B------:R-:W-:Y:S02]  /*3e50*/  FFMA.FTZ R158, R11, c[0x0][0x2d0], -R180.reuse ;  /* 0x0000b4000b9e7a23 */ /* 0x100fe400000108b4 */
[--C-:B------:R-:W-:Y:S01]  /*3e60*/  FFMA.FTZ R152, R9, c[0x0][0x2d0], -R180.reuse ;  /* 0x0000b40009987a23 */ /* 0x100fe200000108b4 */
[----:B------:R-:W-:Y:S01]  /*3e70*/  LDSM.16.MT88.4 R28, [R163+0x900] ;  /* 0x00090000a31c783b */ /* 0x000fe20000004200 */
[----:B------:R-:W-:Y:S02]  /*3e80*/  FFMA.FTZ R150, R10, c[0x0][0x2d0], -R169 ;  /* 0x0000b4000a967a23 */ /* 0x000fe400000108a9 */
[----:B------:R-:W-:Y:S01]  /*3e90*/  MUFU.EX2 R157, R157 ;  /* 0x0000009d009d7308 */ /* 0x000fe20000000800 */
[----:B------:R-:W-:-:S02]  /*3ea0*/  FFMA.FTZ R153, R25, c[0x0][0x2d0], -R180 ;  /* 0x0000b40019997a23 */ /* 0x000fc400000108b4 */
[--C-:B------:R-:W-:Y:S02]  /*3eb0*/  FFMA.FTZ R145, R21, c[0x0][0x2d0], -R180.reuse ;  /* 0x0000b40015917a23 */ /* 0x100fe400000108b4 */
[--C-:B------:R-:W-:Y:S01]  /*3ec0*/  FFMA.FTZ R156, R26, c[0x0][0x2d0], -R169.reuse ;  /* 0x0000b4001a9c7a23 */ /* 0x100fe200000108a9 */
[----:B------:R-:W-:Y:S01]  /*3ed0*/  LDSM.16.MT88.4 R20, [R185+0x900] ;  /* 0x00090000b914783b */ /* 0x000fe20000004200 */
[--C-:B------:R-:W-:Y:S01]  /*3ee0*/  FFMA.FTZ R151, R12, c[0x0][0x2d0], -R169.reuse ;  /* 0x0000b4000c977a23 */ /* 0x100fe200000108a9 */
[----:B------:R-:W4:Y:S01]  /*3ef0*/  MUFU.EX2 R154, R154 ;  /* 0x0000009a009a7308 */ /* 0x000f220000000800 */
[----:B-1----:R-:W-:Y:S01]  /*3f00*/  F2FP.PACK_AB R96, R159, R160 ;  /* 0x000000a09f60723e */ /* 0x002fe200000000ff */
[----:B------:R-:W-:Y:S01]  /*3f10*/  LDSM.16.MT88.4 R12, [R163+0x2900] ;  /* 0x00290000a30c783b */ /* 0x000fe20000004200 */
[--C-:B------:R-:W-:Y:S02]  /*3f20*/  FFMA.FTZ R168, R173, c[0x0][0x2d0], -R180.reuse ;  /* 0x0000b400ada87a23 */ /* 0x100fe400000108b4 */
[--C-:B------:R-:W-:Y:S01]  /*3f30*/  FFMA.FTZ R166, R171, c[0x0][0x2d0], -R180.reuse ;  /* 0x0000b400aba67a23 */ /* 0x100fe200000108b4 */
[----:B------:R-:W-:Y:S01]  /*3f40*/  LDSM.16.MT88.4 R24, [R172+0x2900] ;  /* 0x00290000ac18783b */ /* 0x000fe20000004200 */
[----:B------:R-:W-:Y:S01]  /*3f50*/  FFMA.FTZ R165, R165, c[0x0][0x2d0], -R180 ;  /* 0x0000b400a5a57a23 */ /* 0x000fe200000108b4 */
[----:B------:R-:W-:Y:S01]  /*3f60*/  MUFU.EX2 R162, R162 ;  /* 0x000000a200a27308 */ /* 0x000fe20000000800 */
[----:B--2---:R-:W-:-:S02]  /*3f70*/  FFMA.FTZ R3, R8, c[0x0][0x2d0], -R169 ;  /* 0x0000b40008037a23 */ /* 0x004fc400000108a9 */
[----:B------:R-:W1:Y:S01]  /*3f80*/  LDSM.16.MT88.4 R8, [R185+0x2900] ;  /* 0x00290000b908783b */ /* 0x000e620000004200 */
[----:B------:R-:W-:Y:S02]  /*3f90*/  FFMA.FTZ R167, R167, c[0x0][0x2d0], -R180 ;  /* 0x0000b400a7a77a23 */ /* 0x000fe400000108b4 */
[--C-:B------:R-:W-:Y:S02]  /*3fa0*/  FFMA.FTZ R171, R216, c[0x0][0x2d0], -R169.reuse ;  /* 0x0000b400d8ab7a23 */ /* 0x100fe400000108a9 */
[----:B------:R-:W2:Y:S01]  /*3fb0*/  MUFU.EX2 R161, R161 ;  /* 0x000000a100a17308 */ /* 0x000ea20000000800 */
[----:B----4-:R-:W-:Y:S01]  /*3fc0*/  F2FP.PACK_AB R98, R154, R157 ;  /* 0x0000009d9a62723e */ /* 0x010fe200000000ff */
[--C-:B------:R-:W-:Y:S02]  /*3fd0*/  FFMA.FTZ R174, R174, c[0x0][0x2d0], -R169.reuse ;  /* 0x0000b400aeae7a23 */ /* 0x100fe400000108a9 */
[--C-:B------:R-:W-:Y:S02]  /*3fe0*/  FFMA.FTZ R173, R182, c[0x0][0x2d0], -R169.reuse ;  /* 0x0000b400b6ad7a23 */ /* 0x100fe400000108a9 */
[----:B------:R-:W-:-:S02]  /*3ff0*/  FFMA.FTZ R178, R178, c[0x0][0x2d0], -R169 ;  /* 0x0000b400b2b27a23 */ /* 0x000fc400000108a9 */
        /* <DEDUP_REMOVED lines=65> */
[C---:B---3--:R-:W-:Y:S07]  /*4410*/  HMMA.16816.F32 R92, R96.reuse, R4, RZ ;  /* 0x00000004605c723c */ /* 0x048fee00000018ff */
        /* <DEDUP_REMOVED lines=8> */
[----:B-----5:R-:W-:Y:S01]  /*44a0*/  F2FP.PACK_AB R7, R3, R150 ;  /* 0x000000960307723e */ /* 0x020fe200000000ff */
        /* <DEDUP_REMOVED lines=152> */
.L_x_2162:
[----:B------:R-:W-:-:S13]  /*4e30*/  ISETP.NE.AND P0, PT, R3, 0x1, PT ;  /* 0x000000010300780c */ /* 0x000fda0003f05270 */
[----:B------:R-:W-:-:S05]  /*4e40*/  @P0 IMAD.HI.U32 R5, R6, c[0x0][0x330], RZ ;  /* 0x0000cc0006050a27 */ /* 0x000fca00078e00ff */
[----:B------:R-:W-:-:S05]  /*4e50*/  @P0 SHF.R.U32.HI R6, RZ, c[0x0][0x334], R5 ;  /* 0x0000cd00ff060a19 */ /* 0x000fca0000011605 */
.L_x_2163:
[----:B------:R-:W-:-:S05]  /*4e60*/  IMAD R3, R6, R3, c[0x0][0x32c] ;  /* 0x0000cb0006037624 */ /* 0x000fca00078e0203 */
[----:B------:R-:W-:-:S04]  /*4e70*/  IMNMX R4, R4, R3, PT ;  /* 0x0000000304047217 */ /* 0x000fc80003800200 */
.L_x_2161:
        /* <DEDUP_REMOVED lines=26> */
.L_x_2173:
[----:B------:R-:W-:Y:S04]  /*5020*/  DEPBAR.LE SB0, 0x2 ;  /* 0x000080800000791a */ /* 0x000fe80000000000 */
[----:B------:R-:W-:Y:S01]  /*5030*/  BAR.SYNC.DEFER_BLOCKING 0x0 ;  /* 0x0000000000007b1d */ /* 0x000fe20000010000 */
[----:B------:R-:W-:Y:S01]  /*5040*/  UIMAD UR4, UR5, 0x6000, URZ ;  /* 0x00006000050478a4 */ /* 0x000fe2000f8e023f */
[----:B------:R-:W-:Y:S02]  /*5050*/  ISETP.GE.AND P0, PT, R194, R219, PT ;  /* 0x000000dbc200720c */ /* 0x000fe40003f06270 */
[----:B------:R-:W-:Y:S02]  /*5060*/  ISETP.NE.AND P2, PT, R197, 0x1, PT ;  /* 0x00000001c500780c */ /* 0x000fe40003f45270 */
[----:B------:R-:W-:Y:S02]  /*5070*/  ISETP.GE.AND P3, PT, R196, 0x1, PT ;  /* 0x00000001c400780c */ /* 0x000fe40003f66270 */
[----:B------:R-:W-:Y:S05]  /*5080*/  IADD3 R135, R190, UR4, RZ ;  /* 0x00000004be877c10 */ /* 0x000fea000fffe0ff */
[--C-:B------:R-:W-:Y:S02]  /*5090*/  IMAD.IADD R133, R191, 0x1, R135.reuse ;  /* 0x00000001bf857824 */ /* 0x100fe400078e0287 */
[----:B------:R-:W-:Y:S01]  /*50a0*/  @!P0 IADD3 R176, R219, -0x1, RZ ;  /* 0xffffffffdbb08810 */ /* 0x000fe20007ffe0ff */
[C---:B------:R-:W-:Y:S01]  /*50b0*/  IMAD.IADD R0, R134.reuse, 0x1, R135 ;  /* 0x0000000186007824 */ /* 0x040fe200078e0287 */
[----:B------:R-:W-:Y:S01]  /*50c0*/  IADD3 R135, R191, R135, R134 ;  /* 0x00000087bf877210 */ /* 0x000fe20007ffe086 */
[----:B------:R-:W-:Y:S01]  /*50d0*/  IMAD.IADD R2, R134, 0x1, R133 ;  /* 0x0000000186027824 */ /* 0x000fe200078e0285 */
[----:B------:R-:W-:Y:S01]  /*50e0*/  @!P0 SHF.R.S32.HI R183, RZ, 0x1f, R176 ;  /* 0x0000001fffb78819 */ /* 0x000fe200000114b0 */
[----:B------:R-:W-:Y:S04]  /*50f0*/  LDSM.16.M88.4 R136, [R192] ;  /* 0x00000000c088783b */ /* 0x000fe80000000200 */
[----:B------:R-:W-:Y:S01]  /*5100*/  @!P0 IMAD R183, R183, c[0x0][0x208], RZ ;  /* 0x00008200b7b78a24 */ /* 0x000fe200078e02ff */
[----:B------:R-:W1:Y:S03]  /*5110*/  LDSM.16.M88.4 R140, [R190+UR4+0xc100] ;  /* 0x00c10004be8c783b */ /* 0x000e660008000200 */
[C---:B------:R-:W-:Y:S02]  /*5120*/  @!P0 IMAD R183, R176.reuse, c[0x0][0x20c], R183 ;  /* 0x00008300b0b78a24 */ /* 0x040fe400078e02b7 */
[----:B------:R-:W-:Y:S01]  /*5130*/  @!P0 IMAD.WIDE.U32 R176, R176, c[0x0][0x208], RZ ;  /* 0x00008200b0b08a25 */ /* 0x000fe200078e00ff */
[----:B------:R-:W2:Y:S03]  /*5140*/  LDSM.16.M88.4 R144, [R190+UR4+0xc900] ;  /* 0x00c90004be90783b */ /* 0x000ea60008000200 */
[----:B------:R-:W-:Y:S02]  /*5150*/  @!P0 IMAD.SHL.U32 R182, R176, 0x40, RZ ;  /* 0x00000040b0b68824 */ /* 0x000fe400078e00ff */
[----:B------:R-:W-:Y:S01]  /*5160*/  @!P0 IMAD.IADD R183, R177, 0x1, R183 ;  /* 0x00000001b1b78824 */ /* 0x000fe200078e02b7 */
[----:B------:R-:W3:Y:S02]  /*5170*/  LDSM.16.M88.4 R148, [R190+UR4+0xd100] ;  /* 0x00d10004be94783b */ /* 0x000ee40008000200 */
[----:B------:R-:W-:Y:S02]  /*5180*/  @!P0 IADD3 R178, P1, R182, R206, RZ ;  /* 0x000000ceb6b28210 */ /* 0x000fe40007f3e0ff */
[----:B------:R-:W-:Y:S01]  /*5190*/  @!P0 SHF.L.U64.HI R183, R176, 0x6, R183 ;  /* 0x00000006b0b78819 */ /* 0x000fe200000102b7 */
[----:B------:R-:W4:Y:S04]  /*51a0*/  LDSM.16.M88.4 R152, [R190+UR4+0xd900] ;  /* 0x00d90004be98783b */ /* 0x000f280008000200 */
[C---:B------:R-:W-:Y:S01]  /*51b0*/  @!P0 IMAD.X R177, R183.reuse, 0x1, R211, P1 ;  /* 0x00000001b7b18824 */ /* 0x040fe200008e06d3 */
[C---:B------:R-:W-:Y:S01]  /*51c0*/  @!P0 LEA R176, P1, R178.reuse, c[0x0][0x1f8], 0x1 ;  /* 0x00007e00b2b08a11 */ /* 0x040fe200078208ff */
[----:B------:R-:W-:Y:S03]  /*51d0*/  LDSM.16.M88.4 R156, [R133+0xd100] ;  /* 0x00d10000859c783b */ /* 0x000fe60000000200 */
[----:B------:R-:W-:Y:S02]  /*51e0*/  @!P0 LEA.HI.X R177, R178, c[0x0][0x1fc], R177, 0x1, P1 ;  /* 0x00007f00b2b18a11 */ /* 0x000fe400008f0cb1 */
[----:B------:R-:W-:Y:S01]  /*51f0*/  LDSM.16.M88.4 R160, [R133+0xd900] ;  /* 0x00d9000085a0783b */ /* 0x000fe20000000200 */
[C---:B------:R-:W-:Y:S05]  /*5200*/  @!P0 IADD3 R179, P1, R182.reuse, R229, RZ ;  /* 0x000000e5b6b38210 */ /* 0x040fea0007f3e0ff */
[----:B------:R-:W-:Y:S01]  /*5210*/  @!P0 IMAD.X R180, R183, 0x1, R228, P1 ;  /* 0x00000001b7b48824 */ /* 0x000fe200008e06e4 */
[C---:B------:R-:W-:Y:S04]  /*5220*/  @!P0 LEA R178, P1, R179.reuse, c[0x0][0x1f8], 0x1 ;  /* 0x00007e00b3b28a11 */ /* 0x040fe800078208ff */
[----:B------:R-:W-:Y:S02]  /*5230*/  @!P0 LEA.HI.X R179, R179, c[0x0][0x1fc], R180, 0x1, P1 ;  /* 0x00007f00b3b38a11 */ /* 0x000fe400008f0cb4 */
[----:B------:R-:W-:Y:S01]  /*5240*/  @!P0 IADD3 R181, P1, R182, R227, RZ ;  /* 0x000000e3b6b58210 */ /* 0x000fe20007f3e0ff */
[C---:B-1----:R-:W-:Y:S04]  /*5250*/  HMMA.16816.F32 R4, R136.reuse, R140, RZ ;  /* 0x0000008c8804723c */ /* 0x042fe800000018ff */
[----:B------:R-:W-:Y:S01]  /*5260*/  @!P0 IMAD.X R232, R183, 0x1, R226, P1 ;  /* 0x00000001b7e88824 */ /* 0x000fe200008e06e2 */
[C---:B------:R-:W-:Y:S03]  /*5270*/  @!P0 LEA R180, P1, R181.reuse, c[0x0][0x1f8], 0x1 ;  /* 0x00007e00b5b48a11 */ /* 0x040fe600078208ff */
[C---:B------:R-:W-:Y:S01]  /*5280*/  HMMA.16816.F32 R8, R136.reuse, R142, RZ ;  /* 0x0000008e8808723c */ /* 0x040fe200000018ff */
[----:B------:R-:W-:Y:S03]  /*5290*/  LDSM.16.M88.4 R140, [R188] ;  /* 0x00000000bc8c783b */ /* 0x000fe60000000200 */
[----:B------:R-:W-:Y:S02]  /*52a0*/  @!P0 LEA.HI.X R181, R181, c[0x0][0x1fc], R232, 0x1, P1 ;  /* 0x00007f00b5b58a11 */ /* 0x000fe400008f0ce8 */
[----:B------:R-:W-:Y:S02]  /*52b0*/  @!P0 IADD3 R182, P1, R199, R182, RZ ;  /* 0x000000b6c7b68210 */ /* 0x000fe40007f3e0ff */
[C---:B--2---:R-:W-:Y:S04]  /*52c0*/  HMMA.16816.F32 R12, R136.reuse, R144, RZ ;  /* 0x00000090880c723c */ /* 0x044fe800000018ff */
[----:B------:R-:W-:Y:S01]  /*52d0*/  @!P0 IMAD.X R183, R198, 0x1, R183, P1 ;  /* 0x00000001c6b78824 */ /* 0x000fe200008e06b7 */
[C---:B------:R-:W-:Y:S03]  /*52e0*/  @!P0 IADD3 R231, P1, R182.reuse, R206, RZ ;  /* 0x000000ceb6e78210 */ /* 0x040fe60007f3e0ff */
[C---:B------:R-:W-:Y:S01]  /*52f0*/  HMMA.16816.F32 R16, R136.reuse, R146, RZ ;  /* 0x000000928810723c */ /* 0x040fe200000018ff */
[----:B------:R-:W1:Y:S03]  /*5300*/  LDSM.16.M88.4 R144, [R133+0xc100] ;  /* 0x00c100008590783b */ /* 0x000e660000000200 */
[----:B------:R-:W-:Y:S01]  /*5310*/  @!P0 IMAD.X R234, R183, 0x1, R211, P1 ;  /* 0x00000001b7ea8824 */ /* 0x000fe200008e06d3 */
[C---:B------:R-:W-:Y:S03]  /*5320*/  @!P0 LEA R232, P1, R231.reuse, c[0x0][0x1f8], 0x1 ;  /* 0x00007e00e7e88a11 */ /* 0x040fe600078208ff */
[C---:B---3--:R-:W-:Y:S01]  /*5330*/  HMMA.16816.F32 R20, R136.reuse, R148, RZ ;  /* 0x000000948814723c */ /* 0x048fe200000018ff */
[----:B------:R-:W-:Y:S03]  /*5340*/  @!P0 LEA.HI.X R233, R231, c[0x0][0x1fc], R234, 0x1, P1 ;  /* 0x00007f00e7e98a11 */ /* 0x000fe600008f0cea */
[C---:B------:R-:W-:Y:S04]  /*5350*/  @!P0 IADD3 R231, P1, R182.reuse, R229, RZ ;  /* 0x000000e5b6e78210 */ /* 0x040fe80007f3e0ff */
[C---:B------:R-:W-:Y:S01]  /*5360*/  HMMA.16816.F32 R24, R136.reuse, R150, RZ ;  /* 0x000000968818723c */ /* 0x040fe200000018ff */
[----:B------:R-:W2:Y:S03]  /*5370*/  LDSM.16.M88.4 R148, [R133+0xc900] ;  /* 0x00c900008594783b */ /* 0x000ea60000000200 */
[----:B------:R-:W-:Y:S01]  /*5380*/  @!P0 IMAD.X R236, R183, 0x1, R228, P1 ;  /* 0x00000001b7ec8824 */ /* 0x000fe200008e06e4 */
[C---:B------:R-:W-:Y:S03]  /*5390*/  @!P0 LEA R234, P1, R231.reuse, c[0x0][0x1f8], 0x1 ;  /* 0x00007e00e7ea8a11 */ /* 0x040fe600078208ff */
[C---:B----4-:R-:W-:Y:S01]  /*53a0*/  HMMA.16816.F32 R28, R136.reuse, R152, RZ ;  /* 0x00000098881c723c */ /* 0x050fe200000018ff */
[----:B------:R-:W-:Y:S03]  /*53b0*/  @!P0 LEA.HI.X R235, R231, c[0x0][0x1fc], R236, 0x1, P1 ;  /* 0x00007f00e7eb8a11 */ /* 0x000fe600008f0cec */
[----:B------:R-:W-:Y:S04]  /*53c0*/  @!P0 IADD3 R182, P1, R182, R227, RZ ;  /* 0x000000e3b6b68210 */ /* 0x000fe80007f3e0ff */
[----:B------:R-:W-:Y:S01]  /*53d0*/  HMMA.16816.F32 R32, R136, R154, RZ ;  /* 0x0000009a8820723c */ /* 0x000fe200000018ff */
[----:B------:R-:W-:Y:S03]  /*53e0*/  @!P0 IMAD.X R231, R183, 0x1, R226, P1 ;  /* 0x00000001b7e78824 */ /* 0x000fe600008e06e2 */
[----:B------:R-:W-:Y:S01]  /*53f0*/  @!P0 IMAD R183, R216, 0x6000, R215 ;  /* 0x00006000d8b78824 */ /* 0x000fe200078e02d7 */
[C---:B------:R-:W-:Y:S03]  /*5400*/  @!P0 LEA R236, P1, R182.reuse, c[0x0][0x1f8], 0x1 ;  /* 0x00007e00b6ec8a11 */ /* 0x040fe600078208ff */
[C---:B-1----:R-:W-:Y:S01]  /*5410*/  HMMA.16816.F32 R4, R140.reuse, R144, R4 ;  /* 0x000000908c04723c */ /* 0x042fe20000001804 */
[----:B------:R-:W-:Y:S01]  /*5420*/  @!PT LDS RZ, [RZ] ;  /* 0x00000000fffff984 */ /* 0x000fe20000000800 */
[----:B------:R-:W-:Y:S01]  /*5430*/  @!PT LDS RZ, [RZ] ;  /* 0x00000000fffff984 */ /* 0x000fe20000000800 */
[----:B------:R-:W-:Y:S01]  /*5440*/  @!PT LDS RZ, [RZ] ;  /* 0x00000000fffff984 */ /* 0x000fe20000000800 */
[----:B------:R1:W-:Y:S04]  /*5450*/  @!P0 LDGSTS.E.BYPASS.LTC128B.128 [R183], [R176.64], !P5 ;  /* 0x00000000b0b78fae */ /* 0x0003e8000e901d48 */
[----:B------:R-:W-:Y:S01]  /*5460*/  @!P0 LEA.HI.X R237, R182, c[0x0][0x1fc], R231, 0x1, P1 ;  /* 0x00007f00b6ed8a11 */ /* 0x000fe200008f0ce7 */
[----:B------:R1:W-:Y:S02]  /*5470*/  @!P0 LDGSTS.E.BYPASS.LTC128B.128 [R183+0x2000], [R178.64], !P4 ;  /* 0x02000000b2b78fae */ /* 0x0003e4000e101d48 */
[C---:B------:R-:W-:Y:S03]  /*5480*/  HMMA.16816.F32 R8, R140.reuse, R146, R8 ;  /* 0x000000928c08723c */ /* 0x040fe60000001808 */
[----:B------:R3:W-:Y:S05]  /*5490*/  @!P0 LDGSTS.E.BYPASS.LTC128B.128 [R183+0x4000], [R180.64], !P6 ;  /* 0x04000000b4b78fae */ /* 0x0007ea000f101d48 */
[C---:B--2---:R-:W-:Y:S01]  /*54a0*/  HMMA.16816.F32 R12, R140.reuse, R148, R12 ;  /* 0x000000948c0c723c */ /* 0x044fe2000000180c */
[----:B------:R3:W-:Y:S05]  /*54b0*/  @!P0 LDGSTS.E.BYPASS.LTC128B.128 [R183+0x1000], [R232.64], !P5 ;  /* 0x01000000e8b78fae */ /* 0x0007ea000e901d48 */
[----:B------:R3:W-:Y:S02]  /*54c0*/  @!P0 LDGSTS.E.BYPASS.LTC128B.128 [R183+0x3000], [R234.64], !P4 ;  /* 0x03000000eab78fae */ /* 0x0007e4000e101d48 */
[C---:B------:R-:W-:Y:S03]  /*54d0*/  HMMA.16816.F32 R16, R140.reuse, R150, R16 ;  /* 0x000000968c10723c */ /* 0x040fe60000001810 */
[----:B------:R3:W-:Y:S01]  /*54e0*/  @!P0 LDGSTS.E.BYPASS.LTC128B.128 [R183+0x5000], [R236.64], !P6 ;  /* 0x05000000ecb78fae */ /* 0x0007e2000f101d48 */
[C---:B------:R-:W-:Y:S02]  /*54f0*/  ISETP.GE.AND P0, PT, R216.reuse, 0x1, PT ;  /* 0x00000001d800780c */ /* 0x040fe40003f06270 */
[----:B------:R-:W-:Y:S02]  /*5500*/  IADD3 R216, R216, 0x1, RZ ;  /* 0x00000001d8d87810 */ /* 0x000fe40007ffe0ff */
[C---:B------:R-:W-:Y:S01]  /*5510*/  HMMA.16816.F32 R20, R140.reuse, R156, R20 ;  /* 0x0000009c8c14723c */ /* 0x040fe20000001814 */
[----:B------:R-:W-:Y:S03]  /*5520*/  LDSM.16.M88.4 R136, [R187] ;  /* 0x00000000bb88783b */ /* 0x000fe60000000200 */
[----:B------:R-:W-:Y:S02]  /*5530*/  SEL R216, R216, RZ, !P0 ;  /* 0x000000ffd8d87207 */ /* 0x000fe40004000000 */
[----:B------:R-:W2:Y:S02]  /*5540*/  LDSM.16.M88.4 R152, [R0+0xc100] ;  /* 0x00c100000098783b */ /* 0x000ea40000000200 */
[C---:B------:R-:W-:Y:S03]  /*5550*/  HMMA.16816.F32 R24, R140.reuse, R158, R24 ;  /* 0x0000009e8c18723c */ /* 0x040fe60000001818 */
[----:B------:R-:W4:Y:S05]  /*5560*/  LDSM.16.M88.4 R164, [R0+0xc900] ;  /* 0x00c9000000a4783b */ /* 0x000f2a0000000200 */
[C---:B------:R-:W-:Y:S01]  /*5570*/  HMMA.16816.F32 R28, R140.reuse, R160, R28 ;  /* 0x000000a08c1c723c */ /* 0x040fe2000000181c */
[----:B------:R-:W5:Y:S05]  /*5580*/  LDSM.16.M88.4 R168, [R0+0xd100] ;  /* 0x00d1000000a8783b */ /* 0x000f6a0000000200 */
[----:B------:R-:W4:Y:S02]  /*5590*/  LDSM.16.M88.4 R172, [R0+0xd900] ;  /* 0x00d9000000ac783b */ /* 0x000f240000000200 */
[----:B------:R-:W-:Y:S03]  /*55a0*/  HMMA.16816.F32 R32, R140, R162, R32 ;  /* 0x000000a28c20723c */ /* 0x000fe60000001820 */
[----:B------:R-:W-:Y:S05]  /*55b0*/  LDSM.16.M88.4 R144, [R186] ;  /* 0x00000000ba90783b */ /* 0x000fea0000000200 */
[----:B------:R-:W5:Y:S05]  /*55c0*/  LDSM.16.M88.4 R148, [R2+0xc100] ;  /* 0x00c100000294783b */ /* 0x000f6a0000000200 */
[----:B------:R-:W5:Y:S05]  /*55d0*/  LDSM.16.M88.4 R156, [R2+0xc900] ;  /* 0x00c90000029c783b */ /* 0x000f6a0000000200 */
[----:B-1----:R-:W1:Y:S01]  /*55e0*/  LDSM.16.M88.4 R176, [R2+0xd100] ;  /* 0x00d1000002b0783b */ /* 0x002e620000000200 */
[C---:B--2---:R-:W-:Y:S04]  /*55f0*/  HMMA.16816.F32 R4, R136.reuse, R152, R4 ;  /* 0x000000988804723c */ /* 0x044fe80000001804 */
[----:B---3--:R-:W2:Y:S05]  /*5600*/  LDSM.16.M88.4 R180, [R2+0xd900] ;  /* 0x00d9000002b4783b */ /* 0x008eaa0000000200 */
[----:B------:R-:W-:Y:S01]  /*5610*/  LDSM.16.M88.4 R140, [R192+0x4000] ;  /* 0x00400000c08c783b */ /* 0x000fe20000000200 */
[C---:B------:R-:W-:Y:S04]  /*5620*/  HMMA.16816.F32 R8, R136.reuse, R154, R8 ;  /* 0x0000009a8808723c */ /* 0x040fe80000001808 */
[----:B------:R-:W3:Y:S04]  /*5630*/  LDSM.16.M88.4 R152, [R190+UR4+0xe100] ;  /* 0x00e10004be98783b */ /* 0x000ee80008000200 */
[C---:B----4-:R-:W-:Y:S01]  /*5640*/  HMMA.16816.F32 R12, R136.reuse, R164, R12 ;  /* 0x000000a4880c723c */ /* 0x050fe2000000180c */
[----:B------:R-:W4:Y:S05]  /*5650*/  LDSM.16.M88.4 R160, [R190+UR4+0xe900] ;  /* 0x00e90004bea0783b */ /* 0x000f2a0008000200 */
[----:B------:R-:W0:Y:S02]  /*5660*/  LDGDEPBAR ;  /* 0x00000000000079af */ /* 0x000e240000000000 */
[C---:B------:R-:W-:Y:S03]  /*5670*/  HMMA.16816.F32 R16, R136.reuse, R166, R16 ;  /* 0x000000a68810723c */ /* 0x040fe60000001810 */
[----:B------:R-:W1:Y:S05]  /*5680*/  LDSM.16.M88.4 R164, [R190+UR4+0xf100] ;  /* 0x00f10004bea4783b */ /* 0x000e6a0008000200 */
[C---:B-----5:R-:W-:Y:S08]  /*5690*/  HMMA.16816.F32 R20, R136.reuse, R168, R20 ;  /* 0x000000a88814723c */ /* 0x060ff00000001814 */
[C---:B------:R-:W-:Y:S01]  /*56a0*/  HMMA.16816.F32 R24, R136.reuse, R170, R24 ;  /* 0x000000aa8818723c */ /* 0x040fe20000001818 */
[----:B------:R-:W5:Y:S07]  /*56b0*/  LDSM.16.M88.4 R168, [R190+UR4+0xf900] ;  /* 0x00f90004bea8783b */ /* 0x000f6e0008000200 */
[C---:B------:R-:W-:Y:S08]  /*56c0*/  HMMA.16816.F32 R28, R136.reuse, R172, R28 ;  /* 0x000000ac881c723c */ /* 0x040ff0000000181c */
[----:B------:R-:W-:Y:S01]  /*56d0*/  HMMA.16816.F32 R32, R136, R174, R32 ;  /* 0x000000ae8820723c */ /* 0x000fe20000001820 */
[----:B------:R-:W-:Y:S05]  /*56e0*/  LDSM.16.M88.4 R136, [R188+0x4000] ;  /* 0x00400000bc88783b */ /* 0x000fea0000000200 */
[----:B------:R-:W-:Y:S02]  /*56f0*/  LDSM.16.M88.4 R172, [R133+0xf100] ;  /* 0x00f1000085ac783b */ /* 0x000fe40000000200 */
[C---:B------:R-:W-:Y:S08]  /*5700*/  HMMA.16816.F32 R4, R144.reuse, R148, R4 ;  /* 0x000000949004723c */ /* 0x040ff00000001804 */
[C---:B------:R-:W-:Y:S01]  /*5710*/  HMMA.16816.F32 R8, R144.reuse, R150, R8 ;  /* 0x000000969008723c */ /* 0x040fe20000001808 */
[----:B------:R-:W3:Y:S07]  /*5720*/  LDSM.16.M88.4 R148, [R133+0xe100] ;  /* 0x00e100008594783b */ /* 0x000eee0000000200 */
        /* <DEDUP_REMOVED lines=8> */
[----:B------:R-:W-:Y:S05]  /*57b0*/  LDSM.16.M88.4 R144, [R187+0x4000] ;  /* 0x00400000bb90783b */ /* 0x000fea0000000200 */
[----:B------:R-:W-:Y:S02]  /*57c0*/  LDSM.16.M88.4 R180, [R0+0xf900] ;  /* 0x00f9000000b4783b */ /* 0x000fe40000000200 */
[C---:B---3--:R-:W-:Y:S08]  /*57d0*/  HMMA.16816.F32 R4, R140.reuse, R152, R4 ;  /* 0x000000988c04723c */ /* 0x048ff00000001804 */
[C---:B------:R-:W-:Y:S01]  /*57e0*/  HMMA.16816.F32 R8, R140.reuse, R154, R8 ;  /* 0x0000009a8c08723c */ /* 0x040fe20000001808 */
[----:B------:R-:W2:Y:S07]  /*57f0*/  LDSM.16.M88.4 R152, [R0+0xe100] ;  /* 0x00e100000098783b */ /* 0x000eae0000000200 */
[C---:B----4-:R-:W-:Y:S08]  /*5800*/  HMMA.16816.F32 R12, R140.reuse, R160, R12 ;  /* 0x000000a08c0c723c */ /* 0x050ff0000000180c */
[C---:B------:R-:W-:Y:S01]  /*5810*/  HMMA.16816.F32 R16, R140.reuse, R162, R16 ;  /* 0x000000a28c10723c */ /* 0x040fe20000001810 */
[----:B------:R-:W3:Y:S07]  /*5820*/  LDSM.16.M88.4 R160, [R0+0xe900] ;  /* 0x00e9000000a0783b */ /* 0x000eee0000000200 */
[C---:B------:R-:W-:Y:S08]  /*5830*/  HMMA.16816.F32 R20, R140.reuse, R164, R20 ;  /* 0x000000a48c14723c */ /* 0x040ff00000001814 */
[C---:B------:R-:W-:Y:S01]  /*5840*/  HMMA.16816.F32 R24, R140.reuse, R166, R24 ;  /* 0x000000a68c18723c */ /* 0x040fe20000001818 */
[----:B------:R-:W4:Y:S07]  /*5850*/  LDSM.16.M88.4 R164, [R0+0xf100] ;  /* 0x00f1000000a4783b */ /* 0x000f2e0000000200 */
[C---:B-----5:R-:W-:Y:S08]  /*5860*/  HMMA.16816.F32 R28, R140.reuse, R168, R28 ;  /* 0x000000a88c1c723c */ /* 0x060ff0000000181c */
[----:B------:R-:W-:Y:S01]  /*5870*/  HMMA.16816.F32 R32, R140, R170, R32 ;  /* 0x000000aa8c20723c */ /* 0x000fe20000001820 */
[----:B------:R-:W-:Y:S05]  /*5880*/  LDSM.16.M88.4 R140, [R186+0x4000] ;  /* 0x00400000ba8c783b */ /* 0x000fea0000000200 */
[----:B------:R-:W-:Y:S02]  /*5890*/  LDSM.16.M88.4 R168, [R135+0xf100] ;  /* 0x00f1000087a8783b */ /* 0x000fe40000000200 */
[C---:B------:R-:W-:Y:S08]  /*58a0*/  HMMA.16816.F32 R4, R136.reuse, R148, R4 ;  /* 0x000000948804723c */ /* 0x040ff00000001804 */
[C---:B------:R-:W-:Y:S01]  /*58b0*/  HMMA.16816.F32 R8, R136.reuse, R150, R8 ;  /* 0x000000968808723c */ /* 0x040fe20000001808 */
[----:B------:R-:W5:Y:S07]  /*58c0*/  LDSM.16.M88.4 R148, [R2+0xe100] ;  /* 0x00e100000294783b */ /* 0x000f6e0000000200 */
        /* <DEDUP_REMOVED lines=8> */
[----:B------:R-:W-:Y:S05]  /*5950*/  LDSM.16.M88.4 R136, [R192+0x8000] ;  /* 0x00800000c088783b */ /* 0x000fea0000000200 */
[----:B------:R-:W-:Y:S02]  /*5960*/  LDSM.16.M88.4 R176, [R190+UR4+0x11900] ;  /* 0x01190004beb0783b */ /* 0x000fe40008000200 */
[C---:B--2---:R-:W-:Y:S08]  /*5970*/  HMMA.16816.F32 R4, R144.reuse, R152, R4 ;  /* 0x000000989004723c */ /* 0x044ff00000001804 */
[C---:B------:R-:W-:Y:S01]  /*5980*/  HMMA.16816.F32 R8, R144.reuse, R154, R8 ;  /* 0x0000009a9008723c */ /* 0x040fe20000001808 */
[----:B------:R-:W1:Y:S07]  /*5990*/  LDSM.16.M88.4 R152, [R190+UR4+0x10100] ;  /* 0x01010004be98783b */ /* 0x000e6e0008000200 */
[C---:B---3--:R-:W-:Y:S08]  /*59a0*/  HMMA.16816.F32 R12, R144.reuse, R160, R12 ;  /* 0x000000a0900c723c */ /* 0x048ff0000000180c */
[C---:B------:R-:W-:Y:S01]  /*59b0*/  HMMA.16816.F32 R16, R144.reuse, R162, R16 ;  /* 0x000000a29010723c */ /* 0x040fe20000001810 */
[----:B------:R-:W2:Y:S07]  /*59c0*/  LDSM.16.M88.4 R160, [R190+UR4+0x10900] ;  /* 0x01090004bea0783b */ /* 0x000eae0008000200 */
[C---:B----4-:R-:W-:Y:S08]  /*59d0*/  HMMA.16816.F32 R20, R144.reuse, R164, R20 ;  /* 0x000000a49014723c */ /* 0x050ff00000001814 */
[C---:B------:R-:W-:Y:S01]  /*59e0*/  HMMA.16816.F32 R24, R144.reuse, R166, R24 ;  /* 0x000000a69018723c */ /* 0x040fe20000001818 */
[----:B------:R-:W3:Y:S07]  /*59f0*/  LDSM.16.M88.4 R164, [R190+UR4+0x11100] ;  /* 0x01110004bea4783b */ /* 0x000eee0008000200 */
[C---:B------:R-:W-:Y:S08]  /*5a00*/  HMMA.16816.F32 R28, R144.reuse, R180, R28 ;  /* 0x000000b4901c723c */ /* 0x040ff0000000181c */
[----:B------:R-:W-:Y:S01]  /*5a10*/  HMMA.16816.F32 R32, R144, R182, R32 ;  /* 0x000000b69020723c */ /* 0x000fe20000001820 */
[----:B------:R-:W-:Y:S05]  /*5a20*/  LDSM.16.M88.4 R144, [R188+0x8000] ;  /* 0x00800000bc90783b */ /* 0x000fea0000000200 */
[----:B------:R-:W-:Y:S02]  /*5a30*/  LDSM.16.M88.4 R180, [R133+0x11900] ;  /* 0x0119000085b4783b */ /* 0x000fe40000000200 */
[C---:B-----5:R-:W-:Y:S08]  /*5a40*/  HMMA.16816.F32 R4, R140.reuse, R148, R4 ;  /* 0x000000948c04723c */ /* 0x060ff00000001804 */
[C---:B------:R-:W-:Y:S01]  /*5a50*/  HMMA.16816.F32 R8, R140.reuse, R150, R8 ;  /* 0x000000968c08723c */ /* 0x040fe20000001808 */
[----:B------:R-:W4:Y:S07]  /*5a60*/  LDSM.16.M88.4 R148, [R133+0x10100] ;  /* 0x010100008594783b */ /* 0x000f2e0000000200 */
[C---:B------:R-:W-:Y:S08]  /*5a70*/  HMMA.16816.F32 R12, R140.reuse, R156, R12 ;  /* 0x0000009c8c0c723c */ /* 0x040ff0000000180c */
        /* <DEDUP_REMOVED lines=17> */
[C---:B------:R-:W-:Y:S07]  /*5b90*/  HMMA.16816.F32 R28, R136.reuse, R176, R28 ;  /* 0x000000b0881c723c */ /* 0x040fee000000181c */
[----:B------:R-:W-:Y:S01]  /*5ba0*/  IMAD.MOV.U32 R176, RZ, RZ, R205 ;  /* 0x000000ffffb07224 */ /* 0x000fe200078e00cd */
[----:B------:R-:W-:Y:S01]  /*5bb0*/  HMMA.16816.F32 R32, R136, R178, R32 ;  /* 0x000000b28820723c */ /* 0x000fe20000001820 */
[----:B------:R-:W-:Y:S03]  /*5bc0*/  LDSM.16.M88.4 R136, [R0+0x11100] ;  /* 0x011100000088783b */ /* 0x000fe60000000200 */
[----:B------:R-:W-:Y:S02]  /*5bd0*/  @P2 IMAD.MOV.U32 R176, RZ, RZ, R221 ;  /* 0x000000ffffb02224 */ /* 0x000fe400078e00dd */
[----:B------:R-:W-:Y:S02]  /*5be0*/  IMAD.SHL.U32 R177, R219, 0x40, RZ ;  /* 0x00000040dbb17824 */ /* 0x000fe400078e00ff */
[C---:B----4-:R-:W-:Y:S05]  /*5bf0*/  HMMA.16816.F32 R4, R144.reuse, R148, R4 ;  /* 0x000000949004723c */ /* 0x050fea0000001804 */
[----:B------:R-:W-:Y:S03]  /*5c00*/  IADD3 R178, -R214, 0x1, -R177 ;  /* 0x00000001d6b27810 */ /* 0x000fe60007ffe9b1 */
[C---:B------:R-:W-:Y:S01]  /*5c10*/  HMMA.16816.F32 R8, R144.reuse, R150, R8 ;  /* 0x000000969008723c */ /* 0x040fe20000001808 */
[----:B------:R-:W-:Y:S03]  /*5c20*/  LDSM.16.M88.4 R148, [R186+0x8000] ;  /* 0x00800000ba94783b */ /* 0x000fe60000000200 */
[----:B------:R-:W-:Y:S04]  /*5c30*/  IADD3 R178, -R204, R178, R195 ;  /* 0x000000b2ccb27210 */ /* 0x000fe80007ffe1c3 */
[C---:B-----5:R-:W-:Y:S04]  /*5c40*/  HMMA.16816.F32 R12, R144.reuse, R156, R12 ;  /* 0x0000009c900c723c */ /* 0x060fe8000000180c */
[C---:B------:R-:W-:Y:S02]  /*5c50*/  IADD3 R179, R178.reuse, c[0x0][0x328], RZ ;  /* 0x0000ca00b2b37a10 */ /* 0x040fe40007ffe0ff */
[----:B------:R-:W-:Y:S02]  /*5c60*/  IADD3 R178, R178, UR6, RZ ;  /* 0x00000006b2b27c10 */ /* 0x000fe4000fffe0ff */
[C---:B------:R-:W-:Y:S01]  /*5c70*/  HMMA.16816.F32 R16, R144.reuse, R158, R16 ;  /* 0x0000009e9010723c */ /* 0x040fe20000001810 */
[----:B------:R-:W-:Y:S07]  /*5c80*/  LDSM.16.M88.4 R156, [R135+0x10900] ;  /* 0x01090000879c783b */ /* 0x000fee0000000200 */
[C---:B------:R-:W-:Y:S08]  /*5c90*/  HMMA.16816.F32 R20, R144.reuse, R168, R20 ;  /* 0x000000a89014723c */ /* 0x040ff00000001814 */
[C---:B------:R-:W-:Y:S08]  /*5ca0*/  HMMA.16816.F32 R24, R144.reuse, R170, R24 ;  /* 0x000000aa9018723c */ /* 0x040ff00000001818 */
[C---:B------:R-:W-:Y:S08]  /*5cb0*/  HMMA.16816.F32 R28, R144.reuse, R180, R28 ;  /* 0x000000b4901c723c */ /* 0x040ff0000000181c */
[----:B------:R-:W-:Y:S01]  /*5cc0*/  HMMA.16816.F32 R32, R144, R182, R32 ;  /* 0x000000b69020723c */ /* 0x000fe20000001820 */
[----:B------:R-:W-:Y:S05]  /*5cd0*/  LDSM.16.M88.4 R144, [R0+0x11900] ;  /* 0x011900000090783b */ /* 0x000fea0000000200 */
[----:B------:R-:W3:Y:S02]  /*5ce0*/  SHFL.IDX PT, R182, R176, RZ, 0x1c1f ;  /* 0x001c1fffb0b67589 */ /* 0x000ee400000e0000 */
[C---:B-1----:R-:W-:Y:S08]  /*5cf0*/  HMMA.16816.F32 R4, R140.reuse, R152, R4 ;  /* 0x000000988c04723c */ /* 0x042ff00000001804 */
[C---:B------:R-:W-:Y:S01]  /*5d00*/  HMMA.16816.F32 R8, R140.reuse, R154, R8 ;  /* 0x0000009a8c08723c */ /* 0x040fe20000001808 */
[----:B------:R-:W1:Y:S07]  /*5d10*/  LDSM.16.M88.4 R152, [R2+0x10100] ;  /* 0x010100000298783b */ /* 0x000e6e0000000200 */
[C---:B--2---:R-:W-:Y:S04]  /*5d20*/  HMMA.16816.F32 R12, R140.reuse, R160, R12 ;  /* 0x000000a08c0c723c */ /* 0x044fe8000000180c */
[--C-:B---3--:R-:W-:Y:S04]  /*5d30*/  IMAD.IADD R181, R179, 0x1, R182.reuse ;  /* 0x00000001b3b57824 */ /* 0x108fe800078e02b6 */
[C---:B------:R-:W-:Y:S01]  /*5d40*/  HMMA.16816.F32 R16, R140.reuse, R162, R16 ;  /* 0x000000a28c10723c */ /* 0x040fe20000001810 */
[----:B------:R-:W2:Y:S03]  /*5d50*/  LDSM.16.M88.4 R160, [R135+0x11900] ;  /* 0x0119000087a0783b */ /* 0x000ea60000000200 */
[----:B------:R-:W-:Y:S04]  /*5d60*/  IMAD.IADD R180, R178, 0x1, R182 ;  /* 0x00000001b2b47824 */ /* 0x000fe800078e02b6 */
[C---:B------:R-:W-:Y:S08]  /*5d70*/  HMMA.16816.F32 R20, R140.reuse, R136, R20 ;  /* 0x000000888c14723c */ /* 0x040ff00000001814 */
[C---:B------:R-:W-:Y:S08]  /*5d80*/  HMMA.16816.F32 R24, R140.reuse, R138, R24 ;  /* 0x0000008a8c18723c */ /* 0x040ff00000001818 */
[C---:B------:R-:W-:Y:S08]  /*5d90*/  HMMA.16816.F32 R28, R140.reuse, R144, R28 ;  /* 0x000000908c1c723c */ /* 0x040ff0000000181c */
[----:B------:R-:W-:Y:S08]  /*5da0*/  HMMA.16816.F32 R32, R140, R146, R32 ;  /* 0x000000928c20723c */ /* 0x000ff00000001820 */
[C---:B-1----:R-:W-:Y:S08]  /*5db0*/  HMMA.16816.F32 R4, R148.reuse, R152, R4 ;  /* 0x000000989404723c */ /* 0x042ff00000001804 */
[C---:B------:R-:W-:Y:S08]  /*5dc0*/  HMMA.16816.F32 R8, R148.reuse, R154, R8 ;  /* 0x0000009a9408723c */ /* 0x040ff00000001808 */
[C---:B------:R-:W-:Y:S08]  /*5dd0*/  HMMA.16816.F32 R12, R148.reuse, R156, R12 ;  /* 0x0000009c940c723c */ /* 0x040ff0000000180c */
[C---:B------:R-:W-:Y:S08]  /*5de0*/  HMMA.16816.F32 R16, R148.reuse, R158, R16 ;  /* 0x0000009e9410723c */ /* 0x040ff00000001810 */
[C---:B------:R-:W-:Y:S08]  /*5df0*/  HMMA.16816.F32 R20, R148.reuse, R164, R20 ;  /* 0x000000a49414723c */ /* 0x040ff00000001814 */
[C---:B------:R-:W-:Y:S08]  /*5e00*/  HMMA.16816.F32 R24, R148.reuse, R166, R24 ;  /* 0x000000a69418723c */ /* 0x040ff00000001818 */
[C---:B--2---:R-:W-:Y:S08]  /*5e10*/  HMMA.16816.F32 R28, R148.reuse, R160, R28 ;  /* 0x000000a0941c723c */ /* 0x044ff0000000181c */
[----:B------:R-:W-:Y:S01]  /*5e20*/  HMMA.16816.F32 R32, R148, R162, R32 ;  /* 0x000000a29420723c */ /* 0x000fe20000001820 */
[----:B------:R-:W-:-:S07]  /*5e30*/  @!P3 BRA `(.L_x_2165) ;  /* 0x000001800000b947 */ /* 0x000fce0003800000 */
        /* <DEDUP_REMOVED lines=13> */
.L_x_2167:
[----:B------:R-:W-:Y:S04]  /*5f10*/  MOV R0, c[0x0][0x32c] ;  /* 0x0000cb0000007a02 */ /* 0x000fe80000000f00 */
[----:B------:R-:W-:Y:S11]  /*5f20*/  ISETP.NE.AND P0, PT, R0, 0x1, PT ;  /* 0x000000010000780c */ /* 0x000ff60003f05270 */
[----:B------:R-:W-:Y:S02]  /*5f30*/  @!UPT UIADD3 URZ, URZ, URZ, URZ ;  /* 0x0000003f3f3ff290 */ /* 0x000fe4000fffe03f */
[----:B------:R-:W-:Y:S05]  /*5f40*/  @P0 IMAD.HI.U32 R0, R182, c[0x0][0x330], RZ ;  /* 0x0000cc00b6000a27 */ /* 0x000fea00078e00ff */
[----:B------:R-:W-:Y:S02]  /*5f50*/  @P0 SHF.R.U32.HI R182, RZ, c[0x0][0x334], R0 ;  /* 0x0000cd00ffb60a19 */ /* 0x000fe40000011600 */
.L_x_2168:
[----:B------:R-:W-:Y:S05]  /*5f60*/  BSYNC B0 ;  /* 0x0000000000007941 */ /* 0x000fea0003800000 */
.L_x_2166:
[----:B------:R-:W-:Y:S04]  /*5f70*/  IMAD R133, R182, c[0x0][0x32c], -R177 ;  /* 0x0000cb00b6857a24 */ /* 0x000fe800078e0ab1 */
[----:B------:R-:W-:Y:S05]  /*5f80*/  IMAD.IADD R133, R133, 0x1, -R214 ;  /* 0x0000000185857824 */ /* 0x000fea00078e0ad6 */
[----:B------:R-:W-:Y:S02]  /*5f90*/  IADD3 R0, R133, c[0x0][0x32c], RZ ;  /* 0x0000cb0085007a10 */ /* 0x000fe40007ffe0ff */
[----:B------:R-:W-:Y:S02]  /*5fa0*/  IMNMX R180, R180, R133, !PT ;  /* 0x00000085b4b47217 */ /* 0x000fe40007800200 */
[----:B------:R-:W-:Y:S02]  /*5fb0*/  IMNMX R181, R181, R0, PT ;  /* 0x00000000b5b57217 */ /* 0x000fe40003800200 */
.L_x_2165:
[----:B------:R-:W-:Y:S01]  /*5fc0*/  ISETP.GT.AND P2, PT, R219, -0x1, PT ;  /* 0xffffffffdb00780c */ /* 0x000fe20003f44270 */
[----:B------:R-:W1:Y:S03]  /*5fd0*/  SHFL.IDX PT, R2, R176, 0x1, 0x1c1f ;  /* 0x003c1f00b0027f89 */ /* 0x000e6600000e0000 */
[----:B------:R-:W-:Y:S04]  /*5fe0*/  ISETP.GT.AND P0, PT, R180, RZ, P2 ;  /* 0x000000ffb400720c */ /* 0x000fe80001704270 */
[C---:B------:R-:W-:Y:S04]  /*5ff0*/  ISETP.LT.OR P0, PT, R181.reuse, 0x1, P0 ;  /* 0x00000001b500780c */ /* 0x040fe80000701670 */
[----:B------:R-:W-:Y:S02]  /*6000*/  FSEL R135, R4, -INF , !P0 ;  /* 0xff80000004877808 */ /* 0x000fe40004000000 */
[C---:B------:R-:W-:Y:S04]  /*6010*/  ISETP.GT.AND P0, PT, R180.reuse, 0x1, P2 ;  /* 0x00000001b400780c */ /* 0x040fe80001704270 */
[----:B------:R-:W-:Y:S04]  /*6020*/  ISETP.LT.OR P0, PT, R181, 0x2, P0 ;  /* 0x00000002b500780c */ /* 0x000fe80000701670 */
[----:B------:R-:W-:Y:S02]  /*6030*/  FSEL R133, R5, -INF , !P0 ;  /* 0xff80000005857808 */ /* 0x000fe40004000000 */
[----:B------:R-:W-:Y:S01]  /*6040*/  ISETP.GT.AND P0, PT, R180, 0x8, P2 ;  /* 0x00000008b400780c */ /* 0x000fe20001704270 */
[--C-:B-1----:R-:W-:Y:S02]  /*6050*/  IMAD.IADD R179, R179, 0x1, R2.reuse ;  /* 0x00000001b3b37824 */ /* 0x102fe400078e0202 */
[----:B------:R-:W-:Y:S01]  /*6060*/  IMAD.IADD R0, R178, 0x1, R2 ;  /* 0x00000001b2007824 */ /* 0x000fe200078e0202 */
[C---:B------:R-:W-:Y:S04]  /*6070*/  ISETP.LT.OR P0, PT, R181.reuse, 0x9, P0 ;  /* 0x00000009b500780c */ /* 0x040fe80000701670 */
        /* <DEDUP_REMOVED lines=54> */
.L_x_2171:
[----:B------:R-:W-:Y:S04]  /*63e0*/  MOV R2, c[0x0][0x32c] ;  /* 0x0000cb0000027a02 */ /* 0x000fe80000000f00 */
[----:B------:R-:W-:Y:S11]  /*63f0*/  ISETP.NE.AND P0, PT, R2, 0x1, PT ;  /* 0x000000010200780c */ /* 0x000ff60003f05270 */
[----:B------:R-:W-:Y:S02]  /*6400*/  @!UPT UIADD3 URZ, URZ, URZ, URZ ;  /* 0x0000003f3f3ff290 */ /* 0x000fe4000fffe03f */
[----:B------:R-:W-:Y:S05]  /*6410*/  @P0 IMAD.HI.U32 R2, R4, c[0x0][0x330], RZ ;  /* 0x0000cc0004020a27 */ /* 0x000fea00078e00ff */
[----:B------:R-:W-:Y:S02]  /*6420*/  @P0 SHF.R.U32.HI R4, RZ, c[0x0][0x334], R2 ;  /* 0x0000cd00ff040a19 */ /* 0x000fe40000011602 */
.L_x_2172:
[----:B------:R-:W-:Y:S05]  /*6430*/  BSYNC B0 ;  /* 0x0000000000007941 */ /* 0x000fea0003800000 */
.L_x_2170:
[----:B------:R-:W-:Y:S04]  /*6440*/  IMAD R177, R4, c[0x0][0x32c], -R177 ;  /* 0x0000cb0004b17a24 */ /* 0x000fe800078e0ab1 */
[----:B------:R-:W-:Y:S05]  /*6450*/  IMAD.IADD R177, R177, 0x1, -R214 ;  /* 0x00000001b1b17824 */ /* 0x000fea00078e0ad6 */
[----:B------:R-:W-:Y:S02]  /*6460*/  IADD3 R2, R177, c[0x0][0x32c], RZ ;  /* 0x0000cb00b1027a10 */ /* 0x000fe40007ffe0ff */
[----:B------:R-:W-:Y:S02]  /*6470*/  IMNMX R0, R0, R177, !PT ;  /* 0x000000b100007217 */ /* 0x000fe40007800200 */
[----:B------:R-:W-:Y:S02]  /*6480*/  IMNMX R179, R179, R2, PT ;  /* 0x00000002b3b37217 */ /* 0x000fe40003800200 */
.L_x_2169:
        /* <DEDUP_REMOVED lines=8> */
[C---:B------:R-:W-:Y:S01]  /*6510*/  ISETP.GT.AND P0, PT, R0.reuse, 0x1, P2 ;  /* 0x000000010000780c */ /* 0x040fe20001704270 */
        /* <DEDUP_REMOVED lines=63> */
[----:B------:R-:W-:Y:S02]  /*6910*/  ISETP.GT.AND P1, PT, R0, 0x38, P2 ;  /* 0x000000380000780c */ /* 0x000fe40001724270 */
[----:B------:R-:W-:Y:S02]  /*6920*/  FMNMX.FTZ R11, R172, R11, !PT ;  /* 0x0000000bac0b7209 */ /* 0x000fe40007810000 */
[----:B------:R-:W-:Y:S02]  /*6930*/  FMNMX.FTZ R2, R147, R4, !PT ;  /* 0x0000000493027209 */ /* 0x000fe40007810000 */
[----:B------:R-:W-:Y:S02]  /*6940*/  FSEL R156, R31, -INF , !P0 ;  /* 0xff8000001f9c7808 */ /* 0x000fe40004000000 */
[----:B------:R-:W-:Y:S01]  /*6950*/  ISETP.GT.AND P0, PT, R0, 0x39, P2 ;  /* 0x000000390000780c */ /* 0x000fe20001704270 */
[----:B------:R-:W1:Y:S01]  /*6960*/  SHFL.BFLY PT, R7, R2, 0x2, 0x1f ;  /* 0x0c401f0002077f89 */ /* 0x000e6200000e0000 */
[C---:B------:R-:W-:Y:S02]  /*6970*/  ISETP.LT.OR P1, PT, R179.reuse, 0x39, P1 ;  /* 0x00000039b300780c */ /* 0x040fe40000f21670 */
[----:B------:R-:W-:Y:S02]  /*6980*/  FMNMX.FTZ R11, R158, R11, !PT ;  /* 0x0000000b9e0b7209 */ /* 0x000fe40007810000 */
[----:B------:R-:W-:Y:S02]  /*6990*/  FSEL R146, R34, -INF , !P1 ;  /* 0xff80000022927808 */ /* 0x000fe40004800000 */
[----:B------:R-:W-:Y:S01]  /*69a0*/  ISETP.LT.OR P0, PT, R179, 0x3a, P0 ;  /* 0x0000003ab300780c */ /* 0x000fe20000701670 */
[----:B------:R-:W-:Y:S01]  /*69b0*/  LDSM.16.MT88.4 R28, [R184+UR4+0x100] ;  /* 0x00010004b81c783b */ /* 0x000fe20008004200 */
[----:B------:R-:W-:Y:S02]  /*69c0*/  FMNMX.FTZ R11, R156, R11, !PT ;  /* 0x0000000b9c0b7209 */ /* 0x000fe40007810000 */
[----:B------:R-:W-:Y:S02]  /*69d0*/  FSEL R144, R35, -INF , !P0 ;  /* 0xff80000023907808 */ /* 0x000fe40004000000 */
[----:B------:R-:W-:Y:S02]  /*69e0*/  FMNMX.FTZ R15, R146, R11, !PT ;  /* 0x0000000b920f7209 */ /* 0x000fe40007810000 */
[----:B------:R-:W-:Y:S02]  /*69f0*/  IADD3 R16, R184, UR4, RZ ;  /* 0x00000004b8107c10 */ /* 0x000fe4000fffe0ff */
        /* <DEDUP_REMOVED lines=12> */
[--C-:B------:R-:W-:Y:S01]  /*6ac0*/  FFMA.FTZ R153, R135, c[0x0][0x2d0], -R162.reuse ;  /* 0x0000b40087997a23 */ /* 0x100fe200000108a2 */
[----:B------:R-:W-:Y:S01]  /*6ad0*/  IADD3 R135, R189, R16, RZ ;  /* 0x00000010bd877210 */ /* 0x000fe20007ffe0ff */
        /* <DEDUP_REMOVED lines=13> */
[----:B------:R-:W-:Y:S02]  /*6bb0*/  FADD.FTZ R4, -R4, R3 ;  /* 0x0000000304047221 */ /* 0x000fe40000010100 */
[--C-:B------:R-:W-:Y:S02]  /*6bc0*/  FFMA.FTZ R155, R12, c[0x0][0x2d0], -R145.reuse ;  /* 0x0000b4000c9b7a23 */ /* 0x100fe40000010891 */
[----:B------:R-:W2:Y:S01]  /*6bd0*/  LDSM.16.MT88.4 R12, [R185+UR4+0x100] ;  /* 0x00010004b90c783b */ /* 0x000ea20008004200 */
        /* <DEDUP_REMOVED lines=9> */
[--C-:B------:R-:W-:Y:S02]  /*6c70*/  FFMA.FTZ R163, R143, c[0x0][0x2d0], -R162.reuse ;  /* 0x0000b4008fa37a23 */ /* 0x100fe400000108a2 */
[--C-:B------:R-:W-:Y:S01]  /*6c80*/  FFMA.FTZ R165, R170, c[0x0][0x2d0], -R145.reuse ;  /* 0x0000b400aaa57a23 */ /* 0x100fe20000010891 */
[----:B------:R-:W3:Y:S01]  /*6c90*/  MUFU.EX2 R148, R148 ;  /* 0x0000009400947308 */ /* 0x000ee20000000800 */
[----:B------:R-:W4:Y:S01]  /*6ca0*/  LDSM.16.MT88.4 R20, [R133+0x100] ;  /* 0x000100008514783b */ /* 0x000f220000004200 */
[--C-:B------:R-:W-:Y:S01]  /*6cb0*/  FFMA.FTZ R170, R140, c[0x0][0x2d0], -R145.reuse ;  /* 0x0000b4008caa7a23 */ /* 0x100fe20000010891 */
[----:B-1----:R-:W-:Y:S01]  /*6cc0*/  F2FP.PACK_AB R136, R150, R153 ;  /* 0x000000999688723e */ /* 0x002fe200000000ff */
[--C-:B------:R-:W-:Y:S02]  /*6cd0*/  FFMA.FTZ R168, R168, c[0x0][0x2d0], -R145.reuse ;  /* 0x0000b400a8a87a23 */ /* 0x100fe40000010891 */
[--C-:B------:R-:W-:Y:S02]  /*6ce0*/  FFMA.FTZ R175, R175, c[0x0][0x2d0], -R162.reuse ;  /* 0x0000b400afaf7a23 */ /* 0x100fe400000108a2 */
[--C-:B------:R-:W-:Y:S01]  /*6cf0*/  FFMA.FTZ R180, R173, c[0x0][0x2d0], -R162.reuse ;  /* 0x0000b400adb47a23 */ /* 0x100fe200000108a2 */
[----:B------:R-:W-:Y:S01]  /*6d00*/  LDSM.16.MT88.4 R140, [R184+UR4+0x2900] ;  /* 0x00290004b88c783b */ /* 0x000fe20008004200 */
        /* <DEDUP_REMOVED lines=9> */
[----:B---3--:R-:W-:Y:S01]  /*6da0*/  F2FP.PACK_AB R138, R148, R151 ;  /* 0x00000097948a723e */ /* 0x008fe200000000ff */
[--C-:B------:R-:W-:Y:S02]  /*6db0*/  FFMA.FTZ R159, R159, c[0x0][0x2d0], -R162.reuse ;  /* 0x0000b4009f9f7a23 */ /* 0x100fe400000108a2 */
[--C-:B------:R-:W-:Y:S02]  /*6dc0*/  FFMA.FTZ R157, R157, c[0x0][0x2d0], -R162.reuse ;  /* 0x0000b4009d9d7a23 */ /* 0x100fe400000108a2 */
[----:B------:R-:W-:Y:S01]  /*6dd0*/  FFMA.FTZ R162, R147, c[0x0][0x2d0], -R162 ;  /* 0x0000b40093a27a23 */ /* 0x000fe200000108a2 */
[----:B------:R-:W3:Y:S01]  /*6de0*/  MUFU.EX2 R154, R154 ;  /* 0x0000009a009a7308 */ /* 0x000ee20000000800 */
[--C-:B------:R-:W-:Y:S02]  /*6df0*/  FFMA.FTZ R158, R158, c[0x0][0x2d0], -R145.reuse ;  /* 0x0000b4009e9e7a23 */ /* 0x100fe40000010891 */
[--C-:B------:R-:W-:Y:S02]  /*6e00*/  FFMA.FTZ R177, R156, c[0x0][0x2d0], -R145.reuse ;  /* 0x0000b4009cb17a23 */ /* 0x100fe40000010891 */
[C---:B-1----:R-:W-:Y:S02]  /*6e10*/  FMUL.FTZ R4, R132.reuse, R128 ;  /* 0x0000008084047220 */ /* 0x042fe40000410000 */
        /* <DEDUP_REMOVED lines=10> */
[----:B------:R-:W-:Y:S01]  /*6ec0*/  FMUL.FTZ R33, R132, R121 ;  /* 0x0000007984217220 */ /* 0x000fe20000410000 */
[----:B---3--:R-:W-:Y:S01]  /*6ed0*/  F2FP.PACK_AB R137, R154, R155 ;  /* 0x0000009b9a89723e */ /* 0x008fe200000000ff */
[C---:B------:R-:W-:Y:S02]  /*6ee0*/  FMUL.FTZ R36, R132.reuse, R36 ;  /* 0x0000002484247220 */ /* 0x040fe40000410000 */
[----:B------:R-:W-:Y:S02]  /*6ef0*/  FMUL.FTZ R37, R132, R37 ;  /* 0x0000002584257220 */ /* 0x000fe40000410000 */
        /* <DEDUP_REMOVED lines=33> */
[----:B------:R-:W-:Y:S01]  /*7110*/  LDSM.16.MT88.4 R104, [R185+UR4+0x2100] ;  /* 0x00210004b968783b */ /* 0x000fe20008004200 */
[C---:B------:R-:W-:Y:S01]  /*7120*/  FMUL.FTZ R15, R3.reuse, R103 ;  /* 0x00000067030f7220 */ /* 0x040fe20000410000 */
[----:B------:R-:W2:Y:S01]  /*7130*/  MUFU.EX2 R166, R166 ;  /* 0x000000a600a67308 */ /* 0x000ea20000000800 */
[C---:B------:R-:W-:Y:S02]  /*7140*/  FMUL.FTZ R26, R3.reuse, R114 ;  /* 0x00000072031a7220 */ /* 0x040fe40000410000 */
[C---:B------:R-:W-:Y:S02]  /*7150*/  FMUL.FTZ R27, R3.reuse, R115 ;  /* 0x00000073031b7220 */ /* 0x040fe40000410000 */
[C---:B------:R-:W-:Y:S01]  /*7160*/  FMUL.FTZ R34, R3.reuse, R122 ;  /* 0x0000007a03227220 */ /* 0x040fe20000410000 */
[C---:B----4-:R-:W-:Y:S01]  /*7170*/  HMMA.16816.F32 R12, R136.reuse, R20, R12 ;  /* 0x00000014880c723c */ /* 0x050fe2000000180c */
[----:B------:R-:W3:Y:S02]  /*7180*/  LDSM.16.MT88.4 R100, [R135+0x100] ;  /* 0x000100008764783b */ /* 0x000ee40000004200 */
        /* <DEDUP_REMOVED lines=8> */
[----:B------:R-:W4:Y:S01]  /*7210*/  MUFU.EX2 R168, R168 ;  /* 0x000000a800a87308 */ /* 0x000f220000000800 */
[C---:B------:R-:W-:Y:S01]  /*7220*/  FMUL.FTZ R22, R3.reuse, R110 ;  /* 0x0000006e03167220 */ /* 0x040fe20000410000 */
[----:B------:R-:W-:Y:S03]  /*7230*/  LDSM.16.MT88.4 R120, [R184+UR4+0x900] ;  /* 0x00090004b878783b */ /* 0x000fe60008004200 */
[C---:B------:R-:W-:Y:S02]  /*7240*/  FMUL.FTZ R23, R3.reuse, R111 ;  /* 0x0000006f03177220 */ /* 0x040fe40000410000 */
[C---:B------:R-:W-:Y:S02]  /*7250*/  FMUL.FTZ R42, R3.reuse, R42 ;  /* 0x0000002a032a7220 */ /* 0x040fe40000410000 */
[C---:B------:R-:W-:Y:S01]  /*7260*/  FMUL.FTZ R43, R3.reuse, R43 ;  /* 0x0000002b032b7220 */ /* 0x040fe20000410000 */
[----:B------:R-:W5:Y:S01]  /*7270*/  LDSM.16.MT88.4 R108, [R133+0x2100] ;  /* 0x00210000856c783b */ /* 0x000f620000004200 */
[C---:B------:R-:W-:Y:S01]  /*7280*/  FMUL.FTZ R46, R3.reuse, R46 ;  /* 0x0000002e032e7220 */ /* 0x040fe20000410000 */
[C---:B------:R-:W-:Y:S01]  /*7290*/  HMMA.16816.F32 R20, R136.reuse, R28, R20 ;  /* 0x0000001c8814723c */ /* 0x040fe20000001814 */
[----:B------:R-:W-:Y:S02]  /*72a0*/  MUFU.EX2 R167, R167 ;  /* 0x000000a700a77308 */ /* 0x000fe40000000800 */
[C---:B------:R-:W-:Y:S02]  /*72b0*/  FMUL.FTZ R47, R3.reuse, R47 ;  /* 0x0000002f032f7220 */ /* 0x040fe40000410000 */
[C---:B------:R-:W-:Y:S02]  /*72c0*/  FMUL.FTZ R50, R3.reuse, R50 ;  /* 0x0000003203327220 */ /* 0x040fe40000410000 */
[C---:B------:R-:W-:Y:S01]  /*72d0*/  FMUL.FTZ R28, R132.reuse, R116 ;  /* 0x00000074841c7220 */ /* 0x040fe20000410000 */
[C---:B------:R-:W-:Y:S03]  /*72e0*/  HMMA.16816.F32 R24, R136.reuse, R30, R24 ;  /* 0x0000001e8818723c */ /* 0x040fe60000001818 */
[----:B------:R-:W1:Y:S01]  /*72f0*/  MUFU.EX2 R170, R170 ;  /* 0x000000aa00aa7308 */ /* 0x000e620000000800 */
        /* <DEDUP_REMOVED lines=10> */
[----:B------:R-:W3:Y:S01]  /*73a0*/  MUFU.EX2 R180, R180 ;  /* 0x000000b400b47308 */ /* 0x000ee20000000800 */
[C---:B------:R-:W-:Y:S02]  /*73b0*/  FMUL.FTZ R59, R3.reuse, R59 ;  /* 0x0000003b033b7220 */ /* 0x040fe40000410000 */
[C---:B------:R-:W-:Y:S01]  /*73c0*/  FMUL.FTZ R61, R132.reuse, R61 ;  /* 0x0000003d843d7220 */ /* 0x040fe20000410000 */
[C---:B------:R-:W-:Y:S01]  /*73d0*/  HMMA.16816.F32 R32, R136.reuse, R102, R32 ;  /* 0x000000668820723c */ /* 0x040fe20000001820 */
[----:B------:R-:W1:Y:S03]  /*73e0*/  LDSM.16.MT88.4 R100, [R184+UR4+0x2100] ;  /* 0x00210004b864783b */ /* 0x000e660008004200 */
[C---:B------:R-:W-:Y:S02]  /*73f0*/  FMUL.FTZ R62, R3.reuse, R62 ;  /* 0x0000003e033e7220 */ /* 0x040fe40000410000 */
[C---:B------:R-:W-:Y:S01]  /*7400*/  FMUL.FTZ R63, R3.reuse, R63 ;  /* 0x0000003f033f7220 */ /* 0x040fe20000410000 */
[----:B------:R-:W-:Y:S01]  /*7410*/  MUFU.EX2 R171, R171 ;  /* 0x000000ab00ab7308 */ /* 0x000fe20000000800 */
[C---:B------:R-:W-:Y:S04]  /*7420*/  HMMA.16816.F32 R36, R136.reuse, R104, R36 ;  /* 0x000000688824723c */ /* 0x040fe80000001824 */
[C---:B------:R-:W-:Y:S02]  /*7430*/  FMUL.FTZ R64, R132.reuse, R64 ;  /* 0x0000004084407220 */ /* 0x040fe40000410000 */
[C---:B------:R-:W-:Y:S02]  /*7440*/  FMUL.FTZ R65, R132.reuse, R65 ;  /* 0x0000004184417220 */ /* 0x040fe40000410000 */
[C---:B------:R-:W-:Y:S01]  /*7450*/  HMMA.16816.F32 R40, R136.reuse, R106, R40 ;  /* 0x0000006a8828723c */ /* 0x040fe20000001828 */
[----:B------:R-:W2:Y:S01]  /*7460*/  LDSM.16.MT88.4 R104, [R135+0x2100] ;  /* 0x002100008768783b */ /* 0x000ea20000004200 */
[----:B------:R-:W2:Y:S02]  /*7470*/  MUFU.EX2 R182, R182 ;  /* 0x000000b600b67308 */ /* 0x000ea40000000800 */
[C---:B------:R-:W-:Y:S02]  /*7480*/  FMUL.FTZ R66, R3.reuse, R66 ;  /* 0x0000004203427220 */ /* 0x040fe40000410000 */
[C---:B------:R-:W-:Y:S02]  /*7490*/  FMUL.FTZ R67, R3.reuse, R67 ;  /* 0x0000004303437220 */ /* 0x040fe40000410000 */
[C---:B-----5:R-:W-:Y:S04]  /*74a0*/  HMMA.16816.F32 R44, R136.reuse, R108, R44 ;  /* 0x0000006c882c723c */ /* 0x060fe8000000182c */
[C---:B------:R-:W-:Y:S01]  /*74b0*/  FMUL.FTZ R68, R132.reuse, R68 ;  /* 0x0000004484447220 */ /* 0x040fe20000410000 */
[----:B------:R-:W-:Y:S01]  /*74c0*/  MUFU.EX2 R169, R169 ;  /* 0x000000a900a97308 */ /* 0x000fe20000000800 */
[C---:B------:R-:W-:Y:S02]  /*74d0*/  FMUL.FTZ R69, R132.reuse, R69 ;  /* 0x0000004584457220 */ /* 0x040fe40000410000 */
[C---:B------:R-:W-:Y:S01]  /*74e0*/  HMMA.16816.F32 R48, R136.reuse, R110, R48 ;  /* 0x0000006e8830723c */ /* 0x040fe20000001830 */
[----:B------:R-:W5:Y:S03]  /*74f0*/  LDSM.16.MT88.4 R108, [R185+UR4+0x4100] ;  /* 0x00410004b96c783b */ /* 0x000f660008004200 */
[C---:B------:R-:W-:Y:S02]  /*7500*/  FMUL.FTZ R70, R3.reuse, R70 ;  /* 0x0000004603467220 */ /* 0x040fe40000410000 */
[C---:B------:R-:W-:Y:S01]  /*7510*/  FMUL.FTZ R71, R3.reuse, R71 ;  /* 0x0000004703477220 */ /* 0x040fe20000410000 */
[----:B------:R-:W3:Y:S01]  /*7520*/  MUFU.EX2 R176, R176 ;  /* 0x000000b000b07308 */ /* 0x000ee20000000800 */
[C---:B------:R-:W-:Y:S01]  /*7530*/  FMUL.FTZ R72, R132.reuse, R72 ;  /* 0x0000004884487220 */ /* 0x040fe20000410000 */
[C---:B-1----:R-:W-:Y:S03]  /*7540*/  HMMA.16816.F32 R52, R136.reuse, R100, R52 ;  /* 0x000000648834723c */ /* 0x042fe60000001834 */
        /* <DEDUP_REMOVED lines=8> */
[C---:B--2---:R-:W-:Y:S04]  /*75d0*/  HMMA.16816.F32 R60, R136.reuse, R104, R60 ;  /* 0x00000068883c723c */ /* 0x044fe8000000183c */
[C---:B------:R-:W-:Y:S01]  /*75e0*/  FMUL.FTZ R78, R3.reuse, R78 ;  /* 0x0000004e034e7220 */ /* 0x040fe20000410000 */
[----:B------:R-:W2:Y:S01]  /*75f0*/  MUFU.EX2 R172, R172 ;  /* 0x000000ac00ac7308 */ /* 0x000ea20000000800 */
[C---:B------:R-:W-:Y:S02]  /*7600*/  FMUL.FTZ R79, R3.reuse, R79 ;  /* 0x0000004f034f7220 */ /* 0x040fe40000410000 */
[C---:B------:R-:W-:Y:S01]  /*7610*/  HMMA.16816.F32 R64, R136.reuse, R106, R64 ;  /* 0x0000006a8840723c */ /* 0x040fe20000001840 */
[----:B------:R-:W2:Y:S03]  /*7620*/  LDSM.16.MT88.4 R104, [R184+UR4+0x4100] ;  /* 0x00410004b868783b */ /* 0x000ea60008004200 */
[C---:B------:R-:W-:Y:S02]  /*7630*/  FMUL.FTZ R80, R132.reuse, R80 ;  /* 0x0000005084507220 */ /* 0x040fe40000410000 */
[C---:B------:R-:W-:Y:S01]  /*7640*/  FMUL.FTZ R81, R132.reuse, R81 ;  /* 0x0000005184517220 */ /* 0x040fe20000410000 */
[----:B------:R-:W-:Y:S01]  /*7650*/  MUFU.EX2 R160, R160 ;  /* 0x000000a000a07308 */ /* 0x000fe20000000800 */
[C---:B-----5:R-:W-:Y:S04]  /*7660*/  HMMA.16816.F32 R68, R136.reuse, R108, R68 ;  /* 0x0000006c8844723c */ /* 0x060fe80000001844 */
[C---:B------:R-:W-:Y:S02]  /*7670*/  FMUL.FTZ R82, R3.reuse, R82 ;  /* 0x0000005203527220 */ /* 0x040fe40000410000 */
[C---:B------:R-:W-:Y:S02]  /*7680*/  FMUL.FTZ R83, R3.reuse, R83 ;  /* 0x0000005303537220 */ /* 0x040fe40000410000 */
[C---:B------:R-:W-:Y:S01]  /*7690*/  HMMA.16816.F32 R72, R136.reuse, R110, R72 ;  /* 0x0000006e8848723c */ /* 0x040fe20000001848 */
[----:B------:R-:W5:Y:S01]  /*76a0*/  LDSM.16.MT88.4 R108, [R135+0x4100] ;  /* 0x00410000876c783b */ /* 0x000f620000004200 */
[----:B------:R-:W3:Y:S02]  /*76b0*/  MUFU.EX2 R159, R159 ;  /* 0x0000009f009f7308 */ /* 0x000ee40000000800 */
[C---:B------:R-:W-:Y:S02]  /*76c0*/  FMUL.FTZ R84, R132.reuse, R84 ;  /* 0x0000005484547220 */ /* 0x040fe40000410000 */
[C---:B------:R-:W-:Y:S02]  /*76d0*/  FMUL.FTZ R85, R132.reuse, R85 ;  /* 0x0000005584557220 */ /* 0x040fe40000410000 */
[C---:B------:R-:W-:Y:S01]  /*76e0*/  FMUL.FTZ R86, R3.reuse, R86 ;  /* 0x0000005603567220 */ /* 0x040fe20000410000 */
[C---:B-1----:R-:W-:Y:S03]  /*76f0*/  HMMA.16816.F32 R76, R136.reuse, R100, R76 ;  /* 0x00000064884c723c */ /* 0x042fe6000000184c */
[C---:B------:R-:W-:Y:S01]  /*7700*/  FMUL.FTZ R87, R3.reuse, R87 ;  /* 0x0000005703577220 */ /* 0x040fe20000410000 */
[----:B------:R-:W-:Y:S01]  /*7710*/  MUFU.EX2 R157, R157 ;  /* 0x0000009d009d7308 */ /* 0x000fe20000000800 */
[C---:B------:R-:W-:Y:S02]  /*7720*/  FMUL.FTZ R88, R132.reuse, R88 ;  /* 0x0000005884587220 */ /* 0x040fe40000410000 */
[----:B------:R-:W-:Y:S01]  /*7730*/  FMUL.FTZ R89, R132, R89 ;  /* 0x0000005984597220 */ /* 0x000fe20000410000 */
[C---:B------:R-:W-:Y:S04]  /*7740*/  HMMA.16816.F32 R80, R136.reuse, R102, R80 ;  /* 0x000000668850723c */ /* 0x040fe80000001850 */
[C---:B------:R-:W-:Y:S01]  /*7750*/  FMUL.FTZ R90, R3.reuse, R90 ;  /* 0x0000005a035a7220 */ /* 0x040fe20000410000 */
[----:B------:R-:W-:Y:S01]  /*7760*/  F2FP.PACK_AB R100, R164, R161 ;  /* 0x000000a1a464723e */ /* 0x000fe200000000ff */
[C---:B------:R-:W-:Y:S01]  /*7770*/  FMUL.FTZ R91, R3.reuse, R91 ;  /* 0x0000005b035b7220 */ /* 0x040fe20000410000 */
[----:B------:R-:W-:Y:S01]  /*7780*/  F2FP.PACK_AB R102, R166, R163 ;  /* 0x000000a3a666723e */ /* 0x000fe200000000ff */
[C---:B--2---:R-:W-:Y:S01]  /*7790*/  HMMA.16816.F32 R84, R136.reuse, R104, R84 ;  /* 0x000000688854723c */ /* 0x044fe20000001854 */
[----:B------:R-:W-:Y:S03]  /*77a0*/  MUFU.EX2 R162, R162 ;  /* 0x000000a200a27308 */ /* 0x000fe60000000800 */
[----:B------:R-:W-:Y:S01]  /*77b0*/  FMUL.FTZ R92, R132, R92 ;  /* 0x0000005c845c7220 */ /* 0x000fe20000410000 */
[----:B----4-:R-:W-:Y:S01]  /*77c0*/  F2FP.PACK_AB R101, R168, R165 ;  /* 0x000000a5a865723e */ /* 0x010fe200000000ff */
[----:B------:R-:W-:Y:S01]  /*77d0*/  FMUL.FTZ R93, R132, R93 ;  /* 0x0000005d845d7220 */ /* 0x000fe20000410000 */
[----:B------:R-:W-:Y:S01]  /*77e0*/  F2FP.PACK_AB R103, R170, R167 ;  /* 0x000000a7aa67723e */ /* 0x000fe200000000ff */
[C---:B------:R-:W-:Y:S01]  /*77f0*/  HMMA.16816.F32 R88, R136.reuse, R106, R88 ;  /* 0x0000006a8858723c */ /* 0x040fe20000001858 */
[----:B------:R-:W1:Y:S02]  /*7800*/  LDSM.16.MT88.4 R104, [R135+0x900] ;  /* 0x000900008768783b */ /* 0x000e640000004200 */
[----:B------:R-:W-:Y:S01]  /*7810*/  MUFU.EX2 R158, R158 ;  /* 0x0000009e009e7308 */ /* 0x000fe20000000800 */
[C---:B------:R-:W-:Y:S02]  /*7820*/  FMUL.FTZ R94, R3.reuse, R94 ;  /* 0x0000005e035e7220 */ /* 0x040fe40000410000 */
[C---:B------:R-:W-:Y:S02]  /*7830*/  FMUL.FTZ R95, R3.reuse, R95 ;  /* 0x0000005f035f7220 */ /* 0x040fe40000410000 */
[C---:B------:R-:W-:Y:S04]  /*7840*/  FMUL.FTZ R96, R132.reuse, R96 ;  /* 0x0000006084607220 */ /* 0x040fe80000410000 */
[C---:B------:R-:W-:Y:S01]  /*7850*/  FMUL.FTZ R97, R132.reuse, R97 ;  /* 0x0000006184617220 */ /* 0x040fe20000410000 */
[C---:B-----5:R-:W-:Y:S01]  /*7860*/  HMMA.16816.F32 R92, R136.reuse, R108, R92 ;  /* 0x0000006c885c723c */ /* 0x060fe2000000185c */
[----:B------:R-:W2:Y:S02]  /*7870*/  MUFU.EX2 R177, R177 ;  /* 0x000000b100b17308 */ /* 0x000ea40000000800 */
[C---:B------:R-:W-:Y:S02]  /*7880*/  FMUL.FTZ R98, R3.reuse, R98 ;  /* 0x0000006203627220 */ /* 0x040fe40000410000 */
[C---:B------:R-:W-:Y:S02]  /*7890*/  FMUL.FTZ R99, R3.reuse, R99 ;  /* 0x0000006303637220 */ /* 0x040fe40000410000 */
[----:B------:R-:W-:Y:S02]  /*78a0*/  FFMA.FTZ R155, R3, R218, R155 ;  /* 0x000000da039b7223 */ /* 0x000fe4000001009b */
[----:B------:R-:W-:Y:S02]  /*78b0*/  FFMA.FTZ R153, R132, R217, R153 ;  /* 0x000000d984997223 */ /* 0x000fe40000010099 */
[----:B------:R-:W4:Y:S01]  /*78c0*/  MUFU.EX2 R156, R156 ;  /* 0x0000009c009c7308 */ /* 0x000f220000000800 */
[----:B------:R-:W-:Y:S01]  /*78d0*/  HMMA.16816.F32 R96, R136, R110, R96 ;  /* 0x0000006e8860723c */ /* 0x000fe20000001860 */
[----:B------:R-:W5:Y:S02]  /*78e0*/  LDSM.16.MT88.4 R108, [R135+0x2900] ;  /* 0x00290000876c783b */ /* 0x000f640000004200 */
[----:B------:R-:W-:Y:S01]  /*78f0*/  MOV R132, R2 ;  /* 0x0000000200847202 */ /* 0x000fe20000000f00 */
[----:B------:R-:W-:Y:S02]  /*7900*/  FADD.FTZ R150, R150, R153 ;  /* 0x0000009996967221 */ /* 0x000fe40000010000 */
[----:B------:R-:W-:Y:S02]  /*7910*/  FADD.FTZ R154, R154, R155 ;  /* 0x0000009b9a9a7221 */ /* 0x000fe40000010000 */
[C---:B------:R-:W-:Y:S01]  /*7920*/  HMMA.16816.F32 R4, R100.reuse, R112, R4 ;  /* 0x000000706404723c */ /* 0x040fe20000001804 */
[----:B------:R-:W-:Y:S04]  /*7930*/  LDSM.16.MT88.4 R136, [R184+UR4+0x3100] ;  /* 0x00310004b888783b */ /* 0x000fe80008004200 */
        /* <DEDUP_REMOVED lines=32> */
[C---:B-----5:R-:W-:Y:S08]  /*7b40*/  HMMA.16816.F32 R60, R100.reuse, R108, R60 ;  /* 0x0000006c643c723c */ /* 0x060ff0000000183c */
[C---:B------:R-:W-:Y:S01]  /*7b50*/  HMMA.16816.F32 R64, R100.reuse, R110, R64 ;  /* 0x0000006e6440723c */ /* 0x040fe20000001840 */
[----:B------:R-:W5:Y:S07]  /*7b60*/  LDSM.16.MT88.4 R108, [R135+0x4900] ;  /* 0x00490000876c783b */ /* 0x000f6e0000004200 */
[C---:B-1----:R-:W-:Y:S08]  /*7b70*/  HMMA.16816.F32 R68, R100.reuse, R104, R68 ;  /* 0x000000686444723c */ /* 0x042ff00000001844 */
[C---:B------:R-:W-:Y:S01]  /*7b80*/  HMMA.16816.F32 R72, R100.reuse, R106, R72 ;  /* 0x0000006a6448723c */ /* 0x040fe20000001848 */
[----:B------:R-:W1:Y:S07]  /*7b90*/  LDSM.16.MT88.4 R104, [R185+UR4+0x1100] ;  /* 0x00110004b968783b */ /* 0x000e6e0008004200 */
[C---:B------:R-:W-:Y:S08]  /*7ba0*/  HMMA.16816.F32 R76, R100.reuse, R112, R76 ;  /* 0x00000070644c723c */ /* 0x040ff0000000184c */
[C---:B------:R-:W-:Y:S01]  /*7bb0*/  HMMA.16816.F32 R80, R100.reuse, R114, R80 ;  /* 0x000000726450723c */ /* 0x040fe20000001850 */
[----:B------:R-:W1:Y:S07]  /*7bc0*/  LDSM.16.MT88.4 R112, [R133+0x1100] ;  /* 0x001100008570783b */ /* 0x000e6e0000004200 */
[C---:B------:R-:W-:Y:S08]  /*7bd0*/  HMMA.16816.F32 R84, R100.reuse, R116, R84 ;  /* 0x000000746454723c */ /* 0x040ff00000001854 */
[C---:B------:R-:W-:Y:S01]  /*7be0*/  HMMA.16816.F32 R88, R100.reuse, R118, R88 ;  /* 0x000000766458723c */ /* 0x040fe20000001858 */
[----:B------:R-:W2:Y:S07]  /*7bf0*/  LDSM.16.MT88.4 R116, [R135+0x1100] ;  /* 0x001100008774783b */ /* 0x000eae0000004200 */
[C---:B-----5:R-:W-:Y:S08]  /*7c00*/  HMMA.16816.F32 R92, R100.reuse, R108, R92 ;  /* 0x0000006c645c723c */ /* 0x060ff0000000185c */
[----:B------:R-:W-:Y:S01]  /*7c10*/  HMMA.16816.F32 R96, R100, R110, R96 ;  /* 0x0000006e6460723c */ /* 0x000fe20000001860 */
[----:B------:R-:W5:Y:S06]  /*7c20*/  LDSM.16.MT88.4 R108, [R135+0x3100] ;  /* 0x00310000876c783b */ /* 0x000f6c0000004200 */
[----:B---3--:R-:W-:Y:S01]  /*7c30*/  F2FP.PACK_AB R100, R180, R175 ;  /* 0x000000afb464723e */ /* 0x008fe200000000ff */
        /* <DEDUP_REMOVED lines=14> */
[C---:B------:R-:W-:Y:S08]  /*7d20*/  HMMA.16816.F32 R12, R100.reuse, R112, R12 ;  /* 0x00000070640c723c */ /* 0x040ff0000000180c */
[C---:B------:R-:W-:Y:S01]  /*7d30*/  HMMA.16816.F32 R16, R100.reuse, R114, R16 ;  /* 0x000000726410723c */ /* 0x040fe20000001810 */
[----:B------:R-:W3:Y:S07]  /*7d40*/  LDSM.16.MT88.4 R112, [R133+0x5100] ;  /* 0x005100008570783b */ /* 0x000eee0000004200 */
[C---:B------:R-:W-:Y:S08]  /*7d50*/  HMMA.16816.F32 R20, R100.reuse, R120, R20 ;  /* 0x000000786414723c */ /* 0x040ff00000001814 */
[C---:B------:R-:W-:Y:S01]  /*7d60*/  HMMA.16816.F32 R24, R100.reuse, R122, R24 ;  /* 0x0000007a6418723c */ /* 0x040fe20000001818 */
[----:B------:R-:W-:Y:S07]  /*7d70*/  LDSM.16.MT88.4 R120, [R135+0x1900] ;  /* 0x001900008778783b */ /* 0x000fee0000004200 */
[C---:B--2---:R-:W-:Y:S08]  /*7d80*/  HMMA.16816.F32 R28, R100.reuse, R116, R28 ;  /* 0x00000074641c723c */ /* 0x044ff0000000181c */
[C---:B------:R-:W-:Y:S01]  /*7d90*/  HMMA.16816.F32 R32, R100.reuse, R118, R32 ;  /* 0x000000766420723c */ /* 0x040fe20000001820 */
[----:B------:R-:W2:Y:S07]  /*7da0*/  LDSM.16.MT88.4 R116, [R184+UR4+0x5100] ;  /* 0x00510004b874783b */ /* 0x000eae0008004200 */
        /* <DEDUP_REMOVED lines=11> */
[C---:B-----5:R-:W-:Y:S04]  /*7e60*/  HMMA.16816.F32 R60, R100.reuse, R108, R60 ;  /* 0x0000006c643c723c */ /* 0x060fe8000000183c */
[----:B----4-:R-:W-:Y:S01]  /*7e70*/  F2FP.PACK_AB R139, R179, R156 ;  /* 0x0000009cb38b723e */ /* 0x010fe200000000ff */
[----:B------:R-:W-:Y:S02]  /*7e80*/  FADD.FTZ R158, R158, R173 ;  /* 0x000000ad9e9e7221 */ /* 0x000fe40000010000 */
[----:B------:R-:W-:Y:S01]  /*7e90*/  FADD.FTZ R160, R159, R160 ;  /* 0x000000a09fa07221 */ /* 0x000fe20000010000 */
[C---:B------:R-:W-:Y:S01]  /*7ea0*/  HMMA.16816.F32 R64, R100.reuse, R110, R64 ;  /* 0x0000006e6440723c */ /* 0x040fe20000001840 */
[----:B------:R-:W4:Y:S03]  /*7eb0*/  LDSM.16.MT88.4 R108, [R135+0x5100] ;  /* 0x00510000876c783b */ /* 0x000f260000004200 */
        /* <DEDUP_REMOVED lines=9> */
[C---:B------:R-:W-:Y:S01]  /*7f50*/  HMMA.16816.F32 R80, R100.reuse, R114, R80 ;  /* 0x000000726450723c */ /* 0x040fe20000001850 */
[----:B------:R-:W3:Y:S07]  /*7f60*/  LDSM.16.MT88.4 R112, [R184+UR4+0x1900] ;  /* 0x00190004b870783b */ /* 0x000eee0008004200 */
[C---:B--2---:R-:W-:Y:S08]  /*7f70*/  HMMA.16816.F32 R84, R100.reuse, R116, R84 ;  /* 0x000000746454723c */ /* 0x044ff00000001854 */
[C---:B------:R-:W-:Y:S08]  /*7f80*/  HMMA.16816.F32 R88, R100.reuse, R118, R88 ;  /* 0x000000766458723c */ /* 0x040ff00000001858 */
[C---:B----4-:R-:W-:Y:S08]  /*7f90*/  HMMA.16816.F32 R92, R100.reuse, R108, R92 ;  /* 0x0000006c645c723c */ /* 0x050ff0000000185c */
[----:B------:R-:W-:Y:S08]  /*7fa0*/  HMMA.16816.F32 R96, R100, R110, R96 ;  /* 0x0000006e6460723c */ /* 0x000ff00000001860 */
[C---:B------:R-:W-:Y:S01]  /*7fb0*/  HMMA.16816.F32 R128, R136.reuse, R124, R4 ;  /* 0x0000007c8880723c */ /* 0x040fe20000001804 */
[----:B------:R-:W2:Y:S07]  /*7fc0*/  LDSM.16.MT88.4 R4, [R184+UR4+0x3900] ;  /* 0x00390004b804783b */ /* 0x000eae0008004200 */
[C---:B------:R-:W-:Y:S01]  /*7fd0*/  HMMA.16816.F32 R124, R136.reuse, R126, R8 ;  /* 0x0000007e887c723c */ /* 0x040fe20000001808 */
[----:B------:R-:W4:Y:S07]  /*7fe0*/  LDSM.16.MT88.4 R8, [R135+0x3900] ;  /* 0x003900008708783b */ /* 0x000f2e0000004200 */
[C---:B-1----:R-:W-:Y:S07]  /*7ff0*/  HMMA.16816.F32 R100, R136.reuse, R104, R12 ;  /* 0x000000688864723c */ /* 0x042fee000000180c */
[----:B------:R-:W-:Y:S01]  /*8000*/  IADD3 R13, R219, -0x2, RZ ;  /* 0xfffffffedb0d7810 */ /* 0x000fe20007ffe0ff */
[C---:B------:R-:W-:Y:S03]  /*8010*/  HMMA.16816.F32 R104, R136.reuse, R106, R16 ;  /* 0x0000006a8868723c */ /* 0x040fe60000001810 */
[C---:B------:R-:W-:Y:S05]  /*8020*/  ISETP.GE.AND P0, PT, R13.reuse, R194, PT ;  /* 0x000000c20d00720c */ /* 0x040fea0003f06270 */
[C---:B---3--:R-:W-:Y:S08]  /*8030*/  HMMA.16816.F32 R108, R136.reuse, R112, R20 ;  /* 0x00000070886c723c */ /* 0x048ff00000001814 */
[C---:B------:R-:W-:Y:S04]  /*8040*/  HMMA.16816.F32 R112, R136.reuse, R114, R24 ;  /* 0x000000728870723c */ /* 0x040fe80000001818 */
[----:B------:R-:W-:Y:S01]  /*8050*/  @P0 SHF.R.S32.HI R16, RZ, 0x1f, R13 ;  /* 0x0000001fff100819 */ /* 0x000fe2000001140d */
[C---:B------:R-:W-:Y:S03]  /*8060*/  @P0 IMAD.WIDE.U32 R18, R13.reuse, c[0x0][0x1e0], RZ ;  /* 0x000078000d120a25 */ /* 0x040fe600078e00ff */
[C---:B------:R-:W-:Y:S04]  /*8070*/  HMMA.16816.F32 R116, R136.reuse, R120, R28 ;  /* 0x000000788874723c */ /* 0x040fe8000000181c */
[----:B------:R-:W-:Y:S01]  /*8080*/  @P0 SHF.L.U32 R24, R18, 0x6, RZ ;  /* 0x0000000612180819 */ /* 0x000fe200000006ff */
[----:B------:R-:W-:Y:S03]  /*8090*/  @P0 IMAD R16, R16, c[0x0][0x1e0], RZ ;  /* 0x0000780010100a24 */ /* 0x000fe600078e02ff */
[C---:B------:R-:W-:Y:S04]  /*80a0*/  HMMA.16816.F32 R120, R136.reuse, R122, R32 ;  /* 0x0000007a8878723c */ /* 0x040fe80000001820 */
[----:B------:R-:W-:Y:S02]  /*80b0*/  @P0 IMAD R16, R13, c[0x0][0x1e4], R16 ;  /* 0x000079000d100a24 */ /* 0x000fe400078e0210 */
[----:B------:R-:W1:Y:S02]  /*80c0*/  LDSM.16.MT88.4 R12, [R185+UR4+0x5900] ;  /* 0x00590004b90c783b */ /* 0x000e640008004200 */
[C---:B------:R-:W-:Y:S04]  /*80d0*/  HMMA.16816.F32 R36, R136.reuse, R140, R36 ;  /* 0x0000008c8824723c */ /* 0x040fe80000001824 */
[----:B------:R-:W-:Y:S02]  /*80e0*/  @P0 IADD3 R25, R19, R16, RZ ;  /* 0x0000001013190210 */ /* 0x000fe40007ffe0ff */
[----:B------:R-:W-:Y:S02]  /*80f0*/  @P0 IADD3 R16, P1, R24, R208, RZ ;  /* 0x000000d018100210 */ /* 0x000fe40007f3e0ff */
[C---:B------:R-:W-:Y:S04]  /*8100*/  HMMA.16816.F32 R40, R136.reuse, R142, R40 ;  /* 0x0000008e8828723c */ /* 0x040fe80000001828 */
[----:B------:R-:W-:Y:S04]  /*8110*/  @P0 SHF.L.U64.HI R25, R18, 0x6, R25 ;  /* 0x0000000612190819 */ /* 0x000fe80000010219 */
[C---:B------:R-:W-:Y:S08]  /*8120*/  HMMA.16816.F32 R44, R136.reuse, R144, R44 ;  /* 0x00000090882c723c */ /* 0x040ff0000000182c */
[C---:B------:R-:W-:Y:S08]  /*8130*/  HMMA.16816.F32 R48, R136.reuse, R146, R48 ;  /* 0x000000928830723c */ /* 0x040ff00000001830 */
[C---:B--2---:R-:W-:Y:S07]  /*8140*/  HMMA.16816.F32 R52, R136.reuse, R4, R52 ;  /* 0x000000048834723c */ /* 0x044fee0000001834 */
[C---:B------:R-:W-:Y:S01]  /*8150*/  @P0 IADD3.X R5, R25.reuse, R213, RZ, P1, !PT ;  /* 0x000000d519050210 */ /* 0x040fe20000ffe4ff */
[C---:B------:R-:W-:Y:S04]  /*8160*/  HMMA.16816.F32 R56, R136.reuse, R6, R56 ;  /* 0x000000068838723c */ /* 0x040fe80000001838 */
[C---:B------:R-:W-:Y:S04]  /*8170*/  @P0 LEA R20, P1, R16.reuse, c[0x0][0x1c8], 0x1 ;  /* 0x0000720010140a11 */ /* 0x040fe800078208ff */
[C---:B----4-:R-:W-:Y:S04]  /*8180*/  HMMA.16816.F32 R60, R136.reuse, R8, R60 ;  /* 0x00000008883c723c */ /* 0x050fe8000000183c */
[----:B------:R-:W-:Y:S02]  /*8190*/  @P0 LEA.HI.X R21, R16, c[0x0][0x1cc], R5, 0x1, P1 ;  /* 0x0000730010150a11 */ /* 0x000fe400008f0c05 */
[----:B------:R-:W2:Y:S01]  /*81a0*/  LDSM.16.MT88.4 R16, [R133+0x5900] ;  /* 0x005900008510783b */ /* 0x000ea20000004200 */
[----:B------:R-:W-:Y:S01]  /*81b0*/  @P0 IADD3 R4, P1, R24, R225, RZ ;  /* 0x000000e118040210 */ /* 0x000fe20007f3e0ff */
[C---:B------:R-:W-:Y:S04]  /*81c0*/  HMMA.16816.F32 R64, R136.reuse, R10, R64 ;  /* 0x0000000a8840723c */ /* 0x040fe80000001840 */
[C---:B------:R-:W-:Y:S02]  /*81d0*/  @P0 IADD3.X R5, R25.reuse, R224, RZ, P1, !PT ;  /* 0x000000e019050210 */ /* 0x040fe40000ffe4ff */
        /* <DEDUP_REMOVED lines=41> */
[C---:B------:R-:W-:Y:S02]  /*8470*/  ISETP.GT.AND P0, PT, R219.reuse, R230, PT ;  /* 0x000000e6db00720c */ /* 0x040fe40003f04270 */
[----:B------:R-:W-:Y:S05]  /*8480*/  IADD3 R219, R219, -0x1, RZ ;  /* 0xffffffffdbdb7810 */ /* 0x000fea0007ffe0ff */
[----:B------:R-:W0:Y:S01]  /*8490*/  LDGDEPBAR ;  /* 0x00000000000079af */ /* 0x000e220000000000 */
[----:B-1----:R-:W-:Y:S05]  /*84a0*/  MOV R3, R0 ;  /* 0x0000000000037202 */ /* 0x002fea0000000f00 */
[----:B------:R-:W-:-:S05]  /*84b0*/  @P0 BRA `(.L_x_2173) ;  /* 0xffffcb6000000947 */ /* 0x000fca000383ffff */
.L_x_2164:
        /* <DEDUP_REMOVED lines=18> */
.L_x_2175:
[----:B------:R-:W-:-:S04]  /*85e0*/  MOV R3, c[0x0][0x32c] ;  /* 0x0000cb0000037a02 */ /* 0x000fc80000000f00 */
[----:B------:R-:W-:-:S13]  /*85f0*/  ISETP.NE.AND P0, PT, R3, 0x1, PT ;  /* 0x000000010300780c */ /* 0x000fda0003f05270 */
[----:B------:R-:W-:-:S05]  /*8600*/  @P0 IMAD.HI.U32 R3, R5, c[0x0][0x330], RZ ;  /* 0x0000cc0005030a27 */ /* 0x000fca00078e00ff */
[----:B------:R-:W-:-:S05]  /*8610*/  @P0 SHF.R.U32.HI R5, RZ, c[0x0][0x334], R3 ;  /* 0x0000cd00ff050a19 */ /* 0x000fca0000011603 */
.L_x_2176:
[----:B------:R-:W-:-:S05]  /*8620*/  IMAD R5, R5, c[0x0][0x32c], RZ ;  /* 0x0000cb0005057a24 */ /* 0x000fca00078e02ff */
[----:B------:R-:W-:-:S04]  /*8630*/  IMNMX R4, R4, R5, !PT ;  /* 0x0000000504047217 */ /* 0x000fc80007800200 */
.L_x_2174:
        /* <DEDUP_REMOVED lines=21> */
.L_x_2178:
[----:B------:R-:W-:Y:S04]  /*8790*/  DEPBAR.LE SB0, 0x2 ;  /* 0x000080800000791a */ /* 0x000fe80000000000 */
[----:B------:R-:W-:Y:S01]  /*87a0*/  BAR.SYNC.DEFER_BLOCKING 0x0 ;  /* 0x0000000000007b1d */ /* 0x000fe20000010000 */
[----:B------:R-:W-:Y:S01]  /*87b0*/  UIMAD UR4, UR5, 0x6000, URZ ;  /* 0x00006000050478a4 */ /* 0x000fe2000f8e023f */
[----:B------:R-:W-:Y:S01]  /*87c0*/  ISETP.GE.AND P0, PT, R194, R221, PT ;  /* 0x000000ddc200720c */ /* 0x000fe20003f06270 */
[----:B------:R-:W-:Y:S01]  /*87d0*/  UIADD3 UR7, UR5, 0x1, URZ ;  /* 0x0000000105077890 */ /* 0x000fe2000fffe03f */
[----:B------:R-:W-:Y:S01]  /*87e0*/  IADD3 R219, R221, -0x1, RZ ;  /* 0xffffffffdddb7810 */ /* 0x000fe20007ffe0ff */
[----:B------:R-:W-:Y:S04]  /*87f0*/  UISETP.GE.AND UP0, UPT, UR5, 0x1, UPT ;  /* 0x000000010500788c */ /* 0x000fe8000bf06270 */
[----:B------:R-:W-:Y:S06]  /*8800*/  USEL UR5, UR7, URZ, !UP0 ;  /* 0x0000003f07057287 */ /* 0x000fec000c000000 */
[----:B------:R-:W-:Y:S01]  /*8810*/  @!P0 SHF.R.S32.HI R153, RZ, 0x1f, R219 ;  /* 0x0000001fff998819 */ /* 0x000fe200000114db */
[----:B------:R-:W-:Y:S04]  /*8820*/  @!P0 IMAD.WIDE.U32 R4, R219, c[0x0][0x208], RZ ;  /* 0x00008200db048a25 */ /* 0x000fe800078e00ff */
[----:B------:R-:W-:Y:S01]  /*8830*/  @!P0 IMAD R153, R153, c[0x0][0x208], RZ ;  /* 0x0000820099998a24 */ /* 0x000fe200078e02ff */
[----:B------:R-:W-:Y:S01]  /*8840*/  @!P0 SHF.L.U32 R0, R4, 0x6, RZ ;  /* 0x0000000604008819 */ /* 0x000fe200000006ff */
[----:B------:R-:W-:Y:S01]  /*8850*/  @!P0 IMAD R171, R216, 0x6000, R215 ;  /* 0x00006000d8ab8824 */ /* 0x000fe200078e02d7 */
[----:B------:R-:W-:Y:S01]  /*8860*/  LDSM.16.M88.4 R32, [R192] ;  /* 0x00000000c020783b */ /* 0x000fe20000000200 */
[----:B------:R-:W-:Y:S05]  /*8870*/  @!P0 IMAD R153, R219, c[0x0][0x20c], R153 ;  /* 0x00008300db998a24 */ /* 0x000fea00078e0299 */
[----:B------:R-:W-:Y:S02]  /*8880*/  @!P0 IADD3 R153, R5, R153, RZ ;  /* 0x0000009905998210 */ /* 0x000fe40007ffe0ff */
[----:B------:R-:W1:Y:S01]  /*8890*/  LDSM.16.M88.4 R8, [R190+UR4+0xc100] ;  /* 0x00c10004be08783b */ /* 0x000e620008000200 */
[----:B------:R-:W-:Y:S02]  /*88a0*/  @!P0 IADD3 R5, P1, R0, R206, RZ ;  /* 0x000000ce00058210 */ /* 0x000fe40007f3e0ff */
[----:B------:R-:W-:Y:S04]  /*88b0*/  @!P0 SHF.L.U64.HI R153, R4, 0x6, R153 ;  /* 0x0000000604998819 */ /* 0x000fe80000010299 */
[----:B------:R-:W-:Y:S01]  /*88c0*/  @!P0 IADD3.X R2, R153, R211, RZ, P1, !PT ;  /* 0x000000d399028210 */ /* 0x000fe20000ffe4ff */
[----:B------:R-:W2:Y:S01]  /*88d0*/  LDSM.16.M88.4 R16, [R190+UR4+0xc900] ;  /* 0x00c90004be10783b */ /* 0x000ea20008000200 */
[C---:B------:R-:W-:Y:S04]  /*88e0*/  @!P0 LEA R160, P1, R5.reuse, c[0x0][0x1f8], 0x1 ;  /* 0x00007e0005a08a11 */ /* 0x040fe800078208ff */
[----:B------:R-:W-:Y:S02]  /*88f0*/  @!P0 LEA.HI.X R161, R5, c[0x0][0x1fc], R2, 0x1, P1 ;  /* 0x00007f0005a18a11 */ /* 0x000fe400008f0c02 */
[----:B------:R-:W-:Y:S01]  /*8900*/  IADD3 R2, R190, UR4, RZ ;  /* 0x00000004be027c10 */ /* 0x000fe2000fffe0ff */
[----:B------:R-:W3:Y:S01]  /*8910*/  LDSM.16.M88.4 R24, [R190+UR4+0xd100] ;  /* 0x00d10004be18783b */ /* 0x000ee20008000200 */
[----:B------:R-:W-:Y:S02]  /*8920*/  @!P0 IADD3 R12, P1, R0, R183, RZ ;  /* 0x000000b7000c8210 */ /* 0x000fe40007f3e0ff */
[----:B------:R-:W-:Y:S02]  /*8930*/  IADD3 R135, R191, R2, RZ ;  /* 0x00000002bf877210 */ /* 0x000fe40007ffe0ff */
[C---:B------:R-:W-:Y:S02]  /*8940*/  @!P0 IADD3.X R13, R153.reuse, R182, RZ, P1, !PT ;  /* 0x000000b6990d8210 */ /* 0x040fe40000ffe4ff */
[----:B------:R-:W-:Y:S01]  /*8950*/  IADD3 R172, R134, R135, RZ ;  /* 0x0000008786ac7210 */ /* 0x000fe20007ffe0ff */
[----:B------:R-:W4:Y:S01]  /*8960*/  LDSM.16.M88.4 R136, [R190+UR4+0xd900] ;  /* 0x00d90004be88783b */ /* 0x000f220008000200 */
[C---:B------:R-:W-:Y:S04]  /*8970*/  @!P0 LEA R164, P1, R12.reuse, c[0x0][0x1f8], 0x1 ;  /* 0x00007e000ca48a11 */ /* 0x040fe800078208ff */
[----:B------:R-:W-:Y:S02]  /*8980*/  @!P0 LEA.HI.X R165, R12, c[0x0][0x1fc], R13, 0x1, P1 ;  /* 0x00007f000ca58a11 */ /* 0x000fe400008f0c0d */
[----:B------:R-:W-:Y:S01]  /*8990*/  @!P0 IADD3 R21, P1, R0, R181, RZ ;  /* 0x000000b500158210 */ /* 0x000fe20007f3e0ff */
[----:B------:R-:W-:Y:S03]  /*89a0*/  LDSM.16.M88.4 R140, [R188] ;  /* 0x00000000bc8c783b */ /* 0x000fe60000000200 */
[----:B------:R-:W-:Y:S02]  /*89b0*/  @!P0 IADD3.X R20, R153, R180, RZ, P1, !PT ;  /* 0x000000b499148210 */ /* 0x000fe40000ffe4ff */
[C---:B------:R-:W-:Y:S01]  /*89c0*/  @!P0 LEA R166, P1, R21.reuse, c[0x0][0x1f8], 0x1 ;  /* 0x00007e0015a68a11 */ /* 0x040fe200078208ff */
[C---:B-1----:R-:W-:Y:S02]  /*89d0*/  HMMA.16816.F32 R4, R32.reuse, R8, RZ ;  /* 0x000000082004723c */ /* 0x042fe400000018ff */
[----:B------:R-:W1:Y:S01]  /*89e0*/  LDSM.16.M88.4 R144, [R135+0xc100] ;  /* 0x00c100008790783b */ /* 0x000e620000000200 */
[----:B------:R-:W-:Y:S02]  /*89f0*/  @!P0 LEA.HI.X R167, R21, c[0x0][0x1fc], R20, 0x1, P1 ;  /* 0x00007f0015a78a11 */ /* 0x000fe400008f0c14 */
[----:B------:R-:W-:Y:S03]  /*8a00*/  @!P0 IADD3 R0, P1, R199, R0, RZ ;  /* 0x00000000c7008210 */ /* 0x000fe60007f3e0ff */
[C---:B------:R-:W-:Y:S02]  /*8a10*/  HMMA.16816.F32 R8, R32.reuse, R10, RZ ;  /* 0x0000000a2008723c */ /* 0x040fe400000018ff */
[----:B------:R-:W5:Y:S02]  /*8a20*/  LDSM.16.M88.4 R148, [R135+0xc900] ;  /* 0x00c900008794783b */ /* 0x000f640000000200 */
[----:B------:R-:W-:Y:S02]  /*8a30*/  @!P0 IADD3.X R153, R198, R153, RZ, P1, !PT ;  /* 0x00000099c6998210 */ /* 0x000fe40000ffe4ff */
[----:B------:R-:W-:Y:S02]  /*8a40*/  @!P0 IADD3 R28, P1, R0, R206, RZ ;  /* 0x000000ce001c8210 */ /* 0x000fe40007f3e0ff */
[C---:B--2---:R-:W-:Y:S04]  /*8a50*/  HMMA.16816.F32 R12, R32.reuse, R16, RZ ;  /* 0x00000010200c723c */ /* 0x044fe800000018ff */
[C---:B------:R-:W-:Y:S02]  /*8a60*/  @!P0 IADD3.X R29, R153.reuse, R211, RZ, P1, !PT ;  /* 0x000000d3991d8210 */ /* 0x040fe40000ffe4ff */
[C---:B------:R-:W-:Y:S02]  /*8a70*/  @!P0 LEA R168, P1, R28.reuse, c[0x0][0x1f8], 0x1 ;  /* 0x00007e001ca88a11 */ /* 0x040fe400078208ff */
[C---:B------:R-:W-:Y:S04]  /*8a80*/  HMMA.16816.F32 R16, R32.reuse, R18, RZ ;  /* 0x000000122010723c */ /* 0x040fe800000018ff */
[----:B------:R-:W-:Y:S02]  /*8a90*/  @!P0 LEA.HI.X R169, R28, c[0x0][0x1fc], R29, 0x1, P1 ;  /* 0x00007f001ca98a11 */ /* 0x000fe400008f0c1d */
[C---:B------:R-:W-:Y:S02]  /*8aa0*/  @!P0 IADD3 R155, P1, R0.reuse, R183, RZ ;  /* 0x000000b7009b8210 */ /* 0x040fe40007f3e0ff */
[C---:B---3--:R-:W-:Y:S04]  /*8ab0*/  HMMA.16816.F32 R20, R32.reuse, R24, RZ ;  /* 0x000000182014723c */ /* 0x048fe800000018ff */
[----:B------:R-:W-:Y:S02]  /*8ac0*/  @!P0 IADD3.X R132, R153, R182, RZ, P1, !PT ;  /* 0x000000b699848210 */ /* 0x000fe40000ffe4ff */
[C---:B------:R-:W-:Y:S02]  /*8ad0*/  @!P0 LEA R174, P1, R155.reuse, c[0x0][0x1f8], 0x1 ;  /* 0x00007e009bae8a11 */ /* 0x040fe400078208ff */
[C---:B------:R-:W-:Y:S04]  /*8ae0*/  HMMA.16816.F32 R24, R32.reuse, R26, RZ ;  /* 0x0000001a2018723c */ /* 0x040fe800000018ff */
[----:B------:R-:W-:Y:S02]  /*8af0*/  @!P0 LEA.HI.X R175, R155, c[0x0][0x1fc], R132, 0x1, P1 ;  /* 0x00007f009baf8a11 */ /* 0x000fe400008f0c84 */
[----:B------:R-:W-:Y:S02]  /*8b00*/  @!P0 IADD3 R0, P1, R0, R181, RZ ;  /* 0x000000b500008210 */ /* 0x000fe40007f3e0ff */
[C---:B----4-:R-:W-:Y:S04]  /*8b10*/  HMMA.16816.F32 R28, R32.reuse, R136, RZ ;  /* 0x00000088201c723c */ /* 0x050fe800000018ff */
[----:B------:R-:W-:Y:S02]  /*8b20*/  @!P0 IADD3.X R153, R153, R180, RZ, P1, !PT ;  /* 0x000000b499998210 */ /* 0x000fe40000ffe4ff */
[C---:B------:R-:W-:Y:S02]  /*8b30*/  @!P0 LEA R222, P1, R0.reuse, c[0x0][0x1f8], 0x1 ;  /* 0x00007e0000de8a11 */ /* 0x040fe400078208ff */
[----:B------:R-:W-:Y:S01]  /*8b40*/  HMMA.16816.F32 R32, R32, R138, RZ ;  /* 0x0000008a2020723c */ /* 0x000fe200000018ff */
[----:B------:R-:W2:Y:S03]  /*8b50*/  LDSM.16.M88.4 R136, [R135+0xd100] ;  /* 0x00d100008788783b */ /* 0x000ea60000000200 */
[----:B------:R-:W-:Y:S02]  /*8b60*/  @!P0 LEA.HI.X R223, R0, c[0x0][0x1fc], R153, 0x1, P1 ;  /* 0x00007f0000df8a11 */ /* 0x000fe400008f0c99 */
[-C--:B------:R-:W-:Y:S02]  /*8b70*/  IADD3 R0, R134, R2.reuse, RZ ;  /* 0x0000000286007210 */ /* 0x080fe40007ffe0ff */
[C---:B-1----:R-:W-:Y:S01]  /*8b80*/  HMMA.16816.F32 R4, R140.reuse, R144, R4 ;  /* 0x000000908c04723c */ /* 0x042fe20000001804 */
[----:B------:R-:W1:Y:S04]  /*8b90*/  LDSM.16.M88.4 R152, [R135+0xd900] ;  /* 0x00d900008798783b */ /* 0x000e680000000200 */
[----:B------:R-:W-:Y:S03]  /*8ba0*/  IADD3 R2, R191, R2, R134 ;  /* 0x00000002bf027210 */ /* 0x000fe60007ffe086 */
[C---:B------:R-:W-:Y:S01]  /*8bb0*/  HMMA.16816.F32 R8, R140.reuse, R146, R8 ;  /* 0x000000928c08723c */ /* 0x040fe20000001808 */
[----:B------:R-:W-:Y:S01]  /*8bc0*/  @!PT LDS RZ, [RZ] ;  /* 0x00000000fffff984 */ /* 0x000fe20000000800 */
[----:B------:R-:W-:Y:S01]  /*8bd0*/  @!PT LDS RZ, [RZ] ;  /* 0x00000000fffff984 */ /* 0x000fe20000000800 */
[----:B------:R-:W-:Y:S01]  /*8be0*/  @!PT LDS RZ, [RZ] ;  /* 0x00000000fffff984 */ /* 0x000fe20000000800 */
[----:B------:R3:W-:Y:S07]  /*8bf0*/  @!P0 LDGSTS.E.BYPASS.LTC128B.128 [R171], [R160.64], !P5 ;  /* 0x00000000a0ab8fae */ /* 0x0007ee000e901d48 */
        /* <DEDUP_REMOVED lines=9> */
[----:B------:R2:W-:Y:S07]  /*8c90*/  @!P0 LDGSTS.E.BYPASS.LTC128B.128 [R171+0x5000], [R222.64], !P6 ;  /* 0x05000000deab8fae */ /* 0x0005ee000f101d48 */
[----:B------:R-:W-:Y:S01]  /*8ca0*/  HMMA.16816.F32 R32, R140, R154, R32 ;  /* 0x0000009a8c20723c */ /* 0x000fe20000001820 */
[----:B------:R-:W-:Y:S08]  /*8cb0*/  LDSM.16.M88.4 R144, [R187] ;  /* 0x00000000bb90783b */ /* 0x000ff00000000200 */
[----:B------:R-:W1:Y:S08]  /*8cc0*/  LDSM.16.M88.4 R156, [R0+0xc100] ;  /* 0x00c10000009c783b */ /* 0x000e700000000200 */
[----:B---3--:R-:W3:Y:S08]  /*8cd0*/  LDSM.16.M88.4 R160, [R0+0xc900] ;  /* 0x00c9000000a0783b */ /* 0x008ef00000000200 */
[----:B------:R-:W5:Y:S08]  /*8ce0*/  LDSM.16.M88.4 R148, [R0+0xd100] ;  /* 0x00d100000094783b */ /* 0x000f700000000200 */
[----:B------:R-:W0:Y:S08]  /*8cf0*/  LDGDEPBAR ;  /* 0x00000000000079af */ /* 0x000e300000000000 */
[----:B----4-:R-:W4:Y:S01]  /*8d00*/  LDSM.16.M88.4 R164, [R0+0xd900] ;  /* 0x00d9000000a4783b */ /* 0x010f220000000200 */
[C---:B-1----:R-:W-:Y:S07]  /*8d10*/  HMMA.16816.F32 R4, R144.reuse, R156, R4 ;  /* 0x0000009c9004723c */ /* 0x042fee0000001804 */
[----:B------:R-:W-:Y:S01]  /*8d20*/  LDSM.16.M88.4 R136, [R186] ;  /* 0x00000000ba88783b */ /* 0x000fe20000000200 */
[C---:B------:R-:W-:Y:S07]  /*8d30*/  HMMA.16816.F32 R8, R144.reuse, R158, R8 ;  /* 0x0000009e9008723c */ /* 0x040fee0000001808 */
[----:B--2---:R-:W1:Y:S01]  /*8d40*/  LDSM.16.M88.4 R168, [R172+0xc100] ;  /* 0x00c10000aca8783b */ /* 0x004e620000000200 */
[C---:B---3--:R-:W-:Y:S07]  /*8d50*/  HMMA.16816.F32 R12, R144.reuse, R160, R12 ;  /* 0x000000a0900c723c */ /* 0x048fee000000180c */
[----:B------:R-:W2:Y:S01]  /*8d60*/  LDSM.16.M88.4 R140, [R172+0xc900] ;  /* 0x00c90000ac8c783b */ /* 0x000ea20000000200 */
[C---:B------:R-:W-:Y:S07]  /*8d70*/  HMMA.16816.F32 R16, R144.reuse, R162, R16 ;  /* 0x000000a29010723c */ /* 0x040fee0000001810 */
[----:B------:R-:W3:Y:S01]  /*8d80*/  LDSM.16.M88.4 R152, [R172+0xd100] ;  /* 0x00d10000ac98783b */ /* 0x000ee20000000200 */
[C---:B-----5:R-:W-:Y:S07]  /*8d90*/  HMMA.16816.F32 R20, R144.reuse, R148, R20 ;  /* 0x000000949014723c */ /* 0x060fee0000001814 */
[----:B------:R-:W5:Y:S01]  /*8da0*/  LDSM.16.M88.4 R156, [R172+0xd900] ;  /* 0x00d90000ac9c783b */ /* 0x000f620000000200 */
[C---:B------:R-:W-:Y:S07]  /*8db0*/  HMMA.16816.F32 R24, R144.reuse, R150, R24 ;  /* 0x000000969018723c */ /* 0x040fee0000001818 */
[----:B------:R-:W-:Y:S01]  /*8dc0*/  LDSM.16.M88.4 R148, [R190+UR4+0xe100] ;  /* 0x00e10004be94783b */ /* 0x000fe20008000200 */
[C---:B----4-:R-:W-:Y:S07]  /*8dd0*/  HMMA.16816.F32 R28, R144.reuse, R164, R28 ;  /* 0x000000a4901c723c */ /* 0x050fee000000181c */
[----:B------:R-:W-:Y:S01]  /*8de0*/  LDSM.16.M88.4 R160, [R190+UR4+0xe900] ;  /* 0x00e90004bea0783b */ /* 0x000fe20008000200 */
[----:B------:R-:W-:Y:S07]  /*8df0*/  HMMA.16816.F32 R32, R144, R166, R32 ;  /* 0x000000a69020723c */ /* 0x000fee0000001820 */
[----:B------:R-:W4:Y:S01]  /*8e00*/  LDSM.16.M88.4 R144, [R192+0x4000] ;  /* 0x00400000c090783b */ /* 0x000f220000000200 */
[C---:B-1----:R-:W-:Y:S07]  /*8e10*/  HMMA.16816.F32 R4, R136.reuse, R168, R4 ;  /* 0x000000a88804723c */ /* 0x042fee0000001804 */
[----:B------:R-:W-:Y:S01]  /*8e20*/  LDSM.16.M88.4 R164, [R188+0x4000] ;  /* 0x00400000bca4783b */ /* 0x000fe20000000200 */
[C---:B------:R-:W-:Y:S07]  /*8e30*/  HMMA.16816.F32 R8, R136.reuse, R170, R8 ;  /* 0x000000aa8808723c */ /* 0x040fee0000001808 */
[----:B------:R-:W-:Y:S01]  /*8e40*/  LDSM.16.M88.4 R168, [R135+0xe100] ;  /* 0x00e1000087a8783b */ /* 0x000fe20000000200 */
[C---:B--2---:R-:W-:Y:S08]  /*8e50*/  HMMA.16816.F32 R12, R136.reuse, R140, R12 ;  /* 0x0000008c880c723c */ /* 0x044ff0000000180c */
[C---:B------:R-:W-:Y:S01]  /*8e60*/  HMMA.16816.F32 R16, R136.reuse, R142, R16 ;  /* 0x0000008e8810723c */ /* 0x040fe20000001810 */
[----:B------:R-:W1:Y:S07]  /*8e70*/  LDSM.16.M88.4 R140, [R190+UR4+0xf100] ;  /* 0x00f10004be8c783b */ /* 0x000e6e0008000200 */
[C---:B---3--:R-:W-:Y:S08]  /*8e80*/  HMMA.16816.F32 R20, R136.reuse, R152, R20 ;  /* 0x000000988814723c */ /* 0x048ff00000001814 */
[C---:B------:R-:W-:Y:S01]  /*8e90*/  HMMA.16816.F32 R24, R136.reuse, R154, R24 ;  /* 0x0000009a8818723c */ /* 0x040fe20000001818 */
[----:B------:R-:W2:Y:S07]  /*8ea0*/  LDSM.16.M88.4 R152, [R190+UR4+0xf900] ;  /* 0x00f90004be98783b */ /* 0x000eae0008000200 */
[C---:B-----5:R-:W-:Y:S08]  /*8eb0*/  HMMA.16816.F32 R28, R136.reuse, R156, R28 ;  /* 0x0000009c881c723c */ /* 0x060ff0000000181c */
        /* <DEDUP_REMOVED lines=76> */
[C---:B------:R-:W-:Y:S08]  /*9380*/  HMMA.16816.F32 R24, R144.reuse, R150, R24 ;  /* 0x000000969018723c */ /* 0x040ff00000001818 */
[C---:B------:R-:W-:Y:S08]  /*9390*/  HMMA.16816.F32 R28, R144.reuse, R152, R28 ;  /* 0x00000098901c723c */ /* 0x040ff0000000181c */
[----:B------:R-:W-:Y:S01]  /*93a0*/  HMMA.16816.F32 R32, R144, R154, R32 ;  /* 0x0000009a9020723c */ /* 0x000fe20000001820 */
[----:B------:R-:W3:Y:S07]  /*93b0*/  LDSM.16.M88.4 R144, [R2+0x10900] ;  /* 0x010900000290783b */ /* 0x000eee0000000200 */
[C---:B-----5:R-:W-:Y:S08]  /*93c0*/  HMMA.16816.F32 R4, R160.reuse, R164, R4 ;  /* 0x000000a4a004723c */ /* 0x060ff00000001804 */
[C---:B------:R-:W-:Y:S08]  /*93d0*/  HMMA.16816.F32 R8, R160.reuse, R166, R8 ;  /* 0x000000a6a008723c */ /* 0x040ff00000001808 */
[C---:B----4-:R-:W-:Y:S08]  /*93e0*/  HMMA.16816.F32 R12, R160.reuse, R140, R12 ;  /* 0x0000008ca00c723c */ /* 0x050ff0000000180c */
[C---:B------:R-:W-:Y:S01]  /*93f0*/  HMMA.16816.F32 R16, R160.reuse, R142, R16 ;  /* 0x0000008ea010723c */ /* 0x040fe20000001810 */
[----:B------:R-:W4:Y:S07]  /*9400*/  LDSM.16.M88.4 R140, [R2+0x11100] ;  /* 0x01110000028c783b */ /* 0x000f2e0000000200 */
[C---:B-1----:R-:W-:Y:S08]  /*9410*/  HMMA.16816.F32 R20, R160.reuse, R156, R20 ;  /* 0x0000009ca014723c */ /* 0x042ff00000001814 */
[C---:B------:R-:W-:Y:S08]  /*9420*/  HMMA.16816.F32 R24, R160.reuse, R158, R24 ;  /* 0x0000009ea018723c */ /* 0x040ff00000001818 */
[C---:B--2---:R-:W-:Y:S08]  /*9430*/  HMMA.16816.F32 R28, R160.reuse, R136, R28 ;  /* 0x00000088a01c723c */ /* 0x044ff0000000181c */
[----:B------:R-:W-:Y:S01]  /*9440*/  HMMA.16816.F32 R32, R160, R138, R32 ;  /* 0x0000008aa020723c */ /* 0x000fe20000001820 */
[----:B------:R1:W2:Y:S01]  /*9450*/  LDSM.16.M88.4 R136, [R2+0x11900] ;  /* 0x011900000288783b */ /* 0x0002a20000000200 */
[----:B------:R-:W-:Y:S06]  /*9460*/  DEPBAR.LE SB0, 0x2 ;  /* 0x000080800000791a */ /* 0x000fec0000000000 */
[C---:B------:R-:W-:Y:S01]  /*9470*/  HMMA.16816.F32 R4, R168.reuse, R172, R4 ;  /* 0x000000aca804723c */ /* 0x040fe20000001804 */
[----:B------:R-:W-:Y:S07]  /*9480*/  BAR.SYNC.DEFER_BLOCKING 0x0 ;  /* 0x0000000000007b1d */ /* 0x000fee0000010000 */
[C---:B------:R-:W-:Y:S08]  /*9490*/  HMMA.16816.F32 R8, R168.reuse, R174, R8 ;  /* 0x000000aea808723c */ /* 0x040ff00000001808 */
[C---:B---3--:R-:W-:Y:S08]  /*94a0*/  HMMA.16816.F32 R12, R168.reuse, R144, R12 ;  /* 0x00000090a80c723c */ /* 0x048ff0000000180c */
[C---:B------:R-:W-:Y:S01]  /*94b0*/  HMMA.16816.F32 R16, R168.reuse, R146, R16 ;  /* 0x00000092a810723c */ /* 0x040fe20000001810 */
[----:B------:R-:W-:Y:S03]  /*94c0*/  LDSM.16.MT88.4 R148, [R185+UR4+0x2900] ;  /* 0x00290004b994783b */ /* 0x000fe60008004200 */
[----:B------:R-:W-:Y:S02]  /*94d0*/  FMNMX.FTZ R0, R4, R133, !PT ;  /* 0x0000008504007209 */ /* 0x000fe40007810000 */
[----:B------:R-:W-:Y:S02]  /*94e0*/  FMNMX.FTZ R132, R6, R3, !PT ;  /* 0x0000000306847209 */ /* 0x000fe40007810000 */
[C---:B----4-:R-:W-:Y:S04]  /*94f0*/  HMMA.16816.F32 R20, R168.reuse, R140, R20 ;  /* 0x0000008ca814723c */ /* 0x050fe80000001814 */
[----:B------:R-:W-:Y:S03]  /*9500*/  FMNMX.FTZ R135, R5, R0, !PT ;  /* 0x0000000005877209 */ /* 0x000fe60007810000 */
[----:B------:R-:W-:Y:S01]  /*9510*/  FMNMX.FTZ R141, R7, R132, !PT ;  /* 0x00000084078d7209 */ /* 0x000fe20007810000 */
[C---:B------:R-:W-:Y:S04]  /*9520*/  HMMA.16816.F32 R24, R168.reuse, R142, R24 ;  /* 0x0000008ea818723c */ /* 0x040fe80000001818 */
[----:B------:R-:W-:Y:S02]  /*9530*/  FMNMX.FTZ R0, R8, R135, !PT ;  /* 0x0000008708007209 */ /* 0x000fe40007810000 */
[----:B-1----:R-:W-:Y:S02]  /*9540*/  FMNMX.FTZ R2, R10, R141, !PT ;  /* 0x0000008d0a027209 */ /* 0x002fe40007810000 */
        /* <DEDUP_REMOVED lines=34> */
[----:B-1----:R-:W-:Y:S07]  /*9770*/  FMNMX.FTZ R2, R137, R2, !PT ;  /* 0x0000000289027209 */ /* 0x002fee0007810000 */
[----:B------:R-:W1:Y:S01]  /*9780*/  LDSM.16.MT88.4 R136, [R185+UR4+0x100] ;  /* 0x00010004b988783b */ /* 0x000e620008004200 */
[C---:B------:R-:W-:Y:S02]  /*9790*/  FADD.FTZ R133, -R2.reuse, R133 ;  /* 0x0000008502857221 */ /* 0x040fe40000010100 */
[----:B------:R-:W-:Y:S01]  /*97a0*/  FMUL.FTZ R165, R2, c[0x0][0x2d0] ;  /* 0x0000b40002a57a20 */ /* 0x000fe20000410000 */
[----:B--2---:R-:W-:Y:S01]  /*97b0*/  FMNMX.FTZ R0, R135, R0, !PT ;  /* 0x0000000087007209 */ /* 0x004fe20007810000 */
[----:B------:R-:W-:Y:S02]  /*97c0*/  FMUL.FTZ R132, R133, c[0x0][0x2d0] ;  /* 0x0000b40085847a20 */ /* 0x000fe40000410000 */
[----:B------:R-:W-:Y:S02]  /*97d0*/  FFMA.FTZ R157, R8, c[0x0][0x2d0], -R165 ;  /* 0x0000b400089d7a23 */ /* 0x000fe400000108a5 */
[C---:B------:R-:W-:Y:S02]  /*97e0*/  FADD.FTZ R133, -R0.reuse, R3 ;  /* 0x0000000300857221 */ /* 0x040fe40000010100 */
[----:B------:R-:W-:Y:S01]  /*97f0*/  FMUL.FTZ R160, R0, c[0x0][0x2d0] ;  /* 0x0000b40000a07a20 */ /* 0x000fe20000410000 */
[----:B------:R-:W2:Y:S01]  /*9800*/  MUFU.EX2 R132, R132 ;  /* 0x0000008400847308 */ /* 0x000ea20000000800 */
[----:B------:R-:W-:Y:S02]  /*9810*/  FMUL.FTZ R3, R133, c[0x0][0x2d0] ;  /* 0x0000b40085037a20 */ /* 0x000fe40000410000 */
[--C-:B------:R-:W-:Y:S02]  /*9820*/  FFMA.FTZ R152, R9, c[0x0][0x2d0], -R165.reuse ;  /* 0x0000b40009987a23 */ /* 0x100fe400000108a5 */
[--C-:B------:R-:W-:Y:S02]  /*9830*/  FFMA.FTZ R155, R10, c[0x0][0x2d0], -R160.reuse ;  /* 0x0000b4000a9b7a23 */ /* 0x100fe400000108a0 */
[--C-:B------:R-:W-:Y:S02]  /*9840*/  FFMA.FTZ R156, R11, c[0x0][0x2d0], -R160.reuse ;  /* 0x0000b4000b9c7a23 */ /* 0x100fe400000108a0 */
[--C-:B------:R-:W-:Y:S01]  /*9850*/  FFMA.FTZ R153, R4, c[0x0][0x2d0], -R165.reuse ;  /* 0x0000b40004997a23 */ /* 0x100fe200000108a5 */
[----:B------:R-:W3:Y:S01]  /*9860*/  MUFU.EX2 R3, R3 ;  /* 0x0000000300037308 */ /* 0x000ee20000000800 */
[--C-:B------:R-:W-:Y:S01]  /*9870*/  FFMA.FTZ R154, R5, c[0x0][0x2d0], -R165.reuse ;  /* 0x0000b400059a7a23 */ /* 0x100fe200000108a5 */
[----:B------:R-:W-:Y:S01]  /*9880*/  IADD3 R4, R185, UR4, RZ ;  /* 0x00000004b9047c10 */ /* 0x000fe2000fffe0ff */
[--C-:B------:R-:W-:Y:S02]  /*9890*/  FFMA.FTZ R158, R6, c[0x0][0x2d0], -R160.reuse ;  /* 0x0000b400069e7a23 */ /* 0x100fe400000108a0 */
[--C-:B------:R-:W-:Y:S01]  /*98a0*/  FFMA.FTZ R159, R7, c[0x0][0x2d0], -R160.reuse ;  /* 0x0000b400079f7a23 */ /* 0x100fe200000108a0 */
[----:B------:R-:W-:Y:S01]  /*98b0*/  IADD3 R133, R189, R4, RZ ;  /* 0x00000004bd857210 */ /* 0x000fe20007ffe0ff */
[--C-:B------:R-:W-:Y:S02]  /*98c0*/  FFMA.FTZ R163, R16, c[0x0][0x2d0], -R165.reuse ;  /* 0x0000b40010a37a23 */ /* 0x100fe400000108a5 */
[--C-:B------:R-:W-:Y:S01]  /*98d0*/  FFMA.FTZ R164, R17, c[0x0][0x2d0], -R165.reuse ;  /* 0x0000b40011a47a23 */ /* 0x100fe200000108a5 */
[----:B------:R-:W-:Y:S01]  /*98e0*/  MUFU.EX2 R153, R153 ;  /* 0x0000009900997308 */ /* 0x000fe20000000800 */
[----:B------:R-:W4:Y:S01]  /*98f0*/  LDSM.16.MT88.4 R140, [R133+0x100] ;  /* 0x00010000858c783b */ /* 0x000f220000004200 */
[--C-:B------:R-:W-:Y:S02]  /*9900*/  FFMA.FTZ R168, R18, c[0x0][0x2d0], -R160.reuse ;  /* 0x0000b40012a87a23 */ /* 0x100fe400000108a0 */
[C---:B--2---:R-:W-:Y:S02]  /*9910*/  FMUL.FTZ R4, R132.reuse, R128 ;  /* 0x0000008084047220 */ /* 0x044fe40000410000 */
[C---:B------:R-:W-:Y:S02]  /*9920*/  FMUL.FTZ R5, R132.reuse, R129 ;  /* 0x0000008184057220 */ /* 0x040fe40000410000 */
[C---:B------:R-:W-:Y:S02]  /*9930*/  FMUL.FTZ R8, R132.reuse, R124 ;  /* 0x0000007c84087220 */ /* 0x040fe40000410000 */
[----:B------:R-:W2:Y:S01]  /*9940*/  MUFU.EX2 R154, R154 ;  /* 0x0000009a009a7308 */ /* 0x000ea20000000800 */
[C---:B------:R-:W-:Y:S02]  /*9950*/  FMUL.FTZ R9, R132.reuse, R125 ;  /* 0x0000007d84097220 */ /* 0x040fe40000410000 */
[C---:B------:R-:W-:Y:S02]  /*9960*/  FMUL.FTZ R100, R132.reuse, R100 ;  /* 0x0000006484647220 */ /* 0x040fe40000410000 */
[C---:B---3--:R-:W-:Y:S02]  /*9970*/  FMUL.FTZ R6, R3.reuse, R130 ;  /* 0x0000008203067220 */ /* 0x048fe40000410000 */
[C---:B------:R-:W-:Y:S02]  /*9980*/  FMUL.FTZ R7, R3.reuse, R131 ;  /* 0x0000008303077220 */ /* 0x040fe40000410000 */
[C---:B------:R-:W-:Y:S01]  /*9990*/  FMUL.FTZ R10, R3.reuse, R126 ;  /* 0x0000007e030a7220 */ /* 0x040fe20000410000 */
[----:B------:R-:W-:Y:S01]  /*99a0*/  MUFU.EX2 R157, R157 ;  /* 0x0000009d009d7308 */ /* 0x000fe20000000800 */
[C---:B------:R-:W-:Y:S02]  /*99b0*/  FMUL.FTZ R11, R3.reuse, R127 ;  /* 0x0000007f030b7220 */ /* 0x040fe40000410000 */
[----:B------:R-:W3:Y:S01]  /*99c0*/  LDSM.16.MT88.4 R124, [R184+UR4+0x100] ;  /* 0x00010004b87c783b */ /* 0x000ee20008004200 */
        /* <DEDUP_REMOVED lines=37> */
[----:B------:R-:W-:Y:S01]  /*9c20*/  LDSM.16.MT88.4 R16, [R133+0x900] ;  /* 0x000900008510783b */ /* 0x000fe20000004200 */
[--C-:B------:R-:W-:Y:S02]  /*9c30*/  FFMA.FTZ R170, R22, c[0x0][0x2d0], -R160.reuse ;  /* 0x0000b40016aa7a23 */ /* 0x100fe400000108a0 */
[--C-:B------:R-:W-:Y:S02]  /*9c40*/  FFMA.FTZ R171, R23, c[0x0][0x2d0], -R160.reuse ;  /* 0x0000b40017ab7a23 */ /* 0x100fe400000108a0 */
[--C-:B------:R-:W-:Y:S02]  /*9c50*/  FFMA.FTZ R172, R26, c[0x0][0x2d0], -R160.reuse ;  /* 0x0000b4001aac7a23 */ /* 0x100fe400000108a0 */
[--C-:B------:R-:W-:Y:S02]  /*9c60*/  FFMA.FTZ R173, R27, c[0x0][0x2d0], -R160.reuse ;  /* 0x0000b4001bad7a23 */ /* 0x100fe400000108a0 */
[C---:B------:R-:W-:Y:S01]  /*9c70*/  FMUL.FTZ R40, R132.reuse, R40 ;  /* 0x0000002884287220 */ /* 0x040fe20000410000 */
[----:B------:R-:W2:Y:S01]  /*9c80*/  MUFU.EX2 R164, R164 ;  /* 0x000000a400a47308 */ /* 0x000ea20000000800 */
[----:B------:R-:W-:Y:S01]  /*9c90*/  FMUL.FTZ R41, R132, R41 ;  /* 0x0000002984297220 */ /* 0x000fe20000410000 */
[----:B-----5:R-:W-:Y:S01]  /*9ca0*/  F2FP.PACK_AB R131, R156, R155 ;  /* 0x0000009b9c83723e */ /* 0x020fe200000000ff */
[C---:B------:R-:W-:Y:S02]  /*9cb0*/  FMUL.FTZ R42, R3.reuse, R42 ;  /* 0x0000002a032a7220 */ /* 0x040fe40000410000 */
[----:B------:R-:W-:Y:S02]  /*9cc0*/  FMUL.FTZ R43, R3, R43 ;  /* 0x0000002b032b7220 */ /* 0x000fe40000410000 */
[C---:B------:R-:W-:Y:S02]  /*9cd0*/  FMUL.FTZ R44, R132.reuse, R44 ;  /* 0x0000002c842c7220 */ /* 0x040fe40000410000 */
        /* <DEDUP_REMOVED lines=9> */
[C---:B----4-:R-:W-:Y:S01]  /*9d70*/  HMMA.16816.F32 R100, R128.reuse, R140, R100 ;  /* 0x0000008c8064723c */ /* 0x050fe20000001864 */
[----:B------:R-:W4:Y:S03]  /*9d80*/  LDSM.16.MT88.4 R136, [R135+0x100] ;  /* 0x000100008788783b */ /* 0x000f260000004200 */
        /* <DEDUP_REMOVED lines=8> */
[C---:B---3--:R-:W-:Y:S01]  /*9e10*/  HMMA.16816.F32 R108, R128.reuse, R124, R108 ;  /* 0x0000007c806c723c */ /* 0x048fe2000000186c */
[----:B------:R-:W-:Y:S03]  /*9e20*/  LDSM.16.MT88.4 R144, [R135+0x900] ;  /* 0x000900008790783b */ /* 0x000fe60000004200 */
[C---:B------:R-:W-:Y:S02]  /*9e30*/  FMUL.FTZ R52, R132.reuse, R52 ;  /* 0x0000003484347220 */ /* 0x040fe40000410000 */
[C---:B------:R-:W-:Y:S02]  /*9e40*/  FMUL.FTZ R53, R132.reuse, R53 ;  /* 0x0000003584357220 */ /* 0x040fe40000410000 */
[C---:B------:R-:W-:Y:S01]  /*9e50*/  HMMA.16816.F32 R112, R128.reuse, R126, R112 ;  /* 0x0000007e8070723c */ /* 0x040fe20000001870 */
[----:B------:R-:W3:Y:S01]  /*9e60*/  LDSM.16.MT88.4 R124, [R133+0x2100] ;  /* 0x00210000857c783b */ /* 0x000ee20000004200 */
        /* <DEDUP_REMOVED lines=8> */
[C---:B----4-:R-:W-:Y:S03]  /*9ef0*/  HMMA.16816.F32 R116, R128.reuse, R136, R116 ;  /* 0x000000888074723c */ /* 0x050fe60000001874 */
[C---:B------:R-:W-:Y:S02]  /*9f00*/  FMUL.FTZ R60, R132.reuse, R60 ;  /* 0x0000003c843c7220 */ /* 0x040fe40000410000 */
[C---:B------:R-:W-:Y:S02]  /*9f10*/  FMUL.FTZ R61, R132.reuse, R61 ;  /* 0x0000003d843d7220 */ /* 0x040fe40000410000 */
[C---:B------:R-:W-:Y:S01]  /*9f20*/  FMUL.FTZ R62, R3.reuse, R62 ;  /* 0x0000003e033e7220 */ /* 0x040fe20000410000 */
[C---:B------:R-:W-:Y:S01]  /*9f30*/  HMMA.16816.F32 R120, R128.reuse, R138, R120 ;  /* 0x0000008a8078723c */ /* 0x040fe20000001878 */
[----:B------:R-:W4:Y:S03]  /*9f40*/  LDSM.16.MT88.4 R136, [R184+UR4+0x2100] ;  /* 0x00210004b888783b */ /* 0x000f260008004200 */
[C---:B------:R-:W-:Y:S02]  /*9f50*/  FMUL.FTZ R63, R3.reuse, R63 ;  /* 0x0000003f033f7220 */ /* 0x040fe40000410000 */
[C---:B------:R-:W-:Y:S02]  /*9f60*/  FMUL.FTZ R64, R132.reuse, R64 ;  /* 0x0000004084407220 */ /* 0x040fe40000410000 */
[C---:B-----5:R-:W-:Y:S04]  /*9f70*/  HMMA.16816.F32 R36, R128.reuse, R140, R36 ;  /* 0x0000008c8024723c */ /* 0x060fe80000001824 */
[C---:B------:R-:W-:Y:S02]  /*9f80*/  FMUL.FTZ R65, R132.reuse, R65 ;  /* 0x0000004184417220 */ /* 0x040fe40000410000 */
[C---:B------:R-:W-:Y:S02]  /*9f90*/  FMUL.FTZ R66, R3.reuse, R66 ;  /* 0x0000004203427220 */ /* 0x040fe40000410000 */
[C---:B------:R-:W-:Y:S01]  /*9fa0*/  HMMA.16816.F32 R40, R128.reuse, R142, R40 ;  /* 0x0000008e8028723c */ /* 0x040fe20000001828 */
[----:B------:R-:W5:Y:S03]  /*9fb0*/  LDSM.16.MT88.4 R140, [R135+0x2100] ;  /* 0x00210000878c783b */ /* 0x000f660000004200 */
[C---:B------:R-:W-:Y:S02]  /*9fc0*/  FMUL.FTZ R67, R3.reuse, R67 ;  /* 0x0000004303437220 */ /* 0x040fe40000410000 */
[C---:B------:R-:W-:Y:S02]  /*9fd0*/  FMUL.FTZ R68, R132.reuse, R68 ;  /* 0x0000004484447220 */ /* 0x040fe40000410000 */
[C---:B---3--:R-:W-:Y:S04]  /*9fe0*/  HMMA.16816.F32 R44, R128.reuse, R124, R44 ;  /* 0x0000007c802c723c */ /* 0x048fe8000000182c */
[C---:B------:R-:W-:Y:S02]  /*9ff0*/  FMUL.FTZ R69, R132.reuse, R69 ;  /* 0x0000004584457220 */ /* 0x040fe40000410000 */
[C---:B------:R-:W-:Y:S02]  /*a000*/  FMUL.FTZ R70, R3.reuse, R70 ;  /* 0x0000004603467220 */ /* 0x040fe40000410000 */
[C---:B------:R-:W-:Y:S01]  /*a010*/  HMMA.16816.F32 R48, R128.reuse, R126, R48 ;  /* 0x0000007e8030723c */ /* 0x040fe20000001830 */
[----:B------:R-:W3:Y:S03]  /*a020*/  LDSM.16.MT88.4 R124, [R185+UR4+0x4100] ;  /* 0x00410004b97c783b */ /* 0x000ee60008004200 */
[C---:B------:R-:W-:Y:S02]  /*a030*/  FMUL.FTZ R71, R3.reuse, R71 ;  /* 0x0000004703477220 */ /* 0x040fe40000410000 */
[C---:B------:R-:W-:Y:S02]  /*a040*/  FMUL.FTZ R72, R132.reuse, R72 ;  /* 0x0000004884487220 */ /* 0x040fe40000410000 */
[C---:B------:R-:W-:Y:S01]  /*a050*/  FMUL.FTZ R73, R132.reuse, R73 ;  /* 0x0000004984497220 */ /* 0x040fe20000410000 */
[C---:B----4-:R-:W-:Y:S03]  /*a060*/  HMMA.16816.F32 R52, R128.reuse, R136, R52 ;  /* 0x000000888034723c */ /* 0x050fe60000001834 */
[C---:B------:R-:W-:Y:S02]  /*a070*/  FMUL.FTZ R74, R3.reuse, R74 ;  /* 0x0000004a034a7220 */ /* 0x040fe40000410000 */
[C---:B------:R-:W-:Y:S02]  /*a080*/  FMUL.FTZ R75, R3.reuse, R75 ;  /* 0x0000004b034b7220 */ /* 0x040fe40000410000 */
[C---:B------:R-:W-:Y:S01]  /*a090*/  FMUL.FTZ R76, R132.reuse, R76 ;  /* 0x0000004c844c7220 */ /* 0x040fe20000410000 */
[C---:B------:R-:W-:Y:S01]  /*a0a0*/  HMMA.16816.F32 R56, R128.reuse, R138, R56 ;  /* 0x0000008a8038723c */ /* 0x040fe20000001838 */
[----:B------:R-:W4:Y:S03]  /*a0b0*/  LDSM.16.MT88.4 R136, [R133+0x4100] ;  /* 0x004100008588783b */ /* 0x000f260000004200 */
        /* <DEDUP_REMOVED lines=17> */
[C---:B----4-:R-:W-:Y:S03]  /*a1d0*/  HMMA.16816.F32 R76, R128.reuse, R136, R76 ;  /* 0x00000088804c723c */ /* 0x050fe6000000184c */
[C---:B------:R-:W-:Y:S02]  /*a1e0*/  FMUL.FTZ R88, R132.reuse, R88 ;  /* 0x0000005884587220 */ /* 0x040fe40000410000 */
[----:B------:R-:W-:Y:S02]  /*a1f0*/  FMUL.FTZ R89, R132, R89 ;  /* 0x0000005984597220 */ /* 0x000fe40000410000 */
[----:B------:R-:W-:Y:S01]  /*a200*/  FMUL.FTZ R90, R3, R90 ;  /* 0x0000005a035a7220 */ /* 0x000fe20000410000 */
[C---:B------:R-:W-:Y:S01]  /*a210*/  HMMA.16816.F32 R80, R128.reuse, R138, R80 ;  /* 0x0000008a8050723c */ /* 0x040fe20000001850 */
[----:B------:R-:W4:Y:S03]  /*a220*/  LDSM.16.MT88.4 R136, [R185+UR4+0x900] ;  /* 0x00090004b988783b */ /* 0x000f260008004200 */
[--C-:B------:R-:W-:Y:S02]  /*a230*/  FFMA.FTZ R161, R12, c[0x0][0x2d0], -R165.reuse ;  /* 0x0000b4000ca17a23 */ /* 0x100fe400000108a5 */
[--C-:B------:R-:W-:Y:S02]  /*a240*/  FFMA.FTZ R162, R13, c[0x0][0x2d0], -R165.reuse ;  /* 0x0000b4000da27a23 */ /* 0x100fe400000108a5 */
[C---:B-----5:R-:W-:Y:S02]  /*a250*/  HMMA.16816.F32 R84, R128.reuse, R140, R84 ;  /* 0x0000008c8054723c */ /* 0x060fe40000001854 */
[----:B------:R-:W-:Y:S02]  /*a260*/  MUFU.EX2 R161, R161 ;  /* 0x000000a100a17308 */ /* 0x000fe40000000800 */
[--C-:B------:R-:W-:Y:S01]  /*a270*/  FFMA.FTZ R166, R14, c[0x0][0x2d0], -R160.reuse ;  /* 0x0000b4000ea67a23 */ /* 0x100fe200000108a0 */
[----:B--2---:R-:W-:Y:S01]  /*a280*/  F2FP.PACK_AB R14, R164, R163 ;  /* 0x000000a3a40e723e */ /* 0x004fe200000000ff */
[--C-:B------:R-:W-:Y:S01]  /*a290*/  FFMA.FTZ R167, R15, c[0x0][0x2d0], -R160.reuse ;  /* 0x0000b4000fa77a23 */ /* 0x100fe200000108a0 */
[----:B-1----:R-:W-:Y:S01]  /*a2a0*/  F2FP.PACK_AB R15, R169, R168 ;  /* 0x000000a8a90f723e */ /* 0x002fe200000000ff */
[C---:B------:R-:W-:Y:S04]  /*a2b0*/  FMUL.FTZ R91, R3.reuse, R91 ;  /* 0x0000005b035b7220 */ /* 0x040fe80000410000 */
[----:B------:R-:W-:Y:S01]  /*a2c0*/  MUFU.EX2 R166, R166 ;  /* 0x000000a600a67308 */ /* 0x000fe20000000800 */
[C---:B------:R-:W-:Y:S02]  /*a2d0*/  FMUL.FTZ R92, R132.reuse, R92 ;  /* 0x0000005c845c7220 */ /* 0x040fe40000410000 */
[C---:B------:R-:W-:Y:S01]  /*a2e0*/  HMMA.16816.F32 R88, R128.reuse, R142, R88 ;  /* 0x0000008e8058723c */ /* 0x040fe20000001858 */
[----:B------:R-:W1:Y:S02]  /*a2f0*/  LDSM.16.MT88.4 R140, [R184+UR4+0x900] ;  /* 0x00090004b88c783b */ /* 0x000e640008004200 */
[C---:B------:R-:W-:Y:S02]  /*a300*/  FMUL.FTZ R93, R132.reuse, R93 ;  /* 0x0000005d845d7220 */ /* 0x040fe40000410000 */
[C---:B------:R-:W-:Y:S02]  /*a310*/  FMUL.FTZ R94, R3.reuse, R94 ;  /* 0x0000005e035e7220 */ /* 0x040fe40000410000 */
[----:B------:R-:W2:Y:S01]  /*a320*/  MUFU.EX2 R162, R162 ;  /* 0x000000a200a27308 */ /* 0x000ea20000000800 */
[C---:B------:R-:W-:Y:S04]  /*a330*/  FMUL.FTZ R95, R3.reuse, R95 ;  /* 0x0000005f035f7220 */ /* 0x040fe80000410000 */
[C---:B------:R-:W-:Y:S02]  /*a340*/  FMUL.FTZ R96, R132.reuse, R96 ;  /* 0x0000006084607220 */ /* 0x040fe40000410000 */
[----:B------:R-:W-:Y:S01]  /*a350*/  FMUL.FTZ R97, R132, R97 ;  /* 0x0000006184617220 */ /* 0x000fe20000410000 */
[C---:B---3--:R-:W-:Y:S02]  /*a360*/  HMMA.16816.F32 R92, R128.reuse, R124, R92 ;  /* 0x0000007c805c723c */ /* 0x048fe4000000185c */
[----:B------:R-:W3:Y:S01]  /*a370*/  MUFU.EX2 R167, R167 ;  /* 0x000000a700a77308 */ /* 0x000ee20000000800 */
[C---:B------:R-:W-:Y:S02]  /*a380*/  FMUL.FTZ R98, R3.reuse, R98 ;  /* 0x0000006203627220 */ /* 0x040fe40000410000 */
[C---:B------:R-:W-:Y:S02]  /*a390*/  FMUL.FTZ R99, R3.reuse, R99 ;  /* 0x0000006303637220 */ /* 0x040fe40000410000 */
[----:B------:R-:W-:Y:S02]  /*a3a0*/  FFMA.FTZ R32, R32, c[0x0][0x2d0], -R165 ;  /* 0x0000b40020207a23 */ /* 0x000fe400000108a5 */
[----:B------:R-:W-:Y:S03]  /*a3b0*/  FFMA.FTZ R34, R34, c[0x0][0x2d0], -R160 ;  /* 0x0000b40022227a23 */ /* 0x000fe600000108a0 */
[----:B------:R-:W-:Y:S01]  /*a3c0*/  HMMA.16816.F32 R96, R128, R126, R96 ;  /* 0x0000007e8060723c */ /* 0x000fe20000001860 */
[----:B------:R-:W5:Y:S01]  /*a3d0*/  LDSM.16.MT88.4 R124, [R133+0x2900] ;  /* 0x00290000857c783b */ /* 0x000f620000004200 */
[----:B------:R-:W-:Y:S01]  /*a3e0*/  MUFU.EX2 R32, R32 ;  /* 0x0000002000207308 */ /* 0x000fe20000000800 */
[----:B------:R-:W-:Y:S01]  /*a3f0*/  FFMA.FTZ R158, R3, R218, R158 ;  /* 0x000000da039e7223 */ /* 0x000fe2000001009e */
[----:B--2---:R-:W-:Y:S01]  /*a400*/  F2FP.PACK_AB R12, R162, R161 ;  /* 0x000000a1a20c723e */ /* 0x004fe200000000ff */
[----:B------:R-:W-:Y:S02]  /*a410*/  FFMA.FTZ R153, R132, R217, R153 ;  /* 0x000000d984997223 */ /* 0x000fe40000010099 */
[----:B------:R-:W-:Y:S02]  /*a420*/  FADD.FTZ R158, R159, R158 ;  /* 0x0000009e9f9e7221 */ /* 0x000fe40000010000 */
[----:B------:R-:W2:Y:S03]  /*a430*/  LDSM.16.MT88.4 R128, [R184+UR4+0x2900] ;  /* 0x00290004b880783b */ /* 0x000ea60008004200 */
[----:B------:R-:W-:Y:S01]  /*a440*/  MUFU.EX2 R34, R34 ;  /* 0x0000002200227308 */ /* 0x000fe20000000800 */
[----:B------:R-:W-:Y:S01]  /*a450*/  FADD.FTZ R3, R155, R158 ;  /* 0x0000009e9b037221 */ /* 0x000fe20000010000 */
[----:B---3--:R-:W-:Y:S01]  /*a460*/  F2FP.PACK_AB R13, R167, R166 ;  /* 0x000000a6a70d723e */ /* 0x008fe200000000ff */
[----:B------:R-:W-:Y:S02]  /*a470*/  FADD.FTZ R154, R154, R153 ;  /* 0x000000999a9a7221 */ /* 0x000fe40000010000 */
[----:B------:R-:W-:Y:S02]  /*a480*/  FADD.FTZ R3, R156, R3 ;  /* 0x000000039c037221 */ /* 0x000fe40000010000 */
[----:B------:R-:W-:Y:S02]  /*a490*/  FADD.FTZ R157, R157, R154 ;  /* 0x0000009a9d9d7221 */ /* 0x000fe40000010000 */
[C---:B----4-:R-:W-:Y:S05]  /*a4a0*/  HMMA.16816.F32 R4, R12.reuse, R136, R4 ;  /* 0x000000880c04723c */ /* 0x050fea0000001804 */
[----:B------:R-:W-:Y:S02]  /*a4b0*/  FADD.FTZ R166, R166, R3 ;  /* 0x00000003a6a67221 */ /* 0x000fe40000010000 */
[----:B------:R-:W-:Y:S01]  /*a4c0*/  FADD.FTZ R152, R152, R157 ;  /* 0x0000009d98987221 */ /* 0x000fe20000010000 */
        /* <DEDUP_REMOVED lines=11> */
[C---:B-1----:R-:W-:Y:S04]  /*a580*/  HMMA.16816.F32 R108, R12.reuse, R140, R108 ;  /* 0x0000008c0c6c723c */ /* 0x042fe8000000186c */
[----:B------:R-:W-:Y:S04]  /*a590*/  FADD.FTZ R163, R164, R163 ;  /* 0x000000a3a4a37221 */ /* 0x000fe80000010000 */
[C---:B------:R-:W-:Y:S01]  /*a5a0*/  HMMA.16816.F32 R112, R12.reuse, R142, R112 ;  /* 0x0000008e0c70723c */ /* 0x040fe20000001870 */
[----:B------:R-:W-:Y:S07]  /*a5b0*/  LDSM.16.MT88.4 R140, [R135+0x4900] ;  /* 0x00490000878c783b */ /* 0x000fee0000004200 */
[C---:B------:R-:W-:Y:S08]  /*a5c0*/  HMMA.16816.F32 R116, R12.reuse, R144, R116 ;  /* 0x000000900c74723c */ /* 0x040ff00000001874 */
[C---:B------:R-:W-:Y:S01]  /*a5d0*/  HMMA.16816.F32 R120, R12.reuse, R146, R120 ;  /* 0x000000920c78723c */ /* 0x040fe20000001878 */
[----:B------:R-:W-:Y:S07]  /*a5e0*/  LDSM.16.MT88.4 R144, [R184+UR4+0x1100] ;  /* 0x00110004b890783b */ /* 0x000fee0008004200 */
[C---:B------:R-:W-:Y:S07]  /*a5f0*/  HMMA.16816.F32 R36, R12.reuse, R148, R36 ;  /* 0x000000940c24723c */ /* 0x040fee0000001824 */
[--C-:B------:R-:W-:Y:S01]  /*a600*/  FFMA.FTZ R148, R20, c[0x0][0x2d0], -R165.reuse ;  /* 0x0000b40014947a23 */ /* 0x100fe200000108a5 */
[C---:B------:R-:W-:Y:S04]  /*a610*/  HMMA.16816.F32 R40, R12.reuse, R150, R40 ;  /* 0x000000960c28723c */ /* 0x040fe80000001828 */
[--C-:B------:R-:W-:Y:S01]  /*a620*/  FFMA.FTZ R149, R21, c[0x0][0x2d0], -R165.reuse ;  /* 0x0000b40015957a23 */ /* 0x100fe200000108a5 */
[----:B------:R-:W-:Y:S01]  /*a630*/  MUFU.EX2 R148, R148 ;  /* 0x0000009400947308 */ /* 0x000fe20000000800 */
[----:B------:R-:W-:Y:S01]  /*a640*/  LDSM.16.MT88.4 R20, [R133+0x1100] ;  /* 0x001100008514783b */ /* 0x000fe20000004200 */
[--C-:B------:R-:W-:Y:S01]  /*a650*/  FFMA.FTZ R150, R24, c[0x0][0x2d0], -R165.reuse ;  /* 0x0000b40018967a23 */ /* 0x100fe200000108a5 */
[C---:B-----5:R-:W-:Y:S04]  /*a660*/  HMMA.16816.F32 R44, R12.reuse, R124, R44 ;  /* 0x0000007c0c2c723c */ /* 0x060fe8000000182c */
[----:B------:R-:W-:Y:S02]  /*a670*/  FFMA.FTZ R151, R25, c[0x0][0x2d0], -R165 ;  /* 0x0000b40019977a23 */ /* 0x000fe400000108a5 */
[----:B------:R-:W-:Y:S01]  /*a680*/  LDSM.16.MT88.4 R24, [R135+0x1100] ;  /* 0x001100008718783b */ /* 0x000fe20000004200 */
[----:B------:R-:W1:Y:S01]  /*a690*/  MUFU.EX2 R149, R149 ;  /* 0x0000009500957308 */ /* 0x000e620000000800 */
[C---:B------:R-:W-:Y:S06]  /*a6a0*/  HMMA.16816.F32 R48, R12.reuse, R126, R48 ;  /* 0x0000007e0c30723c */ /* 0x040fec0000001830 */
[----:B------:R-:W4:Y:S02]  /*a6b0*/  LDSM.16.MT88.4 R124, [R133+0x4900] ;  /* 0x00490000857c783b */ /* 0x000f240000004200 */
[C---:B--2---:R-:W-:Y:S01]  /*a6c0*/  HMMA.16816.F32 R52, R12.reuse, R128, R52 ;  /* 0x000000800c34723c */ /* 0x044fe20000001834 */
[----:B------:R-:W-:Y:S07]  /*a6d0*/  MUFU.EX2 R150, R150 ;  /* 0x0000009600967308 */ /* 0x000fee0000000800 */
[C---:B------:R-:W-:Y:S01]  /*a6e0*/  HMMA.16816.F32 R56, R12.reuse, R130, R56 ;  /* 0x000000820c38723c */ /* 0x040fe20000001838 */
[----:B------:R-:W2:Y:S02]  /*a6f0*/  LDSM.16.MT88.4 R128, [R184+UR4+0x4900] ;  /* 0x00490004b880783b */ /* 0x000ea40008004200 */
[----:B------:R-:W5:Y:S05]  /*a700*/  MUFU.EX2 R151, R151 ;  /* 0x0000009700977308 */ /* 0x000f6a0000000800 */
[C---:B---3--:R-:W-:Y:S08]  /*a710*/  HMMA.16816.F32 R60, R12.reuse, R16, R60 ;  /* 0x000000100c3c723c */ /* 0x048ff0000000183c */
[C---:B------:R-:W-:Y:S01]  /*a720*/  HMMA.16816.F32 R64, R12.reuse, R18, R64 ;  /* 0x000000120c40723c */ /* 0x040fe20000001840 */
[----:B------:R-:W3:Y:S07]  /*a730*/  LDSM.16.MT88.4 R16, [R185+UR4+0x1100] ;  /* 0x00110004b910783b */ /* 0x000eee0008004200 */
        /* <DEDUP_REMOVED lines=8> */
[----:B------:R-:W-:Y:S07]  /*a7c0*/  LDSM.16.MT88.4 R128, [R133+0x5100] ;  /* 0x005100008580783b */ /* 0x000fee0000004200 */
[C---:B------:R-:W-:Y:S08]  /*a7d0*/  HMMA.16816.F32 R92, R12.reuse, R140, R92 ;  /* 0x0000008c0c5c723c */ /* 0x040ff0000000185c */
[----:B------:R-:W-:Y:S01]  /*a7e0*/  HMMA.16816.F32 R96, R12, R142, R96 ;  /* 0x0000008e0c60723c */ /* 0x000fe20000001860 */
[----:B------:R-:W-:Y:S06]  /*a7f0*/  LDSM.16.MT88.4 R140, [R135+0x5100] ;  /* 0x00510000878c783b */ /* 0x000fec0000004200 */
[----:B-1----:R-:W-:Y:S01]  /*a800*/  F2FP.PACK_AB R12, R149, R148 ;  /* 0x00000094950c723e */ /* 0x002fe200000000ff */
[----:B------:R-:W-:Y:S01]  /*a810*/  FADD.FTZ R148, R148, R163 ;  /* 0x000000a394947221 */ /* 0x000fe20000010000 */
[----:B-----5:R-:W-:Y:S03]  /*a820*/  F2FP.PACK_AB R14, R151, R150 ;  /* 0x00000096970e723e */ /* 0x020fe600000000ff */
[----:B------:R-:W-:Y:S01]  /*a830*/  F2FP.PACK_AB R13, R171, R170 ;  /* 0x000000aaab0d723e */ /* 0x000fe200000000ff */
[----:B------:R-:W-:Y:S01]  /*a840*/  FADD.FTZ R170, R170, R169 ;  /* 0x000000a9aaaa7221 */ /* 0x000fe20000010000 */
[----:B------:R-:W-:Y:S01]  /*a850*/  F2FP.PACK_AB R15, R173, R172 ;  /* 0x000000acad0f723e */ /* 0x000fe200000000ff */
        /* <DEDUP_REMOVED lines=8> */
[----:B------:R-:W1:Y:S07]  /*a8e0*/  LDSM.16.MT88.4 R16, [R133+0x3100] ;  /* 0x003100008510783b */ /* 0x000e6e0000004200 */
[C---:B------:R-:W-:Y:S08]  /*a8f0*/  HMMA.16816.F32 R100, R12.reuse, R20, R100 ;  /* 0x000000140c64723c */ /* 0x040ff00000001864 */
[C---:B------:R-:W-:Y:S01]  /*a900*/  HMMA.16816.F32 R104, R12.reuse, R22, R104 ;  /* 0x000000160c68723c */ /* 0x040fe20000001868 */
[----:B------:R-:W2:Y:S07]  /*a910*/  LDSM.16.MT88.4 R20, [R184+UR4+0x3100] ;  /* 0x00310004b814783b */ /* 0x000eae0008004200 */
[C---:B------:R-:W-:Y:S07]  /*a920*/  HMMA.16816.F32 R108, R12.reuse, R144, R108 ;  /* 0x000000900c6c723c */ /* 0x040fee000000186c */
[--C-:B------:R-:W-:Y:S01]  /*a930*/  FFMA.FTZ R144, R28, c[0x0][0x2d0], -R165.reuse ;  /* 0x0000b4001c907a23 */ /* 0x100fe200000108a5 */
[C---:B------:R-:W-:Y:S04]  /*a940*/  HMMA.16816.F32 R112, R12.reuse, R146, R112 ;  /* 0x000000920c70723c */ /* 0x040fe80000001870 */
[--C-:B------:R-:W-:Y:S01]  /*a950*/  FFMA.FTZ R145, R29, c[0x0][0x2d0], -R165.reuse ;  /* 0x0000b4001d917a23 */ /* 0x100fe200000108a5 */
[----:B------:R-:W-:Y:S01]  /*a960*/  MUFU.EX2 R144, R144 ;  /* 0x0000009000907308 */ /* 0x000fe20000000800 */
[----:B------:R-:W-:Y:S02]  /*a970*/  FFMA.FTZ R165, R33, c[0x0][0x2d0], -R165 ;  /* 0x0000b40021a57a23 */ /* 0x000fe400000108a5 */
[C---:B------:R-:W-:Y:S04]  /*a980*/  HMMA.16816.F32 R116, R12.reuse, R24, R116 ;  /* 0x000000180c74723c */ /* 0x040fe80000001874 */
[--C-:B------:R-:W-:Y:S02]  /*a990*/  FFMA.FTZ R33, R30, c[0x0][0x2d0], -R160.reuse ;  /* 0x0000b4001e217a23 */ /* 0x100fe400000108a0 */
[--C-:B------:R-:W-:Y:S01]  /*a9a0*/  FFMA.FTZ R146, R31, c[0x0][0x2d0], -R160.reuse ;  /* 0x0000b4001f927a23 */ /* 0x100fe200000108a0 */
[----:B------:R-:W3:Y:S01]  /*a9b0*/  MUFU.EX2 R145, R145 ;  /* 0x0000009100917308 */ /* 0x000ee20000000800 */
[C---:B------:R-:W-:Y:S01]  /*a9c0*/  HMMA.16816.F32 R120, R12.reuse, R26, R120 ;  /* 0x0000001a0c78723c */ /* 0x040fe20000001878 */
[----:B------:R-:W5:Y:S03]  /*a9d0*/  LDSM.16.MT88.4 R24, [R135+0x3100] ;  /* 0x003100008718783b */ /* 0x000f660000004200 */
[----:B------:R-:W-:Y:S04]  /*a9e0*/  FFMA.FTZ R160, R35, c[0x0][0x2d0], -R160 ;  /* 0x0000b40023a07a23 */ /* 0x000fe800000108a0 */
[C---:B----4-:R-:W-:Y:S01]  /*a9f0*/  HMMA.16816.F32 R36, R12.reuse, R124, R36 ;  /* 0x0000007c0c24723c */ /* 0x050fe20000001824 */
[----:B------:R-:W-:Y:S01]  /*aa00*/  LDSM.16.MT88.4 R28, [R184+UR4+0x1900] ;  /* 0x00190004b81c783b */ /* 0x000fe20008004200 */
[----:B------:R-:W4:Y:S06]  /*aa10*/  MUFU.EX2 R165, R165 ;  /* 0x000000a500a57308 */ /* 0x000f2c0000000800 */
[C---:B------:R-:W-:Y:S01]  /*aa20*/  HMMA.16816.F32 R40, R12.reuse, R126, R40 ;  /* 0x0000007e0c28723c */ /* 0x040fe20000001828 */
[----:B------:R-:W3:Y:S03]  /*aa30*/  LDSM.16.MT88.4 R124, [R185+UR4+0x5100] ;  /* 0x00510004b97c783b */ /* 0x000ee60008004200 */
[----:B------:R-:W-:Y:S04]  /*aa40*/  MUFU.EX2 R33, R33 ;  /* 0x0000002100217308 */ /* 0x000fe80000000800 */
[C---:B-1----:R-:W-:Y:S06]  /*aa50*/  HMMA.16816.F32 R44, R12.reuse, R16, R44 ;  /* 0x000000100c2c723c */ /* 0x042fec000000182c */
[----:B------:R-:W1:Y:S02]  /*aa60*/  MUFU.EX2 R146, R146 ;  /* 0x0000009200927308 */ /* 0x000e640000000800 */
[C---:B------:R-:W-:Y:S01]  /*aa70*/  HMMA.16816.F32 R48, R12.reuse, R18, R48 ;  /* 0x000000120c30723c */ /* 0x040fe20000001830 */
[----:B------:R-:W1:Y:S07]  /*aa80*/  LDSM.16.MT88.4 R16, [R185+UR4+0x1900] ;  /* 0x00190004b910783b */ /* 0x000e6e0008004200 */
[C---:B--2---:R-:W-:Y:S01]  /*aa90*/  HMMA.16816.F32 R52, R12.reuse, R20, R52 ;  /* 0x000000140c34723c */ /* 0x044fe20000001834 */
[----:B------:R-:W2:Y:S07]  /*aaa0*/  MUFU.EX2 R35, R160 ;  /* 0x000000a000237308 */ /* 0x000eae0000000800 */
[C---:B------:R-:W-:Y:S01]  /*aab0*/  HMMA.16816.F32 R56, R12.reuse, R22, R56 ;  /* 0x000000160c38723c */ /* 0x040fe20000001838 */
[----:B------:R-:W1:Y:S07]  /*aac0*/  LDSM.16.MT88.4 R20, [R133+0x1900] ;  /* 0x001900008514783b */ /* 0x000e6e0000004200 */
[C---:B-----5:R-:W-:Y:S08]  /*aad0*/  HMMA.16816.F32 R60, R12.reuse, R24, R60 ;  /* 0x000000180c3c723c */ /* 0x060ff0000000183c */
[C---:B------:R-:W-:Y:S01]  /*aae0*/  HMMA.16816.F32 R64, R12.reuse, R26, R64 ;  /* 0x0000001a0c40723c */ /* 0x040fe20000001840 */
[----:B------:R-:W5:Y:S07]  /*aaf0*/  LDSM.16.MT88.4 R24, [R135+0x1900] ;  /* 0x001900008718783b */ /* 0x000f6e0000004200 */
[C---:B---3--:R-:W-:Y:S08]  /*ab00*/  HMMA.16816.F32 R68, R12.reuse, R124, R68 ;  /* 0x0000007c0c44723c */ /* 0x048ff00000001844 */
[C---:B------:R-:W-:Y:S08]  /*ab10*/  HMMA.16816.F32 R72, R12.reuse, R126, R72 ;  /* 0x0000007e0c48723c */ /* 0x040ff00000001848 */
[C---:B------:R-:W-:Y:S08]  /*ab20*/  HMMA.16816.F32 R76, R12.reuse, R128, R76 ;  /* 0x000000800c4c723c */ /* 0x040ff0000000184c */
[C---:B------:R-:W-:Y:S08]  /*ab30*/  HMMA.16816.F32 R80, R12.reuse, R130, R80 ;  /* 0x000000820c50723c */ /* 0x040ff00000001850 */
[C---:B------:R-:W-:Y:S08]  /*ab40*/  HMMA.16816.F32 R84, R12.reuse, R136, R84 ;  /* 0x000000880c54723c */ /* 0x040ff00000001854 */
[C---:B------:R-:W-:Y:S08]  /*ab50*/  HMMA.16816.F32 R88, R12.reuse, R138, R88 ;  /* 0x0000008a0c58723c */ /* 0x040ff00000001858 */
[C---:B------:R-:W-:Y:S08]  /*ab60*/  HMMA.16816.F32 R92, R12.reuse, R140, R92 ;  /* 0x0000008c0c5c723c */ /* 0x040ff0000000185c */
[----:B------:R-:W-:Y:S07]  /*ab70*/  HMMA.16816.F32 R96, R12, R142, R96 ;  /* 0x0000008e0c60723c */ /* 0x000fee0000001860 */
[----:B------:R-:W-:Y:S01]  /*ab80*/  F2FP.PACK_AB R12, R145, R144 ;  /* 0x00000090910c723e */ /* 0x000fe200000000ff */
[----:B------:R-:W-:Y:S01]  /*ab90*/  FADD.FTZ R144, R144, R151 ;  /* 0x0000009790907221 */ /* 0x000fe20000010000 */
[----:B----4-:R-:W-:Y:S03]  /*aba0*/  F2FP.PACK_AB R14, R165, R32 ;  /* 0x00000020a50e723e */ /* 0x010fe600000000ff */
[C---:B-1----:R-:W-:Y:S01]  /*abb0*/  F2FP.PACK_AB R13, R146.reuse, R33 ;  /* 0x00000021920d723e */ /* 0x042fe200000000ff */
[----:B------:R-:W-:Y:S01]  /*abc0*/  FADD.FTZ R33, R33, R172 ;  /* 0x000000ac21217221 */ /* 0x000fe20000010000 */
[----:B--2---:R-:W-:Y:S01]  /*abd0*/  F2FP.PACK_AB R15, R35, R34 ;  /* 0x00000022230f723e */ /* 0x004fe200000000ff */
[----:B------:R-:W-:Y:S02]  /*abe0*/  FADD.FTZ R145, R145, R144 ;  /* 0x0000009091917221 */ /* 0x000fe40000010000 */
[----:B------:R-:W-:Y:S02]  /*abf0*/  FADD.FTZ R33, R146, R33 ;  /* 0x0000002192217221 */ /* 0x000fe40000010000 */
[----:B------:R-:W-:Y:S02]  /*ac00*/  FADD.FTZ R32, R32, R145 ;  /* 0x0000009120207221 */ /* 0x000fe40000010000 */
[C---:B------:R-:W-:Y:S01]  /*ac10*/  HMMA.16816.F32 R128, R12.reuse, R16, R4 ;  /* 0x000000100c80723c */ /* 0x040fe20000001804 */
[----:B------:R-:W1:Y:S02]  /*ac20*/  LDSM.16.MT88.4 R4, [R185+UR4+0x3900] ;  /* 0x00390004b904783b */ /* 0x000e640008004200 */
[----:B------:R-:W-:Y:S02]  /*ac30*/  FADD.FTZ R34, R34, R33 ;  /* 0x0000002122227221 */ /* 0x000fe40000010000 */
[----:B------:R-:W-:Y:S02]  /*ac40*/  FADD.FTZ R217, R165, R32 ;  /* 0x00000020a5d97221 */ /* 0x000fe40000010000 */
[----:B------:R-:W-:Y:S01]  /*ac50*/  FADD.FTZ R218, R35, R34 ;  /* 0x0000002223da7221 */ /* 0x000fe20000010000 */
[C---:B------:R-:W-:Y:S01]  /*ac60*/  HMMA.16816.F32 R124, R12.reuse, R18, R8 ;  /* 0x000000120c7c723c */ /* 0x040fe20000001808 */
[----:B------:R-:W2:Y:S07]  /*ac70*/  LDSM.16.MT88.4 R8, [R133+0x3900] ;  /* 0x003900008508783b */ /* 0x000eae0000004200 */
[C---:B------:R-:W-:Y:S01]  /*ac80*/  HMMA.16816.F32 R100, R12.reuse, R20, R100 ;  /* 0x000000140c64723c */ /* 0x040fe20000001864 */
[----:B------:R-:W3:Y:S07]  /*ac90*/  LDSM.16.MT88.4 R16, [R184+UR4+0x3900] ;  /* 0x00390004b810783b */ /* 0x000eee0008004200 */
[C---:B------:R-:W-:Y:S08]  /*aca0*/  HMMA.16816.F32 R104, R12.reuse, R22, R104 ;  /* 0x000000160c68723c */ /* 0x040ff00000001868 */
[C---:B------:R-:W-:Y:S07]  /*acb0*/  HMMA.16816.F32 R108, R12.reuse, R28, R108 ;  /* 0x0000001c0c6c723c */ /* 0x040fee000000186c */
[----:B------:R-:W-:Y:S01]  /*acc0*/  IADD3 R29, R221, -0x2, RZ ;  /* 0xfffffffedd1d7810 */ /* 0x000fe20007ffe0ff */
[C---:B------:R-:W-:Y:S03]  /*acd0*/  HMMA.16816.F32 R112, R12.reuse, R30, R112 ;  /* 0x0000001e0c70723c */ /* 0x040fe60000001870 */
[C---:B------:R-:W-:Y:S05]  /*ace0*/  ISETP.GE.AND P0, PT, R29.reuse, R194, PT ;  /* 0x000000c21d00720c */ /* 0x040fea0003f06270 */
[C---:B-----5:R-:W-:Y:S08]  /*acf0*/  HMMA.16816.F32 R116, R12.reuse, R24, R116 ;  /* 0x000000180c74723c */ /* 0x060ff00000001874 */
[C---:B------:R-:W-:Y:S04]  /*ad00*/  HMMA.16816.F32 R120, R12.reuse, R26, R120 ;  /* 0x0000001a0c78723c */ /* 0x040fe80000001878 */
[----:B------:R-:W-:Y:S04]  /*ad10*/  @P0 SHF.R.S32.HI R20, RZ, 0x1f, R29 ;  /* 0x0000001fff140819 */ /* 0x000fe8000001141d */
[C---:B-1----:R-:W-:Y:S07]  /*ad20*/  HMMA.16816.F32 R36, R12.reuse, R4, R36 ;  /* 0x000000040c24723c */ /* 0x042fee0000001824 */
[----:B------:R-:W-:Y:S01]  /*ad30*/  @P0 IMAD R4, R20, c[0x0][0x1e0], RZ ;  /* 0x0000780014040a24 */ /* 0x000fe200078e02ff */
[C---:B------:R-:W-:Y:S01]  /*ad40*/  HMMA.16816.F32 R40, R12.reuse, R6, R40 ;  /* 0x000000060c28723c */ /* 0x040fe20000001828 */
[----:B------:R-:W1:Y:S03]  /*ad50*/  LDSM.16.MT88.4 R20, [R135+0x3900] ;  /* 0x003900008714783b */ /* 0x000e660000004200 */
[C---:B------:R-:W-:Y:S03]  /*ad60*/  @P0 IMAD R4, R29.reuse, c[0x0][0x1e4], R4 ;  /* 0x000079001d040a24 */ /* 0x040fe600078e0204 */
[----:B------:R-:W-:Y:S01]  /*ad70*/  @P0 IMAD.WIDE.U32 R6, R29, c[0x0][0x1e0], RZ ;  /* 0x000078001d060a25 */ /* 0x000fe200078e00ff */
[C---:B--2---:R-:W-:Y:S04]  /*ad80*/  HMMA.16816.F32 R44, R12.reuse, R8, R44 ;  /* 0x000000080c2c723c */ /* 0x044fe8000000182c */
[----:B------:R-:W-:Y:S02]  /*ad90*/  @P0 IADD3 R29, R7, R4, RZ ;  /* 0x00000004071d0210 */ /* 0x000fe40007ffe0ff */
[C---:B------:R-:W-:Y:S02]  /*ada0*/  @P0 SHF.L.U32 R28, R6.reuse, 0x6, RZ ;  /* 0x00000006061c0819 */ /* 0x040fe400000006ff */
[C---:B------:R-:W-:Y:S04]  /*adb0*/  HMMA.16816.F32 R48, R12.reuse, R10, R48 ;  /* 0x0000000a0c30723c */ /* 0x040fe80000001830 */
[----:B------:R-:W-:Y:S02]  /*adc0*/  @P0 SHF.L.U64.HI R29, R6, 0x6, R29 ;  /* 0x00000006061d0819 */ /* 0x000fe4000001021d */
[----:B------:R-:W-:Y:S01]  /*add0*/  @P0 IADD3 R8, P1, R28, R208, RZ ;  /* 0x000000d01c080210 */ /* 0x000fe20007f3e0ff */
[----:B------:R-:W2:Y:S01]  /*ade0*/  LDSM.16.MT88.4 R4, [R185+UR4+0x5900] ;  /* 0x00590004b904783b */ /* 0x000ea20008004200 */
[C---:B---3--:R-:W-:Y:S04]  /*adf0*/  HMMA.16816.F32 R52, R12.reuse, R16, R52 ;  /* 0x000000100c34723c */ /* 0x048fe80000001834 */
[C---:B------:R-:W-:Y:S02]  /*ae00*/  @P0 IADD3.X R9, R29.reuse, R213, RZ, P1, !PT ;  /* 0x000000d51d090210 */ /* 0x040fe40000ffe4ff */
[C---:B------:R-:W-:Y:S02]  /*ae10*/  @P0 LEA R24, P1, R8.reuse, c[0x0][0x1c8], 0x1 ;  /* 0x0000720008180a11 */ /* 0x040fe400078208ff */
[C---:B------:R-:W-:Y:S04]  /*ae20*/  HMMA.16816.F32 R56, R12.reuse, R18, R56 ;  /* 0x000000120c38723c */ /* 0x040fe80000001838 */
[----:B------:R-:W-:Y:S02]  /*ae30*/  @P0 LEA.HI.X R25, R8, c[0x0][0x1cc], R9, 0x1, P1 ;  /* 0x0000730008190a11 */ /* 0x000fe400008f0c09 */
[C---:B------:R-:W-:Y:S02]  /*ae40*/  @P0 IADD3 R9, P1, R28.reuse, R179, RZ ;  /* 0x000000b31c090210 */ /* 0x040fe40007f3e0ff */
[C---:B-1----:R-:W-:Y:S04]  /*ae50*/  HMMA.16816.F32 R60, R12.reuse, R20, R60 ;  /* 0x000000140c3c723c */ /* 0x042fe8000000183c */
[----:B------:R-:W-:Y:S02]  /*ae60*/  @P0 IADD3.X R8, R29, R178, RZ, P1, !PT ;  /* 0x000000b21d080210 */ /* 0x000fe40000ffe4ff */
[C---:B------:R-:W-:Y:S02]  /*ae70*/  @P0 LEA R26, P1, R9.reuse, c[0x0][0x1c8], 0x1 ;  /* 0x00007200091a0a11 */ /* 0x040fe400078208ff */
[C---:B------:R-:W-:Y:S04]  /*ae80*/  HMMA.16816.F32 R64, R12.reuse, R22, R64 ;  /* 0x000000160c40723c */ /* 0x040fe80000001840 */
[----:B------:R-:W-:Y:S02]  /*ae90*/  @P0 LEA.HI.X R27, R9, c[0x0][0x1cc], R8, 0x1, P1 ;  /* 0x00007300091b0a11 */ /* 0x000fe400008f0c08 */
[----:B------:R1:W3:Y:S01]  /*aea0*/  LDSM.16.MT88.4 R8, [R133+0x5900] ;  /* 0x005900008508783b */ /* 0x0002e20000004200 */
[----:B------:R-:W-:Y:S05]  /*aeb0*/  @P0 IADD3 R16, P1, R28, R177, RZ ;  /* 0x000000b11c100210 */ /* 0x000fea0007f3e0ff */
        /* <DEDUP_REMOVED lines=8> */
[C---:B------:R-:W-:Y:S02]  /*af40*/  @P0 IADD3 R23, P1, R28.reuse, R208, RZ ;  /* 0x000000d01c170210 */ /* 0x040fe40007f3e0ff */
[----:B-1----:R-:W-:Y:S04]  /*af50*/  MOV R133, R2 ;  /* 0x0000000200857202 */ /* 0x002fe80000000f00 */
[----:B------:R-:W-:Y:S02]  /*af60*/  @P0 IADD3.X R4, R29, R213, RZ, P1, !PT ;  /* 0x000000d51d040210 */ /* 0x000fe40000ffe4ff */
[C---:B------:R-:W-:Y:S04]  /*af70*/  @P0 LEA R22, P1, R23.reuse, c[0x0][0x1c8], 0x1 ;  /* 0x0000720017160a11 */ /* 0x040fe800078208ff */
[----:B------:R-:W-:Y:S02]  /*af80*/  @P0 LEA.HI.X R23, R23, c[0x0][0x1cc], R4, 0x1, P1 ;  /* 0x0000730017170a11 */ /* 0x000fe400008f0c04 */
[----:B------:R-:W-:Y:S01]  /*af90*/  @P0 IADD3 R4, P1, R28, R179, RZ ;  /* 0x000000b31c040210 */ /* 0x000fe20007f3e0ff */
[C---:B---3--:R-:W-:Y:S03]  /*afa0*/  HMMA.16816.F32 R76, R12.reuse, R8, R76 ;  /* 0x000000080c4c723c */ /* 0x048fe6000000184c */
[C---:B------:R-:W-:Y:S02]  /*afb0*/  @P0 IADD3.X R5, R29.reuse, R178, RZ, P1, !PT ;  /* 0x000000b21d050210 */ /* 0x040fe40000ffe4ff */
[C---:B------:R-:W-:Y:S03]  /*afc0*/  @P0 LEA R30, P1, R4.reuse, c[0x0][0x1c8], 0x1 ;  /* 0x00007200041e0a11 */ /* 0x040fe600078208ff */
[C---:B------:R-:W-:Y:S04]  /*afd0*/  HMMA.16816.F32 R80, R12.reuse, R10, R80 ;  /* 0x0000000a0c50723c */ /* 0x040fe80000001850 */
[----:B------:R-:W-:Y:S02]  /*afe0*/  @P0 LEA.HI.X R31, R4, c[0x0][0x1cc], R5, 0x1, P1 ;  /* 0x00007300041f0a11 */ /* 0x000fe400008f0c05 */
[----:B------:R-:W1:Y:S01]  /*aff0*/  LDSM.16.MT88.4 R4, [R135+0x5900] ;  /* 0x005900008704783b */ /* 0x000e620000004200 */
[C---:B------:R-:W-:Y:S01]  /*b000*/  ISETP.GE.AND P1, PT, R216.reuse, 0x1, PT ;  /* 0x00000001d800780c */ /* 0x040fe20003f26270 */
[C---:B--2---:R-:W-:Y:S04]  /*b010*/  HMMA.16816.F32 R84, R12.reuse, R16, R84 ;  /* 0x000000100c54723c */ /* 0x044fe80000001854 */
[----:B------:R-:W-:Y:S04]  /*b020*/  IADD3 R216, R216, 0x1, RZ ;  /* 0x00000001d8d87810 */ /* 0x000fe80007ffe0ff */
[----:B------:R-:W-:Y:S01]  /*b030*/  SEL R216, R216, RZ, !P1 ;  /* 0x000000ffd8d87207 */ /* 0x000fe20004800000 */
[C---:B------:R-:W-:Y:S03]  /*b040*/  HMMA.16816.F32 R88, R12.reuse, R18, R88 ;  /* 0x000000120c58723c */ /* 0x040fe60000001858 */
[----:B------:R-:W-:Y:S01]  /*b050*/  @P0 IADD3 R28, P1, R28, R177, RZ ;  /* 0x000000b11c1c0210 */ /* 0x000fe20007f3e0ff */
[----:B------:R-:W-:Y:S03]  /*b060*/  @P0 IMAD R10, R216, 0x3000, R202 ;  /* 0x00003000d80a0824 */ /* 0x000fe600078e02ca */
[----:B------:R-:W-:Y:S02]  /*b070*/  @P0 IADD3.X R29, R29, R176, RZ, P1, !PT ;  /* 0x000000b01d1d0210 */ /* 0x000fe40000ffe4ff */
[----:B------:R-:W-:Y:S03]  /*b080*/  @P0 SHF.L.U32 R3, R10, 0x1, RZ ;  /* 0x000000010a030819 */ /* 0x000fe600000006ff */
[C---:B------:R-:W-:Y:S02]  /*b090*/  @P0 LEA R8, P1, R28.reuse, c[0x0][0x1c8], 0x1 ;  /* 0x000072001c080a11 */ /* 0x040fe400078208ff */
[----:B------:R-:W-:Y:S01]  /*b0a0*/  @!PT LDS RZ, [RZ] ;  /* 0x00000000fffff984 */ /* 0x000fe20000000800 */
[----:B------:R-:W-:Y:S01]  /*b0b0*/  @!PT LDS RZ, [RZ] ;  /* 0x00000000fffff984 */ /* 0x000fe20000000800 */
[----:B------:R-:W-:Y:S01]  /*b0c0*/  @!PT LDS RZ, [RZ] ;  /* 0x00000000fffff984 */ /* 0x000fe20000000800 */
[----:B------:R2:W-:Y:S02]  /*b0d0*/  @P0 LDGSTS.E.BYPASS.LTC128B.128 [R3+0xc100], [R24.64], !P5 ;  /* 0x0c10000018030fae */ /* 0x0005e4000e901d48 */
[----:B------:R-:W-:Y:S06]  /*b0e0*/  @P0 LEA.HI.X R9, R28, c[0x0][0x1cc], R29, 0x1, P1 ;  /* 0x000073001c090a11 */ /* 0x000fec00008f0c1d */
[----:B------:R2:W-:Y:S01]  /*b0f0*/  @P0 LDGSTS.E.BYPASS.LTC128B.128 [R3+0xe100], [R26.64], !P4 ;  /* 0x0e1000001a030fae */ /* 0x0005e2000e101d48 */
[C---:B-1----:R-:W-:Y:S07]  /*b100*/  HMMA.16816.F32 R92, R12.reuse, R4, R92 ;  /* 0x000000040c5c723c */ /* 0x042fee000000185c */
[----:B------:R2:W-:Y:S01]  /*b110*/  @P0 LDGSTS.E.BYPASS.LTC128B.128 [R3+0x10100], [R20.64], !P6 ;  /* 0x1010000014030fae */ /* 0x0005e2000f101d48 */
[----:B------:R-:W-:Y:S07]  /*b120*/  HMMA.16816.F32 R96, R12, R6, R96 ;  /* 0x000000060c60723c */ /* 0x000fee0000001860 */
[----:B------:R2:W-:Y:S08]  /*b130*/  @P0 LDGSTS.E.BYPASS.LTC128B.128 [R3+0xd100], [R22.64], !P5 ;  /* 0x0d10000016030fae */ /* 0x0005f0000e901d48 */
[----:B------:R2:W-:Y:S08]  /*b140*/  @P0 LDGSTS.E.BYPASS.LTC128B.128 [R3+0xf100], [R30.64], !P4 ;  /* 0x0f1000001e030fae */ /* 0x0005f0000e101d48 */
[----:B------:R2:W-:Y:S01]  /*b150*/  @P0 LDGSTS.E.BYPASS.LTC128B.128 [R3+0x11100], [R8.64], !P6 ;  /* 0x1110000008030fae */ /* 0x0005e2000f101d48 */
[----:B------:R-:W-:Y:S02]  /*b160*/  ISETP.GT.AND P0, PT, R221, R220, PT ;  /* 0x000000dcdd00720c */ /* 0x000fe40003f04270 */
[----:B------:R-:W-:Y:S05]  /*b170*/  MOV R221, R219 ;  /* 0x000000db00dd7202 */ /* 0x000fea0000000f00 */
[----:B------:R-:W0:Y:S01]  /*b180*/  LDGDEPBAR ;  /* 0x00000000000079af */ /* 0x000e220000000000 */
[----:B--2---:R-:W-:Y:S05]  /*b190*/  MOV R3, R0 ;  /* 0x0000000000037202 */ /* 0x004fea0000000f00 */
[----:B------:R-:W-:-:S05]  /*b1a0*/  @P0 BRA `(.L_x_2178) ;  /* 0xffffd5e000000947 */ /* 0x000fca000383ffff */
.L_x_2177:
[----:B------:R-:W-:-:S13]  /*b1b0*/  ISETP.GE.AND P0, PT, R219, R194, PT ;  /* 0x000000c2db00720c */ /* 0x000fda0003f06270 */
[----:B------:R-:W-:Y:S05]  /*b1c0*/  @!P0 BRA `(.L_x_2179) ;  /* 0x000035b000008947 */ /* 0x000fea0003800000 */
[----:B------:R-:W-:Y:S01]  /*b1d0*/  LOP3.LUT P0, RZ, R193, 0x4, RZ, 0xc0, !PT ;  /* 0x00000004c1ff7812 */ /* 0x000fe2000780c0ff */
[----:B------:R-:W-:Y:S01]  /*b1e0*/  IMAD.MOV.U32 R193, RZ, RZ, 0x40 ;  /* 0x00000040ffc17424 */ /* 0x000fe200078e00ff */
[----:B------:R-:W-:Y:S01]  /*b1f0*/  ISETP.NE.AND P2, PT, R197, 0x1, PT ;  /* 0x00000001c500780c */ /* 0x000fe20003f45270 */
        /* <DEDUP_REMOVED lines=13> */
.L_x_2188:
[----:B------:R-:W-:Y:S01]  /*b2d0*/  ISETP.GE.AND P0, PT, R194, R219, PT ;  /* 0x000000dbc200720c */ /* 0x000fe20003f06270 */
[----:B------:R-:W-:Y:S04]  /*b2e0*/  DEPBAR.LE SB0, 0x2 ;  /* 0x000080800000791a */ /* 0x000fe80000000000 */
[----:B------:R-:W-:Y:S01]  /*b2f0*/  BAR.SYNC.DEFER_BLOCKING 0x0 ;  /* 0x0000000000007b1d */ /* 0x000fe20000010000 */
[----:B------:R-:W-:Y:S01]  /*b300*/  UIMAD UR4, UR5, 0x6000, URZ ;  /* 0x00006000050478a4 */ /* 0x000fe2000f8e023f */
[----:B------:R-:W-:Y:S02]  /*b310*/  ISETP.NE.AND P2, PT, R197, 0x1, PT ;  /* 0x00000001c500780c */ /* 0x000fe40003f45270 */
[----:B------:R-:W-:Y:S04]  /*b320*/  ISETP.GE.AND P3, PT, R196, 0x1, PT ;  /* 0x00000001c400780c */ /* 0x000fe80003f66270 */
[----:B------:R-:W-:Y:S04]  /*b330*/  @!P0 IADD3 R0, R219, -0x1, RZ ;  /* 0xffffffffdb008810 */ /* 0x000fe80007ffe0ff */
[----:B------:R-:W-:Y:S01]  /*b340*/  @!P0 SHF.R.S32.HI R13, RZ, 0x1f, R0 ;  /* 0x0000001fff0d8819 */ /* 0x000fe20000011400 */
[----:B------:R-:W-:Y:S04]  /*b350*/  @!P0 IMAD.WIDE.U32 R6, R0, c[0x0][0x208], RZ ;  /* 0x0000820000068a25 */ /* 0x000fe800078e00ff */
[----:B------:R-:W-:Y:S02]  /*b360*/  @!P0 IMAD R13, R13, c[0x0][0x208], RZ ;  /* 0x000082000d0d8a24 */ /* 0x000fe400078e02ff */
[----:B------:R-:W-:Y:S02]  /*b370*/  @!P0 IMAD.SHL.U32 R5, R6, 0x40, RZ ;  /* 0x0000004006058824 */ /* 0x000fe400078e00ff */
[----:B------:R-:W-:Y:S03]  /*b380*/  @!P0 IMAD R13, R0, c[0x0][0x20c], R13 ;  /* 0x00008300000d8a24 */ /* 0x000fe600078e020d */
[----:B------:R-:W-:Y:S01]  /*b390*/  @!P0 IADD3 R9, P1, R5, R206, RZ ;  /* 0x000000ce05098210 */ /* 0x000fe20007f3e0ff */
[----:B------:R-:W-:Y:S01]  /*b3a0*/  @!P0 IMAD.IADD R13, R7, 0x1, R13 ;  /* 0x00000001070d8824 */ /* 0x000fe200078e020d */
[----:B------:R-:W-:Y:S04]  /*b3b0*/  LDSM.16.M88.4 R32, [R192] ;  /* 0x00000000c020783b */ /* 0x000fe80000000200 */
[----:B------:R-:W-:Y:S01]  /*b3c0*/  @!P0 SHF.L.U64.HI R13, R6, 0x6, R13 ;  /* 0x00000006060d8819 */ /* 0x000fe2000001020d */
[----:B------:R-:W-:Y:S04]  /*b3d0*/  LDSM.16.M88.4 R16, [R190+UR4+0xc900] ;  /* 0x00c90004be10783b */ /* 0x000fe80008000200 */
[----:B------:R-:W-:Y:S01]  /*b3e0*/  @!P0 IMAD.X R2, R13, 0x1, R211, P1 ;  /* 0x000000010d028824 */ /* 0x000fe200008e06d3 */
[----:B------:R-:W-:Y:S01]  /*b3f0*/  @!P0 IADD3 R7, P1, R5, R220, RZ ;  /* 0x000000dc05078210 */ /* 0x000fe20007f3e0ff */
[----:B------:R-:W-:Y:S04]  /*b400*/  LDSM.16.M88.4 R24, [R190+UR4+0xd100] ;  /* 0x00d10004be18783b */ /* 0x000fe80008000200 */
[----:B------:R-:W-:Y:S01]  /*b410*/  @!P0 IMAD.X R0, R13, 0x1, R228, P1 ;  /* 0x000000010d008824 */ /* 0x000fe200008e06e4 */
[C---:B------:R-:W-:Y:S01]  /*b420*/  @!P0 LEA R22, P1, R9.reuse, c[0x0][0x1f8], 0x1 ;  /* 0x00007e0009168a11 */ /* 0x040fe200078208ff */
[----:B------:R-:W-:Y:S03]  /*b430*/  LDSM.16.M88.4 R136, [R190+UR4+0xd900] ;  /* 0x00d90004be88783b */ /* 0x000fe60008000200 */
[----:B------:R-:W-:Y:S02]  /*b440*/  @!P0 LEA.HI.X R23, R9, c[0x0][0x1fc], R2, 0x1, P1 ;  /* 0x00007f0009178a11 */ /* 0x000fe400008f0c02 */
[C---:B------:R-:W-:Y:S01]  /*b450*/  @!P0 LEA R20, P1, R7.reuse, c[0x0][0x1f8], 0x1 ;  /* 0x00007e0007148a11 */ /* 0x040fe200078208ff */
[----:B------:R-:W1:Y:S03]  /*b460*/  LDSM.16.M88.4 R8, [R190+UR4+0xc100] ;  /* 0x00c10004be08783b */ /* 0x000e660008000200 */
[----:B------:R-:W-:Y:S02]  /*b470*/  @!P0 LEA.HI.X R21, R7, c[0x0][0x1fc], R0, 0x1, P1 ;  /* 0x00007f0007158a11 */ /* 0x000fe400008f0c00 */
[----:B------:R-:W-:Y:S01]  /*b480*/  @!P0 IADD3 R7, P1, R5, R227, RZ ;  /* 0x000000e305078210 */ /* 0x000fe20007f3e0ff */
[----:B------:R-:W-:Y:S04]  /*b490*/  LDSM.16.M88.4 R140, [R188] ;  /* 0x00000000bc8c783b */ /* 0x000fe80000000200 */
[----:B------:R-:W-:Y:S01]  /*b4a0*/  @!P0 IMAD.X R0, R13, 0x1, R226, P1 ;  /* 0x000000010d008824 */ /* 0x000fe200008e06e2 */
[C---:B------:R-:W-:Y:S04]  /*b4b0*/  @!P0 LEA R30, P1, R7.reuse, c[0x0][0x1f8], 0x1 ;  /* 0x00007e00071e8a11 */ /* 0x040fe800078208ff */
[----:B------:R-:W-:Y:S02]  /*b4c0*/  @!P0 LEA.HI.X R31, R7, c[0x0][0x1fc], R0, 0x1, P1 ;  /* 0x00007f00071f8a11 */ /* 0x000fe400008f0c00 */
[----:B------:R-:W-:Y:S05]  /*b4d0*/  @!P0 IADD3 R5, P1, R199, R5, RZ ;  /* 0x00000005c7058210 */ /* 0x000fea0007f3e0ff */
[----:B------:R-:W-:Y:S01]  /*b4e0*/  @!P0 IMAD.X R13, R198, 0x1, R13, P1 ;  /* 0x00000001c60d8824 */ /* 0x000fe200008e060d */
[----:B------:R-:W-:Y:S05]  /*b4f0*/  @!P0 IADD3 R7, P1, R5, R206, RZ ;  /* 0x000000ce05078210 */ /* 0x000fea0007f3e0ff */
[----:B------:R-:W-:Y:S01]  /*b500*/  @!P0 IMAD.X R0, R13, 0x1, R211, P1 ;  /* 0x000000010d008824 */ /* 0x000fe200008e06d3 */
[C---:B------:R-:W-:Y:S04]  /*b510*/  @!P0 LEA R28, P1, R7.reuse, c[0x0][0x1f8], 0x1 ;  /* 0x00007e00071c8a11 */ /* 0x040fe800078208ff */
[----:B------:R-:W-:Y:S02]  /*b520*/  @!P0 LEA.HI.X R29, R7, c[0x0][0x1fc], R0, 0x1, P1 ;  /* 0x00007f00071d8a11 */ /* 0x000fe400008f0c00 */
[----:B------:R-:W-:Y:S02]  /*b530*/  @!P0 IADD3 R7, P1, R5, R220, RZ ;  /* 0x000000dc05078210 */ /* 0x000fe40007f3e0ff */
[----:B------:R-:W-:Y:S03]  /*b540*/  IADD3 R0, R190, UR4, RZ ;  /* 0x00000004be007c10 */ /* 0x000fe6000fffe0ff */
[----:B------:R-:W-:Y:S01]  /*b550*/  @!P0 IMAD.X R2, R13, 0x1, R228, P1 ;  /* 0x000000010d028824 */ /* 0x000fe200008e06e4 */
[----:B------:R-:W-:Y:S01]  /*b560*/  @!P0 LEA R172, P1, R7, c[0x0][0x1f8], 0x1 ;  /* 0x00007e0007ac8a11 */ /* 0x000fe200078208ff */
[--C-:B------:R-:W-:Y:S02]  /*b570*/  IMAD.IADD R134, R191, 0x1, R0.reuse ;  /* 0x00000001bf867824 */ /* 0x100fe400078e0200 */
[----:B------:R-:W-:Y:S01]  /*b580*/  IMAD.IADD R0, R193, 0x1, R0 ;  /* 0x00000001c1007824 */ /* 0x000fe200078e0200 */
[----:B------:R-:W-:Y:S01]  /*b590*/  @!P0 LEA.HI.X R173, R7, c[0x0][0x1fc], R2, 0x1, P1 ;  /* 0x00007f0007ad8a11 */ /* 0x000fe200008f0c02 */
[----:B------:R-:W-:Y:S01]  /*b5a0*/  @!P0 IMAD R2, R216, 0x6000, R215 ;  /* 0x00006000d8028824 */ /* 0x000fe200078e02d7 */
[----:B------:R-:W-:Y:S01]  /*b5b0*/  @!P0 IADD3 R12, P1, R5, R227, RZ ;  /* 0x000000e3050c8210 */ /* 0x000fe20007f3e0ff */
[----:B------:R-:W2:Y:S01]  /*b5c0*/  LDSM.16.M88.4 R144, [R134+0xc100] ;  /* 0x00c100008690783b */ /* 0x000ea20000000200 */
[C---:B-1----:R-:W-:Y:S04]  /*b5d0*/  HMMA.16816.F32 R4, R32.reuse, R8, RZ ;  /* 0x000000082004723c */ /* 0x042fe800000018ff */
[----:B------:R-:W1:Y:S03]  /*b5e0*/  LDSM.16.M88.4 R148, [R134+0xc900] ;  /* 0x00c900008694783b */ /* 0x000e660000000200 */
[----:B------:R-:W-:Y:S01]  /*b5f0*/  @!P0 IMAD.X R9, R13, 0x1, R226, P1 ;  /* 0x000000010d098824 */ /* 0x000fe200008e06e2 */
[C---:B------:R-:W-:Y:S01]  /*b600*/  @!P0 LEA R174, P1, R12.reuse, c[0x0][0x1f8], 0x1 ;  /* 0x00007e000cae8a11 */ /* 0x040fe200078208ff */
[----:B------:R-:W3:Y:S03]  /*b610*/  LDSM.16.M88.4 R152, [R134+0xd100] ;  /* 0x00d100008698783b */ /* 0x000ee60000000200 */
[----:B------:R-:W-:Y:S02]  /*b620*/  @!P0 LEA.HI.X R175, R12, c[0x0][0x1fc], R9, 0x1, P1 ;  /* 0x00007f000caf8a11 */ /* 0x000fe400008f0c09 */
[C---:B------:R-:W-:Y:S01]  /*b630*/  HMMA.16816.F32 R8, R32.reuse, R10, RZ ;  /* 0x0000000a2008723c */ /* 0x040fe200000018ff */
[----:B------:R-:W4:Y:S05]  /*b640*/  LDSM.16.M88.4 R156, [R134+0xd900] ;  /* 0x00d90000869c783b */ /* 0x000f2a0000000200 */
[----:B------:R-:W-:Y:S01]  /*b650*/  @!PT LDS RZ, [RZ] ;  /* 0x00000000fffff984 */ /* 0x000fe20000000800 */
[----:B------:R-:W-:Y:S01]  /*b660*/  @!PT LDS RZ, [RZ] ;  /* 0x00000000fffff984 */ /* 0x000fe20000000800 */
[----:B------:R-:W-:Y:S01]  /*b670*/  @!PT LDS RZ, [RZ] ;  /* 0x00000000fffff984 */ /* 0x000fe20000000800 */
[----:B------:R5:W-:Y:S02]  /*b680*/  @!P0 LDGSTS.E.BYPASS.LTC128B.128 [R2], [R22.64], !P5 ;  /* 0x0000000016028fae */ /* 0x000be4000e901d48 */
[C---:B------:R-:W-:Y:S03]  /*b690*/  HMMA.16816.F32 R12, R32.reuse, R16, RZ ;  /* 0x00000010200c723c */ /* 0x040fe600000018ff */
[----:B------:R5:W-:Y:S05]  /*b6a0*/  @!P0 LDGSTS.E.BYPASS.LTC128B.128 [R2+0x2000], [R20.64], !P4 ;  /* 0x0200000014028fae */ /* 0x000bea000e101d48 */
[C---:B------:R-:W-:Y:S01]  /*b6b0*/  HMMA.16816.F32 R16, R32.reuse, R18, RZ ;  /* 0x000000122010723c */ /* 0x040fe200000018ff */
[----:B------:R1:W-:Y:S05]  /*b6c0*/  @!P0 LDGSTS.E.BYPASS.LTC128B.128 [R2+0x4000], [R30.64], !P6 ;  /* 0x040000001e028fae */ /* 0x0003ea000f101d48 */
[----:B------:R1:W-:Y:S05]  /*b6d0*/  @!P0 LDGSTS.E.BYPASS.LTC128B.128 [R2+0x1000], [R28.64], !P5 ;  /* 0x010000001c028fae */ /* 0x0003ea000e901d48 */
[----:B------:R1:W-:Y:S05]  /*b6e0*/  @!P0 LDGSTS.E.BYPASS.LTC128B.128 [R2+0x3000], [R172.64], !P4 ;  /* 0x03000000ac028fae */ /* 0x0003ea000e101d48 */
[----:B------:R2:W-:Y:S01]  /*b6f0*/  @!P0 LDGSTS.E.BYPASS.LTC128B.128 [R2+0x5000], [R174.64], !P6 ;  /* 0x05000000ae028fae */ /* 0x0005e2000f101d48 */
[C---:B------:R-:W-:Y:S02]  /*b700*/  ISETP.GE.AND P0, PT, R216.reuse, 0x1, PT ;  /* 0x00000001d800780c */ /* 0x040fe40003f06270 */
[----:B------:R-:W-:Y:S02]  /*b710*/  IADD3 R216, R216, 0x1, RZ ;  /* 0x00000001d8d87810 */ /* 0x000fe40007ffe0ff */
[----:B------:R-:W-:Y:S01]  /*b720*/  LDSM.16.M88.4 R160, [R187] ;  /* 0x00000000bba0783b */ /* 0x000fe20000000200 */
[C---:B-----5:R-:W-:Y:S01]  /*b730*/  HMMA.16816.F32 R20, R32.reuse, R24, RZ ;  /* 0x000000182014723c */ /* 0x060fe200000018ff */
[----:B------:R-:W-:Y:S03]  /*b740*/  SEL R216, R216, RZ, !P0 ;  /* 0x000000ffd8d87207 */ /* 0x000fe60004000000 */
[----:B------:R-:W5:Y:S04]  /*b750*/  LDSM.16.M88.4 R164, [R0+0xc100] ;  /* 0x00c1000000a4783b */ /* 0x000f680000000200 */
[C---:B------:R-:W-:Y:S01]  /*b760*/  HMMA.16816.F32 R24, R32.reuse, R26, RZ ;  /* 0x0000001a2018723c */ /* 0x040fe200000018ff */
[----:B------:R-:W3:Y:S05]  /*b770*/  LDSM.16.M88.4 R168, [R0+0xc900] ;  /* 0x00c9000000a8783b */ /* 0x000eea0000000200 */
[----:B------:R-:W0:Y:S02]  /*b780*/  LDGDEPBAR ;  /* 0x00000000000079af */ /* 0x000e240000000000 */
[C---:B-1----:R-:W-:Y:S03]  /*b790*/  HMMA.16816.F32 R28, R32.reuse, R136, RZ ;  /* 0x00000088201c723c */ /* 0x042fe600000018ff */
[----:B--2---:R-:W-:Y:S01]  /*b7a0*/  LDSM.16.M88.4 R172, [R186] ;  /* 0x00000000baac783b */ /* 0x004fe20000000200 */
[C---:B------:R-:W-:Y:S04]  /*b7b0*/  IMAD.IADD R2, R193.reuse, 0x1, R134 ;  /* 0x00000001c1027824 */ /* 0x040fe800078e0286 */
[----:B------:R-:W-:Y:S01]  /*b7c0*/  HMMA.16816.F32 R32, R32, R138, RZ ;  /* 0x0000008a2020723c */ /* 0x000fe200000018ff */
[----:B------:R-:W1:Y:S05]  /*b7d0*/  LDSM.16.M88.4 R136, [R0+0xd100] ;  /* 0x00d100000088783b */ /* 0x000e6a0000000200 */
[----:B------:R-:W-:Y:S02]  /*b7e0*/  LDSM.16.M88.4 R176, [R2+0xc100] ;  /* 0x00c1000002b0783b */ /* 0x000fe40000000200 */
[C---:B------:R-:W-:Y:S03]  /*b7f0*/  HMMA.16816.F32 R4, R140.reuse, R144, R4 ;  /* 0x000000908c04723c */ /* 0x040fe60000001804 */
[----:B------:R-:W-:Y:S05]  /*b800*/  LDSM.16.M88.4 R180, [R2+0xc900] ;  /* 0x00c9000002b4783b */ /* 0x000fea0000000200 */
[C---:B------:R-:W-:Y:S01]  /*b810*/  HMMA.16816.F32 R8, R140.reuse, R146, R8 ;  /* 0x000000928c08723c */ /* 0x040fe20000001808 */
[----:B------:R-:W2:Y:S07]  /*b820*/  LDSM.16.M88.4 R144, [R0+0xd900] ;  /* 0x00d900000090783b */ /* 0x000eae0000000200 */
[C---:B------:R-:W-:Y:S08]  /*b830*/  HMMA.16816.F32 R12, R140.reuse, R148, R12 ;  /* 0x000000948c0c723c */ /* 0x040ff0000000180c */
[C---:B------:R-:W-:Y:S01]  /*b840*/  HMMA.16816.F32 R16, R140.reuse, R150, R16 ;  /* 0x000000968c10723c */ /* 0x040fe20000001810 */
[----:B------:R-:W-:Y:S07]  /*b850*/  LDSM.16.M88.4 R148, [R2+0xd900] ;  /* 0x00d900000294783b */ /* 0x000fee0000000200 */
[C---:B---3--:R-:W-:Y:S08]  /*b860*/  HMMA.16816.F32 R20, R140.reuse, R152, R20 ;  /* 0x000000988c14723c */ /* 0x048ff00000001814 */
[C---:B------:R-:W-:Y:S01]  /*b870*/  HMMA.16816.F32 R24, R140.reuse, R154, R24 ;  /* 0x0000009a8c18723c */ /* 0x040fe20000001818 */
[----:B------:R-:W-:Y:S07]  /*b880*/  LDSM.16.M88.4 R152, [R190+UR4+0xe900] ;  /* 0x00e90004be98783b */ /* 0x000fee0008000200 */
[C---:B----4-:R-:W-:Y:S08]  /*b890*/  HMMA.16816.F32 R28, R140.reuse, R156, R28 ;  /* 0x0000009c8c1c723c */ /* 0x050ff0000000181c */
[----:B------:R-:W-:Y:S01]  /*b8a0*/  HMMA.16816.F32 R32, R140, R158, R32 ;  /* 0x0000009e8c20723c */ /* 0x000fe20000001820 */
[----:B------:R-:W3:Y:S05]  /*b8b0*/  LDSM.16.M88.4 R140, [R2+0xd100] ;  /* 0x00d10000028c783b */ /* 0x000eea0000000200 */
[----:B------:R-:W-:Y:S02]  /*b8c0*/  LDSM.16.M88.4 R156, [R190+UR4+0xf900] ;  /* 0x00f90004be9c783b */ /* 0x000fe40008000200 */
[C---:B-----5:R-:W-:Y:S08]  /*b8d0*/  HMMA.16816.F32 R4, R160.reuse, R164, R4 ;  /* 0x000000a4a004723c */ /* 0x060ff00000001804 */
[C---:B------:R-:W-:Y:S01]  /*b8e0*/  HMMA.16816.F32 R8, R160.reuse, R166, R8 ;  /* 0x000000a6a008723c */ /* 0x040fe20000001808 */
[----:B------:R-:W-:Y:S07]  /*b8f0*/  LDSM.16.M88.4 R164, [R134+0xe100] ;  /* 0x00e1000086a4783b */ /* 0x000fee0000000200 */
[C---:B------:R-:W-:Y:S08]  /*b900*/  HMMA.16816.F32 R12, R160.reuse, R168, R12 ;  /* 0x000000a8a00c723c */ /* 0x040ff0000000180c */
[C---:B------:R-:W-:Y:S01]  /*b910*/  HMMA.16816.F32 R16, R160.reuse, R170, R16 ;  /* 0x000000aaa010723c */ /* 0x040fe20000001810 */
[----:B------:R-:W-:Y:S07]  /*b920*/  LDSM.16.M88.4 R168, [R134+0xf900] ;  /* 0x00f9000086a8783b */ /* 0x000fee0000000200 */
[C---:B-1----:R-:W-:Y:S08]  /*b930*/  HMMA.16816.F32 R20, R160.reuse, R136, R20 ;  /* 0x00000088a014723c */ /* 0x042ff00000001814 */
[C---:B------:R-:W-:Y:S01]  /*b940*/  HMMA.16816.F32 R24, R160.reuse, R138, R24 ;  /* 0x0000008aa018723c */ /* 0x040fe20000001818 */
[----:B------:R-:W-:Y:S07]  /*b950*/  LDSM.16.M88.4 R136, [R192+0x4000] ;  /* 0x00400000c088783b */ /* 0x000fee0000000200 */
[C---:B--2---:R-:W-:Y:S08]  /*b960*/  HMMA.16816.F32 R28, R160.reuse, R144, R28 ;  /* 0x00000090a01c723c */ /* 0x044ff0000000181c */
[----:B------:R-:W-:Y:S01]  /*b970*/  HMMA.16816.F32 R32, R160, R146, R32 ;  /* 0x00000092a020723c */ /* 0x000fe20000001820 */
[----:B------:R-:W1:Y:S05]  /*b980*/  LDSM.16.M88.4 R144, [R190+UR4+0xe100] ;  /* 0x00e10004be90783b */ /* 0x000e6a0008000200 */
[----:B------:R-:W-:Y:S02]  /*b990*/  LDSM.16.M88.4 R160, [R188+0x4000] ;  /* 0x00400000bca0783b */ /* 0x000fe40000000200 */
[C---:B------:R-:W-:Y:S08]  /*b9a0*/  HMMA.16816.F32 R4, R172.reuse, R176, R4 ;  /* 0x000000b0ac04723c */ /* 0x040ff00000001804 */
[C---:B------:R-:W-:Y:S08]  /*b9b0*/  HMMA.16816.F32 R8, R172.reuse, R178, R8 ;  /* 0x000000b2ac08723c */ /* 0x040ff00000001808 */
[C---:B------:R-:W-:Y:S08]  /*b9c0*/  HMMA.16816.F32 R12, R172.reuse, R180, R12 ;  /* 0x000000b4ac0c723c */ /* 0x040ff0000000180c */
[C---:B------:R-:W-:Y:S08]  /*b9d0*/  HMMA.16816.F32 R16, R172.reuse, R182, R16 ;  /* 0x000000b6ac10723c */ /* 0x040ff00000001810 */
[C---:B---3--:R-:W-:Y:S08]  /*b9e0*/  HMMA.16816.F32 R20, R172.reuse, R140, R20 ;  /* 0x0000008cac14723c */ /* 0x048ff00000001814 */
[C---:B------:R-:W-:Y:S01]  /*b9f0*/  HMMA.16816.F32 R24, R172.reuse, R142, R24 ;  /* 0x0000008eac18723c */ /* 0x040fe20000001818 */
[----:B------:R-:W2:Y:S07]  /*ba00*/  LDSM.16.M88.4 R140, [R190+UR4+0xf100] ;  /* 0x00f10004be8c783b */ /* 0x000eae0008000200 */
[C---:B------:R-:W-:Y:S08]  /*ba10*/  HMMA.16816.F32 R28, R172.reuse, R148, R28 ;  /* 0x00000094ac1c723c */ /* 0x040ff0000000181c */
[----:B------:R-:W-:Y:S01]  /*ba20*/  HMMA.16816.F32 R32, R172, R150, R32 ;  /* 0x00000096ac20723c */ /* 0x000fe20000001820 */
[----:B------:R-:W3:Y:S07]  /*ba30*/  LDSM.16.M88.4 R148, [R134+0xe900] ;  /* 0x00e900008694783b */ /* 0x000eee0000000200 */
        /* <DEDUP_REMOVED lines=11> */
[----:B------:R-:W2:Y:S05]  /*baf0*/  LDSM.16.M88.4 R136, [R187+0x4000] ;  /* 0x00400000bb88783b */ /* 0x000eaa0000000200 */
[----:B------:R-:W4:Y:S02]  /*bb00*/  LDSM.16.M88.4 R156, [R0+0xf100] ;  /* 0x00f10000009c783b */ /* 0x000f240000000200 */
[C---:B------:R-:W-:Y:S08]  /*bb10*/  HMMA.16816.F32 R4, R160.reuse, R164, R4 ;  /* 0x000000a4a004723c */ /* 0x040ff00000001804 */
[C---:B------:R-:W-:Y:S01]  /*bb20*/  HMMA.16816.F32 R8, R160.reuse, R166, R8 ;  /* 0x000000a6a008723c */ /* 0x040fe20000001808 */
[----:B------:R-:W5:Y:S07]  /*bb30*/  LDSM.16.M88.4 R164, [R0+0xf900] ;  /* 0x00f9000000a4783b */ /* 0x000f6e0000000200 */
[C---:B---3--:R-:W-:Y:S08]  /*bb40*/  HMMA.16816.F32 R12, R160.reuse, R148, R12 ;  /* 0x00000094a00c723c */ /* 0x048ff0000000180c */
[C---:B------:R-:W-:Y:S01]  /*bb50*/  HMMA.16816.F32 R16, R160.reuse, R150, R16 ;  /* 0x00000096a010723c */ /* 0x040fe20000001810 */
[----:B------:R-:W-:Y:S07]  /*bb60*/  LDSM.16.M88.4 R148, [R2+0xe100] ;  /* 0x00e100000294783b */ /* 0x000fee0000000200 */
[C---:B-1----:R-:W-:Y:S07]  /*bb70*/  HMMA.16816.F32 R20, R160.reuse, R144, R20 ;  /* 0x00000090a014723c */ /* 0x042fee0000001814 */
[----:B------:R-:W-:Y:S01]  /*bb80*/  IADD3 R144, R193, UR4, R190 ;  /* 0x00000004c1907c10 */ /* 0x000fe2000fffe0be */
[C---:B------:R-:W-:Y:S04]  /*bb90*/  HMMA.16816.F32 R24, R160.reuse, R146, R24 ;  /* 0x00000092a018723c */ /* 0x040fe80000001818 */
[----:B------:R-:W-:Y:S02]  /*bba0*/  IMAD.IADD R133, R191, 0x1, R144 ;  /* 0x00000001bf857824 */ /* 0x000fe400078e0290 */
[----:B------:R-:W1:Y:S02]  /*bbb0*/  LDSM.16.M88.4 R144, [R186+0x4000] ;  /* 0x00400000ba90783b */ /* 0x000e640000000200 */
[C---:B------:R-:W-:Y:S03]  /*bbc0*/  HMMA.16816.F32 R28, R160.reuse, R168, R28 ;  /* 0x000000a8a01c723c */ /* 0x040fe6000000181c */
[----:B------:R-:W3:Y:S05]  /*bbd0*/  LDSM.16.M88.4 R172, [R133+0xe900] ;  /* 0x00e9000085ac783b */ /* 0x000eea0000000200 */
[----:B------:R-:W-:Y:S01]  /*bbe0*/  HMMA.16816.F32 R32, R160, R170, R32 ;  /* 0x000000aaa020723c */ /* 0x000fe20000001820 */
[----:B------:R-:W1:Y:S05]  /*bbf0*/  LDSM.16.M88.4 R176, [R133+0xf100] ;  /* 0x00f1000085b0783b */ /* 0x000e6a0000000200 */
[----:B------:R-:W1:Y:S02]  /*bc00*/  LDSM.16.M88.4 R180, [R133+0xf900] ;  /* 0x00f9000085b4783b */ /* 0x000e640000000200 */
[C---:B--2---:R-:W-:Y:S03]  /*bc10*/  HMMA.16816.F32 R4, R136.reuse, R140, R4 ;  /* 0x0000008c8804723c */ /* 0x044fe60000001804 */
[----:B------:R-:W-:Y:S05]  /*bc20*/  LDSM.16.M88.4 R160, [R190+UR4+0x11100] ;  /* 0x01110004bea0783b */ /* 0x000fea0008000200 */
[C---:B------:R-:W-:Y:S01]  /*bc30*/  HMMA.16816.F32 R8, R136.reuse, R142, R8 ;  /* 0x0000008e8808723c */ /* 0x040fe20000001808 */
[----:B------:R-:W-:Y:S05]  /*bc40*/  LDSM.16.M88.4 R140, [R192+0x8000] ;  /* 0x00800000c08c783b */ /* 0x000fea0000000200 */
[----:B------:R-:W-:Y:S02]  /*bc50*/  LDSM.16.M88.4 R168, [R190+UR4+0x11900] ;  /* 0x01190004bea8783b */ /* 0x000fe40008000200 */
[C---:B------:R-:W-:Y:S08]  /*bc60*/  HMMA.16816.F32 R12, R136.reuse, R152, R12 ;  /* 0x00000098880c723c */ /* 0x040ff0000000180c */
[C---:B------:R-:W-:Y:S01]  /*bc70*/  HMMA.16816.F32 R16, R136.reuse, R154, R16 ;  /* 0x0000009a8810723c */ /* 0x040fe20000001810 */
[----:B------:R-:W2:Y:S07]  /*bc80*/  LDSM.16.M88.4 R152, [R190+UR4+0x10100] ;  /* 0x01010004be98783b */ /* 0x000eae0008000200 */
[C---:B----4-:R-:W-:Y:S08]  /*bc90*/  HMMA.16816.F32 R20, R136.reuse, R156, R20 ;  /* 0x0000009c8814723c */ /* 0x050ff00000001814 */
[C---:B------:R-:W-:Y:S01]  /*bca0*/  HMMA.16816.F32 R24, R136.reuse, R158, R24 ;  /* 0x0000009e8818723c */ /* 0x040fe20000001818 */
[----:B------:R-:W4:Y:S07]  /*bcb0*/  LDSM.16.M88.4 R156, [R190+UR4+0x10900] ;  /* 0x01090004be9c783b */ /* 0x000f2e0008000200 */
[C---:B-----5:R-:W-:Y:S08]  /*bcc0*/  HMMA.16816.F32 R28, R136.reuse, R164, R28 ;  /* 0x000000a4881c723c */ /* 0x060ff0000000181c */
[----:B------:R-:W-:Y:S01]  /*bcd0*/  HMMA.16816.F32 R32, R136, R166, R32 ;  /* 0x000000a68820723c */ /* 0x000fe20000001820 */
[----:B------:R-:W-:Y:S05]  /*bce0*/  LDSM.16.M88.4 R136, [R188+0x8000] ;  /* 0x00800000bc88783b */ /* 0x000fea0000000200 */
[----:B------:R-:W-:Y:S02]  /*bcf0*/  LDSM.16.M88.4 R164, [R134+0x10900] ;  /* 0x0109000086a4783b */ /* 0x000fe40000000200 */
        /* <DEDUP_REMOVED lines=8> */
[----:B------:R-:W5:Y:S07]  /*bd80*/  LDSM.16.M88.4 R176, [R134+0x11900] ;  /* 0x0119000086b0783b */ /* 0x000f6e0000000200 */
[C---:B------:R-:W-:Y:S08]  /*bd90*/  HMMA.16816.F32 R28, R144.reuse, R180, R28 ;  /* 0x000000b4901c723c */ /* 0x040ff0000000181c */
[----:B------:R-:W-:Y:S01]  /*bda0*/  HMMA.16816.F32 R32, R144, R182, R32 ;  /* 0x000000b69020723c */ /* 0x000fe20000001820 */
        /* <DEDUP_REMOVED lines=9> */
[----:B------:R-:W-:Y:S07]  /*be40*/  LDSM.16.M88.4 R160, [R133+0x10900] ;  /* 0x0109000085a0783b */ /* 0x000fee0000000200 */
[C---:B------:R-:W-:Y:S08]  /*be50*/  HMMA.16816.F32 R28, R140.reuse, R168, R28 ;  /* 0x000000a88c1c723c */ /* 0x040ff0000000181c */
[----:B------:R-:W-:Y:S01]  /*be60*/  HMMA.16816.F32 R32, R140, R170, R32 ;  /* 0x000000aa8c20723c */ /* 0x000fe20000001820 */
[----:B------:R-:W2:Y:S07]  /*be70*/  LDSM.16.M88.4 R140, [R0+0x11100] ;  /* 0x01110000008c783b */ /* 0x000eae0000000200 */
[C---:B-1----:R-:W-:Y:S08]  /*be80*/  HMMA.16816.F32 R4, R136.reuse, R148, R4 ;  /* 0x000000948804723c */ /* 0x042ff00000001804 */
[C---:B------:R-:W-:Y:S01]  /*be90*/  HMMA.16816.F32 R8, R136.reuse, R150, R8 ;  /* 0x000000968808723c */ /* 0x040fe20000001808 */
[----:B------:R-:W-:Y:S07]  /*bea0*/  LDSM.16.M88.4 R148, [R186+0x8000] ;  /* 0x00800000ba94783b */ /* 0x000fee0000000200 */
[C---:B------:R-:W-:Y:S08]  /*beb0*/  HMMA.16816.F32 R12, R136.reuse, R164, R12 ;  /* 0x000000a4880c723c */ /* 0x040ff0000000180c */
[C---:B------:R-:W-:Y:S01]  /*bec0*/  HMMA.16816.F32 R16, R136.reuse, R166, R16 ;  /* 0x000000a68810723c */ /* 0x040fe20000001810 */
[----:B------:R-:W-:Y:S07]  /*bed0*/  LDSM.16.M88.4 R164, [R133+0x11100] ;  /* 0x0111000085a4783b */ /* 0x000fee0000000200 */
[C---:B---3--:R-:W-:Y:S08]  /*bee0*/  HMMA.16816.F32 R20, R136.reuse, R172, R20 ;  /* 0x000000ac8814723c */ /* 0x048ff00000001814 */
[C---:B------:R-:W-:Y:S08]  /*bef0*/  HMMA.16816.F32 R24, R136.reuse, R174, R24 ;  /* 0x000000ae8818723c */ /* 0x040ff00000001818 */
[C---:B-----5:R-:W-:Y:S08]  /*bf00*/  HMMA.16816.F32 R28, R136.reuse, R176, R28 ;  /* 0x000000b0881c723c */ /* 0x060ff0000000181c */
[----:B------:R-:W-:Y:S01]  /*bf10*/  HMMA.16816.F32 R32, R136, R178, R32 ;  /* 0x000000b28820723c */ /* 0x000fe20000001820 */
[----:B------:R1:W3:Y:S07]  /*bf20*/  LDSM.16.M88.4 R136, [R0+0x11900] ;  /* 0x011900000088783b */ /* 0x0002ee0000000200 */
[C---:B--2---:R-:W-:Y:S08]  /*bf30*/  HMMA.16816.F32 R4, R144.reuse, R152, R4 ;  /* 0x000000989004723c */ /* 0x044ff00000001804 */
[C---:B------:R-:W-:Y:S01]  /*bf40*/  HMMA.16816.F32 R8, R144.reuse, R154, R8 ;  /* 0x0000009a9008723c */ /* 0x040fe20000001808 */
[----:B------:R-:W2:Y:S07]  /*bf50*/  LDSM.16.M88.4 R152, [R2+0x10100] ;  /* 0x010100000298783b */ /* 0x000eae0000000200 */
[C---:B----4-:R-:W-:Y:S04]  /*bf60*/  HMMA.16816.F32 R12, R144.reuse, R156, R12 ;  /* 0x0000009c900c723c */ /* 0x050fe8000000180c */
[----:B-1----:R-:W-:Y:S02]  /*bf70*/  IMAD.MOV.U32 R0, RZ, RZ, R205 ;  /* 0x000000ffff007224 */ /* 0x002fe400078e00cd */
[----:B------:R-:W-:Y:S02]  /*bf80*/  @P2 IMAD.MOV.U32 R0, RZ, RZ, R221 ;  /* 0x000000ffff002224 */ /* 0x000fe400078e00dd */
[C---:B------:R-:W-:Y:S01]  /*bf90*/  HMMA.16816.F32 R16, R144.reuse, R158, R16 ;  /* 0x0000009e9010723c */ /* 0x040fe20000001810 */
[----:B------:R1:W-:Y:S05]  /*bfa0*/  LDSM.16.M88.4 R156, [R133+0x11900] ;  /* 0x01190000859c783b */ /* 0x0003ea0000000200 */
[----:B------:R-:W4:Y:S02]  /*bfb0*/  SHFL.IDX PT, R134, R0, RZ, 0x1c1f ;  /* 0x001c1fff00867589 */ /* 0x000f2400000e0000 */
[C---:B------:R-:W-:Y:S08]  /*bfc0*/  HMMA.16816.F32 R20, R144.reuse, R140, R20 ;  /* 0x0000008c9014723c */ /* 0x040ff00000001814 */
[C---:B------:R-:W-:Y:S08]  /*bfd0*/  HMMA.16816.F32 R24, R144.reuse, R142, R24 ;  /* 0x0000008e9018723c */ /* 0x040ff00000001818 */
[C---:B---3--:R-:W-:Y:S04]  /*bfe0*/  HMMA.16816.F32 R28, R144.reuse, R136, R28 ;  /* 0x00000088901c723c */ /* 0x048fe8000000181c */
[----:B-1----:R-:W-:Y:S04]  /*bff0*/  IMAD.SHL.U32 R133, R219, 0x40, RZ ;  /* 0x00000040db857824 */ /* 0x002fe800078e00ff */
[----:B------:R-:W-:Y:S04]  /*c000*/  HMMA.16816.F32 R32, R144, R138, R32 ;  /* 0x0000008a9020723c */ /* 0x000fe80000001820 */
[----:B------:R-:W-:Y:S04]  /*c010*/  IADD3 R2, -R214, 0x1, -R133 ;  /* 0x00000001d6027810 */ /* 0x000fe80007ffe985 */
[C---:B--2---:R-:W-:Y:S05]  /*c020*/  HMMA.16816.F32 R4, R148.reuse, R152, R4 ;  /* 0x000000989404723c */ /* 0x044fea0000001804 */
[----:B------:R-:W-:Y:S03]  /*c030*/  IADD3 R2, -R204, R2, R195 ;  /* 0x00000002cc027210 */ /* 0x000fe60007ffe1c3 */
[C---:B------:R-:W-:Y:S04]  /*c040*/  HMMA.16816.F32 R8, R148.reuse, R154, R8 ;  /* 0x0000009a9408723c */ /* 0x040fe80000001808 */
[C---:B------:R-:W-:Y:S02]  /*c050*/  IADD3 R135, R2.reuse, c[0x0][0x328], RZ ;  /* 0x0000ca0002877a10 */ /* 0x040fe40007ffe0ff */
[----:B------:R-:W-:Y:S02]  /*c060*/  IADD3 R2, R2, UR6, RZ ;  /* 0x0000000602027c10 */ /* 0x000fe4000fffe0ff */
[C---:B------:R-:W-:Y:S04]  /*c070*/  HMMA.16816.F32 R12, R148.reuse, R160, R12 ;  /* 0x000000a0940c723c */ /* 0x040fe8000000180c */
[--C-:B----4-:R-:W-:Y:S02]  /*c080*/  IMAD.IADD R141, R135, 0x1, R134.reuse ;  /* 0x00000001878d7824 */ /* 0x110fe400078e0286 */
[----:B------:R-:W-:Y:S02]  /*c090*/  IMAD.IADD R137, R2, 0x1, R134 ;  /* 0x0000000102897824 */ /* 0x000fe400078e0286 */
[C---:B------:R-:W-:Y:S08]  /*c0a0*/  HMMA.16816.F32 R16, R148.reuse, R162, R16 ;  /* 0x000000a29410723c */ /* 0x040ff00000001810 */
[C---:B------:R-:W-:Y:S08]  /*c0b0*/  HMMA.16816.F32 R20, R148.reuse, R164, R20 ;  /* 0x000000a49414723c */ /* 0x040ff00000001814 */
[C---:B------:R-:W-:Y:S08]  /*c0c0*/  HMMA.16816.F32 R24, R148.reuse, R166, R24 ;  /* 0x000000a69418723c */ /* 0x040ff00000001818 */
[C---:B------:R-:W-:Y:S08]  /*c0d0*/  HMMA.16816.F32 R28, R148.reuse, R156, R28 ;  /* 0x0000009c941c723c */ /* 0x040ff0000000181c */
        /* <DEDUP_REMOVED lines=15> */
.L_x_2182:
[----:B------:R-:W-:Y:S04]  /*c1d0*/  MOV R134, c[0x0][0x32c] ;  /* 0x0000cb0000867a02 */ /* 0x000fe80000000f00 */
[----:B------:R-:W-:Y:S11]  /*c1e0*/  ISETP.NE.AND P0, PT, R134, 0x1, PT ;  /* 0x000000018600780c */ /* 0x000ff60003f05270 */
[----:B------:R-:W-:Y:S02]  /*c1f0*/  @!UPT UIADD3 URZ, URZ, URZ, URZ ;  /* 0x0000003f3f3ff290 */ /* 0x000fe4000fffe03f */
[----:B------:R-:W-:Y:S05]  /*c200*/  @P0 IMAD.HI.U32 R134, R136, c[0x0][0x330], RZ ;  /* 0x0000cc0088860a27 */ /* 0x000fea00078e00ff */
[----:B------:R-:W-:Y:S02]  /*c210*/  @P0 SHF.R.U32.HI R136, RZ, c[0x0][0x334], R134 ;  /* 0x0000cd00ff880a19 */ /* 0x000fe40000011686 */
.L_x_2183:
[----:B------:R-:W-:Y:S05]  /*c220*/  BSYNC B0 ;  /* 0x0000000000007941 */ /* 0x000fea0003800000 */
.L_x_2181:
[----:B------:R-:W-:Y:S04]  /*c230*/  IMAD R139, R136, c[0x0][0x32c], -R133 ;  /* 0x0000cb00888b7a24 */ /* 0x000fe800078e0a85 */
[----:B------:R-:W-:Y:S05]  /*c240*/  IMAD.IADD R136, R139, 0x1, -R214 ;  /* 0x000000018b887824 */ /* 0x000fea00078e0ad6 */
[----:B------:R-:W-:Y:S02]  /*c250*/  IADD3 R134, R136, c[0x0][0x32c], RZ ;  /* 0x0000cb0088867a10 */ /* 0x000fe40007ffe0ff */
[----:B------:R-:W-:Y:S02]  /*c260*/  IMNMX R137, R137, R136, !PT ;  /* 0x0000008889897217 */ /* 0x000fe40007800200 */
[----:B------:R-:W-:Y:S02]  /*c270*/  IMNMX R141, R141, R134, PT ;  /* 0x000000868d8d7217 */ /* 0x000fe40003800200 */
.L_x_2180:
[----:B------:R-:W-:Y:S01]  /*c280*/  ISETP.GT.AND P2, PT, R219, -0x1, PT ;  /* 0xffffffffdb00780c */ /* 0x000fe20003f44270 */
[----:B------:R-:W1:Y:S03]  /*c290*/  SHFL.IDX PT, R0, R0, 0x1, 0x1c1f ;  /* 0x003c1f0000007f89 */ /* 0x000e6600000e0000 */
[----:B------:R-:W-:Y:S04]  /*c2a0*/  ISETP.GT.AND P0, PT, R137, RZ, P2 ;  /* 0x000000ff8900720c */ /* 0x000fe80001704270 */
[----:B------:R-:W-:Y:S04]  /*c2b0*/  ISETP.LT.OR P0, PT, R141, 0x1, P0 ;  /* 0x000000018d00780c */ /* 0x000fe80000701670 */
[----:B------:R-:W-:Y:S02]  /*c2c0*/  FSEL R139, R4, -INF , !P0 ;  /* 0xff800000048b7808 */ /* 0x000fe40004000000 */
[----:B------:R-:W-:Y:S04]  /*c2d0*/  ISETP.GT.AND P0, PT, R137, 0x1, P2 ;  /* 0x000000018900780c */ /* 0x000fe80001704270 */
[----:B------:R-:W-:Y:S04]  /*c2e0*/  ISETP.LT.OR P0, PT, R141, 0x2, P0 ;  /* 0x000000028d00780c */ /* 0x000fe80000701670 */
[----:B------:R-:W-:Y:S02]  /*c2f0*/  FSEL R140, R5, -INF , !P0 ;  /* 0xff800000058c7808 */ /* 0x000fe40004000000 */
[----:B------:R-:W-:Y:S01]  /*c300*/  ISETP.GT.AND P0, PT, R137, 0x8, P2 ;  /* 0x000000088900780c */ /* 0x000fe20001704270 */
[--C-:B-1----:R-:W-:Y:S02]  /*c310*/  IMAD.IADD R5, R135, 0x1, R0.reuse ;  /* 0x0000000187057824 */ /* 0x102fe400078e0200 */
[----:B------:R-:W-:Y:S01]  /*c320*/  IMAD.IADD R2, R2, 0x1, R0 ;  /* 0x0000000102027824 */ /* 0x000fe200078e0200 */
        /* <DEDUP_REMOVED lines=55> */
.L_x_2186:
[----:B------:R-:W-:Y:S04]  /*c6a0*/  MOV R0, c[0x0][0x32c] ;  /* 0x0000cb0000007a02 */ /* 0x000fe80000000f00 */
[----:B------:R-:W-:Y:S11]  /*c6b0*/  ISETP.NE.AND P0, PT, R0, 0x1, PT ;  /* 0x000000010000780c */ /* 0x000ff60003f05270 */
[----:B------:R-:W-:Y:S02]  /*c6c0*/  @!UPT UIADD3 URZ, URZ, URZ, URZ ;  /* 0x0000003f3f3ff290 */ /* 0x000fe4000fffe03f */
[----:B------:R-:W-:Y:S05]  /*c6d0*/  @P0 IMAD.HI.U32 R0, R12, c[0x0][0x330], RZ ;  /* 0x0000cc000c000a27 */ /* 0x000fea00078e00ff */
[----:B------:R-:W-:Y:S02]  /*c6e0*/  @P0 SHF.R.U32.HI R12, RZ, c[0x0][0x334], R0 ;  /* 0x0000cd00ff0c0a19 */ /* 0x000fe40000011600 */
.L_x_2187:
[----:B------:R-:W-:Y:S05]  /*c6f0*/  BSYNC B0 ;  /* 0x0000000000007941 */ /* 0x000fea0003800000 */
.L_x_2185:
[----:B------:R-:W-:Y:S04]  /*c700*/  IMAD R133, R12, c[0x0][0x32c], -R133 ;  /* 0x0000cb000c857a24 */ /* 0x000fe800078e0a85 */
[----:B------:R-:W-:Y:S05]  /*c710*/  IMAD.IADD R133, R133, 0x1, -R214 ;  /* 0x0000000185857824 */ /* 0x000fea00078e0ad6 */
[----:B------:R-:W-:Y:S02]  /*c720*/  IADD3 R0, R133, c[0x0][0x32c], RZ ;  /* 0x0000cb0085007a10 */ /* 0x000fe40007ffe0ff */
[----:B------:R-:W-:Y:S02]  /*c730*/  IMNMX R2, R2, R133, !PT ;  /* 0x0000008502027217 */ /* 0x000fe40007800200 */
[----:B------:R-:W-:Y:S02]  /*c740*/  IMNMX R5, R5, R0, PT ;  /* 0x0000000005057217 */ /* 0x000fe40003800200 */
.L_x_2184:
        /* <DEDUP_REMOVED lines=54> */
[----:B------:R-:W-:Y:S01]  /*cab0*/  ISETP.GT.AND P0, PT, R2, 0x28, P2 ;  /* 0x000000280200780c */ /* 0x000fe20001704270 */
[----:B------:R-:W-:Y:S01]  /*cac0*/  LDSM.16.MT88.4 R20, [R185+UR4+0x100] ;  /* 0x00010004b914783b */ /* 0x000fe20008004200 */
[----:B------:R-:W-:Y:S02]  /*cad0*/  FMNMX.FTZ R13, R152, R13, !PT ;  /* 0x0000000d980d7209 */ /* 0x000fe40007810000 */
        /* <DEDUP_REMOVED lines=19> */
[C---:B------:R-:W-:Y:S02]  /*cc10*/  ISETP.GT.AND P1, PT, R2.reuse, 0x38, P2 ;  /* 0x000000380200780c */ /* 0x040fe40001724270 */
[----:B------:R-:W-:Y:S02]  /*cc20*/  FSEL R151, R31, -INF , !P0 ;  /* 0xff8000001f977808 */ /* 0x000fe40004000000 */
[----:B------:R-:W-:Y:S01]  /*cc30*/  ISETP.LT.OR P1, PT, R5, 0x39, P1 ;  /* 0x000000390500780c */ /* 0x000fe20000f21670 */
[----:B------:R-:W-:Y:S01]  /*cc40*/  LDSM.16.MT88.4 R28, [R184+UR4+0x100] ;  /* 0x00010004b81c783b */ /* 0x000fe20008004200 */
[----:B------:R-:W-:Y:S02]  /*cc50*/  ISETP.GT.AND P0, PT, R2, 0x39, P2 ;  /* 0x000000390200780c */ /* 0x000fe40001704270 */
[----:B------:R-:W-:Y:S02]  /*cc60*/  FMNMX.FTZ R2, R153, R10, !PT ;  /* 0x0000000a99027209 */ /* 0x000fe40007810000 */
[----:B------:R-:W-:Y:S02]  /*cc70*/  FSEL R149, R34, -INF , !P1 ;  /* 0xff80000022957808 */ /* 0x000fe40004800000 */
[----:B------:R-:W-:Y:S04]  /*cc80*/  ISETP.LT.OR P0, PT, R5, 0x3a, P0 ;  /* 0x0000003a0500780c */ /* 0x000fe80000701670 */
        /* <DEDUP_REMOVED lines=9> */
[C---:B------:R-:W-:Y:S03]  /*cd20*/  FMUL.FTZ R157, R2.reuse, c[0x0][0x2d0] ;  /* 0x0000b400029d7a20 */ /* 0x040fe60000410000 */
[----:B------:R-:W-:Y:S02]  /*cd30*/  FSEL R5, R2, RZ, P0 ;  /* 0x000000ff02057208 */ /* 0x000fe40000000000 */
[----:B--2---:R-:W-:Y:S02]  /*cd40*/  FMNMX.FTZ R13, R15, R0, !PT ;  /* 0x000000000f0d7209 */ /* 0x004fe40007810000 */
[----:B------:R-:W-:Y:S03]  /*cd50*/  FSEL R157, R157, RZ, P0 ;  /* 0x000000ff9d9d7208 */ /* 0x000fe60000000000 */
[----:B------:R-:W1:Y:S02]  /*cd60*/  SHFL.BFLY PT, R0, R13, 0x1, 0x1f ;  /* 0x0c201f000d007f89 */ /* 0x000e6400000e0000 */
[--C-:B------:R-:W-:Y:S02]  /*cd70*/  FFMA.FTZ R142, R140, c[0x0][0x2d0], -R157.reuse ;  /* 0x0000b4008c8e7a23 */ /* 0x100fe4000001089d */
[--C-:B------:R-:W-:Y:S02]  /*cd80*/  FFMA.FTZ R140, R4, c[0x0][0x2d0], -R157.reuse ;  /* 0x0000b400048c7a23 */ /* 0x100fe4000001089d */
[----:B------:R-:W-:Y:S02]  /*cd90*/  FADD.FTZ R4, -R5, R132 ;  /* 0x0000008405047221 */ /* 0x000fe40000010100 */
[--C-:B------:R-:W-:Y:S01]  /*cda0*/  FFMA.FTZ R143, R139, c[0x0][0x2d0], -R157.reuse ;  /* 0x0000b4008b8f7a23 */ /* 0x100fe2000001089d */
[----:B------:R-:W-:Y:S01]  /*cdb0*/  MUFU.EX2 R142, R142 ;  /* 0x0000008e008e7308 */ /* 0x000fe20000000800 */
[----:B------:R-:W-:Y:S02]  /*cdc0*/  FMUL.FTZ R12, R4, c[0x0][0x2d0] ;  /* 0x0000b400040c7a20 */ /* 0x000fe40000410000 */
[--C-:B------:R-:W-:Y:S02]  /*cdd0*/  FFMA.FTZ R15, R8, c[0x0][0x2d0], -R157.reuse ;  /* 0x0000b400080f7a23 */ /* 0x100fe4000001089d */
        /* <DEDUP_REMOVED lines=16> */
[----:B------:R-:W-:Y:S02]  /*cee0*/  FFMA.FTZ R154, R154, c[0x0][0x2d0], -R157 ;  /* 0x0000b4009a9a7a23 */ /* 0x000fe4000001089d */
[----:B------:R-:W-:Y:S02]  /*cef0*/  FADD.FTZ R4, -R4, R3 ;  /* 0x0000000304047221 */ /* 0x000fe40000010100 */
[--C-:B------:R-:W-:Y:S01]  /*cf00*/  FFMA.FTZ R146, R6, c[0x0][0x2d0], -R148.reuse ;  /* 0x0000b40006927a23 */ /* 0x100fe20000010894 */
[----:B------:R-:W1:Y:S01]  /*cf10*/  MUFU.EX2 R143, R143 ;  /* 0x0000008f008f7308 */ /* 0x000e620000000800 */
[--C-:B------:R-:W-:Y:S02]  /*cf20*/  FFMA.FTZ R145, R9, c[0x0][0x2d0], -R148.reuse ;  /* 0x0000b40009917a23 */ /* 0x100fe40000010894 */
[--C-:B------:R-:W-:Y:S02]  /*cf30*/  FFMA.FTZ R141, R7, c[0x0][0x2d0], -R148.reuse ;  /* 0x0000b400078d7a23 */ /* 0x100fe40000010894 */
[--C-:B------:R-:W-:Y:S02]  /*cf40*/  FFMA.FTZ R144, R11, c[0x0][0x2d0], -R148.reuse ;  /* 0x0000b4000b907a23 */ /* 0x100fe40000010894 */
[----:B------:R-:W-:Y:S01]  /*cf50*/  FMUL.FTZ R3, R4, c[0x0][0x2d0] ;  /* 0x0000b40004037a20 */ /* 0x000fe20000410000 */
[----:B------:R-:W-:Y:S01]  /*cf60*/  IADD3 R4, R185, UR4, RZ ;  /* 0x00000004b9047c10 */ /* 0x000fe2000fffe0ff */
[C---:B--2---:R-:W-:Y:S01]  /*cf70*/  FMUL.FTZ R5, R12.reuse, R129 ;  /* 0x000000810c057220 */ /* 0x044fe20000410000 */
[----:B------:R-:W-:Y:S01]  /*cf80*/  MUFU.EX2 R146, R146 ;  /* 0x0000009200927308 */ /* 0x000fe20000000800 */
[C---:B------:R-:W-:Y:S01]  /*cf90*/  FMUL.FTZ R8, R12.reuse, R124 ;  /* 0x0000007c0c087220 */ /* 0x040fe20000410000 */
[----:B------:R-:W-:Y:S01]  /*cfa0*/  IADD3 R13, R189, R4, RZ ;  /* 0x00000004bd0d7210 */ /* 0x000fe20007ffe0ff */
[C---:B------:R-:W-:Y:S02]  /*cfb0*/  FMUL.FTZ R4, R12.reuse, R128 ;  /* 0x000000800c047220 */ /* 0x040fe40000410000 */
[C---:B------:R-:W-:Y:S02]  /*cfc0*/  FMUL.FTZ R9, R12.reuse, R125 ;  /* 0x0000007d0c097220 */ /* 0x040fe40000410000 */
[----:B------:R-:W2:Y:S01]  /*cfd0*/  LDSM.16.MT88.4 R24, [R13+0x100] ;  /* 0x000100000d18783b */ /* 0x000ea20000004200 */
[C---:B------:R-:W-:Y:S02]  /*cfe0*/  FMUL.FTZ R100, R12.reuse, R100 ;  /* 0x000000640c647220 */ /* 0x040fe40000410000 */
[----:B------:R-:W3:Y:S01]  /*cff0*/  MUFU.EX2 R3, R3 ;  /* 0x0000000300037308 */ /* 0x000ee20000000800 */
[C---:B------:R-:W-:Y:S02]  /*d000*/  FMUL.FTZ R101, R12.reuse, R101 ;  /* 0x000000650c657220 */ /* 0x040fe40000410000 */
[----:B------:R-:W-:Y:S01]  /*d010*/  FMUL.FTZ R104, R12, R104 ;  /* 0x000000680c687220 */ /* 0x000fe20000410000 */
        /* <DEDUP_REMOVED lines=10> */
[----:B------:R-:W4:Y:S01]  /*d0c0*/  MUFU.EX2 R145, R145 ;  /* 0x0000009100917308 */ /* 0x000f220000000800 */
[----:B------:R-:W-:Y:S02]  /*d0d0*/  FMUL.FTZ R121, R12, R121 ;  /* 0x000000790c797220 */ /* 0x000fe40000410000 */
[--C-:B------:R-:W-:Y:S02]  /*d0e0*/  FFMA.FTZ R160, R137, c[0x0][0x2d0], -R148.reuse ;  /* 0x0000b40089a07a23 */ /* 0x100fe40000010894 */
[C---:B---3--:R-:W-:Y:S01]  /*d0f0*/  FMUL.FTZ R6, R3.reuse, R130 ;  /* 0x0000008203067220 */ /* 0x048fe20000410000 */
[----:B------:R-:W-:Y:S01]  /*d100*/  LDSM.16.MT88.4 R136, [R184+UR4+0x2900] ;  /* 0x00290004b888783b */ /* 0x000fe20008004200 */
[C---:B------:R-:W-:Y:S02]  /*d110*/  FMUL.FTZ R7, R3.reuse, R131 ;  /* 0x0000008303077220 */ /* 0x040fe40000410000 */
[C---:B------:R-:W-:Y:S01]  /*d120*/  FMUL.FTZ R10, R3.reuse, R126 ;  /* 0x0000007e030a7220 */ /* 0x040fe20000410000 */
[----:B------:R-:W-:Y:S01]  /*d130*/  MUFU.EX2 R141, R141 ;  /* 0x0000008d008d7308 */ /* 0x000fe20000000800 */
[C---:B------:R-:W-:Y:S02]  /*d140*/  FMUL.FTZ R11, R3.reuse, R127 ;  /* 0x0000007f030b7220 */ /* 0x040fe40000410000 */
[C---:B------:R-:W-:Y:S01]  /*d150*/  FMUL.FTZ R102, R3.reuse, R102 ;  /* 0x0000006603667220 */ /* 0x040fe20000410000 */
[----:B-1----:R-:W-:Y:S01]  /*d160*/  F2FP.PACK_AB R18, R140, R15 ;  /* 0x0000000f8c12723e */ /* 0x002fe200000000ff */
[C---:B------:R-:W-:Y:S01]  /*d170*/  FMUL.FTZ R103, R3.reuse, R103 ;  /* 0x0000006703677220 */ /* 0x040fe20000410000 */
[----:B------:R-:W-:Y:S01]  /*d180*/  LDSM.16.MT88.4 R124, [R184+UR4+0x900] ;  /* 0x00090004b87c783b */ /* 0x000fe20008004200 */
[C---:B------:R-:W-:Y:S02]  /*d190*/  FMUL.FTZ R106, R3.reuse, R106 ;  /* 0x0000006a036a7220 */ /* 0x040fe40000410000 */
[C---:B------:R-:W-:Y:S01]  /*d1a0*/  FMUL.FTZ R107, R3.reuse, R107 ;  /* 0x0000006b036b7220 */ /* 0x040fe20000410000 */
[----:B------:R-:W1:Y:S01]  /*d1b0*/  MUFU.EX2 R144, R144 ;  /* 0x0000009000907308 */ /* 0x000e620000000800 */
[C---:B------:R-:W-:Y:S02]  /*d1c0*/  FMUL.FTZ R110, R3.reuse, R110 ;  /* 0x0000006e036e7220 */ /* 0x040fe40000410000 */
[----:B------:R-:W-:Y:S01]  /*d1d0*/  FMUL.FTZ R111, R3, R111 ;  /* 0x0000006f036f7220 */ /* 0x000fe20000410000 */
[----:B----4-:R-:W-:Y:S01]  /*d1e0*/  F2FP.PACK_AB R17, R145, R146 ;  /* 0x000000929111723e */ /* 0x010fe200000000ff */
[C---:B------:R-:W-:Y:S01]  /*d1f0*/  FMUL.FTZ R114, R3.reuse, R114 ;  /* 0x0000007203727220 */ /* 0x040fe20000410000 */
[----:B------:R-:W-:Y:S01]  /*d200*/  LDSM.16.MT88.4 R128, [R185+UR4+0x2900] ;  /* 0x00290004b980783b */ /* 0x000fe20008004200 */
[C---:B------:R-:W-:Y:S02]  /*d210*/  FMUL.FTZ R115, R3.reuse, R115 ;  /* 0x0000007303737220 */ /* 0x040fe40000410000 */
[C---:B------:R-:W-:Y:S01]  /*d220*/  FMUL.FTZ R118, R3.reuse, R118 ;  /* 0x0000007603767220 */ /* 0x040fe20000410000 */
[----:B------:R-:W-:Y:S01]  /*d230*/  MUFU.EX2 R156, R156 ;  /* 0x0000009c009c7308 */ /* 0x000fe20000000800 */
[C---:B------:R-:W-:Y:S02]  /*d240*/  FMUL.FTZ R119, R3.reuse, R119 ;  /* 0x0000007703777220 */ /* 0x040fe40000410000 */
[C---:B------:R-:W-:Y:S02]  /*d250*/  FMUL.FTZ R122, R3.reuse, R122 ;  /* 0x0000007a037a7220 */ /* 0x040fe40000410000 */
[----:B------:R-:W-:Y:S02]  /*d260*/  FMUL.FTZ R123, R3, R123 ;  /* 0x0000007b037b7220 */ /* 0x000fe40000410000 */
[--C-:B------:R-:W-:Y:S02]  /*d270*/  FFMA.FTZ R163, R135, c[0x0][0x2d0], -R148.reuse ;  /* 0x0000b40087a37a23 */ /* 0x100fe40000010894 */
[--C-:B------:R-:W-:Y:S01]  /*d280*/  FFMA.FTZ R162, R33, c[0x0][0x2d0], -R148.reuse ;  /* 0x0000b40021a27a23 */ /* 0x100fe20000010894 */
[----:B------:R-:W3:Y:S01]  /*d290*/  MUFU.EX2 R159, R159 ;  /* 0x0000009f009f7308 */ /* 0x000ee20000000800 */
[----:B------:R-:W-:Y:S01]  /*d2a0*/  LDSM.16.MT88.4 R32, [R13+0x900] ;  /* 0x000900000d20783b */ /* 0x000fe20000004200 */
[----:B------:R-:W-:Y:S01]  /*d2b0*/  FFMA.FTZ R165, R133, c[0x0][0x2d0], -R148 ;  /* 0x0000b40085a57a23 */ /* 0x000fe20000010894 */
[----:B-1----:R-:W-:Y:S01]  /*d2c0*/  F2FP.PACK_AB R19, R144, R141 ;  /* 0x0000008d9013723e */ /* 0x002fe200000000ff */
[C---:B------:R-:W-:Y:S02]  /*d2d0*/  FMUL.FTZ R36, R12.reuse, R36 ;  /* 0x000000240c247220 */ /* 0x040fe40000410000 */
[C---:B------:R-:W-:Y:S03]  /*d2e0*/  FMUL.FTZ R38, R3.reuse, R38 ;  /* 0x0000002603267220 */ /* 0x040fe60000410000 */
[----:B------:R-:W-:Y:S01]  /*d2f0*/  LDSM.16.MT88.4 R132, [R13+0x2900] ;  /* 0x002900000d84783b */ /* 0x000fe20000004200 */
[----:B------:R-:W-:Y:S01]  /*d300*/  FMUL.FTZ R37, R12, R37 ;  /* 0x000000250c257220 */ /* 0x000fe20000410000 */
[C---:B------:R-:W-:Y:S01]  /*d310*/  HMMA.16816.F32 R4, R16.reuse, R20, R4 ;  /* 0x000000141004723c */ /* 0x040fe20000001804 */
        /* <DEDUP_REMOVED lines=8> */
[C---:B--2---:R-:W-:Y:S01]  /*d3a0*/  HMMA.16816.F32 R100, R16.reuse, R24, R100 ;  /* 0x000000181064723c */ /* 0x044fe20000001864 */
[----:B------:R-:W2:Y:S03]  /*d3b0*/  LDSM.16.MT88.4 R20, [R14+0x100] ;  /* 0x000100000e14783b */ /* 0x000ea60000004200 */
[C---:B------:R-:W-:Y:S01]  /*d3c0*/  FMUL.FTZ R41, R12.reuse, R41 ;  /* 0x000000290c297220 */ /* 0x040fe20000410000 */
[----:B------:R-:W-:Y:S01]  /*d3d0*/  MUFU.EX2 R160, R160 ;  /* 0x000000a000a07308 */ /* 0x000fe20000000800 */
[C---:B------:R-:W-:Y:S02]  /*d3e0*/  FMUL.FTZ R43, R3.reuse, R43 ;  /* 0x0000002b032b7220 */ /* 0x040fe40000410000 */
[C---:B------:R-:W-:Y:S01]  /*d3f0*/  HMMA.16816.F32 R104, R16.reuse, R26, R104 ;  /* 0x0000001a1068723c */ /* 0x040fe20000001868 */
[----:B------:R-:W4:Y:S03]  /*d400*/  LDSM.16.MT88.4 R24, [R185+UR4+0x2100] ;  /* 0x00210004b918783b */ /* 0x000f260008004200 */
[C---:B------:R-:W-:Y:S02]  /*d410*/  FMUL.FTZ R44, R12.reuse, R44 ;  /* 0x0000002c0c2c7220 */ /* 0x040fe40000410000 */
[C---:B------:R-:W-:Y:S01]  /*d420*/  FMUL.FTZ R46, R3.reuse, R46 ;  /* 0x0000002e032e7220 */ /* 0x040fe20000410000 */
[----:B------:R-:W5:Y:S01]  /*d430*/  MUFU.EX2 R163, R163 ;  /* 0x000000a300a37308 */ /* 0x000f620000000800 */
        /* <DEDUP_REMOVED lines=8> */
[C---:B------:R-:W-:Y:S04]  /*d4c0*/  FMUL.FTZ R49, R12.reuse, R49 ;  /* 0x000000310c317220 */ /* 0x040fe80000410000 */
[C---:B------:R-:W-:Y:S01]  /*d4d0*/  FMUL.FTZ R51, R3.reuse, R51 ;  /* 0x0000003303337220 */ /* 0x040fe20000410000 */
[----:B------:R-:W1:Y:S01]  /*d4e0*/  MUFU.EX2 R165, R165 ;  /* 0x000000a500a57308 */ /* 0x000e620000000800 */
[C---:B------:R-:W-:Y:S02]  /*d4f0*/  FMUL.FTZ R52, R12.reuse, R52 ;  /* 0x000000340c347220 */ /* 0x040fe40000410000 */
[C---:B------:R-:W-:Y:S01]  /*d500*/  FMUL.FTZ R54, R3.reuse, R54 ;  /* 0x0000003603367220 */ /* 0x040fe20000410000 */
[C---:B--2---:R-:W-:Y:S03]  /*d510*/  HMMA.16816.F32 R116, R16.reuse, R20, R116 ;  /* 0x000000141074723c */ /* 0x044fe60000001874 */
[C---:B------:R-:W-:Y:S02]  /*d520*/  FMUL.FTZ R53, R12.reuse, R53 ;  /* 0x000000350c357220 */ /* 0x040fe40000410000 */
[C---:B------:R-:W-:Y:S01]  /*d530*/  FMUL.FTZ R55, R3.reuse, R55 ;  /* 0x0000003703377220 */ /* 0x040fe20000410000 */
[----:B------:R-:W-:Y:S01]  /*d540*/  MUFU.EX2 R170, R170 ;  /* 0x000000aa00aa7308 */ /* 0x000fe20000000800 */
[C---:B------:R-:W-:Y:S01]  /*d550*/  FMUL.FTZ R56, R12.reuse, R56 ;  /* 0x000000380c387220 */ /* 0x040fe20000410000 */
[C---:B------:R-:W-:Y:S01]  /*d560*/  HMMA.16816.F32 R120, R16.reuse, R22, R120 ;  /* 0x000000161078723c */ /* 0x040fe20000001878 */
[----:B------:R-:W2:Y:S03]  /*d570*/  LDSM.16.MT88.4 R20, [R184+UR4+0x2100] ;  /* 0x00210004b814783b */ /* 0x000ea60008004200 */
[C---:B------:R-:W-:Y:S02]  /*d580*/  FMUL.FTZ R58, R3.reuse, R58 ;  /* 0x0000003a033a7220 */ /* 0x040fe40000410000 */
[C---:B------:R-:W-:Y:S02]  /*d590*/  FMUL.FTZ R57, R12.reuse, R57 ;  /* 0x000000390c397220 */ /* 0x040fe40000410000 */
[C---:B----4-:R-:W-:Y:S01]  /*d5a0*/  HMMA.16816.F32 R36, R16.reuse, R24, R36 ;  /* 0x000000181024723c */ /* 0x050fe20000001824 */
[----:B------:R-:W4:Y:S03]  /*d5b0*/  MUFU.EX2 R175, R175 ;  /* 0x000000af00af7308 */ /* 0x000f260000000800 */
[C---:B------:R-:W-:Y:S02]  /*d5c0*/  FMUL.FTZ R59, R3.reuse, R59 ;  /* 0x0000003b033b7220 */ /* 0x040fe40000410000 */
[C---:B------:R-:W-:Y:S02]  /*d5d0*/  FMUL.FTZ R60, R12.reuse, R60 ;  /* 0x0000003c0c3c7220 */ /* 0x040fe40000410000 */
[C---:B------:R-:W-:Y:S01]  /*d5e0*/  HMMA.16816.F32 R40, R16.reuse, R26, R40 ;  /* 0x0000001a1028723c */ /* 0x040fe20000001828 */
[----:B------:R-:W3:Y:S02]  /*d5f0*/  LDSM.16.MT88.4 R24, [R14+0x2100] ;  /* 0x002100000e18783b */ /* 0x000ee40000004200 */
[----:B------:R-:W-:Y:S01]  /*d600*/  MUFU.EX2 R166, R166 ;  /* 0x000000a600a67308 */ /* 0x000fe20000000800 */
[C---:B------:R-:W-:Y:S02]  /*d610*/  FMUL.FTZ R62, R3.reuse, R62 ;  /* 0x0000003e033e7220 */ /* 0x040fe40000410000 */
[C---:B------:R-:W-:Y:S02]  /*d620*/  FMUL.FTZ R61, R12.reuse, R61 ;  /* 0x0000003d0c3d7220 */ /* 0x040fe40000410000 */
[C---:B-1----:R-:W-:Y:S04]  /*d630*/  HMMA.16816.F32 R44, R16.reuse, R28, R44 ;  /* 0x0000001c102c723c */ /* 0x042fe8000000182c */
[C---:B------:R-:W-:Y:S01]  /*d640*/  FMUL.FTZ R63, R3.reuse, R63 ;  /* 0x0000003f033f7220 */ /* 0x040fe20000410000 */
[----:B------:R-:W1:Y:S01]  /*d650*/  MUFU.EX2 R177, R177 ;  /* 0x000000b100b17308 */ /* 0x000e620000000800 */
[C---:B------:R-:W-:Y:S02]  /*d660*/  FMUL.FTZ R64, R12.reuse, R64 ;  /* 0x000000400c407220 */ /* 0x040fe40000410000 */
[C---:B------:R-:W-:Y:S01]  /*d670*/  HMMA.16816.F32 R48, R16.reuse, R30, R48 ;  /* 0x0000001e1030723c */ /* 0x040fe20000001830 */
[----:B------:R-:W1:Y:S03]  /*d680*/  LDSM.16.MT88.4 R28, [R185+UR4+0x4100] ;  /* 0x00410004b91c783b */ /* 0x000e660008004200 */
[C---:B------:R-:W-:Y:S02]  /*d690*/  FMUL.FTZ R66, R3.reuse, R66 ;  /* 0x0000004203427220 */ /* 0x040fe40000410000 */
[C---:B------:R-:W-:Y:S01]  /*d6a0*/  FMUL.FTZ R65, R12.reuse, R65 ;  /* 0x000000410c417220 */ /* 0x040fe20000410000 */
[----:B------:R-:W-:Y:S01]  /*d6b0*/  MUFU.EX2 R155, R155 ;  /* 0x0000009b009b7308 */ /* 0x000fe20000000800 */
[C---:B------:R-:W-:Y:S01]  /*d6c0*/  FMUL.FTZ R67, R3.reuse, R67 ;  /* 0x0000004303437220 */ /* 0x040fe20000410000 */
[C---:B--2---:R-:W-:Y:S03]  /*d6d0*/  HMMA.16816.F32 R52, R16.reuse, R20, R52 ;  /* 0x000000141034723c */ /* 0x044fe60000001834 */
[C---:B------:R-:W-:Y:S02]  /*d6e0*/  FMUL.FTZ R68, R12.reuse, R68 ;  /* 0x000000440c447220 */ /* 0x040fe40000410000 */
[C---:B------:R-:W-:Y:S02]  /*d6f0*/  FMUL.FTZ R70, R3.reuse, R70 ;  /* 0x0000004603467220 */ /* 0x040fe40000410000 */
[C---:B------:R-:W-:Y:S01]  /*d700*/  FMUL.FTZ R69, R12.reuse, R69 ;  /* 0x000000450c457220 */ /* 0x040fe20000410000 */
[C---:B------:R-:W-:Y:S01]  /*d710*/  HMMA.16816.F32 R56, R16.reuse, R22, R56 ;  /* 0x000000161038723c */ /* 0x040fe20000001838 */
[----:B------:R-:W2:Y:S01]  /*d720*/  LDSM.16.MT88.4 R20, [R13+0x4100] ;  /* 0x004100000d14783b */ /* 0x000ea20000004200 */
[----:B------:R-:W-:Y:S02]  /*d730*/  MUFU.EX2 R154, R154 ;  /* 0x0000009a009a7308 */ /* 0x000fe40000000800 */
        /* <DEDUP_REMOVED lines=23> */
[----:B------:R-:W2:Y:S02]  /*d8b0*/  LDSM.16.MT88.4 R20, [R185+UR4+0x900] ;  /* 0x00090004b914783b */ /* 0x000ea40008004200 */
        /* <DEDUP_REMOVED lines=18> */
[----:B------:R-:W-:Y:S02]  /*d9e0*/  FFMA.FTZ R143, R12, R217, R143 ;  /* 0x000000d90c8f7223 */ /* 0x000fe4000001008f */
[----:B------:R-:W-:Y:S03]  /*d9f0*/  FFMA.FTZ R146, R3, R218, R146 ;  /* 0x000000da03927223 */ /* 0x000fe60000010092 */
[----:B------:R-:W-:Y:S01]  /*da00*/  HMMA.16816.F32 R96, R16, R30, R96 ;  /* 0x0000001e1060723c */ /* 0x000fe20000001860 */
[----:B------:R-:W-:Y:S02]  /*da10*/  LDSM.16.MT88.4 R28, [R13+0x4900] ;  /* 0x004900000d1c783b */ /* 0x000fe40000004200 */
[--C-:B------:R-:W-:Y:S02]  /*da20*/  FFMA.FTZ R164, R173, c[0x0][0x2d0], -R148.reuse ;  /* 0x0000b400ada47a23 */ /* 0x100fe40000010894 */
[--C-:B------:R-:W-:Y:S02]  /*da30*/  FFMA.FTZ R171, R171, c[0x0][0x2d0], -R148.reuse ;  /* 0x0000b400abab7a23 */ /* 0x100fe40000010894 */
[----:B------:R-:W-:Y:S01]  /*da40*/  F2FP.PACK_AB R16, R159, R156 ;  /* 0x0000009c9f10723e */ /* 0x000fe200000000ff */
[--C-:B------:R-:W-:Y:S01]  /*da50*/  FFMA.FTZ R168, R169, c[0x0][0x2d0], -R148.reuse ;  /* 0x0000b400a9a87a23 */ /* 0x100fe20000010894 */
[----:B------:R-:W-:Y:S01]  /*da60*/  F2FP.PACK_AB R18, R161, R158 ;  /* 0x0000009ea112723e */ /* 0x000fe200000000ff */
[----:B------:R-:W-:Y:S02]  /*da70*/  MUFU.EX2 R164, R164 ;  /* 0x000000a400a47308 */ /* 0x000fe40000000800 */
[----:B-----5:R-:W-:Y:S01]  /*da80*/  F2FP.PACK_AB R17, R163, R160 ;  /* 0x000000a0a311723e */ /* 0x020fe200000000ff */
[--C-:B------:R-:W-:Y:S01]  /*da90*/  FFMA.FTZ R167, R167, c[0x0][0x2d0], -R148.reuse ;  /* 0x0000b400a7a77a23 */ /* 0x100fe20000010894 */
[----:B------:R-:W-:Y:S01]  /*daa0*/  F2FP.PACK_AB R19, R165, R162 ;  /* 0x000000a2a513723e */ /* 0x000fe200000000ff */
[--C-:B------:R-:W-:Y:S02]  /*dab0*/  FFMA.FTZ R152, R152, c[0x0][0x2d0], -R157.reuse ;  /* 0x0000b40098987a23 */ /* 0x100fe4000001089d */
[----:B------:R-:W-:Y:S02]  /*dac0*/  FFMA.FTZ R157, R150, c[0x0][0x2d0], -R157 ;  /* 0x0000b400969d7a23 */ /* 0x000fe4000001089d */
[--C-:B------:R-:W-:Y:S01]  /*dad0*/  FFMA.FTZ R150, R153, c[0x0][0x2d0], -R148.reuse ;  /* 0x0000b40099967a23 */ /* 0x100fe20000010894 */
[----:B------:R-:W1:Y:S01]  /*dae0*/  MUFU.EX2 R171, R171 ;  /* 0x000000ab00ab7308 */ /* 0x000e620000000800 */
[C---:B--2---:R-:W-:Y:S03]  /*daf0*/  HMMA.16816.F32 R4, R16.reuse, R20, R4 ;  /* 0x000000141004723c */ /* 0x044fe60000001804 */
[--C-:B------:R-:W-:Y:S02]  /*db00*/  FFMA.FTZ R151, R151, c[0x0][0x2d0], -R148.reuse ;  /* 0x0000b40097977a23 */ /* 0x100fe40000010894 */
[--C-:B------:R-:W-:Y:S02]  /*db10*/  FFMA.FTZ R149, R149, c[0x0][0x2d0], -R148.reuse ;  /* 0x0000b40095957a23 */ /* 0x100fe40000010894 */
[----:B------:R-:W-:Y:S01]  /*db20*/  FFMA.FTZ R148, R147, c[0x0][0x2d0], -R148 ;  /* 0x0000b40093947a23 */ /* 0x000fe20000010894 */
[C---:B------:R-:W-:Y:S01]  /*db30*/  HMMA.16816.F32 R8, R16.reuse, R22, R8 ;  /* 0x000000161008723c */ /* 0x040fe20000001808 */
[----:B------:R-:W2:Y:S01]  /*db40*/  LDSM.16.MT88.4 R20, [R14+0x2900] ;  /* 0x002900000e14783b */ /* 0x000ea20000004200 */
[----:B------:R-:W-:Y:S02]  /*db50*/  MUFU.EX2 R168, R168 ;  /* 0x000000a800a87308 */ /* 0x000fe40000000800 */
[----:B------:R-:W-:Y:S02]  /*db60*/  FADD.FTZ R142, R142, R143 ;  /* 0x0000008f8e8e7221 */ /* 0x000fe40000010000 */
[----:B------:R-:W-:Y:S02]  /*db70*/  FADD.FTZ R146, R145, R146 ;  /* 0x0000009291927221 */ /* 0x000fe40000010000 */
[C---:B------:R-:W-:Y:S04]  /*db80*/  HMMA.16816.F32 R100, R16.reuse, R32, R100 ;  /* 0x000000201064723c */ /* 0x040fe80000001864 */
[----:B------:R-:W5:Y:S01]  /*db90*/  MUFU.EX2 R167, R167 ;  /* 0x000000a700a77308 */ /* 0x000f620000000800 */
[----:B------:R-:W-:Y:S02]  /*dba0*/  FADD.FTZ R15, R15, R142 ;  /* 0x0000008e0f0f7221 */ /* 0x000fe40000010000 */
[----:B------:R-:W-:Y:S01]  /*dbb0*/  FADD.FTZ R141, R141, R146 ;  /* 0x000000928d8d7221 */ /* 0x000fe20000010000 */
[C---:B------:R-:W-:Y:S01]  /*dbc0*/  HMMA.16816.F32 R104, R16.reuse, R34, R104 ;  /* 0x000000221068723c */ /* 0x040fe20000001868 */
[----:B------:R-:W-:Y:S03]  /*dbd0*/  LDSM.16.MT88.4 R32, [R184+UR4+0x4900] ;  /* 0x00490004b820783b */ /* 0x000fe60008004200 */
[----:B------:R-:W-:Y:S02]  /*dbe0*/  FADD.FTZ R15, R140, R15 ;  /* 0x0000000f8c0f7221 */ /* 0x000fe40000010000 */
[----:B------:R-:W-:Y:S01]  /*dbf0*/  MUFU.EX2 R152, R152 ;  /* 0x0000009800987308 */ /* 0x000fe20000000800 */
[----:B------:R-:W-:Y:S01]  /*dc00*/  FADD.FTZ R141, R144, R141 ;  /* 0x0000008d908d7221 */ /* 0x000fe20000010000 */
[C---:B------:R-:W-:Y:S04]  /*dc10*/  HMMA.16816.F32 R108, R16.reuse, R124, R108 ;  /* 0x0000007c106c723c */ /* 0x040fe8000000186c */
[----:B------:R-:W-:Y:S02]  /*dc20*/  FADD.FTZ R156, R156, R15 ;  /* 0x0000000f9c9c7221 */ /* 0x000fe40000010000 */
[----:B------:R-:W-:Y:S02]  /*dc30*/  FADD.FTZ R160, R160, R141 ;  /* 0x0000008da0a07221 */ /* 0x000fe40000010000 */
[C---:B------:R-:W-:Y:S01]  /*dc40*/  HMMA.16816.F32 R112, R16.reuse, R126, R112 ;  /* 0x0000007e1070723c */ /* 0x040fe20000001870 */
[----:B------:R-:W-:Y:S01]  /*dc50*/  LDSM.16.MT88.4 R124, [R184+UR4+0x1100] ;  /* 0x00110004b87c783b */ /* 0x000fe20008004200 */
[----:B------:R-:W1:Y:S02]  /*dc60*/  MUFU.EX2 R157, R157 ;  /* 0x0000009d009d7308 */ /* 0x000e640000000800 */
[----:B------:R-:W-:Y:S02]  /*dc70*/  FADD.FTZ R159, R159, R156 ;  /* 0x0000009c9f9f7221 */ /* 0x000fe40000010000 */
[----:B------:R-:W-:Y:S02]  /*dc80*/  FADD.FTZ R163, R163, R160 ;  /* 0x000000a0a3a37221 */ /* 0x000fe40000010000 */
[C---:B---3--:R-:W-:Y:S04]  /*dc90*/  HMMA.16816.F32 R116, R16.reuse, R24, R116 ;  /* 0x000000181074723c */ /* 0x048fe80000001874 */
[----:B------:R-:W-:Y:S01]  /*dca0*/  MUFU.EX2 R150, R150 ;  /* 0x0000009600967308 */ /* 0x000fe20000000800 */
[----:B------:R-:W-:Y:S02]  /*dcb0*/  FADD.FTZ R158, R158, R159 ;  /* 0x0000009f9e9e7221 */ /* 0x000fe40000010000 */
[----:B------:R-:W-:Y:S01]  /*dcc0*/  FADD.FTZ R162, R162, R163 ;  /* 0x000000a3a2a27221 */ /* 0x000fe20000010000 */
[C---:B------:R-:W-:Y:S01]  /*dcd0*/  HMMA.16816.F32 R120, R16.reuse, R26, R120 ;  /* 0x0000001a1078723c */ /* 0x040fe20000001878 */
[----:B------:R-:W3:Y:S03]  /*dce0*/  LDSM.16.MT88.4 R24, [R185+UR4+0x4900] ;  /* 0x00490004b918783b */ /* 0x000ee60008004200 */
[----:B------:R-:W-:Y:S02]  /*dcf0*/  FADD.FTZ R161, R161, R158 ;  /* 0x0000009ea1a17221 */ /* 0x000fe40000010000 */
[----:B------:R-:W1:Y:S01]  /*dd00*/  MUFU.EX2 R151, R151 ;  /* 0x0000009700977308 */ /* 0x000e620000000800 */
[----:B------:R-:W-:Y:S01]  /*dd10*/  FADD.FTZ R165, R165, R162 ;  /* 0x000000a2a5a57221 */ /* 0x000fe20000010000 */
[C---:B------:R-:W-:Y:S08]  /*dd20*/  HMMA.16816.F32 R36, R16.reuse, R128, R36 ;  /* 0x000000801024723c */ /* 0x040ff00000001824 */
[C---:B------:R-:W-:Y:S01]  /*dd30*/  HMMA.16816.F32 R40, R16.reuse, R130, R40 ;  /* 0x000000821028723c */ /* 0x040fe20000001828 */
[----:B------:R-:W-:Y:S01]  /*dd40*/  LDSM.16.MT88.4 R128, [R185+UR4+0x3100] ;  /* 0x00310004b980783b */ /* 0x000fe20008004200 */
[----:B------:R-:W-:Y:S06]  /*dd50*/  MUFU.EX2 R149, R149 ;  /* 0x0000009500957308 */ /* 0x000fec0000000800 */
[C---:B------:R-:W-:Y:S04]  /*dd60*/  HMMA.16816.F32 R44, R16.reuse, R132, R44 ;  /* 0x00000084102c723c */ /* 0x040fe8000000182c */
[----:B------:R-:W1:Y:S04]  /*dd70*/  MUFU.EX2 R148, R148 ;  /* 0x0000009400947308 */ /* 0x000e680000000800 */
        /* <DEDUP_REMOVED lines=8> */
[C---:B---3--:R-:W-:Y:S08]  /*de00*/  HMMA.16816.F32 R68, R16.reuse, R24, R68 ;  /* 0x000000181044723c */ /* 0x048ff00000001844 */
[C---:B------:R-:W-:Y:S01]  /*de10*/  HMMA.16816.F32 R72, R16.reuse, R26, R72 ;  /* 0x0000001a1048723c */ /* 0x040fe20000001848 */
[----:B------:R-:W3:Y:S07]  /*de20*/  LDSM.16.MT88.4 R24, [R185+UR4+0x1100] ;  /* 0x00110004b918783b */ /* 0x000eee0008004200 */
[C---:B------:R-:W-:Y:S08]  /*de30*/  HMMA.16816.F32 R76, R16.reuse, R28, R76 ;  /* 0x0000001c104c723c */ /* 0x040ff0000000184c */
[C---:B------:R-:W-:Y:S01]  /*de40*/  HMMA.16816.F32 R80, R16.reuse, R30, R80 ;  /* 0x0000001e1050723c */ /* 0x040fe20000001850 */
[----:B------:R-:W1:Y:S07]  /*de50*/  LDSM.16.MT88.4 R28, [R13+0x1100] ;  /* 0x001100000d1c783b */ /* 0x000e6e0000004200 */
[C---:B------:R-:W-:Y:S08]  /*de60*/  HMMA.16816.F32 R84, R16.reuse, R32, R84 ;  /* 0x000000201054723c */ /* 0x040ff00000001854 */
[C---:B------:R-:W-:Y:S01]  /*de70*/  HMMA.16816.F32 R88, R16.reuse, R34, R88 ;  /* 0x000000221058723c */ /* 0x040fe20000001858 */
[----:B------:R-:W3:Y:S07]  /*de80*/  LDSM.16.MT88.4 R32, [R14+0x1100] ;  /* 0x001100000e20783b */ /* 0x000eee0000004200 */
[C---:B--2---:R-:W-:Y:S08]  /*de90*/  HMMA.16816.F32 R92, R16.reuse, R20, R92 ;  /* 0x00000014105c723c */ /* 0x044ff0000000185c */
[----:B------:R-:W-:Y:S01]  /*dea0*/  HMMA.16816.F32 R96, R16, R22, R96 ;  /* 0x000000161060723c */ /* 0x000fe20000001860 */
[----:B------:R-:W2:Y:S06]  /*deb0*/  LDSM.16.MT88.4 R20, [R14+0x3100] ;  /* 0x003100000e14783b */ /* 0x000eac0000004200 */
[----:B----4-:R-:W-:Y:S01]  /*dec0*/  F2FP.PACK_AB R16, R175, R170 ;  /* 0x000000aaaf10723e */ /* 0x010fe200000000ff */
[----:B------:R-:W-:Y:S01]  /*ded0*/  FADD.FTZ R170, R170, R161 ;  /* 0x000000a1aaaa7221 */ /* 0x000fe20000010000 */
[----:B------:R-:W-:Y:S03]  /*dee0*/  F2FP.PACK_AB R18, R177, R166 ;  /* 0x000000a6b112723e */ /* 0x000fe600000000ff */
[----:B-1----:R-:W-:Y:S01]  /*def0*/  F2FP.PACK_AB R17, R171, R164 ;  /* 0x000000a4ab11723e */ /* 0x002fe200000000ff */
[----:B------:R-:W-:Y:S01]  /*df00*/  FADD.FTZ R164, R164, R165 ;  /* 0x000000a5a4a47221 */ /* 0x000fe20000010000 */
[----:B-----5:R-:W-:Y:S01]  /*df10*/  F2FP.PACK_AB R19, R167, R168 ;  /* 0x000000a8a713723e */ /* 0x020fe200000000ff */
        /* <DEDUP_REMOVED lines=14> */
[----:B------:R-:W-:Y:S07]  /*e000*/  LDSM.16.MT88.4 R124, [R185+UR4+0x1900] ;  /* 0x00190004b97c783b */ /* 0x000fee0008004200 */
[C---:B------:R-:W-:Y:S08]  /*e010*/  HMMA.16816.F32 R116, R16.reuse, R32, R116 ;  /* 0x000000201074723c */ /* 0x040ff00000001874 */
[C---:B------:R-:W-:Y:S01]  /*e020*/  HMMA.16816.F32 R120, R16.reuse, R34, R120 ;  /* 0x000000221078723c */ /* 0x040fe20000001878 */
[----:B------:R-:W4:Y:S07]  /*e030*/  LDSM.16.MT88.4 R32, [R184+UR4+0x5100] ;  /* 0x00510004b820783b */ /* 0x000f2e0008004200 */
[C---:B------:R-:W-:Y:S08]  /*e040*/  HMMA.16816.F32 R36, R16.reuse, R128, R36 ;  /* 0x000000801024723c */ /* 0x040ff00000001824 */
[C---:B------:R-:W-:Y:S08]  /*e050*/  HMMA.16816.F32 R40, R16.reuse, R130, R40 ;  /* 0x000000821028723c */ /* 0x040ff00000001828 */
[C---:B------:R-:W-:Y:S08]  /*e060*/  HMMA.16816.F32 R44, R16.reuse, R132, R44 ;  /* 0x00000084102c723c */ /* 0x040ff0000000182c */
[C---:B------:R-:W-:Y:S01]  /*e070*/  HMMA.16816.F32 R48, R16.reuse, R134, R48 ;  /* 0x000000861030723c */ /* 0x040fe20000001830 */
[----:B------:R-:W-:Y:S07]  /*e080*/  LDSM.16.MT88.4 R132, [R185+UR4+0x3900] ;  /* 0x00390004b984783b */ /* 0x000fee0008004200 */
        /* <DEDUP_REMOVED lines=15> */
[C---:B--2---:R-:W-:Y:S07]  /*e180*/  HMMA.16816.F32 R92, R16.reuse, R20, R92 ;  /* 0x00000014105c723c */ /* 0x044fee000000185c */
[----:B------:R-:W-:Y:S01]  /*e190*/  IADD3 R21, R219, -0x2, RZ ;  /* 0xfffffffedb157810 */ /* 0x000fe20007ffe0ff */
[----:B------:R-:W-:Y:S03]  /*e1a0*/  HMMA.16816.F32 R96, R16, R22, R96 ;  /* 0x000000161060723c */ /* 0x000fe60000001860 */
[----:B------:R-:W-:Y:S04]  /*e1b0*/  ISETP.GE.AND P0, PT, R21, R194, PT ;  /* 0x000000c21500720c */ /* 0x000fe80003f06270 */
[----:B------:R-:W-:Y:S01]  /*e1c0*/  F2FP.PACK_AB R16, R154, R155 ;  /* 0x0000009b9a10723e */ /* 0x000fe200000000ff */
[----:B------:R-:W-:Y:S01]  /*e1d0*/  FADD.FTZ R155, R155, R166 ;  /* 0x000000a69b9b7221 */ /* 0x000fe20000010000 */
[----:B------:R-:W-:Y:S03]  /*e1e0*/  F2FP.PACK_AB R18, R157, R152 ;  /* 0x000000989d12723e */ /* 0x000fe600000000ff */
[C---:B------:R-:W-:Y:S01]  /*e1f0*/  F2FP.PACK_AB R17, R151.reuse, R150 ;  /* 0x000000969711723e */ /* 0x040fe200000000ff */
[----:B------:R-:W-:Y:S01]  /*e200*/  FADD.FTZ R150, R150, R167 ;  /* 0x000000a796967221 */ /* 0x000fe20000010000 */
[----:B------:R-:W-:Y:S01]  /*e210*/  F2FP.PACK_AB R19, R148, R149 ;  /* 0x000000959413723e */ /* 0x000fe200000000ff */
[----:B------:R-:W-:Y:S02]  /*e220*/  FADD.FTZ R155, R154, R155 ;  /* 0x0000009b9a9b7221 */ /* 0x000fe40000010000 */
[----:B------:R-:W-:Y:S02]  /*e230*/  FADD.FTZ R150, R151, R150 ;  /* 0x0000009697967221 */ /* 0x000fe40000010000 */
[----:B------:R-:W-:Y:S02]  /*e240*/  FADD.FTZ R152, R152, R155 ;  /* 0x0000009b98987221 */ /* 0x000fe40000010000 */
[C---:B------:R-:W-:Y:S01]  /*e250*/  HMMA.16816.F32 R128, R16.reuse, R124, R4 ;  /* 0x0000007c1080723c */ /* 0x040fe20000001804 */
[----:B------:R-:W2:Y:S02]  /*e260*/  LDSM.16.MT88.4 R4, [R184+UR4+0x3900] ;  /* 0x00390004b804783b */ /* 0x000ea40008004200 */
[----:B------:R-:W-:Y:S02]  /*e270*/  FADD.FTZ R149, R149, R150 ;  /* 0x0000009695957221 */ /* 0x000fe40000010000 */
[----:B------:R-:W-:Y:S02]  /*e280*/  FADD.FTZ R217, R157, R152 ;  /* 0x000000989dd97221 */ /* 0x000fe40000010000 */
[----:B------:R-:W-:Y:S01]  /*e290*/  FADD.FTZ R218, R148, R149 ;  /* 0x0000009594da7221 */ /* 0x000fe20000010000 */
[C---:B------:R-:W-:Y:S01]  /*e2a0*/  HMMA.16816.F32 R124, R16.reuse, R126, R8 ;  /* 0x0000007e107c723c */ /* 0x040fe20000001808 */
[----:B------:R-:W5:Y:S07]  /*e2b0*/  LDSM.16.MT88.4 R8, [R14+0x3900] ;  /* 0x003900000e08783b */ /* 0x000f6e0000004200 */
[C---:B-1----:R-:W-:Y:S07]  /*e2c0*/  HMMA.16816.F32 R100, R16.reuse, R24, R100 ;  /* 0x000000181064723c */ /* 0x042fee0000001864 */
[----:B------:R-:W-:Y:S01]  /*e2d0*/  @P0 SHF.R.S32.HI R24, RZ, 0x1f, R21 ;  /* 0x0000001fff180819 */ /* 0x000fe20000011415 */
[C---:B------:R-:W-:Y:S04]  /*e2e0*/  HMMA.16816.F32 R104, R16.reuse, R26, R104 ;  /* 0x0000001a1068723c */ /* 0x040fe80000001868 */
[----:B------:R-:W-:Y:S03]  /*e2f0*/  @P0 IMAD R24, R24, c[0x0][0x1e0], RZ ;  /* 0x0000780018180a24 */ /* 0x000fe600078e02ff */
[C---:B------:R-:W-:Y:S01]  /*e300*/  @P0 IMAD.WIDE.U32 R26, R21.reuse, c[0x0][0x1e0], RZ ;  /* 0x00007800151a0a25 */ /* 0x040fe200078e00ff */
[C---:B---3--:R-:W-:Y:S04]  /*e310*/  HMMA.16816.F32 R108, R16.reuse, R28, R108 ;  /* 0x0000001c106c723c */ /* 0x048fe8000000186c */
[----:B------:R-:W-:Y:S02]  /*e320*/  @P0 IMAD R24, R21, c[0x0][0x1e4], R24 ;  /* 0x0000790015180a24 */ /* 0x000fe400078e0218 */
[----:B------:R-:W1:Y:S02]  /*e330*/  LDSM.16.MT88.4 R20, [R185+UR4+0x5900] ;  /* 0x00590004b914783b */ /* 0x000e640008004200 */
[C---:B------:R-:W-:Y:S08]  /*e340*/  HMMA.16816.F32 R112, R16.reuse, R30, R112 ;  /* 0x0000001e1070723c */ /* 0x040ff00000001870 */
[C---:B----4-:R-:W-:Y:S07]  /*e350*/  HMMA.16816.F32 R116, R16.reuse, R32, R116 ;  /* 0x000000201074723c */ /* 0x050fee0000001874 */
[----:B------:R-:W-:Y:S01]  /*e360*/  @P0 IADD3 R33, R27, R24, RZ ;  /* 0x000000181b210210 */ /* 0x000fe20007ffe0ff */
[C---:B------:R-:W-:Y:S04]  /*e370*/  HMMA.16816.F32 R120, R16.reuse, R34, R120 ;  /* 0x000000221078723c */ /* 0x040fe80000001878 */
[C---:B------:R-:W-:Y:S02]  /*e380*/  @P0 SHF.L.U32 R32, R26.reuse, 0x6, RZ ;  /* 0x000000061a200819 */ /* 0x040fe400000006ff */
[----:B------:R-:W-:Y:S02]  /*e390*/  @P0 SHF.L.U64.HI R33, R26, 0x6, R33 ;  /* 0x000000061a210819 */ /* 0x000fe40000010221 */
[C---:B------:R-:W-:Y:S04]  /*e3a0*/  HMMA.16816.F32 R36, R16.reuse, R132, R36 ;  /* 0x000000841024723c */ /* 0x040fe80000001824 */
[----:B------:R-:W-:Y:S03]  /*e3b0*/  @P0 IADD3 R24, P1, R32, R208, RZ ;  /* 0x000000d020180210 */ /* 0x000fe60007f3e0ff */
[----:B------:R-:W-:Y:S01]  /*e3c0*/  MOV R132, R2 ;  /* 0x0000000200847202 */ /* 0x000fe20000000f00 */
[C---:B------:R-:W-:Y:S08]  /*e3d0*/  HMMA.16816.F32 R40, R16.reuse, R134, R40 ;  /* 0x000000861028723c */ /* 0x040ff00000001828 */
[C---:B------:R-:W-:Y:S08]  /*e3e0*/  HMMA.16816.F32 R44, R16.reuse, R136, R44 ;  /* 0x00000088102c723c */ /* 0x040ff0000000182c */
[C---:B------:R-:W-:Y:S08]  /*e3f0*/  HMMA.16816.F32 R48, R16.reuse, R138, R48 ;  /* 0x0000008a1030723c */ /* 0x040ff00000001830 */
[C---:B--2---:R-:W-:Y:S07]  /*e400*/  HMMA.16816.F32 R52, R16.reuse, R4, R52 ;  /* 0x000000041034723c */ /* 0x044fee0000001834 */
[C---:B------:R-:W-:Y:S01]  /*e410*/  @P0 IADD3.X R5, R33.reuse, R213, RZ, P1, !PT ;  /* 0x000000d521050210 */ /* 0x040fe20000ffe4ff */
[C---:B------:R-:W-:Y:S04]  /*e420*/  HMMA.16816.F32 R56, R16.reuse, R6, R56 ;  /* 0x000000061038723c */ /* 0x040fe80000001838 */
[C---:B------:R-:W-:Y:S04]  /*e430*/  @P0 LEA R28, P1, R24.reuse, c[0x0][0x1c8], 0x1 ;  /* 0x00007200181c0a11 */ /* 0x040fe800078208ff */
[C---:B-----5:R-:W-:Y:S04]  /*e440*/  HMMA.16816.F32 R60, R16.reuse, R8, R60 ;  /* 0x00000008103c723c */ /* 0x060fe8000000183c */
        /* <DEDUP_REMOVED lines=16> */
[C---:B------:R-:W-:Y:S01]  /*e550*/  @P0 IADD3 R9, P1, R32.reuse, R208, RZ ;  /* 0x000000d020090210 */ /* 0x040fe20007f3e0ff */
[C---:B--2---:R-:W-:Y:S03]  /*e560*/  HMMA.16816.F32 R76, R16.reuse, R24, R76 ;  /* 0x00000018104c723c */ /* 0x044fe6000000184c */
[----:B------:R-:W-:Y:S02]  /*e570*/  @P0 IADD3.X R8, R33, R213, RZ, P1, !PT ;  /* 0x000000d521080210 */ /* 0x000fe40000ffe4ff */
[C---:B------:R-:W-:Y:S03]  /*e580*/  @P0 LEA R20, P1, R9.reuse, c[0x0][0x1c8], 0x1 ;  /* 0x0000720009140a11 */ /* 0x040fe600078208ff */
[C---:B------:R-:W-:Y:S04]  /*e590*/  HMMA.16816.F32 R80, R16.reuse, R26, R80 ;  /* 0x0000001a1050723c */ /* 0x040fe80000001850 */
[----:B------:R-:W-:Y:S02]  /*e5a0*/  @P0 LEA.HI.X R21, R9, c[0x0][0x1cc], R8, 0x1, P1 ;  /* 0x0000730009150a11 */ /* 0x000fe400008f0c08 */
[----:B------:R2:W3:Y:S01]  /*e5b0*/  LDSM.16.MT88.4 R8, [R14+0x5900] ;  /* 0x005900000e08783b */ /* 0x0004e20000004200 */
[----:B------:R-:W-:Y:S05]  /*e5c0*/  @P0 IADD3 R3, P1, R32, R225, RZ ;  /* 0x000000e120030210 */ /* 0x000fea0007f3e0ff */
[----:B------:R-:W-:Y:S02]  /*e5d0*/  @P0 IADD3.X R22, R33, R224, RZ, P1, !PT ;  /* 0x000000e021160210 */ /* 0x000fe40000ffe4ff */
[C---:B------:R-:W-:Y:S04]  /*e5e0*/  @P0 LEA R12, P1, R3.reuse, c[0x0][0x1c8], 0x1 ;  /* 0x00007200030c0a11 */ /* 0x040fe800078208ff */
[----:B------:R-:W-:Y:S01]  /*e5f0*/  @P0 LEA.HI.X R13, R3, c[0x0][0x1cc], R22, 0x1, P1 ;  /* 0x00007300030d0a11 */ /* 0x000fe200008f0c16 */
[----:B------:R-:W-:Y:S01]  /*e600*/  @P0 IMAD R22, R216, 0x3000, R202 ;  /* 0x00003000d8160824 */ /* 0x000fe200078e02ca */
[----:B------:R-:W-:Y:S04]  /*e610*/  @P0 IADD3 R32, P1, R32, R223, RZ ;  /* 0x000000df20200210 */ /* 0x000fe80007f3e0ff */
[----:B------:R-:W-:Y:S01]  /*e620*/  @P0 SHF.L.U32 R3, R22, 0x1, RZ ;  /* 0x0000000116030819 */ /* 0x000fe200000006ff */
[C---:B-1----:R-:W-:Y:S03]  /*e630*/  HMMA.16816.F32 R84, R16.reuse, R4, R84 ;  /* 0x000000041054723c */ /* 0x042fe60000001854 */
[----:B------:R-:W-:Y:S01]  /*e640*/  @P0 IADD3.X R33, R33, R222, RZ, P1, !PT ;  /* 0x000000de21210210 */ /* 0x000fe20000ffe4ff */
[----:B------:R-:W-:Y:S01]  /*e650*/  @!PT LDS RZ, [RZ] ;  /* 0x00000000fffff984 */ /* 0x000fe20000000800 */
[----:B------:R-:W-:Y:S01]  /*e660*/  @!PT LDS RZ, [RZ] ;  /* 0x00000000fffff984 */ /* 0x000fe20000000800 */
[----:B------:R-:W-:Y:S01]  /*e670*/  @!PT LDS RZ, [RZ] ;  /* 0x00000000fffff984 */ /* 0x000fe20000000800 */
[----:B------:R1:W-:Y:S01]  /*e680*/  @P0 LDGSTS.E.BYPASS.LTC128B.128 [R3+0xc100], [R28.64], !P5 ;  /* 0x0c1000001c030fae */ /* 0x0003e2000e901d48 */
[C---:B--2---:R-:W-:Y:S03]  /*e690*/  @P0 LEA R14, P1, R32.reuse, c[0x0][0x1c8], 0x1 ;  /* 0x00007200200e0a11 */ /* 0x044fe600078208ff */
[C---:B------:R-:W-:Y:S04]  /*e6a0*/  HMMA.16816.F32 R88, R16.reuse, R6, R88 ;  /* 0x000000061058723c */ /* 0x040fe80000001858 */
[----:B------:R1:W-:Y:S01]  /*e6b0*/  @P0 LDGSTS.E.BYPASS.LTC128B.128 [R3+0xe100], [R30.64], !P4 ;  /* 0x0e1000001e030fae */ /* 0x0003e2000e101d48 */
[----:B------:R-:W-:Y:S07]  /*e6c0*/  @P0 LEA.HI.X R15, R32, c[0x0][0x1cc], R33, 0x1, P1 ;  /* 0x00007300200f0a11 */ /* 0x000fee00008f0c21 */
[----:B------:R1:W-:Y:S01]  /*e6d0*/  @P0 LDGSTS.E.BYPASS.LTC128B.128 [R3+0x10100], [R34.64], !P6 ;  /* 0x1010000022030fae */ /* 0x0003e2000f101d48 */
[C---:B---3--:R-:W-:Y:S07]  /*e6e0*/  HMMA.16816.F32 R92, R16.reuse, R8, R92 ;  /* 0x00000008105c723c */ /* 0x048fee000000185c */
        /* <DEDUP_REMOVED lines=9> */
.L_x_2179:
        /* <DEDUP_REMOVED lines=122> */
.L_x_2146:
        /* <DEDUP_REMOVED lines=36> */
[----:B------:R-:W-:Y:S01]  /*f160*/  ISETP.NE.U32.AND P0, PT, R8, 0x1, PT ;  /* 0x000000010800780c */ /* 0x000fe20003f05070 */
[----:B------:R-:W-:Y:S01]  /*f170*/  IMAD.MOV.U32 R8, RZ, RZ, 0x20 ;  /* 0x00000020ff087424 */ /* 0x000fe200078e00ff */
        /* <DEDUP_REMOVED lines=105> */
[----:B---3--:R-:W-:Y:S02]  /*f810*/  CS2R R20, SRZ ;  /* 0x0000000000147805 */ /* 0x008fe4000001ff00 */
[--C-:B--2---:R-:W-:Y:S01]  /*f820*/  @P0 SHF.R.S32.HI R21, RZ, 0x1f, R7.reuse ;  /* 0x0000001fff150819 */ /* 0x104fe20000011407 */
[----:B------:R-:W-:Y:S01]  /*f830*/  @P0 IMAD.MOV.U32 R20, RZ, RZ, R7 ;  /* 0x000000ffff140224 */ /* 0x000fe200078e0007 */
[----:B------:R-:W-:Y:S05]  /*f840*/  @P1 BRA `(.L_x_2190) ;  /* 0x0000004000001947 */ /* 0x000fea0003800000 */
[----:B-1----:R-:W-:Y:S05]  /*f850*/  @!P0 BRA `(.L_x_2190) ;  /* 0x0000003000008947 */ /* 0x002fea0003800000 */
[----:B-----5:R-:W2:Y:S04]  /*f860*/  LDG.E R5, [R12.64] ;  /* 0x000000080c057981 */ /* 0x020ea8000c1e1900 */
[----:B------:R-:W2:Y:S02]  /*f870*/  LDG.E R6, [R12.64+0x4] ;  /* 0x000004080c067981 */ /* 0x000ea4000c1e1900 */
[----:B--2---:R-:W-:-:S02]  /*f880*/  IADD3 R5, -R5, R6, RZ ;  /* 0x0000000605057210 */ /* 0x004fc40007ffe1ff */
.L_x_2190:
        /* <DEDUP_REMOVED lines=45> */
[----:B------:R-:W-:Y:S02]  /*fb60*/  IMAD.IADD R23, R23, 0x1, R15 ;  /* 0x0000000117177824 */ /* 0x000fe400078e020f */
[----:B------:R-:W-:-:S02]  /*fb70*/  IMAD.MOV R12, RZ, RZ, -R20 ;  /* 0x000000ffff0c7224 */ /* 0x000fc400078e0a14 */
[C---:B------:R-:W-:Y:S02]  /*fb80*/  IMAD R17, R14.reuse, c[0x0][0x3ec], R17 ;  /* 0x0000fb000e117a24 */ /* 0x040fe400078e0211 */
[----:B------:R-:W-:Y:S01]  /*fb90*/  IMAD.WIDE.U32 R14, R14, c[0x0][0x3e8], R18 ;  /* 0x0000fa000e0e7a25 */ /* 0x000fe200078e0012 */
[----:B------:R-:W-:-:S03]  /*fba0*/  LEA R19, R57, R2, 0x7 ;  /* 0x0000000239137211 */ /* 0x000fc600078e38ff */
        /* <DEDUP_REMOVED lines=11> */
[C---:B------:R-:W-:Y:S01]  /*fc60*/  IMAD R10, R57.reuse, 0x80, R10 ;  /* 0x00000080390a7824 */ /* 0x040fe200078e020a */
[----:B------:R-:W-:Y:S01]  /*fc70*/  LOP3.LUT R13, R0, 0x1c0, RZ, 0xc0, !PT ;  /* 0x000001c0000d7812 */ /* 0x000fe200078ec0ff */
[----:B------:R-:W-:Y:S01]  /*fc80*/  IMAD.WIDE.U32 R20, R12, c[0x0][0x488], R20 ;  /* 0x000122000c147a25 */ /* 0x000fe200078e0014 */
[----:B------:R-:W-:-:S03]  /*fc90*/  LEA R57, R57, R8, 0x7 ;  /* 0x0000000839397211 */ /* 0x000fc600078e38ff */
[----:B------:R-:W-:Y:S01]  /*fca0*/  IMAD.SHL.U32 R0, R7, 0x8, RZ ;  /* 0x0000000807007824 */ /* 0x000fe200078e00ff */
[----:B------:R-:W-:Y:S01]  /*fcb0*/  LEA R7, P0, R20, c[0x0][0x450], 0x2 ;  /* 0x0001140014077a11 */ /* 0x000fe200078010ff */
[----:B------:R-:W-:Y:S01]  /*fcc0*/  @P1 IMAD.HI.U32 R18, R10, c[0x0][0x4ec], RZ ;  /* 0x00013b000a121a27 */ /* 0x000fe200078e00ff */
[----:B------:R-:W-:-:S03]  /*fcd0*/  IADD3 R17, R21, R17, RZ ;  /* 0x0000001115117210 */ /* 0x000fc60007ffe0ff */
[----:B------:R-:W-:Y:S01]  /*fce0*/  IMAD R12, R4, c[0x0][0x3f0], RZ ;  /* 0x0000fc00040c7a24 */ /* 0x000fe200078e02ff */
[----:B------:R-:W-:Y:S01]  /*fcf0*/  LEA.HI.X R17, R20, c[0x0][0x454], R17, 0x2, P0 ;  /* 0x0001150014117a11 */ /* 0x000fe200000f1411 */
[----:B------:R-:W-:Y:S01]  /*fd00*/  IMAD.MOV.U32 R6, RZ, RZ, R10 ;  /* 0x000000ffff067224 */ /* 0x000fe200078e000a */
[----:B------:R-:W-:Y:S01]  /*fd10*/  SHF.R.U32.HI R4, RZ, 0x3, R13 ;  /* 0x00000003ff047819 */ /* 0x000fe2000001160d */
[----:B------:R-:W-:Y:S01]  /*fd20*/  SHFL.IDX PT, R34, R7, RZ, 0x1c1f ;  /* 0x001c1fff07227589 */ /* 0x000fe200000e0000 */
[----:B------:R-:W-:Y:S01]  /*fd30*/  @P1 SHF.R.U32.HI R6, RZ, c[0x0][0x4f0], R18 ;  /* 0x00013c00ff061a19 */ /* 0x000fe20000011612 */
[----:B------:R-:W-:Y:S01]  /*fd40*/  IMAD R12, R203, c[0x0][0x3f4], R12 ;  /* 0x0000fd00cb0c7a24 */ /* 0x000fe200078e020c */
[----:B------:R-:W-:Y:S01]  /*fd50*/  LOP3.LUT R13, R13, 0x38, R0, 0xf8, !PT ;  /* 0x000000380d0d7812 */ /* 0x000fe200078ef800 */
[----:B------:R-:W1:Y:S01]  /*fd60*/  SHFL.IDX PT, R35, R17, RZ, 0x1c1f ;  /* 0x001c1fff11237589 */ /* 0x000e6200000e0000 */
[----:B------:R-:W-:Y:S01]  /*fd70*/  SHF.R.S32.HI R16, RZ, 0x1f, R6 ;  /* 0x0000001fff107819 */ /* 0x000fe20000011406 */
[----:B------:R-:W-:Y:S01]  /*fd80*/  IMAD.WIDE.U32 R14, R203, c[0x0][0x3f0], R14 ;  /* 0x0000fc00cb0e7a25 */ /* 0x000fe200078e000e */
[----:B------:R-:W-:Y:S01]  /*fd90*/  LOP3.LUT R4, R13, R4, RZ, 0x3c, !PT ;  /* 0x000000040d047212 */ /* 0x000fe200078e3cff */
[----:B------:R-:W-:Y:S02]  /*fda0*/  SHFL.IDX PT, R48, R7, 0x1, 0x1c1f ;  /* 0x003c1f0007307f89 */ /* 0x000fe400000e0000 */
[----:B------:R-:W-:-:S02]  /*fdb0*/  IMAD.MOV R13, RZ, RZ, -R6 ;  /* 0x000000ffff0d7224 */ /* 0x000fc400078e0a06 */
[----:B------:R-:W2:Y:S01]  /*fdc0*/  SHFL.IDX PT, R49, R17, 0x1, 0x1c1f ;  /* 0x003c1f0011317f89 */ /* 0x000ea200000e0000 */
[----:B-----5:R-:W-:Y:S01]  /*fdd0*/  IMAD R2, R5, c[0x0][0x4e8], RZ ;  /* 0x00013a0005027a24 */ /* 0x020fe200078e02ff */
[----:B------:R-:W-:Y:S01]  /*fde0*/  IADD3 R5, R19, 0x8, RZ ;  /* 0x0000000813057810 */ /* 0x000fe20007ffe0ff */
[----:B------:R-:W-:Y:S02]  /*fdf0*/  IMAD.IADD R15, R15, 0x1, R12 ;  /* 0x000000010f0f7824 */ /* 0x000fe400078e020c */
[----:B------:R-:W-:Y:S01]  /*fe00*/  IMAD R13, R13, c[0x0][0x4e8], R10 ;  /* 0x00013a000d0d7a24 */ /* 0x000fe200078e020a */
[-C--:B------:R-:W-:Y:S01]  /*fe10*/  ISETP.GE.OR P1, PT, R19, R2.reuse, P2 ;  /* 0x000000021300720c */ /* 0x080fe20001726670 */
[----:B------:R-:W-:Y:S01]  /*fe20*/  IMAD R21, R16, c[0x0][0x3e0], RZ ;  /* 0x0000f80010157a24 */ /* 0x000fe200078e02ff */
[----:B------:R-:W-:Y:S01]  /*fe30*/  ISETP.GE.OR P0, PT, R5, R2, P2 ;  /* 0x000000020500720c */ /* 0x000fe20001706670 */
[----:B------:R-:W-:Y:S02]  /*fe40*/  IMAD.SHL.U32 R11, R11, 0x8, RZ ;  /* 0x000000080b0b7824 */ /* 0x000fe400078e00ff */
[----:B------:R-:W-:-:S02]  /*fe50*/  IMAD R21, R6, c[0x0][0x3e4], R21 ;  /* 0x0000f90006157a24 */ /* 0x000fc400078e0215 */
[----:B------:R-:W-:Y:S01]  /*fe60*/  IMAD.WIDE.U32 R14, R6, c[0x0][0x3e0], R14 ;  /* 0x0000f800060e7a25 */ /* 0x000fe200078e000e */
[----:B------:R-:W-:Y:S02]  /*fe70*/  SHF.R.S32.HI R6, RZ, 0x1f, R13 ;  /* 0x0000001fff067819 */ /* 0x000fe4000001140d */
[----:B------:R-:W-:Y:S01]  /*fe80*/  LOP3.LUT R4, R4, 0x7ffffe00, R11, 0xf8, !PT ;  /* 0x7ffffe0004047812 */ /* 0x000fe200078ef80b */
[----:B------:R-:W-:Y:S02]  /*fe90*/  IMAD.IADD R15, R15, 0x1, R21 ;  /* 0x000000010f0f7824 */ /* 0x000fe400078e0215 */
        /* <DEDUP_REMOVED lines=42> */
.L_x_2192:
[----:B--2---:R-:W-:Y:S05]  /*10140*/  BSYNC B0 ;  /* 0x0000000000007941 */ /* 0x004fea0003800000 */
.L_x_2191:
        /* <DEDUP_REMOVED lines=23> */
.L_x_2194:
[----:B------:R-:W-:Y:S05]  /*102c0*/  BSYNC B0 ;  /* 0x0000000000007941 */ /* 0x000fea0003800000 */
.L_x_2193:
        /* <DEDUP_REMOVED lines=23> */
.L_x_2196:
[----:B------:R-:W-:Y:S05]  /*10440*/  BSYNC B0 ;  /* 0x0000000000007941 */ /* 0x000fea0003800000 */
.L_x_2195:
        /* <DEDUP_REMOVED lines=24> */
.L_x_2189:
        /* <DEDUP_REMOVED lines=18> */
.L_x_2197:
        /* <DEDUP_REMOVED lines=17> */
[----:B------:R-:W-:Y:S01]  /*10800*/  ISETP.NE.AND P0, PT, R3, 0x1, PT ;  /* 0x000000010300780c */ /* 0x000fe20003f05270 */
[----:B------:R-:W-:-:S04]  /*10810*/  IMAD R8, R9, c[0x0][0x498], RZ ;  /* 0x0001260009087a24 */ /* 0x000fc800078e02ff */
[----:B------:R-:W-:-:S08]  /*10820*/  IMAD R8, R203, c[0x0][0x49c], R8 ;  /* 0x00012700cb087a24 */ /* 0x000fd000078e0208 */
[----:B------:R-:W-:-:S05]  /*10830*/  @P0 IMAD.HI.U32 R5, R7, c[0x0][0x4ec], RZ ;  /* 0x00013b0007050a27 */ /* 0x000fca00078e00ff */
[----:B------:R-:W-:Y:S01]  /*10840*/  @P0 SHF.R.U32.HI R6, RZ, c[0x0][0x4f0], R5 ;  /* 0x00013c00ff060a19 */ /* 0x000fe20000011605 */
[----:B-1----:R-:W-:Y:S01]  /*10850*/  IMAD.WIDE.U32 R10, R4, c[0x0][0x490], R10 ;  /* 0x00012400040a7a25 */ /* 0x002fe200078e000a */
[----:B------:R-:W-:-:S05]  /*10860*/  SHF.R.S32.HI R3, RZ, 0x1f, R4 ;  /* 0x0000001fff037819 */ /* 0x000fca0000011404 */
[----:B------:R-:W-:-:S04]  /*10870*/  IMAD R3, R3, c[0x0][0x490], RZ ;  /* 0x0001240003037a24 */ /* 0x000fc800078e02ff */
[----:B------:R-:W-:Y:S01]  /*10880*/  IMAD R3, R4, c[0x0][0x494], R3 ;  /* 0x0001250004037a24 */ /* 0x000fe200078e0203 */
[----:B------:R-:W-:-:S03]  /*10890*/  IADD3 R4, -R6, RZ, RZ ;  /* 0x000000ff06047210 */ /* 0x000fc60007ffe1ff */
[----:B------:R-:W-:Y:S01]  /*108a0*/  IMAD.IADD R11, R3, 0x1, R11 ;  /* 0x00000001030b7824 */ /* 0x000fe200078e020b */
[----:B------:R-:W-:Y:S01]  /*108b0*/  SHF.R.S32.HI R3, RZ, 0x1f, R6 ;  /* 0x0000001fff037819 */ /* 0x000fe20000011406 */
[----:B------:R-:W-:Y:S02]  /*108c0*/  IMAD R4, R4, c[0x0][0x4e8], R7 ;  /* 0x00013a0004047a24 */ /* 0x000fe400078e0207 */
[----:B------:R-:W-:-:S03]  /*108d0*/  IMAD.WIDE.U32 R10, R203, c[0x0][0x498], R10 ;  /* 0x00012600cb0a7a25 */ /* 0x000fc600078e000a */
[----:B------:R-:W-:Y:S02]  /*108e0*/  SHF.R.S32.HI R5, RZ, 0x1f, R4 ;  /* 0x0000001fff057819 */ /* 0x000fe40000011404 */
        /* <DEDUP_REMOVED lines=10> */
.L_x_2199:
[----:B------:R-:W-:Y:S05]  /*10990*/  BSYNC B0 ;  /* 0x0000000000007941 */ /* 0x000fea0003800000 */
.L_x_2198:
        /* <DEDUP_REMOVED lines=11> */
[----:B-----5:R-:W-:Y:S01]  /*10a50*/  IMAD R2, R2, c[0x0][0x4e8], RZ ;  /* 0x00013a0002027a24 */ /* 0x020fe200078e02ff */
[----:B------:R-:W-:Y:S01]  /*10a60*/  SHF.R.S32.HI R4, RZ, 0x3, R4 ;  /* 0x00000003ff047819 */ /* 0x000fe20000011404 */
[----:B------:R-:W-:Y:S01]  /*10a70*/  IMAD.IADD R5, R0, 0x1, -R5 ;  /* 0x0000000100057824 */ /* 0x000fe200078e0a05 */
[----:B------:R-:W-:-:S04]  /*10a80*/  IADD3 R13, R13, R10, RZ ;  /* 0x0000000a0d0d7210 */ /* 0x000fc80007ffe0ff */
        /* <DEDUP_REMOVED lines=8> */
[----:B------:R-:W-:Y:S01]  /*10b10*/  @P0 IMAD.HI.U32 R0, R3, c[0x0][0x4ec], RZ ;  /* 0x00013b0003000a27 */ /* 0x000fe200078e00ff */
[----:B------:R-:W-:Y:S02]  /*10b20*/  MOV R7, R3 ;  /* 0x0000000300077202 */ /* 0x000fe40000000f00 */
[----:B------:R-:W-:Y:S01]  /*10b30*/  IADD3 R13, R6, R13, RZ ;  /* 0x0000000d060d7210 */ /* 0x000fe20007ffe0ff */
[----:B------:R-:W-:Y:S01]  /*10b40*/  IMAD R6, R9, c[0x0][0x3f0], RZ ;  /* 0x0000fc0009067a24 */ /* 0x000fe200078e02ff */
[----:B------:R-:W-:-:S03]  /*10b50*/  @P0 SHF.R.U32.HI R7, RZ, c[0x0][0x4f0], R0 ;  /* 0x00013c00ff070a19 */ /* 0x000fc60000011600 */
[C---:B------:R-:W-:Y:S01]  /*10b60*/  IMAD R6, R203.reuse, c[0x0][0x3f4], R6 ;  /* 0x0000fd00cb067a24 */ /* 0x040fe200078e0206 */
[----:B------:R-:W-:Y:S01]  /*10b70*/  SHF.R.S32.HI R9, RZ, 0x1f, R7 ;  /* 0x0000001fff097819 */ /* 0x000fe20000011407 */
[----:B------:R-:W-:-:S04]  /*10b80*/  IMAD.WIDE.U32 R12, R203, c[0x0][0x3f0], R12 ;  /* 0x0000fc00cb0c7a25 */ /* 0x000fc800078e000c */
[----:B------:R-:W-:Y:S01]  /*10b90*/  IMAD.MOV R0, RZ, RZ, -R7 ;  /* 0x000000ffff007224 */ /* 0x000fe200078e0a07 */
[----:B------:R-:W-:Y:S01]  /*10ba0*/  IADD3 R13, R13, R6, RZ ;  /* 0x000000060d0d7210 */ /* 0x000fe20007ffe0ff */
[----:B------:R-:W-:Y:S01]  /*10bb0*/  IMAD R6, R9, c[0x0][0x3e0], RZ ;  /* 0x0000f80009067a24 */ /* 0x000fe200078e02ff */
[----:B------:R-:W-:Y:S01]  /*10bc0*/  LEA R9, R8, R4, 0x7 ;  /* 0x0000000408097211 */ /* 0x000fe200078e38ff */
        /* <DEDUP_REMOVED lines=31> */
.L_x_2201:
[----:B------:R-:W-:Y:S05]  /*10dc0*/  BSYNC B0 ;  /* 0x0000000000007941 */ /* 0x000fea0003800000 */
.L_x_2200:
        /* <DEDUP_REMOVED lines=21> */
.L_x_2203:
[----:B------:R-:W-:Y:S05]  /*10f20*/  BSYNC B0 ;  /* 0x0000000000007941 */ /* 0x000fea0003800000 */
.L_x_2202:
        /* <DEDUP_REMOVED lines=21> */
.L_x_2205:
[----:B------:R-:W-:Y:S05]  /*11080*/  BSYNC B0 ;  /* 0x0000000000007941 */ /* 0x000fea0003800000 */
.L_x_2204:
        /* <DEDUP_REMOVED lines=22> */
.L_x_2206:
        /* <DEDUP_REMOVED lines=9> */
.L_x_2603:


//--------------------- .text._ZN7cutlass13device_kernelIN5flash19enable_sm80_to_sm89INS1_16FlashAttnFwdSm80INS1_25CollectiveMainloopFwdSm80ILi8ELi2ELb0EN4cute5tupleIJNS5_1CILi128EEENS7_ILi64EEENS7_ILi192EEEEEELi192ENS_6half_tEfNS_4arch4Sm80ELb0ELb1ELb0ELb1ELb0ELb1ELb1ELb0EEENS1_21CollectiveEpilogueFwdINS6_IJS8_SA_S9_EEENS6_IJNS7_ILi1EEESI_SI_EEESC_SE_Li256ELb1ELb1ELb0ELb0EEENS1_19SingleTileSchedulerILb1ELb0ELb1ELi128EEEEEEEEEvNT_6ParamsE --------------------------
	.section	.text._ZN7cutlass13device_kernelIN5flash19enable_sm80_to_sm89INS1_16FlashAttnFwdSm80INS1_25CollectiveMainloopFwdSm80ILi8ELi2ELb0EN4cute5tupleIJNS5_1CILi128EEENS7_ILi64EEENS7_ILi192EEEEEELi192ENS_6half_tEfNS_4arch4Sm80ELb0ELb1ELb0ELb1ELb0ELb1ELb1ELb0EEENS1_21CollectiveEpilogueFwdINS6_IJS8_SA_S9_EEENS6_IJNS7_ILi1EEESI_SI_EEESC_SE_Li256ELb1ELb1ELb0ELb0EEENS1_19SingleTileSchedulerILb1ELb0ELb1ELi128EEEEEEEEEvNT_6ParamsE,"ax",@progbits
	.sectioninfo	@"SHI_REGISTERS=236"
	.align	128
.text._ZN7cutlass13device_kernelIN5flash19enable_sm80_to_sm89INS1_16FlashAttnFwdSm80INS1_25CollectiveMainloopFwdSm80ILi8ELi2ELb0EN4cute5tupleIJNS5_1CILi128EEENS7_ILi64EEENS7_ILi192EEEEEELi192ENS_6half_tEfNS_4arch4Sm80ELb0ELb1ELb0ELb1ELb0ELb1ELb1ELb0EEENS1_21CollectiveEpilogueFwdINS6_IJS8_SA_S9_EEENS6_IJNS7_ILi1EEESI_SI_EEESC_SE_Li256ELb1ELb1ELb0ELb0EEENS1_19SingleTileSchedulerILb1ELb0ELb1ELi128EEEEEEEEEvNT_6ParamsE:
        .type           _ZN7cutlass13device_kernelIN5flash19enable_sm80_to_sm89INS1_16FlashAttnFwdSm80INS1_25CollectiveMainloopFwdSm80ILi8ELi2ELb0EN4cute5tupleIJNS5_1CILi128EEENS7_ILi64EEENS7_ILi192EEEEEELi192ENS_6half_tEfNS_4arch4Sm80ELb0ELb1ELb0ELb1ELb0ELb1ELb1ELb0EEENS1_21CollectiveEpilogueFwdINS6_IJS8_SA_S9_EEENS6_IJNS7_ILi1EEESI_SI_EEESC_SE_Li256ELb1ELb1ELb0ELb0EEENS1_19SingleTileSchedulerILb1ELb0ELb1ELi128EEEEEEEEEvNT_6ParamsE,@function
        .size           _ZN7cutlass13device_kernelIN5flash19enable_sm80_to_sm89INS1_16FlashAttnFwdSm80INS1_25CollectiveMainloopFwdSm80ILi8ELi2ELb0EN4cute5tupleIJNS5_1CILi128EEENS7_ILi64EEENS7_ILi192EEEEEELi192ENS_6half_tEfNS_4arch4Sm80ELb0ELb1ELb0ELb1ELb0ELb1ELb1ELb0EEENS1_21CollectiveEpilogueFwdINS6_IJS8_SA_S9_EEENS6_IJNS7_ILi1EEESI_SI_EEESC_SE_Li256ELb1ELb1ELb0ELb0EEENS1_19SingleTileSchedulerILb1ELb0ELb1ELi128EEEEEEEEEvNT_6ParamsE,(.L_x_2604 - _ZN7cutlass13device_kernelIN5flash19enable_sm80_to_sm89INS1_16FlashAttnFwdSm80INS1_25CollectiveMainloopFwdSm80ILi8ELi2ELb0EN4cute5tupleIJNS5_1CILi128EEENS7_ILi64EEENS7_ILi192EEEEEELi192ENS_6half_tEfNS_4arch4Sm80ELb0ELb1ELb0ELb1ELb0ELb1ELb1ELb0EEENS1_21CollectiveEpilogueFwdINS6_IJS8_SA_S9_EEENS6_IJNS7_ILi1EEESI_SI_EEESC_SE_Li256ELb1ELb1ELb0ELb0EEENS1_19SingleTileSchedulerILb1ELb0ELb1ELi128EEEEEEEEEvNT_6ParamsE)
        .other          _ZN7cutlass13device_kernelIN5flash19enable_sm80_to_sm89INS1_16FlashAttnFwdSm80INS1_25CollectiveMainloopFwdSm80ILi8ELi2ELb0EN4cute5tupleIJNS5_1CILi128EEENS7_ILi64EEENS7_ILi192EEEEEELi192ENS_6half_tEfNS_4arch4Sm80ELb0ELb1ELb0ELb1ELb0ELb1ELb1ELb0EEENS1_21CollectiveEpilogueFwdINS6_IJS8_SA_S9_EEENS6_IJNS7_ILi1EEESI_SI_EEESC_SE_Li256ELb1ELb1ELb0ELb0EEENS1_19SingleTileSchedulerILb1ELb0ELb1ELi128EEEEEEEEEvNT_6ParamsE,@"STO_CUDA_ENTRY STV_DEFAULT"
_ZN7cutlass13device_kernelIN5flash19enable_sm80_to_sm89INS1_16FlashAttnFwdSm80INS1_25CollectiveMainloopFwdSm80ILi8ELi2ELb0EN4cute5tupleIJNS5_1CILi128EEENS7_ILi64EEENS7_ILi192EEEEEELi192ENS_6half_tEfNS_4arch4Sm80ELb0ELb1ELb0ELb1ELb0ELb1ELb1ELb0EEENS1_21CollectiveEpilogueFwdINS6_IJS8_SA_S9_EEENS6_IJNS7_ILi1EEESI_SI_EEESC_SE_Li256ELb1ELb1ELb0ELb0EEENS1_19SingleTileSchedulerILb1ELb0ELb1ELi128EEEEEEEEEvNT_6ParamsE:
        /* <DEDUP_REMOVED lines=16> */
.L_x_2208:
        /* <DEDUP_REMOVED lines=8> */
.L_x_2210:
[----:B------:R-:W-:-:S05]  /*0180*/  MOV R0, c[0x0][0x54c] ;  /* 0x0001530000007a02 */ /* 0x000fca0000000f00 */
.L_x_2209:
[----:B-----5:R-:W-:Y:S01]  /*0190*/  IMAD R0, R0, c[0x0][0x548], RZ ;  /* 0x0001520000007a24 */ /* 0x020fe200078e02ff */
[----:B------:R-:W-:-:S04]  /*01a0*/  SHF.L.U32 R133, R219, 0x7, RZ ;  /* 0x00000007db857819 */ /* 0x000fc800000006ff */
[----:B------:R-:W-:-:S04]  /*01b0*/  ISETP.GE.AND P0, PT, R133, R0, PT ;  /* 0x000000008500720c */ /* 0x000fc80003f06270 */
[----:B------:R-:W-:Y:S01]  /*01c0*/  SEL R196, R196, 0xffffffff, !P0 ;  /* 0xffffffffc4c47807 */ /* 0x000fe20004000000 */
[----:B------:R-:W-:Y:S05]  /*01d0*/  BRA `(.L_x_2211) ;  /* 0x0000012000007947 */ /* 0x000fea0003800000 */
.L_x_2207:
[----:B---3--:R-:W-:-:S04]  /*01e0*/  ISETP.NE.U32.AND P0, PT, RZ, c[0x0][0x568], PT ;  /* 0x00015a00ff007a0c */ /* 0x008fc80003f05070 */
[----:B------:R-:W-:-:S13]  /*01f0*/  ISETP.NE.AND.EX P0, PT, RZ, c[0x0][0x56c], PT, P0 ;  /* 0x00015b00ff007a0c */ /* 0x000fda0003f05300 */
[----:B------:R-:W-:Y:S05]  /*0200*/  @!P0 BRA `(.L_x_2212) ;  /* 0x0000002000008947 */ /* 0x000fea0003800000 */
[----:B------:R1:W5:Y:S01]  /*0210*/  LDG.E R0, [R4.64] ;  /* 0x0000000604007981 */ /* 0x000362000c1e1900 */
[----:B------:R-:W-:Y:S05]  /*0220*/  BRA `(.L_x_2213) ;  /* 0x0000009000007947 */ /* 0x000fea0003800000 */
.L_x_2212:
        /* <DEDUP_REMOVED lines=8> */
.L_x_2214:
[----:B------:R-:W-:-:S05]  /*02b0*/  MOV R0, c[0x0][0x54c] ;  /* 0x0001530000007a02 */ /* 0x000fca0000000f00 */
.L_x_2213:
[----:B-----5:R-:W-:Y:S01]  /*02c0*/  IMAD R0, R0, c[0x0][0x548], RZ ;  /* 0x0001520000007a24 */ /* 0x020fe200078e02ff */
[----:B------:R-:W-:-:S04]  /*02d0*/  SHF.L.U32 R133, R219, 0x7, RZ ;  /* 0x00000007db857819 */ /* 0x000fc800000006ff */
[----:B------:R-:W-:-:S04]  /*02e0*/  ISETP.GE.AND P0, PT, R133, R0, PT ;  /* 0x000000008500720c */ /* 0x000fc80003f06270 */
[----:B------:R-:W-:-:S04]  /*02f0*/  SEL R196, R196, 0xffffffff, !P0 ;  /* 0xffffffffc4c47807 */ /* 0x000fc80004000000 */
.L_x_2211:
        /* <DEDUP_REMOVED lines=17> */
[CC--:B------:R-:W-:Y:S01]  /*0410*/  @P2 IMAD.WIDE R14, R196.reuse, R3.reuse, c[0x0][0x370] ;  /* 0x0000dc00c40e2625 */ /* 0x0c0fe200078e0203 */
[----:B------:R-:W-:Y:S02]  /*0420*/  ISETP.NE.AND.EX P4, PT, RZ, c[0x0][0x35c], PT, P4 ;  /* 0x0000d700ff007a0c */ /* 0x000fe40003f85340 */
[----:B------:R-:W-:Y:S01]  /*0430*/  MOV R91, RZ ;  /* 0x000000ff005b7202 */ /* 0x000fe20000000f00 */
        /* <DEDUP_REMOVED lines=16> */
.L_x_2215:
[----:B-1----:R-:W-:-:S04]  /*0540*/  ISETP.NE.U32.AND P0, PT, RZ, c[0x0][0x368], PT ;  /* 0x0000da00ff007a0c */ /* 0x002fc80003f05070 */
[----:B------:R-:W-:-:S13]  /*0550*/  ISETP.NE.AND.EX P0, PT, RZ, c[0x0][0x36c], PT, P0 ;  /* 0x0000db00ff007a0c */ /* 0x000fda0003f05300 */
[----:B------:R-:W-:Y:S05]  /*0560*/  @!P0 BRA `(.L_x_2216) ;  /* 0x0000003000008947 */ /* 0x000fea0003800000 */
[----:B------:R-:W-:-:S06]  /*0570*/  IMAD.WIDE R6, R196, R3, c[0x0][0x368] ;  /* 0x0000da00c4067625 */ /* 0x000fcc00078e0203 */
[----:B------:R1:W5:Y:S01]  /*0580*/  LDG.E R6, [R6.64] ;  /* 0x0000000606067981 */ /* 0x000362000c1e1900 */
[----:B------:R-:W-:Y:S05]  /*0590*/  BRA `(.L_x_2217) ;  /* 0x0000004000007947 */ /* 0x000fea0003800000 */
.L_x_2216:
[----:B------:R-:W-:Y:S05]  /*05a0*/  @!P5 BRA `(.L_x_2217) ;  /* 0x000000300000d947 */ /* 0x000fea0003800000 */
[----:B------:R-:W2:Y:S04]  /*05b0*/  LDG.E R6, [R4.64] ;  /* 0x0000000604067981 */ /* 0x000ea8000c1e1900 */
[----:B------:R-:W2:Y:S02]  /*05c0*/  LDG.E R7, [R4.64+0x4] ;  /* 0x0000040604077981 */ /* 0x000ea4000c1e1900 */
[----:B--2---:R-:W-:Y:S02]  /*05d0*/  IADD3 R6, -R6, R7, RZ ;  /* 0x0000000706067210 */ /* 0x004fe40007ffe1ff */
.L_x_2217:
        /* <DEDUP_REMOVED lines=33> */
.L_x_2219:
[----:B------:R-:W-:-:S13]  /*07f0*/  ISETP.NE.AND P0, PT, R195, 0x1, PT ;  /* 0x00000001c300780c */ /* 0x000fda0003f05270 */
[----:B------:R-:W-:-:S05]  /*0800*/  @P0 IMAD.HI.U32 R4, R2, c[0x0][0x330], RZ ;  /* 0x0000cc0002040a27 */ /* 0x000fca00078e00ff */
[----:B------:R-:W-:-:S05]  /*0810*/  @P0 SHF.R.U32.HI R2, RZ, c[0x0][0x334], R4 ;  /* 0x0000cd00ff020a19 */ /* 0x000fca0000011604 */
.L_x_2220:
[----:B------:R-:W-:-:S05]  /*0820*/  IMAD R2, R2, R195, c[0x0][0x32c] ;  /* 0x0000cb0002027624 */ /* 0x000fca00078e02c3 */
[----:B------:R-:W-:Y:S02]  /*0830*/  IMNMX R5, R5, R2, PT ;  /* 0x0000000205057217 */ /* 0x000fe40003800200 */
.L_x_2218:
[----:B---3--:R-:W-:Y:S01]  /*0840*/  @P1 IMAD.HI.U32 R4, R133, c[0x0][0x2c8], RZ ;  /* 0x0000b20085041a27 */ /* 0x008fe200078e00ff */
[----:B-1----:R-:W-:-:S03]  /*0850*/  IADD3 R7, R194, 0x3f, RZ ;  /* 0x0000003fc2077810 */ /* 0x002fc60007ffe0ff */
[----:B------:R-:W-:Y:S01]  /*0860*/  IMAD.MOV.U32 R9, RZ, RZ, R133 ;  /* 0x000000ffff097224 */ /* 0x000fe200078e0085 */
[----:B------:R-:W-:Y:S01]  /*0870*/  @P1 SHF.R.U32.HI R9, RZ, c[0x0][0x2cc], R4 ;  /* 0x0000b300ff091a19 */ /* 0x000fe20000011604 */
[----:B------:R-:W-:Y:S01]  /*0880*/  IMAD.IADD R132, R194, 0x1, -R199 ;  /* 0x00000001c2847824 */ /* 0x000fe200078e0ac7 */
[----:B------:R-:W-:-:S03]  /*0890*/  SHF.R.S32.HI R2, RZ, 0x1f, R7 ;  /* 0x0000001fff027819 */ /* 0x000fc60000011407 */
[----:B------:R-:W-:Y:S01]  /*08a0*/  IMAD.IADD R4, R132, 0x1, R9 ;  /* 0x0000000184047824 */ /* 0x000fe200078e0209 */
[----:B------:R-:W-:-:S04]  /*08b0*/  LEA.HI R2, R2, R7, RZ, 0x6 ;  /* 0x0000000702027211 */ /* 0x000fc800078f30ff */
[----:B------:R-:W-:Y:S02]  /*08c0*/  SHF.R.S32.HI R89, RZ, 0x6, R2 ;  /* 0x00000006ff597819 */ /* 0x000fe40000011402 */
        /* <DEDUP_REMOVED lines=10> */
.L_x_2222:
[----:B------:R-:W-:-:S13]  /*0970*/  ISETP.NE.AND P0, PT, R195, 0x1, PT ;  /* 0x00000001c300780c */ /* 0x000fda0003f05270 */
[----:B------:R-:W-:-:S05]  /*0980*/  @P0 IMAD.HI.U32 R2, R4, c[0x0][0x330], RZ ;  /* 0x0000cc0004020a27 */ /* 0x000fca00078e00ff */
[----:B------:R-:W-:-:S05]  /*0990*/  @P0 SHF.R.U32.HI R4, RZ, c[0x0][0x334], R2 ;  /* 0x0000cd00ff040a19 */ /* 0x000fca0000011602 */
.L_x_2223:
[----:B------:R-:W-:-:S05]  /*09a0*/  IMAD R4, R4, c[0x0][0x32c], RZ ;  /* 0x0000cb0004047a24 */ /* 0x000fca00078e02ff */
[----:B------:R-:W-:Y:S02]  /*09b0*/  IMNMX R7, R7, R4, !PT ;  /* 0x0000000407077217 */ /* 0x000fe40007800200 */
.L_x_2221:
        /* <DEDUP_REMOVED lines=104> */
[----:B------:R-:W-:Y:S02]  /*1040*/  IMAD.IADD R156, R91, 0x1, R6 ;  /* 0x000000015b9c7824 */ /* 0x000fe400078e0206 */
[----:B------:R-:W-:-:S02]  /*1050*/  IMAD.SHL.U32 R105, R0, 0x20, RZ ;  /* 0x0000002000697824 */ /* 0x000fc400078e00ff */
        /* <DEDUP_REMOVED lines=11> */
[----:B------:R-:W-:Y:S01]  /*1110*/  SEL R168, R20, RZ, !P5 ;  /* 0x000000ff14a87207 */ /* 0x000fe20006800000 */
[----:B------:R-:W-:Y:S01]  /*1120*/  IMAD.WIDE.U32 R16, R156, c[0x0][0x1e0], RZ ;  /* 0x000078009c107a25 */ /* 0x000fe200078e00ff */
[----:B------:R-:W-:Y:S02]  /*1130*/  SEL R4, R21, RZ, !P5 ;  /* 0x000000ff15047207 */ /* 0x000fe40006800000 */
[----:B------:R-:W-:Y:S01]  /*1140*/  ISETP.GE.AND P5, PT, R8, c[0x0][0x1d4], PT ;  /* 0x0000750008007a0c */ /* 0x000fe20003fa6270 */
[----:B------:R-:W-:Y:S01]  /*1150*/  @P1 IMAD.X R8, R94, 0x1, R13, P4 ;  /* 0x000000015e081824 */ /* 0x000fe200020e060d */
[----:B------:R-:W-:Y:S01]  /*1160*/  ISETP.GE.AND P4, PT, R14, c[0x0][0x1d4], PT ;  /* 0x000075000e007a0c */ /* 0x000fe20003f86270 */
[----:B------:R-:W-:Y:S01]  /*1170*/  IMAD.WIDE.U32 R12, R18, R98, R150 ;  /* 0x00000062120c7225 */ /* 0x000fe200078e0096 */
[----:B------:R-:W-:-:S02]  /*1180*/  LOP3.LUT R10, R3, 0xfffffe00, R10, 0xf8, !PT ;  /* 0xfffffe00030a7812 */ /* 0x000fc400078ef80a */
[----:B------:R-:W-:Y:S01]  /*1190*/  @P1 LEA R20, P0, R15, c[0x0][0x220], 0x1 ;  /* 0x000088000f141a11 */ /* 0x000fe200078008ff */
[----:B------:R-:W-:Y:S02]  /*11a0*/  IMAD.IADD R7, R13, 0x1, R7 ;  /* 0x000000010d077824 */ /* 0x000fe400078e0207 */
[C---:B------:R-:W-:Y:S01]  /*11b0*/  @P2 IMAD.SHL.U32 R13, R10.reuse, 0x2, RZ ;  /* 0x000000020a0d2824 */ /* 0x040fe200078e00ff */
[----:B------:R-:W-:Y:S01]  /*11c0*/  @P1 LEA.HI.X R21, R15, c[0x0][0x224], R8, 0x1, P0 ;  /* 0x000089000f151a11 */ /* 0x000fe200000f0c08 */
[----:B------:R-:W-:Y:S01]  /*11d0*/  @P1 IMAD.SHL.U32 R3, R10, 0x2, RZ ;  /* 0x000000020a031824 */ /* 0x000fe200078e00ff */
[----:B------:R-:W-:Y:S01]  /*11e0*/  @P2 LEA R14, P0, R12, c[0x0][0x250], 0x1 ;  /* 0x000094000c0e2a11 */ /* 0x000fe200078008ff */
[----:B------:R-:W-:Y:S01]  /*11f0*/  @P2 IMAD.SHL.U32 R9, R10, 0x2, RZ ;  /* 0x000000020a092824 */ /* 0x000fe200078e00ff */
[----:B------:R-:W-:Y:S01]  /*1200*/  @!PT LDS RZ, [RZ] ;  /* 0x00000000fffff984 */ /* 0x000fe20000000800 */
[----:B------:R-:W-:Y:S01]  /*1210*/  @!PT LDS RZ, [RZ] ;  /* 0x00000000fffff984 */ /* 0x000fe20000000800 */
[----:B------:R-:W-:Y:S01]  /*1220*/  @!PT LDS RZ, [RZ] ;  /* 0x00000000fffff984 */ /* 0x000fe20000000800 */
[----:B------:R1:W-:Y:S01]  /*1230*/  @P2 LDGSTS.E.BYPASS.LTC128B.128 [R13+0xc100], [R22.64], !P5 ;  /* 0x0c100000160d2fae */ /* 0x0003e2000e901d46 */
[----:B------:R-:W-:Y:S01]  /*1240*/  IMAD R103, R4, c[0x0][0x1f0], RZ ;  /* 0x00007c0004677a24 */ /* 0x000fe200078e02ff */
[----:B------:R-:W-:Y:S01]  /*1250*/  @P2 LEA.HI.X R15, R12, c[0x0][0x254], R7, 0x1, P0 ;  /* 0x000095000c0f2a11 */ /* 0x000fe200000f0c07 */
[----:B------:R-:W-:Y:S01]  /*1260*/  IMAD R121, R4, c[0x0][0x218], RZ ;  /* 0x0000860004797a24 */ /* 0x000fe200078e02ff */
[----:B------:R1:W-:Y:S01]  /*1270*/  @P2 LDGSTS.E.BYPASS.LTC128B.128 [R13+0xe100], [R22.64+0x80], !P4 ;  /* 0x0e100080160d2fae */ /* 0x0003e2000e101d46 */
[----:B------:R-:W-:Y:S01]  /*1280*/  ISETP.GT.AND P0, PT, R18, R11, PT ;  /* 0x0000000b1200720c */ /* 0x000fe20003f04270 */
[----:B------:R-:W-:-:S02]  /*1290*/  IMAD R103, R168, c[0x0][0x1f4], R103 ;  /* 0x00007d00a8677a24 */ /* 0x000fc400078e0267 */
[----:B------:R1:W-:Y:S01]  /*12a0*/  @P2 LDGSTS.E.BYPASS.LTC128B.128 [R13+0x10100], [R22.64+0x100], !P3 ;  /* 0x10100100160d2fae */ /* 0x0003e2000d901d46 */
[----:B------:R-:W-:-:S03]  /*12b0*/  IMAD R121, R168, c[0x0][0x21c], R121 ;  /* 0x00008700a8797a24 */ /* 0x000fc600078e0279 */
[----:B------:R2:W-:Y:S04]  /*12c0*/  @P1 LDGSTS.E.BYPASS.LTC128B.128 [R3+0xd100], [R20.64], !P5 ;  /* 0x0d10000014031fae */ /* 0x0005e8000e901d46 */
[----:B------:R2:W-:Y:S02]  /*12d0*/  @P1 LDGSTS.E.BYPASS.LTC128B.128 [R3+0xf100], [R20.64+0x80], !P4 ;  /* 0x0f10008014031fae */ /* 0x0005e4000e101d46 */
[----:B------:R-:W-:Y:S02]  /*12e0*/  @P0 IADD3 R6, R2, -0x2, RZ ;  /* 0xfffffffe02060810 */ /* 0x000fe40007ffe0ff */
[----:B------:R2:W-:Y:S01]  /*12f0*/  @P1 LDGSTS.E.BYPASS.LTC128B.128 [R3+0x11100], [R20.64+0x100], !P3 ;  /* 0x1110010014031fae */ /* 0x0005e2000d901d46 */
[----:B------:R-:W-:Y:S02]  /*1300*/  SHF.R.S32.HI R2, RZ, 0x1f, R156 ;  /* 0x0000001fff027819 */ /* 0x000fe4000001149c */
[----:B------:R-:W-:Y:S01]  /*1310*/  @P0 SHF.R.S32.HI R8, RZ, 0x1f, R6 ;  /* 0x0000001fff080819 */ /* 0x000fe20000011406 */
[----:B------:R-:W0:Y:S01]  /*1320*/  LDGDEPBAR ;  /* 0x00000000000079af */ /* 0x000e220000000000 */
[----:B------:R-:W-:-:S03]  /*1330*/  @P0 IMAD R0, R95, R6, RZ ;  /* 0x000000065f000224 */ /* 0x000fc600078e02ff */
[----:B------:R-:W-:Y:S01]  /*1340*/  BAR.SYNC.DEFER_BLOCKING 0x0 ;  /* 0x0000000000007b1d */ /* 0x000fe20000010000 */
[----:B------:R-:W-:Y:S01]  /*1350*/  @P0 IMAD R0, R8, R97, R0 ;  /* 0x0000006108000224 */ /* 0x000fe200078e0200 */
[----:B------:R-:W-:-:S04]  /*1360*/  LEA.HI R8, R5, R84, RZ, 0x2 ;  /* 0x0000005405087211 */ /* 0x000fc800078f10ff */
[----:B------:R-:W-:Y:S01]  /*1370*/  SHF.R.S32.HI R111, RZ, 0x2, R8 ;  /* 0x00000002ff6f7819 */ /* 0x000fe20000011408 */
[----:B-1----:R-:W-:-:S04]  /*1380*/  @P0 IMAD.WIDE.U32 R22, R6, R97, R152 ;  /* 0x0000006106160225 */ /* 0x002fc800078e0098 */
[----:B------:R-:W-:Y:S02]  /*1390*/  @P0 IMAD.IADD R0, R23, 0x1, R0 ;  /* 0x0000000117000824 */ /* 0x000fe400078e0200 */
[----:B------:R-:W-:-:S04]  /*13a0*/  IMAD.WIDE.U32 R158, R111, c[0x0][0x1e0], RZ ;  /* 0x000078006f9e7a25 */ /* 0x000fc800078e00ff */
[----:B--2---:R-:W-:-:S04]  /*13b0*/  IMAD R3, R2, c[0x0][0x1e0], RZ ;  /* 0x0000780002037a24 */ /* 0x004fc800078e02ff */
[----:B------:R-:W-:Y:S01]  /*13c0*/  IMAD R24, R156, c[0x0][0x1e4], R3 ;  /* 0x000079009c187a24 */ /* 0x000fe200078e0203 */
[----:B------:R-:W-:Y:S01]  /*13d0*/  @!PT LDS RZ, [RZ] ;  /* 0x00000000fffff984 */ /* 0x000fe20000000800 */
[----:B------:R-:W-:Y:S01]  /*13e0*/  @!PT LDS RZ, [RZ] ;  /* 0x00000000fffff984 */ /* 0x000fe20000000800 */
[----:B------:R-:W-:Y:S01]  /*13f0*/  @!PT LDS RZ, [RZ] ;  /* 0x00000000fffff984 */ /* 0x000fe20000000800 */
[----:B------:R1:W-:Y:S01]  /*1400*/  @P2 LDGSTS.E.BYPASS.LTC128B.128 [R9+0x100], [R14.64], !P5 ;  /* 0x001000000e092fae */ /* 0x0003e2000e901d46 */
[----:B------:R-:W-:Y:S02]  /*1410*/  @P1 IMAD.SHL.U32 R3, R10, 0x2, RZ ;  /* 0x000000020a031824 */ /* 0x000fe400078e00ff */
[----:B------:R-:W-:Y:S01]  /*1420*/  IMAD.IADD R25, R17, 0x1, R24 ;  /* 0x0000000111197824 */ /* 0x000fe200078e0218 */
[----:B------:R1:W-:Y:S01]  /*1430*/  @P2 LDGSTS.E.BYPASS.LTC128B.128 [R9+0x2100], [R14.64+0x80], !P4 ;  /* 0x021000800e092fae */ /* 0x0003e2000e101d46 */
[----:B------:R-:W-:-:S03]  /*1440*/  IMAD.MOV.U32 R24, RZ, RZ, R16 ;  /* 0x000000ffff187224 */ /* 0x000fc600078e0010 */
[----:B------:R1:W-:Y:S01]  /*1450*/  @P2 LDGSTS.E.BYPASS.LTC128B.128 [R9+0x4100], [R14.64+0x100], !P3 ;  /* 0x041001000e092fae */ /* 0x0003e2000d901d46 */
[----:B------:R-:W-:Y:S01]  /*1460*/  @P1 IADD3 R12, P2, R105, R12, RZ ;  /* 0x0000000c690c1210 */ /* 0x000fe20007f5e0ff */
[----:B------:R-:W-:-:S04]  /*1470*/  IMAD.WIDE.U32 R24, R197, c[0x0][0x1e8], R24 ;  /* 0x00007a00c5187a25 */ /* 0x000fc800078e0018 */
[----:B------:R-:W-:Y:S01]  /*1480*/  @P1 IMAD.X R7, R104, 0x1, R7, P2 ;  /* 0x0000000168071824 */ /* 0x000fe200010e0607 */
[C---:B------:R-:W-:Y:S01]  /*1490*/  @P1 LEA R20, P2, R12.reuse, c[0x0][0x250], 0x1 ;  /* 0x000094000c141a11 */ /* 0x040fe200078408ff */
[----:B------:R-:W-:Y:S02]  /*14a0*/  IMAD.IADD R155, R25, 0x1, R154 ;  /* 0x00000001199b7824 */ /* 0x000fe400078e029a */
[----:B------:R-:W-:Y:S01]  /*14b0*/  IMAD.MOV.U32 R154, RZ, RZ, R24 ;  /* 0x000000ffff9a7224 */ /* 0x000fe200078e0018 */
[----:B------:R-:W-:Y:S01]  /*14c0*/  @P1 LEA.HI.X R21, R12, c[0x0][0x254], R7, 0x1, P2 ;  /* 0x000095000c151a11 */ /* 0x000fe200010f0c07 */
[----:B------:R-:W-:Y:S01]  /*14d0*/  IMAD.MOV.U32 R12, RZ, RZ, c[0x0][0x27c] ;  /* 0x00009f00ff0c7624 */ /* 0x000fe200078e00ff */
[----:B------:R-:W-:Y:S01]  /*14e0*/  LOP3.LUT R7, R8, 0xfffffffc, RZ, 0xc0, !PT ;  /* 0xfffffffc08077812 */ /* 0x000fe200078ec0ff */
[----:B------:R-:W-:Y:S01]  /*14f0*/  IMAD R24, R86, c[0x0][0x210], RZ ;  /* 0x0000840056187a24 */ /* 0x000fe200078e02ff */
[----:B------:R-:W-:Y:S01]  /*1500*/  SHF.R.S32.HI R8, RZ, 0x1f, R8 ;  /* 0x0000001fff087819 */ /* 0x000fe20000011408 */
[----:B------:R2:W-:Y:S01]  /*1510*/  @P1 LDGSTS.E.BYPASS.LTC128B.128 [R3+0x1100], [R20.64], !P5 ;  /* 0x0110000014031fae */ /* 0x0005e2000e901d46 */
[----:B------:R-:W-:-:S02]  /*1520*/  IMAD.SHL.U32 R12, R12, 0x2, RZ ;  /* 0x000000020c0c7824 */ /* 0x000fc400078e00ff */
[----:B------:R-:W-:Y:S01]  /*1530*/  LEA.HI R8, R8, R111, RZ, 0x3 ;  /* 0x0000006f08087211 */ /* 0x000fe200078f18ff */
[----:B------:R2:W-:Y:S01]  /*1540*/  @P1 LDGSTS.E.BYPASS.LTC128B.128 [R3+0x3100], [R20.64+0x80], !P4 ;  /* 0x0310008014031fae */ /* 0x0005e2000e101d46 */
[----:B------:R-:W-:Y:S02]  /*1550*/  IMAD R24, R197, c[0x0][0x214], R24 ;  /* 0x00008500c5187a24 */ /* 0x000fe400078e0218 */
[----:B------:R-:W-:Y:S01]  /*1560*/  LOP3.LUT R8, R8, 0xfffffff8, RZ, 0xc0, !PT ;  /* 0xfffffff808087812 */ /* 0x000fe200078ec0ff */
[----:B------:R2:W-:Y:S01]  /*1570*/  @P1 LDGSTS.E.BYPASS.LTC128B.128 [R3+0x5100], [R20.64+0x100], !P3 ;  /* 0x0510010014031fae */ /* 0x0005e2000d901d46 */
[----:B------:R-:W-:Y:S01]  /*1580*/  ISETP.LE.AND P1, PT, R102, c[0x0][0x27c], PT ;  /* 0x00009f0066007a0c */ /* 0x000fe20003f23270 */
[----:B------:R-:W-:Y:S01]  /*1590*/  IMAD.WIDE.U32 R154, R168, c[0x0][0x1f0], R154 ;  /* 0x00007c00a89a7a25 */ /* 0x000fe200078e009a */
[----:B-1----:R-:W-:Y:S01]  /*15a0*/  @P0 LEA R14, P2, R22, c[0x0][0x220], 0x1 ;  /* 0x00008800160e0a11 */ /* 0x002fe200078408ff */
[----:B------:R-:W0:Y:S01]  /*15b0*/  LDGDEPBAR ;  /* 0x00000000000079af */ /* 0x000e220000000000 */
[----:B------:R-:W-:Y:S01]  /*15c0*/  IADD3 R9, -R12, c[0x0][0x1d4], RZ ;  /* 0x000075000c097a10 */ /* 0x000fe20007ffe1ff */
[----:B------:R-:W-:Y:S01]  /*15d0*/  IMAD.IADD R8, R111, 0x1, -R8 ;  /* 0x000000016f087824 */ /* 0x000fe200078e0a08 */
[----:B------:R-:W-:Y:S01]  /*15e0*/  @P0 LEA.HI.X R15, R22, c[0x0][0x224], R0, 0x1, P2 ;  /* 0x00008900160f0a11 */ /* 0x000fe200010f0c00 */
[----:B------:R-:W-:Y:S01]  /*15f0*/  IMAD.IADD R103, R155, 0x1, R103 ;  /* 0x000000019b677824 */ /* 0x000fe200078e0267 */
[----:B------:R-:W-:Y:S01]  /*1600*/  P2R R0, PR, RZ, 0x2 ;  /* 0x00000002ff007803 */ /* 0x000fe20000000000 */
[----:B------:R-:W-:Y:S01]  /*1610*/  @P0 IMAD.SHL.U32 R0, R10, 0x2, RZ ;  /* 0x000000020a000824 */ /* 0x000fe200078e00ff */
[----:B------:R-:W-:-:S02]  /*1620*/  @P0 LEA R26, P1, R99, R14, 0x1 ;  /* 0x0000000e631a0211 */ /* 0x000fc400078208ff */
[C---:B------:R-:W-:Y:S01]  /*1630*/  LOP3.LUT P6, RZ, R8.reuse, 0x4, RZ, 0xc0, !PT ;  /* 0x0000000408ff7812 */ /* 0x040fe200078cc0ff */
[----:B------:R-:W-:Y:S01]  /*1640*/  IMAD.SHL.U32 R8, R8, 0x40, RZ ;  /* 0x0000004008087824 */ /* 0x000fe200078e00ff */
[----:B------:R-:W-:Y:S01]  /*1650*/  @P0 LEA.HI.X R27, R99, R15, R94, 0x1, P1 ;  /* 0x0000000f631b0211 */ /* 0x000fe200008f0c5e */
[----:B------:R1:W-:Y:S03]  /*1660*/  @P0 LDGSTS.E.BYPASS.LTC128B.128 [R0+0x12100], [R14.64], !P5 ;  /* 0x121000000e000fae */ /* 0x0003e6000e901d46 */
[----:B------:R-:W-:Y:S01]  /*1670*/  LOP3.LUT R8, R8, 0x1c0, RZ, 0xc0, !PT ;  /* 0x000001c008087812 */ /* 0x000fe200078ec0ff */
[----:B------:R1:W-:Y:S04]  /*1680*/  @P0 LDGSTS.E.BYPASS.LTC128B.128 [R0+0x14100], [R14.64+0x80], !P4 ;  /* 0x141000800e000fae */ /* 0x0003e8000e101d46 */
[----:B------:R1:W-:Y:S01]  /*1690*/  @P0 LDGSTS.E.BYPASS.LTC128B.128 [R0+0x16100], [R14.64+0x100], !P3 ;  /* 0x161001000e000fae */ /* 0x0003e2000d901d46 */
[----:B--2---:R-:W-:-:S03]  /*16a0*/  IMAD.IADD R20, R84, 0x1, -R7 ;  /* 0x0000000154147824 */ /* 0x004fc600078e0a07 */
[----:B------:R2:W-:Y:S01]  /*16b0*/  @P0 LDGSTS.E.BYPASS.LTC128B.128 [R0+0x13100], [R26.64], !P5 ;  /* 0x131000001a000fae */ /* 0x0005e2000e901d46 */
[----:B------:R-:W-:Y:S01]  /*16c0*/  SHF.R.S32.HI R3, RZ, 0x1f, R111 ;  /* 0x0000001fff037819 */ /* 0x000fe2000001146f */
[C---:B------:R-:W-:Y:S02]  /*16d0*/  IMAD.SHL.U32 R22, R20.reuse, 0x8, RZ ;  /* 0x0000000814167824 */ /* 0x040fe400078e00ff */
[----:B------:R2:W-:Y:S01]  /*16e0*/  @P0 LDGSTS.E.BYPASS.LTC128B.128 [R0+0x15100], [R26.64+0x80], !P4 ;  /* 0x151000801a000fae */ /* 0x0005e2000e101d46 */
[----:B------:R-:W-:Y:S02]  /*16f0*/  IMAD.SHL.U32 R20, R20, 0x4, RZ ;  /* 0x0000000414147824 */ /* 0x000fe400078e00ff */
[C---:B------:R-:W-:Y:S01]  /*1700*/  IMAD R162, R3.reuse, c[0x0][0x290], RZ ;  /* 0x0000a40003a27a24 */ /* 0x040fe200078e02ff */
[----:B------:R2:W-:Y:S01]  /*1710*/  @P0 LDGSTS.E.BYPASS.LTC128B.128 [R0+0x17100], [R26.64+0x100], !P3 ;  /* 0x171001001a000fae */ /* 0x0005e2000d901d46 */
[----:B------:R-:W-:Y:S01]  /*1720*/  ISETP.GE.AND P0, PT, R22, c[0x0][0x27c], PT ;  /* 0x00009f0016007a0c */ /* 0x000fe20003f06270 */
[----:B------:R-:W-:Y:S01]  /*1730*/  IMAD R160, R3, c[0x0][0x280], RZ ;  /* 0x0000a00003a07a24 */ /* 0x000fe200078e02ff */
[C---:B------:R-:W-:Y:S01]  /*1740*/  IADD3 R19, R20.reuse, 0x20, RZ ;  /* 0x0000002014137810 */ /* 0x040fe20007ffe0ff */
[----:B------:R-:W0:Y:S01]  /*1750*/  LDGDEPBAR ;  /* 0x00000000000079af */ /* 0x000e220000000000 */
[----:B------:R-:W-:Y:S01]  /*1760*/  SEL R7, RZ, c[0x0][0x27c], !P0 ;  /* 0x00009f00ff077a07 */ /* 0x000fe20004000000 */
[C---:B------:R-:W-:Y:S01]  /*1770*/  IMAD R162, R111.reuse, c[0x0][0x294], R162 ;  /* 0x0000a5006fa27a24 */ /* 0x040fe200078e02a2 */
[C---:B------:R-:W-:Y:S01]  /*1780*/  IADD3 R17, R20.reuse, 0x40, RZ ;  /* 0x0000004014117810 */ /* 0x040fe20007ffe0ff */
[----:B------:R-:W-:Y:S01]  /*1790*/  IMAD.IADD R16, R20, 0x1, R19 ;  /* 0x0000000114107824 */ /* 0x000fe200078e0213 */
[----:B------:R-:W-:Y:S01]  /*17a0*/  SEL R13, R12, R9, !P0 ;  /* 0x000000090c0d7207 */ /* 0x000fe20004000000 */
[----:B------:R-:W-:Y:S01]  /*17b0*/  IMAD.IADD R7, R22, 0x1, R7 ;  /* 0x0000000116077824 */ /* 0x000fe200078e0207 */
[----:B------:R-:W-:Y:S01]  /*17c0*/  SHF.R.S32.HI R23, RZ, 0x1f, R22 ;  /* 0x0000001fff177819 */ /* 0x000fe20000011416 */
[----:B------:R-:W-:Y:S01]  /*17d0*/  IMAD R160, R111, c[0x0][0x284], R160 ;  /* 0x0000a1006fa07a24 */ /* 0x000fe200078e02a0 */
[----:B------:R-:W-:-:S02]  /*17e0*/  ISETP.GE.AND P1, PT, R16, c[0x0][0x27c], PT ;  /* 0x00009f0010007a0c */ /* 0x000fc40003f26270 */
[----:B------:R-:W-:Y:S01]  /*17f0*/  SHF.R.S32.HI R110, RZ, 0x1f, R7 ;  /* 0x0000001fff6e7819 */ /* 0x000fe20000011407 */
[----:B-1----:R-:W-:Y:S01]  /*1800*/  IMAD.IADD R15, R20, 0x1, R17 ;  /* 0x00000001140f7824 */ /* 0x002fe200078e0211 */
[----:B------:R-:W-:Y:S01]  /*1810*/  SEL R6, R12, R9, !P1 ;  /* 0x000000090c067207 */ /* 0x000fe20004800000 */
[C-C-:B------:R-:W-:Y:S01]  /*1820*/  IMAD.WIDE.U32 R166, R111.reuse, c[0x0][0x290], R22.reuse ;  /* 0x0000a4006fa67a25 */ /* 0x140fe200078e0016 */
[CC--:B------:R-:W-:Y:S02]  /*1830*/  LEA.HI R139, R110.reuse, R7.reuse, RZ, 0x3 ;  /* 0x000000076e8b7211 */ /* 0x0c0fe400078f18ff */
[----:B------:R-:W-:Y:S01]  /*1840*/  LEA.HI R110, R110, R7, RZ, 0x6 ;  /* 0x000000076e6e7211 */ /* 0x000fe200078f30ff */
[----:B------:R-:W-:Y:S01]  /*1850*/  IMAD.WIDE.U32 R164, R111, c[0x0][0x280], R22 ;  /* 0x0000a0006fa47a25 */ /* 0x000fe200078e0016 */
[----:B------:R-:W-:Y:S02]  /*1860*/  SEL R7, RZ, c[0x0][0x27c], !P1 ;  /* 0x00009f00ff077a07 */ /* 0x000fe40004800000 */
[----:B------:R-:W-:Y:S01]  /*1870*/  IADD3 R156, P1, R156, R111, RZ ;  /* 0x0000006f9c9c7210 */ /* 0x000fe20007f3e0ff */
[----:B------:R-:W-:Y:S01]  /*1880*/  IMAD.SHL.U32 R110, R110, 0x40, RZ ;  /* 0x000000406e6e7824 */ /* 0x000fe200078e00ff */
[----:B------:R-:W-:Y:S01]  /*1890*/  ISETP.GE.AND P0, PT, R15, c[0x0][0x27c], PT ;  /* 0x00009f000f007a0c */ /* 0x000fe20003f06270 */
[----:B------:R-:W-:Y:S01]  /*18a0*/  IMAD.IADD R7, R7, 0x1, R16 ;  /* 0x0000000107077824 */ /* 0x000fe200078e0210 */
[----:B------:R-:W-:Y:S01]  /*18b0*/  SHF.R.S32.HI R113, RZ, 0x1f, R6 ;  /* 0x0000001fff717819 */ /* 0x000fe20000011406 */
[----:B------:R-:W-:Y:S01]  /*18c0*/  IMAD.X R157, R2, 0x1, R3, P1 ;  /* 0x00000001029d7824 */ /* 0x000fe200008e0603 */
[----:B--2---:R-:W-:Y:S01]  /*18d0*/  SHF.R.S32.HI R0, RZ, 0x1f, R13 ;  /* 0x0000001fff007819 */ /* 0x004fe2000001140d */
[----:B------:R-:W-:Y:S01]  /*18e0*/  IMAD R2, R3, c[0x0][0x1e0], RZ ;  /* 0x0000780003027a24 */ /* 0x000fe200078e02ff */
[----:B------:R-:W-:Y:S01]  /*18f0*/  LEA.HI R113, R113, R6, RZ, 0x4 ;  /* 0x0000000671717211 */ /* 0x000fe200078f20ff */
[----:B------:R-:W-:Y:S01]  /*1900*/  IMAD.IADD R167, R167, 0x1, R162 ;  /* 0x00000001a7a77824 */ /* 0x000fe200078e02a2 */
[----:B------:R-:W-:Y:S01]  /*1910*/  SEL R9, R12, R9, !P0 ;  /* 0x000000090c097207 */ /* 0x000fe20004000000 */
[----:B------:R-:W-:Y:S01]  /*1920*/  IMAD R3, R111, c[0x0][0x1e4], R2 ;  /* 0x000079006f037a24 */ /* 0x000fe200078e0202 */
[----:B------:R-:W-:Y:S01]  /*1930*/  SEL R2, RZ, c[0x0][0x27c], !P0 ;  /* 0x00009f00ff027a07 */ /* 0x000fe20004000000 */
[----:B------:R-:W-:Y:S01]  /*1940*/  IMAD.IADD R165, R165, 0x1, R160 ;  /* 0x00000001a5a57824 */ /* 0x000fe200078e02a0 */
[----:B------:R-:W-:Y:S01]  /*1950*/  LEA.HI R0, R0, R13, RZ, 0x4 ;  /* 0x0000000d00007211 */ /* 0x000fe200078f20ff */
[----:B------:R-:W-:Y:S01]  /*1960*/  IMAD.IADD R106, R159, 0x1, R3 ;  /* 0x000000019f6a7824 */ /* 0x000fe200078e0203 */
[----:B------:R-:W-:Y:S01]  /*1970*/  SHF.R.S32.HI R6, RZ, 0x1f, R7 ;  /* 0x0000001fff067819 */ /* 0x000fe20000011407 */
[----:B------:R-:W-:Y:S01]  /*1980*/  IMAD.IADD R3, R2, 0x1, R15 ;  /* 0x0000000102037824 */ /* 0x000fe200078e020f */
[----:B------:R-:W-:Y:S01]  /*1990*/  SHF.R.S32.HI R112, RZ, 0x1f, R9 ;  /* 0x0000001fff707819 */ /* 0x000fe20000011409 */
[----:B------:R-:W-:Y:S01]  /*19a0*/  IMAD.WIDE.U32 R12, R197, c[0x0][0x210], R22 ;  /* 0x00008400c50c7a25 */ /* 0x000fe200078e0016 */
[----:B------:R-:W-:-:S02]  /*19b0*/  LEA.HI R138, R6, R7, RZ, 0x3 ;  /* 0x00000007068a7211 */ /* 0x000fc400078f18ff */
[----:B------:R-:W-:Y:S01]  /*19c0*/  SHF.R.S32.HI R108, RZ, 0x1f, R3 ;  /* 0x0000001fff6c7819 */ /* 0x000fe20000011403 */
[----:B------:R-:W-:Y:S01]  /*19d0*/  IMAD.IADD R25, R13, 0x1, R24 ;  /* 0x000000010d197824 */ /* 0x000fe200078e0218 */
[----:B------:R-:W-:Y:S01]  /*19e0*/  LEA.HI R6, R6, R7, RZ, 0x6 ;  /* 0x0000000706067211 */ /* 0x000fe200078f30ff */
[----:B------:R-:W-:Y:S01]  /*19f0*/  IMAD.MOV.U32 R24, RZ, RZ, R12 ;  /* 0x000000ffff187224 */ /* 0x000fe200078e000c */
[----:B------:R-:W-:Y:S01]  /*1a00*/  LEA.HI R2, R5, R84, RZ, 0x5 ;  /* 0x0000005405027211 */ /* 0x000fe200078f28ff */
[----:B-----5:R-:W-:Y:S01]  /*1a10*/  IMAD.WIDE.U32 R166, R85, c[0x0][0x290], R166 ;  /* 0x0000a40055a67a25 */ /* 0x020fe200078e00a6 */
[CC--:B------:R-:W-:Y:S02]  /*1a20*/  LEA.HI R137, R108.reuse, R3.reuse, RZ, 0x3 ;  /* 0x000000036c897211 */ /* 0x0c0fe400078f18ff */
[----:B------:R-:W-:Y:S01]  /*1a30*/  LEA.HI R108, R108, R3, RZ, 0x6 ;  /* 0x000000036c6c7211 */ /* 0x000fe200078f30ff */
[----:B------:R-:W-:Y:S01]  /*1a40*/  IMAD.SHL.U32 R2, R2, 0x10, RZ ;  /* 0x0000001002027824 */ /* 0x000fe200078e00ff */
[----:B------:R-:W-:Y:S01]  /*1a50*/  SHF.R.U32.HI R3, RZ, 0x3, R8 ;  /* 0x00000003ff037819 */ /* 0x000fe20000011608 */
[----:B------:R-:W-:Y:S01]  /*1a60*/  IMAD.SHL.U32 R6, R6, 0x40, RZ ;  /* 0x0000004006067824 */ /* 0x000fe200078e00ff */
[----:B------:R-:W-:Y:S01]  /*1a70*/  LOP3.LUT R12, R8, 0x38, R139, 0xf8, !PT ;  /* 0x00000038080c7812 */ /* 0x000fe200078ef88b */
[----:B------:R-:W-:Y:S01]  /*1a80*/  IMAD.SHL.U32 R108, R108, 0x40, RZ ;  /* 0x000000406c6c7824 */ /* 0x000fe200078e00ff */
[----:B------:R-:W-:Y:S01]  /*1a90*/  LEA.HI R112, R112, R9, RZ, 0x4 ;  /* 0x0000000970707211 */ /* 0x000fe200078f20ff */
[----:B------:R-:W-:Y:S01]  /*1aa0*/  IMAD.WIDE.U32 R168, R168, c[0x0][0x218], R24 ;  /* 0x00008600a8a87a25 */ /* 0x000fe200078e0018 */
[----:B------:R-:W-:-:S02]  /*1ab0*/  LOP3.LUT R7, R12, R3, RZ, 0x3c, !PT ;  /* 0x000000030c077212 */ /* 0x000fc400078e3cff */
[C---:B------:R-:W-:Y:S01]  /*1ac0*/  LOP3.LUT R14, R8.reuse, 0x38, R138, 0xf8, !PT ;  /* 0x00000038080e7812 */ /* 0x040fe200078ef88a */
[----:B------:R-:W-:Y:S01]  /*1ad0*/  IMAD.WIDE.U32 R164, R85, c[0x0][0x280], R164 ;  /* 0x0000a00055a47a25 */ /* 0x000fe200078e00a4 */
[----:B------:R-:W-:Y:S02]  /*1ae0*/  SHF.R.S32.HI R0, RZ, 0x4, R0 ;  /* 0x00000004ff007819 */ /* 0x000fe40000011400 */
[----:B------:R-:W-:Y:S01]  /*1af0*/  LOP3.LUT R12, R8, 0x38, R137, 0xf8, !PT ;  /* 0x00000038080c7812 */ /* 0x000fe200078ef889 */
[----:B------:R-:W-:Y:S01]  /*1b00*/  IMAD.IADD R121, R169, 0x1, R121 ;  /* 0x00000001a9797824 */ /* 0x000fe200078e0279 */
[----:B------:R-:W-:Y:S02]  /*1b10*/  SHF.R.S32.HI R113, RZ, 0x4, R113 ;  /* 0x00000004ff717819 */ /* 0x000fe40000011471 */
[----:B------:R-:W-:Y:S02]  /*1b20*/  SHF.R.S32.HI R112, RZ, 0x4, R112 ;  /* 0x00000004ff707819 */ /* 0x000fe40000011470 */
[----:B------:R-:W-:-:S02]  /*1b30*/  LOP3.LUT R2, R2, 0xfffffe00, RZ, 0xc0, !PT ;  /* 0xfffffe0002027812 */ /* 0x000fc400078ec0ff */
[----:B------:R-:W-:Y:S02]  /*1b40*/  LOP3.LUT R6, R6, 0xfffff000, RZ, 0xc0, !PT ;  /* 0xfffff00006067812 */ /* 0x000fe400078ec0ff */
[-C--:B------:R-:W-:Y:S02]  /*1b50*/  LOP3.LUT R109, R14, R3.reuse, RZ, 0x3c, !PT ;  /* 0x000000030e6d7212 */ /* 0x080fe400078e3cff */
[----:B------:R-:W-:Y:S02]  /*1b60*/  LOP3.LUT R108, R108, 0xfffff000, RZ, 0xc0, !PT ;  /* 0xfffff0006c6c7812 */ /* 0x000fe400078ec0ff */
        /* <DEDUP_REMOVED lines=34> */
[----:B------:R-:W-:Y:S02]  /*1d90*/  SHF.R.S32.HI R21, RZ, 0x1f, R20 ;  /* 0x0000001fff157819 */ /* 0x000fe40000011414 */
[--C-:B------:R-:W-:Y:S02]  /*1da0*/  IADD3 R110, R7, R110, R2.reuse ;  /* 0x0000006e076e7210 */ /* 0x100fe40007ffe002 */
[----:B------:R-:W-:Y:S01]  /*1db0*/  IADD3 R115, R115, R6, R2 ;  /* 0x0000000673737210 */ /* 0x000fe20007ffe002 */
[----:B------:R-:W-:Y:S01]  /*1dc0*/  IMAD.WIDE.U32 R28, R111, c[0x0][0x290], R20 ;  /* 0x0000a4006f1c7a25 */ /* 0x000fe200078e0014 */
[--C-:B------:R-:W-:Y:S02]  /*1dd0*/  IADD3 R114, R5, R114, R2.reuse ;  /* 0x0000007205727210 */ /* 0x100fe40007ffe002 */
[----:B------:R-:W-:Y:S01]  /*1de0*/  IADD3 R136, R3, R136, R2 ;  /* 0x0000008803887210 */ /* 0x000fe20007ffe002 */
[----:B------:R-:W-:Y:S01]  /*1df0*/  IMAD.WIDE.U32 R26, R111, c[0x0][0x280], R20 ;  /* 0x0000a0006f1a7a25 */ /* 0x000fe200078e0014 */
[----:B------:R-:W-:-:S02]  /*1e00*/  SHF.R.S32.HI R2, RZ, 0x1f, R85 ;  /* 0x0000001fff027819 */ /* 0x000fc40000011455 */
[----:B------:R-:W-:Y:S01]  /*1e10*/  IADD3 R101, P1, P0, R154, R158, R22 ;  /* 0x0000009e9a657210 */ /* 0x000fe2000783e016 */
[----:B------:R-:W-:Y:S01]  /*1e20*/  IMAD.IADD R163, R162, 0x1, R29 ;  /* 0x00000001a2a37824 */ /* 0x000fe200078e021d */
[----:B------:R-:W-:Y:S01]  /*1e30*/  LOP3.LUT R139, R139, 0xfffffff8, RZ, 0xc0, !PT ;  /* 0xfffffff88b8b7812 */ /* 0x000fe200078ec0ff */
[----:B------:R-:W-:Y:S01]  /*1e40*/  IMAD.IADD R161, R160, 0x1, R27 ;  /* 0x00000001a0a17824 */ /* 0x000fe200078e021b */
[----:B------:R-:W-:Y:S01]  /*1e50*/  IADD3.X R100, R103, R106, R23, P1, P0 ;  /* 0x0000006a67647210 */ /* 0x000fe20000fe0417 */
[----:B------:R-:W-:Y:S01]  /*1e60*/  IMAD R4, R2, c[0x0][0x290], RZ ;  /* 0x0000a40002047a24 */ /* 0x000fe200078e02ff */
[----:B------:R-:W-:Y:S01]  /*1e70*/  ISETP.NE.AND P0, PT, RZ, UR4, PT ;  /* 0x00000004ff007c0c */ /* 0x000fe2000bf05270 */
[----:B------:R-:W-:Y:S01]  /*1e80*/  IMAD.MOV.U32 R162, RZ, RZ, R28 ;  /* 0x000000ffffa27224 */ /* 0x000fe200078e001c */
[----:B------:R-:W-:Y:S01]  /*1e90*/  LOP3.LUT R138, R138, 0xfffffff8, RZ, 0xc0, !PT ;  /* 0xfffffff88a8a7812 */ /* 0x000fe200078ec0ff */
[----:B------:R-:W-:Y:S01]  /*1ea0*/  IMAD.MOV.U32 R160, RZ, RZ, R26 ;  /* 0x000000ffffa07224 */ /* 0x000fe200078e001a */
[----:B------:R-:W-:Y:S01]  /*1eb0*/  LOP3.LUT R137, R137, 0xfffffff8, RZ, 0xc0, !PT ;  /* 0xfffffff889897812 */ /* 0x000fe200078ec0ff */
[----:B------:R-:W-:Y:S01]  /*1ec0*/  IMAD R2, R2, c[0x0][0x280], RZ ;  /* 0x0000a00002027a24 */ /* 0x000fe200078e02ff */
[-C--:B------:R-:W-:Y:S01]  /*1ed0*/  SHF.L.U64.HI R123, R12, R131.reuse, c[0x0][0x294] ;  /* 0x0000a5000c7b7619 */ /* 0x080fe20000010283 */
[----:B------:R-:W-:Y:S01]  /*1ee0*/  IMAD.MOV.U32 R6, RZ, RZ, c[0x0][0x1e0] ;  /* 0x00007800ff067624 */ /* 0x000fe200078e00ff */
[-C--:B------:R-:W-:Y:S01]  /*1ef0*/  SHF.L.U64.HI R127, R8, R131.reuse, c[0x0][0x284] ;  /* 0x0000a100087f7619 */ /* 0x080fe20000010283 */
[C---:B------:R-:W-:Y:S01]  /*1f00*/  IMAD R117, R85.reuse, c[0x0][0x294], R4 ;  /* 0x0000a50055757a24 */ /* 0x040fe200078e0204 */
[----:B------:R-:W-:Y:S01]  /*1f10*/  P2R R143, PR, RZ, 0x1 ;  /* 0x00000001ff8f7803 */ /* 0x000fe20000000000 */
[C---:B------:R-:W-:Y:S01]  /*1f20*/  IMAD R3, R85.reuse, c[0x0][0x284], R2 ;  /* 0x0000a10055037a24 */ /* 0x040fe200078e0202 */
[----:B------:R-:W-:Y:S01]  /*1f30*/  SHF.L.U64.HI R131, R6, R131, c[0x0][0x1e4] ;  /* 0x0000790006837619 */ /* 0x000fe20000010283 */
[----:B------:R-:W-:Y:S01]  /*1f40*/  IMAD.WIDE.U32 R162, R85, c[0x0][0x290], R162 ;  /* 0x0000a40055a27a25 */ /* 0x000fe200078e00a2 */
[----:B------:R-:W-:-:S02]  /*1f50*/  IADD3 R142, R22, 0x60, RZ ;  /* 0x00000060168e7810 */ /* 0x000fc40007ffe0ff */
[C---:B------:R-:W-:Y:S01]  /*1f60*/  IADD3 R141, R22.reuse, 0x80, RZ ;  /* 0x00000080168d7810 */ /* 0x040fe20007ffe0ff */
[----:B------:R-:W-:Y:S01]  /*1f70*/  IMAD.WIDE.U32 R160, R85, c[0x0][0x280], R160 ;  /* 0x0000a00055a07a25 */ /* 0x000fe200078e00a0 */
[----:B------:R-:W-:Y:S02]  /*1f80*/  IADD3 R140, R22, 0xa0, RZ ;  /* 0x000000a0168c7810 */ /* 0x000fe40007ffe0ff */
[C---:B------:R-:W-:Y:S01]  /*1f90*/  IADD3 R14, R20.reuse, 0x30, RZ ;  /* 0x00000030140e7810 */ /* 0x040fe20007ffe0ff */
[----:B------:R-:W-:Y:S01]  /*1fa0*/  IMAD.IADD R119, R167, 0x1, R117 ;  /* 0x00000001a7777824 */ /* 0x000fe200078e0275 */
[----:B------:R-:W-:Y:S01]  /*1fb0*/  IADD3 R13, R20, 0x50, RZ ;  /* 0x00000050140d7810 */ /* 0x000fe20007ffe0ff */
[----:B------:R-:W-:Y:S01]  /*1fc0*/  IMAD.SHL.U32 R135, R6, 0x40, RZ ;  /* 0x0000004006877824 */ /* 0x000fe200078e00ff */
[----:B------:R-:W-:Y:S01]  /*1fd0*/  IADD3 R12, R20, 0x10, RZ ;  /* 0x00000010140c7810 */ /* 0x000fe20007ffe0ff */
[----:B------:R-:W-:Y:S01]  /*1fe0*/  IMAD.IADD R117, R117, 0x1, R163 ;  /* 0x0000000175757824 */ /* 0x000fe200078e02a3 */
[----:B------:R-:W-:Y:S01]  /*1ff0*/  SHF.R.S32.HI R134, RZ, 0x1f, R139 ;  /* 0x0000001fff867819 */ /* 0x000fe2000001148b */
[----:B------:R-:W-:Y:S01]  /*2000*/  IMAD.IADD R118, R165, 0x1, R3 ;  /* 0x00000001a5767824 */ /* 0x000fe200078e0203 */
[----:B------:R-:W-:Y:S01]  /*2010*/  SHF.R.S32.HI R126, RZ, 0x1f, R107 ;  /* 0x0000001fff7e7819 */ /* 0x000fe2000001146b */
[----:B------:R-:W-:Y:S01]  /*2020*/  IMAD.IADD R116, R3, 0x1, R161 ;  /* 0x0000000103747824 */ /* 0x000fe200078e02a1 */
[----:B------:R-:W-:-:S02]  /*2030*/  SHF.R.S32.HI R130, RZ, 0x1f, R138 ;  /* 0x0000001fff827819 */ /* 0x000fc4000001148a */
[----:B------:R-:W-:Y:S02]  /*2040*/  SHF.R.S32.HI R128, RZ, 0x1f, R137 ;  /* 0x0000001fff807819 */ /* 0x000fe40000011489 */
[----:B------:R-:W-:Y:S02]  /*2050*/  SHF.R.S32.HI R124, RZ, 0x1f, R113 ;  /* 0x0000001fff7c7819 */ /* 0x000fe40000011471 */
[----:B------:R-:W-:Y:S02]  /*2060*/  SHF.R.S32.HI R122, RZ, 0x1f, R112 ;  /* 0x0000001fff7a7819 */ /* 0x000fe40000011470 */
.L_x_2249:
        /* <DEDUP_REMOVED lines=90> */
.L_x_2229:
[----:B------:R-:W-:Y:S05]  /*2610*/  BSYNC B0 ;  /* 0x0000000000007941 */ /* 0x000fea0003800000 */
.L_x_2228:
        /* <DEDUP_REMOVED lines=89> */
.L_x_2232:
[----:B------:R-:W-:Y:S05]  /*2bb0*/  BSYNC B0 ;  /* 0x0000000000007941 */ /* 0x000fea0003800000 */
.L_x_2231:
        /* <DEDUP_REMOVED lines=56> */
.L_x_2234:
[----:B------:R-:W-:Y:S05]  /*2f40*/  BSYNC B0 ;  /* 0x0000000000007941 */ /* 0x000fea0003800000 */
.L_x_2233:
        /* <DEDUP_REMOVED lines=56> */
.L_x_2236:
[----:B------:R-:W-:Y:S05]  /*32d0*/  BSYNC B0 ;  /* 0x0000000000007941 */ /* 0x000fea0003800000 */
.L_x_2235:
        /* <DEDUP_REMOVED lines=56> */
.L_x_2238:
[----:B------:R-:W-:Y:S05]  /*3660*/  BSYNC B0 ;  /* 0x0000000000007941 */ /* 0x000fea0003800000 */
.L_x_2237:
        /* <DEDUP_REMOVED lines=56> */
.L_x_2240:
[----:B------:R-:W-:Y:S05]  /*39f0*/  BSYNC B0 ;  /* 0x0000000000007941 */ /* 0x000fea0003800000 */
.L_x_2239:
        /* <DEDUP_REMOVED lines=56> */
.L_x_2227:
        /* <DEDUP_REMOVED lines=47> */
.L_x_2242:
[----:B------:R-:W-:Y:S05]  /*4070*/  BSYNC B0 ;  /* 0x0000000000007941 */ /* 0x000fea0003800000 */
.L_x_2241:
        /* <DEDUP_REMOVED lines=153> */
.L_x_2244:
[----:B------:R-:W-:Y:S05]  /*4a10*/  BSYNC B0 ;  /* 0x0000000000007941 */ /* 0x000fea0003800000 */
.L_x_2243:
        /* <DEDUP_REMOVED lines=118> */
.L_x_2246:
[----:B------:R-:W-:Y:S05]  /*5180*/  BSYNC B0 ;  /* 0x0000000000007941 */ /* 0x000fea0003800000 */
.L_x_2245:
        /* <DEDUP_REMOVED lines=120> */
.L_x_2226:
        /* <DEDUP_REMOVED lines=29> */
.L_x_2230:
[----:B------:R-:W-:Y:S05]  /*5ae0*/  BSYNC B1 ;  /* 0x0000000000017941 */ /* 0x000fea0003800000 */
.L_x_2225:
        /* <DEDUP_REMOVED lines=66> */
.L_x_2248:
[----:B-1----:R-:W-:Y:S05]  /*5f10*/  BSYNC B0 ;  /* 0x0000000000007941 */ /* 0x002fea0003800000 */
.L_x_2247:
        /* <DEDUP_REMOVED lines=33> */
.L_x_2224:
        /* <DEDUP_REMOVED lines=21> */
.L_x_2251:
[----:B------:R-:W-:-:S04]  /*6280*/  MOV R2, 0x1 ;  /* 0x0000000100027802 */ /* 0x000fc80000000f00 */
[----:B------:R-:W-:-:S13]  /*6290*/  ISETP.NE.AND P0, PT, R2, c[0x0][0x32c], PT ;  /* 0x0000cb0002007a0c */ /* 0x000fda0003f05270 */
[----:B------:R-:W-:-:S05]  /*62a0*/  @P0 IMAD.HI.U32 R2, R3, c[0x0][0x330], RZ ;  /* 0x0000cc0003020a27 */ /* 0x000fca00078e00ff */
[----:B------:R-:W-:Y:S02]  /*62b0*/  @P0 SHF.R.U32.HI R3, RZ, c[0x0][0x334], R2 ;  /* 0x0000cd00ff030a19 */ /* 0x000fe40000011602 */
.L_x_2252:
[----:B------:R-:W-:-:S05]  /*62c0*/  MOV R2, c[0x0][0x32c] ;  /* 0x0000cb0000027a02 */ /* 0x000fca0000000f00 */
[----:B------:R-:W-:-:S05]  /*62d0*/  IMAD R2, R3, R2, c[0x0][0x32c] ;  /* 0x0000cb0003027624 */ /* 0x000fca00078e0202 */
[----:B------:R-:W-:-:S04]  /*62e0*/  IMNMX R5, R5, R2, PT ;  /* 0x0000000205057217 */ /* 0x000fc80003800200 */
.L_x_2250:
        /* <DEDUP_REMOVED lines=20> */
.L_x_2254:
[----:B------:R-:W-:-:S04]  /*6430*/  MOV R2, c[0x0][0x32c] ;  /* 0x0000cb0000027a02 */ /* 0x000fc80000000f00 */
[----:B------:R-:W-:-:S13]  /*6440*/  ISETP.NE.AND P0, PT, R2, 0x1, PT ;  /* 0x000000010200780c */ /* 0x000fda0003f05270 */
[----:B------:R-:W-:-:S05]  /*6450*/  @P0 IMAD.HI.U32 R2, R3, c[0x0][0x330], RZ ;  /* 0x0000cc0003020a27 */ /* 0x000fca00078e00ff */
[----:B------:R-:W-:-:S05]  /*6460*/  @P0 SHF.R.U32.HI R3, RZ, c[0x0][0x334], R2 ;  /* 0x0000cd00ff030a19 */ /* 0x000fca0000011602 */
.L_x_2255:
[----:B------:R-:W-:-:S05]  /*6470*/  IMAD R3, R3, c[0x0][0x32c], RZ ;  /* 0x0000cb0003037a24 */ /* 0x000fca00078e02ff */
[----:B------:R-:W-:-:S04]  /*6480*/  IMNMX R198, R198, R3, !PT ;  /* 0x00000003c6c67217 */ /* 0x000fc80007800200 */
.L_x_2253:
        /* <DEDUP_REMOVED lines=62> */
[----:B------:R-:W2:Y:S01]  /*6870*/  @P2 LDG.E R12, [R12.64] ;  /* 0x000000060c0c2981 */ /* 0x000ea2000c1e1900 */
[----:B------:R-:W-:Y:S01]  /*6880*/  SHF.R.S32.HI R83, RZ, 0x1f, R84 ;  /* 0x0000001fff537819 */ /* 0x000fe20000011454 */
[----:B------:R-:W-:Y:S01]  /*6890*/  IMAD.WIDE.U32 R6, R87, c[0x0][0x178], RZ ;  /* 0x00005e0057067a25 */ /* 0x000fe200078e00ff */
[----:B------:R-:W-:Y:S01]  /*68a0*/  SHF.R.S32.HI R2, RZ, 0x1f, R87 ;  /* 0x0000001fff027819 */ /* 0x000fe20000011457 */
[----:B------:R-:W-:Y:S01]  /*68b0*/  BSSY B0, `(.L_x_2257) ;  /* 0x000009f000007945 */ /* 0x000fe20003800000 */
[-C--:B------:R-:W-:Y:S02]  /*68c0*/  LEA.HI R5, R83, R84.reuse, RZ, 0x3 ;  /* 0x0000005453057211 */ /* 0x080fe400078f18ff */
[----:B------:R-:W-:Y:S01]  /*68d0*/  ISETP.NE.U32.AND P0, PT, RZ, c[0x0][0x348], PT ;  /* 0x0000d200ff007a0c */ /* 0x000fe20003f05070 */
[----:B------:R-:W-:Y:S01]  /*68e0*/  IMAD R2, R2, c[0x0][0x178], RZ ;  /* 0x00005e0002027a24 */ /* 0x000fe200078e02ff */
[----:B------:R-:W-:Y:S02]  /*68f0*/  LOP3.LUT R135, R5, 0xfffffff8, RZ, 0xc0, !PT ;  /* 0xfffffff805877812 */ /* 0x000fe400078ec0ff */
[----:B------:R-:W-:Y:S01]  /*6900*/  SHF.R.S32.HI R14, RZ, 0x3, R5 ;  /* 0x00000003ff0e7819 */ /* 0x000fe20000011405 */
[----:B------:R-:W-:Y:S01]  /*6910*/  IMAD R3, R87, c[0x0][0x17c], R2 ;  /* 0x00005f0057037a24 */ /* 0x000fe200078e0202 */
[----:B------:R-:W-:Y:S01]  /*6920*/  SHF.R.S32.HI R11, RZ, 0x1f, R196 ;  /* 0x0000001fff0b7819 */ /* 0x000fe200000114c4 */
[----:B------:R-:W-:Y:S01]  /*6930*/  IMAD.IADD R135, R84, 0x1, -R135 ;  /* 0x0000000154877824 */ /* 0x000fe200078e0a87 */
[----:B------:R-:W-:Y:S01]  /*6940*/  ISETP.NE.AND.EX P0, PT, RZ, c[0x0][0x34c], PT, P0 ;  /* 0x0000d300ff007a0c */ /* 0x000fe20003f05300 */
[----:B------:R-:W-:Y:S01]  /*6950*/  IMAD R2, R86, c[0x0][0x1b8], RZ ;  /* 0x00006e0056027a24 */ /* 0x000fe200078e02ff */
[----:B------:R-:W-:Y:S01]  /*6960*/  LOP3.LUT R88, R88, 0xffffffef, RZ, 0xc0, !PT ;  /* 0xffffffef58587812 */ /* 0x000fe200078ec0ff */
[----:B------:R-:W-:Y:S01]  /*6970*/  IMAD R4, R135, 0x20, R14 ;  /* 0x0000002087047824 */ /* 0x000fe200078e020e */
[----:B------:R-:W-:Y:S01]  /*6980*/  SEL R9, R11, RZ, !P0 ;  /* 0x000000ff0b097207 */ /* 0x000fe20004000000 */
[----:B------:R-:W-:Y:S01]  /*6990*/  IMAD.IADD R7, R7, 0x1, R3 ;  /* 0x0000000107077824 */ /* 0x000fe200078e0203 */
[----:B------:R-:W-:Y:S01]  /*69a0*/  SEL R16, R196, RZ, !P0 ;  /* 0x000000ffc4107207 */ /* 0x000fe20004000000 */
[----:B------:R-:W-:Y:S01]  /*69b0*/  IMAD.IADD R4, R133, 0x1, R4 ;  /* 0x0000000185047824 */ /* 0x000fe200078e0204 */
[----:B------:R-:W-:Y:S01]  /*69c0*/  LOP3.LUT P0, RZ, R135, 0x2, RZ, 0xc0, !PT ;  /* 0x0000000287ff7812 */ /* 0x000fe2000780c0ff */
[----:B------:R-:W-:Y:S01]  /*69d0*/  IMAD R3, R197, c[0x0][0x1bc], R2 ;  /* 0x00006f00c5037a24 */ /* 0x000fe200078e0202 */
[CC--:B------:R-:W-:Y:S01]  /*69e0*/  LEA.HI R10, R83.reuse, R84.reuse, RZ, 0x6 ;  /* 0x00000054530a7211 */ /* 0x0c0fe200078f30ff */
[----:B------:R-:W-:Y:S01]  /*69f0*/  @P1 IMAD.HI.U32 R2, R4, c[0x0][0x2c8], RZ ;  /* 0x0000b20004021a27 */ /* 0x000fe200078e00ff */
[----:B------:R-:W-:-:S03]  /*6a00*/  LEA.HI R80, R83, R84, RZ, 0x5 ;  /* 0x0000005453507211 */ /* 0x000fc600078f28ff */
[----:B------:R-:W-:Y:S01]  /*6a10*/  IMAD.WIDE.U32 R6, R197, c[0x0][0x1b8], R6 ;  /* 0x00006e00c5067a25 */ /* 0x000fe200078e0006 */
[----:B------:R-:W-:-:S03]  /*6a20*/  SHF.R.S32.HI R87, RZ, 0x5, R80 ;  /* 0x00000005ff577819 */ /* 0x000fc60000011450 */
[----:B------:R-:W-:Y:S01]  /*6a30*/  IMAD.MOV.U32 R20, RZ, RZ, R4 ;  /* 0x000000ffff147224 */ /* 0x000fe200078e0004 */
[----:B------:R-:W-:Y:S01]  /*6a40*/  @P1 SHF.R.U32.HI R20, RZ, c[0x0][0x2cc], R2 ;  /* 0x0000b300ff141a19 */ /* 0x000fe20000011602 */
[----:B------:R-:W-:Y:S01]  /*6a50*/  IMAD R9, R9, c[0x0][0x1c0], RZ ;  /* 0x0000700009097a24 */ /* 0x000fe200078e02ff */
[----:B------:R-:W-:Y:S01]  /*6a60*/  @P0 LOP3.LUT R88, R88, 0x10, RZ, 0xfc, !PT ;  /* 0x0000001058580812 */ /* 0x000fe200078efcff */
[----:B------:R-:W-:Y:S01]  /*6a70*/  IMAD.IADD R7, R7, 0x1, R3 ;  /* 0x0000000107077824 */ /* 0x000fe200078e0203 */
[----:B------:R-:W-:Y:S01]  /*6a80*/  LEA.HI R3, R83, R84, RZ, 0x4 ;  /* 0x0000005453037211 */ /* 0x000fe200078f20ff */
[----:B------:R-:W-:Y:S01]  /*6a90*/  IMAD R9, R16, c[0x0][0x1c4], R9 ;  /* 0x0000710010097a24 */ /* 0x000fe200078e0209 */
[----:B------:R-:W-:Y:S01]  /*6aa0*/  IADD3 R23, P0, R14, R0, RZ ;  /* 0x000000000e177210 */ /* 0x000fe20007f1e0ff */
[----:B------:R-:W-:Y:S01]  /*6ab0*/  IMAD.WIDE.U32 R16, R16, c[0x0][0x1c0], R6 ;  /* 0x0000700010107a25 */ /* 0x000fe200078e0006 */
[----:B------:R-:W-:Y:S02]  /*6ac0*/  SHF.R.S32.HI R8, RZ, 0x4, R3 ;  /* 0x00000004ff087819 */ /* 0x000fe40000011403 */
[----:B------:R-:W-:Y:S01]  /*6ad0*/  LOP3.LUT P1, RZ, R135, 0x4, RZ, 0xc0, !PT ;  /* 0x0000000487ff7812 */ /* 0x000fe2000782c0ff */
[----:B------:R-:W-:Y:S01]  /*6ae0*/  IMAD.MOV R7, RZ, RZ, -R20 ;  /* 0x000000ffff077224 */ /* 0x000fe200078e0a14 */
[C---:B------:R-:W-:Y:S01]  /*6af0*/  LEA.HI R2, R3.reuse, R8, RZ, 0x1 ;  /* 0x0000000803027211 */ /* 0x040fe200078f08ff */
[----:B------:R-:W-:Y:S01]  /*6b00*/  IMAD.SHL.U32 R205, R14, 0x40, RZ ;  /* 0x000000400ecd7824 */ /* 0x000fe200078e00ff */
[----:B------:R-:W-:Y:S01]  /*6b10*/  LOP3.LUT R3, R3, 0xfffffff0, RZ, 0xc0, !PT ;  /* 0xfffffff003037812 */ /* 0x000fe200078ec0ff */
[----:B------:R-:W-:Y:S01]  /*6b20*/  IMAD R26, R7, c[0x0][0x2c4], R4 ;  /* 0x0000b100071a7a24 */ /* 0x000fe200078e0204 */
[----:B------:R-:W-:Y:S01]  /*6b30*/  SHF.R.S32.HI R7, RZ, 0x1f, R20 ;  /* 0x0000001fff077819 */ /* 0x000fe20000011414 */
[----:B------:R-:W-:Y:S01]  /*6b40*/  IMAD.SHL.U32 R18, R135, 0x8, RZ ;  /* 0x0000000887127824 */ /* 0x000fe200078e00ff */
[----:B------:R-:W-:Y:S01]  /*6b50*/  LOP3.LUT R205, R205, 0x1c0, RZ, 0xc0, !PT ;  /* 0x000001c0cdcd7812 */ /* 0x000fe200078ec0ff */
[----:B------:R-:W-:Y:S01]  /*6b60*/  IMAD.IADD R17, R17, 0x1, R9 ;  /* 0x0000000111117824 */ /* 0x000fe200078e0209 */
[----:B------:R-:W-:Y:S01]  /*6b70*/  SHF.R.S32.HI R9, RZ, 0x1f, R0 ;  /* 0x0000001fff097819 */ /* 0x000fe20000011400 */
[----:B------:R-:W-:Y:S01]  /*6b80*/  IMAD R7, R7, c[0x0][0x1b0], RZ ;  /* 0x00006c0007077a24 */ /* 0x000fe200078e02ff */
[----:B------:R-:W-:Y:S01]  /*6b90*/  LOP3.LUT R6, R205, 0x38, R18, 0xf8, !PT ;  /* 0x00000038cd067812 */ /* 0x000fe200078ef812 */
[----:B------:R-:W-:Y:S01]  /*6ba0*/  IMAD.IADD R3, R84, 0x1, -R3 ;  /* 0x0000000154037824 */ /* 0x000fe200078e0a03 */
[----:B------:R-:W-:Y:S01]  /*6bb0*/  SHF.R.U32.HI R205, RZ, 0x3, R205 ;  /* 0x00000003ffcd7819 */ /* 0x000fe200000116cd */
[----:B------:R-:W-:Y:S01]  /*6bc0*/  IMAD R7, R20, c[0x0][0x1b4], R7 ;  /* 0x00006d0014077a24 */ /* 0x000fe200078e0207 */
[----:B------:R-:W-:Y:S01]  /*6bd0*/  LOP3.LUT R2, R2, 0xfffffffe, RZ, 0xc0, !PT ;  /* 0xfffffffe02027812 */ /* 0x000fe200078ec0ff */
[----:B------:R-:W-:Y:S01]  /*6be0*/  IMAD.WIDE.U32 R20, R20, c[0x0][0x1b0], R16 ;  /* 0x00006c0014147a25 */ /* 0x000fe200078e0010 */
[----:B------:R-:W-:-:S02]  /*6bf0*/  LOP3.LUT R205, R6, R205, RZ, 0x3c, !PT ;  /* 0x000000cd06cd7212 */ /* 0x000fc400078e3cff */
[----:B------:R-:W-:Y:S01]  /*6c00*/  LEA.HI.X.SX32 R16, R14, R9, 0x1, P0 ;  /* 0x000000090e107211 */ /* 0x000fe200000f0eff */
[----:B------:R-:W-:Y:S01]  /*6c10*/  IMAD.IADD R21, R21, 0x1, R7 ;  /* 0x0000000115157824 */ /* 0x000fe200078e0207 */
[----:B------:R-:W-:Y:S01]  /*6c20*/  SHF.L.U32 R6, R135, 0x6, RZ ;  /* 0x0000000687067819 */ /* 0x000fe200000006ff */
[----:B------:R-:W-:Y:S01]  /*6c30*/  IMAD.IADD R2, R8, 0x1, -R2 ;  /* 0x0000000108027824 */ /* 0x000fe200078e0a02 */
[----:B------:R-:W-:Y:S01]  /*6c40*/  SHF.R.S32.HI R9, RZ, 0x1f, R26 ;  /* 0x0000001fff097819 */ /* 0x000fe2000001141a */
[----:B------:R-:W-:Y:S01]  /*6c50*/  IMAD.SHL.U32 R10, R10, 0x8, RZ ;  /* 0x000000080a0a7824 */ /* 0x000fe200078e00ff */
[----:B------:R-:W-:Y:S02]  /*6c60*/  LOP3.LUT R6, R6, 0x1c0, RZ, 0xc0, !PT ;  /* 0x000001c006067812 */ /* 0x000fe400078ec0ff */
[----:B------:R-:W-:Y:S01]  /*6c70*/  IADD3 R4, R18, 0x80, RZ ;  /* 0x0000008012047810 */ /* 0x000fe20007ffe0ff */
[----:B------:R-:W-:Y:S01]  /*6c80*/  IMAD R9, R9, c[0x0][0x1a8], RZ ;  /* 0x00006a0009097a24 */ /* 0x000fe200078e02ff */
[----:B------:R-:W-:-:S02]  /*6c90*/  LOP3.LUT R0, R6, 0x8, R5, 0xf8, !PT ;  /* 0x0000000806007812 */ /* 0x000fc400078ef805 */
[----:B------:R-:W-:Y:S01]  /*6ca0*/  SHF.R.U32.HI R5, RZ, 0x3, R6 ;  /* 0x00000003ff057819 */ /* 0x000fe20000011606 */
[----:B------:R-:W-:Y:S01]  /*6cb0*/  IMAD R9, R26, c[0x0][0x1ac], R9 ;  /* 0x00006b001a097a24 */ /* 0x000fe200078e0209 */
[----:B------:R-:W-:Y:S01]  /*6cc0*/  ISETP.GE.AND P0, PT, R4, c[0x0][0x198], PT ;  /* 0x0000660004007a0c */ /* 0x000fe20003f06270 */
[----:B------:R-:W-:Y:S01]  /*6cd0*/  IMAD.WIDE.U32 R26, R26, c[0x0][0x1a8], R20 ;  /* 0x00006a001a1a7a25 */ /* 0x000fe200078e0014 */
[----:B------:R-:W-:Y:S02]  /*6ce0*/  SHF.R.S32.HI R8, RZ, 0x1f, R3 ;  /* 0x0000001fff087819 */ /* 0x000fe40000011403 */
[----:B------:R-:W-:Y:S01]  /*6cf0*/  LOP3.LUT R5, R0, R5, RZ, 0x3c, !PT ;  /* 0x0000000500057212 */ /* 0x000fe200078e3cff */
[----:B------:R-:W-:Y:S01]  /*6d00*/  IMAD.IADD R0, R27, 0x1, R9 ;  /* 0x000000011b007824 */ /* 0x000fe200078e0209 */
[----:B------:R-:W-:Y:S01]  /*6d10*/  P2R R7, PR, RZ, 0x1 ;  /* 0x00000001ff077803 */ /* 0x000fe20000000000 */
[----:B------:R-:W-:Y:S01]  /*6d20*/  IMAD R20, R16, c[0x0][0x1e0], RZ ;  /* 0x0000780010147a24 */ /* 0x000fe200078e02ff */
[----:B------:R-:W-:Y:S01]  /*6d30*/  LEA R6, P0, R26, c[0x0][0x160], 0x1 ;  /* 0x000058001a067a11 */ /* 0x000fe200078008ff */
[----:B------:R-:W-:Y:S01]  /*6d40*/  IMAD R16, R16, c[0x0][0x208], RZ ;  /* 0x0000820010107a24 */ /* 0x000fe200078e02ff */
[----:B------:R-:W-:Y:S01]  /*6d50*/  LEA.HI R8, R8, R3, RZ, 0x3 ;  /* 0x0000000308087211 */ /* 0x000fe200078f18ff */
[C---:B------:R-:W-:Y:S01]  /*6d60*/  IMAD R20, R23.reuse, c[0x0][0x1e4], R20 ;  /* 0x0000790017147a24 */ /* 0x040fe200078e0214 */
[----:B------:R-:W-:Y:S01]  /*6d70*/  ISETP.GE.AND P6, PT, R4, c[0x0][0x1d4], PT ;  /* 0x0000750004007a0c */ /* 0x000fe20003fc6270 */
[----:B------:R-:W-:Y:S01]  /*6d80*/  IMAD R16, R23, c[0x0][0x20c], R16 ;  /* 0x0000830017107a24 */ /* 0x000fe200078e0210 */
[----:B------:R-:W-:Y:S01]  /*6d90*/  LEA.HI.X R0, R26, c[0x0][0x164], R0, 0x1, P0 ;  /* 0x000059001a007a11 */ /* 0x000fe200000f0c00 */
[C---:B------:R-:W-:Y:S01]  /*6da0*/  IMAD R5, R2.reuse, 0x200, R5 ;  /* 0x0000020002057824 */ /* 0x040fe200078e0205 */
[----:B------:R-:W-:Y:S01]  /*6db0*/  ISETP.NE.U32.AND P0, PT, RZ, c[0x0][0x350], PT ;  /* 0x0000d400ff007a0c */ /* 0x000fe20003f05070 */
[----:B------:R-:W-:Y:S01]  /*6dc0*/  IMAD.SHL.U32 R2, R2, 0x8, RZ ;  /* 0x0000000802027824 */ /* 0x000fe200078e00ff */
[----:B------:R-:W-:-:S02]  /*6dd0*/  LOP3.LUT R4, R8, 0xfffffff8, RZ, 0xc0, !PT ;  /* 0xfffffff808047812 */ /* 0x000fc400078ec0ff */
[--C-:B------:R-:W-:Y:S02]  /*6de0*/  SHF.R.S32.HI R19, RZ, 0x1f, R18.reuse ;  /* 0x0000001fff137819 */ /* 0x100fe40000011412 */
[----:B------:R-:W-:Y:S02]  /*6df0*/  IADD3 R4, R3, -R4, RZ ;  /* 0x8000000403047210 */ /* 0x000fe40007ffe0ff */
[----:B------:R-:W-:Y:S01]  /*6e00*/  ISETP.NE.AND.EX P0, PT, RZ, c[0x0][0x354], PT, P0 ;  /* 0x0000d500ff007a0c */ /* 0x000fe20003f05300 */
[----:B------:R-:W-:Y:S01]  /*6e10*/  IMAD.WIDE.U32 R24, R23, c[0x0][0x1e0], R18 ;  /* 0x0000780017187a25 */ /* 0x000fe200078e0012 */
[----:B------:R-:W-:Y:S02]  /*6e20*/  LOP3.LUT R205, R205, 0xfffffe00, R10, 0xf8, !PT ;  /* 0xfffffe00cdcd7812 */ /* 0x000fe400078ef80a */
[----:B------:R-:W-:Y:S01]  /*6e30*/  ISETP.GE.AND P5, PT, R18, c[0x0][0x1d4], PT ;  /* 0x0000750012007a0c */ /* 0x000fe20003fa6270 */
[----:B------:R-:W-:-:S04]  /*6e40*/  IMAD.WIDE.U32 R22, R23, c[0x0][0x208], R18 ;  /* 0x0000820017167a25 */ /* 0x000fc800078e0012 */
[----:B------:R-:W-:Y:S02]  /*6e50*/  IMAD.IADD R17, R23, 0x1, R16 ;  /* 0x0000000117117824 */ /* 0x000fe400078e0210 */
[C---:B------:R-:W-:Y:S02]  /*6e60*/  IMAD R10, R86.reuse, c[0x0][0x1e8], RZ ;  /* 0x00007a00560a7a24 */ /* 0x040fe400078e02ff */
[----:B------:R-:W-:Y:S02]  /*6e70*/  IMAD.MOV.U32 R16, RZ, RZ, R22 ;  /* 0x000000ffff107224 */ /* 0x000fe400078e0016 */
[----:B------:R-:W-:Y:S02]  /*6e80*/  IMAD R86, R86, c[0x0][0x210], RZ ;  /* 0x0000840056567a24 */ /* 0x000fe400078e02ff */
[----:B------:R-:W-:-:S04]  /*6e90*/  IMAD.WIDE.U32 R16, R197, c[0x0][0x210], R16 ;  /* 0x00008400c5107a25 */ /* 0x000fc800078e0010 */
[----:B------:R-:W-:Y:S02]  /*6ea0*/  IMAD R9, R197, c[0x0][0x214], R86 ;  /* 0x00008500c5097a24 */ /* 0x000fe400078e0256 */
[----:B------:R-:W-:Y:S02]  /*6eb0*/  IMAD.IADD R21, R25, 0x1, R20 ;  /* 0x0000000119157824 */ /* 0x000fe400078e0214 */
[----:B------:R-:W-:Y:S01]  /*6ec0*/  IMAD.IADD R17, R9, 0x1, R17 ;  /* 0x0000000109117824 */ /* 0x000fe200078e0211 */
[----:B------:R-:W-:Y:S01]  /*6ed0*/  SHF.L.U32 R9, R8, 0x6, RZ ;  /* 0x0000000608097819 */ /* 0x000fe200000006ff */
[----:B------:R-:W-:Y:S02]  /*6ee0*/  IMAD.MOV.U32 R20, RZ, RZ, R24 ;  /* 0x000000ffff147224 */ /* 0x000fe400078e0018 */
[C---:B------:R-:W-:Y:S02]  /*6ef0*/  IMAD R10, R197.reuse, c[0x0][0x1ec], R10 ;  /* 0x00007b00c50a7a24 */ /* 0x040fe400078e020a */
[----:B------:R-:W-:-:S04]  /*6f00*/  IMAD.WIDE.U32 R20, R197, c[0x0][0x1e8], R20 ;  /* 0x00007a00c5147a25 */ /* 0x000fc800078e0014 */
[----:B------:R-:W-:Y:S02]  /*6f10*/  IMAD.IADD R21, R10, 0x1, R21 ;  /* 0x000000010a157824 */ /* 0x000fe400078e0215 */
[----:B------:R-:W-:Y:S01]  /*6f20*/  IMAD R8, R199, c[0x0][0x2c4], RZ ;  /* 0x0000b100c7087a24 */ /* 0x000fe200078e02ff */
[----:B--2---:R-:W-:Y:S01]  /*6f30*/  @P2 SHF.R.S32.HI R13, RZ, 0x1f, R12 ;  /* 0x0000001fff0d2819 */ /* 0x004fe2000001140c */
[----:B------:R-:W-:Y:S02]  /*6f40*/  @!P2 IMAD.MOV.U32 R12, RZ, RZ, R196 ;  /* 0x000000ffff0ca224 */ /* 0x000fe400078e00c4 */
[----:B------:R-:W-:Y:S02]  /*6f50*/  @!P2 IMAD.MOV.U32 R13, RZ, RZ, R11 ;  /* 0x000000ffff0da224 */ /* 0x000fe400078e000b */
[----:B------:R-:W-:Y:S01]  /*6f60*/  IMAD.MOV.U32 R11, RZ, RZ, 0x10 ;  /* 0x00000010ff0b7424 */ /* 0x000fe200078e00ff */
[----:B------:R-:W-:Y:S01]  /*6f70*/  SEL R206, R12, RZ, !P0 ;  /* 0x000000ff0cce7207 */ /* 0x000fe20004000000 */
[----:B------:R-:W-:Y:S01]  /*6f80*/  IMAD.SHL.U32 R12, R4, 0x40, RZ ;  /* 0x00000040040c7824 */ /* 0x000fe200078e00ff */
[----:B------:R-:W-:-:S02]  /*6f90*/  SEL R3, R13, RZ, !P0 ;  /* 0x000000ff0d037207 */ /* 0x000fc40004000000 */
[----:B------:R-:W-:Y:S01]  /*6fa0*/  LOP3.LUT P0, RZ, R4, 0x2, RZ, 0xc0, !PT ;  /* 0x0000000204ff7812 */ /* 0x000fe2000780c0ff */
[----:B------:R-:W-:Y:S01]  /*6fb0*/  IMAD.WIDE.U32 R208, R206, c[0x0][0x1f0], R20 ;  /* 0x00007c00ced07a25 */ /* 0x000fe200078e0014 */
[----:B------:R-:W-:Y:S01]  /*6fc0*/  LOP3.LUT R13, R12, 0x1c0, RZ, 0xc0, !PT ;  /* 0x000001c00c0d7812 */ /* 0x000fe200078ec0ff */
[----:B------:R1:W2:Y:S02]  /*6fd0*/  SHFL.IDX PT, R20, R6, RZ, 0x181f ;  /* 0x00181fff06147589 */ /* 0x0002a400000e0000 */
[----:B------:R-:W-:Y:S01]  /*6fe0*/  IMAD R215, R3, c[0x0][0x1f0], RZ ;  /* 0x00007c0003d77a24 */ /* 0x000fe200078e02ff */
[----:B------:R-:W-:Y:S01]  /*6ff0*/  LOP3.LUT R12, R13, 0x8, R2, 0xf8, !PT ;  /* 0x000000080d0c7812 */ /* 0x000fe200078ef802 */
[----:B------:R-:W-:Y:S01]  /*7000*/  IMAD R211, R3, c[0x0][0x218], RZ ;  /* 0x0000860003d37a24 */ /* 0x000fe200078e02ff */
[----:B------:R-:W-:Y:S01]  /*7010*/  SHF.R.U32.HI R13, RZ, 0x3, R13 ;  /* 0x00000003ff0d7819 */ /* 0x000fe2000001160d */
[----:B------:R-:W-:Y:S01]  /*7020*/  IMAD.MOV.U32 R3, RZ, RZ, 0x20 ;  /* 0x00000020ff037424 */ /* 0x000fe200078e00ff */
[----:B------:R-:W-:Y:S01]  /*7030*/  SEL R2, R11, 0xfffffff0, !P0 ;  /* 0xfffffff00b027807 */ /* 0x000fe20004000000 */
[----:B------:R-:W-:Y:S01]  /*7040*/  IMAD R215, R206, c[0x0][0x1f4], R215 ;  /* 0x00007d00ced77a24 */ /* 0x000fe200078e02d7 */
[----:B------:R-:W-:Y:S01]  /*7050*/  LOP3.LUT P0, RZ, R4, 0x4, RZ, 0xc0, !PT ;  /* 0x0000000404ff7812 */ /* 0x000fe2000780c0ff */
[----:B------:R-:W-:Y:S01]  /*7060*/  IMAD R211, R206, c[0x0][0x21c], R211 ;  /* 0x00008700ced37a24 */ /* 0x000fe200078e02d3 */
[----:B------:R-:W-:Y:S01]  /*7070*/  LOP3.LUT R4, R12, R13, RZ, 0x3c, !PT ;  /* 0x0000000d0c047212 */ /* 0x000fe200078e3cff */
[----:B------:R-:W-:Y:S01]  /*7080*/  IMAD.WIDE.U32 R206, R206, c[0x0][0x218], R16 ;  /* 0x00008600cece7a25 */ /* 0x000fe200078e0010 */
[----:B------:R-:W-:Y:S01]  /*7090*/  SEL R3, R3, 0xffffffe0, !P0 ;  /* 0xffffffe003037807 */ /* 0x000fe20004000000 */
[----:B------:R1:W3:Y:S01]  /*70a0*/  SHFL.IDX PT, R21, R0, RZ, 0x181f ;  /* 0x00181fff00157589 */ /* 0x0002e200000e0000 */
[----:B------:R-:W-:Y:S01]  /*70b0*/  LOP3.LUT R4, R4, 0xfffffe00, R9, 0xf8, !PT ;  /* 0xfffffe0004047812 */ /* 0x000fe200078ef809 */
[----:B------:R-:W-:Y:S01]  /*70c0*/  IMAD.IADD R215, R209, 0x1, R215 ;  /* 0x00000001d1d77824 */ /* 0x000fe200078e02d7 */
[----:B------:R-:W-:Y:S01]  /*70d0*/  LEA.HI R9, R83, R84, RZ, 0x3 ;  /* 0x0000005453097211 */ /* 0x000fe200078f18ff */
[----:B------:R-:W-:Y:S01]  /*70e0*/  IMAD.IADD R211, R207, 0x1, R211 ;  /* 0x00000001cfd37824 */ /* 0x000fe200078e02d3 */
[----:B------:R-:W-:-:S02]  /*70f0*/  IADD3 R12, R18, 0x40, RZ ;  /* 0x00000040120c7810 */ /* 0x000fc40007ffe0ff */
[----:B------:R-:W-:Y:S02]  /*7100*/  LOP3.LUT R9, R9, 0xfffffff8, RZ, 0xc0, !PT ;  /* 0xfffffff809097812 */ /* 0x000fe400078ec0ff */
[C---:B------:R-:W-:Y:S02]  /*7110*/  ISETP.GE.AND P4, PT, R12.reuse, c[0x0][0x1d4], PT ;  /* 0x000075000c007a0c */ /* 0x040fe40003f86270 */
        /* <DEDUP_REMOVED lines=24> */
.L_x_2258:
[----:B-123--:R-:W-:Y:S05]  /*72a0*/  BSYNC B0 ;  /* 0x0000000000007941 */ /* 0x00efea0003800000 */
.L_x_2257:
[----:B------:R-:W-:Y:S01]  /*72b0*/  IADD3 R11, R9, 0x20, RZ ;  /* 0x00000020090b7810 */ /* 0x000fe20007ffe0ff */
[----:B------:R1:W2:Y:S01]  /*72c0*/  SHFL.IDX PT, R21, R0, 0x1, 0x181f ;  /* 0x00381f0000157f89 */ /* 0x0002a200000e0000 */
[----:B------:R-:W-:Y:S02]  /*72d0*/  BSSY B0, `(.L_x_2259) ;  /* 0x0000015000007945 */ /* 0x000fe40003800000 */
[----:B------:R-:W-:Y:S01]  /*72e0*/  ISETP.GE.AND P0, PT, R11, R8, PT ;  /* 0x000000080b00720c */ /* 0x000fe20003f06270 */
[----:B------:R1:W3:-:S12]  /*72f0*/  SHFL.IDX PT, R20, R6, 0x1, 0x181f ;  /* 0x00381f0006147f89 */ /* 0x0002d800000e0000 */
[----:B------:R-:W-:Y:S05]  /*7300*/  @P0 BRA `(.L_x_2260) ;  /* 0x0000011000000947 */ /* 0x000fea0003800000 */
[C---:B------:R-:W-:Y:S01]  /*7310*/  IADD3 R16, R10.reuse, 0x80, RZ ;  /* 0x000000800a107810 */ /* 0x040fe20007ffe0ff */
[----:B------:R-:W-:Y:S01]  /*7320*/  IMAD.SHL.U32 R15, R205, 0x2, RZ ;  /* 0x00000002cd0f7824 */ /* 0x000fe200078e00ff */
[----:B------:R-:W-:Y:S02]  /*7330*/  SHF.R.S32.HI R13, RZ, 0x1f, R12 ;  /* 0x0000001fff0d7819 */ /* 0x000fe4000001140c */
[C---:B---3--:R-:W-:Y:S02]  /*7340*/  LEA R22, P0, R10.reuse, R20, 0x1 ;  /* 0x000000140a167211 */ /* 0x048fe400078008ff */
        /* <DEDUP_REMOVED lines=13> */
.L_x_2260:
[----:B------:R-:W-:Y:S05]  /*7420*/  BSYNC B0 ;  /* 0x0000000000007941 */ /* 0x000fea0003800000 */
.L_x_2259:
[----:B------:R-:W-:Y:S01]  /*7430*/  IADD3 R11, R9, 0x40, RZ ;  /* 0x00000040090b7810 */ /* 0x000fe20007ffe0ff */
[----:B--2---:R2:W4:Y:S01]  /*7440*/  SHFL.IDX PT, R21, R0, 0x2, 0x181f ;  /* 0x00581f0000157f89 */ /* 0x00452200000e0000 */
[----:B------:R-:W-:Y:S02]  /*7450*/  BSSY B0, `(.L_x_2261) ;  /* 0x0000015000007945 */ /* 0x000fe40003800000 */
[----:B------:R-:W-:Y:S01]  /*7460*/  ISETP.GE.AND P0, PT, R11, R8, PT ;  /* 0x000000080b00720c */ /* 0x000fe20003f06270 */
[----:B---3--:R2:W3:-:S12]  /*7470*/  SHFL.IDX PT, R20, R6, 0x2, 0x181f ;  /* 0x00581f0006147f89 */ /* 0x0084d800000e0000 */
[----:B------:R-:W-:Y:S05]  /*7480*/  @P0 BRA `(.L_x_2262) ;  /* 0x0000011000000947 */ /* 0x000fea0003800000 */
[C---:B------:R-:W-:Y:S01]  /*7490*/  IADD3 R16, R10.reuse, 0x80, RZ ;  /* 0x000000800a107810 */ /* 0x040fe20007ffe0ff */
[----:B------:R-:W-:Y:S01]  /*74a0*/  IMAD.SHL.U32 R15, R205, 0x2, RZ ;  /* 0x00000002cd0f7824 */ /* 0x000fe200078e00ff */
[----:B------:R-:W-:Y:S02]  /*74b0*/  SHF.R.S32.HI R13, RZ, 0x1f, R12 ;  /* 0x0000001fff0d7819 */ /* 0x000fe4000001140c */
[C---:B---3--:R-:W-:Y:S02]  /*74c0*/  LEA R22, P0, R10.reuse, R20, 0x1 ;  /* 0x000000140a167211 */ /* 0x048fe400078008ff */
        /* <DEDUP_REMOVED lines=13> */
.L_x_2262:
[----:B------:R-:W-:Y:S05]  /*75a0*/  BSYNC B0 ;  /* 0x0000000000007941 */ /* 0x000fea0003800000 */
.L_x_2261:
[----:B------:R-:W-:Y:S01]  /*75b0*/  IADD3 R9, R9, 0x60, RZ ;  /* 0x0000006009097810 */ /* 0x000fe20007ffe0ff */
[----:B---3--:R-:W3:Y:S01]  /*75c0*/  SHFL.IDX PT, R16, R6, 0x3, 0x181f ;  /* 0x00781f0006107f89 */ /* 0x008ee200000e0000 */
[----:B------:R-:W-:Y:S01]  /*75d0*/  P2R R13, PR, RZ, 0x2 ;  /* 0x00000002ff0d7803 */ /* 0x000fe20000000000 */
[----:B------:R-:W-:Y:S01]  /*75e0*/  IMAD.MOV.U32 R15, RZ, RZ, c[0x0][0x208] ;  /* 0x00008200ff0f7624 */ /* 0x000fe200078e00ff */
[----:B------:R-:W-:Y:S01]  /*75f0*/  ISETP.GE.AND P0, PT, R9, R8, PT ;  /* 0x000000080900720c */ /* 0x000fe20003f06270 */
[----:B------:R5:W1:Y:S01]  /*7600*/  SHFL.IDX PT, R17, R0, 0x3, 0x181f ;  /* 0x00781f0000117f89 */ /* 0x000a6200000e0000 */
[----:B------:R-:W-:Y:S01]  /*7610*/  ISETP.NE.AND P1, PT, R7, RZ, PT ;  /* 0x000000ff0700720c */ /* 0x000fe20003f25270 */
[----:B------:R-:W-:Y:S01]  /*7620*/  IMAD.SHL.U32 R144, R205, 0x2, RZ ;  /* 0x00000002cd907824 */ /* 0x000fe200078e00ff */
[----:B------:R-:W-:Y:S01]  /*7630*/  P2R R11, PR, RZ, 0x40 ;  /* 0x00000040ff0b7803 */ /* 0x000fe20000000000 */
[----:B------:R-:W-:Y:S01]  /*7640*/  IMAD.SHL.U32 R51, R15, 0x40, RZ ;  /* 0x000000400f337824 */ /* 0x000fe200078e00ff */
[----:B------:R-:W-:Y:S01]  /*7650*/  IADD3 R9, R145, -0x1, RZ ;  /* 0xffffffff91097810 */ /* 0x000fe20007ffe0ff */
[----:B------:R-:W-:Y:S01]  /*7660*/  IMAD.MOV.U32 R210, RZ, RZ, R206 ;  /* 0x000000ffffd27224 */ /* 0x000fe200078e00ce */
[----:B------:R-:W-:Y:S01]  /*7670*/  IADD3 R204, R144, 0x100, RZ ;  /* 0x0000010090cc7810 */ /* 0x000fe20007ffe0ff */
[----:B------:R-:W-:-:S02]  /*7680*/  IMAD.MOV.U32 R203, RZ, RZ, c[0x0][0x1e0] ;  /* 0x00007800ffcb7624 */ /* 0x000fc400078e00ff */
[----:B------:R-:W-:Y:S02]  /*7690*/  IMAD.SHL.U32 R81, R9, 0x40, RZ ;  /* 0x0000004009517824 */ /* 0x000fe400078e00ff */
[----:B------:R-:W-:Y:S01]  /*76a0*/  @!P0 SHF.R.S32.HI R7, RZ, 0x1f, R12 ;  /* 0x0000001fff078819 */ /* 0x000fe2000001140c */
[----:B------:R-:W-:Y:S02]  /*76b0*/  IMAD.MOV.U32 R214, RZ, RZ, R208 ;  /* 0x000000ffffd67224 */ /* 0x000fe400078e00d0 */
[----:B------:R-:W-:Y:S01]  /*76c0*/  IMAD.MOV.U32 R200, RZ, RZ, 0x5 ;  /* 0x00000005ffc87424 */ /* 0x000fe200078e00ff */
[----:B------:R-:W-:Y:S01]  /*76d0*/  @!P0 LEA.HI R7, R7, R12, RZ, 0x3 ;  /* 0x0000000c07078211 */ /* 0x000fe200078f18ff */
[----:B------:R-:W-:-:S03]  /*76e0*/  IMAD.SHL.U32 R201, R15, 0x20, RZ ;  /* 0x000000200fc97824 */ /* 0x000fc600078e00ff */
[----:B------:R-:W-:Y:S01]  /*76f0*/  @!P0 LOP3.LUT R7, R7, 0xfffffff8, RZ, 0xc0, !PT ;  /* 0xfffffff807078812 */ /* 0x000fe200078ec0ff */
[----:B------:R-:W-:Y:S01]  /*7700*/  IMAD.SHL.U32 R49, R201, 0x2, RZ ;  /* 0x00000002c9317824 */ /* 0x000fe200078e00ff */
[C---:B---3--:R-:W-:Y:S02]  /*7710*/  @!P0 LEA R18, P6, R10.reuse, R16, 0x1 ;  /* 0x000000100a128211 */ /* 0x048fe400078c08ff */
[C---:B-12--5:R-:W-:Y:S01]  /*7720*/  IADD3 R0, R10.reuse, 0x80, RZ ;  /* 0x000000800a007810 */ /* 0x066fe20007ffe0ff */
[----:B----4-:R-:W-:Y:S01]  /*7730*/  @!P0 IMAD.WIDE R20, R7, 0x2, R16 ;  /* 0x0000000207148825 */ /* 0x010fe200078e0210 */
[----:B------:R-:W-:Y:S02]  /*7740*/  @!P0 LEA.HI.X R19, R10, R17, R19, 0x1, P6 ;  /* 0x000000110a138211 */ /* 0x000fe400030f0c13 */
[----:B------:R-:W-:Y:S02]  /*7750*/  @!P0 SHF.R.S32.HI R7, RZ, 0x1f, R0 ;  /* 0x0000001fff078819 */ /* 0x000fe40000011400 */
[----:B------:R-:W-:Y:S01]  /*7760*/  ISETP.NE.AND P6, PT, R11, RZ, PT ;  /* 0x000000ff0b00720c */ /* 0x000fe20003fc5270 */
[----:B------:R-:W-:Y:S01]  /*7770*/  @!PT LDS RZ, [RZ] ;  /* 0x00000000fffff984 */ /* 0x000fe20000000800 */
[----:B------:R1:W-:Y:S01]  /*7780*/  @!P0 LDGSTS.E.BYPASS.LTC128B.128 [R144+0x1b100], [R18.64], !P2 ;  /* 0x1b10000012908fae */ /* 0x0003e2000d101d46 */
[----:B------:R-:W-:-:S02]  /*7790*/  @!P0 LEA.HI R6, R7, R0, RZ, 0x3 ;  /* 0x0000000007068211 */ /* 0x000fc400078f18ff */
[----:B------:R-:W-:Y:S01]  /*77a0*/  IADD3 R11, -R81, R194, -R14 ;  /* 0x000000c2510b7210 */ /* 0x000fe20007ffe90e */
[----:B------:R2:W-:Y:S01]  /*77b0*/  @!P0 LDGSTS.E.BYPASS.LTC128B.128 [R144+0x1f100], [R20.64], !P3 ;  /* 0x1f10000014908fae */ /* 0x0005e2000d901d46 */
[----:B------:R-:W-:Y:S02]  /*77c0*/  @!P0 LOP3.LUT R6, R6, 0xfffffff8, RZ, 0xc0, !PT ;  /* 0xfffffff806068812 */ /* 0x000fe400078ec0ff */
[----:B------:R-:W-:Y:S02]  /*77d0*/  ISETP.GE.AND P2, PT, R11, 0x1, PT ;  /* 0x000000010b00780c */ /* 0x000fe40003f46270 */
[-C--:B------:R-:W-:Y:S01]  /*77e0*/  SHF.L.U64.HI R202, R203, R200.reuse, c[0x0][0x1e4] ;  /* 0x00007900cbca7619 */ /* 0x080fe200000102c8 */
[----:B------:R-:W-:Y:S01]  /*77f0*/  @!P0 IMAD.WIDE R22, R6, 0x2, R16 ;  /* 0x0000000206168825 */ /* 0x000fe200078e0210 */
[----:B------:R-:W-:Y:S02]  /*7800*/  SHF.R.S32.HI R16, RZ, 0x1f, R9 ;  /* 0x0000001fff107819 */ /* 0x000fe40000011409 */
[----:B------:R-:W-:Y:S01]  /*7810*/  SHF.L.U64.HI R200, R15, R200, c[0x0][0x20c] ;  /* 0x000083000fc87619 */ /* 0x000fe200000102c8 */
[----:B------:R-:W-:Y:S01]  /*7820*/  IMAD.MOV.U32 R6, RZ, RZ, 0x6 ;  /* 0x00000006ff067424 */ /* 0x000fe200078e00ff */
[----:B------:R3:W-:Y:S02]  /*7830*/  @!P0 LDGSTS.E.BYPASS.LTC128B.128 [R144+0x23100], [R22.64], !P1 ;  /* 0x2310000016908fae */ /* 0x0007e4000c901d46 */
[----:B------:R-:W-:-:S02]  /*7840*/  SHF.L.U64.HI R48, R201, 0x1, R200 ;  /* 0x00000001c9307819 */ /* 0x000fc400000102c8 */
[-C--:B------:R-:W-:Y:S01]  /*7850*/  SHF.L.U64.HI R50, R15, R6.reuse, c[0x0][0x20c] ;  /* 0x000083000f327619 */ /* 0x080fe20000010206 */
[----:B------:R-:W0:Y:S01]  /*7860*/  LDGDEPBAR ;  /* 0x00000000000079af */ /* 0x000e220000000000 */
[----:B------:R-:W-:-:S03]  /*7870*/  SHF.L.U64.HI R6, R203, R6, c[0x0][0x1e4] ;  /* 0x00007900cb067619 */ /* 0x000fc60000010206 */
[-C--:B------:R-:W-:Y:S02]  /*7880*/  IMAD R7, R50, R9.reuse, RZ ;  /* 0x0000000932077224 */ /* 0x080fe400078e02ff */
[----:B------:R-:W-:Y:S02]  /*7890*/  IMAD R17, R6, R9, RZ ;  /* 0x0000000906117224 */ /* 0x000fe400078e02ff */
[-C--:B------:R-:W-:Y:S02]  /*78a0*/  IMAD R7, R16, R51.reuse, R7 ;  /* 0x0000003310077224 */ /* 0x080fe400078e0207 */
[----:B--2---:R-:W-:-:S04]  /*78b0*/  IMAD.WIDE.U32 R20, R9, R51, R210 ;  /* 0x0000003309147225 */ /* 0x004fc800078e00d2 */
[----:B------:R-:W-:Y:S01]  /*78c0*/  IMAD.IADD R7, R21, 0x1, R7 ;  /* 0x0000000115077824 */ /* 0x000fe200078e0207 */
[----:B------:R-:W-:Y:S01]  /*78d0*/  BAR.SYNC.DEFER_BLOCKING 0x0 ;  /* 0x0000000000007b1d */ /* 0x000fe20000010000 */
[----:B-1----:R-:W-:-:S04]  /*78e0*/  LEA R18, P0, R20, c[0x0][0x1f8], 0x1 ;  /* 0x00007e0014127a11 */ /* 0x002fc800078008ff */
[----:B------:R-:W-:Y:S01]  /*78f0*/  LEA.HI.X R19, R20, c[0x0][0x1fc], R7, 0x1, P0 ;  /* 0x00007f0014137a11 */ /* 0x000fe200000f0c07 */
[C---:B------:R-:W-:Y:S02]  /*7900*/  IMAD.SHL.U32 R7, R203.reuse, 0x40, RZ ;  /* 0x00000040cb077824 */ /* 0x040fe400078e00ff */
[----:B------:R-:W-:Y:S02]  /*7910*/  IMAD.SHL.U32 R203, R203, 0x20, RZ ;  /* 0x00000020cbcb7824 */ /* 0x000fe400078e00ff */
[-C--:B------:R-:W-:Y:S02]  /*7920*/  IMAD R17, R16, R7.reuse, R17 ;  /* 0x0000000710117224 */ /* 0x080fe400078e0211 */
[----:B---3--:R-:W-:-:S04]  /*7930*/  IMAD.WIDE.U32 R22, R9, R7, R214 ;  /* 0x0000000709167225 */ /* 0x008fc800078e00d6 */
[----:B------:R-:W-:Y:S01]  /*7940*/  IMAD.IADD R17, R23, 0x1, R17 ;  /* 0x0000000117117824 */ /* 0x000fe200078e0211 */
        /* <DEDUP_REMOVED lines=54> */
.L_x_2263:
[----:B------:R-:W-:Y:S01]  /*7cb0*/  ISETP.LT.AND P0, PT, RZ, c[0x0][0x27c], PT ;  /* 0x00009f00ff007a0c */ /* 0x000fe20003f01270 */
[----:B------:R-:W0:Y:S01]  /*7cc0*/  LDGDEPBAR ;  /* 0x00000000000079af */ /* 0x000e220000000000 */
[----:B------:R-:W-:-:S11]  /*7cd0*/  LEA R0, R87, R4, 0xa ;  /* 0x0000000457007211 */ /* 0x000fd600078e50ff */
[----:B------:R-:W-:Y:S05]  /*7ce0*/  @P0 BRA `(.L_x_2264) ;  /* 0x0000002000000947 */ /* 0x000fea0003800000 */
[----:B------:R-:W-:-:S04]  /*7cf0*/  DEPBAR.LE SB0, 0x3 ;  /* 0x000080c00000791a */ /* 0x000fc80000000000 */
[----:B------:R-:W-:Y:S05]  /*7d00*/  BRA `(.L_x_2265) ;  /* 0x00006e0000007947 */ /* 0x000fea0003800000 */
.L_x_2264:
        /* <DEDUP_REMOVED lines=22> */
[----:B------:R-:W-:Y:S01]  /*7e70*/  BSSY B0, `(.L_x_2267) ;  /* 0x0000063000007945 */ /* 0x000fe20003800000 */
[----:B------:R-:W-:Y:S01]  /*7e80*/  IMAD.MOV.U32 R16, RZ, RZ, R12 ;  /* 0x000000ffff107224 */ /* 0x000fe200078e000c */
[----:B------:R-:W-:Y:S01]  /*7e90*/  CS2R R18, SRZ ;  /* 0x0000000000127805 */ /* 0x000fe2000001ff00 */
        /* <DEDUP_REMOVED lines=17> */
[C---:B------:R-:W-:Y:S01]  /*7fb0*/  IMAD R13, R11.reuse, c[0x0][0x280], RZ ;  /* 0x0000a0000b0d7a24 */ /* 0x040fe200078e02ff */
[----:B------:R-:W-:Y:S01]  /*7fc0*/  LEA R14, P0, R20, c[0x0][0x270], 0x1 ;  /* 0x00009c00140e7a11 */ /* 0x000fe200078008ff */
[----:B------:R-:W-:Y:S02]  /*7fd0*/  IMAD R11, R11, c[0x0][0x290], RZ ;  /* 0x0000a4000b0b7a24 */ /* 0x000fe400078e02ff */
[C---:B------:R-:W-:Y:S02]  /*7fe0*/  IMAD R13, R10.reuse, c[0x0][0x284], R13 ;  /* 0x0000a1000a0d7a24 */ /* 0x040fe400078e020d */
[C---:B------:R-:W-:Y:S01]  /*7ff0*/  IMAD.WIDE.U32 R16, R10.reuse, c[0x0][0x290], R16 ;  /* 0x0000a4000a107a25 */ /* 0x040fe200078e0010 */
[----:B------:R1:W2:Y:S02]  /*8000*/  SHFL.IDX PT, R22, R14, RZ, 0x1c1f ;  /* 0x001c1fff0e167589 */ /* 0x0002a400000e0000 */
[----:B------:R-:W-:Y:S01]  /*8010*/  IADD3 R21, R21, R13, RZ ;  /* 0x0000000d15157210 */ /* 0x000fe20007ffe0ff */
[----:B------:R-:W-:-:S03]  /*8020*/  IMAD R11, R10, c[0x0][0x294], R11 ;  /* 0x0000a5000a0b7a24 */ /* 0x000fc600078e020b */
[----:B------:R-:W-:Y:S02]  /*8030*/  LEA.HI.X R21, R20, c[0x0][0x274], R21, 0x1, P0 ;  /* 0x00009d0014157a11 */ /* 0x000fe400000f0c15 */
[----:B------:R-:W-:Y:S02]  /*8040*/  IADD3 R20, R17, R11, RZ ;  /* 0x0000000b11147210 */ /* 0x000fe40007ffe0ff */
[C---:B------:R-:W-:Y:S01]  /*8050*/  LEA R12, P0, R16.reuse, c[0x0][0x288], 0x1 ;  /* 0x0000a200100c7a11 */ /* 0x040fe200078008ff */
[----:B------:R1:W3:Y:S03]  /*8060*/  SHFL.IDX PT, R23, R21, RZ, 0x1c1f ;  /* 0x001c1fff15177589 */ /* 0x0002e600000e0000 */
[----:B------:R-:W-:Y:S02]  /*8070*/  LEA.HI.X R20, R16, c[0x0][0x28c], R20, 0x1, P0 ;  /* 0x0000a30010147a11 */ /* 0x000fe400000f0c14 */
        /* <DEDUP_REMOVED lines=66> */
.L_x_2268:
[----:B--2---:R-:W-:Y:S05]  /*84a0*/  BSYNC B0 ;  /* 0x0000000000007941 */ /* 0x004fea0003800000 */
.L_x_2267:
        /* <DEDUP_REMOVED lines=117> */
.L_x_2270:
[----:B--2---:R-:W-:Y:S05]  /*8c00*/  BSYNC B0 ;  /* 0x0000000000007941 */ /* 0x004fea0003800000 */
.L_x_2269:
        /* <DEDUP_REMOVED lines=108> */
.L_x_2274:
[----:B------:R-:W-:Y:S05]  /*92d0*/  BSYNC B0 ;  /* 0x0000000000007941 */ /* 0x000fea0003800000 */
.L_x_2273:
        /* <DEDUP_REMOVED lines=46> */
.L_x_2276:
[----:B------:R-:W-:Y:S05]  /*95c0*/  BSYNC B0 ;  /* 0x0000000000007941 */ /* 0x000fea0003800000 */
.L_x_2275:
        /* <DEDUP_REMOVED lines=46> */
.L_x_2278:
[----:B------:R-:W-:Y:S05]  /*98b0*/  BSYNC B0 ;  /* 0x0000000000007941 */ /* 0x000fea0003800000 */
.L_x_2277:
        /* <DEDUP_REMOVED lines=46> */
.L_x_2280:
[----:B------:R-:W-:Y:S05]  /*9ba0*/  BSYNC B0 ;  /* 0x0000000000007941 */ /* 0x000fea0003800000 */
.L_x_2279:
        /* <DEDUP_REMOVED lines=46> */
.L_x_2282:
[----:B------:R-:W-:Y:S05]  /*9e90*/  BSYNC B0 ;  /* 0x0000000000007941 */ /* 0x000fea0003800000 */
.L_x_2281:
        /* <DEDUP_REMOVED lines=45> */
.L_x_2272:
[----:B------:R-:W-:Y:S05]  /*a170*/  BSYNC B1 ;  /* 0x0000000000017941 */ /* 0x000fea0003800000 */
.L_x_2271:
        /* <DEDUP_REMOVED lines=48> */
.L_x_2285:
[----:B------:R-:W-:Y:S05]  /*a480*/  BSYNC B0 ;  /* 0x0000000000007941 */ /* 0x000fea0003800000 */
.L_x_2284:
        /* <DEDUP_REMOVED lines=46> */
.L_x_2287:
[----:B------:R-:W-:Y:S05]  /*a770*/  BSYNC B0 ;  /* 0x0000000000007941 */ /* 0x000fea0003800000 */
.L_x_2286:
        /* <DEDUP_REMOVED lines=46> */
.L_x_2289:
[----:B------:R-:W-:Y:S05]  /*aa60*/  BSYNC B0 ;  /* 0x0000000000007941 */ /* 0x000fea0003800000 */
.L_x_2288:
        /* <DEDUP_REMOVED lines=46> */
.L_x_2291:
[----:B------:R-:W-:Y:S05]  /*ad50*/  BSYNC B0 ;  /* 0x0000000000007941 */ /* 0x000fea0003800000 */
.L_x_2290:
        /* <DEDUP_REMOVED lines=46> */
.L_x_2293:
[----:B------:R-:W-:Y:S05]  /*b040*/  BSYNC B0 ;  /* 0x0000000000007941 */ /* 0x000fea0003800000 */
.L_x_2292:
        /* <DEDUP_REMOVED lines=46> */
.L_x_2266:
[----:B------:R-:W-:Y:S01]  /*b330*/  ISETP.NE.AND P0, PT, R193, 0x1, PT ;  /* 0x00000001c100780c */ /* 0x000fe20003f05270 */
[----:B------:R-:W-:Y:S01]  /*b340*/  IMAD.MOV.U32 R20, RZ, RZ, R14 ;  /* 0x000000ffff147224 */ /* 0x000fe200078e000e */
[----:B------:R-:W-:Y:S01]  /*b350*/  MOV R16, R12 ;  /* 0x0000000c00107202 */ /* 0x000fe20000000f00 */
        /* <DEDUP_REMOVED lines=18> */
[C---:B------:R-:W-:Y:S01]  /*b480*/  IMAD R19, R11.reuse, c[0x0][0x280], RZ ;  /* 0x0000a0000b137a24 */ /* 0x040fe200078e02ff */
[----:B------:R-:W-:Y:S01]  /*b490*/  LEA R14, P0, R20, c[0x0][0x270], 0x1 ;  /* 0x00009c00140e7a11 */ /* 0x000fe200078008ff */
[----:B------:R-:W-:Y:S02]  /*b4a0*/  IMAD R11, R11, c[0x0][0x290], RZ ;  /* 0x0000a4000b0b7a24 */ /* 0x000fe400078e02ff */
[C---:B------:R-:W-:Y:S02]  /*b4b0*/  IMAD R19, R10.reuse, c[0x0][0x284], R19 ;  /* 0x0000a1000a137a24 */ /* 0x040fe400078e0213 */
[----:B------:R-:W-:-:S04]  /*b4c0*/  IMAD.WIDE.U32 R16, R10, c[0x0][0x290], R16 ;  /* 0x0000a4000a107a25 */ /* 0x000fc800078e0010 */
[----:B------:R-:W-:Y:S02]  /*b4d0*/  IMAD.IADD R19, R21, 0x1, R19 ;  /* 0x0000000115137824 */ /* 0x000fe400078e0213 */
        /* <DEDUP_REMOVED lines=46> */
.L_x_2295:
[----:B------:R-:W-:Y:S05]  /*b7c0*/  BSYNC B0 ;  /* 0x0000000000007941 */ /* 0x000fea0003800000 */
.L_x_2294:
        /* <DEDUP_REMOVED lines=90> */
.L_x_2297:
[----:B-1--4-:R-:W-:Y:S05]  /*bd70*/  BSYNC B0 ;  /* 0x0000000000007941 */ /* 0x012fea0003800000 */
.L_x_2296:
        /* <DEDUP_REMOVED lines=154> */
.L_x_2301:
[----:B------:R-:W-:Y:S05]  /*c720*/  BSYNC B0 ;  /* 0x0000000000007941 */ /* 0x000fea0003800000 */
.L_x_2300:
        /* <DEDUP_REMOVED lines=114> */
.L_x_2303:
[----:B------:R-:W-:Y:S05]  /*ce50*/  BSYNC B0 ;  /* 0x0000000000007941 */ /* 0x000fea0003800000 */
.L_x_2302:
        /* <DEDUP_REMOVED lines=69> */
[----:B------:R-:W-:Y:S01]  /*d2b0*/  FMUL.FTZ R46, R15, R72 ;  /* 0x000000480f2e7220 */ /* 0x000fe20000410000 */
[----:B------:R-:W-:Y:S01]  /*d2c0*/  HADD2.F32 R9, -RZ, R90.H1_H1 ;  /* 0x3000005aff097230 */ /* 0x000fe20000004100 */
[----:B------:R-:W-:Y:S01]  /*d2d0*/  FMUL.FTZ R90, R60, R88 ;  /* 0x000000583c5a7220 */ /* 0x000fe20000410000 */
        /* <DEDUP_REMOVED lines=23> */
[----:B------:R-:W-:Y:S02]  /*d450*/  FFMA.FTZ R59, R59, R96, -R58 ;  /* 0x000000603b3b7223 */ /* 0x000fe4000001083a */
[----:B------:R-:W-:Y:S02]  /*d460*/  FFMA.FTZ R94, R13, R100, -R94 ;  /* 0x000000640d5e7223 */ /* 0x000fe4000001085e */
[----:B------:R-:W-:Y:S01]  /*d470*/  FFMA.FTZ R15, R15, R102, -R72 ;  /* 0x000000660f0f7223 */ /* 0x000fe20000010848 */
[----:B------:R-:W-:Y:S01]  /*d480*/  F2FP.PACK_AB R13, R59, R62 ;  /* 0x0000003e3b0d723e */ /* 0x000fe200000000ff */
[----:B------:R-:W-:-:S02]  /*d490*/  FFMA.FTZ R88, R60, R91, -R88 ;  /* 0x0000005b3c587223 */ /* 0x000fc40000010858 */
        /* <DEDUP_REMOVED lines=8> */
[----:B------:R-:W-:Y:S02]  /*d520*/  F2FP.PACK_AB R14, R14, R43 ;  /* 0x0000002b0e0e723e */ /* 0x000fe400000000ff */
[----:B------:R-:W-:-:S02]  /*d530*/  F2FP.PACK_AB R8, R63, R90 ;  /* 0x0000005a3f08723e */ /* 0x000fc400000000ff */
[----:B------:R-:W-:Y:S01]  /*d540*/  F2FP.PACK_AB R10, R41, R40 ;  /* 0x00000028290a723e */ /* 0x000fe200000000ff */
[----:B------:R1:W-:Y:S04]  /*d550*/  STS.128 [R57+0x18100], R12 ;  /* 0x0181000c39007388 */ /* 0x0003e80000000c00 */
[----:B------:R1:W-:Y:S02]  /*d560*/  STS.128 [R56+0x18100], R8 ;  /* 0x0181000838007388 */ /* 0x0003e40000000c00 */
.L_x_2299:
[----:B------:R-:W-:Y:S05]  /*d570*/  BSYNC B1 ;  /* 0x0000000000017941 */ /* 0x000fea0003800000 */
.L_x_2298:
        /* <DEDUP_REMOVED lines=111> */
.L_x_2305:
[----:B------:R-:W-:Y:S05]  /*dc70*/  BSYNC B0 ;  /* 0x0000000000007941 */ /* 0x000fea0003800000 */
.L_x_2304:
        /* <DEDUP_REMOVED lines=116> */
.L_x_2307:
[----:B------:R-:W-:Y:S05]  /*e3c0*/  BSYNC B0 ;  /* 0x0000000000007941 */ /* 0x000fea0003800000 */
.L_x_2306:
        /* <DEDUP_REMOVED lines=115> */
.L_x_2283:
[----:B------:R-:W-:Y:S05]  /*eb00*/  BSYNC B2 ;  /* 0x0000000000027941 */ /* 0x000fea0003800000 */
.L_x_2265:
[----:B------:R-:W-:-:S04]  /*eb10*/  DEPBAR.LE SB0, 0x2 ;  /* 0x000080800000791a */ /* 0x000fc80000000000 */
[----:B-1----:R-:W-:Y:S01]  /*eb20*/  IMAD.SHL.U32 R56, R0, 0x2, RZ ;  /* 0x0000000200387824 */ /* 0x002fe200078e00ff */
[----:B------:R-:W-:Y:S01]  /*eb30*/  BAR.SYNC.DEFER_BLOCKING 0x0 ;  /* 0x0000000000007b1d */ /* 0x000fe20000010000 */
[----:B------:R-:W-:Y:S01]  /*eb40*/  IMAD.SHL.U32 R190, R5, 0x2, RZ ;  /* 0x0000000205be7824 */ /* 0x000fe200078e00ff */
[----:B------:R-:W-:Y:S01]  /*eb50*/  @P2 IADD3 R9, R145, -0x2, RZ ;  /* 0xfffffffe91092810 */ /* 0x000fe20007ffe0ff */
[----:B------:R-:W-:Y:S01]  /*eb60*/  IMAD.MOV.U32 R191, RZ, RZ, 0x20 ;  /* 0x00000020ffbf7424 */ /* 0x000fe200078e00ff */
[----:B------:R-:W-:Y:S01]  /*eb70*/  LOP3.LUT P3, RZ, R135, 0x2, RZ, 0xc0, !PT ;  /* 0x0000000287ff7812 */ /* 0x000fe2000786c0ff */
[----:B------:R-:W-:Y:S01]  /*eb80*/  IMAD.SHL.U32 R189, R2, 0x2, RZ ;  /* 0x0000000202bd7824 */ /* 0x000fe200078e00ff */
[----:B------:R-:W-:Y:S01]  /*eb90*/  @P2 SHF.R.S32.HI R8, RZ, 0x1f, R9 ;  /* 0x0000001fff082819 */ /* 0x000fe20000011409 */
[----:B------:R-:W-:Y:S01]  /*eba0*/  @P2 IMAD R50, R50, R9, RZ ;  /* 0x0000000932322224 */ /* 0x000fe200078e02ff */
[----:B------:R-:W-:Y:S01]  /*ebb0*/  LEA R192, R0, 0x18100, 0x1 ;  /* 0x0001810000c07811 */ /* 0x000fe200078e08ff */
[-C--:B--2---:R-:W-:Y:S01]  /*ebc0*/  @P2 IMAD.WIDE.U32 R10, R9, R51.reuse, R210 ;  /* 0x00000033090a2225 */ /* 0x084fe200078e00d2 */
[----:B------:R-:W-:Y:S01]  /*ebd0*/  SEL R191, R191, 0xffffffe0, !P3 ;  /* 0xffffffe0bfbf7807 */ /* 0x000fe20005800000 */
[----:B------:R-:W-:Y:S01]  /*ebe0*/  ULDC UR4, c[0x0][0x324] ;  /* 0x0000c90000047ab9 */ /* 0x000fe20000000800 */
[----:B------:R-:W-:Y:S01]  /*ebf0*/  ISETP.GE.AND P3, PT, R195, 0x1, PT ;  /* 0x00000001c300780c */ /* 0x000fe20003f66270 */
[----:B------:R-:W-:Y:S01]  /*ec00*/  @P2 IMAD R8, R8, R51, R50 ;  /* 0x0000003308082224 */ /* 0x000fe200078e0232 */
[----:B------:R-:W-:Y:S01]  /*ec10*/  @P2 LEA R50, P0, R10, c[0x0][0x1f8], 0x1 ;  /* 0x00007e000a322a11 */ /* 0x000fe200078008ff */
[----:B------:R-:W-:Y:S01]  /*ec20*/  IMAD.IADD R188, R192, 0x1, R189 ;  /* 0x00000001c0bc7824 */ /* 0x000fe200078e02bd */
[----:B------:R-:W-:Y:S01]  /*ec30*/  ULOP3.LUT UR4, URZ, UR4, URZ, 0x33, !UPT ;  /* 0x000000043f047292 */ /* 0x000fe2000f8e333f */
[----:B------:R-:W-:-:S02]  /*ec40*/  @P2 IMAD.IADD R8, R11, 0x1, R8 ;  /* 0x000000010b082824 */ /* 0x000fc400078e0208 */
[----:B------:R-:W-:Y:S02]  /*ec50*/  IMAD.IADD R5, R190, 0x1, R191 ;  /* 0x00000001be057824 */ /* 0x000fe400078e02bf */
[----:B------:R-:W-:Y:S01]  /*ec60*/  IMAD.MOV.U32 R134, RZ, RZ, 0x40 ;  /* 0x00000040ff867424 */ /* 0x000fe200078e00ff */
[----:B------:R-:W-:Y:S01]  /*ec70*/  @P2 LEA.HI.X R51, R10, c[0x0][0x1fc], R8, 0x1, P0 ;  /* 0x00007f000a332a11 */ /* 0x000fe200000f0c08 */
[----:B------:R-:W-:Y:S01]  /*ec80*/  IMAD R187, R3, 0x2, R192 ;  /* 0x0000000203bb7824 */ /* 0x000fe200078e02c0 */
[----:B------:R-:W-:Y:S01]  /*ec90*/  LDSM.16.M88.4 R56, [R56+0x18100] ;  /* 0x018100003838783b */ /* 0x000fe20000000200 */
[----:B------:R-:W-:Y:S01]  /*eca0*/  @P2 IADD3 R76, P0, R49, R50, RZ ;  /* 0x00000032314c2210 */ /* 0x000fe20007f1e0ff */
[----:B------:R-:W-:Y:S01]  /*ecb0*/  IMAD R186, R3, 0x2, R188 ;  /* 0x0000000203ba7824 */ /* 0x000fe200078e02bc */
[----:B------:R-:W-:Y:S01]  /*ecc0*/  SEL R134, R134, 0xffffffc0, !P1 ;  /* 0xffffffc086867807 */ /* 0x000fe20004800000 */
[----:B------:R-:W1:Y:S02]  /*ecd0*/  LDSM.16.M88.4 R28, [R190+0xc100] ;  /* 0x00c10000be1c783b */ /* 0x000e640000000200 */
[----:B------:R-:W-:-:S02]  /*ece0*/  @P2 IMAD.X R77, R48, 0x1, R51, P0 ;  /* 0x00000001304d2824 */ /* 0x000fc400000e0633 */
[----:B------:R-:W2:Y:S01]  /*ecf0*/  LDSM.16.M88.4 R20, [R190+0xc900] ;  /* 0x00c90000be14783b */ /* 0x000ea20000000200 */
[----:B------:R-:W-:Y:S02]  /*ed00*/  IMAD.IADD R2, R190, 0x1, R134 ;  /* 0x00000001be027824 */ /* 0x000fe400078e0286 */
[----:B------:R-:W-:Y:S01]  /*ed10*/  IMAD.IADD R0, R134, 0x1, R5 ;  /* 0x0000000186007824 */ /* 0x000fe200078e0205 */
[----:B------:R-:W3:Y:S04]  /*ed20*/  LDSM.16.M88.4 R64, [R190+0xd100] ;  /* 0x00d10000be40783b */ /* 0x000ee80000000200 */
[----:B------:R-:W4:Y:S04]  /*ed30*/  LDSM.16.M88.4 R40, [R190+0xd900] ;  /* 0x00d90000be28783b */ /* 0x000f280000000200 */
[----:B------:R-:W-:Y:S04]  /*ed40*/  LDSM.16.M88.4 R12, [R188] ;  /* 0x00000000bc0c783b */ /* 0x000fe80000000200 */
[----:B------:R-:W5:Y:S04]  /*ed50*/  LDSM.16.M88.4 R8, [R5+0xc100] ;  /* 0x00c100000508783b */ /* 0x000f680000000200 */
[----:B------:R-:W3:Y:S04]  /*ed60*/  LDSM.16.M88.4 R44, [R5+0xc900] ;  /* 0x00c90000052c783b */ /* 0x000ee80000000200 */
[----:B------:R-:W4:Y:S01]  /*ed70*/  LDSM.16.M88.4 R36, [R5+0xd100] ;  /* 0x00d100000524783b */ /* 0x000f220000000200 */
[C---:B-1----:R-:W-:Y:S08]  /*ed80*/  HMMA.16816.F32 R32, R56.reuse, R28, RZ ;  /* 0x0000001c3820723c */ /* 0x042ff000000018ff */
[C---:B------:R-:W-:Y:S08]  /*ed90*/  HMMA.16816.F32 R28, R56.reuse, R30, RZ ;  /* 0x0000001e381c723c */ /* 0x040ff000000018ff */
[C---:B--2---:R-:W-:Y:S08]  /*eda0*/  HMMA.16816.F32 R24, R56.reuse, R20, RZ ;  /* 0x000000143818723c */ /* 0x044ff000000018ff */
[C---:B---3--:R-:W-:Y:S08]  /*edb0*/  HMMA.16816.F32 R16, R56.reuse, R64, RZ ;  /* 0x000000403810723c */ /* 0x048ff000000018ff */
[C---:B------:R-:W-:Y:S08]  /*edc0*/  HMMA.16816.F32 R20, R56.reuse, R22, RZ ;  /* 0x000000163814723c */ /* 0x040ff000000018ff */
[C---:B------:R-:W-:Y:S08]  /*edd0*/  HMMA.16816.F32 R64, R56.reuse, R66, RZ ;  /* 0x000000423840723c */ /* 0x040ff000000018ff */
[C---:B----4-:R-:W-:Y:S08]  /*ede0*/  HMMA.16816.F32 R60, R56.reuse, R40, RZ ;  /* 0x00000028383c723c */ /* 0x050ff000000018ff */
[----:B------:R-:W-:Y:S01]  /*edf0*/  HMMA.16816.F32 R56, R56, R42, RZ ;  /* 0x0000002a3838723c */ /* 0x000fe200000018ff */
[----:B------:R-:W1:Y:S04]  /*ee00*/  LDSM.16.M88.4 R40, [R5+0xd900] ;  /* 0x00d900000528783b */ /* 0x000e680000000200 */
[----:B------:R-:W-:Y:S01]  /*ee10*/  @!PT LDS RZ, [RZ] ;  /* 0x00000000fffff984 */ /* 0x000fe20000000800 */
[----:B------:R-:W-:Y:S01]  /*ee20*/  @!PT LDS RZ, [RZ] ;  /* 0x00000000fffff984 */ /* 0x000fe20000000800 */
[----:B------:R-:W-:Y:S01]  /*ee30*/  @!PT LDS RZ, [RZ] ;  /* 0x00000000fffff984 */ /* 0x000fe20000000800 */
[----:B------:R2:W-:Y:S03]  /*ee40*/  @P2 LDGSTS.E.BYPASS.LTC128B.128 [R144+0x6100], [R50.64], !P5 ;  /* 0x0610000032902fae */ /* 0x0005e6000e901d46 */
[C---:B-----5:R-:W-:Y:S01]  /*ee50*/  HMMA.16816.F32 R32, R12.reuse, R8, R32 ;  /* 0x000000080c20723c */ /* 0x060fe20000001820 */
[----:B------:R2:W-:Y:S04]  /*ee60*/  @P2 LDGSTS.E.BYPASS.LTC128B.128 [R144+0x8100], [R50.64+0x80], !P4 ;  /* 0x0810008032902fae */ /* 0x0005e8000e101d46 */
[----:B------:R2:W-:Y:S03]  /*ee70*/  @P2 LDGSTS.E.BYPASS.LTC128B.128 [R144+0xa100], [R50.64+0x100], !P6 ;  /* 0x0a10010032902fae */ /* 0x0005e6000f101d46 */
[C---:B------:R-:W-:Y:S01]  /*ee80*/  HMMA.16816.F32 R28, R12.reuse, R10, R28 ;  /* 0x0000000a0c1c723c */ /* 0x040fe2000000181c */
[----:B------:R3:W-:Y:S04]  /*ee90*/  @P2 LDGSTS.E.BYPASS.LTC128B.128 [R144+0x7100], [R76.64], !P5 ;  /* 0x071000004c902fae */ /* 0x0007e8000e901d46 */
[----:B------:R3:W-:Y:S03]  /*eea0*/  @P2 LDGSTS.E.BYPASS.LTC128B.128 [R144+0x9100], [R76.64+0x80], !P4 ;  /* 0x091000804c902fae */ /* 0x0007e6000e101d46 */
[----:B------:R-:W-:Y:S01]  /*eeb0*/  HMMA.16816.F32 R24, R12, R44, R24 ;  /* 0x0000002c0c18723c */ /* 0x000fe20000001818 */
[----:B------:R3:W-:Y:S01]  /*eec0*/  @P2 LDGSTS.E.BYPASS.LTC128B.128 [R144+0xb100], [R76.64+0x100], !P6 ;  /* 0x0b1001004c902fae */ /* 0x0007e2000f101d46 */
[----:B------:R-:W-:-:S03]  /*eed0*/  ISETP.NE.AND P2, PT, R193, 0x1, PT ;  /* 0x00000001c100780c */ /* 0x000fc60003f45270 */
        /* <DEDUP_REMOVED lines=93> */
[----:B------:R5:W-:Y:S03]  /*f4b0*/  LDSM.16.M88.4 R68, [R5+0x11900] ;  /* 0x011900000544783b */ /* 0x000be60000000200 */
[C---:B--2---:R-:W-:Y:S08]  /*f4c0*/  HMMA.16816.F32 R32, R36.reuse, R52, R32 ;  /* 0x000000342420723c */ /* 0x044ff00000001820 */
[C---:B------:R-:W-:Y:S01]  /*f4d0*/  HMMA.16816.F32 R28, R36.reuse, R54, R28 ;  /* 0x00000036241c723c */ /* 0x040fe2000000181c */
[----:B------:R-:W-:Y:S07]  /*f4e0*/  LDSM.16.M88.4 R52, [R187+0x8000] ;  /* 0x00800000bb34783b */ /* 0x000fee0000000200 */
[----:B----4-:R-:W-:Y:S01]  /*f4f0*/  HMMA.16816.F32 R24, R36, R48, R24 ;  /* 0x000000302418723c */ /* 0x010fe20000001818 */
[----:B-----5:R-:W-:-:S07]  /*f500*/  LEA.HI R5, R83, R84, RZ, 0x2 ;  /* 0x0000005453057211 */ /* 0x020fce00078f10ff */
[----:B------:R-:W-:Y:S01]  /*f510*/  HMMA.16816.F32 R20, R36, R50, R20 ;  /* 0x000000322414723c */ /* 0x000fe20000001814 */
[----:B------:R-:W2:Y:S01]  /*f520*/  LDSM.16.M88.4 R48, [R2+0x10100] ;  /* 0x010100000230783b */ /* 0x000ea20000000200 */
[----:B------:R-:W-:-:S05]  /*f530*/  LOP3.LUT R5, R5, 0xfffffffc, RZ, 0xc0, !PT ;  /* 0xfffffffc05057812 */ /* 0x000fca00078ec0ff */
[----:B------:R-:W-:Y:S01]  /*f540*/  IMAD.IADD R5, R84, 0x1, -R5 ;  /* 0x0000000154057824 */ /* 0x000fe200078e0a05 */
[C---:B-1----:R-:W-:Y:S08]  /*f550*/  HMMA.16816.F32 R32, R72.reuse, R12, R32 ;  /* 0x0000000c4820723c */ /* 0x042ff00000001820 */
[C---:B------:R-:W-:Y:S01]  /*f560*/  HMMA.16816.F32 R28, R72.reuse, R14, R28 ;  /* 0x0000000e481c723c */ /* 0x040fe2000000181c */
[----:B------:R-:W-:Y:S07]  /*f570*/  LDSM.16.M88.4 R12, [R0+0x10100] ;  /* 0x01010000000c783b */ /* 0x000fee0000000200 */
[C---:B---3--:R-:W-:Y:S08]  /*f580*/  HMMA.16816.F32 R24, R72.reuse, R8, R24 ;  /* 0x000000084818723c */ /* 0x048ff00000001818 */
[----:B------:R-:W-:Y:S01]  /*f590*/  HMMA.16816.F32 R20, R72, R10, R20 ;  /* 0x0000000a4814723c */ /* 0x000fe20000001814 */
[----:B------:R-:W1:Y:S07]  /*f5a0*/  LDSM.16.M88.4 R8, [R186+0x8000] ;  /* 0x00800000ba08783b */ /* 0x000e6e0000000200 */
[C---:B------:R-:W-:Y:S08]  /*f5b0*/  HMMA.16816.F32 R60, R36.reuse, R40, R60 ;  /* 0x00000028243c723c */ /* 0x040ff0000000183c */
[C---:B------:R-:W-:Y:S01]  /*f5c0*/  HMMA.16816.F32 R56, R36.reuse, R42, R56 ;  /* 0x0000002a2438723c */ /* 0x040fe20000001838 */
[----:B------:R-:W-:Y:S07]  /*f5d0*/  LDSM.16.M88.4 R40, [R2+0x11100] ;  /* 0x011100000228783b */ /* 0x000fee0000000200 */
[C---:B------:R-:W-:Y:S08]  /*f5e0*/  HMMA.16816.F32 R16, R36.reuse, R44, R16 ;  /* 0x0000002c2410723c */ /* 0x040ff00000001810 */
[----:B------:R-:W-:Y:S01]  /*f5f0*/  HMMA.16816.F32 R64, R36, R46, R64 ;  /* 0x0000002e2440723c */ /* 0x000fe20000001840 */
[----:B------:R-:W3:Y:S04]  /*f600*/  LDSM.16.M88.4 R36, [R2+0x11900] ;  /* 0x011900000224783b */ /* 0x000ee80000000200 */
[----:B------:R4:W5:Y:S03]  /*f610*/  LDSM.16.M88.4 R44, [R2+0x10900] ;  /* 0x01090000022c783b */ /* 0x0009660000000200 */
[----:B--2---:R-:W-:Y:S08]  /*f620*/  HMMA.16816.F32 R32, R52, R48, R32 ;  /* 0x000000303420723c */ /* 0x004ff00000001820 */
[C---:B------:R-:W-:Y:S08]  /*f630*/  HMMA.16816.F32 R60, R72.reuse, R68, R60 ;  /* 0x00000044483c723c */ /* 0x040ff0000000183c */
[----:B------:R-:W-:Y:S01]  /*f640*/  HMMA.16816.F32 R56, R72, R70, R56 ;  /* 0x000000464838723c */ /* 0x000fe20000001838 */
[----:B------:R-:W-:Y:S07]  /*f650*/  LDSM.16.M88.4 R68, [R0+0x10900] ;  /* 0x010900000044783b */ /* 0x000fee0000000200 */
[----:B------:R-:W-:Y:S08]  /*f660*/  HMMA.16816.F32 R28, R52, R50, R28 ;  /* 0x00000032341c723c */ /* 0x000ff0000000181c */
[C---:B------:R-:W-:Y:S08]  /*f670*/  HMMA.16816.F32 R16, R72.reuse, R76, R16 ;  /* 0x0000004c4810723c */ /* 0x040ff00000001810 */
[----:B------:R-:W-:Y:S08]  /*f680*/  HMMA.16816.F32 R64, R72, R78, R64 ;  /* 0x0000004e4840723c */ /* 0x000ff00000001840 */
[----:B-1----:R-:W-:Y:S07]  /*f690*/  HMMA.16816.F32 R32, R8, R12, R32 ;  /* 0x0000000c0820723c */ /* 0x002fee0000001820 */
[----:B------:R-:W-:Y:S01]  /*f6a0*/  LOP3.LUT R13, R80, 0xffffffe0, RZ, 0xc0, !PT ;  /* 0xffffffe0500d7812 */ /* 0x000fe200078ec0ff */
[----:B---3--:R-:W-:Y:S01]  /*f6b0*/  HMMA.16816.F32 R60, R52, R36, R60 ;  /* 0x00000024343c723c */ /* 0x008fe2000000183c */
[----:B------:R-:W-:-:S03]  /*f6c0*/  SHF.R.S32.HI R12, RZ, 0x1f, R87 ;  /* 0x0000001fff0c7819 */ /* 0x000fc60000011457 */
[----:B----4-:R-:W-:Y:S01]  /*f6d0*/  IMAD.IADD R2, R84, 0x1, -R13 ;  /* 0x0000000154027824 */ /* 0x010fe200078e0a0d */
[----:B------:R-:W-:-:S03]  /*f6e0*/  LEA.HI R12, R12, R87, RZ, 0x3 ;  /* 0x000000570c0c7211 */ /* 0x000fc600078f18ff */
[----:B------:R-:W-:Y:S01]  /*f6f0*/  HMMA.16816.F32 R56, R52, R38, R56 ;  /* 0x000000263438723c */ /* 0x000fe20000001838 */
[----:B------:R-:W-:Y:S01]  /*f700*/  SHF.R.S32.HI R13, RZ, 0x1f, R2 ;  /* 0x0000001fff0d7819 */ /* 0x000fe20000011402 */
[----:B------:R-:W1:Y:S06]  /*f710*/  LDSM.16.M88.4 R36, [R0+0x11900] ;  /* 0x011900000024783b */ /* 0x000e6c0000000200 */
[----:B------:R-:W-:Y:S07]  /*f720*/  HMMA.16816.F32 R28, R8, R14, R28 ;  /* 0x0000000e081c723c */ /* 0x000fee000000181c */
[----:B------:R-:W-:Y:S01]  /*f730*/  LOP3.LUT R14, R12, 0xffffff8, RZ, 0xc0, !PT ;  /* 0x0ffffff80c0e7812 */ /* 0x000fe200078ec0ff */
[----:B------:R-:W-:Y:S01]  /*f740*/  HMMA.16816.F32 R16, R52, R40, R16 ;  /* 0x000000283410723c */ /* 0x000fe20000001810 */
[----:B------:R-:W-:-:S02]  /*f750*/  LEA.HI R12, R13, R2, RZ, 0x2 ;  /* 0x000000020d0c7211 */ /* 0x000fc400078f10ff */
[----:B------:R-:W-:Y:S01]  /*f760*/  LEA.HI R13, R5, R5, RZ, 0x1 ;  /* 0x00000005050d7211 */ /* 0x000fe200078f08ff */
[----:B------:R-:W-:Y:S01]  /*f770*/  IMAD.IADD R87, R87, 0x1, -R14 ;  /* 0x0000000157577824 */ /* 0x000fe200078e0a0e */
[----:B------:R-:W-:Y:S02]  /*f780*/  LOP3.LUT R213, R12, 0x7ffffffc, RZ, 0xc0, !PT ;  /* 0x7ffffffc0cd57812 */ /* 0x000fe400078ec0ff */
[----:B------:R-:W-:Y:S01]  /*f790*/  LOP3.LUT R212, R13, 0x1ffffffe, RZ, 0xc0, !PT ;  /* 0x1ffffffe0dd47812 */ /* 0x000fe200078ec0ff */
[----:B------:R-:W-:Y:S01]  /*f7a0*/  HMMA.16816.F32 R64, R52, R42, R64 ;  /* 0x0000002a3440723c */ /* 0x000fe20000001840 */
[----:B------:R2:W3:Y:S01]  /*f7b0*/  LDSM.16.M88.4 R40, [R0+0x11100] ;  /* 0x011100000028783b */ /* 0x0004e20000000200 */
[----:B------:R-:W-:Y:S02]  /*f7c0*/  IMAD.IADD R213, R2, 0x1, -R213 ;  /* 0x0000000102d57824 */ /* 0x000fe400078e0ad5 */
[----:B------:R-:W-:Y:S02]  /*f7d0*/  IMAD.IADD R212, R5, 0x1, -R212 ;  /* 0x0000000105d47824 */ /* 0x000fe400078e0ad4 */
[----:B------:R-:W-:-:S02]  /*f7e0*/  IMAD.SHL.U32 R213, R213, 0x2, RZ ;  /* 0x00000002d5d57824 */ /* 0x000fc400078e00ff */
[----:B-----5:R-:W-:Y:S03]  /*f7f0*/  HMMA.16816.F32 R24, R52, R44, R24 ;  /* 0x0000002c3418723c */ /* 0x020fe60000001818 */
[----:B------:R-:W-:-:S05]  /*f800*/  IADD3 R2, -R213, R194, -R81 ;  /* 0x000000c2d5027210 */ /* 0x000fca0007ffe951 */
[----:B------:R-:W-:Y:S01]  /*f810*/  HMMA.16816.F32 R20, R52, R46, R20 ;  /* 0x0000002e3414723c */ /* 0x000fe20000001814 */
[----:B--2---:R-:W-:-:S07]  /*f820*/  LEA.HI.SX32 R0, R12, R133, 0x1e ;  /* 0x000000850c007211 */ /* 0x004fce00078ff2ff */
[----:B-1----:R-:W-:Y:S01]  /*f830*/  HMMA.16816.F32 R60, R8, R36, R60 ;  /* 0x00000024083c723c */ /* 0x002fe2000000183c */
[----:B------:R-:W-:-:S06]  /*f840*/  IMAD R87, R87, 0x10, R0 ;  /* 0x0000001057577824 */ /* 0x000fcc00078e0200 */
[----:B------:R-:W-:Y:S01]  /*f850*/  IADD3 R36, R194, 0x1, -R81 ;  /* 0x00000001c2247810 */ /* 0x000fe20007ffe851 */
[----:B------:R-:W-:Y:S01]  /*f860*/  IMAD R212, R212, 0x8, R87 ;  /* 0x00000008d4d47824 */ /* 0x000fe200078e0257 */
[----:B------:R-:W-:Y:S02]  /*f870*/  HMMA.16816.F32 R56, R8, R38, R56 ;  /* 0x000000260838723c */ /* 0x000fe40000001838 */
[----:B------:R-:W-:Y:S01]  /*f880*/  IADD3 R36, -R199, R36, -R213 ;  /* 0x00000024c7247210 */ /* 0x000fe20007ffe9d5 */
[----:B------:R-:W-:-:S04]  /*f890*/  @P2 IMAD.HI.U32 R5, R212, c[0x0][0x2c8], RZ ;  /* 0x0000b200d4052a27 */ /* 0x000fc800078e00ff */
[----:B------:R-:W-:Y:S01]  /*f8a0*/  IMAD.MOV.U32 R0, RZ, RZ, R212 ;  /* 0x000000ffff007224 */ /* 0x000fe200078e00d4 */
[----:B------:R-:W-:Y:S01]  /*f8b0*/  @P2 SHF.R.U32.HI R0, RZ, c[0x0][0x2cc], R5 ;  /* 0x0000b300ff002a19 */ /* 0x000fe20000011605 */
[C---:B------:R-:W-:Y:S01]  /*f8c0*/  HMMA.16816.F32 R24, R8.reuse, R68, R24 ;  /* 0x000000440818723c */ /* 0x040fe20000001818 */
[C---:B------:R-:W-:Y:S02]  /*f8d0*/  IADD3 R38, R36.reuse, c[0x0][0x328], RZ ;  /* 0x0000ca0024267a10 */ /* 0x040fe40007ffe0ff */
[----:B------:R-:W-:Y:S01]  /*f8e0*/  IADD3 R36, R36, UR4, RZ ;  /* 0x0000000424247c10 */ /* 0x000fe2000fffe0ff */
[----:B------:R-:W1:Y:S04]  /*f8f0*/  SHFL.IDX PT, R5, R0, RZ, 0x1c1f ;  /* 0x001c1fff00057589 */ /* 0x000e6800000e0000 */
[C---:B------:R-:W-:Y:S08]  /*f900*/  HMMA.16816.F32 R20, R8.reuse, R70, R20 ;  /* 0x000000460814723c */ /* 0x040ff00000001814 */
[C---:B---3--:R-:W-:Y:S08]  /*f910*/  HMMA.16816.F32 R16, R8.reuse, R40, R16 ;  /* 0x000000280810723c */ /* 0x048ff00000001810 */
[----:B------:R-:W-:Y:S07]  /*f920*/  HMMA.16816.F32 R64, R8, R42, R64 ;  /* 0x0000002a0840723c */ /* 0x000fee0000001840 */
[----:B-1----:R-:W-:-:S02]  /*f930*/  IMAD.IADD R11, R38, 0x1, R5 ;  /* 0x00000001260b7824 */ /* 0x002fc400078e0205 */
        /* <DEDUP_REMOVED lines=14> */
.L_x_2310:
[----:B------:R-:W-:-:S04]  /*fa20*/  MOV R5, c[0x0][0x32c] ;  /* 0x0000cb0000057a02 */ /* 0x000fc80000000f00 */
[----:B------:R-:W-:-:S13]  /*fa30*/  ISETP.NE.AND P0, PT, R5, 0x1, PT ;  /* 0x000000010500780c */ /* 0x000fda0003f05270 */
[----:B------:R-:W-:-:S05]  /*fa40*/  @P0 IMAD.HI.U32 R5, R8, c[0x0][0x330], RZ ;  /* 0x0000cc0008050a27 */ /* 0x000fca00078e00ff */
[----:B------:R-:W-:Y:S02]  /*fa50*/  @P0 SHF.R.U32.HI R8, RZ, c[0x0][0x334], R5 ;  /* 0x0000cd00ff080a19 */ /* 0x000fe40000011605 */
.L_x_2311:
[----:B------:R-:W-:Y:S05]  /*fa60*/  BSYNC B0 ;  /* 0x0000000000007941 */ /* 0x000fea0003800000 */
.L_x_2309:
[----:B------:R-:W-:-:S04]  /*fa70*/  IMAD R10, R8, c[0x0][0x32c], -R81 ;  /* 0x0000cb00080a7a24 */ /* 0x000fc800078e0a51 */
[----:B------:R-:W-:-:S05]  /*fa80*/  IMAD.IADD R10, R10, 0x1, -R213 ;  /* 0x000000010a0a7824 */ /* 0x000fca00078e0ad5 */
[----:B------:R-:W-:Y:S02]  /*fa90*/  IADD3 R8, R10, c[0x0][0x32c], RZ ;  /* 0x0000cb000a087a10 */ /* 0x000fe40007ffe0ff */
[----:B------:R-:W-:Y:S02]  /*faa0*/  IMNMX R9, R9, R10, !PT ;  /* 0x0000000a09097217 */ /* 0x000fe40007800200 */
[----:B------:R-:W-:Y:S02]  /*fab0*/  IMNMX R11, R11, R8, PT ;  /* 0x000000080b0b7217 */ /* 0x000fe40003800200 */
.L_x_2308:
[----:B------:R-:W-:Y:S01]  /*fac0*/  ISETP.GT.AND P1, PT, R145, RZ, PT ;  /* 0x000000ff9100720c */ /* 0x000fe20003f24270 */
[----:B------:R-:W1:Y:S03]  /*fad0*/  SHFL.IDX PT, R5, R0, 0x1, 0x1c1f ;  /* 0x003c1f0000057f89 */ /* 0x000e6600000e0000 */
[----:B------:R-:W-:-:S04]  /*fae0*/  ISETP.GT.AND P0, PT, R9, RZ, P1 ;  /* 0x000000ff0900720c */ /* 0x000fc80000f04270 */
[----:B------:R-:W-:-:S04]  /*faf0*/  ISETP.LT.OR P0, PT, R11, 0x1, P0 ;  /* 0x000000010b00780c */ /* 0x000fc80000701670 */
[----:B------:R-:W-:Y:S02]  /*fb00*/  FSEL R32, R32, -INF , !P0 ;  /* 0xff80000020207808 */ /* 0x000fe40004000000 */
[----:B------:R-:W-:-:S04]  /*fb10*/  ISETP.GT.AND P0, PT, R9, 0x1, P1 ;  /* 0x000000010900780c */ /* 0x000fc80000f04270 */
[----:B------:R-:W-:-:S04]  /*fb20*/  ISETP.LT.OR P0, PT, R11, 0x2, P0 ;  /* 0x000000020b00780c */ /* 0x000fc80000701670 */
[----:B------:R-:W-:Y:S02]  /*fb30*/  FSEL R14, R33, -INF , !P0 ;  /* 0xff800000210e7808 */ /* 0x000fe40004000000 */
[----:B------:R-:W-:Y:S01]  /*fb40*/  ISETP.GT.AND P0, PT, R9, 0x8, P1 ;  /* 0x000000080900780c */ /* 0x000fe20000f04270 */
[----:B-1----:R-:W-:-:S03]  /*fb50*/  IMAD.IADD R36, R36, 0x1, R5 ;  /* 0x0000000124247824 */ /* 0x002fc600078e0205 */
        /* <DEDUP_REMOVED lines=39> */
[----:B------:R-:W-:-:S03]  /*fdd0*/  IMAD.IADD R9, R38, 0x1, R5 ;  /* 0x0000000126097824 */ /* 0x000fc600078e0205 */
[----:B------:R-:W-:Y:S02]  /*fde0*/  ISETP.LT.OR P0, PT, R11, 0x3a, P0 ;  /* 0x0000003a0b00780c */ /* 0x000fe40000701670 */
[----:B------:R-:W-:Y:S02]  /*fdf0*/  IMNMX R2, R9, R2, PT ;  /* 0x0000000209027217 */ /* 0x000fe40003800200 */
        /* <DEDUP_REMOVED lines=13> */
.L_x_2314:
[----:B------:R-:W-:-:S04]  /*fed0*/  MOV R0, c[0x0][0x32c] ;  /* 0x0000cb0000007a02 */ /* 0x000fc80000000f00 */
[----:B------:R-:W-:-:S13]  /*fee0*/  ISETP.NE.AND P0, PT, R0, 0x1, PT ;  /* 0x000000010000780c */ /* 0x000fda0003f05270 */
[----:B------:R-:W-:-:S05]  /*fef0*/  @P0 IMAD.HI.U32 R0, R16, c[0x0][0x330], RZ ;  /* 0x0000cc0010000a27 */ /* 0x000fca00078e00ff */
[----:B------:R-:W-:Y:S02]  /*ff00*/  @P0 SHF.R.U32.HI R16, RZ, c[0x0][0x334], R0 ;  /* 0x0000cd00ff100a19 */ /* 0x000fe40000011600 */
.L_x_2315:
[----:B------:R-:W-:Y:S05]  /*ff10*/  BSYNC B0 ;  /* 0x0000000000007941 */ /* 0x000fea0003800000 */
.L_x_2313:
[----:B------:R-:W-:-:S04]  /*ff20*/  IMAD R16, R16, c[0x0][0x32c], -R81 ;  /* 0x0000cb0010107a24 */ /* 0x000fc800078e0a51 */
[----:B------:R-:W-:-:S05]  /*ff30*/  IMAD.IADD R9, R16, 0x1, -R213 ;  /* 0x0000000110097824 */ /* 0x000fca00078e0ad5 */
[----:B------:R-:W-:Y:S02]  /*ff40*/  IADD3 R5, R9, c[0x0][0x32c], RZ ;  /* 0x0000cb0009057a10 */ /* 0x000fe40007ffe0ff */
[----:B------:R-:W-:Y:S02]  /*ff50*/  IMNMX R36, R36, R9, !PT ;  /* 0x0000000924247217 */ /* 0x000fe40007800200 */
[----:B------:R-:W-:Y:S02]  /*ff60*/  IMNMX R2, R2, R5, PT ;  /* 0x0000000502027217 */ /* 0x000fe40003800200 */
.L_x_2312:
        /* <DEDUP_REMOVED lines=74> */
[----:B------:R-:W-:Y:S02]  /*10410*/  FMNMX.FTZ R7, R32, R14, !PT ;  /* 0x0000000e20077209 */ /* 0x000fe40007810000 */
[----:B------:R-:W-:Y:S01]  /*10420*/  @P0 LEA R148, P1, R16, c[0x0][0x1c8], 0x1 ;  /* 0x0000720010940a11 */ /* 0x000fe200078208ff */
[----:B------:R-:W-:Y:S01]  /*10430*/  @P0 IMAD.IADD R0, R17, 0x1, R0 ;  /* 0x0000000111000824 */ /* 0x000fe200078e0200 */
[----:B------:R-:W-:Y:S02]  /*10440*/  FMNMX.FTZ R7, R28, R7, !PT ;  /* 0x000000071c077209 */ /* 0x000fe40007810000 */
[----:B------:R-:W-:Y:S02]  /*10450*/  FMNMX.FTZ R6, R34, R35, !PT ;  /* 0x0000002322067209 */ /* 0x000fe40007810000 */
[----:B------:R-:W-:Y:S02]  /*10460*/  FMNMX.FTZ R7, R12, R7, !PT ;  /* 0x000000070c077209 */ /* 0x000fe40007810000 */
[----:B------:R-:W-:-:S02]  /*10470*/  @P0 LEA.HI.X R149, R16, c[0x0][0x1cc], R0, 0x1, P1 ;  /* 0x0000730010950a11 */ /* 0x000fc400008f0c00 */
[----:B------:R-:W-:Y:S01]  /*10480*/  FMNMX.FTZ R7, R24, R7, !PT ;  /* 0x0000000718077209 */ /* 0x000fe20007810000 */
[----:B------:R-:W-:Y:S01]  /*10490*/  LDSM.16.MT88.4 R16, [R184+0x2900] ;  /* 0x00290000b810783b */ /* 0x000fe20000004200 */
        /* <DEDUP_REMOVED lines=23> */
[----:B------:R-:W-:Y:S01]  /*10610*/  @P0 LEA R146, P1, R203, R148, 0x1 ;  /* 0x00000094cb920211 */ /* 0x000fe200078208ff */
[----:B------:R-:W1:Y:S01]  /*10620*/  SHFL.BFLY PT, R7, R0, 0x2, 0x1f ;  /* 0x0c401f0000077f89 */ /* 0x000e6200000e0000 */
[----:B------:R-:W-:Y:S02]  /*10630*/  FMNMX.FTZ R6, R141, R6, !PT ;  /* 0x000000068d067209 */ /* 0x000fe40007810000 */
[----:B------:R-:W-:Y:S02]  /*10640*/  @P0 LEA.HI.X R147, R203, R149, R202, 0x1, P1 ;  /* 0x00000095cb930211 */ /* 0x000fe400008f0cca */
[----:B------:R-:W-:Y:S02]  /*10650*/  FMNMX.FTZ R6, R171, R6, !PT ;  /* 0x00000006ab067209 */ /* 0x000fe40007810000 */
[----:B-1----:R-:W-:-:S05]  /*10660*/  FMNMX.FTZ R7, R0, R7, !PT ;  /* 0x0000000700077209 */ /* 0x002fca0007810000 */
[----:B------:R-:W1:Y:S02]  /*10670*/  SHFL.BFLY PT, R2, R7, 0x1, 0x1f ;  /* 0x0c201f0007027f89 */ /* 0x000e6400000e0000 */
[----:B-1----:R-:W-:Y:S02]  /*10680*/  FMNMX.FTZ R2, R7, R2, !PT ;  /* 0x0000000207027209 */ /* 0x002fe40007810000 */
[----:B------:R-:W1:Y:S02]  /*10690*/  SHFL.BFLY PT, R7, R6, 0x2, 0x1f ;  /* 0x0c401f0006077f89 */ /* 0x000e6400000e0000 */
        /* <DEDUP_REMOVED lines=11> */
[----:B------:R-:W-:-:S02]  /*10750*/  FFMA.FTZ R159, R24, c[0x0][0x2d0], -R179 ;  /* 0x0000b400189f7a23 */ /* 0x000fc400000108b3 */
[--C-:B------:R-:W-:Y:S01]  /*10760*/  FFMA.FTZ R153, R20, c[0x0][0x2d0], -R179.reuse ;  /* 0x0000b40014997a23 */ /* 0x100fe200000108b3 */
[----:B------:R-:W1:Y:S01]  /*10770*/  MUFU.EX2 R160, R160 ;  /* 0x000000a000a07308 */ /* 0x000e620000000800 */
[----:B------:R-:W2:Y:S01]  /*10780*/  SHFL.BFLY PT, R0, R7, 0x1, 0x1f ;  /* 0x0c201f0007007f89 */ /* 0x000ea200000e0000 */
[--C-:B------:R-:W-:Y:S02]  /*10790*/  FFMA.FTZ R169, R176, c[0x0][0x2d0], -R179.reuse ;  /* 0x0000b400b0a97a23 */ /* 0x100fe400000108b3 */
[--C-:B------:R-:W-:Y:S01]  /*107a0*/  FFMA.FTZ R167, R174, c[0x0][0x2d0], -R179.reuse ;  /* 0x0000b400aea77a23 */ /* 0x100fe200000108b3 */
[----:B------:R-:W-:Y:S01]  /*107b0*/  LDSM.16.MT88.4 R20, [R185+0x900] ;  /* 0x00090000b914783b */ /* 0x000fe20000004200 */
[--C-:B------:R-:W-:Y:S02]  /*107c0*/  FFMA.FTZ R166, R166, c[0x0][0x2d0], -R179.reuse ;  /* 0x0000b400a6a67a23 */ /* 0x100fe400000108b3 */
[----:B------:R-:W-:Y:S01]  /*107d0*/  MUFU.EX2 R158, R158 ;  /* 0x0000009e009e7308 */ /* 0x000fe20000000800 */
[----:B------:R-:W-:-:S02]  /*107e0*/  FFMA.FTZ R168, R168, c[0x0][0x2d0], -R179 ;  /* 0x0000b400a8a87a23 */ /* 0x000fc400000108b3 */
[--C-:B------:R-:W-:Y:S02]  /*107f0*/  FFMA.FTZ R180, R180, c[0x0][0x2d0], -R179.reuse ;  /* 0x0000b400b4b47a23 */ /* 0x100fe400000108b3 */
[----:B------:R-:W-:-:S03]  /*10800*/  FFMA.FTZ R217, R140, c[0x0][0x2d0], -R179 ;  /* 0x0000b4008cd97a23 */ /* 0x000fc600000108b3 */
[----:B------:R-:W3:Y:S01]  /*10810*/  MUFU.EX2 R155, R155 ;  /* 0x0000009b009b7308 */ /* 0x000ee20000000800 */
[----:B-1----:R-:W-:Y:S01]  /*10820*/  F2FP.PACK_AB R96, R160, R161 ;  /* 0x000000a1a060723e */ /* 0x002fe200000000ff */
[----:B------:R-:W-:-:S06]  /*10830*/  FADD.FTZ R161, R161, R160 ;  /* 0x000000a0a1a17221 */ /* 0x000fcc0000010000 */
[----:B------:R-:W-:Y:S01]  /*10840*/  MUFU.EX2 R159, R159 ;  /* 0x0000009f009f7308 */ /* 0x000fe20000000800 */
[----:B--2---:R-:W-:-:S04]  /*10850*/  FMNMX.FTZ R0, R7, R0, !PT ;  /* 0x0000000007007209 */ /* 0x004fc80007810000 */
[C---:B------:R-:W-:Y:S01]  /*10860*/  FSETP.NEU.FTZ.AND P1, PT, R0.reuse, -INF , PT ;  /* 0xff8000000000780b */ /* 0x040fe20003f3d000 */
[----:B------:R-:W-:Y:S01]  /*10870*/  FMUL.FTZ R170, R0, c[0x0][0x2d0] ;  /* 0x0000b40000aa7a20 */ /* 0x000fe20000410000 */
[C---:B---3--:R-:W-:Y:S01]  /*10880*/  F2FP.PACK_AB R98, R155.reuse, R158 ;  /* 0x0000009e9b62723e */ /* 0x048fe200000000ff */
[----:B------:R-:W-:Y:S01]  /*10890*/  MUFU.EX2 R154, R154 ;  /* 0x0000009a009a7308 */ /* 0x000fe20000000800 */
[----:B------:R-:W-:Y:S02]  /*108a0*/  FADD.FTZ R158, R158, R161 ;  /* 0x000000a19e9e7221 */ /* 0x000fe40000010000 */
[----:B------:R-:W-:Y:S02]  /*108b0*/  FSEL R170, R170, RZ, P1 ;  /* 0x000000ffaaaa7208 */ /* 0x000fe40000800000 */
[----:B------:R-:W-:-:S03]  /*108c0*/  FADD.FTZ R158, R155, R158 ;  /* 0x0000009e9b9e7221 */ /* 0x000fc60000010000 */
[--C-:B------:R-:W-:Y:S01]  /*108d0*/  FFMA.FTZ R163, R34, c[0x0][0x2d0], -R170.reuse ;  /* 0x0000b40022a37a23 */ /* 0x100fe200000108aa */
        /* <DEDUP_REMOVED lines=9> */
[--C-:B------:R-:W-:Y:S01]  /*10970*/  FFMA.FTZ R151, R27, c[0x0][0x2d0], -R170.reuse ;  /* 0x0000b4001b977a23 */ /* 0x100fe200000108aa */
[----:B------:R-:W-:Y:S01]  /*10980*/  LDSM.16.MT88.4 R12, [R165+0x2900] ;  /* 0x00290000a50c783b */ /* 0x000fe20000004200 */
[--C-:B------:R-:W-:Y:S02]  /*10990*/  FFMA.FTZ R173, R173, c[0x0][0x2d0], -R170.reuse ;  /* 0x0000b400adad7a23 */ /* 0x100fe400000108aa */
[--C-:B------:R-:W-:Y:S01]  /*109a0*/  FFMA.FTZ R174, R183, c[0x0][0x2d0], -R170.reuse ;  /* 0x0000b400b7ae7a23 */ /* 0x100fe200000108aa */
[----:B------:R-:W3:Y:S01]  /*109b0*/  MUFU.EX2 R162, R162 ;  /* 0x000000a200a27308 */ /* 0x000ee20000000800 */
[----:B------:R-:W-:Y:S01]  /*109c0*/  LDSM.16.MT88.4 R28, [R165+0x900] ;  /* 0x00090000a51c783b */ /* 0x000fe20000004200 */
[--C-:B------:R-:W-:Y:S02]  /*109d0*/  FFMA.FTZ R175, R175, c[0x0][0x2d0], -R170.reuse ;  /* 0x0000b400afaf7a23 */ /* 0x100fe400000108aa */
[----:B------:R-:W-:Y:S01]  /*109e0*/  FFMA.FTZ R176, R181, c[0x0][0x2d0], -R170 ;  /* 0x0000b400b5b07a23 */ /* 0x000fe200000108aa */
[----:B------:R-:W-:Y:S01]  /*109f0*/  LDSM.16.MT88.4 R24, [R172+0x2900] ;  /* 0x00290000ac18783b */ /* 0x000fe20000004200 */
[----:B------:R-:W-:-:S02]  /*10a00*/  FFMA.FTZ R181, R178, c[0x0][0x2d0], -R179 ;  /* 0x0000b400b2b57a23 */ /* 0x000fc400000108b3 */
[----:B------:R-:W-:Y:S01]  /*10a10*/  MUFU.EX2 R164, R164 ;  /* 0x000000a400a47308 */ /* 0x000fe20000000800 */
[----:B------:R-:W-:Y:S02]  /*10a20*/  FFMA.FTZ R178, R142, c[0x0][0x2d0], -R179 ;  /* 0x0000b4008eb27a23 */ /* 0x000fe400000108b3 */
[--C-:B------:R-:W-:Y:S02]  /*10a30*/  FFMA.FTZ R177, R177, c[0x0][0x2d0], -R170.reuse ;  /* 0x0000b400b1b17a23 */ /* 0x100fe400000108aa */
[--C-:B------:R-:W-:Y:S02]  /*10a40*/  FFMA.FTZ R182, R143, c[0x0][0x2d0], -R170.reuse ;  /* 0x0000b4008fb67a23 */ /* 0x100fe400000108aa */
[--C-:B-1----:R-:W-:Y:S01]  /*10a50*/  FFMA.FTZ R3, R9, c[0x0][0x2d0], -R170.reuse ;  /* 0x0000b40009037a23 */ /* 0x102fe200000108aa */
[----:B------:R-:W1:Y:S01]  /*10a60*/  MUFU.EX2 R157, R157 ;  /* 0x0000009d009d7308 */ /* 0x000e620000000800 */
[----:B------:R-:W4:Y:S01]  /*10a70*/  LDSM.16.MT88.4 R8, [R185+0x2900] ;  /* 0x00290000b908783b */ /* 0x000f220000004200 */
[----:B---3--:R-:W-:Y:S01]  /*10a80*/  F2FP.PACK_AB R97, R162, R163 ;  /* 0x000000a3a261723e */ /* 0x008fe200000000ff */
[----:B------:R-:W-:-:S02]  /*10a90*/  FFMA.FTZ R179, R141, c[0x0][0x2d0], -R170 ;  /* 0x0000b4008db37a23 */ /* 0x000fc400000108aa */
[----:B------:R-:W-:Y:S01]  /*10aa0*/  FFMA.FTZ R218, R171, c[0x0][0x2d0], -R170 ;  /* 0x0000b400abda7a23 */ /* 0x000fe200000108aa */
[----:B------:R-:W-:Y:S01]  /*10ab0*/  LDSM.16.MT88.4 R140, [R172+0x3900] ;  /* 0x00390000ac8c783b */ /* 0x000fe20000004200 */
[----:B------:R-:W-:Y:S01]  /*10ac0*/  FADD.FTZ R163, R163, R162 ;  /* 0x000000a2a3a37221 */ /* 0x000fe20000010000 */
[----:B------:R-:W-:Y:S01]  /*10ad0*/  MUFU.EX2 R150, R150 ;  /* 0x0000009600967308 */ /* 0x000fe20000000800 */
[----:B-1----:R-:W-:-:S07]  /*10ae0*/  F2FP.PACK_AB R99, R157, R164 ;  /* 0x000000a49d63723e */ /* 0x002fce00000000ff */
[----:B------:R-:W-:Y:S01]  /*10af0*/  MUFU.EX2 R156, R156 ;  /* 0x0000009c009c7308 */ /* 0x000fe20000000800 */
[----:B------:R-:W-:-:S04]  /*10b00*/  FADD.FTZ R164, R164, R163 ;  /* 0x000000a3a4a47221 */ /* 0x000fc80000010000 */
[----:B------:R-:W-:Y:S01]  /*10b10*/  FADD.FTZ R157, R157, R164 ;  /* 0x000000a49d9d7221 */ /* 0x000fe20000010000 */
[C---:B------:R-:W-:Y:S02]  /*10b20*/  HMMA.16816.F32 R36, R96.reuse, R40, RZ ;  /* 0x000000286024723c */ /* 0x040fe400000018ff */
[----:B------:R-:W1:Y:S06]  /*10b30*/  MUFU.EX2 R151, R151 ;  /* 0x0000009700977308 */ /* 0x000e6c0000000800 */
        /* <DEDUP_REMOVED lines=201> */
.L_x_2317:
[----:B------:R-:W-:-:S13]  /*117d0*/  ISETP.NE.AND P0, PT, R3, 0x1, PT ;  /* 0x000000010300780c */ /* 0x000fda0003f05270 */
[----:B------:R-:W-:-:S05]  /*117e0*/  @P0 IMAD.HI.U32 R5, R6, c[0x0][0x330], RZ ;  /* 0x0000cc0006050a27 */ /* 0x000fca00078e00ff */
[----:B------:R-:W-:-:S05]  /*117f0*/  @P0 SHF.R.U32.HI R6, RZ, c[0x0][0x334], R5 ;  /* 0x0000cd00ff060a19 */ /* 0x000fca0000011605 */
.L_x_2318:
[----:B------:R-:W-:-:S05]  /*11800*/  IMAD R3, R6, R3, c[0x0][0x32c] ;  /* 0x0000cb0006037624 */ /* 0x000fca00078e0203 */
[----:B------:R-:W-:-:S04]  /*11810*/  IMNMX R4, R4, R3, PT ;  /* 0x0000000304047217 */ /* 0x000fc80003800200 */
.L_x_2316:
        /* <DEDUP_REMOVED lines=10> */
[C---:B------:R-:W-:Y:S01]  /*118c0*/  IADD3 RZ, P0, R206.reuse, 0x40, RZ ;  /* 0x00000040ceff7810 */ /* 0x040fe20007f1e0ff */
        /* <DEDUP_REMOVED lines=21> */
.L_x_2328:
[----:B------:R-:W-:Y:S04]  /*11a20*/  DEPBAR.LE SB0, 0x2 ;  /* 0x000080800000791a */ /* 0x000fe80000000000 */
[----:B------:R-:W-:Y:S01]  /*11a30*/  BAR.SYNC.DEFER_BLOCKING 0x0 ;  /* 0x0000000000007b1d */ /* 0x000fe20000010000 */
[----:B------:R-:W-:Y:S01]  /*11a40*/  UIMAD UR4, UR5, 0x6000, URZ ;  /* 0x00006000050478a4 */ /* 0x000fe2000f8e023f */
[----:B------:R-:W-:Y:S02]  /*11a50*/  ISETP.GE.AND P0, PT, R198, R221, PT ;  /* 0x000000ddc600720c */ /* 0x000fe40003f06270 */
[----:B------:R-:W-:Y:S02]  /*11a60*/  ISETP.NE.AND P2, PT, R193, 0x1, PT ;  /* 0x00000001c100780c */ /* 0x000fe40003f45270 */
[----:B------:R-:W-:Y:S02]  /*11a70*/  ISETP.GE.AND P3, PT, R195, 0x1, PT ;  /* 0x00000001c300780c */ /* 0x000fe40003f66270 */
[----:B------:R-:W-:Y:S05]  /*11a80*/  IADD3 R135, R190, UR4, RZ ;  /* 0x00000004be877c10 */ /* 0x000fea000fffe0ff */
[----:B------:R-:W-:Y:S02]  /*11a90*/  IMAD.IADD R133, R191, 0x1, R135 ;  /* 0x00000001bf857824 */ /* 0x000fe400078e0287 */
[----:B------:R-:W-:Y:S01]  /*11aa0*/  @!P0 IADD3 R28, R221, -0x1, RZ ;  /* 0xffffffffdd1c8810 */ /* 0x000fe20007ffe0ff */
[----:B------:R-:W-:Y:S02]  /*11ab0*/  @!P0 IMAD R179, R216, 0x6000, R204 ;  /* 0x00006000d8b38824 */ /* 0x000fe400078e02cc */
        /* <DEDUP_REMOVED lines=8> */
[----:B------:R-:W-:Y:S02]  /*11b40*/  @!P0 IMAD.IADD R33, R29, 0x1, R33 ;  /* 0x000000011d218824 */ /* 0x000fe400078e0221 */
[C---:B------:R-:W-:Y:S01]  /*11b50*/  @!P0 IMAD.SHL.U32 R29, R28.reuse, 0x40, RZ ;  /* 0x000000401c1d8824 */ /* 0x040fe200078e00ff */
[----:B------:R-:W3:Y:S02]  /*11b60*/  LDSM.16.M88.4 R148, [R190+UR4+0xd100] ;  /* 0x00d10004be94783b */ /* 0x000ee40008000200 */
[----:B------:R-:W-:Y:S02]  /*11b70*/  @!P0 SHF.L.U64.HI R33, R28, 0x6, R33 ;  /* 0x000000061c218819 */ /* 0x000fe40000010221 */
[----:B------:R-:W-:Y:S01]  /*11b80*/  @!P0 IADD3 R31, P1, R29, R206, RZ ;  /* 0x000000ce1d1f8210 */ /* 0x000fe20007f3e0ff */
[----:B------:R-:W4:Y:S04]  /*11b90*/  LDSM.16.M88.4 R152, [R190+UR4+0xd900] ;  /* 0x00d90004be98783b */ /* 0x000f280008000200 */
[----:B------:R-:W-:Y:S01]  /*11ba0*/  @!P0 IMAD.X R0, R33, 0x1, R211, P1 ;  /* 0x0000000121008824 */ /* 0x000fe200008e06d3 */
[C---:B------:R-:W-:Y:S01]  /*11bb0*/  @!P0 LEA R172, P1, R31.reuse, c[0x0][0x1f8], 0x1 ;  /* 0x00007e001fac8a11 */ /* 0x040fe200078208ff */
[----:B------:R-:W-:Y:S03]  /*11bc0*/  LDSM.16.M88.4 R156, [R133+0xd100] ;  /* 0x00d10000859c783b */ /* 0x000fe60000000200 */
[----:B------:R-:W-:Y:S02]  /*11bd0*/  @!P0 LEA.HI.X R173, R31, c[0x0][0x1fc], R0, 0x1, P1 ;  /* 0x00007f001fad8a11 */ /* 0x000fe400008f0c00 */
[----:B------:R-:W-:Y:S01]  /*11be0*/  @!P0 IADD3 R0, P1, R29, R224, RZ ;  /* 0x000000e01d008210 */ /* 0x000fe20007f3e0ff */
[----:B------:R-:W-:Y:S04]  /*11bf0*/  LDSM.16.M88.4 R160, [R133+0xd900] ;  /* 0x00d9000085a0783b */ /* 0x000fe80000000200 */
[----:B------:R-:W-:Y:S01]  /*11c00*/  @!P0 IMAD.X R31, R33, 0x1, R229, P1 ;  /* 0x00000001211f8824 */ /* 0x000fe200008e06e5 */
[C---:B------:R-:W-:Y:S04]  /*11c10*/  @!P0 LEA R174, P1, R0.reuse, c[0x0][0x1f8], 0x1 ;  /* 0x00007e0000ae8a11 */ /* 0x040fe800078208ff */
[----:B------:R-:W-:Y:S02]  /*11c20*/  @!P0 LEA.HI.X R175, R0, c[0x0][0x1fc], R31, 0x1, P1 ;  /* 0x00007f0000af8a11 */ /* 0x000fe400008f0c1f */
[----:B------:R-:W-:Y:S01]  /*11c30*/  @!P0 IADD3 R0, P1, R29, R223, RZ ;  /* 0x000000df1d008210 */ /* 0x000fe20007f3e0ff */
[C---:B-1----:R-:W-:Y:S04]  /*11c40*/  HMMA.16816.F32 R4, R136.reuse, R140, RZ ;  /* 0x0000008c8804723c */ /* 0x042fe800000018ff */
[--C-:B------:R-:W-:Y:S01]  /*11c50*/  @!P0 IMAD.X R31, R33, 0x1, R228.reuse, P1 ;  /* 0x00000001211f8824 */ /* 0x100fe200008e06e4 */
        /* <DEDUP_REMOVED lines=10> */
[----:B------:R-:W-:Y:S01]  /*11d00*/  @!P0 IMAD.X R31, R33, 0x1, R211, P1 ;  /* 0x00000001211f8824 */ /* 0x000fe200008e06d3 */
[C---:B------:R-:W-:Y:S03]  /*11d10*/  @!P0 LEA R180, P1, R0.reuse, c[0x0][0x1f8], 0x1 ;  /* 0x00007e0000b48a11 */ /* 0x040fe600078208ff */
[C---:B---3--:R-:W-:Y:S01]  /*11d20*/  HMMA.16816.F32 R20, R136.reuse, R148, RZ ;  /* 0x000000948814723c */ /* 0x048fe200000018ff */
[----:B------:R-:W-:Y:S03]  /*11d30*/  @!P0 LEA.HI.X R181, R0, c[0x0][0x1fc], R31, 0x1, P1 ;  /* 0x00007f0000b58a11 */ /* 0x000fe600008f0c1f */
[----:B------:R-:W-:Y:S04]  /*11d40*/  @!P0 IADD3 R0, P1, R29, R224, RZ ;  /* 0x000000e01d008210 */ /* 0x000fe80007f3e0ff */
[C---:B------:R-:W-:Y:S01]  /*11d50*/  HMMA.16816.F32 R24, R136.reuse, R150, RZ ;  /* 0x000000968818723c */ /* 0x040fe200000018ff */
[----:B------:R-:W-:Y:S01]  /*11d60*/  @!P0 IMAD.X R31, R33, 0x1, R229, P1 ;  /* 0x00000001211f8824 */ /* 0x000fe200008e06e5 */
[----:B------:R-:W2:Y:S02]  /*11d70*/  LDSM.16.M88.4 R148, [R133+0xc900] ;  /* 0x00c900008594783b */ /* 0x000ea40000000200 */
[C---:B------:R-:W-:Y:S03]  /*11d80*/  @!P0 LEA R182, P1, R0.reuse, c[0x0][0x1f8], 0x1 ;  /* 0x00007e0000b68a11 */ /* 0x040fe600078208ff */
[----:B------:R-:W-:Y:S01]  /*11d90*/  @!PT LDS RZ, [RZ] ;  /* 0x00000000fffff984 */ /* 0x000fe20000000800 */
[----:B------:R-:W-:Y:S01]  /*11da0*/  @!PT LDS RZ, [RZ] ;  /* 0x00000000fffff984 */ /* 0x000fe20000000800 */
[----:B------:R-:W-:Y:S01]  /*11db0*/  @!PT LDS RZ, [RZ] ;  /* 0x00000000fffff984 */ /* 0x000fe20000000800 */
[----:B------:R3:W-:Y:S01]  /*11dc0*/  @!P0 LDGSTS.E.BYPASS.LTC128B.128 [R179], [R172.64], !P5 ;  /* 0x00000000acb38fae */ /* 0x0007e2000e901d46 */
[----:B------:R-:W-:Y:S04]  /*11dd0*/  @!P0 LEA.HI.X R183, R0, c[0x0][0x1fc], R31, 0x1, P1 ;  /* 0x00007f0000b78a11 */ /* 0x000fe800008f0c1f */
[----:B------:R-:W-:Y:S01]  /*11de0*/  @!P0 IADD3 R0, P1, R29, R223, RZ ;  /* 0x000000df1d008210 */ /* 0x000fe20007f3e0ff */
[----:B------:R3:W-:Y:S01]  /*11df0*/  @!P0 LDGSTS.E.BYPASS.LTC128B.128 [R179+0x2000], [R174.64], !P4 ;  /* 0x02000000aeb38fae */ /* 0x0007e2000e101d46 */
[C---:B----4-:R-:W-:Y:S03]  /*11e00*/  HMMA.16816.F32 R28, R136.reuse, R152, RZ ;  /* 0x00000098881c723c */ /* 0x050fe600000018ff */
[----:B------:R-:W-:Y:S01]  /*11e10*/  @!P0 IMAD.X R33, R33, 0x1, R228, P1 ;  /* 0x0000000121218824 */ /* 0x000fe200008e06e4 */
[C---:B------:R-:W-:Y:S01]  /*11e20*/  @!P0 LEA R232, P1, R0.reuse, c[0x0][0x1f8], 0x1 ;  /* 0x00007e0000e88a11 */ /* 0x040fe200078208ff */
[----:B------:R4:W-:Y:S03]  /*11e30*/  @!P0 LDGSTS.E.BYPASS.LTC128B.128 [R179+0x4000], [R176.64], !P6 ;  /* 0x04000000b0b38fae */ /* 0x0009e6000f101d46 */
[----:B------:R-:W-:Y:S01]  /*11e40*/  @!P0 LEA.HI.X R233, R0, c[0x0][0x1fc], R33, 0x1, P1 ;  /* 0x00007f0000e98a11 */ /* 0x000fe200008f0c21 */
[----:B------:R-:W-:Y:S01]  /*11e50*/  IMAD.IADD R0, R134, 0x1, R135 ;  /* 0x0000000186007824 */ /* 0x000fe200078e0287 */
[----:B------:R-:W-:Y:S01]  /*11e60*/  HMMA.16816.F32 R32, R136, R154, RZ ;  /* 0x0000009a8820723c */ /* 0x000fe200000018ff */
[----:B------:R4:W-:Y:S01]  /*11e70*/  @!P0 LDGSTS.E.BYPASS.LTC128B.128 [R179+0x1000], [R180.64], !P5 ;  /* 0x01000000b4b38fae */ /* 0x0009e2000e901d46 */
[----:B------:R-:W-:Y:S04]  /*11e80*/  IADD3 R135, R191, R135, R134 ;  /* 0x00000087bf877210 */ /* 0x000fe80007ffe086 */
[----:B------:R4:W-:Y:S02]  /*11e90*/  @!P0 LDGSTS.E.BYPASS.LTC128B.128 [R179+0x3000], [R182.64], !P4 ;  /* 0x03000000b6b38fae */ /* 0x0009e4000e101d46 */
[C---:B-1----:R-:W-:Y:S03]  /*11ea0*/  HMMA.16816.F32 R4, R140.reuse, R144, R4 ;  /* 0x000000908c04723c */ /* 0x042fe60000001804 */
[----:B------:R4:W-:Y:S02]  /*11eb0*/  @!P0 LDGSTS.E.BYPASS.LTC128B.128 [R179+0x5000], [R232.64], !P6 ;  /* 0x05000000e8b38fae */ /* 0x0009e4000f101d46 */
[C---:B------:R-:W-:Y:S02]  /*11ec0*/  ISETP.GE.AND P0, PT, R216.reuse, 0x1, PT ;  /* 0x00000001d800780c */ /* 0x040fe40003f06270 */
[----:B------:R-:W-:Y:S01]  /*11ed0*/  IADD3 R216, R216, 0x1, RZ ;  /* 0x00000001d8d87810 */ /* 0x000fe20007ffe0ff */
[C---:B------:R-:W-:Y:S01]  /*11ee0*/  HMMA.16816.F32 R8, R140.reuse, R146, R8 ;  /* 0x000000928c08723c */ /* 0x040fe20000001808 */
[----:B------:R-:W-:Y:S03]  /*11ef0*/  LDSM.16.M88.4 R136, [R187] ;  /* 0x00000000bb88783b */ /* 0x000fe60000000200 */
[----:B------:R-:W-:Y:S02]  /*11f00*/  SEL R216, R216, RZ, !P0 ;  /* 0x000000ffd8d87207 */ /* 0x000fe40004000000 */
[----:B------:R-:W1:Y:S02]  /*11f10*/  LDSM.16.M88.4 R152, [R0+0xc100] ;  /* 0x00c100000098783b */ /* 0x000e640000000200 */
[C---:B--2---:R-:W-:Y:S03]  /*11f20*/  HMMA.16816.F32 R12, R140.reuse, R148, R12 ;  /* 0x000000948c0c723c */ /* 0x044fe6000000180c */
[----:B------:R-:W2:Y:S05]  /*11f30*/  LDSM.16.M88.4 R164, [R0+0xc900] ;  /* 0x00c9000000a4783b */ /* 0x000eaa0000000200 */
[C---:B------:R-:W-:Y:S01]  /*11f40*/  HMMA.16816.F32 R16, R140.reuse, R150, R16 ;  /* 0x000000968c10723c */ /* 0x040fe20000001810 */
[----:B------:R-:W5:Y:S05]  /*11f50*/  LDSM.16.M88.4 R168, [R0+0xd100] ;  /* 0x00d1000000a8783b */ /* 0x000f6a0000000200 */
[----:B---3--:R-:W3:Y:S02]  /*11f60*/  LDSM.16.M88.4 R172, [R0+0xd900] ;  /* 0x00d9000000ac783b */ /* 0x008ee40000000200 */
[C---:B------:R-:W-:Y:S03]  /*11f70*/  HMMA.16816.F32 R20, R140.reuse, R156, R20 ;  /* 0x0000009c8c14723c */ /* 0x040fe60000001814 */
[----:B------:R-:W-:Y:S05]  /*11f80*/  LDSM.16.M88.4 R144, [R186] ;  /* 0x00000000ba90783b */ /* 0x000fea0000000200 */
[C---:B------:R-:W-:Y:S01]  /*11f90*/  HMMA.16816.F32 R24, R140.reuse, R158, R24 ;  /* 0x0000009e8c18723c */ /* 0x040fe20000001818 */
[----:B------:R-:W3:Y:S05]  /*11fa0*/  LDSM.16.M88.4 R148, [R2+0xc100] ;  /* 0x00c100000294783b */ /* 0x000eea0000000200 */
[----:B------:R-:W3:Y:S02]  /*11fb0*/  LDSM.16.M88.4 R156, [R2+0xc900] ;  /* 0x00c90000029c783b */ /* 0x000ee40000000200 */
[C---:B------:R-:W-:Y:S03]  /*11fc0*/  HMMA.16816.F32 R28, R140.reuse, R160, R28 ;  /* 0x000000a08c1c723c */ /* 0x040fe6000000181c */
[----:B----4-:R-:W4:Y:S05]  /*11fd0*/  LDSM.16.M88.4 R176, [R2+0xd100] ;  /* 0x00d1000002b0783b */ /* 0x010f2a0000000200 */
[----:B------:R-:W-:Y:S01]  /*11fe0*/  HMMA.16816.F32 R32, R140, R162, R32 ;  /* 0x000000a28c20723c */ /* 0x000fe20000001820 */
[----:B------:R-:W3:Y:S05]  /*11ff0*/  LDSM.16.M88.4 R180, [R2+0xd900] ;  /* 0x00d9000002b4783b */ /* 0x000eea0000000200 */
[----:B------:R-:W-:Y:S02]  /*12000*/  LDSM.16.M88.4 R140, [R192+0x4000] ;  /* 0x00400000c08c783b */ /* 0x000fe40000000200 */
[C---:B-1----:R-:W-:Y:S03]  /*12010*/  HMMA.16816.F32 R4, R136.reuse, R152, R4 ;  /* 0x000000988804723c */ /* 0x042fe60000001804 */
[----:B------:R-:W-:Y:S05]  /*12020*/  LDSM.16.M88.4 R160, [R190+UR4+0xe900] ;  /* 0x00e90004bea0783b */ /* 0x000fea0008000200 */
[C---:B------:R-:W-:Y:S01]  /*12030*/  HMMA.16816.F32 R8, R136.reuse, R154, R8 ;  /* 0x0000009a8808723c */ /* 0x040fe20000001808 */
[----:B------:R-:W1:Y:S05]  /*12040*/  LDSM.16.M88.4 R152, [R190+UR4+0xe100] ;  /* 0x00e10004be98783b */ /* 0x000e6a0008000200 */
[----:B------:R-:W0:Y:S02]  /*12050*/  LDGDEPBAR ;  /* 0x00000000000079af */ /* 0x000e240000000000 */
[C---:B--2---:R-:W-:Y:S08]  /*12060*/  HMMA.16816.F32 R12, R136.reuse, R164, R12 ;  /* 0x000000a4880c723c */ /* 0x044ff0000000180c */
[C---:B------:R-:W-:Y:S01]  /*12070*/  HMMA.16816.F32 R16, R136.reuse, R166, R16 ;  /* 0x000000a68810723c */ /* 0x040fe20000001810 */
[----:B------:R-:W2:Y:S07]  /*12080*/  LDSM.16.M88.4 R164, [R190+UR4+0xf100] ;  /* 0x00f10004bea4783b */ /* 0x000eae0008000200 */
[C---:B-----5:R-:W-:Y:S08]  /*12090*/  HMMA.16816.F32 R20, R136.reuse, R168, R20 ;  /* 0x000000a88814723c */ /* 0x060ff00000001814 */
[C---:B------:R-:W-:Y:S01]  /*120a0*/  HMMA.16816.F32 R24, R136.reuse, R170, R24 ;  /* 0x000000aa8818723c */ /* 0x040fe20000001818 */
[----:B------:R-:W5:Y:S07]  /*120b0*/  LDSM.16.M88.4 R168, [R190+UR4+0xf900] ;  /* 0x00f90004bea8783b */ /* 0x000f6e0008000200 */
[C---:B---3--:R-:W-:Y:S08]  /*120c0*/  HMMA.16816.F32 R28, R136.reuse, R172, R28 ;  /* 0x000000ac881c723c */ /* 0x048ff0000000181c */
        /* <DEDUP_REMOVED lines=8> */
[----:B------:R-:W2:Y:S07]  /*12150*/  LDSM.16.M88.4 R156, [R133+0xe900] ;  /* 0x00e90000859c783b */ /* 0x000eae0000000200 */
[C---:B----4-:R-:W-:Y:S08]  /*12160*/  HMMA.16816.F32 R20, R144.reuse, R176, R20 ;  /* 0x000000b09014723c */ /* 0x050ff00000001814 */
[C---:B------:R-:W-:Y:S01]  /*12170*/  HMMA.16816.F32 R24, R144.reuse, R178, R24 ;  /* 0x000000b29018723c */ /* 0x040fe20000001818 */
[----:B------:R-:W4:Y:S07]  /*12180*/  LDSM.16.M88.4 R176, [R133+0xf900] ;  /* 0x00f9000085b0783b */ /* 0x000f2e0000000200 */
[C---:B------:R-:W-:Y:S08]  /*12190*/  HMMA.16816.F32 R28, R144.reuse, R180, R28 ;  /* 0x000000b4901c723c */ /* 0x040ff0000000181c */
[----:B------:R-:W-:Y:S01]  /*121a0*/  HMMA.16816.F32 R32, R144, R182, R32 ;  /* 0x000000b69020723c */ /* 0x000fe20000001820 */
[----:B------:R-:W-:Y:S05]  /*121b0*/  LDSM.16.M88.4 R144, [R187+0x4000] ;  /* 0x00400000bb90783b */ /* 0x000fea0000000200 */
[----:B------:R-:W-:Y:S02]  /*121c0*/  LDSM.16.M88.4 R180, [R0+0xf900] ;  /* 0x00f9000000b4783b */ /* 0x000fe40000000200 */
        /* <DEDUP_REMOVED lines=9> */
[C---:B-----5:R-:W-:Y:S08]  /*12260*/  HMMA.16816.F32 R28, R140.reuse, R168, R28 ;  /* 0x000000a88c1c723c */ /* 0x060ff0000000181c */
[----:B------:R-:W-:Y:S01]  /*12270*/  HMMA.16816.F32 R32, R140, R170, R32 ;  /* 0x000000aa8c20723c */ /* 0x000fe20000001820 */
[----:B------:R-:W-:Y:S05]  /*12280*/  LDSM.16.M88.4 R140, [R186+0x4000] ;  /* 0x00400000ba8c783b */ /* 0x000fea0000000200 */
        /* <DEDUP_REMOVED lines=9> */
[----:B------:R-:W2:Y:S07]  /*12320*/  LDSM.16.M88.4 R172, [R135+0xf900] ;  /* 0x00f9000087ac783b */ /* 0x000eae0000000200 */
[C---:B----4-:R-:W-:Y:S08]  /*12330*/  HMMA.16816.F32 R28, R136.reuse, R176, R28 ;  /* 0x000000b0881c723c */ /* 0x050ff0000000181c */
[----:B------:R-:W-:Y:S01]  /*12340*/  HMMA.16816.F32 R32, R136, R178, R32 ;  /* 0x000000b28820723c */ /* 0x000fe20000001820 */
[----:B------:R-:W-:Y:S05]  /*12350*/  LDSM.16.M88.4 R136, [R192+0x8000] ;  /* 0x00800000c088783b */ /* 0x000fea0000000200 */
[----:B------:R-:W-:Y:S02]  /*12360*/  LDSM.16.M88.4 R176, [R190+UR4+0x11900] ;  /* 0x01190004beb0783b */ /* 0x000fe40008000200 */
[C---:B-1----:R-:W-:Y:S08]  /*12370*/  HMMA.16816.F32 R4, R144.reuse, R152, R4 ;  /* 0x000000989004723c */ /* 0x042ff00000001804 */
[C---:B------:R-:W-:Y:S01]  /*12380*/  HMMA.16816.F32 R8, R144.reuse, R154, R8 ;  /* 0x0000009a9008723c */ /* 0x040fe20000001808 */
[----:B------:R-:W1:Y:S07]  /*12390*/  LDSM.16.M88.4 R152, [R190+UR4+0x10100] ;  /* 0x01010004be98783b */ /* 0x000e6e0008000200 */
[C---:B------:R-:W-:Y:S08]  /*123a0*/  HMMA.16816.F32 R12, R144.reuse, R160, R12 ;  /* 0x000000a0900c723c */ /* 0x040ff0000000180c */
[C---:B------:R-:W-:Y:S01]  /*123b0*/  HMMA.16816.F32 R16, R144.reuse, R162, R16 ;  /* 0x000000a29010723c */ /* 0x040fe20000001810 */
[----:B------:R-:W4:Y:S07]  /*123c0*/  LDSM.16.M88.4 R160, [R190+UR4+0x10900] ;  /* 0x01090004bea0783b */ /* 0x000f2e0008000200 */
[C---:B--2---:R-:W-:Y:S08]  /*123d0*/  HMMA.16816.F32 R20, R144.reuse, R164, R20 ;  /* 0x000000a49014723c */ /* 0x044ff00000001814 */
[C---:B------:R-:W-:Y:S01]  /*123e0*/  HMMA.16816.F32 R24, R144.reuse, R166, R24 ;  /* 0x000000a69018723c */ /* 0x040fe20000001818 */
[----:B------:R-:W2:Y:S07]  /*123f0*/  LDSM.16.M88.4 R164, [R190+UR4+0x11100] ;  /* 0x01110004bea4783b */ /* 0x000eae0008000200 */
[C---:B------:R-:W-:Y:S08]  /*12400*/  HMMA.16816.F32 R28, R144.reuse, R180, R28 ;  /* 0x000000b4901c723c */ /* 0x040ff0000000181c */
[----:B------:R-:W-:Y:S01]  /*12410*/  HMMA.16816.F32 R32, R144, R182, R32 ;  /* 0x000000b69020723c */ /* 0x000fe20000001820 */
[----:B------:R-:W-:Y:S05]  /*12420*/  LDSM.16.M88.4 R144, [R188+0x8000] ;  /* 0x00800000bc90783b */ /* 0x000fea0000000200 */
[----:B------:R-:W-:Y:S02]  /*12430*/  LDSM.16.M88.4 R180, [R133+0x11900] ;  /* 0x0119000085b4783b */ /* 0x000fe40000000200 */
[C---:B---3--:R-:W-:Y:S08]  /*12440*/  HMMA.16816.F32 R4, R140.reuse, R148, R4 ;  /* 0x000000948c04723c */ /* 0x048ff00000001804 */
[C---:B------:R-:W-:Y:S01]  /*12450*/  HMMA.16816.F32 R8, R140.reuse, R150, R8 ;  /* 0x000000968c08723c */ /* 0x040fe20000001808 */
[----:B------:R-:W3:Y:S07]  /*12460*/  LDSM.16.M88.4 R148, [R133+0x10100] ;  /* 0x010100008594783b */ /* 0x000eee0000000200 */
[C---:B-----5:R-:W-:Y:S08]  /*12470*/  HMMA.16816.F32 R12, R140.reuse, R156, R12 ;  /* 0x0000009c8c0c723c */ /* 0x060ff0000000180c */
[C---:B------:R-:W-:Y:S01]  /*12480*/  HMMA.16816.F32 R16, R140.reuse, R158, R16 ;  /* 0x0000009e8c10723c */ /* 0x040fe20000001810 */
[----:B------:R-:W5:Y:S07]  /*12490*/  LDSM.16.M88.4 R156, [R133+0x10900] ;  /* 0x01090000859c783b */ /* 0x000f6e0000000200 */
[C---:B------:R-:W-:Y:S08]  /*124a0*/  HMMA.16816.F32 R20, R140.reuse, R168, R20 ;  /* 0x000000a88c14723c */ /* 0x040ff00000001814 */
[C---:B------:R-:W-:Y:S01]  /*124b0*/  HMMA.16816.F32 R24, R140.reuse, R170, R24 ;  /* 0x000000aa8c18723c */ /* 0x040fe20000001818 */
[----:B------:R-:W2:Y:S07]  /*124c0*/  LDSM.16.M88.4 R168, [R133+0x11100] ;  /* 0x0111000085a8783b */ /* 0x000eae0000000200 */
[C---:B------:R-:W-:Y:S08]  /*124d0*/  HMMA.16816.F32 R28, R140.reuse, R172, R28 ;  /* 0x000000ac8c1c723c */ /* 0x040ff0000000181c */
[----:B------:R-:W-:Y:S01]  /*124e0*/  HMMA.16816.F32 R32, R140, R174, R32 ;  /* 0x000000ae8c20723c */ /* 0x000fe20000001820 */
[----:B------:R-:W-:Y:S07]  /*124f0*/  LDSM.16.M88.4 R140, [R187+0x8000] ;  /* 0x00800000bb8c783b */ /* 0x000fee0000000200 */
        /* <DEDUP_REMOVED lines=8> */
[----:B------:R-:W-:Y:S07]  /*12580*/  LDSM.16.M88.4 R164, [R135+0x11100] ;  /* 0x0111000087a4783b */ /* 0x000fee0000000200 */
[C---:B------:R-:W-:Y:S08]  /*12590*/  HMMA.16816.F32 R28, R136.reuse, R176, R28 ;  /* 0x000000b0881c723c */ /* 0x040ff0000000181c */
[----:B------:R-:W-:Y:S01]  /*125a0*/  HMMA.16816.F32 R32, R136, R178, R32 ;  /* 0x000000b28820723c */ /* 0x000fe20000001820 */
[----:B------:R-:W2:Y:S07]  /*125b0*/  LDSM.16.M88.4 R136, [R0+0x11100] ;  /* 0x011100000088783b */ /* 0x000eae0000000200 */
[C---:B---3--:R-:W-:Y:S08]  /*125c0*/  HMMA.16816.F32 R4, R144.reuse, R148, R4 ;  /* 0x000000949004723c */ /* 0x048ff00000001804 */
[C---:B------:R-:W-:Y:S01]  /*125d0*/  HMMA.16816.F32 R8, R144.reuse, R150, R8 ;  /* 0x000000969008723c */ /* 0x040fe20000001808 */
[----:B------:R-:W-:Y:S07]  /*125e0*/  LDSM.16.M88.4 R148, [R186+0x8000] ;  /* 0x00800000ba94783b */ /* 0x000fee0000000200 */
[C---:B-----5:R-:W-:Y:S08]  /*125f0*/  HMMA.16816.F32 R12, R144.reuse, R156, R12 ;  /* 0x0000009c900c723c */ /* 0x060ff0000000180c */
[C---:B------:R-:W-:Y:S01]  /*12600*/  HMMA.16816.F32 R16, R144.reuse, R158, R16 ;  /* 0x0000009e9010723c */ /* 0x040fe20000001810 */
[----:B------:R-:W-:Y:S07]  /*12610*/  LDSM.16.M88.4 R156, [R135+0x10900] ;  /* 0x01090000879c783b */ /* 0x000fee0000000200 */
[C---:B------:R-:W-:Y:S08]  /*12620*/  HMMA.16816.F32 R20, R144.reuse, R168, R20 ;  /* 0x000000a89014723c */ /* 0x040ff00000001814 */
[C---:B------:R-:W-:Y:S08]  /*12630*/  HMMA.16816.F32 R24, R144.reuse, R170, R24 ;  /* 0x000000aa9018723c */ /* 0x040ff00000001818 */
[C---:B------:R-:W-:Y:S08]  /*12640*/  HMMA.16816.F32 R28, R144.reuse, R180, R28 ;  /* 0x000000b4901c723c */ /* 0x040ff0000000181c */
[----:B------:R-:W-:Y:S01]  /*12650*/  HMMA.16816.F32 R32, R144, R182, R32 ;  /* 0x000000b69020723c */ /* 0x000fe20000001820 */
[----:B------:R3:W5:Y:S07]  /*12660*/  LDSM.16.M88.4 R144, [R0+0x11900] ;  /* 0x011900000090783b */ /* 0x00076e0000000200 */
[C---:B-1----:R-:W-:Y:S08]  /*12670*/  HMMA.16816.F32 R4, R140.reuse, R152, R4 ;  /* 0x000000988c04723c */ /* 0x042ff00000001804 */
[C---:B------:R-:W-:Y:S01]  /*12680*/  HMMA.16816.F32 R8, R140.reuse, R154, R8 ;  /* 0x0000009a8c08723c */ /* 0x040fe20000001808 */
[----:B------:R1:W5:Y:S07]  /*12690*/  LDSM.16.M88.4 R152, [R2+0x10100] ;  /* 0x010100000298783b */ /* 0x00036e0000000200 */
[C---:B----4-:R-:W-:Y:S04]  /*126a0*/  HMMA.16816.F32 R12, R140.reuse, R160, R12 ;  /* 0x000000a08c0c723c */ /* 0x050fe8000000180c */
[----:B---3--:R-:W-:Y:S02]  /*126b0*/  IMAD.MOV.U32 R0, RZ, RZ, R212 ;  /* 0x000000ffff007224 */ /* 0x008fe400078e00d4 */
[----:B------:R-:W-:Y:S02]  /*126c0*/  @P2 IMAD.MOV.U32 R0, RZ, RZ, R225 ;  /* 0x000000ffff002224 */ /* 0x000fe400078e00e1 */
[C---:B------:R-:W-:Y:S01]  /*126d0*/  HMMA.16816.F32 R16, R140.reuse, R162, R16 ;  /* 0x000000a28c10723c */ /* 0x040fe20000001810 */
[----:B------:R-:W3:Y:S07]  /*126e0*/  LDSM.16.M88.4 R160, [R135+0x11900] ;  /* 0x0119000087a0783b */ /* 0x000eee0000000200 */
[C---:B--2---:R-:W-:Y:S04]  /*126f0*/  HMMA.16816.F32 R20, R140.reuse, R136, R20 ;  /* 0x000000888c14723c */ /* 0x044fe80000001814 */
[----:B-1----:R-:W-:Y:S04]  /*12700*/  IMAD.SHL.U32 R2, R221, 0x40, RZ ;  /* 0x00000040dd027824 */ /* 0x002fe800078e00ff */
[C---:B------:R-:W-:Y:S08]  /*12710*/  HMMA.16816.F32 R24, R140.reuse, R138, R24 ;  /* 0x0000008a8c18723c */ /* 0x040ff00000001818 */
[C---:B-----5:R-:W-:Y:S08]  /*12720*/  HMMA.16816.F32 R28, R140.reuse, R144, R28 ;  /* 0x000000908c1c723c */ /* 0x060ff0000000181c */
[----:B------:R-:W-:Y:S08]  /*12730*/  HMMA.16816.F32 R32, R140, R146, R32 ;  /* 0x000000928c20723c */ /* 0x000ff00000001820 */
[C---:B------:R-:W-:Y:S08]  /*12740*/  HMMA.16816.F32 R4, R148.reuse, R152, R4 ;  /* 0x000000989404723c */ /* 0x040ff00000001804 */
[C---:B------:R-:W-:Y:S08]  /*12750*/  HMMA.16816.F32 R8, R148.reuse, R154, R8 ;  /* 0x0000009a9408723c */ /* 0x040ff00000001808 */
[C---:B------:R-:W-:Y:S08]  /*12760*/  HMMA.16816.F32 R12, R148.reuse, R156, R12 ;  /* 0x0000009c940c723c */ /* 0x040ff0000000180c */
[C---:B------:R-:W-:Y:S08]  /*12770*/  HMMA.16816.F32 R16, R148.reuse, R158, R16 ;  /* 0x0000009e9410723c */ /* 0x040ff00000001810 */
[C---:B------:R-:W-:Y:S08]  /*12780*/  HMMA.16816.F32 R20, R148.reuse, R164, R20 ;  /* 0x000000a49414723c */ /* 0x040ff00000001814 */
[C---:B------:R-:W-:Y:S08]  /*12790*/  HMMA.16816.F32 R24, R148.reuse, R166, R24 ;  /* 0x000000a69418723c */ /* 0x040ff00000001818 */
[C---:B---3--:R-:W-:Y:S01]  /*127a0*/  HMMA.16816.F32 R28, R148.reuse, R160, R28 ;  /* 0x000000a0941c723c */ /* 0x048fe2000000181c */
[----:B------:R-:W1:Y:S07]  /*127b0*/  SHFL.IDX PT, R161, R0, RZ, 0x1c1f ;  /* 0x001c1fff00a17589 */ /* 0x000e6e00000e0000 */
[----:B------:R-:W-:Y:S07]  /*127c0*/  HMMA.16816.F32 R32, R148, R162, R32 ;  /* 0x000000a29420723c */ /* 0x000fee0000001820 */
[----:B------:R-:W-:Y:S05]  /*127d0*/  IADD3 R162, -R213, 0x1, -R2 ;  /* 0x00000001d5a27810 */ /* 0x000fea0007ffe902 */
[----:B------:R-:W-:Y:S04]  /*127e0*/  IADD3 R162, -R199, R162, R194 ;  /* 0x000000a2c7a27210 */ /* 0x000fe80007ffe1c2 */
[C---:B------:R-:W-:Y:S02]  /*127f0*/  IADD3 R164, R162.reuse, c[0x0][0x328], RZ ;  /* 0x0000ca00a2a47a10 */ /* 0x040fe40007ffe0ff */
[----:B------:R-:W-:Y:S03]  /*12800*/  IADD3 R162, R162, UR8, RZ ;  /* 0x00000008a2a27c10 */ /* 0x000fe6000fffe0ff */
[--C-:B-1----:R-:W-:Y:S02]  /*12810*/  IMAD.IADD R166, R164, 0x1, R161.reuse ;  /* 0x00000001a4a67824 */ /* 0x102fe400078e02a1 */
[----:B------:R-:W-:Y:S01]  /*12820*/  IMAD.IADD R165, R162, 0x1, R161 ;  /* 0x00000001a2a57824 */ /* 0x000fe200078e02a1 */
        /* <DEDUP_REMOVED lines=14> */
.L_x_2322:
[----:B------:R-:W-:Y:S04]  /*12910*/  MOV R133, c[0x0][0x32c] ;  /* 0x0000cb0000857a02 */ /* 0x000fe80000000f00 */
[----:B------:R-:W-:Y:S11]  /*12920*/  ISETP.NE.AND P0, PT, R133, 0x1, PT ;  /* 0x000000018500780c */ /* 0x000ff60003f05270 */
[----:B------:R-:W-:Y:S02]  /*12930*/  @!UPT UIADD3 URZ, URZ, URZ, URZ ;  /* 0x0000003f3f3ff290 */ /* 0x000fe4000fffe03f */
[----:B------:R-:W-:Y:S05]  /*12940*/  @P0 IMAD.HI.U32 R133, R161, c[0x0][0x330], RZ ;  /* 0x0000cc00a1850a27 */ /* 0x000fea00078e00ff */
[----:B------:R-:W-:Y:S02]  /*12950*/  @P0 SHF.R.U32.HI R161, RZ, c[0x0][0x334], R133 ;  /* 0x0000cd00ffa10a19 */ /* 0x000fe40000011685 */
.L_x_2323:
[----:B------:R-:W-:Y:S05]  /*12960*/  BSYNC B0 ;  /* 0x0000000000007941 */ /* 0x000fea0003800000 */
.L_x_2321:
[----:B------:R-:W-:Y:S04]  /*12970*/  IMAD R136, R161, c[0x0][0x32c], -R2 ;  /* 0x0000cb00a1887a24 */ /* 0x000fe800078e0a02 */
[----:B------:R-:W-:Y:S05]  /*12980*/  IMAD.IADD R136, R136, 0x1, -R213 ;  /* 0x0000000188887824 */ /* 0x000fea00078e0ad5 */
[----:B------:R-:W-:Y:S02]  /*12990*/  IADD3 R133, R136, c[0x0][0x32c], RZ ;  /* 0x0000cb0088857a10 */ /* 0x000fe40007ffe0ff */
[----:B------:R-:W-:Y:S02]  /*129a0*/  IMNMX R165, R165, R136, !PT ;  /* 0x00000088a5a57217 */ /* 0x000fe40007800200 */
[----:B------:R-:W-:Y:S02]  /*129b0*/  IMNMX R166, R166, R133, PT ;  /* 0x00000085a6a67217 */ /* 0x000fe40003800200 */
.L_x_2320:
[----:B------:R-:W-:Y:S04]  /*129c0*/  ISETP.GT.AND P2, PT, R221, -0x1, PT ;  /* 0xffffffffdd00780c */ /* 0x000fe80003f44270 */
[C---:B------:R-:W-:Y:S04]  /*129d0*/  ISETP.GT.AND P0, PT, R165.reuse, RZ, P2 ;  /* 0x000000ffa500720c */ /* 0x040fe80001704270 */
        /* <DEDUP_REMOVED lines=17> */
[C---:B------:R-:W-:Y:S01]  /*12af0*/  ISETP.GT.AND P0, PT, R165.reuse, 0x18, P2 ;  /* 0x00000018a500780c */ /* 0x040fe20001704270 */
[----:B------:R-:W1:Y:S03]  /*12b00*/  SHFL.IDX PT, R13, R0, 0x1, 0x1c1f ;  /* 0x003c1f00000d7f89 */ /* 0x000e6600000e0000 */
[----:B------:R-:W-:Y:S04]  /*12b10*/  ISETP.LT.OR P0, PT, R166, 0x19, P0 ;  /* 0x00000019a600780c */ /* 0x000fe80000701670 */
[----:B------:R-:W-:Y:S02]  /*12b20*/  FSEL R143, R16, -INF , !P0 ;  /* 0xff800000108f7808 */ /* 0x000fe40004000000 */
[----:B------:R-:W-:Y:S04]  /*12b30*/  ISETP.GT.AND P0, PT, R165, 0x19, P2 ;  /* 0x00000019a500780c */ /* 0x000fe80001704270 */
[C---:B------:R-:W-:Y:S04]  /*12b40*/  ISETP.LT.OR P0, PT, R166.reuse, 0x1a, P0 ;  /* 0x0000001aa600780c */ /* 0x040fe80000701670 */
[----:B------:R-:W-:Y:S02]  /*12b50*/  FSEL R141, R17, -INF , !P0 ;  /* 0xff800000118d7808 */ /* 0x000fe40004000000 */
[C---:B------:R-:W-:Y:S04]  /*12b60*/  ISETP.GT.AND P0, PT, R165.reuse, 0x20, P2 ;  /* 0x00000020a500780c */ /* 0x040fe80001704270 */
[----:B------:R-:W-:Y:S01]  /*12b70*/  ISETP.LT.OR P0, PT, R166, 0x21, P0 ;  /* 0x00000021a600780c */ /* 0x000fe20000701670 */
[--C-:B-1----:R-:W-:Y:S02]  /*12b80*/  IMAD.IADD R164, R164, 0x1, R13.reuse ;  /* 0x00000001a4a47824 */ /* 0x102fe400078e020d */
[----:B------:R-:W-:Y:S01]  /*12b90*/  IMAD.IADD R162, R162, 0x1, R13 ;  /* 0x00000001a2a27824 */ /* 0x000fe200078e020d */
        /* <DEDUP_REMOVED lines=36> */
.L_x_2326:
[----:B------:R-:W-:Y:S04]  /*12de0*/  MOV R0, c[0x0][0x32c] ;  /* 0x0000cb0000007a02 */ /* 0x000fe80000000f00 */
[----:B------:R-:W-:Y:S11]  /*12df0*/  ISETP.NE.AND P0, PT, R0, 0x1, PT ;  /* 0x000000010000780c */ /* 0x000ff60003f05270 */
[----:B------:R-:W-:Y:S02]  /*12e00*/  @!UPT UIADD3 URZ, URZ, URZ, URZ ;  /* 0x0000003f3f3ff290 */ /* 0x000fe4000fffe03f */
[----:B------:R-:W-:Y:S05]  /*12e10*/  @P0 IMAD.HI.U32 R0, R13, c[0x0][0x330], RZ ;  /* 0x0000cc000d000a27 */ /* 0x000fea00078e00ff */
[----:B------:R-:W-:Y:S02]  /*12e20*/  @P0 SHF.R.U32.HI R13, RZ, c[0x0][0x334], R0 ;  /* 0x0000cd00ff0d0a19 */ /* 0x000fe40000011600 */
.L_x_2327:
[----:B------:R-:W-:Y:S05]  /*12e30*/  BSYNC B0 ;  /* 0x0000000000007941 */ /* 0x000fea0003800000 */
.L_x_2325:
[----:B------:R-:W-:Y:S04]  /*12e40*/  IMAD R2, R13, c[0x0][0x32c], -R2 ;  /* 0x0000cb000d027a24 */ /* 0x000fe800078e0a02 */
[----:B------:R-:W-:Y:S05]  /*12e50*/  IMAD.IADD R17, R2, 0x1, -R213 ;  /* 0x0000000102117824 */ /* 0x000fea00078e0ad5 */
[----:B------:R-:W-:Y:S02]  /*12e60*/  IADD3 R13, R17, c[0x0][0x32c], RZ ;  /* 0x0000cb00110d7a10 */ /* 0x000fe40007ffe0ff */
[----:B------:R-:W-:Y:S02]  /*12e70*/  IMNMX R162, R162, R17, !PT ;  /* 0x00000011a2a27217 */ /* 0x000fe40007800200 */
[----:B------:R-:W-:Y:S02]  /*12e80*/  IMNMX R164, R164, R13, PT ;  /* 0x0000000da4a47217 */ /* 0x000fe40003800200 */
.L_x_2324:
        /* <DEDUP_REMOVED lines=73> */
[----:B------:R-:W-:Y:S02]  /*13320*/  ISETP.LT.OR P0, PT, R164, 0x32, P0 ;  /* 0x00000032a400780c */ /* 0x000fe40000701670 */
[----:B------:R-:W-:Y:S02]  /*13330*/  ISETP.GT.AND P1, PT, R162, 0x38, P2 ;  /* 0x00000038a200780c */ /* 0x000fe40001724270 */
[----:B------:R-:W-:Y:S02]  /*13340*/  FMNMX.FTZ R11, R172, R11, !PT ;  /* 0x0000000bac0b7209 */ /* 0x000fe40007810000 */
[----:B------:R-:W-:Y:S02]  /*13350*/  FSEL R156, R31, -INF , !P0 ;  /* 0xff8000001f9c7808 */ /* 0x000fe40004000000 */
[----:B------:R-:W-:Y:S01]  /*13360*/  ISETP.LT.OR P1, PT, R164, 0x39, P1 ;  /* 0x00000039a400780c */ /* 0x000fe20000f21670 */
[----:B------:R-:W-:Y:S01]  /*13370*/  LDSM.16.MT88.4 R28, [R184+UR4+0x100] ;  /* 0x00010004b81c783b */ /* 0x000fe20008004200 */
[----:B------:R-:W-:Y:S02]  /*13380*/  ISETP.GT.AND P0, PT, R162, 0x39, P2 ;  /* 0x00000039a200780c */ /* 0x000fe40001704270 */
[----:B------:R-:W-:Y:S02]  /*13390*/  FMNMX.FTZ R11, R158, R11, !PT ;  /* 0x0000000b9e0b7209 */ /* 0x000fe40007810000 */
[----:B------:R-:W-:Y:S02]  /*133a0*/  FSEL R146, R34, -INF , !P1 ;  /* 0xff80000022927808 */ /* 0x000fe40004800000 */
[----:B------:R-:W-:Y:S02]  /*133b0*/  ISETP.LT.OR P0, PT, R164, 0x3a, P0 ;  /* 0x0000003aa400780c */ /* 0x000fe40000701670 */
[----:B------:R-:W-:Y:S02]  /*133c0*/  FMNMX.FTZ R11, R156, R11, !PT ;  /* 0x0000000b9c0b7209 */ /* 0x000fe40007810000 */
[----:B------:R-:W-:Y:S02]  /*133d0*/  FSEL R144, R35, -INF , !P0 ;  /* 0xff80000023907808 */ /* 0x000fe40004000000 */
[----:B------:R-:W-:Y:S02]  /*133e0*/  FMNMX.FTZ R15, R146, R11, !PT ;  /* 0x0000000b920f7209 */ /* 0x000fe40007810000 */
[----:B------:R-:W-:Y:S02]  /*133f0*/  IADD3 R16, R184, UR4, RZ ;  /* 0x00000004b8107c10 */ /* 0x000fe4000fffe0ff */
        /* <DEDUP_REMOVED lines=15> */
[----:B-1----:R-:W-:Y:S01]  /*134f0*/  FMNMX.FTZ R0, R7, R0, !PT ;  /* 0x0000000007007209 */ /* 0x002fe20007810000 */
        /* <DEDUP_REMOVED lines=344> */
[----:B------:R-:W-:Y:S03]  /*14a80*/  @P0 IMAD R16, R16, c[0x0][0x1e0], RZ ;  /* 0x0000780010100a24 */ /* 0x000fe600078e02ff */
[C---:B------:R-:W-:Y:S01]  /*14a90*/  @P0 SHF.L.U32 R29, R18.reuse, 0x6, RZ ;  /* 0x00000006121d0819 */ /* 0x040fe200000006ff */
        /* <DEDUP_REMOVED lines=11> */
[----:B------:R-:W-:Y:S01]  /*14b50*/  @P0 IADD3.X R5, R25, R215, RZ, P1, !PT ;  /* 0x000000d719050210 */ /* 0x000fe20000ffe4ff */
[C---:B------:R-:W-:Y:S04]  /*14b60*/  HMMA.16816.F32 R56, R136.reuse, R6, R56 ;  /* 0x000000068838723c */ /* 0x040fe80000001838 */
[C---:B------:R-:W-:Y:S04]  /*14b70*/  @P0 LEA R20, P1, R16.reuse, c[0x0][0x1c8], 0x1 ;  /* 0x0000720010140a11 */ /* 0x040fe800078208ff */
[C---:B----4-:R-:W-:Y:S04]  /*14b80*/  HMMA.16816.F32 R60, R136.reuse, R8, R60 ;  /* 0x00000008883c723c */ /* 0x050fe8000000183c */
[----:B------:R-:W-:Y:S02]  /*14b90*/  @P0 LEA.HI.X R21, R16, c[0x0][0x1cc], R5, 0x1, P1 ;  /* 0x0000730010150a11 */ /* 0x000fe400008f0c05 */
[----:B------:R-:W2:Y:S01]  /*14ba0*/  LDSM.16.MT88.4 R16, [R133+0x5900] ;  /* 0x005900008510783b */ /* 0x000ea20000004200 */
[----:B------:R-:W-:Y:S01]  /*14bb0*/  @P0 IADD3 R4, P1, R29, R220, RZ ;  /* 0x000000dc1d040210 */ /* 0x000fe20007f3e0ff */
        /* <DEDUP_REMOVED lines=48> */
.L_x_2319:
        /* <DEDUP_REMOVED lines=19> */
.L_x_2330:
[----:B------:R-:W-:-:S04]  /*14ff0*/  MOV R3, c[0x0][0x32c] ;  /* 0x0000cb0000037a02 */ /* 0x000fc80000000f00 */
[----:B------:R-:W-:-:S13]  /*15000*/  ISETP.NE.AND P0, PT, R3, 0x1, PT ;  /* 0x000000010300780c */ /* 0x000fda0003f05270 */
[----:B------:R-:W-:-:S05]  /*15010*/  @P0 IMAD.HI.U32 R3, R5, c[0x0][0x330], RZ ;  /* 0x0000cc0005030a27 */ /* 0x000fca00078e00ff */
[----:B------:R-:W-:-:S05]  /*15020*/  @P0 SHF.R.U32.HI R5, RZ, c[0x0][0x334], R3 ;  /* 0x0000cd00ff050a19 */ /* 0x000fca0000011603 */
.L_x_2331:
[----:B------:R-:W-:-:S05]  /*15030*/  IMAD R5, R5, c[0x0][0x32c], RZ ;  /* 0x0000cb0005057a24 */ /* 0x000fca00078e02ff */
[----:B------:R-:W-:-:S04]  /*15040*/  IMNMX R4, R4, R5, !PT ;  /* 0x0000000504047217 */ /* 0x000fc80007800200 */
.L_x_2329:
        /* <DEDUP_REMOVED lines=29> */
.L_x_2333:
[----:B------:R-:W-:Y:S04]  /*15220*/  DEPBAR.LE SB0, 0x2 ;  /* 0x000080800000791a */ /* 0x000fe80000000000 */
[----:B------:R-:W-:Y:S01]  /*15230*/  BAR.SYNC.DEFER_BLOCKING 0x0 ;  /* 0x0000000000007b1d */ /* 0x000fe20000010000 */
[----:B------:R-:W-:Y:S01]  /*15240*/  UIMAD UR4, UR5, 0x6000, URZ ;  /* 0x00006000050478a4 */ /* 0x000fe2000f8e023f */
[----:B------:R-:W-:Y:S01]  /*15250*/  ISETP.GE.AND P0, PT, R198, R221, PT ;  /* 0x000000ddc600720c */ /* 0x000fe20003f06270 */
[----:B------:R-:W-:Y:S01]  /*15260*/  UIADD3 UR8, UR5, 0x1, URZ ;  /* 0x0000000105087890 */ /* 0x000fe2000fffe03f */
[----:B------:R-:W-:Y:S01]  /*15270*/  IADD3 R5, R221, -0x1, RZ ;  /* 0xffffffffdd057810 */ /* 0x000fe20007ffe0ff */
[----:B------:R-:W-:Y:S02]  /*15280*/  UISETP.GE.AND UP0, UPT, UR5, 0x1, UPT ;  /* 0x000000010500788c */ /* 0x000fe4000bf06270 */
[----:B------:R-:W-:Y:S02]  /*15290*/  IADD3 R2, R190, UR4, RZ ;  /* 0x00000004be027c10 */ /* 0x000fe4000fffe0ff */
[----:B------:R-:W-:Y:S02]  /*152a0*/  USEL UR5, UR8, URZ, !UP0 ;  /* 0x0000003f08057287 */ /* 0x000fe4000c000000 */
[----:B------:R-:W-:Y:S04]  /*152b0*/  IADD3 R135, R191, R2, RZ ;  /* 0x00000002bf877210 */ /* 0x000fe80007ffe0ff */
[----:B------:R-:W-:Y:S01]  /*152c0*/  @!P0 SHF.R.S32.HI R0, RZ, 0x1f, R5 ;  /* 0x0000001fff008819 */ /* 0x000fe20000011405 */
[----:B------:R-:W-:Y:S01]  /*152d0*/  @!P0 IMAD R171, R216, 0x6000, R204 ;  /* 0x00006000d8ab8824 */ /* 0x000fe200078e02cc */
[----:B------:R-:W-:Y:S03]  /*152e0*/  IADD3 R172, R134, R135, RZ ;  /* 0x0000008786ac7210 */ /* 0x000fe60007ffe0ff */
[----:B------:R-:W-:Y:S01]  /*152f0*/  @!P0 IMAD R0, R0, c[0x0][0x208], RZ ;  /* 0x0000820000008a24 */ /* 0x000fe200078e02ff */
[----:B------:R-:W-:Y:S03]  /*15300*/  LDSM.16.M88.4 R32, [R192] ;  /* 0x00000000c020783b */ /* 0x000fe60000000200 */
[C---:B------:R-:W-:Y:S02]  /*15310*/  @!P0 IMAD R0, R5.reuse, c[0x0][0x20c], R0 ;  /* 0x0000830005008a24 */ /* 0x040fe400078e0200 */
[----:B------:R-:W-:Y:S03]  /*15320*/  @!P0 IMAD.WIDE.U32 R4, R5, c[0x0][0x208], RZ ;  /* 0x0000820005048a25 */ /* 0x000fe600078e00ff */
[----:B------:R-:W1:Y:S02]  /*15330*/  LDSM.16.M88.4 R8, [R190+UR4+0xc100] ;  /* 0x00c10004be08783b */ /* 0x000e640008000200 */
[----:B------:R-:W-:Y:S02]  /*15340*/  @!P0 IADD3 R0, R5, R0, RZ ;  /* 0x0000000005008210 */ /* 0x000fe40007ffe0ff */
[C---:B------:R-:W-:Y:S02]  /*15350*/  @!P0 SHF.L.U32 R155, R4.reuse, 0x6, RZ ;  /* 0x00000006049b8819 */ /* 0x040fe400000006ff */
[----:B------:R-:W-:Y:S02]  /*15360*/  @!P0 SHF.L.U64.HI R153, R4, 0x6, R0 ;  /* 0x0000000604998819 */ /* 0x000fe40000010200 */
[----:B------:R-:W-:Y:S01]  /*15370*/  @!P0 IADD3 R5, P1, R155, R206, RZ ;  /* 0x000000ce9b058210 */ /* 0x000fe20007f3e0ff */
[----:B------:R-:W2:Y:S03]  /*15380*/  LDSM.16.M88.4 R16, [R190+UR4+0xc900] ;  /* 0x00c90004be10783b */ /* 0x000ea60008000200 */
[----:B------:R-:W-:Y:S02]  /*15390*/  @!P0 IADD3.X R0, R153, R211, RZ, P1, !PT ;  /* 0x000000d399008210 */ /* 0x000fe40000ffe4ff */
[C---:B------:R-:W-:Y:S03]  /*153a0*/  @!P0 LEA R160, P1, R5.reuse, c[0x0][0x1f8], 0x1 ;  /* 0x00007e0005a08a11 */ /* 0x040fe600078208ff */
[----:B------:R-:W3:Y:S01]  /*153b0*/  LDSM.16.M88.4 R24, [R190+UR4+0xd100] ;  /* 0x00d10004be18783b */ /* 0x000ee20008000200 */
[----:B------:R-:W-:Y:S02]  /*153c0*/  @!P0 LEA.HI.X R161, R5, c[0x0][0x1fc], R0, 0x1, P1 ;  /* 0x00007f0005a18a11 */ /* 0x000fe400008f0c00 */
[----:B------:R-:W-:Y:S04]  /*153d0*/  @!P0 IADD3 R0, P1, R155, R179, RZ ;  /* 0x000000b39b008210 */ /* 0x000fe80007f3e0ff */
[----:B------:R-:W-:Y:S01]  /*153e0*/  @!P0 IADD3.X R13, R153, R183, RZ, P1, !PT ;  /* 0x000000b7990d8210 */ /* 0x000fe20000ffe4ff */
        /* <DEDUP_REMOVED lines=16> */
[----:B------:R-:W-:Y:S02]  /*154f0*/  @!P0 IADD3.X R29, R153, R211, RZ, P1, !PT ;  /* 0x000000d3991d8210 */ /* 0x000fe40000ffe4ff */
[C---:B------:R-:W-:Y:S02]  /*15500*/  @!P0 LEA R168, P1, R0.reuse, c[0x0][0x1f8], 0x1 ;  /* 0x00007e0000a88a11 */ /* 0x040fe400078208ff */
[C---:B------:R-:W-:Y:S04]  /*15510*/  HMMA.16816.F32 R16, R32.reuse, R18, RZ ;  /* 0x000000122010723c */ /* 0x040fe800000018ff */
[----:B------:R-:W-:Y:S02]  /*15520*/  @!P0 LEA.HI.X R169, R0, c[0x0][0x1fc], R29, 0x1, P1 ;  /* 0x00007f0000a98a11 */ /* 0x000fe400008f0c1d */
[----:B------:R-:W-:Y:S02]  /*15530*/  @!P0 IADD3 R157, P1, R155, R179, RZ ;  /* 0x000000b39b9d8210 */ /* 0x000fe40007f3e0ff */
        /* <DEDUP_REMOVED lines=246> */
[----:B------:R-:W-:Y:S02]  /*164a0*/  FMUL.FTZ R104, R132, R104 ;  /* 0x0000006884687220 */ /* 0x000fe40000410000 */
        /* <DEDUP_REMOVED lines=12> */
[----:B------:R-:W-:Y:S02]  /*16570*/  FMUL.FTZ R113, R132, R113 ;  /* 0x0000007184717220 */ /* 0x000fe40000410000 */
        /* <DEDUP_REMOVED lines=11> */
[----:B------:R-:W5:Y:S01]  /*16630*/  MUFU.EX2 R156, R156 ;  /* 0x0000009c009c7308 */ /* 0x000f620000000800 */
[C---:B------:R-:W-:Y:S02]  /*16640*/  FMUL.FTZ R36, R132.reuse, R36 ;  /* 0x0000002484247220 */ /* 0x040fe40000410000 */
[----:B------:R-:W-:Y:S01]  /*16650*/  FMUL.FTZ R38, R3, R38 ;  /* 0x0000002603267220 */ /* 0x000fe20000410000 */
[----:B--2---:R-:W-:Y:S01]  /*16660*/  F2FP.PACK_AB R129, R159, R158 ;  /* 0x0000009e9f81723e */ /* 0x004fe200000000ff */
[----:B------:R-:W-:Y:S02]  /*16670*/  FMUL.FTZ R37, R132, R37 ;  /* 0x0000002584257220 */ /* 0x000fe40000410000 */
        /* <DEDUP_REMOVED lines=8> */
[----:B------:R-:W-:Y:S01]  /*16700*/  FMUL.FTZ R40, R132, R40 ;  /* 0x0000002884287220 */ /* 0x000fe20000410000 */
[----:B------:R-:W2:Y:S01]  /*16710*/  MUFU.EX2 R164, R164 ;  /* 0x000000a400a47308 */ /* 0x000ea20000000800 */
[C---:B------:R-:W-:Y:S01]  /*16720*/  FMUL.FTZ R42, R3.reuse, R42 ;  /* 0x0000002a032a7220 */ /* 0x040fe20000410000 */
        /* <DEDUP_REMOVED lines=90> */
[----:B------:R-:W-:Y:S02]  /*16cd0*/  FFMA.FTZ R162, R13, c[0x0][0x2d0], -R165 ;  /* 0x0000b4000da27a23 */ /* 0x000fe400000108a5 */
        /* <DEDUP_REMOVED lines=16> */
[C---:B------:R-:W-:Y:S01]  /*16de0*/  FMUL.FTZ R98, R3.reuse, R98 ;  /* 0x0000006203627220 */ /* 0x040fe20000410000 */
[C---:B---3--:R-:W-:Y:S02]  /*16df0*/  HMMA.16816.F32 R92, R128.reuse, R124, R92 ;  /* 0x0000007c805c723c */ /* 0x048fe4000000185c */
[----:B------:R-:W3:Y:S01]  /*16e00*/  MUFU.EX2 R167, R167 ;  /* 0x000000a700a77308 */ /* 0x000ee20000000800 */
[C---:B------:R-:W-:Y:S02]  /*16e10*/  FMUL.FTZ R97, R132.reuse, R97 ;  /* 0x0000006184617220 */ /* 0x040fe40000410000 */
[C---:B------:R-:W-:Y:S02]  /*16e20*/  FMUL.FTZ R99, R3.reuse, R99 ;  /* 0x0000006303637220 */ /* 0x040fe40000410000 */
[----:B------:R-:W-:Y:S02]  /*16e30*/  FFMA.FTZ R153, R132, R217, R153 ;  /* 0x000000d984997223 */ /* 0x000fe40000010099 */
[----:B------:R-:W-:Y:S03]  /*16e40*/  FFMA.FTZ R32, R32, c[0x0][0x2d0], -R165 ;  /* 0x0000b40020207a23 */ /* 0x000fe600000108a5 */
[----:B------:R-:W-:Y:S01]  /*16e50*/  HMMA.16816.F32 R96, R128, R126, R96 ;  /* 0x0000007e8060723c */ /* 0x000fe20000001860 */
[----:B------:R-:W5:Y:S02]  /*16e60*/  LDSM.16.MT88.4 R124, [R133+0x2900] ;  /* 0x00290000857c783b */ /* 0x000f640000004200 */
[----:B------:R-:W-:Y:S01]  /*16e70*/  MUFU.EX2 R32, R32 ;  /* 0x0000002000207308 */ /* 0x000fe20000000800 */
[----:B--2---:R-:W-:Y:S01]  /*16e80*/  F2FP.PACK_AB R12, R162, R161 ;  /* 0x000000a1a20c723e */ /* 0x004fe200000000ff */
[----:B------:R-:W-:Y:S02]  /*16e90*/  FFMA.FTZ R34, R34, c[0x0][0x2d0], -R160 ;  /* 0x0000b40022227a23 */ /* 0x000fe400000108a0 */
[----:B------:R-:W-:Y:S02]  /*16ea0*/  FFMA.FTZ R158, R3, R218, R158 ;  /* 0x000000da039e7223 */ /* 0x000fe4000001009e */
[----:B------:R-:W2:Y:S03]  /*16eb0*/  LDSM.16.MT88.4 R128, [R184+UR4+0x2900] ;  /* 0x00290004b880783b */ /* 0x000ea60008004200 */
[----:B------:R-:W-:Y:S01]  /*16ec0*/  FADD.FTZ R158, R159, R158 ;  /* 0x0000009e9f9e7221 */ /* 0x000fe20000010000 */
[----:B------:R-:W-:Y:S01]  /*16ed0*/  MUFU.EX2 R34, R34 ;  /* 0x0000002200227308 */ /* 0x000fe20000000800 */
        /* <DEDUP_REMOVED lines=165> */
[----:B------:R-:W1:Y:S01]  /*17930*/  LDSM.16.MT88.4 R8, [R133+0x5900] ;  /* 0x005900008508783b */ /* 0x000e620000004200 */
        /* <DEDUP_REMOVED lines=9> */
[----:B------:R-:W-:Y:S06]  /*179d0*/  @P0 IADD3 R22, P1, R23, R208, RZ ;  /* 0x000000d017160210 */ /* 0x000fec0007f3e0ff */
[----:B------:R-:W-:Y:S02]  /*179e0*/  @P0 IADD3.X R5, R29, R215, RZ, P1, !PT ;  /* 0x000000d71d050210 */ /* 0x000fe40000ffe4ff */
[C---:B------:R-:W-:Y:S04]  /*179f0*/  @P0 LEA R30, P1, R22.reuse, c[0x0][0x1c8], 0x1 ;  /* 0x00007200161e0a11 */ /* 0x040fe800078208ff */
[----:B------:R-:W-:Y:S02]  /*17a00*/  @P0 LEA.HI.X R31, R22, c[0x0][0x1cc], R5, 0x1, P1 ;  /* 0x00007300161f0a11 */ /* 0x000fe400008f0c05 */
[----:B------:R-:W-:Y:S01]  /*17a10*/  @P0 IADD3 R4, P1, R23, R177, RZ ;  /* 0x000000b117040210 */ /* 0x000fe20007f3e0ff */
[C---:B-1----:R-:W-:Y:S03]  /*17a20*/  HMMA.16816.F32 R76, R12.reuse, R8, R76 ;  /* 0x000000080c4c723c */ /* 0x042fe6000000184c */
[----:B------:R-:W-:Y:S02]  /*17a30*/  @P0 IADD3.X R5, R29, R181, RZ, P1, !PT ;  /* 0x000000b51d050210 */ /* 0x000fe40000ffe4ff */
        /* <DEDUP_REMOVED lines=26> */
[C---:B------:R-:W-:Y:S02]  /*17be0*/  ISETP.GT.AND P0, PT, R221.reuse, R220, PT ;  /* 0x000000dcdd00720c */ /* 0x040fe40003f04270 */
[----:B------:R-:W-:Y:S05]  /*17bf0*/  IADD3 R221, R221, -0x1, RZ ;  /* 0xffffffffdddd7810 */ /* 0x000fea0007ffe0ff */
[----:B------:R-:W0:Y:S01]  /*17c00*/  LDGDEPBAR ;  /* 0x00000000000079af */ /* 0x000e220000000000 */
[----:B-1----:R-:W-:Y:S02]  /*17c10*/  MOV R133, R2 ;  /* 0x0000000200857202 */ /* 0x002fe40000000f00 */
[----:B--2---:R-:W-:Y:S03]  /*17c20*/  MOV R3, R0 ;  /* 0x0000000000037202 */ /* 0x004fe60000000f00 */
[----:B------:R-:W-:-:S05]  /*17c30*/  @P0 BRA `(.L_x_2333) ;  /* 0xffffd5e000000947 */ /* 0x000fca000383ffff */
.L_x_2332:
        /* <DEDUP_REMOVED lines=10> */
[----:B------:R-:W-:Y:S01]  /*17ce0*/  IMAD.X R224, RZ, RZ, R211, P0 ;  /* 0x000000ffffe07224 */ /* 0x000fe200000e06d3 */
        /* <DEDUP_REMOVED lines=17> */
.L_x_2343:
[----:B------:R-:W-:Y:S01]  /*17e00*/  ISETP.GE.AND P0, PT, R198, R221, PT ;  /* 0x000000ddc600720c */ /* 0x000fe20003f06270 */
[----:B------:R-:W-:Y:S04]  /*17e10*/  DEPBAR.LE SB0, 0x2 ;  /* 0x000080800000791a */ /* 0x000fe80000000000 */
[----:B------:R-:W-:Y:S01]  /*17e20*/  BAR.SYNC.DEFER_BLOCKING 0x0 ;  /* 0x0000000000007b1d */ /* 0x000fe20000010000 */
[----:B------:R-:W-:Y:S07]  /*17e30*/  UIMAD UR4, UR5, 0x6000, URZ ;  /* 0x00006000050478a4 */ /* 0x000fee000f8e023f */
        /* <DEDUP_REMOVED lines=49> */
[----:B------:R-:W4:Y:S01]  /*18150*/  LDSM.16.M88.4 R156, [R134+0xd900] ;  /* 0x00d90000869c783b */ /* 0x000f220000000200 */
[----:B------:R-:W-:Y:S04]  /*18160*/  ISETP.GE.AND P1, PT, R195, 0x1, PT ;  /* 0x00000001c300780c */ /* 0x000fe80003f26270 */
        /* <DEDUP_REMOVED lines=144> */
[----:B------:R2:W5:Y:S07]  /*18a70*/  LDSM.16.M88.4 R152, [R2+0x10100] ;  /* 0x010100000298783b */ /* 0x00056e0000000200 */
[C---:B----4-:R-:W-:Y:S04]  /*18a80*/  HMMA.16816.F32 R12, R144.reuse, R156, R12 ;  /* 0x0000009c900c723c */ /* 0x050fe8000000180c */
[----:B-1----:R-:W-:Y:S02]  /*18a90*/  IMAD.MOV.U32 R0, RZ, RZ, R212 ;  /* 0x000000ffff007224 */ /* 0x002fe400078e00d4 */
[----:B------:R-:W-:Y:S02]  /*18aa0*/  @P3 IMAD.MOV.U32 R0, RZ, RZ, R219 ;  /* 0x000000ffff003224 */ /* 0x000fe400078e00db */
[C---:B------:R-:W-:Y:S01]  /*18ab0*/  HMMA.16816.F32 R16, R144.reuse, R158, R16 ;  /* 0x0000009e9010723c */ /* 0x040fe20000001810 */
[----:B------:R1:W-:Y:S05]  /*18ac0*/  LDSM.16.M88.4 R156, [R133+0x11900] ;  /* 0x01190000859c783b */ /* 0x0003ea0000000200 */
[----:B------:R-:W4:Y:S02]  /*18ad0*/  SHFL.IDX PT, R134, R0, RZ, 0x1c1f ;  /* 0x001c1fff00867589 */ /* 0x000f2400000e0000 */
[C---:B------:R-:W-:Y:S04]  /*18ae0*/  HMMA.16816.F32 R20, R144.reuse, R140, R20 ;  /* 0x0000008c9014723c */ /* 0x040fe80000001814 */
[----:B--2---:R-:W-:Y:S04]  /*18af0*/  IMAD.SHL.U32 R2, R221, 0x40, RZ ;  /* 0x00000040dd027824 */ /* 0x004fe800078e00ff */
[C---:B------:R-:W-:Y:S08]  /*18b00*/  HMMA.16816.F32 R24, R144.reuse, R142, R24 ;  /* 0x0000008e9018723c */ /* 0x040ff00000001818 */
[C---:B---3--:R-:W-:Y:S04]  /*18b10*/  HMMA.16816.F32 R28, R144.reuse, R136, R28 ;  /* 0x00000088901c723c */ /* 0x048fe8000000181c */
[----:B-1----:R-:W-:Y:S04]  /*18b20*/  IADD3 R133, -R213, 0x1, -R2 ;  /* 0x00000001d5857810 */ /* 0x002fe80007ffe902 */
[----:B------:R-:W-:Y:S04]  /*18b30*/  HMMA.16816.F32 R32, R144, R138, R32 ;  /* 0x0000008a9020723c */ /* 0x000fe80000001820 */
[----:B------:R-:W-:Y:S04]  /*18b40*/  IADD3 R133, -R199, R133, R194 ;  /* 0x00000085c7857210 */ /* 0x000fe80007ffe1c2 */
[C---:B-----5:R-:W-:Y:S05]  /*18b50*/  HMMA.16816.F32 R4, R148.reuse, R152, R4 ;  /* 0x000000989404723c */ /* 0x060fea0000001804 */
[C---:B------:R-:W-:Y:S02]  /*18b60*/  IADD3 R135, R133.reuse, c[0x0][0x328], RZ ;  /* 0x0000ca0085877a10 */ /* 0x040fe40007ffe0ff */
[----:B------:R-:W-:Y:S01]  /*18b70*/  IADD3 R133, R133, UR8, RZ ;  /* 0x0000000885857c10 */ /* 0x000fe2000fffe0ff */
[C---:B------:R-:W-:Y:S04]  /*18b80*/  HMMA.16816.F32 R8, R148.reuse, R154, R8 ;  /* 0x0000009a9408723c */ /* 0x040fe80000001808 */
[--C-:B----4-:R-:W-:Y:S02]  /*18b90*/  IMAD.IADD R141, R135, 0x1, R134.reuse ;  /* 0x00000001878d7824 */ /* 0x110fe400078e0286 */
[----:B------:R-:W-:Y:S02]  /*18ba0*/  IMAD.IADD R137, R133, 0x1, R134 ;  /* 0x0000000185897824 */ /* 0x000fe400078e0286 */
[C---:B------:R-:W-:Y:S08]  /*18bb0*/  HMMA.16816.F32 R12, R148.reuse, R160, R12 ;  /* 0x000000a0940c723c */ /* 0x040ff0000000180c */
        /* <DEDUP_REMOVED lines=19> */
.L_x_2337:
[----:B------:R-:W-:Y:S04]  /*18cf0*/  MOV R134, c[0x0][0x32c] ;  /* 0x0000cb0000867a02 */ /* 0x000fe80000000f00 */
[----:B------:R-:W-:Y:S11]  /*18d00*/  ISETP.NE.AND P0, PT, R134, 0x1, PT ;  /* 0x000000018600780c */ /* 0x000ff60003f05270 */
[----:B------:R-:W-:Y:S02]  /*18d10*/  @!UPT UIADD3 URZ, URZ, URZ, URZ ;  /* 0x0000003f3f3ff290 */ /* 0x000fe4000fffe03f */
[----:B------:R-:W-:Y:S05]  /*18d20*/  @P0 IMAD.HI.U32 R134, R139, c[0x0][0x330], RZ ;  /* 0x0000cc008b860a27 */ /* 0x000fea00078e00ff */
[----:B------:R-:W-:Y:S02]  /*18d30*/  @P0 SHF.R.U32.HI R139, RZ, c[0x0][0x334], R134 ;  /* 0x0000cd00ff8b0a19 */ /* 0x000fe40000011686 */
.L_x_2338:
[----:B------:R-:W-:Y:S05]  /*18d40*/  BSYNC B0 ;  /* 0x0000000000007941 */ /* 0x000fea0003800000 */
.L_x_2336:
[----:B------:R-:W-:Y:S04]  /*18d50*/  IMAD R136, R139, c[0x0][0x32c], -R2 ;  /* 0x0000cb008b887a24 */ /* 0x000fe800078e0a02 */
[----:B------:R-:W-:Y:S05]  /*18d60*/  IMAD.IADD R136, R136, 0x1, -R213 ;  /* 0x0000000188887824 */ /* 0x000fea00078e0ad5 */
[----:B------:R-:W-:Y:S02]  /*18d70*/  IADD3 R134, R136, c[0x0][0x32c], RZ ;  /* 0x0000cb0088867a10 */ /* 0x000fe40007ffe0ff */
[----:B------:R-:W-:Y:S02]  /*18d80*/  IMNMX R137, R137, R136, !PT ;  /* 0x0000008889897217 */ /* 0x000fe40007800200 */
[----:B------:R-:W-:Y:S02]  /*18d90*/  IMNMX R141, R141, R134, PT ;  /* 0x000000868d8d7217 */ /* 0x000fe40003800200 */
.L_x_2335:
        /* <DEDUP_REMOVED lines=9> */
[--C-:B-1----:R-:W-:Y:S03]  /*18e30*/  IMAD.IADD R5, R135, 0x1, R0.reuse ;  /* 0x0000000187057824 */ /* 0x102fe600078e0200 */
        /* <DEDUP_REMOVED lines=8> */
[----:B------:R-:W-:Y:S01]  /*18ec0*/  IMAD.IADD R12, R133, 0x1, R0 ;  /* 0x00000001850c7824 */ /* 0x000fe200078e0200 */
        /* <DEDUP_REMOVED lines=47> */
.L_x_2341:
[----:B------:R-:W-:Y:S04]  /*191c0*/  MOV R0, c[0x0][0x32c] ;  /* 0x0000cb0000007a02 */ /* 0x000fe80000000f00 */
[----:B------:R-:W-:Y:S11]  /*191d0*/  ISETP.NE.AND P0, PT, R0, 0x1, PT ;  /* 0x000000010000780c */ /* 0x000ff60003f05270 */
[----:B------:R-:W-:Y:S02]  /*191e0*/  @!UPT UIADD3 URZ, URZ, URZ, URZ ;  /* 0x0000003f3f3ff290 */ /* 0x000fe4000fffe03f */
[----:B------:R-:W-:Y:S05]  /*191f0*/  @P0 IMAD.HI.U32 R0, R9, c[0x0][0x330], RZ ;  /* 0x0000cc0009000a27 */ /* 0x000fea00078e00ff */
[----:B------:R-:W-:Y:S02]  /*19200*/  @P0 SHF.R.U32.HI R9, RZ, c[0x0][0x334], R0 ;  /* 0x0000cd00ff090a19 */ /* 0x000fe40000011600 */
.L_x_2342:
[----:B------:R-:W-:Y:S05]  /*19210*/  BSYNC B0 ;  /* 0x0000000000007941 */ /* 0x000fea0003800000 */
.L_x_2340:
[----:B------:R-:W-:Y:S04]  /*19220*/  IMAD R2, R9, c[0x0][0x32c], -R2 ;  /* 0x0000cb0009027a24 */ /* 0x000fe800078e0a02 */
[----:B------:R-:W-:Y:S05]  /*19230*/  IMAD.IADD R9, R2, 0x1, -R213 ;  /* 0x0000000102097824 */ /* 0x000fea00078e0ad5 */
[----:B------:R-:W-:Y:S02]  /*19240*/  IADD3 R0, R9, c[0x0][0x32c], RZ ;  /* 0x0000cb0009007a10 */ /* 0x000fe40007ffe0ff */
[----:B------:R-:W-:Y:S02]  /*19250*/  IMNMX R12, R12, R9, !PT ;  /* 0x000000090c0c7217 */ /* 0x000fe40007800200 */
[----:B------:R-:W-:Y:S02]  /*19260*/  IMNMX R5, R5, R0, PT ;  /* 0x0000000005057217 */ /* 0x000fe40003800200 */
.L_x_2339:
        /* <DEDUP_REMOVED lines=74> */
[C---:B------:R-:W-:Y:S02]  /*19710*/  ISETP.GT.AND P1, PT, R12.reuse, 0x38, P2 ;  /* 0x000000380c00780c */ /* 0x040fe40001724270 */
[----:B------:R-:W-:Y:S02]  /*19720*/  ISETP.LT.OR P0, PT, R5, 0x32, P0 ;  /* 0x000000320500780c */ /* 0x000fe40000701670 */
[----:B------:R-:W-:Y:S02]  /*19730*/  FMNMX.FTZ R2, R167, R2, !PT ;  /* 0x00000002a7027209 */ /* 0x000fe40007810000 */
        /* <DEDUP_REMOVED lines=39> */
[----:B------:R-:W1:Y:S01]  /*199b0*/  MUFU.EX2 R143, R143 ;  /* 0x0000008f008f7308 */ /* 0x000e620000000800 */
[--C-:B------:R-:W-:Y:S01]  /*199c0*/  FFMA.FTZ R177, R164, c[0x0][0x2d0], -R157.reuse ;  /* 0x0000b400a4b17a23 */ /* 0x100fe2000001089d */
[----:B------:R-:W-:Y:S01]  /*199d0*/  FSEL R4, R0, RZ, P0 ;  /* 0x000000ff00047208 */ /* 0x000fe20000000000 */
[--C-:B------:R-:W-:Y:S01]  /*199e0*/  FFMA.FTZ R155, R155, c[0x0][0x2d0], -R157.reuse ;  /* 0x0000b4009b9b7a23 */ /* 0x100fe2000001089d */
[----:B------:R-:W-:Y:S01]  /*199f0*/  FSEL R148, R148, RZ, P0 ;  /* 0x000000ff94947208 */ /* 0x000fe20000000000 */
[----:B------:R-:W-:Y:S02]  /*19a00*/  FFMA.FTZ R154, R154, c[0x0][0x2d0], -R157 ;  /* 0x0000b4009a9a7a23 */ /* 0x000fe4000001089d */
[----:B------:R-:W-:Y:S02]  /*19a10*/  FADD.FTZ R4, -R4, R3 ;  /* 0x0000000304047221 */ /* 0x000fe40000010100 */
[--C-:B------:R-:W-:Y:S01]  /*19a20*/  FFMA.FTZ R146, R6, c[0x0][0x2d0], -R148.reuse ;  /* 0x0000b40006927a23 */ /* 0x100fe20000010894 */
[----:B------:R-:W-:Y:S01]  /*19a30*/  MUFU.EX2 R15, R15 ;  /* 0x0000000f000f7308 */ /* 0x000fe20000000800 */
[--C-:B------:R-:W-:Y:S02]  /*19a40*/  FFMA.FTZ R145, R9, c[0x0][0x2d0], -R148.reuse ;  /* 0x0000b40009917a23 */ /* 0x100fe40000010894 */
[--C-:B------:R-:W-:Y:S02]  /*19a50*/  FFMA.FTZ R141, R7, c[0x0][0x2d0], -R148.reuse ;  /* 0x0000b400078d7a23 */ /* 0x100fe40000010894 */
[--C-:B------:R-:W-:Y:S02]  /*19a60*/  FFMA.FTZ R144, R11, c[0x0][0x2d0], -R148.reuse ;  /* 0x0000b4000b907a23 */ /* 0x100fe40000010894 */
[----:B------:R-:W-:Y:S01]  /*19a70*/  FMUL.FTZ R3, R4, c[0x0][0x2d0] ;  /* 0x0000b40004037a20 */ /* 0x000fe20000410000 */
[----:B------:R-:W-:Y:S01]  /*19a80*/  IADD3 R4, R185, UR4, RZ ;  /* 0x00000004b9047c10 */ /* 0x000fe2000fffe0ff */
[C---:B--2---:R-:W-:Y:S01]  /*19a90*/  FMUL.FTZ R5, R12.reuse, R129 ;  /* 0x000000810c057220 */ /* 0x044fe20000410000 */
[----:B------:R-:W2:Y:S01]  /*19aa0*/  MUFU.EX2 R140, R140 ;  /* 0x0000008c008c7308 */ /* 0x000ea20000000800 */
[C---:B------:R-:W-:Y:S01]  /*19ab0*/  FMUL.FTZ R8, R12.reuse, R124 ;  /* 0x0000007c0c087220 */ /* 0x040fe20000410000 */
[----:B------:R-:W-:Y:S01]  /*19ac0*/  IADD3 R13, R189, R4, RZ ;  /* 0x00000004bd0d7210 */ /* 0x000fe20007ffe0ff */
[----:B------:R-:W-:Y:S01]  /*19ad0*/  FMUL.FTZ R4, R12, R128 ;  /* 0x000000800c047220 */ /* 0x000fe20000410000 */
[----:B-1----:R-:W-:Y:S01]  /*19ae0*/  F2FP.PACK_AB R16, R142, R143 ;  /* 0x0000008f8e10723e */ /* 0x002fe200000000ff */
[C---:B------:R-:W-:Y:S02]  /*19af0*/  FMUL.FTZ R9, R12.reuse, R125 ;  /* 0x0000007d0c097220 */ /* 0x040fe40000410000 */
[----:B------:R-:W1:Y:S01]  /*19b00*/  LDSM.16.MT88.4 R24, [R13+0x100] ;  /* 0x000100000d18783b */ /* 0x000e620000004200 */
        /* <DEDUP_REMOVED lines=13> */
[C---:B------:R-:W-:Y:S01]  /*19be0*/  FMUL.FTZ R120, R12.reuse, R120 ;  /* 0x000000780c787220 */ /* 0x040fe20000410000 */
[----:B------:R-:W2:Y:S01]  /*19bf0*/  MUFU.EX2 R145, R145 ;  /* 0x0000009100917308 */ /* 0x000ea20000000800 */
[C---:B------:R-:W-:Y:S02]  /*19c00*/  FMUL.FTZ R121, R12.reuse, R121 ;  /* 0x000000790c797220 */ /* 0x040fe40000410000 */
[C---:B------:R-:W-:Y:S02]  /*19c10*/  FMUL.FTZ R36, R12.reuse, R36 ;  /* 0x000000240c247220 */ /* 0x040fe40000410000 */
[C---:B---3--:R-:W-:Y:S02]  /*19c20*/  FMUL.FTZ R6, R3.reuse, R130 ;  /* 0x0000008203067220 */ /* 0x048fe40000410000 */
        /* <DEDUP_REMOVED lines=9> */
[----:B------:R-:W3:Y:S01]  /*19cc0*/  MUFU.EX2 R144, R144 ;  /* 0x0000009000907308 */ /* 0x000ee20000000800 */
[C---:B------:R-:W-:Y:S01]  /*19cd0*/  FMUL.FTZ R110, R3.reuse, R110 ;  /* 0x0000006e036e7220 */ /* 0x040fe20000410000 */
[----:B------:R-:W-:Y:S01]  /*19ce0*/  LDSM.16.MT88.4 R124, [R184+UR4+0x900] ;  /* 0x00090004b87c783b */ /* 0x000fe20008004200 */
        /* <DEDUP_REMOVED lines=13> */
[----:B------:R-:W-:Y:S01]  /*19dc0*/  FMUL.FTZ R40, R12, R40 ;  /* 0x000000280c287220 */ /* 0x000fe20000410000 */
[----:B---3--:R-:W-:Y:S01]  /*19dd0*/  F2FP.PACK_AB R19, R144, R141 ;  /* 0x0000008d9013723e */ /* 0x008fe200000000ff */
[--C-:B------:R-:W-:Y:S02]  /*19de0*/  FFMA.FTZ R160, R137, c[0x0][0x2d0], -R148.reuse ;  /* 0x0000b40089a07a23 */ /* 0x100fe40000010894 */
[----:B------:R-:W-:Y:S01]  /*19df0*/  LDSM.16.MT88.4 R136, [R184+UR4+0x2900] ;  /* 0x00290004b888783b */ /* 0x000fe20008004200 */
[--C-:B------:R-:W-:Y:S02]  /*19e00*/  FFMA.FTZ R163, R135, c[0x0][0x2d0], -R148.reuse ;  /* 0x0000b40087a37a23 */ /* 0x100fe40000010894 */
[--C-:B------:R-:W-:Y:S01]  /*19e10*/  FFMA.FTZ R162, R33, c[0x0][0x2d0], -R148.reuse ;  /* 0x0000b40021a27a23 */ /* 0x100fe20000010894 */
[C---:B------:R-:W-:Y:S01]  /*19e20*/  HMMA.16816.F32 R4, R16.reuse, R20, R4 ;  /* 0x000000141004723c */ /* 0x040fe20000001804 */
[----:B------:R-:W-:Y:S03]  /*19e30*/  MUFU.EX2 R158, R158 ;  /* 0x0000009e009e7308 */ /* 0x000fe60000000800 */
[----:B------:R-:W-:Y:S01]  /*19e40*/  LDSM.16.MT88.4 R32, [R13+0x900] ;  /* 0x000900000d20783b */ /* 0x000fe20000004200 */
[----:B------:R-:W-:Y:S02]  /*19e50*/  FFMA.FTZ R165, R133, c[0x0][0x2d0], -R148 ;  /* 0x0000b40085a57a23 */ /* 0x000fe40000010894 */
[----:B------:R-:W-:Y:S01]  /*19e60*/  IADD3 R20, R184, UR4, RZ ;  /* 0x00000004b8147c10 */ /* 0x000fe2000fffe0ff */
[C---:B------:R-:W-:Y:S03]  /*19e70*/  HMMA.16816.F32 R8, R16.reuse, R22, R8 ;  /* 0x000000161008723c */ /* 0x040fe60000001808 */
[----:B------:R-:W3:Y:S01]  /*19e80*/  MUFU.EX2 R161, R161 ;  /* 0x000000a100a17308 */ /* 0x000ee20000000800 */
[----:B------:R-:W-:Y:S01]  /*19e90*/  IADD3 R14, R189, R20, RZ ;  /* 0x00000014bd0e7210 */ /* 0x000fe20007ffe0ff */
[----:B------:R-:W-:Y:S01]  /*19ea0*/  LDSM.16.MT88.4 R132, [R13+0x2900] ;  /* 0x002900000d84783b */ /* 0x000fe20000004200 */
[C---:B------:R-:W-:Y:S02]  /*19eb0*/  FMUL.FTZ R41, R12.reuse, R41 ;  /* 0x000000290c297220 */ /* 0x040fe40000410000 */
[C---:B-1----:R-:W-:Y:S04]  /*19ec0*/  HMMA.16816.F32 R100, R16.reuse, R24, R100 ;  /* 0x000000181064723c */ /* 0x042fe80000001864 */
[C---:B------:R-:W-:Y:S01]  /*19ed0*/  FMUL.FTZ R42, R3.reuse, R42 ;  /* 0x0000002a032a7220 */ /* 0x040fe20000410000 */
[----:B------:R-:W1:Y:S01]  /*19ee0*/  LDSM.16.MT88.4 R20, [R14+0x100] ;  /* 0x000100000e14783b */ /* 0x000e620000004200 */
[C---:B------:R-:W-:Y:S01]  /*19ef0*/  FMUL.FTZ R43, R3.reuse, R43 ;  /* 0x0000002b032b7220 */ /* 0x040fe20000410000 */
[----:B------:R-:W-:Y:S01]  /*19f00*/  MUFU.EX2 R160, R160 ;  /* 0x000000a000a07308 */ /* 0x000fe20000000800 */
[C---:B------:R-:W-:Y:S04]  /*19f10*/  HMMA.16816.F32 R104, R16.reuse, R26, R104 ;  /* 0x0000001a1068723c */ /* 0x040fe80000001868 */
[C---:B------:R-:W-:Y:S01]  /*19f20*/  FMUL.FTZ R44, R12.reuse, R44 ;  /* 0x0000002c0c2c7220 */ /* 0x040fe20000410000 */
[----:B------:R-:W4:Y:S01]  /*19f30*/  LDSM.16.MT88.4 R24, [R185+UR4+0x2100] ;  /* 0x00210004b918783b */ /* 0x000f220008004200 */
[C---:B------:R-:W-:Y:S02]  /*19f40*/  FMUL.FTZ R45, R12.reuse, R45 ;  /* 0x0000002d0c2d7220 */ /* 0x040fe40000410000 */
[C---:B------:R-:W-:Y:S01]  /*19f50*/  HMMA.16816.F32 R108, R16.reuse, R28, R108 ;  /* 0x0000001c106c723c */ /* 0x040fe2000000186c */
[----:B------:R-:W5:Y:S03]  /*19f60*/  MUFU.EX2 R163, R163 ;  /* 0x000000a300a37308 */ /* 0x000f660000000800 */
[C---:B------:R-:W-:Y:S02]  /*19f70*/  FMUL.FTZ R46, R3.reuse, R46 ;  /* 0x0000002e032e7220 */ /* 0x040fe40000410000 */
[C---:B------:R-:W-:Y:S02]  /*19f80*/  FMUL.FTZ R47, R3.reuse, R47 ;  /* 0x0000002f032f7220 */ /* 0x040fe40000410000 */
[C---:B------:R-:W-:Y:S01]  /*19f90*/  HMMA.16816.F32 R112, R16.reuse, R30, R112 ;  /* 0x0000001e1070723c */ /* 0x040fe20000001870 */
[----:B------:R-:W2:Y:S02]  /*19fa0*/  LDSM.16.MT88.4 R28, [R13+0x2100] ;  /* 0x002100000d1c783b */ /* 0x000ea40000004200 */
[----:B------:R-:W-:Y:S01]  /*19fb0*/  MUFU.EX2 R162, R162 ;  /* 0x000000a200a27308 */ /* 0x000fe20000000800 */
[C---:B------:R-:W-:Y:S02]  /*19fc0*/  FMUL.FTZ R48, R12.reuse, R48 ;  /* 0x000000300c307220 */ /* 0x040fe40000410000 */
[C---:B------:R-:W-:Y:S02]  /*19fd0*/  FMUL.FTZ R49, R12.reuse, R49 ;  /* 0x000000310c317220 */ /* 0x040fe40000410000 */
[C---:B------:R-:W-:Y:S04]  /*19fe0*/  FMUL.FTZ R50, R3.reuse, R50 ;  /* 0x0000003203327220 */ /* 0x040fe80000410000 */
[C---:B------:R-:W-:Y:S01]  /*19ff0*/  FMUL.FTZ R51, R3.reuse, R51 ;  /* 0x0000003303337220 */ /* 0x040fe20000410000 */
[----:B------:R-:W2:Y:S01]  /*1a000*/  MUFU.EX2 R165, R165 ;  /* 0x000000a500a57308 */ /* 0x000ea20000000800 */
[C---:B------:R-:W-:Y:S02]  /*1a010*/  FMUL.FTZ R52, R12.reuse, R52 ;  /* 0x000000340c347220 */ /* 0x040fe40000410000 */
[C---:B------:R-:W-:Y:S02]  /*1a020*/  FMUL.FTZ R53, R12.reuse, R53 ;  /* 0x000000350c357220 */ /* 0x040fe40000410000 */
[C---:B------:R-:W-:Y:S02]  /*1a030*/  FMUL.FTZ R54, R3.reuse, R54 ;  /* 0x0000003603367220 */ /* 0x040fe40000410000 */
[C---:B------:R-:W-:Y:S01]  /*1a040*/  FMUL.FTZ R55, R3.reuse, R55 ;  /* 0x0000003703377220 */ /* 0x040fe20000410000 */
        /* <DEDUP_REMOVED lines=8> */
[----:B------:R-:W1:Y:S01]  /*1a0d0*/  MUFU.EX2 R175, R175 ;  /* 0x000000af00af7308 */ /* 0x000e620000000800 */
[C---:B------:R-:W-:Y:S02]  /*1a0e0*/  FMUL.FTZ R60, R12.reuse, R60 ;  /* 0x0000003c0c3c7220 */ /* 0x040fe40000410000 */
[C---:B----4-:R-:W-:Y:S04]  /*1a0f0*/  HMMA.16816.F32 R36, R16.reuse, R24, R36 ;  /* 0x000000181024723c */ /* 0x050fe80000001824 */
[C---:B------:R-:W-:Y:S02]  /*1a100*/  FMUL.FTZ R61, R12.reuse, R61 ;  /* 0x0000003d0c3d7220 */ /* 0x040fe40000410000 */
[C---:B------:R-:W-:Y:S01]  /*1a110*/  FMUL.FTZ R62, R3.reuse, R62 ;  /* 0x0000003e033e7220 */ /* 0x040fe20000410000 */
[----:B------:R-:W-:Y:S01]  /*1a120*/  MUFU.EX2 R166, R166 ;  /* 0x000000a600a67308 */ /* 0x000fe20000000800 */
[C---:B------:R-:W-:Y:S01]  /*1a130*/  HMMA.16816.F32 R40, R16.reuse, R26, R40 ;  /* 0x0000001a1028723c */ /* 0x040fe20000001828 */
[----:B------:R-:W4:Y:S03]  /*1a140*/  LDSM.16.MT88.4 R24, [R14+0x2100] ;  /* 0x002100000e18783b */ /* 0x000f260000004200 */
[C---:B------:R-:W-:Y:S02]  /*1a150*/  FMUL.FTZ R63, R3.reuse, R63 ;  /* 0x0000003f033f7220 */ /* 0x040fe40000410000 */
[C---:B------:R-:W-:Y:S02]  /*1a160*/  FMUL.FTZ R64, R12.reuse, R64 ;  /* 0x000000400c407220 */ /* 0x040fe40000410000 */
[C---:B--2---:R-:W-:Y:S01]  /*1a170*/  HMMA.16816.F32 R44, R16.reuse, R28, R44 ;  /* 0x0000001c102c723c */ /* 0x044fe2000000182c */
[----:B------:R-:W2:Y:S03]  /*1a180*/  MUFU.EX2 R177, R177 ;  /* 0x000000b100b17308 */ /* 0x000ea60000000800 */
[C---:B------:R-:W-:Y:S02]  /*1a190*/  FMUL.FTZ R65, R12.reuse, R65 ;  /* 0x000000410c417220 */ /* 0x040fe40000410000 */
[C---:B------:R-:W-:Y:S02]  /*1a1a0*/  FMUL.FTZ R66, R3.reuse, R66 ;  /* 0x0000004203427220 */ /* 0x040fe40000410000 */
[C---:B------:R-:W-:Y:S01]  /*1a1b0*/  HMMA.16816.F32 R48, R16.reuse, R30, R48 ;  /* 0x0000001e1030723c */ /* 0x040fe20000001830 */
[----:B------:R-:W2:Y:S02]  /*1a1c0*/  LDSM.16.MT88.4 R28, [R185+UR4+0x4100] ;  /* 0x00410004b91c783b */ /* 0x000ea40008004200 */
[----:B------:R-:W-:Y:S01]  /*1a1d0*/  MUFU.EX2 R155, R155 ;  /* 0x0000009b009b7308 */ /* 0x000fe20000000800 */
        /* <DEDUP_REMOVED lines=35> */
[C---:B------:R-:W-:Y:S03]  /*1a410*/  FMUL.FTZ R89, R12.reuse, R89 ;  /* 0x000000590c597220 */ /* 0x040fe60000410000 */
[C---:B----4-:R-:W-:Y:S03]  /*1a420*/  HMMA.16816.F32 R84, R16.reuse, R24, R84 ;  /* 0x000000181054723c */ /* 0x050fe60000001854 */
[C---:B------:R-:W-:Y:S02]  /*1a430*/  FMUL.FTZ R90, R3.reuse, R90 ;  /* 0x0000005a035a7220 */ /* 0x040fe40000410000 */
[C---:B------:R-:W-:Y:S02]  /*1a440*/  FMUL.FTZ R91, R3.reuse, R91 ;  /* 0x0000005b035b7220 */ /* 0x040fe40000410000 */
[C---:B------:R-:W-:Y:S02]  /*1a450*/  FMUL.FTZ R92, R12.reuse, R92 ;  /* 0x0000005c0c5c7220 */ /* 0x040fe40000410000 */
[C---:B------:R-:W-:Y:S03]  /*1a460*/  FMUL.FTZ R93, R12.reuse, R93 ;  /* 0x0000005d0c5d7220 */ /* 0x040fe60000410000 */
[C---:B------:R-:W-:Y:S01]  /*1a470*/  HMMA.16816.F32 R88, R16.reuse, R26, R88 ;  /* 0x0000001a1058723c */ /* 0x040fe20000001858 */
[----:B------:R-:W4:Y:S02]  /*1a480*/  LDSM.16.MT88.4 R24, [R14+0x900] ;  /* 0x000900000e18783b */ /* 0x000f240000004200 */
[C---:B------:R-:W-:Y:S02]  /*1a490*/  FMUL.FTZ R94, R3.reuse, R94 ;  /* 0x0000005e035e7220 */ /* 0x040fe40000410000 */
[C---:B------:R-:W-:Y:S02]  /*1a4a0*/  FMUL.FTZ R95, R3.reuse, R95 ;  /* 0x0000005f035f7220 */ /* 0x040fe40000410000 */
[C---:B------:R-:W-:Y:S02]  /*1a4b0*/  FMUL.FTZ R96, R12.reuse, R96 ;  /* 0x000000600c607220 */ /* 0x040fe40000410000 */
[C---:B------:R-:W-:Y:S03]  /*1a4c0*/  FMUL.FTZ R97, R12.reuse, R97 ;  /* 0x000000610c617220 */ /* 0x040fe60000410000 */
[C---:B--2---:R-:W-:Y:S03]  /*1a4d0*/  HMMA.16816.F32 R92, R16.reuse, R28, R92 ;  /* 0x0000001c105c723c */ /* 0x044fe6000000185c */
        /* <DEDUP_REMOVED lines=16> */
[----:B------:R-:W-:Y:S02]  /*1a5e0*/  FFMA.FTZ R157, R150, c[0x0][0x2d0], -R157 ;  /* 0x0000b400969d7a23 */ /* 0x000fe4000001089d */
[--C-:B------:R-:W-:Y:S01]  /*1a5f0*/  FFMA.FTZ R150, R153, c[0x0][0x2d0], -R148.reuse ;  /* 0x0000b40099967a23 */ /* 0x100fe20000010894 */
[----:B------:R-:W2:Y:S01]  /*1a600*/  MUFU.EX2 R171, R171 ;  /* 0x000000ab00ab7308 */ /* 0x000ea20000000800 */
[C---:B-1----:R-:W-:Y:S03]  /*1a610*/  HMMA.16816.F32 R4, R16.reuse, R20, R4 ;  /* 0x000000141004723c */ /* 0x042fe60000001804 */
[--C-:B------:R-:W-:Y:S02]  /*1a620*/  FFMA.FTZ R151, R151, c[0x0][0x2d0], -R148.reuse ;  /* 0x0000b40097977a23 */ /* 0x100fe40000010894 */
[--C-:B------:R-:W-:Y:S02]  /*1a630*/  FFMA.FTZ R149, R149, c[0x0][0x2d0], -R148.reuse ;  /* 0x0000b40095957a23 */ /* 0x100fe40000010894 */
[----:B------:R-:W-:Y:S01]  /*1a640*/  FFMA.FTZ R148, R147, c[0x0][0x2d0], -R148 ;  /* 0x0000b40093947a23 */ /* 0x000fe20000010894 */
[C---:B------:R-:W-:Y:S01]  /*1a650*/  HMMA.16816.F32 R8, R16.reuse, R22, R8 ;  /* 0x000000161008723c */ /* 0x040fe20000001808 */
[----:B------:R-:W1:Y:S01]  /*1a660*/  LDSM.16.MT88.4 R20, [R14+0x2900] ;  /* 0x002900000e14783b */ /* 0x000e620000004200 */
[----:B------:R-:W-:Y:S02]  /*1a670*/  MUFU.EX2 R168, R168 ;  /* 0x000000a800a87308 */ /* 0x000fe40000000800 */
[----:B------:R-:W-:Y:S02]  /*1a680*/  FADD.FTZ R142, R142, R143 ;  /* 0x0000008f8e8e7221 */ /* 0x000fe40000010000 */
[----:B------:R-:W-:Y:S02]  /*1a690*/  FADD.FTZ R146, R145, R146 ;  /* 0x0000009291927221 */ /* 0x000fe40000010000 */
[C---:B------:R-:W-:Y:S04]  /*1a6a0*/  HMMA.16816.F32 R100, R16.reuse, R32, R100 ;  /* 0x000000201064723c */ /* 0x040fe80000001864 */
[----:B------:R-:W3:Y:S01]  /*1a6b0*/  MUFU.EX2 R167, R167 ;  /* 0x000000a700a77308 */ /* 0x000ee20000000800 */
        /* <DEDUP_REMOVED lines=15> */
[C---:B----4-:R-:W-:Y:S04]  /*1a7b0*/  HMMA.16816.F32 R116, R16.reuse, R24, R116 ;  /* 0x000000181074723c */ /* 0x050fe80000001874 */
[----:B------:R-:W-:Y:S01]  /*1a7c0*/  MUFU.EX2 R150, R150 ;  /* 0x0000009600967308 */ /* 0x000fe20000000800 */
[----:B------:R-:W-:Y:S02]  /*1a7d0*/  FADD.FTZ R158, R158, R159 ;  /* 0x0000009f9e9e7221 */ /* 0x000fe40000010000 */
[----:B------:R-:W-:Y:S01]  /*1a7e0*/  FADD.FTZ R162, R162, R163 ;  /* 0x000000a3a2a27221 */ /* 0x000fe20000010000 */
[C---:B------:R-:W-:Y:S01]  /*1a7f0*/  HMMA.16816.F32 R120, R16.reuse, R26, R120 ;  /* 0x0000001a1078723c */ /* 0x040fe20000001878 */
[----:B------:R-:W4:Y:S03]  /*1a800*/  LDSM.16.MT88.4 R24, [R185+UR4+0x4900] ;  /* 0x00490004b918783b */ /* 0x000f260008004200 */
        /* <DEDUP_REMOVED lines=17> */
[C---:B----4-:R-:W-:Y:S08]  /*1a920*/  HMMA.16816.F32 R68, R16.reuse, R24, R68 ;  /* 0x000000181044723c */ /* 0x050ff00000001844 */
[C---:B------:R-:W-:Y:S01]  /*1a930*/  HMMA.16816.F32 R72, R16.reuse, R26, R72 ;  /* 0x0000001a1048723c */ /* 0x040fe20000001848 */
[----:B------:R-:W4:Y:S07]  /*1a940*/  LDSM.16.MT88.4 R24, [R185+UR4+0x1100] ;  /* 0x00110004b918783b */ /* 0x000f2e0008004200 */
[C---:B------:R-:W-:Y:S08]  /*1a950*/  HMMA.16816.F32 R76, R16.reuse, R28, R76 ;  /* 0x0000001c104c723c */ /* 0x040ff0000000184c */
[C---:B------:R-:W-:Y:S01]  /*1a960*/  HMMA.16816.F32 R80, R16.reuse, R30, R80 ;  /* 0x0000001e1050723c */ /* 0x040fe20000001850 */
[----:B------:R-:W2:Y:S07]  /*1a970*/  LDSM.16.MT88.4 R28, [R13+0x1100] ;  /* 0x001100000d1c783b */ /* 0x000eae0000004200 */
[C---:B------:R-:W-:Y:S08]  /*1a980*/  HMMA.16816.F32 R84, R16.reuse, R32, R84 ;  /* 0x000000201054723c */ /* 0x040ff00000001854 */
[C---:B------:R-:W-:Y:S01]  /*1a990*/  HMMA.16816.F32 R88, R16.reuse, R34, R88 ;  /* 0x000000221058723c */ /* 0x040fe20000001858 */
[----:B------:R-:W5:Y:S07]  /*1a9a0*/  LDSM.16.MT88.4 R32, [R14+0x1100] ;  /* 0x001100000e20783b */ /* 0x000f6e0000004200 */
[C---:B-1----:R-:W-:Y:S08]  /*1a9b0*/  HMMA.16816.F32 R92, R16.reuse, R20, R92 ;  /* 0x00000014105c723c */ /* 0x042ff0000000185c */
[----:B------:R-:W-:Y:S01]  /*1a9c0*/  HMMA.16816.F32 R96, R16, R22, R96 ;  /* 0x000000161060723c */ /* 0x000fe20000001860 */
[----:B------:R-:W1:Y:S06]  /*1a9d0*/  LDSM.16.MT88.4 R20, [R14+0x3100] ;  /* 0x003100000e14783b */ /* 0x000e6c0000004200 */
[----:B------:R-:W-:Y:S01]  /*1a9e0*/  F2FP.PACK_AB R16, R175, R170 ;  /* 0x000000aaaf10723e */ /* 0x000fe200000000ff */
[----:B------:R-:W-:Y:S01]  /*1a9f0*/  FADD.FTZ R170, R170, R161 ;  /* 0x000000a1aaaa7221 */ /* 0x000fe20000010000 */
[----:B------:R-:W-:Y:S03]  /*1aa00*/  F2FP.PACK_AB R18, R177, R166 ;  /* 0x000000a6b112723e */ /* 0x000fe600000000ff */
[----:B--2---:R-:W-:Y:S01]  /*1aa10*/  F2FP.PACK_AB R17, R171, R164 ;  /* 0x000000a4ab11723e */ /* 0x004fe200000000ff */
[----:B------:R-:W-:Y:S01]  /*1aa20*/  FADD.FTZ R164, R164, R165 ;  /* 0x000000a5a4a47221 */ /* 0x000fe20000010000 */
[----:B---3--:R-:W-:Y:S01]  /*1aa30*/  F2FP.PACK_AB R19, R167, R168 ;  /* 0x000000a8a713723e */ /* 0x008fe200000000ff */
        /* <DEDUP_REMOVED lines=15> */
[C---:B-----5:R-:W-:Y:S08]  /*1ab30*/  HMMA.16816.F32 R116, R16.reuse, R32, R116 ;  /* 0x000000201074723c */ /* 0x060ff00000001874 */
        /* <DEDUP_REMOVED lines=21> */
[----:B------:R-:W4:Y:S07]  /*1ac90*/  LDSM.16.MT88.4 R32, [R14+0x1900] ;  /* 0x001900000e20783b */ /* 0x000f2e0000004200 */
[C---:B-1----:R-:W-:Y:S07]  /*1aca0*/  HMMA.16816.F32 R92, R16.reuse, R20, R92 ;  /* 0x00000014105c723c */ /* 0x042fee000000185c */
        /* <DEDUP_REMOVED lines=18> */
[----:B------:R-:W5:Y:S07]  /*1add0*/  LDSM.16.MT88.4 R8, [R14+0x3900] ;  /* 0x003900000e08783b */ /* 0x000f6e0000004200 */
[C---:B--2---:R-:W-:Y:S07]  /*1ade0*/  HMMA.16816.F32 R100, R16.reuse, R24, R100 ;  /* 0x000000181064723c */ /* 0x044fee0000001864 */
[----:B------:R-:W-:Y:S01]  /*1adf0*/  @P0 SHF.R.S32.HI R24, RZ, 0x1f, R21 ;  /* 0x0000001fff180819 */ /* 0x000fe20000011415 */
[C---:B------:R-:W-:Y:S04]  /*1ae00*/  HMMA.16816.F32 R104, R16.reuse, R26, R104 ;  /* 0x0000001a1068723c */ /* 0x040fe80000001868 */
[----:B------:R-:W-:Y:S03]  /*1ae10*/  @P0 IMAD R24, R24, c[0x0][0x1e0], RZ ;  /* 0x0000780018180a24 */ /* 0x000fe600078e02ff */
[C---:B------:R-:W-:Y:S01]  /*1ae20*/  @P0 IMAD.WIDE.U32 R26, R21.reuse, c[0x0][0x1e0], RZ ;  /* 0x00007800151a0a25 */ /* 0x040fe200078e00ff */
[C---:B---3--:R-:W-:Y:S04]  /*1ae30*/  HMMA.16816.F32 R108, R16.reuse, R28, R108 ;  /* 0x0000001c106c723c */ /* 0x048fe8000000186c */
[----:B------:R-:W-:Y:S02]  /*1ae40*/  @P0 IMAD R24, R21, c[0x0][0x1e4], R24 ;  /* 0x0000790015180a24 */ /* 0x000fe400078e0218 */
[----:B------:R-:W2:Y:S02]  /*1ae50*/  LDSM.16.MT88.4 R20, [R185+UR4+0x5900] ;  /* 0x00590004b914783b */ /* 0x000ea40008004200 */
        /* <DEDUP_REMOVED lines=12> */
[C---:B-1----:R-:W-:Y:S07]  /*1af20*/  HMMA.16816.F32 R52, R16.reuse, R4, R52 ;  /* 0x000000041034723c */ /* 0x042fee0000001834 */
[C---:B------:R-:W-:Y:S01]  /*1af30*/  @P0 IADD3.X R5, R33.reuse, R215, RZ, P1, !PT ;  /* 0x000000d721050210 */ /* 0x040fe20000ffe4ff */
[C---:B------:R-:W-:Y:S04]  /*1af40*/  HMMA.16816.F32 R56, R16.reuse, R6, R56 ;  /* 0x000000061038723c */ /* 0x040fe80000001838 */
[C---:B------:R-:W-:Y:S04]  /*1af50*/  @P0 LEA R28, P1, R24.reuse, c[0x0][0x1c8], 0x1 ;  /* 0x00007200181c0a11 */ /* 0x040fe800078208ff */
[C---:B-----5:R-:W-:Y:S04]  /*1af60*/  HMMA.16816.F32 R60, R16.reuse, R8, R60 ;  /* 0x00000008103c723c */ /* 0x060fe8000000183c */
[----:B------:R-:W-:Y:S02]  /*1af70*/  @P0 LEA.HI.X R29, R24, c[0x0][0x1cc], R5, 0x1, P1 ;  /* 0x00007300181d0a11 */ /* 0x000fe400008f0c05 */
[----:B------:R1:W3:Y:S01]  /*1af80*/  LDSM.16.MT88.4 R24, [R13+0x5900] ;  /* 0x005900000d18783b */ /* 0x0002e20000004200 */
        /* <DEDUP_REMOVED lines=12> */
[----:B-1----:R-:W-:Y:S04]  /*1b050*/  @P0 IADD3 R13, P1, R203, R32, RZ ;  /* 0x00000020cb0d0210 */ /* 0x002fe80007f3e0ff */
[----:B------:R-:W-:Y:S02]  /*1b060*/  @P0 IADD3.X R33, R202, R33, RZ, P1, !PT ;  /* 0x00000021ca210210 */ /* 0x000fe40000ffe4ff */
[----:B------:R-:W-:Y:S01]  /*1b070*/  @P0 IADD3 R9, P1, R13, R208, RZ ;  /* 0x000000d00d090210 */ /* 0x000fe20007f3e0ff */
[C---:B---3--:R-:W-:Y:S03]  /*1b080*/  HMMA.16816.F32 R76, R16.reuse, R24, R76 ;  /* 0x00000018104c723c */ /* 0x048fe6000000184c */
        /* <DEDUP_REMOVED lines=8> */
[----:B------:R-:W-:Y:S02]  /*1b110*/  @P0 LEA.HI.X R23, R3, c[0x0][0x1cc], R12, 0x1, P1 ;  /* 0x0000730003170a11 */ /* 0x000fe400008f0c0c */
[----:B------:R-:W-:Y:S04]  /*1b120*/  @P0 IADD3 R13, P1, R13, R226, RZ ;  /* 0x000000e20d0d0210 */ /* 0x000fe80007f3e0ff */
[----:B------:R-:W-:Y:S01]  /*1b130*/  @P0 IADD3.X R24, R33, R220, RZ, P1, !PT ;  /* 0x000000dc21180210 */ /* 0x000fe20000ffe4ff */
[C---:B--2---:R-:W-:Y:S03]  /*1b140*/  HMMA.16816.F32 R84, R16.reuse, R4, R84 ;  /* 0x000000041054723c */ /* 0x044fe60000001854 */
[C---:B------:R-:W-:Y:S01]  /*1b150*/  @P0 LEA R12, P1, R13.reuse, c[0x0][0x1c8], 0x1 ;  /* 0x000072000d0c0a11 */ /* 0x040fe200078208ff */
[----:B-1----:R-:W-:Y:S03]  /*1b160*/  @P0 IMAD R14, R216, 0x3000, R205 ;  /* 0x00003000d80e0824 */ /* 0x002fe600078e02cd */
[----:B------:R-:W-:Y:S01]  /*1b170*/  @P0 LEA.HI.X R13, R13, c[0x0][0x1cc], R24, 0x1, P1 ;  /* 0x000073000d0d0a11 */ /* 0x000fe200008f0c18 */
[C---:B------:R-:W-:Y:S04]  /*1b180*/  HMMA.16816.F32 R88, R16.reuse, R6, R88 ;  /* 0x000000061058723c */ /* 0x040fe80000001858 */
[----:B------:R-:W-:Y:S05]  /*1b190*/  @P0 SHF.L.U32 R3, R14, 0x1, RZ ;  /* 0x000000010e030819 */ /* 0x000fea00000006ff */
[----:B------:R-:W-:Y:S01]  /*1b1a0*/  @!PT LDS RZ, [RZ] ;  /* 0x00000000fffff984 */ /* 0x000fe20000000800 */
[----:B------:R-:W-:Y:S01]  /*1b1b0*/  @!PT LDS RZ, [RZ] ;  /* 0x00000000fffff984 */ /* 0x000fe20000000800 */
[----:B------:R-:W-:Y:S01]  /*1b1c0*/  @!PT LDS RZ, [RZ] ;  /* 0x00000000fffff984 */ /* 0x000fe20000000800 */
[----:B------:R1:W-:Y:S01]  /*1b1d0*/  @P0 LDGSTS.E.BYPASS.LTC128B.128 [R3+0xc100], [R28.64], !P5 ;  /* 0x0c1000001c030fae */ /* 0x0003e2000e901d46 */
[C---:B---3--:R-:W-:Y:S07]  /*1b1e0*/  HMMA.16816.F32 R92, R16.reuse, R8, R92 ;  /* 0x00000008105c723c */ /* 0x048fee000000185c */
[----:B------:R1:W-:Y:S01]  /*1b1f0*/  @P0 LDGSTS.E.BYPASS.LTC128B.128 [R3+0xe100], [R30.64], !P4 ;  /* 0x0e1000001e030fae */ /* 0x0003e2000e101d46 */
[----:B------:R-:W-:Y:S07]  /*1b200*/  HMMA.16816.F32 R96, R16, R10, R96 ;  /* 0x0000000a1060723c */ /* 0x000fee0000001860 */
[----:B------:R1:W-:Y:S08]  /*1b210*/  @P0 LDGSTS.E.BYPASS.LTC128B.128 [R3+0x10100], [R34.64], !P6 ;  /* 0x1010000022030fae */ /* 0x0003f0000f101d46 */
[----:B------:R1:W-:Y:S08]  /*1b220*/  @P0 LDGSTS.E.BYPASS.LTC128B.128 [R3+0xd100], [R20.64], !P5 ;  /* 0x0d10000014030fae */ /* 0x0003f0000e901d46 */
[----:B------:R1:W-:Y:S08]  /*1b230*/  @P0 LDGSTS.E.BYPASS.LTC128B.128 [R3+0xf100], [R22.64], !P4 ;  /* 0x0f10000016030fae */ /* 0x0003f0000e101d46 */
[----:B------:R1:W-:Y:S01]  /*1b240*/  @P0 LDGSTS.E.BYPASS.LTC128B.128 [R3+0x11100], [R12.64], !P6 ;  /* 0x111000000c030fae */ /* 0x0003e2000f101d46 */
[----:B------:R-:W-:Y:S02]  /*1b250*/  ISETP.GE.AND P0, PT, R198, R221, PT ;  /* 0x000000ddc600720c */ /* 0x000fe40003f06270 */
[----:B------:R-:W-:Y:S05]  /*1b260*/  IADD3 R221, R221, -0x1, RZ ;  /* 0xffffffffdddd7810 */ /* 0x000fea0007ffe0ff */
[----:B------:R-:W0:Y:S01]  /*1b270*/  LDGDEPBAR ;  /* 0x00000000000079af */ /* 0x000e220000000000 */
[----:B-1----:R-:W-:Y:S05]  /*1b280*/  MOV R3, R0 ;  /* 0x0000000000037202 */ /* 0x002fea0000000f00 */
[----:B------:R-:W-:-:S05]  /*1b290*/  @!P0 BRA `(.L_x_2343) ;  /* 0xffffcb6000008947 */ /* 0x000fca000383ffff */
.L_x_2334:
        /* <DEDUP_REMOVED lines=122> */
.L_x_2256:
        /* <DEDUP_REMOVED lines=152> */
.L_x_2345:
        /* <DEDUP_REMOVED lines=61> */
[----:B------:R-:W-:Y:S01]  /*1c790*/  IMAD R18, R9, c[0x0][0x48c], R18 ;  /* 0x0001230009127a24 */ /* 0x000fe200078e0212 */
[----:B------:R-:W-:Y:S01]  /*1c7a0*/  LEA R9, P0, R20, c[0x0][0x450], 0x2 ;  /* 0x0001140014097a11 */ /* 0x000fe200078010ff */
[----:B------:R-:W-:Y:S02]  /*1c7b0*/  IMAD.SHL.U32 R0, R7, 0x8, RZ ;  /* 0x0000000807007824 */ /* 0x000fe400078e00ff */
[----:B------:R-:W-:Y:S01]  /*1c7c0*/  IMAD R7, R2, c[0x0][0x3f0], RZ ;  /* 0x0000fc0002077a24 */ /* 0x000fe200078e02ff */
[----:B------:R-:W-:Y:S01]  /*1c7d0*/  IADD3 R19, R21, R18, RZ ;  /* 0x0000001215137210 */ /* 0x000fe20007ffe0ff */
[----:B------:R-:W-:Y:S01]  /*1c7e0*/  IMAD.MOV.U32 R6, RZ, RZ, R8 ;  /* 0x000000ffff067224 */ /* 0x000fe200078e0008 */
[----:B------:R-:W-:Y:S01]  /*1c7f0*/  SHF.R.U32.HI R2, RZ, 0x3, R17 ;  /* 0x00000003ff027819 */ /* 0x000fe20000011611 */
[C---:B------:R-:W-:Y:S01]  /*1c800*/  IMAD R7, R196.reuse, c[0x0][0x3f4], R7 ;  /* 0x0000fd00c4077a24 */ /* 0x040fe200078e0207 */
[----:B------:R-:W-:Y:S01]  /*1c810*/  LOP3.LUT R17, R17, 0x38, R0, 0xf8, !PT ;  /* 0x0000003811117812 */ /* 0x000fe200078ef800 */
[----:B------:R-:W-:Y:S01]  /*1c820*/  IMAD.WIDE.U32 R10, R196, c[0x0][0x3f0], R10 ;  /* 0x0000fc00c40a7a25 */ /* 0x000fe200078e000a */
[----:B------:R-:W-:Y:S01]  /*1c830*/  LEA.HI.X R19, R20, c[0x0][0x454], R19, 0x2, P0 ;  /* 0x0001150014137a11 */ /* 0x000fe200000f1413 */
[----:B------:R-:W-:Y:S01]  /*1c840*/  SHFL.IDX PT, R34, R9, RZ, 0x1c1f ;  /* 0x001c1fff09227589 */ /* 0x000fe200000e0000 */
[----:B------:R-:W-:-:S02]  /*1c850*/  @P1 SHF.R.U32.HI R6, RZ, c[0x0][0x4f0], R16 ;  /* 0x00013c00ff061a19 */ /* 0x000fc40000011610 */
[----:B------:R-:W-:Y:S01]  /*1c860*/  LOP3.LUT R17, R17, R2, RZ, 0x3c, !PT ;  /* 0x0000000211117212 */ /* 0x000fe200078e3cff */
[----:B------:R-:W1:Y:S01]  /*1c870*/  SHFL.IDX PT, R35, R19, RZ, 0x1c1f ;  /* 0x001c1fff13237589 */ /* 0x000e6200000e0000 */
[--C-:B------:R-:W-:Y:S01]  /*1c880*/  SHF.R.S32.HI R2, RZ, 0x1f, R6.reuse ;  /* 0x0000001fff027819 */ /* 0x100fe20000011406 */
[----:B------:R-:W-:Y:S01]  /*1c890*/  IMAD.MOV R21, RZ, RZ, -R6 ;  /* 0x000000ffff157224 */ /* 0x000fe200078e0a06 */
[----:B------:R-:W-:Y:S01]  /*1c8a0*/  IADD3 R11, R11, R7, RZ ;  /* 0x000000070b0b7210 */ /* 0x000fe20007ffe0ff */
[----:B------:R-:W-:Y:S01]  /*1c8b0*/  SHFL.IDX PT, R48, R9, 0x1, 0x1c1f ;  /* 0x003c1f0009307f89 */ /* 0x000fe200000e0000 */
        /* <DEDUP_REMOVED lines=57> */
.L_x_2347:
[----:B--2---:R-:W-:Y:S05]  /*1cc50*/  BSYNC B0 ;  /* 0x0000000000007941 */ /* 0x004fea0003800000 */
.L_x_2346:
        /* <DEDUP_REMOVED lines=23> */
.L_x_2349:
[----:B------:R-:W-:Y:S05]  /*1cdd0*/  BSYNC B0 ;  /* 0x0000000000007941 */ /* 0x000fea0003800000 */
.L_x_2348:
        /* <DEDUP_REMOVED lines=23> */
.L_x_2351:
[----:B------:R-:W-:Y:S05]  /*1cf50*/  BSYNC B0 ;  /* 0x0000000000007941 */ /* 0x000fea0003800000 */
.L_x_2350:
        /* <DEDUP_REMOVED lines=24> */
.L_x_2344:
        /* <DEDUP_REMOVED lines=18> */
.L_x_2352:
        /* <DEDUP_REMOVED lines=41> */
.L_x_2354:
[----:B------:R-:W-:Y:S05]  /*1d490*/  BSYNC B0 ;  /* 0x0000000000007941 */ /* 0x000fea0003800000 */
.L_x_2353:
        /* <DEDUP_REMOVED lines=64> */
.L_x_2356:
[----:B------:R-:W-:Y:S05]  /*1d8a0*/  BSYNC B0 ;  /* 0x0000000000007941 */ /* 0x000fea0003800000 */
.L_x_2355:
        /* <DEDUP_REMOVED lines=21> */
.L_x_2358:
[----:B------:R-:W-:Y:S05]  /*1da00*/  BSYNC B0 ;  /* 0x0000000000007941 */ /* 0x000fea0003800000 */
.L_x_2357:
        /* <DEDUP_REMOVED lines=21> */
.L_x_2360:
[----:B------:R-:W-:Y:S05]  /*1db60*/  BSYNC B0 ;  /* 0x0000000000007941 */ /* 0x000fea0003800000 */
.L_x_2359:
        /* <DEDUP_REMOVED lines=22> */
.L_x_2361:
        /* <DEDUP_REMOVED lines=11> */
.L_x_2604:


//--------------------- .text._ZN7cutlass13device_kernelIN5flash19enable_sm80_to_sm89INS1_16FlashAttnFwdSm80INS1_25CollectiveMainloopFwdSm80ILi8ELi2ELb1EN4cute5tupleIJNS5_1CILi128EEENS7_ILi96EEENS7_ILi192EEEEEELi192ENS_6half_tEfNS_4arch4Sm80ELb1ELb0ELb0ELb0ELb0ELb0ELb1ELb0EEENS1_21CollectiveEpilogueFwdINS6_IJS8_SA_S9_EEENS6_IJNS7_ILi1EEESI_SI_EEESC_SE_Li256ELb0ELb1ELb0ELb0EEENS1_30DynamicPersistentTileSchedulerILi256ELi256ELb0ELb1ELb0EEEEEEEEEvNT_6ParamsE --------------------------
	.section	.text._ZN7cutlass13device_kernelIN5flash19enable_sm80_to_sm89INS1_16FlashAttnFwdSm80INS1_25CollectiveMainloopFwdSm80ILi8ELi2ELb1EN4cute5tupleIJNS5_1CILi128EEENS7_ILi96EEENS7_ILi192EEEEEELi192ENS_6half_tEfNS_4arch4Sm80ELb1ELb0ELb0ELb0ELb0ELb0ELb1ELb0EEENS1_21CollectiveEpilogueFwdINS6_IJS8_SA_S9_EEENS6_IJNS7_ILi1EEESI_SI_EEESC_SE_Li256ELb0ELb1ELb0ELb0EEENS1_30DynamicPersistentTileSchedulerILi256ELi256ELb0ELb1ELb0EEEEEEEEEvNT_6ParamsE,"ax",@progbits
	.sectioninfo	@"SHI_REGISTERS=255"
	.align	128
.text._ZN7cutlass13device_kernelIN5flash19enable_sm80_to_sm89INS1_16FlashAttnFwdSm80INS1_25CollectiveMainloopFwdSm80ILi8ELi2ELb1EN4cute5tupleIJNS5_1CILi128EEENS7_ILi96EEENS7_ILi192EEEEEELi192ENS_6half_tEfNS_4arch4Sm80ELb1ELb0ELb0ELb0ELb0ELb0ELb1ELb0EEENS1_21CollectiveEpilogueFwdINS6_IJS8_SA_S9_EEENS6_IJNS7_ILi1EEESI_SI_EEESC_SE_Li256ELb0ELb1ELb0ELb0EEENS1_30DynamicPersistentTileSchedulerILi256ELi256ELb0ELb1ELb0EEEEEEEEEvNT_6ParamsE:
        .type           _ZN7cutlass13device_kernelIN5flash19enable_sm80_to_sm89INS1_16FlashAttnFwdSm80INS1_25CollectiveMainloopFwdSm80ILi8ELi2ELb1EN4cute5tupleIJNS5_1CILi128EEENS7_ILi96EEENS7_ILi192EEEEEELi192ENS_6half_tEfNS_4arch4Sm80ELb1ELb0ELb0ELb0ELb0ELb0ELb1ELb0EEENS1_21CollectiveEpilogueFwdINS6_IJS8_SA_S9_EEENS6_IJNS7_ILi1EEESI_SI_EEESC_SE_Li256ELb0ELb1ELb0ELb0EEENS1_30DynamicPersistentTileSchedulerILi256ELi256ELb0ELb1ELb0EEEEEEEEEvNT_6ParamsE,@function
        .size           _ZN7cutlass13device_kernelIN5flash19enable_sm80_to_sm89INS1_16FlashAttnFwdSm80INS1_25CollectiveMainloopFwdSm80ILi8ELi2ELb1EN4cute5tupleIJNS5_1CILi128EEENS7_ILi96EEENS7_ILi192EEEEEELi192ENS_6half_tEfNS_4arch4Sm80ELb1ELb0ELb0ELb0ELb0ELb0ELb1ELb0EEENS1_21CollectiveEpilogueFwdINS6_IJS8_SA_S9_EEENS6_IJNS7_ILi1EEESI_SI_EEESC_SE_Li256ELb0ELb1ELb0ELb0EEENS1_30DynamicPersistentTileSchedulerILi256ELi256ELb0ELb1ELb0EEEEEEEEEvNT_6ParamsE,(.L_x_2605 - _ZN7cutlass13device_kernelIN5flash19enable_sm80_to_sm89INS1_16FlashAttnFwdSm80INS1_25CollectiveMainloopFwdSm80ILi8ELi2ELb1EN4cute5tupleIJNS5_1CILi128EEENS7_ILi96EEENS7_ILi192EEEEEELi192ENS_6half_tEfNS_4arch4Sm80ELb1ELb0ELb0ELb0ELb0ELb0ELb1ELb0EEENS1_21CollectiveEpilogueFwdINS6_IJS8_SA_S9_EEENS6_IJNS7_ILi1EEESI_SI_EEESC_SE_Li256ELb0ELb1ELb0ELb0EEENS1_30DynamicPersistentTileSchedulerILi256ELi256ELb0ELb1ELb0EEEEEEEEEvNT_6ParamsE)
        .other          _ZN7cutlass13device_kernelIN5flash19enable_sm80_to_sm89INS1_16FlashAttnFwdSm80INS1_25CollectiveMainloopFwdSm80ILi8ELi2ELb1EN4cute5tupleIJNS5_1CILi128EEENS7_ILi96EEENS7_ILi192EEEEEELi192ENS_6half_tEfNS_4arch4Sm80ELb1ELb0ELb0ELb0ELb0ELb0ELb1ELb0EEENS1_21CollectiveEpilogueFwdINS6_IJS8_SA_S9_EEENS6_IJNS7_ILi1EEESI_SI_EEESC_SE_Li256ELb0ELb1ELb0ELb0EEENS1_30DynamicPersistentTileSchedulerILi256ELi256ELb0ELb1ELb0EEEEEEEEEvNT_6ParamsE,@"STO_CUDA_ENTRY STV_DEFAULT"
_ZN7cutlass13device_kernelIN5flash19enable_sm80_to_sm89INS1_16FlashAttnFwdSm80INS1_25CollectiveMainloopFwdSm80ILi8ELi2ELb1EN4cute5tupleIJNS5_1CILi128EEENS7_ILi96EEENS7_ILi192EEEEEELi192ENS_6half_tEfNS_4arch4Sm80ELb1ELb0ELb0ELb0ELb0ELb0ELb1ELb0EEENS1_21CollectiveEpilogueFwdINS6_IJS8_SA_S9_EEENS6_IJNS7_ILi1EEESI_SI_EEESC_SE_Li256ELb0ELb1ELb0ELb0EEENS1_30DynamicPersistentTileSchedulerILi256ELi256ELb0ELb1ELb0EEEEEEEEEvNT_6ParamsE:
        /* <DEDUP_REMOVED lines=138> */
.L_x_2407:
        /* <DEDUP_REMOVED lines=19> */
.L_x_2363:
[----:B------:R-:W-:-:S04]  /*09d0*/  MOV R0, c[0x0][0x554] ;  /* 0x0001550000007a02 */ /* 0x000fc80000000f00 */
[----:B------:R-:W-:Y:S02]  /*09e0*/  ISETP.NE.AND P0, PT, R0, 0x1, PT ;  /* 0x000000010000780c */ /* 0x000fe40003f05270 */
[----:B------:R-:W-:-:S11]  /*09f0*/  MOV R0, R2 ;  /* 0x0000000200007202 */ /* 0x000fd60000000f00 */
[----:B------:R-:W-:-:S05]  /*0a00*/  @P0 IMAD.HI.U32 R4, R2, c[0x0][0x558], RZ ;  /* 0x0001560002040a27 */ /* 0x000fca00078e00ff */
[----:B------:R-:W-:-:S05]  /*0a10*/  @P0 SHF.R.U32.HI R0, RZ, c[0x0][0x55c], R4 ;  /* 0x00015700ff000a19 */ /* 0x000fca0000011604 */
[----:B------:R-:W-:Y:S02]  /*0a20*/  IMAD R4, R0, c[0x0][0x554], RZ ;  /* 0x0001550000047a24 */ /* 0x000fe400078e02ff */
.L_x_2364:
[----:B------:R-:W-:Y:S05]  /*0a30*/  BSYNC B0 ;  /* 0x0000000000007941 */ /* 0x000fea0003800000 */
.L_x_2362:
        /* <DEDUP_REMOVED lines=191> */
[----:B------:R-:W-:Y:S01]  /*1630*/  BAR.SYNC.DEFER_BLOCKING 0x0 ;  /* 0x0000000000007b1d */ /* 0x000fe20000010000 */
        /* <DEDUP_REMOVED lines=11> */
[----:B------:R-:W-:-:S03]  /*16f0*/  ISETP.GE.AND P0, PT, R5, R16, PT ;  /* 0x000000100500720c */ /* 0x000fc60003f06270 */
[----:B-1----:R-:W-:-:S04]  /*1700*/  @!P5 LEA R10, P1, R144, R3, 0x1 ;  /* 0x00000003900ad211 */ /* 0x002fc800078208ff */
[----:B------:R-:W-:Y:S01]  /*1710*/  @!P5 LEA.HI.X R11, R144, R4, R145, 0x1, P1 ;  /* 0x00000004900bd211 */ /* 0x000fe200008f0c91 */
[----:B------:R-:W-:Y:S01]  /*1720*/  SHFL.IDX PT, R15, R2, 0x3, 0x181f ;  /* 0x00781f00020f7f89 */ /* 0x000fe200000e0000 */
[----:B------:R-:W-:-:S04]  /*1730*/  IMAD.MOV.U32 R100, RZ, RZ, -0x60 ;  /* 0xffffffa0ff647424 */ /* 0x000fc800078e00ff */
[----:B------:R-:W-:Y:S01]  /*1740*/  IMAD R100, R226, R100, 0x60 ;  /* 0x00000060e2647424 */ /* 0x000fe200078e0264 */
[C---:B--2---:R-:W-:Y:S02]  /*1750*/  ISETP.GE.AND P3, PT, R52.reuse, c[0x0][0x198], PT ;  /* 0x0000660034007a0c */ /* 0x044fe40003f66270 */
[CC--:B------:R-:W-:Y:S02]  /*1760*/  @!P5 LEA R8, P4, R52.reuse, R3.reuse, 0x1 ;  /* 0x000000033408d211 */ /* 0x0c0fe400078808ff */
[C---:B---3--:R-:W-:Y:S01]  /*1770*/  ISETP.GE.AND P1, PT, R19.reuse, c[0x0][0x198], PT ;  /* 0x0000660013007a0c */ /* 0x048fe20003f26270 */
[----:B----4-:R1:W-:Y:S01]  /*1780*/  @!P5 LDGSTS.E.BYPASS.LTC128B.128 [R18+0x100], [R10.64], !P6 ;  /* 0x001000000a12dfae */ /* 0x0103e2000f101d46 */
[----:B-----5:R-:W-:Y:S02]  /*1790*/  @!P5 LEA.HI.X R9, R52, R4, R26, 0x1, P4 ;  /* 0x000000043409d211 */ /* 0x020fe400020f0c1a */
[----:B------:R-:W-:Y:S02]  /*17a0*/  @!P5 LEA R6, P4, R19, R3, 0x1 ;  /* 0x000000031306d211 */ /* 0x000fe400078808ff */
        /* <DEDUP_REMOVED lines=44> */
[----:B------:R-:W-:Y:S02]  /*1a70*/  IMAD.MOV.U32 R23, RZ, RZ, R22 ;  /* 0x000000ffff177224 */ /* 0x000fe400078e0016 */
[----:B------:R-:W-:Y:S02]  /*1a80*/  IMAD.IADD R0, R7, 0x1, R8 ;  /* 0x0000000107007824 */ /* 0x000fe400078e0208 */
[----:B------:R-:W-:Y:S01]  /*1a90*/  IMAD.MOV.U32 R22, RZ, RZ, R20 ;  /* 0x000000ffff167224 */ /* 0x000fe200078e0014 */
[----:B------:R2:W-:Y:S01]  /*1aa0*/  @!P0 LDGSTS.E.BYPASS.LTC128B.128 [R18+0xb100], [R2.64], !P1 ;  /* 0x0b10000002128fae */ /* 0x0005e2000c901d46 */
[----:B------:R-:W-:-:S02]  /*1ab0*/  IMAD R0, R0, 0x60, RZ ;  /* 0x0000006000007824 */ /* 0x000fc400078e02ff */
[----:B------:R-:W-:Y:S01]  /*1ac0*/  IMAD.MOV.U32 R20, RZ, RZ, c[0x0][0x1e0] ;  /* 0x00007800ff147624 */ /* 0x000fe200078e00ff */
[----:B------:R-:W-:Y:S01]  /*1ad0*/  ISETP.GE.AND P5, PT, R9, 0x41, PT ;  /* 0x000000410900780c */ /* 0x000fe20003fa6270 */
[----:B------:R-:W-:Y:S01]  /*1ae0*/  IMAD.MOV.U32 R8, RZ, RZ, c[0x0][0x1e4] ;  /* 0x00007900ff087624 */ /* 0x000fe200078e00ff */
[----:B------:R-:W-:Y:S01]  /*1af0*/  @P4 ISETP.GE.AND P3, PT, R144, c[0x0][0x1d4], PT ;  /* 0x0000750090004a0c */ /* 0x000fe20003f66270 */
[----:B------:R-:W-:Y:S01]  /*1b00*/  IMAD.WIDE.U32 R12, R20, 0x40, RZ ;  /* 0x00000040140c7825 */ /* 0x000fe200078e00ff */
[----:B------:R-:W0:Y:S03]  /*1b10*/  LDGDEPBAR ;  /* 0x00000000000079af */ /* 0x000e260000000000 */
        /* <DEDUP_REMOVED lines=131> */
.L_x_2367:
[----:B--234-:R-:W-:Y:S05]  /*2350*/  BSYNC B0 ;  /* 0x0000000000007941 */ /* 0x01cfea0003800000 */
.L_x_2366:
        /* <DEDUP_REMOVED lines=55> */
.L_x_2369:
[----:B--23--:R-:W-:Y:S05]  /*26d0*/  BSYNC B0 ;  /* 0x0000000000007941 */ /* 0x00cfea0003800000 */
.L_x_2368:
[C---:B------:R-:W-:Y:S08]  /*26e0*/  HMMA.16816.F32 R16, R152.reuse, R20, RZ ;  /* 0x000000149810723c */ /* 0x040ff000000018ff */
[C---:B------:R-:W-:Y:S08]  /*26f0*/  HMMA.16816.F32 R12, R152.reuse, R22, RZ ;  /* 0x00000016980c723c */ /* 0x040ff000000018ff */
[C---:B------:R-:W-:Y:S08]  /*2700*/  HMMA.16816.F32 R8, R152.reuse, R24, RZ ;  /* 0x000000189808723c */ /* 0x040ff000000018ff */
[----:B------:R-:W-:Y:S01]  /*2710*/  HMMA.16816.F32 R4, R152, R26, RZ ;  /* 0x0000001a9804723c */ /* 0x000fe200000018ff */
[----:B------:R-:W-:Y:S01]  /*2720*/  IMAD.MOV.U32 R0, RZ, RZ, 0x40 ;  /* 0x00000040ff007424 */ /* 0x000fe200078e00ff */
[----:B------:R-:W-:Y:S01]  /*2730*/  LOP3.LUT P0, RZ, R53, 0x4, RZ, 0xc0, !PT ;  /* 0x0000000435ff7812 */ /* 0x000fe2000780c0ff */
[----:B------:R-:W2:Y:S03]  /*2740*/  LDL R102, [R1+0x98] ;  /* 0x0000980001667983 */ /* 0x000ea60000100800 */
[----:B------:R-:W-:Y:S01]  /*2750*/  SEL R206, R0, 0xffffffc0, !P0 ;  /* 0xffffffc000ce7807 */ /* 0x000fe20004000000 */
[----:B------:R-:W3:Y:S01]  /*2760*/  LDL R101, [R1+0x58] ;  /* 0x0000580001657983 */ /* 0x000ee20000100800 */
[C---:B-1----:R-:W-:Y:S03]  /*2770*/  HMMA.16816.F32 R80, R156.reuse, R32, R16 ;  /* 0x000000209c50723c */ /* 0x042fe60000001810 */
[----:B------:R-:W0:Y:S05]  /*2780*/  LDGDEPBAR ;  /* 0x00000000000079af */ /* 0x000e2a0000000000 */
[----:B------:R-:W-:Y:S01]  /*2790*/  HMMA.16816.F32 R76, R156, R34, R12 ;  /* 0x000000229c4c723c */ /* 0x000fe2000000180c */
[----:B------:R-:W-:-:S05]  /*27a0*/  IMAD.IADD R2, R209, 0x1, R206 ;  /* 0x00000001d1027824 */ /* 0x000fca00078e02ce */
[----:B------:R-:W-:Y:S02]  /*27b0*/  LDSM.16.M88.4 R68, [R2+0x800] ;  /* 0x000800000244783b */ /* 0x000fe40000000200 */
[C---:B------:R-:W-:Y:S08]  /*27c0*/  HMMA.16816.F32 R88, R156.reuse, R28, R8 ;  /* 0x0000001c9c58723c */ /* 0x040ff00000001808 */
[----:B------:R-:W-:Y:S08]  /*27d0*/  HMMA.16816.F32 R84, R156, R30, R4 ;  /* 0x0000001e9c54723c */ /* 0x000ff00000001804 */
[C---:B----4-:R-:W-:Y:S08]  /*27e0*/  HMMA.16816.F32 R32, R152.reuse, R36, RZ ;  /* 0x000000249820723c */ /* 0x050ff000000018ff */
[C---:B------:R-:W-:Y:S08]  /*27f0*/  HMMA.16816.F32 R28, R152.reuse, R38, RZ ;  /* 0x00000026981c723c */ /* 0x040ff000000018ff */
[C---:B------:R-:W-:Y:S08]  /*2800*/  HMMA.16816.F32 R24, R152.reuse, R40, RZ ;  /* 0x000000289818723c */ /* 0x040ff000000018ff */
[C---:B------:R-:W-:Y:S08]  /*2810*/  HMMA.16816.F32 R16, R152.reuse, R44, RZ ;  /* 0x0000002c9810723c */ /* 0x040ff000000018ff */
[C---:B------:R-:W-:Y:S01]  /*2820*/  HMMA.16816.F32 R12, R152.reuse, R46, RZ ;  /* 0x0000002e980c723c */ /* 0x040fe200000018ff */
[----:B------:R-:W1:Y:S07]  /*2830*/  LDSM.16.M88.4 R44, [R2] ;  /* 0x00000000022c783b */ /* 0x000e6e0000000200 */
[C---:B------:R-:W-:Y:S01]  /*2840*/  HMMA.16816.F32 R20, R152.reuse, R42, RZ ;  /* 0x0000002a9814723c */ /* 0x040fe200000018ff */
[----:B------:R-:W4:Y:S07]  /*2850*/  LDSM.16.M88.4 R40, [R2+0x1000] ;  /* 0x001000000228783b */ /* 0x000f2e0000000200 */
[----:B------:R-:W-:Y:S08]  /*2860*/  HMMA.16816.F32 R8, R152, R48, RZ ;  /* 0x000000309808723c */ /* 0x000ff000000018ff */
[C---:B------:R-:W-:Y:S01]  /*2870*/  HMMA.16816.F32 R72, R156.reuse, R64, R32 ;  /* 0x000000409c48723c */ /* 0x040fe20000001820 */
[----:B------:R-:W5:Y:S07]  /*2880*/  LDSM.16.M88.4 R32, [R2+0x1800] ;  /* 0x001800000220783b */ /* 0x000f6e0000000200 */
[C---:B------:R-:W-:Y:S01]  /*2890*/  HMMA.16816.F32 R64, R156.reuse, R66, R28 ;  /* 0x000000429c40723c */ /* 0x040fe2000000181c */
[----:B------:R-:W1:Y:S07]  /*28a0*/  LDSM.16.M88.4 R28, [R2+0x2000] ;  /* 0x00200000021c783b */ /* 0x000e6e0000000200 */
[----:B------:R-:W-:Y:S01]  /*28b0*/  HMMA.16816.F32 R60, R156, R56, R24 ;  /* 0x000000389c3c723c */ /* 0x000fe20000001818 */
[----:B------:R-:W1:Y:S01]  /*28c0*/  LDSM.16.M88.4 R24, [R2+0x2800] ;  /* 0x002800000218783b */ /* 0x000e620000000200 */
[----:B------:R-:W-:-:S06]  /*28d0*/  IADD3 R0, R206, R209, R208 ;  /* 0x000000d1ce007210 */ /* 0x000fcc0007ffe0d0 */
[----:B------:R-:W-:Y:S08]  /*28e0*/  HMMA.16816.F32 R4, R152, R50, RZ ;  /* 0x000000329804723c */ /* 0x000ff000000018ff */
[C---:B------:R-:W-:Y:S08]  /*28f0*/  HMMA.16816.F32 R56, R156.reuse, R58, R20 ;  /* 0x0000003a9c38723c */ /* 0x040ff00000001814 */
[C---:B------:R-:W-:Y:S01]  /*2900*/  HMMA.16816.F32 R52, R156.reuse, R92, R16 ;  /* 0x0000005c9c34723c */ /* 0x040fe20000001810 */
[----:B------:R-:W5:Y:S07]  /*2910*/  LDSM.16.M88.4 R16, [R0] ;  /* 0x000000000010783b */ /* 0x000f6e0000000200 */
[C---:B------:R-:W-:Y:S08]  /*2920*/  HMMA.16816.F32 R48, R156.reuse, R94, R12 ;  /* 0x0000005e9c30723c */ /* 0x040ff0000000180c */
[----:B------:R-:W-:Y:S08]  /*2930*/  HMMA.16816.F32 R36, R156, R96, R8 ;  /* 0x000000609c24723c */ /* 0x000ff00000001808 */
[C---:B-1----:R-:W-:Y:S08]  /*2940*/  HMMA.16816.F32 R12, R160.reuse, R44, R80 ;  /* 0x0000002ca00c723c */ /* 0x042ff00000001850 */
[C---:B----4-:R-:W-:Y:S08]  /*2950*/  HMMA.16816.F32 R72, R160.reuse, R40, R72 ;  /* 0x00000028a048723c */ /* 0x050ff00000001848 */
[C---:B------:R-:W-:Y:S01]  /*2960*/  HMMA.16816.F32 R80, R160.reuse, R42, R64 ;  /* 0x0000002aa050723c */ /* 0x040fe20000001840 */
[----:B------:R-:W1:Y:S07]  /*2970*/  LDSM.16.M88.4 R40, [R0+0x800] ;  /* 0x000800000028783b */ /* 0x000e6e0000000200 */
[----:B------:R-:W-:Y:S08]  /*2980*/  HMMA.16816.F32 R8, R160, R46, R76 ;  /* 0x0000002ea008723c */ /* 0x000ff0000000184c */
[----:B------:R-:W-:Y:S08]  /*2990*/  HMMA.16816.F32 R20, R156, R98, R4 ;  /* 0x000000629c14723c */ /* 0x000ff00000001804 */
[C---:B------:R-:W-:Y:S08]  /*29a0*/  HMMA.16816.F32 R4, R160.reuse, R68, R88 ;  /* 0x00000044a004723c */ /* 0x040ff00000001858 */
[C---:B------:R-:W-:Y:S08]  /*29b0*/  HMMA.16816.F32 R84, R160.reuse, R70, R84 ;  /* 0x00000046a054723c */ /* 0x040ff00000001854 */
[C---:B-----5:R-:W-:Y:S01]  /*29c0*/  HMMA.16816.F32 R68, R160.reuse, R34, R56 ;  /* 0x00000022a044723c */ /* 0x060fe20000001838 */
[----:B------:R-:W4:Y:S07]  /*29d0*/  LDSM.16.M88.4 R56, [R0+0x1000] ;  /* 0x001000000038783b */ /* 0x000f2e0000000200 */
[C---:B------:R-:W-:Y:S01]  /*29e0*/  HMMA.16816.F32 R92, R160.reuse, R28, R52 ;  /* 0x0000001ca05c723c */ /* 0x040fe20000001834 */
[----:B------:R-:W5:Y:S07]  /*29f0*/  LDSM.16.M88.4 R52, [R0+0x1800] ;  /* 0x001800000034783b */ /* 0x000f6e0000000200 */
[C---:B------:R-:W-:Y:S01]  /*2a00*/  HMMA.16816.F32 R76, R160.reuse, R30, R48 ;  /* 0x0000001ea04c723c */ /* 0x040fe20000001830 */
[----:B------:R-:W1:Y:S04]  /*2a10*/  LDSM.16.M88.4 R48, [R0+0x2000] ;  /* 0x002000000030783b */ /* 0x000e680000000200 */
[----:B------:R-:W-:Y:S03]  /*2a20*/  LDSM.16.M88.4 R28, [R209+0x3800] ;  /* 0x00380000d11c783b */ /* 0x000fe60000000200 */
[C---:B------:R-:W-:Y:S01]  /*2a30*/  HMMA.16816.F32 R96, R160.reuse, R32, R60 ;  /* 0x00000020a060723c */ /* 0x040fe2000000183c */
[----:B------:R-:W2:Y:S07]  /*2a40*/  LDSM.16.M88.4 R32, [R209+0x3000] ;  /* 0x00300000d120783b */ /* 0x000eae0000000200 */
[----:B------:R-:W-:Y:S01]  /*2a50*/  HMMA.16816.F32 R88, R160, R24, R36 ;  /* 0x00000018a058723c */ /* 0x000fe20000001824 */
[----:B------:R-:W2:Y:S07]  /*2a60*/  LDSM.16.M88.4 R36, [R0+0x2800] ;  /* 0x002800000024783b */ /* 0x000eae0000000200 */
[----:B------:R-:W-:Y:S08]  /*2a70*/  HMMA.16816.F32 R44, R164, R18, R8 ;  /* 0x00000012a42c723c */ /* 0x000ff00000001808 */
[----:B------:R-:W-:Y:S01]  /*2a80*/  HMMA.16816.F32 R64, R160, R26, R20 ;  /* 0x0000001aa040723c */ /* 0x000fe20000001814 */
[----:B------:R-:W2:Y:S07]  /*2a90*/  LDSM.16.M88.4 R24, [R209+0x4000] ;  /* 0x00400000d118783b */ /* 0x000eae0000000200 */
[C---:B------:R-:W-:Y:S08]  /*2aa0*/  HMMA.16816.F32 R60, R164.reuse, R16, R12 ;  /* 0x00000010a43c723c */ /* 0x040ff0000000180c */
[C---:B-1----:R-:W-:Y:S08]  /*2ab0*/  HMMA.16816.F32 R20, R164.reuse, R40, R4 ;  /* 0x00000028a414723c */ /* 0x042ff00000001804 */
[C---:B------:R-:W-:Y:S01]  /*2ac0*/  HMMA.16816.F32 R16, R164.reuse, R42, R84 ;  /* 0x0000002aa410723c */ /* 0x040fe20000001854 */
[----:B------:R-:W1:Y:S07]  /*2ad0*/  LDSM.16.M88.4 R40, [R209+0x4800] ;  /* 0x00480000d128783b */ /* 0x000e6e0000000200 */
[C---:B----4-:R-:W-:Y:S08]  /*2ae0*/  HMMA.16816.F32 R8, R164.reuse, R58, R80 ;  /* 0x0000003aa408723c */ /* 0x050ff00000001850 */
[C---:B-----5:R-:W-:Y:S08]  /*2af0*/  HMMA.16816.F32 R4, R164.reuse, R52, R96 ;  /* 0x00000034a404723c */ /* 0x060ff00000001860 */
[C---:B------:R-:W-:Y:S08]  /*2b00*/  HMMA.16816.F32 R52, R164.reuse, R54, R68 ;  /* 0x00000036a434723c */ /* 0x040ff00000001844 */
[C---:B------:R-:W-:Y:S01]  /*2b10*/  HMMA.16816.F32 R12, R164.reuse, R56, R72 ;  /* 0x00000038a40c723c */ /* 0x040fe20000001848 */
[----:B------:R-:W4:Y:S07]  /*2b20*/  LDSM.16.M88.4 R56, [R209+0x5000] ;  /* 0x00500000d138783b */ /* 0x000f2e0000000200 */
[C---:B------:R-:W-:Y:S08]  /*2b30*/  HMMA.16816.F32 R68, R164.reuse, R48, R92 ;  /* 0x00000030a444723c */ /* 0x040ff0000000185c */
[----:B------:R-:W-:Y:S01]  /*2b40*/  HMMA.16816.F32 R76, R164, R50, R76 ;  /* 0x00000032a44c723c */ /* 0x000fe2000000184c */
[----:B------:R-:W5:Y:S07]  /*2b50*/  LDSM.16.M88.4 R48, [R209+0x5800] ;  /* 0x00580000d130783b */ /* 0x000f6e0000000200 */
[----:B--2---:R-:W-:Y:S01]  /*2b60*/  HMMA.16816.F32 R80, R168, R34, R44 ;  /* 0x00000022a850723c */ /* 0x004fe2000000182c */
[----:B------:R-:W2:Y:S07]  /*2b70*/  LDSM.16.M88.4 R44, [R3+0x3000] ;  /* 0x00300000032c783b */ /* 0x000eae0000000200 */
[C---:B------:R-:W-:Y:S08]  /*2b80*/  HMMA.16816.F32 R96, R164.reuse, R36, R88 ;  /* 0x00000024a460723c */ /* 0x040ff00000001858 */
[----:B------:R-:W-:Y:S01]  /*2b90*/  HMMA.16816.F32 R84, R164, R38, R64 ;  /* 0x00000026a454723c */ /* 0x000fe20000001840 */
[----:B------:R-:W1:Y:S07]  /*2ba0*/  LDSM.16.M88.4 R36, [R3+0x3800] ;  /* 0x003800000324783b */ /* 0x000e6e0000000200 */
[C---:B------:R-:W-:Y:S01]  /*2bb0*/  HMMA.16816.F32 R92, R168.reuse, R32, R60 ;  /* 0x00000020a85c723c */ /* 0x040fe2000000183c */
[----:B------:R-:W2:Y:S07]  /*2bc0*/  LDSM.16.M88.4 R32, [R3+0x4000] ;  /* 0x004000000320783b */ /* 0x000eae0000000200 */
[C---:B------:R-:W-:Y:S08]  /*2bd0*/  HMMA.16816.F32 R88, R168.reuse, R28, R20 ;  /* 0x0000001ca858723c */ /* 0x040ff00000001814 */
        /* <DEDUP_REMOVED lines=8> */
[C---:B----4-:R-:W-:Y:S08]  /*2c60*/  HMMA.16816.F32 R12, R168.reuse, R56, R68 ;  /* 0x00000038a80c723c */ /* 0x050ff00000001844 */
[C---:B------:R-:W-:Y:S01]  /*2c70*/  HMMA.16816.F32 R8, R168.reuse, R58, R76 ;  /* 0x0000003aa808723c */ /* 0x040fe2000000184c */
[----:B------:R-:W-:Y:S07]  /*2c80*/  LDSM.16.M88.4 R56, [R2+0x4000] ;  /* 0x004000000238783b */ /* 0x000fee0000000200 */
[C---:B-----5:R-:W-:Y:S08]  /*2c90*/  HMMA.16816.F32 R4, R168.reuse, R48, R96 ;  /* 0x00000030a804723c */ /* 0x060ff00000001860 */
[----:B------:R-:W-:Y:S08]  /*2ca0*/  HMMA.16816.F32 R48, R168, R50, R84 ;  /* 0x00000032a830723c */ /* 0x000ff00000001854 */
[C---:B--2---:R-:W-:Y:S08]  /*2cb0*/  HMMA.16816.F32 R52, R172.reuse, R44, R92 ;  /* 0x0000002cac34723c */ /* 0x044ff0000000185c */
[C---:B------:R-:W-:Y:S01]  /*2cc0*/  HMMA.16816.F32 R76, R172.reuse, R46, R80 ;  /* 0x0000002eac4c723c */ /* 0x040fe20000001850 */
[----:B------:R-:W2:Y:S07]  /*2cd0*/  LDSM.16.M88.4 R44, [R2+0x3000] ;  /* 0x00300000022c783b */ /* 0x000eae0000000200 */
[C---:B------:R-:W-:Y:S08]  /*2ce0*/  HMMA.16816.F32 R96, R172.reuse, R36, R88 ;  /* 0x00000024ac60723c */ /* 0x040ff00000001858 */
[C---:B------:R-:W-:Y:S01]  /*2cf0*/  HMMA.16816.F32 R84, R172.reuse, R38, R72 ;  /* 0x00000026ac54723c */ /* 0x040fe20000001848 */
[----:B------:R-:W4:Y:S07]  /*2d00*/  LDSM.16.M88.4 R36, [R2+0x4800] ;  /* 0x004800000224783b */ /* 0x000f2e0000000200 */
[C---:B------:R-:W-:Y:S01]  /*2d10*/  HMMA.16816.F32 R80, R172.reuse, R34, R60 ;  /* 0x00000022ac50723c */ /* 0x040fe2000000183c */
[----:B------:R-:W5:Y:S07]  /*2d20*/  LDSM.16.M88.4 R60, [R2+0x3800] ;  /* 0x00380000023c783b */ /* 0x000f6e0000000200 */
[C---:B------:R-:W-:Y:S01]  /*2d30*/  HMMA.16816.F32 R92, R172.reuse, R32, R64 ;  /* 0x00000020ac5c723c */ /* 0x040fe20000001840 */
[----:B------:R-:W2:Y:S07]  /*2d40*/  LDSM.16.M88.4 R32, [R2+0x5000] ;  /* 0x005000000220783b */ /* 0x000eae0000000200 */
[C---:B------:R-:W-:Y:S08]  /*2d50*/  HMMA.16816.F32 R88, R172.reuse, R28, R20 ;  /* 0x0000001cac58723c */ /* 0x040ff00000001814 */
[C---:B------:R-:W-:Y:S01]  /*2d60*/  HMMA.16816.F32 R72, R172.reuse, R30, R16 ;  /* 0x0000001eac48723c */ /* 0x040fe20000001810 */
[----:B------:R-:W3:Y:S04]  /*2d70*/  LDSM.16.M88.4 R28, [R2+0x5800] ;  /* 0x00580000021c783b */ /* 0x000ee80000000200 */
[----:B------:R-:W3:Y:S03]  /*2d80*/  LDSM.16.M88.4 R16, [R0+0x3000] ;  /* 0x003000000010783b */ /* 0x000ee60000000200 */
[C---:B------:R-:W-:Y:S08]  /*2d90*/  HMMA.16816.F32 R68, R172.reuse, R24, R12 ;  /* 0x00000018ac44723c */ /* 0x040ff0000000180c */
[C---:B------:R-:W-:Y:S08]  /*2da0*/  HMMA.16816.F32 R64, R172.reuse, R26, R8 ;  /* 0x0000001aac40723c */ /* 0x040ff00000001808 */
[C---:B-1----:R-:W-:Y:S08]  /*2db0*/  HMMA.16816.F32 R24, R172.reuse, R40, R4 ;  /* 0x00000028ac18723c */ /* 0x042ff00000001804 */
[----:B------:R-:W-:Y:S08]  /*2dc0*/  HMMA.16816.F32 R20, R172, R42, R48 ;  /* 0x0000002aac14723c */ /* 0x000ff00000001830 */
[C---:B--2---:R-:W-:Y:S08]  /*2dd0*/  HMMA.16816.F32 R12, R176.reuse, R44, R52 ;  /* 0x0000002cb00c723c */ /* 0x044ff00000001834 */
[C---:B------:R-:W-:Y:S01]  /*2de0*/  HMMA.16816.F32 R8, R176.reuse, R46, R76 ;  /* 0x0000002eb008723c */ /* 0x040fe2000000184c */
[----:B------:R-:W1:Y:S07]  /*2df0*/  LDSM.16.M88.4 R44, [R0+0x3800] ;  /* 0x00380000002c783b */ /* 0x000e6e0000000200 */
[C---:B------:R-:W-:Y:S08]  /*2e00*/  HMMA.16816.F32 R52, R176.reuse, R56, R92 ;  /* 0x00000038b034723c */ /* 0x040ff0000000185c */
[C---:B------:R-:W-:Y:S01]  /*2e10*/  HMMA.16816.F32 R76, R176.reuse, R58, R80 ;  /* 0x0000003ab04c723c */ /* 0x040fe20000001850 */
[----:B------:R-:W-:Y:S07]  /*2e20*/  LDSM.16.M88.4 R56, [R0+0x5000] ;  /* 0x005000000038783b */ /* 0x000fee0000000200 */
[C---:B----4-:R-:W-:Y:S08]  /*2e30*/  HMMA.16816.F32 R92, R176.reuse, R36, R88 ;  /* 0x00000024b05c723c */ /* 0x050ff00000001858 */
[C---:B------:R-:W-:Y:S01]  /*2e40*/  HMMA.16816.F32 R80, R176.reuse, R38, R72 ;  /* 0x00000026b050723c */ /* 0x040fe20000001848 */
[----:B------:R-:W2:Y:S07]  /*2e50*/  LDSM.16.M88.4 R36, [R0+0x4000] ;  /* 0x004000000024783b */ /* 0x000eae0000000200 */
[C---:B-----5:R-:W-:Y:S08]  /*2e60*/  HMMA.16816.F32 R4, R176.reuse, R60, R96 ;  /* 0x0000003cb004723c */ /* 0x060ff00000001860 */
[C---:B------:R-:W-:Y:S01]  /*2e70*/  HMMA.16816.F32 R48, R176.reuse, R62, R84 ;  /* 0x0000003eb030723c */ /* 0x040fe20000001854 */
[----:B------:R-:W4:Y:S07]  /*2e80*/  LDSM.16.M88.4 R60, [R0+0x4800] ;  /* 0x00480000003c783b */ /* 0x000f2e0000000200 */
[C---:B------:R-:W-:Y:S08]  /*2e90*/  HMMA.16816.F32 R88, R176.reuse, R32, R68 ;  /* 0x00000020b058723c */ /* 0x040ff00000001844 */
[C---:B------:R-:W-:Y:S01]  /*2ea0*/  HMMA.16816.F32 R72, R176.reuse, R34, R64 ;  /* 0x00000022b048723c */ /* 0x040fe20000001840 */
[----:B------:R-:W5:Y:S07]  /*2eb0*/  LDSM.16.M88.4 R32, [R0+0x5800] ;  /* 0x005800000020783b */ /* 0x000f6e0000000200 */
[C---:B---3--:R-:W-:Y:S01]  /*2ec0*/  HMMA.16816.F32 R84, R176.reuse, R28, R24 ;  /* 0x0000001cb054723c */ /* 0x048fe20000001818 */
[----:B------:R-:W-:Y:S07]  /*2ed0*/  LDSM.16.M88.4 R24, [R209+0x6800] ;  /* 0x00680000d118783b */ /* 0x000fee0000000200 */
[----:B------:R-:W-:Y:S01]  /*2ee0*/  HMMA.16816.F32 R68, R176, R30, R20 ;  /* 0x0000001eb044723c */ /* 0x000fe20000001814 */
[----:B------:R-:W3:Y:S04]  /*2ef0*/  LDSM.16.M88.4 R28, [R209+0x6000] ;  /* 0x00600000d11c783b */ /* 0x000ee80000000200 */
[----:B------:R-:W3:Y:S03]  /*2f00*/  LDSM.16.M88.4 R20, [R209+0x7000] ;  /* 0x00700000d114783b */ /* 0x000ee60000000200 */
[C---:B------:R-:W-:Y:S08]  /*2f10*/  HMMA.16816.F32 R64, R180.reuse, R16, R12 ;  /* 0x00000010b440723c */ /* 0x040ff0000000180c */
[C---:B------:R-:W-:Y:S08]  /*2f20*/  HMMA.16816.F32 R40, R180.reuse, R18, R8 ;  /* 0x00000012b428723c */ /* 0x040ff00000001808 */
        /* <DEDUP_REMOVED lines=8> */
[C---:B------:R-:W-:Y:S01]  /*2fb0*/  HMMA.16816.F32 R72, R180.reuse, R58, R72 ;  /* 0x0000003ab448723c */ /* 0x040fe20000001848 */
[----:B------:R-:W2:Y:S07]  /*2fc0*/  LDSM.16.M88.4 R56, [R209+0x8000] ;  /* 0x00800000d138783b */ /* 0x000eae0000000200 */
[C---:B-----5:R-:W-:Y:S08]  /*2fd0*/  HMMA.16816.F32 R88, R180.reuse, R32, R84 ;  /* 0x00000020b458723c */ /* 0x060ff00000001854 */
[----:B------:R-:W-:Y:S01]  /*2fe0*/  HMMA.16816.F32 R68, R180, R34, R68 ;  /* 0x00000022b444723c */ /* 0x000fe20000001844 */
[----:B------:R-:W4:Y:S07]  /*2ff0*/  LDSM.16.M88.4 R32, [R209+0x8800] ;  /* 0x00880000d120783b */ /* 0x000f2e0000000200 */
[C---:B---3--:R-:W-:Y:S08]  /*3000*/  HMMA.16816.F32 R84, R184.reuse, R28, R64 ;  /* 0x0000001cb854723c */ /* 0x048ff00000001840 */
[C---:B------:R-:W-:Y:S01]  /*3010*/  HMMA.16816.F32 R76, R184.reuse, R30, R40 ;  /* 0x0000001eb84c723c */ /* 0x040fe20000001828 */
[----:B------:R-:W3:Y:S04]  /*3020*/  LDSM.16.M88.4 R28, [R3+0x6800] ;  /* 0x00680000031c783b */ /* 0x000ee80000000200 */
[----:B------:R-:W5:Y:S03]  /*3030*/  LDSM.16.M88.4 R40, [R3+0x6000] ;  /* 0x006000000328783b */ /* 0x000f660000000200 */
[C---:B------:R-:W-:Y:S08]  /*3040*/  HMMA.16816.F32 R80, R184.reuse, R24, R16 ;  /* 0x00000018b850723c */ /* 0x040ff00000001810 */
[C---:B------:R-:W-:Y:S01]  /*3050*/  HMMA.16816.F32 R64, R184.reuse, R26, R12 ;  /* 0x0000001ab840723c */ /* 0x040fe2000000180c */
[----:B------:R-:W3:Y:S07]  /*3060*/  LDSM.16.M88.4 R24, [R3+0x7000] ;  /* 0x007000000318783b */ /* 0x000eee0000000200 */
[C---:B------:R-:W-:Y:S08]  /*3070*/  HMMA.16816.F32 R52, R184.reuse, R20, R8 ;  /* 0x00000014b834723c */ /* 0x040ff00000001808 */
[C---:B------:R-:W-:Y:S01]  /*3080*/  HMMA.16816.F32 R16, R184.reuse, R22, R4 ;  /* 0x00000016b810723c */ /* 0x040fe20000001804 */
[----:B------:R-:W3:Y:S07]  /*3090*/  LDSM.16.M88.4 R20, [R3+0x7800] ;  /* 0x007800000314783b */ /* 0x000eee0000000200 */
[C---:B-1----:R-:W-:Y:S08]  /*30a0*/  HMMA.16816.F32 R12, R184.reuse, R44, R36 ;  /* 0x0000002cb80c723c */ /* 0x042ff00000001824 */
[C---:B------:R-:W-:Y:S01]  /*30b0*/  HMMA.16816.F32 R8, R184.reuse, R46, R48 ;  /* 0x0000002eb808723c */ /* 0x040fe20000001830 */
        /* <DEDUP_REMOVED lines=8> */
[----:B------:R-:W-:Y:S08]  /*3140*/  HMMA.16816.F32 R36, R184, R58, R72 ;  /* 0x0000003ab824723c */ /* 0x000ff00000001848 */
[C---:B-----5:R-:W-:Y:S08]  /*3150*/  HMMA.16816.F32 R68, R188.reuse, R40, R84 ;  /* 0x00000028bc44723c */ /* 0x060ff00000001854 */
[C---:B------:R-:W-:Y:S01]  /*3160*/  HMMA.16816.F32 R72, R188.reuse, R42, R76 ;  /* 0x0000002abc48723c */ /* 0x040fe2000000184c */
[----:B------:R-:W3:Y:S07]  /*3170*/  LDSM.16.M88.4 R40, [R3+0x8800] ;  /* 0x008800000328783b */ /* 0x000eee0000000200 */
[C---:B------:R-:W-:Y:S08]  /*3180*/  HMMA.16816.F32 R84, R188.reuse, R24, R52 ;  /* 0x00000018bc54723c */ /* 0x040ff00000001834 */
[C---:B------:R-:W-:Y:S08]  /*3190*/  HMMA.16816.F32 R88, R188.reuse, R22, R8 ;  /* 0x00000016bc58723c */ /* 0x040ff00000001808 */
[C---:B------:R-:W-:Y:S01]  /*31a0*/  HMMA.16816.F32 R52, R188.reuse, R20, R12 ;  /* 0x00000014bc34723c */ /* 0x040fe2000000180c */
[----:B------:R-:W4:Y:S07]  /*31b0*/  LDSM.16.M88.4 R20, [R2+0x7800] ;  /* 0x007800000214783b */ /* 0x000f2e0000000200 */
[C---:B-1----:R-:W-:Y:S08]  /*31c0*/  HMMA.16816.F32 R8, R188.reuse, R34, R36 ;  /* 0x00000022bc08723c */ /* 0x042ff00000001824 */
[----:B------:R-:W-:Y:S01]  /*31d0*/  HMMA.16816.F32 R56, R188, R26, R16 ;  /* 0x0000001abc38723c */ /* 0x000fe20000001810 */
[----:B------:R-:W1:Y:S04]  /*31e0*/  LDSM.16.M88.4 R16, [R2+0x8000] ;  /* 0x008000000210783b */ /* 0x000e680000000200 */
[----:B------:R-:W-:Y:S03]  /*31f0*/  LDSM.16.M88.4 R24, [R2+0x7000] ;  /* 0x007000000218783b */ /* 0x000fe60000000200 */
[C---:B--2---:R-:W-:Y:S08]  /*3200*/  HMMA.16816.F32 R36, R192.reuse, R28, R68 ;  /* 0x0000001cc024723c */ /* 0x044ff00000001844 */
[----:B------:R-:W-:Y:S01]  /*3210*/  HMMA.16816.F32 R68, R192, R30, R72 ;  /* 0x0000001ec044723c */ /* 0x000fe20000001848 */
[----:B------:R2:W5:Y:S07]  /*3220*/  LDSM.16.M88.4 R28, [R2+0x8800] ;  /* 0x00880000021c783b */ /* 0x00056e0000000200 */
[C---:B------:R-:W-:Y:S08]  /*3230*/  HMMA.16816.F32 R12, R188.reuse, R32, R4 ;  /* 0x00000020bc0c723c */ /* 0x040ff00000001804 */
[C---:B---3--:R-:W-:Y:S08]  /*3240*/  HMMA.16816.F32 R4, R188.reuse, R40, R44 ;  /* 0x00000028bc04723c */ /* 0x048ff0000000182c */
[----:B------:R-:W-:Y:S01]  /*3250*/  HMMA.16816.F32 R32, R188, R42, R60 ;  /* 0x0000002abc20723c */ /* 0x000fe2000000183c */
[----:B------:R-:W3:Y:S07]  /*3260*/  LDSM.16.M88.4 R40, [R0+0x6000] ;  /* 0x006000000028783b */ /* 0x000eee0000000200 */
[----:B------:R-:W-:Y:S01]  /*3270*/  HMMA.16816.F32 R76, R192, R50, R64 ;  /* 0x00000032c04c723c */ /* 0x000fe20000001840 */
[----:B------:R-:W-:-:S07]  /*3280*/  IMAD.IADD R102, R102, 0x1, R103 ;  /* 0x0000000166667824 */ /* 0x000fce00078e0267 */
[C---:B----4-:R-:W-:Y:S08]  /*3290*/  HMMA.16816.F32 R64, R192.reuse, R20, R52 ;  /* 0x00000014c040723c */ /* 0x050ff00000001834 */
[C---:B-1----:R-:W-:Y:S08]  /*32a0*/  HMMA.16816.F32 R52, R192.reuse, R16, R12 ;  /* 0x00000010c034723c */ /* 0x042ff0000000180c */
[C---:B------:R-:W-:Y:S01]  /*32b0*/  HMMA.16816.F32 R44, R192.reuse, R18, R8 ;  /* 0x00000012c02c723c */ /* 0x040fe20000001808 */
[----:B--2---:R-:W-:Y:S01]  /*32c0*/  @P2 IMAD.HI.U32 R2, R102, c[0x0][0x2c8], RZ ;  /* 0x0000b20066022a27 */ /* 0x004fe200078e00ff */
[----:B------:R-:W-:Y:S06]  /*32d0*/  LDSM.16.M88.4 R8, [R0+0x8000] ;  /* 0x008000000008783b */ /* 0x000fec0000000200 */
[C---:B-----5:R-:W-:Y:S01]  /*32e0*/  HMMA.16816.F32 R16, R192.reuse, R28, R4 ;  /* 0x0000001cc010723c */ /* 0x060fe20000001804 */
[----:B------:R-:W1:Y:S07]  /*32f0*/  LDSM.16.M88.4 R4, [R0+0x7800] ;  /* 0x007800000004783b */ /* 0x000e6e0000000200 */
[C---:B------:R-:W-:Y:S01]  /*3300*/  HMMA.16816.F32 R72, R192.reuse, R48, R80 ;  /* 0x00000030c048723c */ /* 0x040fe20000001850 */
[----:B------:R-:W-:Y:S07]  /*3310*/  LDSM.16.M88.4 R48, [R0+0x6800] ;  /* 0x006800000030783b */ /* 0x000fee0000000200 */
[C---:B------:R-:W-:Y:S01]  /*3320*/  HMMA.16816.F32 R80, R192.reuse, R26, R56 ;  /* 0x0000001ac050723c */ /* 0x040fe20000001838 */
[----:B------:R-:W-:Y:S07]  /*3330*/  LDSM.16.M88.4 R56, [R0+0x7000] ;  /* 0x007000000038783b */ /* 0x000fee0000000200 */
[----:B------:R-:W-:Y:S01]  /*3340*/  HMMA.16816.F32 R60, R192, R22, R88 ;  /* 0x00000016c03c723c */ /* 0x000fe20000001858 */
[----:B------:R2:W-:Y:S01]  /*3350*/  LDSM.16.M88.4 R20, [R0+0x8800] ;  /* 0x008800000014783b */ /* 0x0005e20000000200 */
[----:B------:R-:W-:-:S04]  /*3360*/  DEPBAR.LE SB0, 0x2 ;  /* 0x000080800000791a */ /* 0x000fc80000000000 */
[----:B--2---:R-:W-:Y:S01]  /*3370*/  IMAD.MOV.U32 R0, RZ, RZ, R102 ;  /* 0x000000ffff007224 */ /* 0x004fe200078e0066 */
[----:B------:R-:W-:-:S05]  /*3380*/  @P2 SHF.R.U32.HI R0, RZ, c[0x0][0x2cc], R2 ;  /* 0x0000b300ff002a19 */ /* 0x000fca0000011602 */
[----:B------:R-:W-:Y:S04]  /*3390*/  SHFL.IDX PT, R12, R0, RZ, 0x1c1f ;  /* 0x001c1fff000c7589 */ /* 0x000fe800000e0000 */
[----:B------:R2:W4:Y:S01]  /*33a0*/  SHFL.IDX PT, R3, R0, 0x1, 0x1c1f ;  /* 0x003c1f0000037f89 */ /* 0x00052200000e0000 */
[C---:B------:R-:W-:Y:S08]  /*33b0*/  HMMA.16816.F32 R84, R192.reuse, R24, R84 ;  /* 0x00000018c054723c */ /* 0x040ff00000001854 */
[----:B------:R-:W-:Y:S08]  /*33c0*/  HMMA.16816.F32 R24, R192, R30, R32 ;  /* 0x0000001ec018723c */ /* 0x000ff00000001820 */
[----:B---3--:R-:W-:Y:S01]  /*33d0*/  HMMA.16816.F32 R28, R196, R40, R36 ;  /* 0x00000028c41c723c */ /* 0x008fe20000001824 */
[----:B--2---:R-:W-:-:S04]  /*33e0*/  IADD3 R0, R100, c[0x0][0x1d0], RZ ;  /* 0x0000740064007a10 */ /* 0x004fc80007ffe0ff */
[----:B------:R-:W-:-:S03]  /*33f0*/  IADD3 R2, -R101, 0x1, R0 ;  /* 0x0000000165027810 */ /* 0x000fc60007ffe100 */
[----:B------:R-:W-:Y:S01]  /*3400*/  HMMA.16816.F32 R32, R196, R42, R68 ;  /* 0x0000002ac420723c */ /* 0x000fe20000001844 */
[----:B------:R-:W-:Y:S01]  /*3410*/  IADD3 R2, R2, -c[0x0][0x168], RZ ;  /* 0x80005a0002027a10 */ /* 0x000fe20007ffe0ff */
[----:B------:R-:W-:-:S06]  /*3420*/  IMAD.IADD R0, R0, 0x1, -R101 ;  /* 0x0000000100007824 */ /* 0x000fcc00078e0a65 */
[----:B-1----:R-:W-:Y:S01]  /*3430*/  HMMA.16816.F32 R68, R196, R4, R64 ;  /* 0x00000004c444723c */ /* 0x002fe20000001840 */
[----:B----4-:R-:W-:-:S06]  /*3440*/  IMAD.IADD R3, R2, 0x1, R3 ;  /* 0x0000000102037824 */ /* 0x010fcc00078e0203 */
[----:B------:R-:W-:Y:S01]  /*3450*/  IMAD.IADD R4, R2, 0x1, R12 ;  /* 0x0000000102047824 */ /* 0x000fe200078e020c */
[----:B------:R-:W-:Y:S04]  /*3460*/  HMMA.16816.F32 R36, R196, R48, R72 ;  /* 0x00000030c424723c */ /* 0x000fe80000001848 */
[----:B------:R-:W-:-:S04]  /*3470*/  IMNMX R2, R0, R4, PT ;  /* 0x0000000400027217 */ /* 0x000fc80003800200 */
[C---:B------:R-:W-:Y:S01]  /*3480*/  ISETP.GT.AND P4, PT, R2.reuse, RZ, PT ;  /* 0x000000ff0200720c */ /* 0x040fe20003f84270 */
[C---:B------:R-:W-:Y:S01]  /*3490*/  HMMA.16816.F32 R40, R196.reuse, R50, R76 ;  /* 0x00000032c428723c */ /* 0x040fe2000000184c */
[----:B------:R-:W-:Y:S02]  /*34a0*/  ISETP.GT.AND P3, PT, R2, 0x1, PT ;  /* 0x000000010200780c */ /* 0x000fe40003f64270 */
[----:B------:R-:W-:Y:S02]  /*34b0*/  FSEL R5, R28, -INF , P4 ;  /* 0xff8000001c057808 */ /* 0x000fe40002000000 */
[----:B------:R-:W-:Y:S02]  /*34c0*/  IMNMX R0, R0, R3, PT ;  /* 0x0000000300007217 */ /* 0x000fe40003800200 */
[----:B------:R-:W-:Y:S01]  /*34d0*/  ISETP.GT.AND P4, PT, R2, 0x8, PT ;  /* 0x000000080200780c */ /* 0x000fe20003f84270 */
[----:B------:R-:W-:Y:S01]  /*34e0*/  HMMA.16816.F32 R64, R196, R6, R60 ;  /* 0x00000006c440723c */ /* 0x000fe2000000183c */
[----:B------:R-:W-:-:S06]  /*34f0*/  ISETP.GT.AND P0, PT, R0, 0x1, PT ;  /* 0x000000010000780c */ /* 0x000fcc0003f04270 */
[----:B------:R-:W-:Y:S01]  /*3500*/  FSEL R6, R29, -INF , P3 ;  /* 0xff8000001d067808 */ /* 0x000fe20001800000 */
[C---:B------:R-:W-:Y:S01]  /*3510*/  HMMA.16816.F32 R84, R196.reuse, R56, R84 ;  /* 0x00000038c454723c */ /* 0x040fe20000001854 */
[----:B------:R-:W-:Y:S02]  /*3520*/  ISETP.GT.AND P3, PT, R2, 0x9, PT ;  /* 0x000000090200780c */ /* 0x000fe40003f64270 */
[----:B------:R-:W-:Y:S02]  /*3530*/  FSEL R7, R32, -INF , P4 ;  /* 0xff80000020077808 */ /* 0x000fe40002000000 */
[----:B------:R-:W-:Y:S02]  /*3540*/  FMNMX.FTZ R3, R5, R6, !PT ;  /* 0x0000000605037209 */ /* 0x000fe40007810000 */
[----:B------:R-:W-:Y:S01]  /*3550*/  ISETP.GT.AND P1, PT, R0, RZ, PT ;  /* 0x000000ff0000720c */ /* 0x000fe20003f24270 */
[----:B------:R-:W-:Y:S01]  /*3560*/  HMMA.16816.F32 R60, R196, R8, R52 ;  /* 0x00000008c43c723c */ /* 0x000fe20000001834 */
[----:B------:R-:W-:-:S02]  /*3570*/  FSEL R14, R31, -INF , P0 ;  /* 0xff8000001f0e7808 */ /* 0x000fc40000000000 */
[----:B------:R-:W-:Y:S02]  /*3580*/  ISETP.GT.AND P4, PT, R2, 0x10, PT ;  /* 0x000000100200780c */ /* 0x000fe40003f84270 */
[----:B------:R-:W-:Y:S02]  /*3590*/  FMNMX.FTZ R3, R7, R3, !PT ;  /* 0x0000000307037209 */ /* 0x000fe40007810000 */
[----:B------:R-:W-:Y:S01]  /*35a0*/  FSEL R8, R33, -INF , P3 ;  /* 0xff80000021087808 */ /* 0x000fe20001800000 */
[----:B------:R-:W-:Y:S01]  /*35b0*/  HMMA.16816.F32 R80, R196, R58, R80 ;  /* 0x0000003ac450723c */ /* 0x000fe20000001850 */
[----:B------:R-:W-:Y:S02]  /*35c0*/  ISETP.GT.AND P0, PT, R0, 0x9, PT ;  /* 0x000000090000780c */ /* 0x000fe40003f04270 */
[----:B------:R-:W-:Y:S02]  /*35d0*/  FSEL R13, R30, -INF , P1 ;  /* 0xff8000001e0d7808 */ /* 0x000fe40000800000 */
[----:B------:R-:W-:-:S02]  /*35e0*/  ISETP.GT.AND P3, PT, R2, 0x11, PT ;  /* 0x000000110200780c */ /* 0x000fc40003f64270 */
[----:B------:R-:W-:Y:S01]  /*35f0*/  FSEL R9, R36, -INF , P4 ;  /* 0xff80000024097808 */ /* 0x000fe20002000000 */
[----:B------:R-:W-:Y:S01]  /*3600*/  HMMA.16816.F32 R56, R196, R10, R44 ;  /* 0x0000000ac438723c */ /* 0x000fe2000000182c */
[----:B------:R-:W-:Y:S02]  /*3610*/  FMNMX.FTZ R3, R8, R3, !PT ;  /* 0x0000000308037209 */ /* 0x000fe40007810000 */
[----:B------:R-:W-:-:S05]  /*3620*/  ISETP.GT.AND P1, PT, R0, 0x8, PT ;  /* 0x000000080000780c */ /* 0x000fca0003f24270 */
[----:B------:R-:W-:Y:S01]  /*3630*/  HMMA.16816.F32 R44, R196, R20, R16 ;  /* 0x00000014c42c723c */ /* 0x000fe20000001810 */
[----:B------:R-:W-:Y:S02]  /*3640*/  FSEL R10, R37, -INF , P3 ;  /* 0xff800000250a7808 */ /* 0x000fe40001800000 */
[----:B------:R-:W-:-:S04]  /*3650*/  ISETP.GT.AND P4, PT, R2, 0x18, PT ;  /* 0x000000180200780c */ /* 0x000fc80003f84270 */
[----:B------:R-:W-:Y:S02]  /*3660*/  FSEL R17, R35, -INF , P0 ;  /* 0xff80000023117808 */ /* 0x000fe40000000000 */
[----:B------:R-:W-:Y:S02]  /*3670*/  ISETP.GT.AND P0, PT, R0, 0x11, PT ;  /* 0x000000110000780c */ /* 0x000fe40003f04270 */
[----:B------:R-:W-:Y:S02]  /*3680*/  FMNMX.FTZ R3, R9, R3, !PT ;  /* 0x0000000309037209 */ /* 0x000fe40007810000 */
[----:B------:R-:W-:Y:S02]  /*3690*/  FSEL R16, R34, -INF , P1 ;  /* 0xff80000022107808 */ /* 0x000fe40000800000 */
[----:B------:R-:W-:Y:S02]  /*36a0*/  ISETP.GT.AND P1, PT, R0, 0x10, PT ;  /* 0x000000100000780c */ /* 0x000fe40003f24270 */
[----:B------:R-:W-:-:S02]  /*36b0*/  FSEL R19, R39, -INF , P0 ;  /* 0xff80000027137808 */ /* 0x000fc40000000000 */
[----:B------:R-:W-:Y:S02]  /*36c0*/  ISETP.GT.AND P0, PT, R0, 0x19, PT ;  /* 0x000000190000780c */ /* 0x000fe40003f04270 */
[----:B------:R-:W-:Y:S02]  /*36d0*/  ISETP.GT.AND P3, PT, R2, 0x19, PT ;  /* 0x000000190200780c */ /* 0x000fe40003f64270 */
[----:B------:R-:W-:Y:S02]  /*36e0*/  FSEL R11, R40, -INF , P4 ;  /* 0xff800000280b7808 */ /* 0x000fe40002000000 */
[----:B------:R-:W-:Y:S02]  /*36f0*/  FMNMX.FTZ R3, R10, R3, !PT ;  /* 0x000000030a037209 */ /* 0x000fe40007810000 */
[----:B------:R-:W-:Y:S02]  /*3700*/  FSEL R18, R38, -INF , P1 ;  /* 0xff80000026127808 */ /* 0x000fe40000800000 */
[----:B------:R-:W-:-:S02]  /*3710*/  ISETP.GT.AND P1, PT, R0, 0x18, PT ;  /* 0x000000180000780c */ /* 0x000fc40003f24270 */
[----:B------:R-:W-:Y:S02]  /*3720*/  FSEL R32, R43, -INF , P0 ;  /* 0xff8000002b207808 */ /* 0x000fe40000000000 */
[----:B------:R-:W-:Y:S02]  /*3730*/  FSEL R12, R41, -INF , P3 ;  /* 0xff800000290c7808 */ /* 0x000fe40001800000 */
[----:B------:R-:W-:Y:S02]  /*3740*/  ISETP.GT.AND P0, PT, R2, 0x20, PT ;  /* 0x000000200200780c */ /* 0x000fe40003f04270 */
[----:B------:R-:W-:Y:S02]  /*3750*/  FMNMX.FTZ R3, R11, R3, !PT ;  /* 0x000000030b037209 */ /* 0x000fe40007810000 */
[----:B------:R-:W-:Y:S02]  /*3760*/  FSEL R20, R42, -INF , P1 ;  /* 0xff8000002a147808 */ /* 0x000fe40000800000 */
        /* <DEDUP_REMOVED lines=23> */
[----:B------:R-:W-:Y:S02]  /*38e0*/  ISETP.GT.AND P3, PT, R2, 0x41, PT ;  /* 0x000000410200780c */ /* 0x000fe40003f64270 */
[----:B------:R-:W-:-:S02]  /*38f0*/  FMNMX.FTZ R4, R17, R4, !PT ;  /* 0x0000000411047209 */ /* 0x000fc40007810000 */
[----:B------:R-:W-:Y:S02]  /*3900*/  ISETP.GT.AND P4, PT, R2, 0x40, PT ;  /* 0x000000400200780c */ /* 0x000fe40003f84270 */
[----:B------:R-:W-:Y:S02]  /*3910*/  FSEL R78, R65, -INF , P5 ;  /* 0xff800000414e7808 */ /* 0x000fe40002800000 */
[----:B------:R-:W-:Y:S02]  /*3920*/  FMNMX.FTZ R3, R54, R3, !PT ;  /* 0x0000000336037209 */ /* 0x000fe40007810000 */
[----:B------:R-:W-:Y:S02]  /*3930*/  FSEL R79, R61, -INF , P3 ;  /* 0xff8000003d4f7808 */ /* 0x000fe40001800000 */
[----:B------:R-:W-:Y:S02]  /*3940*/  FMNMX.FTZ R4, R18, R4, !PT ;  /* 0x0000000412047209 */ /* 0x000fe40007810000 */
[----:B------:R-:W-:Y:S01]  /*3950*/  ISETP.GT.AND P3, PT, R0, 0x20, PT ;  /* 0x000000200000780c */ /* 0x000fe20003f64270 */
[----:B------:R-:W-:Y:S01]  /*3960*/  HMMA.16816.F32 R24, R196, R22, R24 ;  /* 0x00000016c418723c */ /* 0x000fe20000001818 */
[----:B------:R-:W-:-:S02]  /*3970*/  FSEL R77, R60, -INF , P4 ;  /* 0xff8000003c4d7808 */ /* 0x000fc40002000000 */
[----:B------:R-:W-:Y:S02]  /*3980*/  FMNMX.FTZ R3, R78, R3, !PT ;  /* 0x000000034e037209 */ /* 0x000fe40007810000 */
[----:B------:R-:W-:Y:S02]  /*3990*/  FMNMX.FTZ R4, R19, R4, !PT ;  /* 0x0000000413047209 */ /* 0x000fe40007810000 */
[----:B------:R-:W-:Y:S02]  /*39a0*/  FSEL R53, R86, -INF , P3 ;  /* 0xff80000056357808 */ /* 0x000fe40001800000 */
[C---:B------:R-:W-:Y:S02]  /*39b0*/  ISETP.GT.AND P0, PT, R2.reuse, 0x48, PT ;  /* 0x000000480200780c */ /* 0x040fe40003f04270 */
[C---:B------:R-:W-:Y:S02]  /*39c0*/  ISETP.GT.AND P1, PT, R2.reuse, 0x49, PT ;  /* 0x000000490200780c */ /* 0x040fe40003f24270 */
[----:B------:R-:W-:-:S02]  /*39d0*/  ISETP.GT.AND P6, PT, R2, 0x50, PT ;  /* 0x000000500200780c */ /* 0x000fc40003fc4270 */
[C---:B------:R-:W-:Y:S02]  /*39e0*/  ISETP.GT.AND P5, PT, R2.reuse, 0x51, PT ;  /* 0x000000510200780c */ /* 0x040fe40003fa4270 */
[C---:B------:R-:W-:Y:S02]  /*39f0*/  ISETP.GT.AND P4, PT, R2.reuse, 0x58, PT ;  /* 0x000000580200780c */ /* 0x040fe40003f84270 */
[----:B------:R-:W-:Y:S02]  /*3a00*/  ISETP.GT.AND P3, PT, R2, 0x59, PT ;  /* 0x000000590200780c */ /* 0x000fe40003f64270 */
[----:B------:R-:W-:Y:S02]  /*3a10*/  FMNMX.FTZ R2, R77, R3, !PT ;  /* 0x000000034d027209 */ /* 0x000fe40007810000 */
[----:B------:R-:W-:Y:S02]  /*3a20*/  FMNMX.FTZ R3, R20, R4, !PT ;  /* 0x0000000414037209 */ /* 0x000fe40007810000 */
[----:B------:R-:W-:-:S02]  /*3a30*/  FSEL R90, R56, -INF , P0 ;  /* 0xff800000385a7808 */ /* 0x000fc40000000000 */
[----:B------:R-:W-:Y:S02]  /*3a40*/  FMNMX.FTZ R2, R79, R2, !PT ;  /* 0x000000024f027209 */ /* 0x000fe40007810000 */
[----:B------:R-:W-:Y:S02]  /*3a50*/  ISETP.GT.AND P0, PT, R0, 0x21, PT ;  /* 0x000000210000780c */ /* 0x000fe40003f04270 */
[----:B------:R-:W-:Y:S02]  /*3a60*/  FMNMX.FTZ R3, R32, R3, !PT ;  /* 0x0000000320037209 */ /* 0x000fe40007810000 */
[----:B------:R-:W-:Y:S02]  /*3a70*/  FSEL R86, R57, -INF , P1 ;  /* 0xff80000039567808 */ /* 0x000fe40000800000 */
[----:B------:R-:W-:Y:S02]  /*3a80*/  FMNMX.FTZ R2, R90, R2, !PT ;  /* 0x000000025a027209 */ /* 0x000fe40007810000 */
[----:B------:R-:W-:-:S02]  /*3a90*/  FSEL R52, R87, -INF , P0 ;  /* 0xff80000057347808 */ /* 0x000fc40000000000 */
[C---:B------:R-:W-:Y:S02]  /*3aa0*/  ISETP.GT.AND P1, PT, R0.reuse, 0x28, PT ;  /* 0x000000280000780c */ /* 0x040fe40003f24270 */
[----:B------:R-:W-:Y:S02]  /*3ab0*/  FMNMX.FTZ R3, R53, R3, !PT ;  /* 0x0000000335037209 */ /* 0x000fe40007810000 */
[----:B------:R-:W-:Y:S02]  /*3ac0*/  ISETP.GT.AND P0, PT, R0, 0x29, PT ;  /* 0x000000290000780c */ /* 0x000fe40003f04270 */
[----:B------:R-:W-:Y:S02]  /*3ad0*/  FSEL R88, R44, -INF , P6 ;  /* 0xff8000002c587808 */ /* 0x000fe40003000000 */
[----:B------:R-:W-:Y:S02]  /*3ae0*/  FMNMX.FTZ R2, R86, R2, !PT ;  /* 0x0000000256027209 */ /* 0x000fe40007810000 */
[----:B------:R-:W-:-:S02]  /*3af0*/  FSEL R55, R82, -INF , P1 ;  /* 0xff80000052377808 */ /* 0x000fc40000800000 */
[----:B------:R-:W-:Y:S02]  /*3b00*/  FMNMX.FTZ R3, R52, R3, !PT ;  /* 0x0000000334037209 */ /* 0x000fe40007810000 */
[----:B------:R-:W-:Y:S02]  /*3b10*/  FSEL R64, R83, -INF , P0 ;  /* 0xff80000053407808 */ /* 0x000fe40000000000 */
[----:B------:R-:W-:Y:S02]  /*3b20*/  FSEL R94, R45, -INF , P5 ;  /* 0xff8000002d5e7808 */ /* 0x000fe40002800000 */
[----:B------:R-:W-:Y:S02]  /*3b30*/  FMNMX.FTZ R2, R88, R2, !PT ;  /* 0x0000000258027209 */ /* 0x000fe40007810000 */
[C---:B------:R-:W-:Y:S02]  /*3b40*/  ISETP.GT.AND P0, PT, R0.reuse, 0x30, PT ;  /* 0x000000300000780c */ /* 0x040fe40003f04270 */
[----:B------:R-:W-:Y:S01]  /*3b50*/  FMNMX.FTZ R3, R55, R3, !PT ;  /* 0x0000000337037209 */ /* 0x000fe20007810000 */
[----:B------:R-:W-:Y:S01]  /*3b60*/  BAR.SYNC.DEFER_BLOCKING 0x0 ;  /* 0x0000000000007b1d */ /* 0x000fe20000010000 */
[----:B------:R-:W-:-:S02]  /*3b70*/  ISETP.GT.AND P1, PT, R0, 0x31, PT ;  /* 0x000000310000780c */ /* 0x000fc40003f24270 */
[----:B------:R-:W-:Y:S02]  /*3b80*/  FMNMX.FTZ R145, R94, R2, !PT ;  /* 0x000000025e917209 */ /* 0x000fe40007810000 */
[----:B------:R-:W-:Y:S02]  /*3b90*/  FSEL R92, R24, -INF , P4 ;  /* 0xff800000185c7808 */ /* 0x000fe40002000000 */
[----:B------:R-:W-:Y:S02]  /*3ba0*/  FSEL R65, R70, -INF , P0 ;  /* 0xff80000046417808 */ /* 0x000fe40000000000 */
[----:B------:R-:W-:Y:S02]  /*3bb0*/  FMNMX.FTZ R2, R64, R3, !PT ;  /* 0x0000000340027209 */ /* 0x000fe40007810000 */
[----:B------:R-:W-:Y:S02]  /*3bc0*/  FSEL R76, R71, -INF , P1 ;  /* 0xff800000474c7808 */ /* 0x000fe40000800000 */
[----:B------:R-:W-:-:S02]  /*3bd0*/  FSEL R96, R25, -INF , P3 ;  /* 0xff80000019607808 */ /* 0x000fc40001800000 */
[----:B------:R-:W-:Y:S02]  /*3be0*/  FMNMX.FTZ R145, R92, R145, !PT ;  /* 0x000000915c917209 */ /* 0x000fe40007810000 */
[----:B------:R-:W-:Y:S02]  /*3bf0*/  ISETP.GT.AND P1, PT, R0, 0x38, PT ;  /* 0x000000380000780c */ /* 0x000fe40003f24270 */
[----:B------:R-:W-:Y:S02]  /*3c00*/  FMNMX.FTZ R2, R65, R2, !PT ;  /* 0x0000000241027209 */ /* 0x000fe40007810000 */
[----:B------:R-:W-:Y:S02]  /*3c10*/  FMNMX.FTZ R145, R96, R145, !PT ;  /* 0x0000009160917209 */ /* 0x000fe40007810000 */
[----:B------:R-:W-:Y:S02]  /*3c20*/  ISETP.GT.AND P0, PT, R0, 0x39, PT ;  /* 0x000000390000780c */ /* 0x000fe40003f04270 */
[----:B------:R-:W-:-:S02]  /*3c30*/  FSEL R66, R66, -INF , P1 ;  /* 0xff80000042427808 */ /* 0x000fc40000800000 */
[----:B------:R-:W-:Y:S01]  /*3c40*/  FMNMX.FTZ R2, R76, R2, !PT ;  /* 0x000000024c027209 */ /* 0x000fe20007810000 */
[----:B------:R-:W1:Y:S01]  /*3c50*/  SHFL.BFLY PT, R3, R145, 0x2, 0x1f ;  /* 0x0c401f0091037f89 */ /* 0x000e6200000e0000 */
[----:B------:R-:W-:Y:S02]  /*3c60*/  FSEL R67, R67, -INF , P0 ;  /* 0xff80000043437808 */ /* 0x000fe40000000000 */
[----:B------:R-:W-:Y:S02]  /*3c70*/  ISETP.GT.AND P1, PT, R0, 0x40, PT ;  /* 0x000000400000780c */ /* 0x000fe40003f24270 */
[----:B------:R-:W-:Y:S02]  /*3c80*/  FMNMX.FTZ R2, R66, R2, !PT ;  /* 0x0000000242027209 */ /* 0x000fe40007810000 */
[----:B------:R-:W-:Y:S02]  /*3c90*/  ISETP.GT.AND P0, PT, R0, 0x41, PT ;  /* 0x000000410000780c */ /* 0x000fe40003f04270 */
[----:B------:R-:W-:-:S02]  /*3ca0*/  FSEL R84, R62, -INF , P1 ;  /* 0xff8000003e547808 */ /* 0x000fc40000800000 */
[----:B------:R-:W-:Y:S02]  /*3cb0*/  FMNMX.FTZ R2, R67, R2, !PT ;  /* 0x0000000243027209 */ /* 0x000fe40007810000 */
[----:B------:R-:W-:Y:S02]  /*3cc0*/  FSEL R85, R63, -INF , P0 ;  /* 0xff8000003f557808 */ /* 0x000fe40000000000 */
[----:B------:R-:W-:Y:S02]  /*3cd0*/  ISETP.GT.AND P1, PT, R0, 0x48, PT ;  /* 0x000000480000780c */ /* 0x000fe40003f24270 */
[----:B------:R-:W-:Y:S02]  /*3ce0*/  FMNMX.FTZ R2, R84, R2, !PT ;  /* 0x0000000254027209 */ /* 0x000fe40007810000 */
[----:B------:R-:W-:Y:S02]  /*3cf0*/  ISETP.GT.AND P0, PT, R0, 0x49, PT ;  /* 0x000000490000780c */ /* 0x000fe40003f04270 */
[----:B------:R-:W-:-:S02]  /*3d00*/  FSEL R87, R58, -INF , P1 ;  /* 0xff8000003a577808 */ /* 0x000fc40000800000 */
[----:B------:R-:W-:Y:S02]  /*3d10*/  FMNMX.FTZ R2, R85, R2, !PT ;  /* 0x0000000255027209 */ /* 0x000fe40007810000 */
[----:B------:R-:W-:Y:S02]  /*3d20*/  FSEL R89, R59, -INF , P0 ;  /* 0xff8000003b597808 */ /* 0x000fe40000000000 */
[C---:B------:R-:W-:Y:S02]  /*3d30*/  ISETP.GT.AND P1, PT, R0.reuse, 0x50, PT ;  /* 0x000000500000780c */ /* 0x040fe40003f24270 */
[----:B------:R-:W-:Y:S02]  /*3d40*/  FMNMX.FTZ R2, R87, R2, !PT ;  /* 0x0000000257027209 */ /* 0x000fe40007810000 */
[----:B------:R-:W-:Y:S02]  /*3d50*/  ISETP.GT.AND P0, PT, R0, 0x51, PT ;  /* 0x000000510000780c */ /* 0x000fe40003f04270 */
[----:B------:R-:W-:-:S02]  /*3d60*/  FSEL R91, R46, -INF , P1 ;  /* 0xff8000002e5b7808 */ /* 0x000fc40000800000 */
[----:B------:R-:W-:Y:S02]  /*3d70*/  FMNMX.FTZ R2, R89, R2, !PT ;  /* 0x0000000259027209 */ /* 0x000fe40007810000 */
[C---:B------:R-:W-:Y:S02]  /*3d80*/  ISETP.GT.AND P1, PT, R0.reuse, 0x58, PT ;  /* 0x000000580000780c */ /* 0x040fe40003f24270 */
[----:B------:R-:W-:Y:S02]  /*3d90*/  FSEL R93, R47, -INF , P0 ;  /* 0xff8000002f5d7808 */ /* 0x000fe40000000000 */
[----:B------:R-:W-:Y:S01]  /*3da0*/  FMNMX.FTZ R144, R91, R2, !PT ;  /* 0x000000025b907209 */ /* 0x000fe20007810000 */
[----:B------:R-:W-:Y:S01]  /*3db0*/  STL [R1+0x30], R102 ;  /* 0x0000306601007387 */ /* 0x000fe20000100800 */
[----:B-1----:R-:W-:Y:S02]  /*3dc0*/  FMNMX.FTZ R145, R145, R3, !PT ;  /* 0x0000000391917209 */ /* 0x002fe40007810000 */
[----:B------:R-:W-:Y:S01]  /*3dd0*/  ISETP.GT.AND P0, PT, R0, 0x59, PT ;  /* 0x000000590000780c */ /* 0x000fe20003f04270 */
[----:B------:R-:W-:Y:S01]  /*3de0*/  LDSM.16.MT88.4 R44, [R210] ;  /* 0x00000000d22c783b */ /* 0x000fe20000004200 */
[----:B------:R-:W-:-:S02]  /*3df0*/  FSEL R95, R26, -INF , P1 ;  /* 0xff8000001a5f7808 */ /* 0x000fc40000800000 */
[----:B------:R-:W-:Y:S01]  /*3e00*/  FMNMX.FTZ R144, R93, R144, !PT ;  /* 0x000000905d907209 */ /* 0x000fe20007810000 */
[----:B------:R-:W1:Y:S01]  /*3e10*/  SHFL.BFLY PT, R2, R145, 0x1, 0x1f ;  /* 0x0c201f0091027f89 */ /* 0x000e6200000e0000 */
[----:B------:R-:W-:Y:S02]  /*3e20*/  FSEL R97, R27, -INF , P0 ;  /* 0xff8000001b617808 */ /* 0x000fe40000000000 */
        /* <DEDUP_REMOVED lines=12> */
[----:B------:R2:W-:Y:S02]  /*3ef0*/  MUFU.EX2 R113, R0 ;  /* 0x0000000000717308 */ /* 0x0005e40000000800 */
        /* <DEDUP_REMOVED lines=10> */
[----:B------:R1:W-:Y:S08]  /*3fa0*/  MUFU.EX2 R224, R0 ;  /* 0x0000000000e07308 */ /* 0x0003f00000000800 */
[----:B------:R3:W-:Y:S01]  /*3fb0*/  MUFU.EX2 R223, R3 ;  /* 0x0000000300df7308 */ /* 0x0007e20000000800 */
[----:B-1----:R-:W-:-:S05]  /*3fc0*/  FMUL.FTZ R0, R144, c[0x0][0x2d0] ;  /* 0x0000b40090007a20 */ /* 0x002fca0000410000 */
[----:B------:R-:W-:Y:S01]  /*3fd0*/  FSEL R0, R0, RZ, P0 ;  /* 0x000000ff00007208 */ /* 0x000fe20000000000 */
[----:B---3--:R-:W-:-:S04]  /*3fe0*/  FFMA.FTZ R3, R12, c[0x0][0x2d0], -R2 ;  /* 0x0000b4000c037a23 */ /* 0x008fc80000010802 */
[----:B------:R1:W-:Y:S01]  /*3ff0*/  MUFU.EX2 R225, R3 ;  /* 0x0000000300e17308 */ /* 0x0003e20000000800 */
[--C-:B------:R-:W-:Y:S02]  /*4000*/  FFMA.FTZ R4, R14, c[0x0][0x2d0], -R0.reuse ;  /* 0x0000b4000e047a23 */ /* 0x100fe40000010800 */
[----:B-1----:R-:W-:-:S05]  /*4010*/  FFMA.FTZ R3, R13, c[0x0][0x2d0], -R0 ;  /* 0x0000b4000d037a23 */ /* 0x002fca0000010800 */
[----:B------:R1:W-:Y:S02]  /*4020*/  MUFU.EX2 R101, R3 ;  /* 0x0000000300657308 */ /* 0x0003e40000000800 */
[----:B-1----:R-:W-:-:S05]  /*4030*/  IMAD.IADD R3, R210, 0x1, R207 ;  /* 0x00000001d2037824 */ /* 0x002fca00078e02cf */
[----:B------:R-:W1:Y:S01]  /*4040*/  LDSM.16.MT88.4 R12, [R3] ;  /* 0x00000000030c783b */ /* 0x000e620000004200 */
[----:B------:R3:W4:Y:S03]  /*4050*/  MUFU.EX2 R100, R4 ;  /* 0x0000000400647308 */ /* 0x0007260000000800 */
[----:B------:R-:W5:Y:S04]  /*4060*/  LDSM.16.MT88.4 R28, [R3+0x800] ;  /* 0x00080000031c783b */ /* 0x000f680000004200 */
[----:B------:R-:W1:Y:S01]  /*4070*/  LDSM.16.MT88.4 R24, [R3+0x3000] ;  /* 0x003000000318783b */ /* 0x000e620000004200 */
[----:B--2---:R-:W-:-:S03]  /*4080*/  F2FP.PACK_AB R22, R115, R112 ;  /* 0x000000707316723e */ /* 0x004fc600000000ff */
[----:B------:R-:W-:Y:S04]  /*4090*/  LDSM.16.MT88.4 R40, [R3+0x6000] ;  /* 0x006000000328783b */ /* 0x000fe80000004200 */
[----:B------:R-:W-:Y:S01]  /*40a0*/  LDSM.16.MT88.4 R140, [R3+0x5800] ;  /* 0x00580000038c783b */ /* 0x000fe20000004200 */
[----:B---3--:R-:W-:-:S04]  /*40b0*/  FFMA.FTZ R4, R16, c[0x0][0x2d0], -R0 ;  /* 0x0000b40010047a23 */ /* 0x008fc80000010800 */
[----:B------:R2:W-:Y:S02]  /*40c0*/  MUFU.EX2 R102, R4 ;  /* 0x0000000400667308 */ /* 0x0005e40000000800 */
[----:B--2---:R-:W-:-:S06]  /*40d0*/  FFMA.FTZ R4, R17, c[0x0][0x2d0], -R0 ;  /* 0x0000b40011047a23 */ /* 0x004fcc0000010800 */
[----:B------:R2:W3:Y:S01]  /*40e0*/  MUFU.EX2 R103, R4 ;  /* 0x0000000400677308 */ /* 0x0004e20000000800 */
[----:B----4-:R-:W-:Y:S01]  /*40f0*/  F2FP.PACK_AB R21, R100, R101 ;  /* 0x000000656415723e */ /* 0x010fe200000000ff */
[----:B--2---:R-:W-:-:S06]  /*4100*/  FFMA.FTZ R4, R18, c[0x0][0x2d0], -R0 ;  /* 0x0000b40012047a23 */ /* 0x004fcc0000010800 */
[----:B------:R2:W-:Y:S01]  /*4110*/  MUFU.EX2 R215, R4 ;  /* 0x0000000400d77308 */ /* 0x0005e20000000800 */
[----:B---3--:R-:W-:Y:S01]  /*4120*/  F2FP.PACK_AB R23, R103, R102 ;  /* 0x000000666717723e */ /* 0x008fe200000000ff */
[----:B--2---:R-:W-:-:S06]  /*4130*/  FFMA.FTZ R4, R19, c[0x0][0x2d0], -R0 ;  /* 0x0000b40013047a23 */ /* 0x004fcc0000010800 */
[----:B------:R2:W3:Y:S02]  /*4140*/  MUFU.EX2 R205, R4 ;  /* 0x0000000400cd7308 */ /* 0x0004e40000000800 */
[----:B--2---:R-:W-:Y:S01]  /*4150*/  FFMA.FTZ R4, R20, c[0x0][0x2d0], -R0 ;  /* 0x0000b40014047a23 */ /* 0x004fe20000010800 */
[----:B------:R-:W-:-:S05]  /*4160*/  F2FP.PACK_AB R20, R113, R114 ;  /* 0x000000727114723e */ /* 0x000fca00000000ff */
[----:B------:R2:W-:Y:S02]  /*4170*/  MUFU.EX2 R219, R4 ;  /* 0x0000000400db7308 */ /* 0x0005e40000000800 */
[----:B-1----:R-:W-:Y:S01]  /*4180*/  HMMA.16816.F32 R8, R20, R12, RZ ;  /* 0x0000000c1408723c */ /* 0x002fe200000018ff */
[----:B--2---:R-:W-:Y:S02]  /*4190*/  FFMA.FTZ R4, R32, c[0x0][0x2d0], -R0 ;  /* 0x0000b40020047a23 */ /* 0x004fe40000010800 */
[----:B------:R-:W1:Y:S03]  /*41a0*/  LDSM.16.MT88.4 R32, [R3+0x3800] ;  /* 0x003800000320783b */ /* 0x000e660000004200 */
[----:B------:R2:W4:Y:S01]  /*41b0*/  MUFU.EX2 R220, R4 ;  /* 0x0000000400dc7308 */ /* 0x0005220000000800 */
[----:B------:R-:W-:Y:S02]  /*41c0*/  F2FP.PACK_AB R16, R224, R217 ;  /* 0x000000d9e010723e */ /* 0x000fe400000000ff */
[----:B---3--:R-:W-:-:S02]  /*41d0*/  F2FP.PACK_AB R17, R205, R215 ;  /* 0x000000d7cd11723e */ /* 0x008fc400000000ff */
[----:B------:R-:W-:Y:S01]  /*41e0*/  F2FP.PACK_AB R18, R225, R223 ;  /* 0x000000dfe112723e */ /* 0x000fe200000000ff */
[----:B--2---:R-:W-:Y:S01]  /*41f0*/  FFMA.FTZ R4, R36, c[0x0][0x2d0], -R2 ;  /* 0x0000b40024047a23 */ /* 0x004fe20000010802 */
[----:B----4-:R-:W-:-:S03]  /*4200*/  F2FP.PACK_AB R19, R220, R219 ;  /* 0x000000dbdc13723e */ /* 0x010fc600000000ff */
[----:B------:R2:W-:Y:S01]  /*4210*/  MUFU.EX2 R216, R4 ;  /* 0x0000000400d87308 */ /* 0x0005e20000000800 */
[----:B------:R-:W-:Y:S01]  /*4220*/  HMMA.16816.F32 R12, R20, R14, RZ ;  /* 0x0000000e140c723c */ /* 0x000fe200000018ff */
[----:B--2---:R-:W-:-:S07]  /*4230*/  FFMA.FTZ R4, R37, c[0x0][0x2d0], -R2 ;  /* 0x0000b40025047a23 */ /* 0x004fce0000010802 */
[----:B-----5:R-:W-:Y:S01]  /*4240*/  HMMA.16816.F32 R80, R16, R28, R8 ;  /* 0x0000001c1050723c */ /* 0x020fe20000001808 */
[----:B------:R-:W2:Y:S01]  /*4250*/  LDSM.16.MT88.4 R36, [R3+0x6800] ;  /* 0x006800000324783b */ /* 0x000ea20000004200 */
[----:B------:R3:W4:Y:S06]  /*4260*/  MUFU.EX2 R218, R4 ;  /* 0x0000000400da7308 */ /* 0x00072c0000000800 */
[----:B------:R-:W-:Y:S01]  /*4270*/  HMMA.16816.F32 R8, R20, R24, RZ ;  /* 0x000000181408723c */ /* 0x000fe200000018ff */
[----:B---3--:R-:W-:-:S04]  /*4280*/  FFMA.FTZ R4, R48, c[0x0][0x2d0], -R2 ;  /* 0x0000b40030047a23 */ /* 0x008fc80000010802 */
[----:B------:R3:W-:Y:S02]  /*4290*/  MUFU.EX2 R221, R4 ;  /* 0x0000000400dd7308 */ /* 0x0007e40000000800 */
[----:B---3--:R-:W-:-:S06]  /*42a0*/  FFMA.FTZ R4, R49, c[0x0][0x2d0], -R2 ;  /* 0x0000b40031047a23 */ /* 0x008fcc0000010802 */
[----:B------:R3:W-:Y:S02]  /*42b0*/  MUFU.EX2 R222, R4 ;  /* 0x0000000400de7308 */ /* 0x0007e40000000800 */
[----:B---3--:R-:W-:-:S06]  /*42c0*/  FFMA.FTZ R4, R50, c[0x0][0x2d0], -R2 ;  /* 0x0000b40032047a23 */ /* 0x008fcc0000010802 */
[----:B------:R3:W-:Y:S01]  /*42d0*/  MUFU.EX2 R106, R4 ;  /* 0x00000004006a7308 */ /* 0x0007e20000000800 */
[----:B------:R-:W-:Y:S01]  /*42e0*/  HMMA.16816.F32 R72, R16, R30, R12 ;  /* 0x0000001e1048723c */ /* 0x000fe2000000180c */
[----:B------:R-:W5:Y:S01]  /*42f0*/  LDSM.16.MT88.4 R28, [R3+0x1000] ;  /* 0x00100000031c783b */ /* 0x000f620000004200 */
[----:B---3--:R-:W-:-:S06]  /*4300*/  FFMA.FTZ R4, R51, c[0x0][0x2d0], -R2 ;  /* 0x0000b40033047a23 */ /* 0x008fcc0000010802 */
[----:B------:R-:W-:Y:S01]  /*4310*/  HMMA.16816.F32 R24, R20, R26, RZ ;  /* 0x0000001a1418723c */ /* 0x000fe200000018ff */
[----:B------:R-:W-:Y:S01]  /*4320*/  LDSM.16.MT88.4 R48, [R3+0x7000] ;  /* 0x007000000330783b */ /* 0x000fe20000004200 */
[----:B------:R3:W-:Y:S06]  /*4330*/  MUFU.EX2 R107, R4 ;  /* 0x00000004006b7308 */ /* 0x0007ec0000000800 */
[----:B-1----:R-:W-:Y:S01]  /*4340*/  HMMA.16816.F32 R68, R16, R32, R8 ;  /* 0x000000201044723c */ /* 0x002fe20000001808 */
[----:B---3--:R-:W-:-:S04]  /*4350*/  FFMA.FTZ R4, R54, c[0x0][0x2d0], -R2 ;  /* 0x0000b40036047a23 */ /* 0x008fc80000010802 */
[----:B------:R1:W-:Y:S03]  /*4360*/  MUFU.EX2 R108, R4 ;  /* 0x00000004006c7308 */ /* 0x0003e60000000800 */
[----:B------:R-:W-:Y:S01]  /*4370*/  HMMA.16816.F32 R8, R20, R40, RZ ;  /* 0x000000281408723c */ /* 0x000fe200000018ff */
[----:B-1----:R-:W-:-:S04]  /*4380*/  FFMA.FTZ R4, R53, c[0x0][0x2d0], -R0 ;  /* 0x0000b40035047a23 */ /* 0x002fc80000010800 */
[----:B------:R1:W-:Y:S03]  /*4390*/  MUFU.EX2 R147, R4 ;  /* 0x0000000400937308 */ /* 0x0003e60000000800 */
[----:B------:R-:W-:Y:S01]  /*43a0*/  HMMA.16816.F32 R12, R20, R42, RZ ;  /* 0x0000002a140c723c */ /* 0x000fe200000018ff */
[----:B-1----:R-:W-:-:S04]  /*43b0*/  FFMA.FTZ R4, R52, c[0x0][0x2d0], -R0 ;  /* 0x0000b40034047a23 */ /* 0x002fc80000010800 */
[----:B------:R1:W3:Y:S02]  /*43c0*/  MUFU.EX2 R146, R4 ;  /* 0x0000000400927308 */ /* 0x0002e40000000800 */
[----:B-1----:R-:W-:-:S06]  /*43d0*/  FFMA.FTZ R4, R55, c[0x0][0x2d0], -R0 ;  /* 0x0000b40037047a23 */ /* 0x002fcc0000010800 */
[----:B------:R1:W-:Y:S01]  /*43e0*/  MUFU.EX2 R204, R4 ;  /* 0x0000000400cc7308 */ /* 0x0003e20000000800 */
[----:B------:R-:W-:Y:S01]  /*43f0*/  HMMA.16816.F32 R60, R16, R34, R24 ;  /* 0x00000022103c723c */ /* 0x000fe20000001818 */
[----:B------:R-:W3:Y:S01]  /*4400*/  LDSM.16.MT88.4 R32, [R210+0x800] ;  /* 0x00080000d220783b */ /* 0x000ee20000004200 */
[----:B-1----:R-:W-:-:S05]  /*4410*/  FFMA.FTZ R4, R64, c[0x0][0x2d0], -R0 ;  /* 0x0000b40040047a23 */ /* 0x002fca0000010800 */
[----:B------:R1:W1:Y:S01]  /*4420*/  MUFU.EX2 R105, R4 ;  /* 0x0000000400697308 */ /* 0x0002620000000800 */
[----:B--2---:R-:W-:Y:S08]  /*4430*/  HMMA.16816.F32 R56, R16, R36, R8 ;  /* 0x000000241038723c */ /* 0x004ff00000001808 */
[----:B------:R-:W-:Y:S01]  /*4440*/  HMMA.16816.F32 R24, R20, R44, RZ ;  /* 0x0000002c1418723c */ /* 0x000fe200000018ff */
[----:B-1----:R-:W-:-:S07]  /*4450*/  FFMA.FTZ R4, R78, c[0x0][0x2d0], -R2 ;  /* 0x0000b4004e047a23 */ /* 0x002fce0000010802 */
[----:B------:R-:W-:Y:S01]  /*4460*/  HMMA.16816.F32 R8, R20, R46, RZ ;  /* 0x0000002e1408723c */ /* 0x000fe200000018ff */
[----:B------:R-:W1:Y:S01]  /*4470*/  LDSM.16.MT88.4 R44, [R3+0x4000] ;  /* 0x00400000032c783b */ /* 0x000e620000004200 */
[----:B------:R2:W-:Y:S06]  /*4480*/  MUFU.EX2 R104, R4 ;  /* 0x0000000400687308 */ /* 0x0005ec0000000800 */
[----:B------:R-:W-:Y:S07]  /*4490*/  HMMA.16816.F32 R52, R16, R38, R12 ;  /* 0x000000261034723c */ /* 0x000fee000000180c */
[----:B----4-:R-:W-:Y:S01]  /*44a0*/  F2FP.PACK_AB R12, R218, R216 ;  /* 0x000000d8da0c723e */ /* 0x010fe200000000ff */
[----:B--2---:R-:W-:Y:S01]  /*44b0*/  FFMA.FTZ R4, R77, c[0x0][0x2d0], -R2 ;  /* 0x0000b4004d047a23 */ /* 0x004fe20000010802 */
[----:B---3--:R-:W-:-:S02]  /*44c0*/  F2FP.PACK_AB R13, R146, R147 ;  /* 0x00000093920d723e */ /* 0x008fc400000000ff */
[----:B------:R-:W-:Y:S01]  /*44d0*/  F2FP.PACK_AB R14, R222, R221 ;  /* 0x000000ddde0e723e */ /* 0x000fe200000000ff */
[----:B------:R2:W-:Y:S01]  /*44e0*/  MUFU.EX2 R99, R4 ;  /* 0x0000000400637308 */ /* 0x0005e20000000800 */
[----:B------:R-:W-:-:S07]  /*44f0*/  F2FP.PACK_AB R15, R105, R204 ;  /* 0x000000cc690f723e */ /* 0x000fce00000000ff */
[----:B-----5:R-:W-:Y:S01]  /*4500*/  HMMA.16816.F32 R40, R12, R28, R80 ;  /* 0x0000001c0c28723c */ /* 0x020fe20000001850 */
[----:B------:R-:W-:Y:S01]  /*4510*/  LDSM.16.MT88.4 R80, [R3+0x8800] ;  /* 0x008800000350783b */ /* 0x000fe20000004200 */
[----:B--2---:R-:W-:-:S06]  /*4520*/  FFMA.FTZ R4, R79, c[0x0][0x2d0], -R2 ;  /* 0x0000b4004f047a23 */ /* 0x004fcc0000010802 */
[----:B------:R-:W-:Y:S01]  /*4530*/  HMMA.16816.F32 R36, R12, R30, R72 ;  /* 0x0000001e0c24723c */ /* 0x000fe20000001848 */
[----:B------:R-:W2:Y:S01]  /*4540*/  LDSM.16.MT88.4 R28, [R3+0x1800] ;  /* 0x00180000031c783b */ /* 0x000ea20000004200 */
[----:B------:R3:W-:Y:S02]  /*4550*/  MUFU.EX2 R98, R4 ;  /* 0x0000000400627308 */ /* 0x0007e40000000800 */
[----:B---3--:R-:W-:-:S06]  /*4560*/  FFMA.FTZ R4, R65, c[0x0][0x2d0], -R0 ;  /* 0x0000b40041047a23 */ /* 0x008fcc0000010800 */
[----:B------:R3:W-:Y:S02]  /*4570*/  MUFU.EX2 R252, R4 ;  /* 0x0000000400fc7308 */ /* 0x0007e40000000800 */
[----:B---3--:R-:W-:-:S06]  /*4580*/  FFMA.FTZ R4, R76, c[0x0][0x2d0], -R0 ;  /* 0x0000b4004c047a23 */ /* 0x008fcc0000010800 */
[----:B------:R3:W4:Y:S02]  /*4590*/  MUFU.EX2 R251, R4 ;  /* 0x0000000400fb7308 */ /* 0x0007240000000800 */
[----:B---3--:R-:W-:-:S06]  /*45a0*/  FFMA.FTZ R4, R66, c[0x0][0x2d0], -R0 ;  /* 0x0000b40042047a23 */ /* 0x008fcc0000010800 */
[----:B------:R3:W-:Y:S01]  /*45b0*/  MUFU.EX2 R250, R4 ;  /* 0x0000000400fa7308 */ /* 0x0007e20000000800 */
[----:B------:R-:W-:Y:S01]  /*45c0*/  HMMA.16816.F32 R232, R16, R32, R24 ;  /* 0x0000002010e8723c */ /* 0x000fe20000001818 */
[----:B------:R-:W5:Y:S01]  /*45d0*/  LDSM.16.MT88.4 R24, [R3+0x4800] ;  /* 0x004800000318783b */ /* 0x000f620000004200 */
[----:B---3--:R-:W-:-:S06]  /*45e0*/  FFMA.FTZ R4, R67, c[0x0][0x2d0], -R0 ;  /* 0x0000b40043047a23 */ /* 0x008fcc0000010800 */
[----:B------:R-:W-:Y:S01]  /*45f0*/  HMMA.16816.F32 R228, R16, R34, R8 ;  /* 0x0000002210e4723c */ /* 0x000fe20000001808 */
[----:B------:R-:W-:Y:S01]  /*4600*/  IMAD.MOV.U32 R72, RZ, RZ, R108 ;  /* 0x000000ffff487224 */ /* 0x000fe200078e006c */
[----:B------:R-:W-:Y:S01]  /*4610*/  LDSM.16.MT88.4 R64, [R210+0x3000] ;  /* 0x00300000d240783b */ /* 0x000fe20000004200 */
[----:B------:R3:W2:Y:S01]  /*4620*/  MUFU.EX2 R248, R4 ;  /* 0x0000000400f87308 */ /* 0x0006a20000000800 */
[----:B------:R-:W-:Y:S02]  /*4630*/  IMAD.MOV.U32 R73, RZ, RZ, R107 ;  /* 0x000000ffff497224 */ /* 0x000fe400078e006b */
[----:B------:R-:W-:Y:S02]  /*4640*/  IMAD.MOV.U32 R74, RZ, RZ, R106 ;  /* 0x000000ffff4a7224 */ /* 0x000fe400078e006a */
[----:B-1----:R-:W-:Y:S01]  /*4650*/  HMMA.16816.F32 R32, R12, R44, R68 ;  /* 0x0000002c0c20723c */ /* 0x002fe20000001844 */
[----:B----4-:R-:W-:Y:S01]  /*4660*/  F2FP.PACK_AB R9, R251, R252 ;  /* 0x000000fcfb09723e */ /* 0x010fe200000000ff */
[----:B------:R-:W-:Y:S05]  /*4670*/  LDSM.16.MT88.4 R108, [R3+0x2800] ;  /* 0x00280000036c783b */ /* 0x000fea0000004200 */
[----:B------:R-:W-:-:S02]  /*4680*/  IMAD.MOV.U32 R71, RZ, RZ, R104 ;  /* 0x000000ffff477224 */ /* 0x000fc400078e0068 */
[----:B---3--:R-:W-:-:S04]  /*4690*/  FFMA.FTZ R4, R90, c[0x0][0x2d0], -R2 ;  /* 0x0000b4005a047a23 */ /* 0x008fc80000010802 */
[----:B------:R1:W-:Y:S01]  /*46a0*/  MUFU.EX2 R249, R4 ;  /* 0x0000000400f97308 */ /* 0x0003e20000000800 */
[----:B------:R-:W-:Y:S02]  /*46b0*/  F2FP.PACK_AB R8, R73, R74 ;  /* 0x0000004a4908723e */ /* 0x000fe400000000ff */
[----:B------:R-:W-:Y:S02]  /*46c0*/  F2FP.PACK_AB R10, R71, R72 ;  /* 0x00000048470a723e */ /* 0x000fe400000000ff */
[----:B--2---:R-:W-:Y:S01]  /*46d0*/  F2FP.PACK_AB R11, R248, R250 ;  /* 0x000000faf80b723e */ /* 0x004fe200000000ff */
[----:B------:R-:W-:Y:S01]  /*46e0*/  HMMA.16816.F32 R56, R12, R48, R56 ;  /* 0x000000300c38723c */ /* 0x000fe20000001838 */
[----:B-1----:R-:W-:-:S04]  /*46f0*/  FFMA.FTZ R4, R86, c[0x0][0x2d0], -R2 ;  /* 0x0000b40056047a23 */ /* 0x002fc80000010802 */
[----:B------:R1:W-:Y:S03]  /*4700*/  MUFU.EX2 R247, R4 ;  /* 0x0000000400f77308 */ /* 0x0003e60000000800 */
[----:B------:R-:W-:Y:S08]  /*4710*/  HMMA.16816.F32 R52, R12, R50, R52 ;  /* 0x000000320c34723c */ /* 0x000ff00000001834 */
[----:B------:R-:W-:Y:S01]  /*4720*/  HMMA.16816.F32 R48, R8, R28, R40 ;  /* 0x0000001c0830723c */ /* 0x000fe20000001828 */
[----:B-1----:R-:W-:-:S07]  /*4730*/  FFMA.FTZ R4, R88, c[0x0][0x2d0], -R2 ;  /* 0x0000b40058047a23 */ /* 0x002fce0000010802 */
[----:B------:R-:W-:Y:S01]  /*4740*/  HMMA.16816.F32 R44, R12, R46, R60 ;  /* 0x0000002e0c2c723c */ /* 0x000fe2000000183c */
[----:B------:R-:W1:Y:S01]  /*4750*/  LDSM.16.MT88.4 R60, [R3+0x7800] ;  /* 0x00780000033c783b */ /* 0x000e620000004200 */
[----:B------:R2:W-:Y:S06]  /*4760*/  MUFU.EX2 R246, R4 ;  /* 0x0000000400f67308 */ /* 0x0005ec0000000800 */
[----:B------:R-:W-:Y:S01]  /*4770*/  HMMA.16816.F32 R40, R8, R30, R36 ;  /* 0x0000001e0828723c */ /* 0x000fe20000001824 */
[----:B------:R-:W3:Y:S01]  /*4780*/  LDSM.16.MT88.4 R36, [R3+0x2000] ;  /* 0x002000000324783b */ /* 0x000ee20000004200 */
[----:B--2---:R-:W-:-:S04]  /*4790*/  FFMA.FTZ R4, R84, c[0x0][0x2d0], -R0 ;  /* 0x0000b40054047a23 */ /* 0x004fc80000010800 */
[----:B------:R2:W-:Y:S02]  /*47a0*/  MUFU.EX2 R245, R4 ;  /* 0x0000000400f57308 */ /* 0x0005e40000000800 */
[----:B--2---:R-:W-:-:S06]  /*47b0*/  FFMA.FTZ R4, R85, c[0x0][0x2d0], -R0 ;  /* 0x0000b40055047a23 */ /* 0x004fcc0000010800 */
[----:B------:R2:W4:Y:S01]  /*47c0*/  MUFU.EX2 R244, R4 ;  /* 0x0000000400f47308 */ /* 0x0005220000000800 */
[----:B-----5:R-:W-:Y:S01]  /*47d0*/  HMMA.16816.F32 R32, R8, R24, R32 ;  /* 0x000000180820723c */ /* 0x020fe20000001820 */
[----:B--2---:R-:W-:-:S06]  /*47e0*/  FFMA.FTZ R4, R87, c[0x0][0x2d0], -R0 ;  /* 0x0000b40057047a23 */ /* 0x004fcc0000010800 */
[----:B------:R2:W-:Y:S01]  /*47f0*/  MUFU.EX2 R243, R4 ;  /* 0x0000000400f37308 */ /* 0x0005e20000000800 */
[----:B------:R-:W-:Y:S01]  /*4800*/  HMMA.16816.F32 R28, R8, R26, R44 ;  /* 0x0000001a081c723c */ /* 0x000fe2000000182c */
[----:B------:R-:W5:Y:S01]  /*4810*/  LDSM.16.MT88.4 R24, [R3+0x5000] ;  /* 0x005000000318783b */ /* 0x000f620000004200 */
[----:B------:R-:W-:-:S03]  /*4820*/  IMAD.MOV.U32 R70, RZ, RZ, R99 ;  /* 0x000000ffff467224 */ /* 0x000fc600078e0063 */
[----:B------:R-:W3:Y:S01]  /*4830*/  LDSM.16.MT88.4 R44, [R3+0x8000] ;  /* 0x00800000032c783b */ /* 0x000ee20000004200 */
[----:B--2---:R-:W-:-:S04]  /*4840*/  FFMA.FTZ R4, R89, c[0x0][0x2d0], -R0 ;  /* 0x0000b40059047a23 */ /* 0x004fc80000010800 */
[----:B------:R2:W1:Y:S01]  /*4850*/  MUFU.EX2 R242, R4 ;  /* 0x0000000400f27308 */ /* 0x0004620000000800 */
[----:B------:R-:W-:Y:S01]  /*4860*/  IMAD.MOV.U32 R69, RZ, RZ, R98 ;  /* 0x000000ffff457224 */ /* 0x000fe200078e0062 */
[----:B----4-:R-:W-:Y:S02]  /*4870*/  F2FP.PACK_AB R5, R244, R245 ;  /* 0x000000f5f405723e */ /* 0x010fe400000000ff */
[----:B------:R-:W-:Y:S01]  /*4880*/  F2FP.PACK_AB R6, R247, R249 ;  /* 0x000000f9f706723e */ /* 0x000fe200000000ff */
[----:B--2---:R-:W-:-:S04]  /*4890*/  FFMA.FTZ R4, R94, c[0x0][0x2d0], -R2 ;  /* 0x0000b4005e047a23 */ /* 0x004fc80000010802 */
[----:B------:R2:W4:Y:S01]  /*48a0*/  MUFU.EX2 R241, R4 ;  /* 0x0000000400f17308 */ /* 0x0005220000000800 */
[----:B-1----:R-:W-:Y:S01]  /*48b0*/  F2FP.PACK_AB R7, R242, R243 ;  /* 0x000000f3f207723e */ /* 0x002fe200000000ff */
[----:B------:R-:W-:Y:S01]  /*48c0*/  HMMA.16816.F32 R52, R8, R62, R52 ;  /* 0x0000003e0834723c */ /* 0x000fe20000001834 */
[--C-:B--2---:R-:W-:Y:S02]  /*48d0*/  FFMA.FTZ R4, R92, c[0x0][0x2d0], -R2.reuse ;  /* 0x0000b4005c047a23 */ /* 0x104fe40000010802 */
[----:B------:R-:W-:-:S03]  /*48e0*/  FFMA.FTZ R2, R96, c[0x0][0x2d0], -R2 ;  /* 0x0000b40060027a23 */ /* 0x000fc60000010802 */
[----:B------:R1:W-:Y:S08]  /*48f0*/  MUFU.EX2 R240, R4 ;  /* 0x0000000400f07308 */ /* 0x0003f00000000800 */
[----:B------:R2:W-:Y:S01]  /*4900*/  MUFU.EX2 R239, R2 ;  /* 0x0000000200ef7308 */ /* 0x0005e20000000800 */
[----:B-1----:R-:W-:Y:S01]  /*4910*/  F2FP.PACK_AB R4, R69, R70 ;  /* 0x000000464504723e */ /* 0x002fe200000000ff */
[----:B--2---:R-:W-:-:S06]  /*4920*/  FFMA.FTZ R2, R91, c[0x0][0x2d0], -R0 ;  /* 0x0000b4005b027a23 */ /* 0x004fcc0000010800 */
[C---:B---3--:R-:W-:Y:S01]  /*4930*/  HMMA.16816.F32 R48, R4.reuse, R36, R48 ;  /* 0x000000240430723c */ /* 0x048fe20000001830 */
[----:B------:R1:W-:Y:S07]  /*4940*/  MUFU.EX2 R238, R2 ;  /* 0x0000000200ee7308 */ /* 0x0003ee0000000800 */
[----:B------:R-:W-:Y:S01]  /*4950*/  HMMA.16816.F32 R40, R4, R38, R40 ;  /* 0x000000260428723c */ /* 0x000fe20000001828 */
[----:B------:R-:W2:Y:S01]  /*4960*/  LDSM.16.MT88.4 R36, [R211] ;  /* 0x00000000d324783b */ /* 0x000ea20000004200 */
[----:B-1----:R-:W-:-:S04]  /*4970*/  FFMA.FTZ R2, R93, c[0x0][0x2d0], -R0 ;  /* 0x0000b4005d027a23 */ /* 0x002fc80000010800 */
[----:B------:R1:W3:Y:S02]  /*4980*/  MUFU.EX2 R237, R2 ;  /* 0x0000000200ed7308 */ /* 0x0002e40000000800 */
[----:B------:R-:W-:Y:S01]  /*4990*/  HMMA.16816.F32 R56, R8, R60, R56 ;  /* 0x0000003c0838723c */ /* 0x000fe20000001838 */
[----:B-1----:R-:W-:-:S05]  /*49a0*/  FFMA.FTZ R2, R95, c[0x0][0x2d0], -R0 ;  /* 0x0000b4005f027a23 */ /* 0x002fca0000010800 */
[----:B------:R1:W-:Y:S02]  /*49b0*/  MUFU.EX2 R236, R2 ;  /* 0x0000000200ec7308 */ /* 0x0003e40000000800 */
[----:B-----5:R-:W-:Y:S01]  /*49c0*/  HMMA.16816.F32 R32, R4, R24, R32 ;  /* 0x000000180420723c */ /* 0x020fe20000001820 */
[----:B-1----:R-:W-:Y:S02]  /*49d0*/  FFMA.FTZ R2, R97, c[0x0][0x2d0], -R0 ;  /* 0x0000b40061027a23 */ /* 0x002fe40000010800 */
[----:B------:R-:W-:-:S03]  /*49e0*/  IMAD.IADD R0, R207, 0x1, R211 ;  /* 0x00000001cf007824 */ /* 0x000fc600078e02d3 */
[----:B------:R-:W1:Y:S02]  /*49f0*/  MUFU.EX2 R227, R2 ;  /* 0x0000000200e37308 */ /* 0x000e640000000800 */
[----:B------:R-:W5:Y:S01]  /*4a00*/  LDSM.16.MT88.4 R60, [R0] ;  /* 0x00000000003c783b */ /* 0x000f620000004200 */
[----:B------:R-:W-:Y:S01]  /*4a10*/  HMMA.16816.F32 R28, R4, R26, R28 ;  /* 0x0000001a041c723c */ /* 0x000fe2000000181c */
[----:B----4-:R-:W-:-:S07]  /*4a20*/  F2FP.PACK_AB R96, R241, R246 ;  /* 0x000000f6f160723e */ /* 0x010fce00000000ff */
[C---:B------:R-:W-:Y:S01]  /*4a30*/  HMMA.16816.F32 R24, R4.reuse, R46, R52 ;  /* 0x0000002e0418723c */ /* 0x040fe20000001834 */
[----:B------:R-:W4:Y:S01]  /*4a40*/  LDSM.16.MT88.4 R52, [R211+0x800] ;  /* 0x00080000d334783b */ /* 0x000f220000004200 */
[----:B---3--:R-:W-:Y:S02]  /*4a50*/  F2FP.PACK_AB R97, R237, R238 ;  /* 0x000000eeed61723e */ /* 0x008fe400000000ff */
[----:B------:R-:W-:Y:S02]  /*4a60*/  F2FP.PACK_AB R98, R239, R240 ;  /* 0x000000f0ef62723e */ /* 0x000fe400000000ff */
[----:B-1----:R-:W-:Y:S01]  /*4a70*/  F2FP.PACK_AB R99, R227, R236 ;  /* 0x000000ece363723e */ /* 0x002fe200000000ff */
[----:B------:R-:W-:Y:S01]  /*4a80*/  IMAD.MOV.U32 R75, RZ, RZ, R105 ;  /* 0x000000ffff4b7224 */ /* 0x000fe200078e0069 */
        /* <DEDUP_REMOVED lines=10> */
[----:B-----5:R-:W-:Y:S08]  /*4b30*/  HMMA.16816.F32 R28, R20, R62, RZ ;  /* 0x0000003e141c723c */ /* 0x020ff000000018ff */
[----:B----4-:R-:W-:Y:S01]  /*4b40*/  HMMA.16816.F32 R132, R16, R54, R36 ;  /* 0x000000361084723c */ /* 0x010fe20000001824 */
        /* <DEDUP_REMOVED lines=16> */
[----:B------:R-:W-:Y:S11]  /*4c50*/  HMMA.16816.F32 R32, R20, R66, RZ ;  /* 0x000000421420723c */ /* 0x000ff600000018ff */
[----:B------:R-:W-:Y:S05]  /*4c60*/  @!UPT UIADD3 URZ, URZ, URZ, URZ ;  /* 0x0000003f3f3ff290 */ /* 0x000fea000fffe03f */
[C---:B--2---:R-:W-:Y:S08]  /*4c70*/  HMMA.16816.F32 R120, R16.reuse, R28, R24 ;  /* 0x0000001c1078723c */ /* 0x044ff00000001818 */
[----:B------:R-:W-:Y:S01]  /*4c80*/  HMMA.16816.F32 R56, R16, R58, R32 ;  /* 0x0000003a1038723c */ /* 0x000fe20000001820 */
[----:B------:R-:W1:Y:S07]  /*4c90*/  LDSM.16.MT88.4 R32, [R210+0x6000] ;  /* 0x00600000d220783b */ /* 0x000e6e0000004200 */
[----:B------:R-:W-:Y:S11]  /*4ca0*/  HMMA.16816.F32 R24, R20, R42, RZ ;  /* 0x0000002a1418723c */ /* 0x000ff600000018ff */
[----:B------:R-:W-:Y:S11]  /*4cb0*/  @!UPT UIADD3 URZ, URZ, URZ, URZ ;  /* 0x0000003f3f3ff290 */ /* 0x000ff6000fffe03f */
[----:B------:R-:W-:Y:S02]  /*4cc0*/  @!UPT UIADD3 URZ, URZ, URZ, URZ ;  /* 0x0000003f3f3ff290 */ /* 0x000fe4000fffe03f */
[----:B------:R-:W-:Y:S01]  /*4cd0*/  HMMA.16816.F32 R84, R16, R30, R24 ;  /* 0x0000001e1054723c */ /* 0x000fe20000001818 */
[----:B------:R-:W2:Y:S07]  /*4ce0*/  LDSM.16.MT88.4 R28, [R210+0x6800] ;  /* 0x00680000d21c783b */ /* 0x000eae0000004200 */
[----:B-1----:R-:W-:Y:S01]  /*4cf0*/  HMMA.16816.F32 R24, R20, R32, RZ ;  /* 0x000000201418723c */ /* 0x002fe200000018ff */
[----:B------:R-:W-:-:S04]  /*4d00*/  FADD.FTZ R2, R114, R113 ;  /* 0x0000007172027221 */ /* 0x000fc80000010000 */
[----:B------:R-:W-:-:S04]  /*4d10*/  FADD.FTZ R2, R112, R2 ;  /* 0x0000000270027221 */ /* 0x000fc80000010000 */
[----:B------:R-:W-:Y:S02]  /*4d20*/  FADD.FTZ R2, R115, R2 ;  /* 0x0000000273027221 */ /* 0x000fe40000010000 */
[----:B------:R-:W-:Y:S11]  /*4d30*/  FADD.FTZ R3, R101, R100 ;  /* 0x0000006465037221 */ /* 0x000ff60000010000 */
[----:B------:R-:W-:Y:S02]  /*4d40*/  @!UPT UIADD3 URZ, URZ, URZ, URZ ;  /* 0x0000003f3f3ff290 */ /* 0x000fe4000fffe03f */
        /* <DEDUP_REMOVED lines=18> */
[----:B------:R-:W-:Y:S02]  /*4e70*/  FADD.FTZ R3, R215, R3 ;  /* 0x00000003d7037221 */ /* 0x000fe40000010000 */
[----:B------:R-:W-:Y:S02]  /*4e80*/  FADD.FTZ R2, R224, R2 ;  /* 0x00000002e0027221 */ /* 0x000fe40000010000 */
        /* <DEDUP_REMOVED lines=16> */
[----:B------:R-:W2:Y:S01]  /*4f90*/  LDSM.16.MT88.4 R20, [R211+0x1000] ;  /* 0x00100000d314783b */ /* 0x000ea20000004200 */
[----:B------:R-:W-:Y:S02]  /*4fa0*/  IMAD.MOV.U32 R224, RZ, RZ, R71 ;  /* 0x000000ffffe07224 */ /* 0x000fe400078e0047 */
        /* <DEDUP_REMOVED lines=49> */
[C---:B-1----:R-:W-:Y:S01]  /*52c0*/  HMMA.16816.F32 R28, R8.reuse, R16, R124 ;  /* 0x00000010081c723c */ /* 0x042fe2000000187c */
[----:B------:R-:W-:Y:S01]  /*52d0*/  FADD.FTZ R3, R220, R3 ;  /* 0x00000003dc037221 */ /* 0x000fe20000010000 */
[----:B------:R-:W-:Y:S06]  /*52e0*/  LDSM.16.MT88.4 R124, [R0+0x2800] ;  /* 0x00280000007c783b */ /* 0x000fec0000004200 */
[C---:B------:R-:W-:Y:S01]  /*52f0*/  HMMA.16816.F32 R24, R8.reuse, R18, R116 ;  /* 0x000000120818723c */ /* 0x040fe20000001874 */
[----:B------:R-:W1:Y:S07]  /*5300*/  LDSM.16.MT88.4 R16, [R211+0x2000] ;  /* 0x00200000d310783b */ /* 0x000e6e0000004200 */
[C---:B---3--:R-:W-:Y:S08]  /*5310*/  HMMA.16816.F32 R132, R8.reuse, R12, R100 ;  /* 0x0000000c0884723c */ /* 0x048ff00000001864 */
[----:B------:R-:W-:Y:S01]  /*5320*/  HMMA.16816.F32 R88, R8, R14, R88 ;  /* 0x0000000e0858723c */ /* 0x000fe20000001858 */
[----:B------:R-:W3:Y:S04]  /*5330*/  LDSM.16.MT88.4 R8, [R210+0x5000] ;  /* 0x00500000d208783b */ /* 0x000ee80000004200 */
[----:B------:R-:W4:Y:S03]  /*5340*/  LDSM.16.MT88.4 R12, [R0+0x2000] ;  /* 0x00200000000c783b */ /* 0x000f260000004200 */
        /* <DEDUP_REMOVED lines=8> */
[C---:B---3--:R-:W-:Y:S08]  /*53d0*/  HMMA.16816.F32 R128, R4.reuse, R8, R64 ;  /* 0x000000080480723c */ /* 0x048ff00000001840 */
[C---:B------:R-:W-:Y:S01]  /*53e0*/  HMMA.16816.F32 R84, R4.reuse, R10, R56 ;  /* 0x0000000a0454723c */ /* 0x040fe20000001838 */
[----:B------:R-:W1:Y:S07]  /*53f0*/  LDSM.16.MT88.4 R8, [R211+0x8000] ;  /* 0x00800000d308783b */ /* 0x000e6e0000004200 */
[C---:B------:R-:W-:Y:S01]  /*5400*/  HMMA.16816.F32 R52, R4.reuse, R18, R52 ;  /* 0x000000120434723c */ /* 0x040fe20000001834 */
[----:B------:R-:W3:Y:S07]  /*5410*/  LDSM.16.MT88.4 R16, [R0+0x5000] ;  /* 0x005000000010783b */ /* 0x000eee0000004200 */
[C---:B----4-:R-:W-:Y:S08]  /*5420*/  HMMA.16816.F32 R120, R4.reuse, R12, R120 ;  /* 0x0000000c0478723c */ /* 0x050ff00000001878 */
[----:B------:R-:W-:Y:S01]  /*5430*/  HMMA.16816.F32 R72, R4, R14, R72 ;  /* 0x0000000e0448723c */ /* 0x000fe20000001848 */
[----:B------:R-:W4:Y:S01]  /*5440*/  LDSM.16.MT88.4 R12, [R210+0x8000] ;  /* 0x00800000d20c783b */ /* 0x000f220000004200 */
[----:B------:R-:W-:-:S02]  /*5450*/  FADD.FTZ R2, R218, R2 ;  /* 0x00000002da027221 */ /* 0x000fc40000010000 */
[----:B------:R-:W-:Y:S01]  /*5460*/  FADD.FTZ R3, R146, R3 ;  /* 0x0000000392037221 */ /* 0x000fe20000010000 */
[----:B------:R-:W-:Y:S03]  /*5470*/  LDSM.16.MT88.4 R64, [R0+0x5800] ;  /* 0x005800000040783b */ /* 0x000fe60000004200 */
[C---:B--2---:R-:W-:Y:S01]  /*5480*/  HMMA.16816.F32 R68, R4.reuse, R20, R68 ;  /* 0x000000140444723c */ /* 0x044fe20000001844 */
[----:B------:R-:W-:Y:S07]  /*5490*/  LDSM.16.MT88.4 R56, [R211+0x5800] ;  /* 0x00580000d338783b */ /* 0x000fee0000004200 */
[C---:B-1----:R-:W-:Y:S08]  /*54a0*/  HMMA.16816.F32 R28, R4.reuse, R8, R28 ;  /* 0x00000008041c723c */ /* 0x042ff0000000181c */
[----:B------:R-:W-:Y:S01]  /*54b0*/  HMMA.16816.F32 R24, R4, R10, R24 ;  /* 0x0000000a0418723c */ /* 0x000fe20000001818 */
[----:B------:R-:W1:Y:S01]  /*54c0*/  LDSM.16.MT88.4 R8, [R0+0x8000] ;  /* 0x008000000008783b */ /* 0x000e620000004200 */
[----:B------:R-:W-:-:S02]  /*54d0*/  FADD.FTZ R2, R221, R2 ;  /* 0x00000002dd027221 */ /* 0x000fc40000010000 */
[----:B------:R-:W-:Y:S02]  /*54e0*/  FADD.FTZ R3, R204, R3 ;  /* 0x00000003cc037221 */ /* 0x000fe40000010000 */
[----:B------:R-:W-:Y:S02]  /*54f0*/  FADD.FTZ R2, R222, R2 ;  /* 0x00000002de027221 */ /* 0x000fe40000010000 */
[----:B------:R-:W-:Y:S02]  /*5500*/  HMMA.16816.F32 R60, R4, R22, R60 ;  /* 0x00000016043c723c */ /* 0x000fe4000000183c */
[----:B------:R-:W-:-:S06]  /*5510*/  FADD.FTZ R2, R219, R2 ;  /* 0x00000002db027221 */ /* 0x000fcc0000010000 */
[C---:B---3--:R-:W-:Y:S08]  /*5520*/  HMMA.16816.F32 R48, R4.reuse, R16, R48 ;  /* 0x000000100430723c */ /* 0x048ff00000001830 */
[C---:B------:R-:W-:Y:S08]  /*5530*/  HMMA.16816.F32 R44, R4.reuse, R18, R44 ;  /* 0x00000012042c723c */ /* 0x040ff0000000182c */
[C---:B----4-:R-:W-:Y:S08]  /*5540*/  HMMA.16816.F32 R36, R4.reuse, R12, R36 ;  /* 0x0000000c0424723c */ /* 0x050ff00000001824 */
[C---:B------:R-:W-:Y:S08]  /*5550*/  HMMA.16816.F32 R32, R4.reuse, R14, R32 ;  /* 0x0000000e0420723c */ /* 0x040ff00000001820 */
[C---:B-1----:R-:W-:Y:S01]  /*5560*/  HMMA.16816.F32 R92, R4.reuse, R8, R132 ;  /* 0x00000008045c723c */ /* 0x042fe20000001884 */
        /* <DEDUP_REMOVED lines=96> */
.L_x_2371:
[----:B---3--:R-:W-:Y:S05]  /*5b70*/  BSYNC B0 ;  /* 0x0000000000007941 */ /* 0x008fea0003800000 */
.L_x_2370:
        /* <DEDUP_REMOVED lines=25> */
.L_x_2373:
[----:B------:R-:W-:Y:S04]  /*5d10*/  DEPBAR.LE SB0, 0x2 ;  /* 0x000080800000791a */ /* 0x000fe80000000000 */
[----:B------:R-:W-:Y:S01]  /*5d20*/  WARPSYNC 0xffffffff ;  /* 0xffffffff00007948 */ /* 0x000fe20003800000 */
[----:B------:R-:W-:Y:S01]  /*5d30*/  BAR.SYNC.DEFER_BLOCKING 0x0 ;  /* 0x0000000000007b1d */ /* 0x000fe20000010000 */
[----:B------:R-:W-:Y:S01]  /*5d40*/  IMAD R205, R204, 0x9000, RZ ;  /* 0x00009000cccd7824 */ /* 0x000fe200078e02ff */
[C---:B------:R-:W-:Y:S02]  /*5d50*/  ISETP.GE.AND P5, PT, R238.reuse, 0x1, PT ;  /* 0x00000001ee00780c */ /* 0x040fe40003fa6270 */
[----:B------:R-:W-:Y:S01]  /*5d60*/  IADD3 R216, R238, -0x1, RZ ;  /* 0xffffffffeed87810 */ /* 0x000fe20007ffe0ff */
[----:B-1----:R-:W-:Y:S04]  /*5d70*/  IMAD.IADD R0, R209, 0x1, R205 ;  /* 0x00000001d1007824 */ /* 0x002fe800078e02cd */
[----:B------:R-:W-:Y:S06]  /*5d80*/  IMAD.IADD R200, R208, 0x1, R0 ;  /* 0x00000001d0c87824 */ /* 0x000fec00078e0200 */
[----:B------:R-:W-:Y:S01]  /*5d90*/  @P5 IMAD.WIDE.U32 R202, R216, c[0x0][0x208], RZ ;  /* 0x00008200d8ca5a25 */ /* 0x000fe200078e00ff */
[----:B------:R-:W1:Y:S08]  /*5da0*/  LDSM.16.M88.4 R8, [R0] ;  /* 0x000000000008783b */ /* 0x000e700000000200 */
[----:B------:R-:W2:Y:S08]  /*5db0*/  LDSM.16.M88.4 R16, [R0+0x800] ;  /* 0x000800000010783b */ /* 0x000eb00000000200 */
[----:B------:R-:W3:Y:S08]  /*5dc0*/  LDSM.16.M88.4 R24, [R0+0x1000] ;  /* 0x001000000018783b */ /* 0x000ef00000000200 */
[----:B------:R-:W4:Y:S06]  /*5dd0*/  LDL.64 R218, [R1+0x38] ;  /* 0x0000380001da7983 */ /* 0x000f2c0000100a00 */
[----:B------:R-:W5:Y:S08]  /*5de0*/  LDSM.16.M88.4 R32, [R0+0x1800] ;  /* 0x001800000020783b */ /* 0x000f700000000200 */
[----:B------:R-:W4:Y:S01]  /*5df0*/  LDL R215, [R1+0x48] ;  /* 0x0000480001d77983 */ /* 0x000f220000100800 */
[C---:B-1----:R-:W-:Y:S03]  /*5e00*/  HMMA.16816.F32 R4, R152.reuse, R8, RZ ;  /* 0x000000089804723c */ /* 0x042fe600000018ff */
[----:B------:R-:W1:Y:S05]  /*5e10*/  LDSM.16.M88.4 R40, [R0+0x2000] ;  /* 0x002000000028783b */ /* 0x000e6a0000000200 */
[C---:B------:R-:W-:Y:S03]  /*5e20*/  HMMA.16816.F32 R8, R152.reuse, R10, RZ ;  /* 0x0000000a9808723c */ /* 0x040fe600000018ff */
[----:B------:R-:W4:Y:S04]  /*5e30*/  LDL R201, [R1+0x2c] ;  /* 0x00002c0001c97983 */ /* 0x000f280000100800 */
[----:B------:R-:W1:Y:S01]  /*5e40*/  LDSM.16.M88.4 R48, [R0+0x2800] ;  /* 0x002800000030783b */ /* 0x000e620000000200 */
[C---:B--2---:R-:W-:Y:S07]  /*5e50*/  HMMA.16816.F32 R12, R152.reuse, R16, RZ ;  /* 0x00000010980c723c */ /* 0x044fee00000018ff */
        /* <DEDUP_REMOVED lines=33> */
[----:B------:R-:W-:Y:S01]  /*6070*/  @P5 SHF.R.S32.HI R144, RZ, 0x1f, R216 ;  /* 0x0000001fff905819 */ /* 0x000fe200000114d8 */
[----:B------:R-:W-:Y:S04]  /*6080*/  HMMA.16816.F32 R48, R156, R146, R48 ;  /* 0x000000929c30723c */ /* 0x000fe80000001830 */
[----:B------:R-:W-:Y:S03]  /*6090*/  @P5 IMAD R144, R144, c[0x0][0x208], RZ ;  /* 0x0000820090905a24 */ /* 0x000fe600078e02ff */
[----:B------:R-:W-:Y:S01]  /*60a0*/  @P5 MOV R147, R215 ;  /* 0x000000d700935202 */ /* 0x000fe20000000f00 */
[----:B------:R-:W-:Y:S02]  /*60b0*/  @P5 IMAD R144, R216, c[0x0][0x20c], R144 ;  /* 0x00008300d8905a24 */ /* 0x000fe400078e0290 */
[----:B------:R-:W2:Y:S02]  /*60c0*/  LDL R216, [R1+0x58] ;  /* 0x0000580001d87983 */ /* 0x000ea40000100800 */
[----:B------:R-:W-:Y:S01]  /*60d0*/  @P5 IMAD.MOV.U32 R146, RZ, RZ, R218 ;  /* 0x000000ffff925224 */ /* 0x000fe200078e00da */
[----:B------:R-:W-:Y:S01]  /*60e0*/  @P5 IADD3 R144, R203, R144, RZ ;  /* 0x00000090cb905210 */ /* 0x000fe20007ffe0ff */
[----:B------:R-:W-:Y:S01]  /*60f0*/  @P5 IMAD R215, R221, 0x9000, R201 ;  /* 0x00009000ddd75824 */ /* 0x000fe200078e02c9 */
[----:B------:R-:W3:Y:S01]  /*6100*/  LDL R218, [R1+0x24] ;  /* 0x0000240001da7983 */ /* 0x000ee20000100800 */
[----:B------:R-:W-:Y:S01]  /*6110*/  @P5 IMAD.WIDE.U32 R146, R202, 0x60, R146 ;  /* 0x00000060ca925825 */ /* 0x000fe200078e0092 */
[----:B------:R-:W-:Y:S03]  /*6120*/  @P5 MOV R202, c[0x0][0x208] ;  /* 0x0000820000ca5a02 */ /* 0x000fe60000000f00 */
[----:B------:R-:W-:Y:S01]  /*6130*/  @P5 IMAD R145, R144, 0x60, RZ ;  /* 0x0000006090915824 */ /* 0x000fe200078e02ff */
[----:B------:R-:W-:Y:S01]  /*6140*/  @P5 LEA R144, P4, R146, c[0x0][0x1f8], 0x1 ;  /* 0x00007e0092905a11 */ /* 0x000fe200078808ff */
[----:B------:R-:W-:Y:S02]  /*6150*/  IMAD.IADD R201, R206, 0x1, R0 ;  /* 0x00000001cec97824 */ /* 0x000fe400078e0200 */
[----:B------:R-:W-:Y:S05]  /*6160*/  @P5 IMAD.IADD R145, R147, 0x1, R145 ;  /* 0x0000000193915824 */ /* 0x000fea00078e0291 */
        /* <DEDUP_REMOVED lines=10> */
[----:B-1----:R-:W-:Y:S05]  /*6210*/  @P5 IADD3 R144, P4, R202, R144, RZ ;  /* 0x00000090ca905210 */ /* 0x002fea0007f9e0ff */
        /* <DEDUP_REMOVED lines=11> */
[----:B----4-:R-:W-:Y:S02]  /*62d0*/  IADD3 R203, R206, R200, RZ ;  /* 0x000000c8cecb7210 */ /* 0x010fe40007ffe0ff */
        /* <DEDUP_REMOVED lines=123> */
[----:B------:R1:W4:Y:S08]  /*6a90*/  LDSM.16.M88.4 R144, [R0+0x8800] ;  /* 0x008800000090783b */ /* 0x0003300000000200 */
[----:B-1----:R1:W3:Y:S01]  /*6aa0*/  LDL R0, [R1+0x30] ;  /* 0x0000300001007983 */ /* 0x0022e20000100800 */
[C---:B----4-:R-:W-:Y:S08]  /*6ab0*/  HMMA.16816.F32 R44, R184.reuse, R144, R44 ;  /* 0x00000090b82c723c */ /* 0x050ff0000000182c */
[----:B------:R-:W-:Y:S01]  /*6ac0*/  HMMA.16816.F32 R48, R184, R146, R48 ;  /* 0x00000092b830723c */ /* 0x000fe20000001830 */
[----:B------:R-:W4:Y:S07]  /*6ad0*/  LDSM.16.M88.4 R144, [R200+0x6000] ;  /* 0x00600000c890783b */ /* 0x000f2e0000000200 */
[C---:B----4-:R-:W-:Y:S08]  /*6ae0*/  HMMA.16816.F32 R4, R188.reuse, R144, R4 ;  /* 0x00000090bc04723c */ /* 0x050ff00000001804 */
[C---:B------:R-:W-:Y:S01]  /*6af0*/  HMMA.16816.F32 R8, R188.reuse, R146, R8 ;  /* 0x00000092bc08723c */ /* 0x040fe20000001808 */
        /* <DEDUP_REMOVED lines=12> */
[----:B------:R-:W4:Y:S03]  /*6bc0*/  LDSM.16.M88.4 R144, [R200+0x8800] ;  /* 0x00880000c890783b */ /* 0x000f260000000200 */
[----:B---3--:R-:W-:Y:S04]  /*6bd0*/  @P2 IMAD.MOV.U32 R0, RZ, RZ, R218 ;  /* 0x000000ffff002224 */ /* 0x008fe800078e00da */
[C---:B----4-:R-:W-:Y:S08]  /*6be0*/  HMMA.16816.F32 R44, R188.reuse, R144, R44 ;  /* 0x00000090bc2c723c */ /* 0x050ff0000000182c */
[----:B------:R-:W-:Y:S01]  /*6bf0*/  HMMA.16816.F32 R48, R188, R146, R48 ;  /* 0x00000092bc30723c */ /* 0x000fe20000001830 */
[----:B------:R-:W3:Y:S07]  /*6c00*/  LDSM.16.M88.4 R144, [R201+0x6000] ;  /* 0x00600000c990783b */ /* 0x000eee0000000200 */
        /* <DEDUP_REMOVED lines=29> */
[----:B------:R-:W3:Y:S08]  /*6de0*/  LDSM.16.M88.4 R144, [R202+0x8000] ;  /* 0x00800000ca90783b */ /* 0x000ef00000000200 */
[----:B------:R-:W4:Y:S01]  /*6df0*/  LDSM.16.M88.4 R200, [R202+0x8800] ;  /* 0x00880000cac8783b */ /* 0x000f220000000200 */
[----:B------:R-:W-:Y:S07]  /*6e00*/  DEPBAR.LE SB0, 0x2 ;  /* 0x000080800000791a */ /* 0x000fee0000000000 */
[----:B------:R-:W-:Y:S01]  /*6e10*/  BAR.SYNC.DEFER_BLOCKING 0x0 ;  /* 0x0000000000007b1d */ /* 0x000fe20000010000 */
[C---:B---3--:R-:W-:Y:S07]  /*6e20*/  HMMA.16816.F32 R36, R196.reuse, R144, R36 ;  /* 0x00000090c424723c */ /* 0x048fee0000001824 */
[----:B------:R-:W-:Y:S01]  /*6e30*/  SHFL.IDX PT, R145, R0, 0x1, 0x1c1f ;  /* 0x003c1f0000917f89 */ /* 0x000fe200000e0000 */
[----:B------:R-:W-:Y:S01]  /*6e40*/  IMAD R144, R238, -0x60, RZ ;  /* 0xffffffa0ee907824 */ /* 0x000fe200078e02ff */
[C---:B------:R-:W-:Y:S06]  /*6e50*/  HMMA.16816.F32 R40, R196.reuse, R146, R40 ;  /* 0x00000092c428723c */ /* 0x040fec0000001828 */
[----:B------:R-:W3:Y:S01]  /*6e60*/  SHFL.IDX PT, R146, R0, RZ, 0x1c1f ;  /* 0x001c1fff00927589 */ /* 0x000ee200000e0000 */
[----:B--2---:R-:W-:Y:S01]  /*6e70*/  IADD3 R144, -R216, 0x1, R144 ;  /* 0x00000001d8907810 */ /* 0x004fe20007ffe190 */
[C---:B----4-:R-:W-:Y:S04]  /*6e80*/  HMMA.16816.F32 R44, R196.reuse, R200, R44 ;  /* 0x000000c8c42c723c */ /* 0x050fe8000000182c */
[----:B------:R-:W-:Y:S04]  /*6e90*/  IADD3 R144, R144, c[0x0][0x1d0], RZ ;  /* 0x0000740090907a10 */ /* 0x000fe80007ffe0ff */
[----:B------:R-:W-:Y:S04]  /*6ea0*/  HMMA.16816.F32 R48, R196, R202, R48 ;  /* 0x000000cac430723c */ /* 0x000fe80000001830 */
[----:B------:R-:W-:Y:S04]  /*6eb0*/  IADD3 R144, R144, -c[0x0][0x168], RZ ;  /* 0x80005a0090907a10 */ /* 0x000fe80007ffe0ff */
[C---:B---3--:R-:W-:Y:S01]  /*6ec0*/  IADD3 R0, R144.reuse, R146, RZ ;  /* 0x0000009290007210 */ /* 0x048fe20007ffe0ff */
[----:B------:R-:W-:Y:S03]  /*6ed0*/  IMAD.IADD R144, R144, 0x1, R145 ;  /* 0x0000000190907824 */ /* 0x000fe600078e0291 */
[C---:B------:R-:W-:Y:S02]  /*6ee0*/  ISETP.GT.AND P4, PT, R0.reuse, RZ, PT ;  /* 0x000000ff0000720c */ /* 0x040fe40003f84270 */
[----:B------:R-:W-:Y:S02]  /*6ef0*/  ISETP.GT.AND P3, PT, R0, 0x1, PT ;  /* 0x000000010000780c */ /* 0x000fe40003f64270 */
[----:B------:R-:W-:Y:S02]  /*6f00*/  ISETP.GT.AND P1, PT, R144, RZ, PT ;  /* 0x000000ff9000720c */ /* 0x000fe40003f24270 */
[----:B------:R-:W-:Y:S02]  /*6f10*/  FSEL R4, R4, -INF , P4 ;  /* 0xff80000004047808 */ /* 0x000fe40002000000 */
[----:B------:R-:W-:Y:S02]  /*6f20*/  FSEL R6, R6, -INF , P1 ;  /* 0xff80000006067808 */ /* 0x000fe40000800000 */
[----:B------:R-:W-:Y:S02]  /*6f30*/  ISETP.GT.AND P1, PT, R144, 0x8, PT ;  /* 0x000000089000780c */ /* 0x000fe40003f24270 */
[----:B------:R-:W-:Y:S02]  /*6f40*/  FSEL R5, R5, -INF , P3 ;  /* 0xff80000005057808 */ /* 0x000fe40001800000 */
[----:B------:R-:W-:Y:S02]  /*6f50*/  FSEL R215, R10, -INF , P1 ;  /* 0xff8000000ad77808 */ /* 0x000fe40000800000 */
[----:B------:R-:W-:Y:S02]  /*6f60*/  FMNMX.FTZ R10, R4, R2, !PT ;  /* 0x00000002040a7209 */ /* 0x000fe40007810000 */
[----:B------:R-:W-:Y:S02]  /*6f70*/  ISETP.GT.AND P4, PT, R0, 0x8, PT ;  /* 0x000000080000780c */ /* 0x000fe40003f84270 */
[----:B------:R-:W-:Y:S02]  /*6f80*/  ISETP.GT.AND P0, PT, R144, 0x1, PT ;  /* 0x000000019000780c */ /* 0x000fe40003f04270 */
[----:B------:R-:W-:Y:S02]  /*6f90*/  ISETP.GT.AND P3, PT, R0, 0x9, PT ;  /* 0x000000090000780c */ /* 0x000fe40003f64270 */
[----:B------:R-:W-:Y:S02]  /*6fa0*/  FSEL R7, R7, -INF , P0 ;  /* 0xff80000007077808 */ /* 0x000fe40000000000 */
[----:B------:R-:W-:Y:S02]  /*6fb0*/  ISETP.GT.AND P0, PT, R144, 0x9, PT ;  /* 0x000000099000780c */ /* 0x000fe40003f04270 */
[----:B------:R-:W-:Y:S02]  /*6fc0*/  FSEL R8, R8, -INF , P4 ;  /* 0xff80000008087808 */ /* 0x000fe40002000000 */
        /* <DEDUP_REMOVED lines=12> */
[----:B------:R-:W-:Y:S02]  /*7090*/  FMNMX.FTZ R10, R218, R10, !PT ;  /* 0x0000000ada0a7209 */ /* 0x000fe40007810000 */
[----:B------:R-:W-:Y:S02]  /*70a0*/  ISETP.GT.AND P1, PT, R144, 0x10, PT ;  /* 0x000000109000780c */ /* 0x000fe40003f24270 */
[----:B------:R-:W-:Y:S02]  /*70b0*/  ISETP.GT.AND P4, PT, R0, 0x18, PT ;  /* 0x000000180000780c */ /* 0x000fe40003f84270 */
[----:B------:R-:W-:Y:S02]  /*70c0*/  FSEL R220, R14, -INF , P1 ;  /* 0xff8000000edc7808 */ /* 0x000fe40000800000 */
[----:B------:R-:W-:Y:S02]  /*70d0*/  ISETP.GT.AND P3, PT, R0, 0x19, PT ;  /* 0x000000190000780c */ /* 0x000fe40003f64270 */
[----:B------:R-:W-:Y:S02]  /*70e0*/  FSEL R224, R16, -INF , P4 ;  /* 0xff80000010e07808 */ /* 0x000fe40002000000 */
[----:B------:R-:W-:Y:S02]  /*70f0*/  ISETP.GT.AND P0, PT, R144, 0x11, PT ;  /* 0x000000119000780c */ /* 0x000fe40003f04270 */
[----:B------:R-:W-:Y:S02]  /*7100*/  FMNMX.FTZ R11, R216, R11, !PT ;  /* 0x0000000bd80b7209 */ /* 0x000fe40007810000 */
[----:B------:R-:W-:Y:S02]  /*7110*/  FMNMX.FTZ R10, R219, R10, !PT ;  /* 0x0000000adb0a7209 */ /* 0x000fe40007810000 */
[----:B------:R-:W-:Y:S02]  /*7120*/  MOV R14, R221 ;  /* 0x000000dd000e7202 */ /* 0x000fe40000000f00 */
[----:B------:R-:W-:Y:S02]  /*7130*/  FSEL R223, R17, -INF , P3 ;  /* 0xff80000011df7808 */ /* 0x000fe40001800000 */
[----:B------:R-:W-:Y:S01]  /*7140*/  FSEL R221, R15, -INF , P0 ;  /* 0xff8000000fdd7808 */ /* 0x000fe20000000000 */
[----:B------:R-:W-:Y:S01]  /*7150*/  IMAD.MOV.U32 R15, RZ, RZ, R226 ;  /* 0x000000ffff0f7224 */ /* 0x000fe200078e00e2 */
[----:B------:R-:W-:Y:S02]  /*7160*/  ISETP.GT.AND P1, PT, R144, 0x18, PT ;  /* 0x000000189000780c */ /* 0x000fe40003f24270 */
[----:B------:R-:W-:Y:S02]  /*7170*/  FMNMX.FTZ R10, R224, R10, !PT ;  /* 0x0000000ae00a7209 */ /* 0x000fe40007810000 */
[----:B------:R-:W-:Y:S02]  /*7180*/  ISETP.GT.AND P4, PT, R0, 0x20, PT ;  /* 0x000000200000780c */ /* 0x000fe40003f84270 */
[----:B------:R-:W-:Y:S02]  /*7190*/  FMNMX.FTZ R11, R220, R11, !PT ;  /* 0x0000000bdc0b7209 */ /* 0x000fe40007810000 */
[----:B------:R-:W-:Y:S02]  /*71a0*/  FMNMX.FTZ R10, R223, R10, !PT ;  /* 0x0000000adf0a7209 */ /* 0x000fe40007810000 */
[----:B------:R-:W-:Y:S01]  /*71b0*/  FSEL R222, R18, -INF , P1 ;  /* 0xff80000012de7808 */ /* 0x000fe20000800000 */
[----:B------:R-:W-:Y:S01]  /*71c0*/  IMAD.MOV.U32 R18, RZ, RZ, R228 ;  /* 0x000000ffff127224 */ /* 0x000fe200078e00e4 */
[----:B------:R-:W-:Y:S02]  /*71d0*/  ISETP.GT.AND P0, PT, R144, 0x19, PT ;  /* 0x000000199000780c */ /* 0x000fe40003f04270 */
[----:B------:R-:W-:Y:S02]  /*71e0*/  ISETP.GT.AND P3, PT, R0, 0x21, PT ;  /* 0x000000210000780c */ /* 0x000fe40003f64270 */
[----:B------:R-:W-:Y:S02]  /*71f0*/  FMNMX.FTZ R11, R221, R11, !PT ;  /* 0x0000000bdd0b7209 */ /* 0x000fe40007810000 */
[----:B------:R-:W-:Y:S02]  /*7200*/  FSEL R232, R20, -INF , P4 ;  /* 0xff80000014e87808 */ /* 0x000fe40002000000 */
[----:B------:R-:W-:Y:S02]  /*7210*/  FSEL R225, R19, -INF , P0 ;  /* 0xff80000013e17808 */ /* 0x000fe40000000000 */
[----:B------:R-:W-:Y:S02]  /*7220*/  ISETP.GT.AND P1, PT, R144, 0x20, PT ;  /* 0x000000209000780c */ /* 0x000fe40003f24270 */
[----:B------:R-:W-:Y:S02]  /*7230*/  FSEL R233, R21, -INF , P3 ;  /* 0xff80000015e97808 */ /* 0x000fe40001800000 */
[----:B------:R-:W-:Y:S02]  /*7240*/  FMNMX.FTZ R11, R222, R11, !PT ;  /* 0x0000000bde0b7209 */ /* 0x000fe40007810000 */
[----:B------:R-:W-:Y:S02]  /*7250*/  ISETP.GT.AND P4, PT, R0, 0x28, PT ;  /* 0x000000280000780c */ /* 0x000fe40003f84270 */
[----:B------:R-:W-:Y:S02]  /*7260*/  FMNMX.FTZ R10, R232, R10, !PT ;  /* 0x0000000ae80a7209 */ /* 0x000fe40007810000 */
[----:B------:R-:W-:Y:S02]  /*7270*/  FSEL R234, R22, -INF , P1 ;  /* 0xff80000016ea7808 */ /* 0x000fe40000800000 */
[----:B------:R-:W-:Y:S01]  /*7280*/  FSEL R237, R24, -INF , P4 ;  /* 0xff80000018ed7808 */ /* 0x000fe20002000000 */
[----:B------:R-:W2:Y:S01]  /*7290*/  LDL.LU R22, [R1+0x4] ;  /* 0x0000040001167983 */ /* 0x000ea20000300800 */
[----:B------:R-:W-:Y:S02]  /*72a0*/  FMNMX.FTZ R11, R225, R11, !PT ;  /* 0x0000000be10b7209 */ /* 0x000fe40007810000 */
[----:B------:R-:W-:Y:S02]  /*72b0*/  FMNMX.FTZ R10, R233, R10, !PT ;  /* 0x0000000ae90a7209 */ /* 0x000fe40007810000 */
[----:B------:R-:W-:Y:S02]  /*72c0*/  ISETP.GT.AND P0, PT, R144, 0x21, PT ;  /* 0x000000219000780c */ /* 0x000fe40003f04270 */
[----:B------:R-:W-:Y:S02]  /*72d0*/  ISETP.GT.AND P3, PT, R0, 0x29, PT ;  /* 0x000000290000780c */ /* 0x000fe40003f64270 */
[----:B------:R-:W-:Y:S02]  /*72e0*/  FSEL R235, R23, -INF , P0 ;  /* 0xff80000017eb7808 */ /* 0x000fe40000000000 */
[----:B------:R-:W-:Y:S02]  /*72f0*/  FSEL R240, R25, -INF , P3 ;  /* 0xff80000019f07808 */ /* 0x000fe40001800000 */
[----:B------:R-:W-:Y:S02]  /*7300*/  FMNMX.FTZ R10, R237, R10, !PT ;  /* 0x0000000aed0a7209 */ /* 0x000fe40007810000 */
[----:B------:R-:W-:Y:S02]  /*7310*/  ISETP.GT.AND P1, PT, R144, 0x28, PT ;  /* 0x000000289000780c */ /* 0x000fe40003f24270 */
[----:B------:R-:W-:Y:S02]  /*7320*/  ISETP.GT.AND P4, PT, R0, 0x30, PT ;  /* 0x000000300000780c */ /* 0x000fe40003f84270 */
[----:B------:R-:W-:Y:S02]  /*7330*/  FMNMX.FTZ R11, R234, R11, !PT ;  /* 0x0000000bea0b7209 */ /* 0x000fe40007810000 */
[----:B------:R-:W-:Y:S02]  /*7340*/  ISETP.GT.AND P0, PT, R144, 0x29, PT ;  /* 0x000000299000780c */ /* 0x000fe40003f04270 */
[----:B------:R-:W-:Y:S02]  /*7350*/  FSEL R241, R26, -INF , P1 ;  /* 0xff8000001af17808 */ /* 0x000fe40000800000 */
[----:B------:R-:W-:Y:S02]  /*7360*/  FSEL R245, R28, -INF , P4 ;  /* 0xff8000001cf57808 */ /* 0x000fe40002000000 */
[----:B------:R-:W-:Y:S02]  /*7370*/  FMNMX.FTZ R11, R235, R11, !PT ;  /* 0x0000000beb0b7209 */ /* 0x000fe40007810000 */
[----:B------:R-:W-:Y:S02]  /*7380*/  FMNMX.FTZ R10, R240, R10, !PT ;  /* 0x0000000af00a7209 */ /* 0x000fe40007810000 */
[----:B------:R-:W-:Y:S02]  /*7390*/  FSEL R246, R27, -INF , P0 ;  /* 0xff8000001bf67808 */ /* 0x000fe40000000000 */
[----:B------:R-:W-:Y:S02]  /*73a0*/  ISETP.GT.AND P3, PT, R0, 0x31, PT ;  /* 0x000000310000780c */ /* 0x000fe40003f64270 */
[C---:B------:R-:W-:Y:S02]  /*73b0*/  ISETP.GT.AND P1, PT, R144.reuse, 0x30, PT ;  /* 0x000000309000780c */ /* 0x040fe40003f24270 */
[----:B------:R-:W-:Y:S02]  /*73c0*/  ISETP.GT.AND P0, PT, R144, 0x31, PT ;  /* 0x000000319000780c */ /* 0x000fe40003f04270 */
[----:B------:R-:W-:Y:S02]  /*73d0*/  FSEL R244, R29, -INF , P3 ;  /* 0xff8000001df47808 */ /* 0x000fe40001800000 */
[C---:B------:R-:W-:Y:S02]  /*73e0*/  ISETP.GT.AND P3, PT, R0.reuse, 0x39, PT ;  /* 0x000000390000780c */ /* 0x040fe40003f64270 */
[----:B------:R-:W-:Y:S02]  /*73f0*/  ISETP.GT.AND P4, PT, R0, 0x38, PT ;  /* 0x000000380000780c */ /* 0x000fe40003f84270 */
[----:B------:R-:W-:Y:S02]  /*7400*/  FMNMX.FTZ R10, R245, R10, !PT ;  /* 0x0000000af50a7209 */ /* 0x000fe40007810000 */
[----:B------:R-:W-:Y:S02]  /*7410*/  FMNMX.FTZ R11, R241, R11, !PT ;  /* 0x0000000bf10b7209 */ /* 0x000fe40007810000 */
[----:B------:R-:W-:Y:S02]  /*7420*/  FSEL R30, R30, -INF , P1 ;  /* 0xff8000001e1e7808 */ /* 0x000fe40000800000 */
[----:B------:R-:W-:Y:S02]  /*7430*/  FSEL R12, R31, -INF , P0 ;  /* 0xff8000001f0c7808 */ /* 0x000fe40000000000 */
[C---:B------:R-:W-:Y:S02]  /*7440*/  ISETP.GT.AND P1, PT, R144.reuse, 0x38, PT ;  /* 0x000000389000780c */ /* 0x040fe40003f24270 */
[----:B------:R-:W-:Y:S02]  /*7450*/  ISETP.GT.AND P0, PT, R144, 0x39, PT ;  /* 0x000000399000780c */ /* 0x000fe40003f04270 */
[----:B------:R-:W-:Y:S02]  /*7460*/  FSEL R243, R32, -INF , P4 ;  /* 0xff80000020f37808 */ /* 0x000fe40002000000 */
[----:B------:R-:W-:Y:S02]  /*7470*/  FSEL R242, R33, -INF , P3 ;  /* 0xff80000021f27808 */ /* 0x000fe40001800000 */
[----:B------:R-:W-:Y:S02]  /*7480*/  ISETP.GT.AND P4, PT, R0, 0x40, PT ;  /* 0x000000400000780c */ /* 0x000fe40003f84270 */
[----:B------:R-:W-:Y:S02]  /*7490*/  FSEL R13, R34, -INF , P1 ;  /* 0xff800000220d7808 */ /* 0x000fe40000800000 */
[----:B------:R-:W-:Y:S02]  /*74a0*/  FSEL R16, R35, -INF , P0 ;  /* 0xff80000023107808 */ /* 0x000fe40000000000 */
[----:B------:R-:W-:Y:S02]  /*74b0*/  FMNMX.FTZ R10, R244, R10, !PT ;  /* 0x0000000af40a7209 */ /* 0x000fe40007810000 */
[----:B------:R-:W-:Y:S02]  /*74c0*/  ISETP.GT.AND P3, PT, R0, 0x41, PT ;  /* 0x000000410000780c */ /* 0x000fe40003f64270 */
[----:B------:R-:W-:Y:S02]  /*74d0*/  FMNMX.FTZ R11, R246, R11, !PT ;  /* 0x0000000bf60b7209 */ /* 0x000fe40007810000 */
[C---:B------:R-:W-:Y:S02]  /*74e0*/  ISETP.GT.AND P1, PT, R144.reuse, 0x40, PT ;  /* 0x000000409000780c */ /* 0x040fe40003f24270 */
[----:B------:R-:W-:Y:S02]  /*74f0*/  ISETP.GT.AND P0, PT, R144, 0x41, PT ;  /* 0x000000419000780c */ /* 0x000fe40003f04270 */
[----:B------:R-:W-:Y:S02]  /*7500*/  FSEL R239, R36, -INF , P4 ;  /* 0xff80000024ef7808 */ /* 0x000fe40002000000 */
[----:B------:R-:W-:Y:S02]  /*7510*/  FMNMX.FTZ R10, R243, R10, !PT ;  /* 0x0000000af30a7209 */ /* 0x000fe40007810000 */
[----:B------:R-:W-:Y:S02]  /*7520*/  FSEL R236, R37, -INF , P3 ;  /* 0xff80000025ec7808 */ /* 0x000fe40001800000 */
[C---:B------:R-:W-:Y:S02]  /*7530*/  ISETP.GT.AND P6, PT, R0.reuse, 0x50, PT ;  /* 0x000000500000780c */ /* 0x040fe40003fc4270 */
[C---:B------:R-:W-:Y:S02]  /*7540*/  ISETP.GT.AND P5, PT, R0.reuse, 0x51, PT ;  /* 0x000000510000780c */ /* 0x040fe40003fa4270 */
[----:B------:R-:W-:Y:S02]  /*7550*/  ISETP.GT.AND P3, PT, R0, 0x59, PT ;  /* 0x000000590000780c */ /* 0x000fe40003f64270 */
[----:B------:R-:W-:Y:S02]  /*7560*/  FSEL R17, R38, -INF , P1 ;  /* 0xff80000026117808 */ /* 0x000fe40000800000 */
[C---:B------:R-:W-:Y:S02]  /*7570*/  ISETP.GT.AND P4, PT, R0.reuse, 0x58, PT ;  /* 0x000000580000780c */ /* 0x040fe40003f84270 */
[----:B------:R-:W-:Y:S02]  /*7580*/  FSEL R20, R39, -INF , P0 ;  /* 0xff80000027147808 */ /* 0x000fe40000000000 */
[C---:B------:R-:W-:Y:S02]  /*7590*/  ISETP.GT.AND P1, PT, R0.reuse, 0x48, PT ;  /* 0x000000480000780c */ /* 0x040fe40003f24270 */
[----:B------:R-:W-:Y:S02]  /*75a0*/  ISETP.GT.AND P0, PT, R0, 0x49, PT ;  /* 0x000000490000780c */ /* 0x000fe40003f04270 */
[----:B------:R-:W-:Y:S02]  /*75b0*/  FMNMX.FTZ R0, R30, R11, !PT ;  /* 0x0000000b1e007209 */ /* 0x000fe40007810000 */
[----:B------:R-:W-:Y:S02]  /*75c0*/  FMNMX.FTZ R145, R242, R10, !PT ;  /* 0x0000000af2917209 */ /* 0x000fe40007810000 */
[----:B------:R-:W-:Y:S02]  /*75d0*/  FMNMX.FTZ R0, R12, R0, !PT ;  /* 0x000000000c007209 */ /* 0x000fe40007810000 */
[----:B------:R-:W-:Y:S02]  /*75e0*/  FMNMX.FTZ R145, R239, R145, !PT ;  /* 0x00000091ef917209 */ /* 0x000fe40007810000 */
[----:B------:R-:W-:Y:S02]  /*75f0*/  FMNMX.FTZ R0, R13, R0, !PT ;  /* 0x000000000d007209 */ /* 0x000fe40007810000 */
[----:B------:R-:W-:Y:S02]  /*7600*/  FSEL R231, R40, -INF , P1 ;  /* 0xff80000028e77808 */ /* 0x000fe40000800000 */
[----:B------:R-:W-:Y:S02]  /*7610*/  FMNMX.FTZ R0, R16, R0, !PT ;  /* 0x0000000010007209 */ /* 0x000fe40007810000 */
[----:B------:R-:W-:Y:S02]  /*7620*/  FMNMX.FTZ R145, R236, R145, !PT ;  /* 0x00000091ec917209 */ /* 0x000fe40007810000 */
[----:B------:R-:W-:Y:S02]  /*7630*/  ISETP.GT.AND P1, PT, R144, 0x48, PT ;  /* 0x000000489000780c */ /* 0x000fe40003f24270 */
[----:B------:R-:W-:Y:S02]  /*7640*/  FSEL R230, R41, -INF , P0 ;  /* 0xff80000029e67808 */ /* 0x000fe40000000000 */
[----:B------:R-:W-:Y:S02]  /*7650*/  FMNMX.FTZ R0, R17, R0, !PT ;  /* 0x0000000011007209 */ /* 0x000fe40007810000 */
[----:B------:R-:W-:Y:S02]  /*7660*/  FMNMX.FTZ R145, R231, R145, !PT ;  /* 0x00000091e7917209 */ /* 0x000fe40007810000 */
[----:B------:R-:W-:Y:S02]  /*7670*/  FSEL R252, R42, -INF , P1 ;  /* 0xff8000002afc7808 */ /* 0x000fe40000800000 */
[----:B------:R-:W-:Y:S02]  /*7680*/  FMNMX.FTZ R0, R20, R0, !PT ;  /* 0x0000000014007209 */ /* 0x000fe40007810000 */
[----:B------:R-:W-:Y:S02]  /*7690*/  FMNMX.FTZ R145, R230, R145, !PT ;  /* 0x00000091e6917209 */ /* 0x000fe40007810000 */
[----:B------:R-:W-:Y:S02]  /*76a0*/  MOV R19, R229 ;  /* 0x000000e500137202 */ /* 0x000fe40000000f00 */
[----:B------:R-:W-:Y:S02]  /*76b0*/  FSEL R229, R44, -INF , P6 ;  /* 0xff8000002ce57808 */ /* 0x000fe40003000000 */
        /* <DEDUP_REMOVED lines=8> */
[----:B------:R-:W-:Y:S02]  /*7740*/  FSEL R250, R46, -INF , P1 ;  /* 0xff8000002efa7808 */ /* 0x000fe40000800000 */
[C---:B------:R-:W-:Y:S02]  /*7750*/  ISETP.GT.AND P0, PT, R144.reuse, 0x51, PT ;  /* 0x000000519000780c */ /* 0x040fe40003f04270 */
[----:B------:R-:W-:Y:S02]  /*7760*/  FMNMX.FTZ R0, R251, R0, !PT ;  /* 0x00000000fb007209 */ /* 0x000fe40007810000 */
[----:B------:R-:W-:Y:S02]  /*7770*/  FSEL R226, R49, -INF , P3 ;  /* 0xff80000031e27808 */ /* 0x000fe40001800000 */
[----:B------:R-:W-:Y:S02]  /*7780*/  FSEL R249, R47, -INF , P0 ;  /* 0xff8000002ff97808 */ /* 0x000fe40000000000 */
[----:B------:R-:W-:Y:S02]  /*7790*/  ISETP.GT.AND P0, PT, R144, 0x58, PT ;  /* 0x000000589000780c */ /* 0x000fe40003f04270 */
[----:B------:R-:W-:Y:S02]  /*77a0*/  FMNMX.FTZ R145, R227, R145, !PT ;  /* 0x00000091e3917209 */ /* 0x000fe40007810000 */
[----:B------:R-:W-:Y:S02]  /*77b0*/  FMNMX.FTZ R0, R250, R0, !PT ;  /* 0x00000000fa007209 */ /* 0x000fe40007810000 */
[----:B------:R-:W-:Y:S02]  /*77c0*/  FMNMX.FTZ R145, R226, R145, !PT ;  /* 0x00000091e2917209 */ /* 0x000fe40007810000 */
[----:B------:R-:W-:Y:S02]  /*77d0*/  ISETP.GT.AND P1, PT, R144, 0x59, PT ;  /* 0x000000599000780c */ /* 0x000fe40003f24270 */
[----:B------:R-:W-:Y:S01]  /*77e0*/  FSEL R248, R50, -INF , P0 ;  /* 0xff80000032f87808 */ /* 0x000fe20000000000 */
[----:B------:R-:W3:Y:S01]  /*77f0*/  SHFL.BFLY PT, R11, R145, 0x2, 0x1f ;  /* 0x0c401f00910b7f89 */ /* 0x000ee200000e0000 */
[----:B------:R-:W-:Y:S02]  /*7800*/  FMNMX.FTZ R0, R249, R0, !PT ;  /* 0x00000000f9007209 */ /* 0x000fe40007810000 */
[----:B------:R-:W-:Y:S02]  /*7810*/  FSEL R247, R51, -INF , P1 ;  /* 0xff80000033f77808 */ /* 0x000fe40000800000 */
[----:B------:R-:W-:Y:S02]  /*7820*/  FMNMX.FTZ R0, R248, R0, !PT ;  /* 0x00000000f8007209 */ /* 0x000fe40007810000 */
[----:B------:R-:W-:Y:S02]  /*7830*/  MOV R21, R217 ;  /* 0x000000d900157202 */ /* 0x000fe40000000f00 */
[----:B------:R-:W-:Y:S02]  /*7840*/  FMNMX.FTZ R0, R247, R0, !PT ;  /* 0x00000000f7007209 */ /* 0x000fe40007810000 */
[----:B------:R-:W-:Y:S03]  /*7850*/  ISETP.GE.AND P6, PT, R238, 0x2, PT ;  /* 0x00000002ee00780c */ /* 0x000fe60003fc6270 */
[----:B------:R-:W4:Y:S01]  /*7860*/  SHFL.BFLY PT, R10, R0, 0x2, 0x1f ;  /* 0x0c401f00000a7f89 */ /* 0x000f2200000e0000 */
[----:B---3--:R-:W-:Y:S07]  /*7870*/  FMNMX.FTZ R145, R145, R11, !PT ;  /* 0x0000000b91917209 */ /* 0x008fee0007810000 */
[----:B------:R-:W3:Y:S01]  /*7880*/  SHFL.BFLY PT, R11, R145, 0x1, 0x1f ;  /* 0x0c201f00910b7f89 */ /* 0x000ee200000e0000 */
[----:B----4-:R-:W-:Y:S07]  /*7890*/  FMNMX.FTZ R0, R0, R10, !PT ;  /* 0x0000000a00007209 */ /* 0x010fee0007810000 */
[----:B------:R-:W4:Y:S01]  /*78a0*/  SHFL.BFLY PT, R144, R0, 0x1, 0x1f ;  /* 0x0c201f0000907f89 */ /* 0x000f2200000e0000 */
[----:B---3--:R-:W-:Y:S04]  /*78b0*/  FMNMX.FTZ R145, R145, R11, !PT ;  /* 0x0000000b91917209 */ /* 0x008fe80007810000 */
[C---:B------:R-:W-:Y:S01]  /*78c0*/  FSETP.NEU.FTZ.AND P1, PT, R145.reuse, -INF , PT ;  /* 0xff8000009100780b */ /* 0x040fe20003f3d000 */
[----:B------:R-:W-:Y:S05]  /*78d0*/  FMUL.FTZ R147, R145, c[0x0][0x2d0] ;  /* 0x0000b40091937a20 */ /* 0x000fea0000410000 */
[----:B------:R-:W-:Y:S02]  /*78e0*/  FSEL R147, R147, RZ, P1 ;  /* 0x000000ff93937208 */ /* 0x000fe40000800000 */
[----:B----4-:R-:W-:Y:S03]  /*78f0*/  FMNMX.FTZ R144, R0, R144, !PT ;  /* 0x0000009000907209 */ /* 0x010fe60007810000 */
[--C-:B------:R-:W-:Y:S01]  /*7900*/  FFMA.FTZ R4, R4, c[0x0][0x2d0], -R147.reuse ;  /* 0x0000b40004047a23 */ /* 0x100fe20000010893 */
[----:B------:R-:W-:Y:S01]  /*7910*/  FSEL R0, R145, RZ, P1 ;  /* 0x000000ff91007208 */ /* 0x000fe20000800000 */
[--C-:B------:R-:W-:Y:S01]  /*7920*/  FFMA.FTZ R5, R5, c[0x0][0x2d0], -R147.reuse ;  /* 0x0000b40005057a23 */ /* 0x100fe20000010893 */
[----:B------:R-:W-:Y:S01]  /*7930*/  FSETP.NEU.FTZ.AND P0, PT, R144, -INF , PT ;  /* 0xff8000009000780b */ /* 0x000fe20003f1d000 */
[----:B------:R-:W-:Y:S01]  /*7940*/  FFMA.FTZ R8, R8, c[0x0][0x2d0], -R147 ;  /* 0x0000b40008087a23 */ /* 0x000fe20000010893 */
[----:B------:R-:W-:Y:S01]  /*7950*/  MUFU.EX2 R201, R4 ;  /* 0x0000000400c97308 */ /* 0x000fe20000000800 */
[----:B------:R-:W-:Y:S02]  /*7960*/  FADD.FTZ R0, -R0, R2 ;  /* 0x0000000200007221 */ /* 0x000fe40000010100 */
[----:B------:R-:W-:Y:S02]  /*7970*/  FMUL.FTZ R200, R144, c[0x0][0x2d0] ;  /* 0x0000b40090c87a20 */ /* 0x000fe40000410000 */
[----:B------:R-:W-:Y:S03]  /*7980*/  FMUL.FTZ R0, R0, c[0x0][0x2d0] ;  /* 0x0000b40000007a20 */ /* 0x000fe60000410000 */
[----:B------:R-:W-:Y:S02]  /*7990*/  FSEL R200, R200, RZ, P0 ;  /* 0x000000ffc8c87208 */ /* 0x000fe40000000000 */
[----:B------:R-:W3:Y:S03]  /*79a0*/  MUFU.EX2 R2, R0 ;  /* 0x0000000000027308 */ /* 0x000ee60000000800 */
[--C-:B------:R-:W-:Y:S02]  /*79b0*/  FFMA.FTZ R6, R6, c[0x0][0x2d0], -R200.reuse ;  /* 0x0000b40006067a23 */ /* 0x100fe400000108c8 */
[--C-:B------:R-:W-:Y:S05]  /*79c0*/  FFMA.FTZ R7, R7, c[0x0][0x2d0], -R200.reuse ;  /* 0x0000b40007077a23 */ /* 0x100fea00000108c8 */
[----:B------:R4:W-:Y:S10]  /*79d0*/  MUFU.EX2 R202, R5 ;  /* 0x0000000500ca7308 */ /* 0x0009f40000000800 */
[----:B------:R5:W-:Y:S01]  /*79e0*/  MUFU.EX2 R203, R8 ;  /* 0x0000000800cb7308 */ /* 0x000be20000000800 */
[----:B---3--:R-:W-:Y:S01]  /*79f0*/  FMUL.FTZ R25, R2, R117 ;  /* 0x0000007502197220 */ /* 0x008fe20000410000 */
[----:B------:R-:W-:Y:S01]  /*7a00*/  FSEL R0, R144, RZ, P0 ;  /* 0x000000ff90007208 */ /* 0x000fe20000000000 */
[----:B------:R-:W3:Y:S01]  /*7a10*/  LDL.LU R117, [R1+0x8] ;  /* 0x0000080001757983 */ /* 0x000ee20000300800 */
[C---:B------:R-:W-:Y:S02]  /*7a20*/  FMUL.FTZ R4, R2.reuse, R148 ;  /* 0x0000009402047220 */ /* 0x040fe40000410000 */
[----:B------:R-:W-:Y:S04]  /*7a30*/  FMUL.FTZ R24, R2, R116 ;  /* 0x0000007402187220 */ /* 0x000fe80000410000 */
[----:B------:R-:W-:Y:S01]  /*7a40*/  MUFU.EX2 R146, R6 ;  /* 0x0000000600927308 */ /* 0x000fe20000000800 */
[----:B------:R-:W-:Y:S01]  /*7a50*/  FADD.FTZ R0, -R0, R3 ;  /* 0x0000000300007221 */ /* 0x000fe20000010100 */
[----:B------:R-:W-:Y:S01]  /*7a60*/  MOV R116, R15 ;  /* 0x0000000f00747202 */ /* 0x000fe20000000f00 */
[----:B------:R-:W-:Y:S02]  /*7a70*/  FFMA.FTZ R3, R9, c[0x0][0x2d0], -R147 ;  /* 0x0000b40009037a23 */ /* 0x000fe40000010893 */
[----:B------:R-:W-:Y:S02]  /*7a80*/  FMUL.FTZ R0, R0, c[0x0][0x2d0] ;  /* 0x0000b40000007a20 */ /* 0x000fe40000410000 */
[C---:B----4-:R-:W-:Y:S02]  /*7a90*/  FMUL.FTZ R5, R2.reuse, R149 ;  /* 0x0000009502057220 */ /* 0x050fe40000410000 */
[C---:B------:R-:W-:Y:S01]  /*7aa0*/  FMUL.FTZ R9, R2.reuse, R101 ;  /* 0x0000006502097220 */ /* 0x040fe20000410000 */
[----:B------:R-:W-:Y:S01]  /*7ab0*/  MUFU.EX2 R217, R7 ;  /* 0x0000000700d97308 */ /* 0x000fe20000000800 */
[----:B------:R-:W-:Y:S01]  /*7ac0*/  MOV R101, R12 ;  /* 0x0000000c00657202 */ /* 0x000fe20000000f00 */
[C---:B------:R-:W-:Y:S02]  /*7ad0*/  FMUL.FTZ R12, R2.reuse, R104 ;  /* 0x00000068020c7220 */ /* 0x040fe40000410000 */
[----:B------:R-:W-:Y:S02]  /*7ae0*/  IMAD.MOV.U32 R104, RZ, RZ, R13 ;  /* 0x000000ffff687224 */ /* 0x000fe400078e000d */
[C---:B-----5:R-:W-:Y:S02]  /*7af0*/  FMUL.FTZ R8, R2.reuse, R100 ;  /* 0x0000006402087220 */ /* 0x060fe40000410000 */
[C---:B------:R-:W-:Y:S01]  /*7b00*/  FMUL.FTZ R13, R2.reuse, R105 ;  /* 0x00000069020d7220 */ /* 0x040fe20000410000 */
[----:B------:R-:W-:Y:S01]  /*7b10*/  MOV R105, R16 ;  /* 0x0000001000697202 */ /* 0x000fe20000000f00 */
[----:B------:R-:W4:Y:S01]  /*7b20*/  MUFU.EX2 R0, R0 ;  /* 0x0000000000007308 */ /* 0x000f220000000800 */
        /* <DEDUP_REMOVED lines=38> */
[C---:B--2---:R-:W-:Y:S02]  /*7d90*/  FFMA.FTZ R148, R2.reuse, R22, R201 ;  /* 0x0000001602947223 */ /* 0x044fe400000100c9 */
[----:B------:R-:W-:Y:S02]  /*7da0*/  IMAD.MOV.U32 R108, RZ, RZ, R17 ;  /* 0x000000ffff6c7224 */ /* 0x000fe400078e0011 */
[C---:B------:R-:W-:Y:S01]  /*7db0*/  FMUL.FTZ R17, R2.reuse, R109 ;  /* 0x0000006d02117220 */ /* 0x040fe20000410000 */
[----:B------:R-:W-:Y:S01]  /*7dc0*/  MOV R109, R20 ;  /* 0x00000014006d7202 */ /* 0x000fe20000000f00 */
[C---:B------:R-:W-:Y:S02]  /*7dd0*/  FMUL.FTZ R20, R2.reuse, R112 ;  /* 0x0000007002147220 */ /* 0x040fe40000410000 */
[----:B------:R-:W-:Y:S02]  /*7de0*/  IMAD.MOV.U32 R112, RZ, RZ, R21 ;  /* 0x000000ffff707224 */ /* 0x000fe400078e0015 */
[----:B------:R-:W-:Y:S02]  /*7df0*/  FMUL.FTZ R21, R2, R113 ;  /* 0x0000007102157220 */ /* 0x000fe40000410000 */
[----:B------:R-:W-:Y:S01]  /*7e00*/  FFMA.FTZ R2, R215, c[0x0][0x2d0], -R200 ;  /* 0x0000b400d7027a23 */ /* 0x000fe200000108c8 */
[----:B------:R-:W2:Y:S01]  /*7e10*/  MUFU.EX2 R113, R3 ;  /* 0x0000000300717308 */ /* 0x000ea20000000800 */
[----:B------:R-:W-:Y:S02]  /*7e20*/  IMAD.MOV.U32 R120, RZ, RZ, R18 ;  /* 0x000000ffff787224 */ /* 0x000fe400078e0012 */
[C---:B----4-:R-:W-:Y:S02]  /*7e30*/  FMUL.FTZ R18, R0.reuse, R110 ;  /* 0x0000006e00127220 */ /* 0x050fe40000410000 */
[C---:B------:R-:W-:Y:S01]  /*7e40*/  FMUL.FTZ R15, R0.reuse, R107 ;  /* 0x0000006b000f7220 */ /* 0x040fe20000410000 */
[----:B------:R-:W-:Y:S01]  /*7e50*/  MOV R140, R120 ;  /* 0x00000078008c7202 */ /* 0x000fe20000000f00 */
[----:B------:R-:W-:Y:S02]  /*7e60*/  IMAD.MOV.U32 R100, RZ, RZ, R30 ;  /* 0x000000ffff647224 */ /* 0x000fe400078e001e */
[----:B------:R-:W-:Y:S01]  /*7e70*/  IMAD.MOV.U32 R149, RZ, RZ, R14 ;  /* 0x000000ffff957224 */ /* 0x000fe200078e000e */
[----:B------:R4:W-:Y:S01]  /*7e80*/  MUFU.EX2 R110, R2 ;  /* 0x00000002006e7308 */ /* 0x0009e20000000800 */
[C---:B------:R-:W-:Y:S02]  /*7e90*/  FMUL.FTZ R14, R0.reuse, R106 ;  /* 0x0000006a000e7220 */ /* 0x040fe40000410000 */
[C---:B------:R-:W-:Y:S01]  /*7ea0*/  FMUL.FTZ R6, R0.reuse, R150 ;  /* 0x0000009600067220 */ /* 0x040fe20000410000 */
[----:B------:R-:W-:Y:S01]  /*7eb0*/  MOV R150, R109 ;  /* 0x0000006d00967202 */ /* 0x000fe20000000f00 */
[C---:B------:R-:W-:Y:S02]  /*7ec0*/  FMUL.FTZ R7, R0.reuse, R151 ;  /* 0x0000009700077220 */ /* 0x040fe40000410000 */
[C---:B------:R-:W-:Y:S02]  /*7ed0*/  FMUL.FTZ R10, R0.reuse, R102 ;  /* 0x00000066000a7220 */ /* 0x040fe40000410000 */
[C---:B------:R-:W-:Y:S02]  /*7ee0*/  FMUL.FTZ R11, R0.reuse, R103 ;  /* 0x00000067000b7220 */ /* 0x040fe40000410000 */
[C---:B------:R-:W-:Y:S02]  /*7ef0*/  FMUL.FTZ R19, R0.reuse, R111 ;  /* 0x0000006f00137220 */ /* 0x040fe40000410000 */
[C---:B------:R-:W-:Y:S01]  /*7f00*/  FMUL.FTZ R22, R0.reuse, R114 ;  /* 0x0000007200167220 */ /* 0x040fe20000410000 */
        /* <DEDUP_REMOVED lines=44> */
[----:B----4-:R-:W-:Y:S02]  /*81d0*/  FFMA.FTZ R2, R216, c[0x0][0x2d0], -R200 ;  /* 0x0000b400d8027a23 */ /* 0x010fe400000108c8 */
[----:B------:R-:W-:Y:S01]  /*81e0*/  IMAD.MOV.U32 R143, RZ, RZ, R100 ;  /* 0x000000ffff8f7224 */ /* 0x000fe200078e0064 */
[----:B------:R-:W-:Y:S01]  /*81f0*/  F2FP.PACK_AB R100, R202, R201 ;  /* 0x000000c9ca64723e */ /* 0x000fe200000000ff */
[--C-:B------:R-:W-:Y:S02]  /*8200*/  FFMA.FTZ R109, R218, c[0x0][0x2d0], -R147.reuse ;  /* 0x0000b400da6d7a23 */ /* 0x100fe40000010893 */
[----:B------:R-:W-:Y:S02]  /*8210*/  IMAD.MOV.U32 R151, RZ, RZ, R108 ;  /* 0x000000ffff977224 */ /* 0x000fe400078e006c */
[--C-:B------:R-:W-:Y:S02]  /*8220*/  FFMA.FTZ R108, R219, c[0x0][0x2d0], -R147.reuse ;  /* 0x0000b400db6c7a23 */ /* 0x100fe40000010893 */
[----:B------:R-:W-:Y:S02]  /*8230*/  IMAD.MOV.U32 R137, RZ, RZ, R112 ;  /* 0x000000ffff897224 */ /* 0x000fe400078e0070 */
[----:B------:R-:W-:Y:S01]  /*8240*/  MUFU.EX2 R112, R109 ;  /* 0x0000006d00707308 */ /* 0x000fe20000000800 */
[----:B------:R-:W-:Y:S02]  /*8250*/  FADD.FTZ R148, R202, R148 ;  /* 0x00000094ca947221 */ /* 0x000fe40000010000 */
[--C-:B------:R-:W-:Y:S02]  /*8260*/  FFMA.FTZ R135, R231, c[0x0][0x2d0], -R147.reuse ;  /* 0x0000b400e7877a23 */ /* 0x100fe40000010893 */
[----:B------:R-:W-:Y:S02]  /*8270*/  FADD.FTZ R148, R203, R148 ;  /* 0x00000094cb947221 */ /* 0x000fe40000010000 */
[--C-:B------:R-:W-:Y:S02]  /*8280*/  FFMA.FTZ R114, R245, c[0x0][0x2d0], -R147.reuse ;  /* 0x0000b400f5727a23 */ /* 0x100fe40000010893 */
[----:B------:R-:W-:Y:S01]  /*8290*/  FFMA.FTZ R115, R243, c[0x0][0x2d0], -R147 ;  /* 0x0000b400f3737a23 */ /* 0x000fe20000010893 */
[----:B------:R2:W-:Y:S01]  /*82a0*/  MUFU.EX2 R122, R108 ;  /* 0x0000006c007a7308 */ /* 0x0005e20000000800 */
[----:B------:R-:W-:Y:S01]  /*82b0*/  IMAD.MOV.U32 R141, RZ, RZ, R121 ;  /* 0x000000ffff8d7224 */ /* 0x000fe200078e0079 */
[----:B------:R-:W-:Y:S01]  /*82c0*/  MOV R121, R116 ;  /* 0x0000007400797202 */ /* 0x000fe20000000f00 */
[--C-:B------:R-:W-:Y:S02]  /*82d0*/  FFMA.FTZ R116, R242, c[0x0][0x2d0], -R147.reuse ;  /* 0x0000b400f2747a23 */ /* 0x100fe40000010893 */
[----:B------:R-:W4:Y:S01]  /*82e0*/  LDL.64 R242, [R1+0x40] ;  /* 0x0000400001f27983 */ /* 0x000f220000100a00 */
[----:B------:R-:W-:Y:S02]  /*82f0*/  FFMA.FTZ R134, R236, c[0x0][0x2d0], -R147 ;  /* 0x0000b400ec867a23 */ /* 0x000fe40000010893 */
[----:B------:R-:W-:Y:S02]  /*8300*/  IMAD.MOV.U32 R245, RZ, RZ, R141 ;  /* 0x000000fffff57224 */ /* 0x000fe400078e008d */
[--C-:B------:R-:W-:Y:S01]  /*8310*/  FFMA.FTZ R136, R230, c[0x0][0x2d0], -R147.reuse ;  /* 0x0000b400e6887a23 */ /* 0x100fe20000010893 */
[----:B------:R5:W-:Y:S01]  /*8320*/  MUFU.EX2 R236, R116 ;  /* 0x0000007400ec7308 */ /* 0x000be20000000800 */
[--C-:B------:R-:W-:Y:S02]  /*8330*/  FFMA.FTZ R218, R228, c[0x0][0x2d0], -R147.reuse ;  /* 0x0000b400e4da7a23 */ /* 0x100fe40000010893 */
[--C-:B------:R-:W-:Y:S02]  /*8340*/  FFMA.FTZ R216, R229, c[0x0][0x2d0], -R147.reuse ;  /* 0x0000b400e5d87a23 */ /* 0x100fe40000010893 */
[--C-:B------:R-:W-:Y:S05]  /*8350*/  FFMA.FTZ R219, R249, c[0x0][0x2d0], -R200.reuse ;  /* 0x0000b400f9db7a23 */ /* 0x100fea00000108c8 */
[----:B------:R-:W-:Y:S01]  /*8360*/  MUFU.EX2 R228, R134 ;  /* 0x0000008600e47308 */ /* 0x000fe20000000800 */
[--C-:B--2---:R-:W-:Y:S09]  /*8370*/  FFMA.FTZ R108, R232, c[0x0][0x2d0], -R147.reuse ;  /* 0x0000b400e86c7a23 */ /* 0x104ff20000010893 */
[----:B------:R2:W-:Y:S01]  /*8380*/  MUFU.EX2 R123, R108 ;  /* 0x0000006c007b7308 */ /* 0x0005e20000000800 */
[----:B-----5:R-:W-:Y:S09]  /*8390*/  FFMA.FTZ R116, R150, c[0x0][0x2d0], -R200 ;  /* 0x0000b40096747a23 */ /* 0x020ff200000108c8 */
[----:B------:R-:W-:Y:S10]  /*83a0*/  MUFU.EX2 R230, R135 ;  /* 0x0000008700e67308 */ /* 0x000ff40000000800 */
[----:B------:R-:W-:Y:S01]  /*83b0*/  MUFU.EX2 R229, R136 ;  /* 0x0000008800e57308 */ /* 0x000fe20000000800 */
[--C-:B--2---:R-:W-:Y:S02]  /*83c0*/  FFMA.FTZ R108, R233, c[0x0][0x2d0], -R147.reuse ;  /* 0x0000b400e96c7a23 */ /* 0x104fe40000010893 */
[----:B---3--:R-:W-:Y:S01]  /*83d0*/  FFMA.FTZ R111, R0, R117, R146 ;  /* 0x00000075006f7223 */ /* 0x008fe20000010092 */
[-C--:B------:R-:W-:Y:S06]  /*83e0*/  IADD3 R0, R210, R205.reuse, RZ ;  /* 0x000000cdd2007210 */ /* 0x080fec0007ffe0ff */
[----:B------:R-:W2:Y:S01]  /*83f0*/  MUFU.EX2 R117, R2 ;  /* 0x0000000200757308 */ /* 0x000ea20000000800 */
[----:B------:R-:W3:Y:S01]  /*8400*/  LDSM.16.MT88.4 R104, [R0] ;  /* 0x000000000068783b */ /* 0x000ee20000004200 */
[----:B------:R-:W-:Y:S08]  /*8410*/  IMAD.IADD R3, R207, 0x1, R0 ;  /* 0x00000001cf037824 */ /* 0x000ff000078e0200 */
[----:B------:R5:W-:Y:S10]  /*8420*/  MUFU.EX2 R130, R108 ;  /* 0x0000006c00827308 */ /* 0x000bf40000000800 */
[----:B------:R-:W-:Y:S01]  /*8430*/  MUFU.EX2 R216, R216 ;  /* 0x000000d800d87308 */ /* 0x000fe20000000800 */
[----:B--2---:R-:W-:Y:S02]  /*8440*/  F2FP.PACK_AB R103, R117, R110 ;  /* 0x0000006e7567723e */ /* 0x004fe400000000ff */
[----:B------:R-:W-:Y:S01]  /*8450*/  IADD3 R2, R211, R205, RZ ;  /* 0x000000cdd3027210 */ /* 0x000fe20007ffe0ff */
[----:B------:R-:W-:Y:S06]  /*8460*/  FFMA.FTZ R205, R248, c[0x0][0x2d0], -R200 ;  /* 0x0000b400f8cd7a23 */ /* 0x000fec00000108c8 */
[----:B------:R-:W-:Y:S01]  /*8470*/  MUFU.EX2 R218, R218 ;  /* 0x000000da00da7308 */ /* 0x000fe20000000800 */
[----:B------:R-:W-:Y:S02]  /*8480*/  IMAD.IADD R146, R207, 0x1, R2 ;  /* 0x00000001cf927824 */ /* 0x000fe400078e0202 */
[--C-:B-----5:R-:W-:Y:S07]  /*8490*/  FFMA.FTZ R108, R234, c[0x0][0x2d0], -R200.reuse ;  /* 0x0000b400ea6c7a23 */ /* 0x120fee00000108c8 */
[----:B------:R2:W-:Y:S01]  /*84a0*/  MUFU.EX2 R129, R108 ;  /* 0x0000006c00817308 */ /* 0x0005e20000000800 */
[C---:B---3--:R-:W-:Y:S09]  /*84b0*/  HMMA.16816.F32 R4, R100.reuse, R104, R4 ;  /* 0x000000686404723c */ /* 0x048ff20000001804 */
[----:B------:R-:W-:Y:S01]  /*84c0*/  MUFU.EX2 R219, R219 ;  /* 0x000000db00db7308 */ /* 0x000fe20000000800 */
[C---:B------:R-:W-:Y:S01]  /*84d0*/  HMMA.16816.F32 R8, R100.reuse, R106, R8 ;  /* 0x0000006a6408723c */ /* 0x040fe20000001808 */
[----:B------:R-:W3:Y:S08]  /*84e0*/  LDSM.16.MT88.4 R104, [R3] ;  /* 0x000000000368783b */ /* 0x000ef00000004200 */
[----:B------:R-:W-:Y:S03]  /*84f0*/  MUFU.EX2 R205, R205 ;  /* 0x000000cd00cd7308 */ /* 0x000fe60000000800 */
[--C-:B--2---:R-:W-:Y:S07]  /*8500*/  FFMA.FTZ R108, R235, c[0x0][0x2d0], -R200.reuse ;  /* 0x0000b400eb6c7a23 */ /* 0x104fee00000108c8 */
[----:B------:R2:W-:Y:S01]  /*8510*/  MUFU.EX2 R131, R108 ;  /* 0x0000006c00837308 */ /* 0x0005e20000000800 */
[C---:B---3--:R-:W-:Y:S03]  /*8520*/  HMMA.16816.F32 R12, R100.reuse, R104, R12 ;  /* 0x00000068640c723c */ /* 0x048fe6000000180c */
[--C-:B--2---:R-:W-:Y:S06]  /*8530*/  FFMA.FTZ R108, R237, c[0x0][0x2d0], -R147.reuse ;  /* 0x0000b400ed6c7a23 */ /* 0x104fec0000010893 */
[----:B------:R-:W-:Y:S01]  /*8540*/  MUFU.EX2 R237, R115 ;  /* 0x0000007300ed7308 */ /* 0x000fe20000000800 */
[C---:B------:R-:W-:Y:S01]  /*8550*/  HMMA.16816.F32 R16, R100.reuse, R106, R16 ;  /* 0x0000006a6410723c */ /* 0x040fe20000001810 */
[----:B------:R-:W2:Y:S08]  /*8560*/  LDSM.16.MT88.4 R104, [R2] ;  /* 0x000000000268783b */ /* 0x000eb00000004200 */
[----:B------:R3:W-:Y:S03]  /*8570*/  MUFU.EX2 R132, R108 ;  /* 0x0000006c00847308 */ /* 0x0007e60000000800 */
[--C-:B---3--:R-:W-:Y:S01]  /*8580*/  FFMA.FTZ R108, R240, c[0x0][0x2d0], -R147.reuse ;  /* 0x0000b400f06c7a23 */ /* 0x108fe20000010893 */
[----:B------:R-:W-:Y:S06]  /*8590*/  MOV R240, R137 ;  /* 0x0000008900f07202 */ /* 0x000fec0000000f00 */
[----:B------:R-:W-:Y:S01]  /*85a0*/  MUFU.EX2 R133, R108 ;  /* 0x0000006c00857308 */ /* 0x000fe20000000800 */
[C---:B--2---:R-:W-:Y:S08]  /*85b0*/  HMMA.16816.F32 R20, R100.reuse, R104, R20 ;  /* 0x000000686414723c */ /* 0x044ff00000001814 */
[C---:B------:R-:W-:Y:S01]  /*85c0*/  HMMA.16816.F32 R24, R100.reuse, R106, R24 ;  /* 0x0000006a6418723c */ /* 0x040fe20000001818 */
[----:B------:R-:W2:Y:S07]  /*85d0*/  LDSM.16.MT88.4 R104, [R146] ;  /* 0x000000009268783b */ /* 0x000eae0000004200 */
[C---:B--2---:R-:W-:Y:S08]  /*85e0*/  HMMA.16816.F32 R28, R100.reuse, R104, R28 ;  /* 0x00000068641c723c */ /* 0x044ff0000000181c */
[C---:B------:R-:W-:Y:S01]  /*85f0*/  HMMA.16816.F32 R32, R100.reuse, R106, R32 ;  /* 0x0000006a6420723c */ /* 0x040fe20000001820 */
[----:B------:R-:W2:Y:S07]  /*8600*/  LDSM.16.MT88.4 R104, [R0+0x3000] ;  /* 0x003000000068783b */ /* 0x000eae0000004200 */
        /* <DEDUP_REMOVED lines=21> */
[C---:B--2---:R-:W-:Y:S07]  /*8760*/  HMMA.16816.F32 R92, R100.reuse, R104, R92 ;  /* 0x00000068645c723c */ /* 0x044fee000000185c */
[--C-:B------:R-:W-:Y:S01]  /*8770*/  FFMA.FTZ R104, R220, c[0x0][0x2d0], -R200.reuse ;  /* 0x0000b400dc687a23 */ /* 0x100fe200000108c8 */
[----:B------:R-:W-:Y:S03]  /*8780*/  HMMA.16816.F32 R96, R100, R106, R96 ;  /* 0x0000006a6460723c */ /* 0x000fe60000001860 */
[----:B------:R2:W-:Y:S01]  /*8790*/  MUFU.EX2 R119, R104 ;  /* 0x0000006800777308 */ /* 0x0005e20000000800 */
[----:B------:R-:W-:Y:S03]  /*87a0*/  FFMA.FTZ R220, R227, c[0x0][0x2d0], -R147 ;  /* 0x0000b400e3dc7a23 */ /* 0x000fe60000010893 */
[--C-:B------:R-:W-:Y:S06]  /*87b0*/  FFMA.FTZ R100, R225, c[0x0][0x2d0], -R200.reuse ;  /* 0x0000b400e1647a23 */ /* 0x100fec00000108c8 */
[----:B------:R3:W-:Y:S10]  /*87c0*/  MUFU.EX2 R126, R100 ;  /* 0x00000064007e7308 */ /* 0x0007f40000000800 */
[----:B------:R-:W-:Y:S01]  /*87d0*/  MUFU.EX2 R227, R116 ;  /* 0x0000007400e37308 */ /* 0x000fe20000000800 */
[--C-:B--2---:R-:W-:Y:S09]  /*87e0*/  FFMA.FTZ R104, R221, c[0x0][0x2d0], -R200.reuse ;  /* 0x0000b400dd687a23 */ /* 0x104ff200000108c8 */
[----:B------:R2:W5:Y:S01]  /*87f0*/  MUFU.EX2 R120, R104 ;  /* 0x0000006800787308 */ /* 0x0005620000000800 */
[----:B---3--:R-:W-:Y:S02]  /*8800*/  FADD.FTZ R100, R217, R111 ;  /* 0x0000006fd9647221 */ /* 0x008fe40000010000 */
[----:B------:R-:W-:Y:S02]  /*8810*/  FFMA.FTZ R217, R250, c[0x0][0x2d0], -R200 ;  /* 0x0000b400fad97a23 */ /* 0x000fe400000108c8 */
[----:B------:R-:W-:Y:S01]  /*8820*/  FADD.FTZ R118, R110, R100 ;  /* 0x000000646e767221 */ /* 0x000fe20000010000 */
[----:B------:R-:W-:Y:S01]  /*8830*/  F2FP.PACK_AB R100, R122, R112 ;  /* 0x000000707a64723e */ /* 0x000fe200000000ff */
[----:B------:R-:W-:Y:S03]  /*8840*/  LDSM.16.MT88.4 R108, [R3+0x1000] ;  /* 0x00100000036c783b */ /* 0x000fe60000004200 */
[----:B------:R-:W-:Y:S01]  /*8850*/  MUFU.EX2 R220, R220 ;  /* 0x000000dc00dc7308 */ /* 0x000fe20000000800 */
[----:B------:R-:W-:Y:S09]  /*8860*/  FADD.FTZ R117, R117, R118 ;  /* 0x0000007675757221 */ /* 0x000ff20000010000 */
[----:B------:R-:W3:Y:S01]  /*8870*/  MUFU.EX2 R217, R217 ;  /* 0x000000d900d97308 */ /* 0x000ee20000000800 */
[--C-:B--2---:R-:W-:Y:S01]  /*8880*/  FFMA.FTZ R104, R224, c[0x0][0x2d0], -R147.reuse ;  /* 0x0000b400e0687a23 */ /* 0x104fe20000010893 */
[----:B-----5:R-:W-:Y:S08]  /*8890*/  F2FP.PACK_AB R101, R120, R119 ;  /* 0x000000777865723e */ /* 0x020ff000000000ff */
[----:B------:R2:W-:Y:S01]  /*88a0*/  MUFU.EX2 R124, R104 ;  /* 0x00000068007c7308 */ /* 0x0005e20000000800 */
[----:B---3--:R-:W-:Y:S01]  /*88b0*/  F2FP.PACK_AB R201, R219, R217 ;  /* 0x000000d9dbc9723e */ /* 0x008fe200000000ff */
[--C-:B--2---:R-:W-:Y:S02]  /*88c0*/  FFMA.FTZ R104, R223, c[0x0][0x2d0], -R147.reuse ;  /* 0x0000b400df687a23 */ /* 0x104fe40000010893 */
[----:B------:R-:W-:Y:S06]  /*88d0*/  FFMA.FTZ R223, R239, c[0x0][0x2d0], -R147 ;  /* 0x0000b400efdf7a23 */ /* 0x000fec0000010893 */
[----:B------:R2:W3:Y:S01]  /*88e0*/  MUFU.EX2 R128, R104 ;  /* 0x0000006800807308 */ /* 0x0004e20000000800 */
[----:B------:R-:W5:Y:S09]  /*88f0*/  LDL R239, [R1+0x28] ;  /* 0x0000280001ef7983 */ /* 0x000f720000100800 */
[----:B------:R-:W-:Y:S01]  /*8900*/  MUFU.EX2 R223, R223 ;  /* 0x000000df00df7308 */ /* 0x000fe20000000800 */
[--C-:B--2---:R-:W-:Y:S01]  /*8910*/  FFMA.FTZ R104, R222, c[0x0][0x2d0], -R200.reuse ;  /* 0x0000b400de687a23 */ /* 0x104fe200000108c8 */
[----:B---3--:R-:W-:Y:S08]  /*8920*/  F2FP.PACK_AB R102, R128, R124 ;  /* 0x0000007c8066723e */ /* 0x008ff000000000ff */
[----:B------:R-:W-:Y:S10]  /*8930*/  MUFU.EX2 R222, R114 ;  /* 0x0000007200de7308 */ /* 0x000ff40000000800 */
[----:B------:R2:W3:Y:S02]  /*8940*/  MUFU.EX2 R125, R104 ;  /* 0x00000068007d7308 */ /* 0x0004e40000000800 */
[----:B--2---:R-:W2:Y:S01]  /*8950*/  LDSM.16.MT88.4 R104, [R0+0x800] ;  /* 0x000800000068783b */ /* 0x004ea20000004200 */
[----:B---3--:R-:W-:Y:S07]  /*8960*/  F2FP.PACK_AB R103, R126, R125 ;  /* 0x0000007d7e67723e */ /* 0x008fee00000000ff */
        /* <DEDUP_REMOVED lines=37> */
[----:B------:R-:W-:Y:S02]  /*8bc0*/  IMAD.MOV.U32 R241, RZ, RZ, R121 ;  /* 0x000000fffff17224 */ /* 0x000fe400078e0079 */
[--C-:B------:R-:W-:Y:S01]  /*8bd0*/  FFMA.FTZ R121, R251, c[0x0][0x2d0], -R200.reuse ;  /* 0x0000b400fb797a23 */ /* 0x100fe200000108c8 */
[----:B------:R-:W-:Y:S01]  /*8be0*/  F2FP.PACK_AB R102, R133, R132 ;  /* 0x000000848566723e */ /* 0x000fe200000000ff */
[----:B------:R-:W-:Y:S01]  /*8bf0*/  FFMA.FTZ R101, R246, c[0x0][0x2d0], -R200 ;  /* 0x0000b400f6657a23 */ /* 0x000fe200000108c8 */
[----:B------:R-:W-:Y:S03]  /*8c00*/  @P6 ISETP.GE.AND P1, PT, R241, c[0x0][0x1d4], PT ;  /* 0x00007500f1006a0c */ /* 0x000fe60003f26270 */
[----:B------:R-:W-:Y:S01]  /*8c10*/  FADD.FTZ R100, R113, R148 ;  /* 0x0000009471647221 */ /* 0x000fe20000010000 */
[----:B------:R-:W3:Y:S01]  /*8c20*/  MUFU.EX2 R221, R101 ;  /* 0x0000006500dd7308 */ /* 0x000ee20000000800 */
[--C-:B------:R-:W-:Y:S01]  /*8c30*/  FFMA.FTZ R113, R244, c[0x0][0x2d0], -R147.reuse ;  /* 0x0000b400f4717a23 */ /* 0x100fe20000010893 */
[----:B------:R-:W-:Y:S01]  /*8c40*/  MOV R244, R140 ;  /* 0x0000008c00f47202 */ /* 0x000fe20000000f00 */
[----:B------:R-:W-:Y:S01]  /*8c50*/  FADD.FTZ R118, R112, R100 ;  /* 0x0000006470767221 */ /* 0x000fe20000010000 */
[----:B------:R-:W-:Y:S01]  /*8c60*/  F2FP.PACK_AB R100, R130, R123 ;  /* 0x0000007b8264723e */ /* 0x000fe200000000ff */
[----:B------:R-:W-:Y:S01]  /*8c70*/  FFMA.FTZ R147, R226, c[0x0][0x2d0], -R147 ;  /* 0x0000b400e2937a23 */ /* 0x000fe20000010893 */
[----:B------:R-:W-:Y:S01]  /*8c80*/  @P6 ISETP.GE.AND P3, PT, R244, c[0x0][0x1d4], PT ;  /* 0x00007500f4006a0c */ /* 0x000fe20003f66270 */
[----:B------:R-:W-:Y:S01]  /*8c90*/  FADD.FTZ R118, R122, R118 ;  /* 0x000000767a767221 */ /* 0x000fe20000010000 */
[----:B------:R-:W-:Y:S02]  /*8ca0*/  MOV R246, R149 ;  /* 0x0000009500f67202 */ /* 0x000fe40000000f00 */
[----:B------:R1:W-:Y:S01]  /*8cb0*/  MUFU.EX2 R235, R113 ;  /* 0x0000007100eb7308 */ /* 0x0003e20000000800 */
[----:B------:R-:W-:Y:S01]  /*8cc0*/  FADD.FTZ R116, R124, R118 ;  /* 0x000000767c747221 */ /* 0x000fe20000010000 */
[----:B------:R-:W-:Y:S01]  /*8cd0*/  ISETP.GE.AND P4, PT, R246, 0x1, PT ;  /* 0x00000001f600780c */ /* 0x000fe20003f86270 */
[----:B--2---:R-:W2:Y:S07]  /*8ce0*/  LDSM.16.MT88.4 R104, [R0+0x1000] ;  /* 0x001000000068783b */ /* 0x004eae0000004200 */
[----:B------:R4:W-:Y:S01]  /*8cf0*/  MUFU.EX2 R224, R121 ;  /* 0x0000007900e07308 */ /* 0x0009e20000000800 */
[----:B---3--:R-:W-:Y:S02]  /*8d00*/  F2FP.PACK_AB R103, R221, R127 ;  /* 0x0000007fdd67723e */ /* 0x008fe400000000ff */
[----:B------:R-:W-:Y:S07]  /*8d10*/  F2FP.PACK_AB R101, R131, R129 ;  /* 0x000000818365723e */ /* 0x000fee00000000ff */
[----:B------:R-:W3:Y:S01]  /*8d20*/  MUFU.EX2 R215, R147 ;  /* 0x0000009300d77308 */ /* 0x000ee20000000800 */
[----:B-1----:R-:W-:Y:S01]  /*8d30*/  LDSM.16.MT88.4 R112, [R2+0x1800] ;  /* 0x001800000270783b */ /* 0x002fe20000004200 */
[----:B----4-:R-:W-:Y:S01]  /*8d40*/  FADD.FTZ R121, R128, R116 ;  /* 0x0000007480797221 */ /* 0x010fe20000010000 */
[C---:B--2---:R-:W-:Y:S03]  /*8d50*/  HMMA.16816.F32 R4, R100.reuse, R104, R4 ;  /* 0x000000686404723c */ /* 0x044fe60000001804 */
[----:B---3--:R-:W-:Y:S05]  /*8d60*/  F2FP.PACK_AB R202, R215, R220 ;  /* 0x000000dcd7ca723e */ /* 0x008fea00000000ff */
        /* <DEDUP_REMOVED lines=51> */
[----:B------:R-:W-:Y:S02]  /*90a0*/  FFMA.FTZ R104, R139, c[0x0][0x2d0], -R200 ;  /* 0x0000b4008b687a23 */ /* 0x000fe400000108c8 */
[----:B------:R-:W-:Y:S02]  /*90b0*/  FADD.FTZ R122, R126, R120 ;  /* 0x000000787e7a7221 */ /* 0x000fe40000010000 */
[----:B------:R-:W-:Y:S02]  /*90c0*/  FFMA.FTZ R200, R247, c[0x0][0x2d0], -R200 ;  /* 0x0000b400f7c87a23 */ /* 0x000fe400000108c8 */
[----:B------:R1:W3:Y:S01]  /*90d0*/  MUFU.EX2 R233, R104 ;  /* 0x0000006800e97308 */ /* 0x0002e20000000800 */
[----:B------:R-:W-:Y:S02]  /*90e0*/  FADD.FTZ R120, R123, R121 ;  /* 0x000000797b787221 */ /* 0x000fe40000010000 */
[----:B------:R-:W-:Y:S02]  /*90f0*/  FADD.FTZ R121, R129, R122 ;  /* 0x0000007a81797221 */ /* 0x000fe40000010000 */
[----:B------:R-:W-:Y:S02]  /*9100*/  FADD.FTZ R120, R130, R120 ;  /* 0x0000007882787221 */ /* 0x000fe40000010000 */
[----:B------:R-:W-:Y:S02]  /*9110*/  FADD.FTZ R121, R131, R121 ;  /* 0x0000007983797221 */ /* 0x000fe40000010000 */
[----:B------:R-:W-:Y:S01]  /*9120*/  FADD.FTZ R120, R132, R120 ;  /* 0x0000007884787221 */ /* 0x000fe20000010000 */
        /* <DEDUP_REMOVED lines=80> */
[C---:B----4-:R-:W-:Y:S07]  /*9630*/  HMMA.16816.F32 R92, R100.reuse, R112, R92 ;  /* 0x00000070645c723c */ /* 0x050fee000000185c */
[----:B------:R-:W-:Y:S01]  /*9640*/  FADD.FTZ R113, R127, R121 ;  /* 0x000000797f717221 */ /* 0x000fe20000010000 */
[----:B------:R-:W-:Y:S01]  /*9650*/  HMMA.16816.F32 R96, R100, R114, R96 ;  /* 0x000000726460723c */ /* 0x000fe20000001860 */
[----:B------:R-:W4:Y:S03]  /*9660*/  LDSM.16.MT88.4 R124, [R146+0x2800] ;  /* 0x00280000927c783b */ /* 0x000f260000004200 */
[----:B------:R-:W-:Y:S02]  /*9670*/  FADD.FTZ R112, R133, R120 ;  /* 0x0000007885707221 */ /* 0x000fe40000010000 */
[----:B------:R-:W-:Y:S02]  /*9680*/  FADD.FTZ R221, R221, R113 ;  /* 0x00000071dddd7221 */ /* 0x000fe40000010000 */
[C---:B-1----:R-:W-:Y:S01]  /*9690*/  HMMA.16816.F32 R148, R200.reuse, R104, R4 ;  /* 0x00000068c894723c */ /* 0x042fe20000001804 */
[----:B------:R-:W1:Y:S04]  /*96a0*/  LDSM.16.MT88.4 R132, [R0+0x5800] ;  /* 0x005800000084783b */ /* 0x000e680000004200 */
[----:B------:R-:W-:Y:S03]  /*96b0*/  FADD.FTZ R222, R222, R112 ;  /* 0x00000070dede7221 */ /* 0x000fe60000010000 */
[C---:B------:R-:W-:Y:S01]  /*96c0*/  HMMA.16816.F32 R100, R200.reuse, R106, R8 ;  /* 0x0000006ac864723c */ /* 0x040fe20000001808 */
[----:B------:R-:W1:Y:S07]  /*96d0*/  LDSM.16.MT88.4 R4, [R2+0x5800] ;  /* 0x005800000204783b */ /* 0x000e6e0000004200 */
[C---:B---3--:R-:W-:Y:S01]  /*96e0*/  HMMA.16816.F32 R104, R200.reuse, R108, R12 ;  /* 0x0000006cc868723c */ /* 0x048fe2000000180c */
[----:B------:R-:W3:Y:S07]  /*96f0*/  LDSM.16.MT88.4 R8, [R146+0x5800] ;  /* 0x005800009208783b */ /* 0x000eee0000004200 */
[C---:B------:R-:W-:Y:S01]  /*9700*/  HMMA.16816.F32 R108, R200.reuse, R110, R16 ;  /* 0x0000006ec86c723c */ /* 0x040fe20000001810 */
[----:B------:R1:W2:Y:S07]  /*9710*/  LDSM.16.MT88.4 R12, [R0+0x8800] ;  /* 0x00880000000c783b */ /* 0x0002ae0000004200 */
[C---:B-----5:R-:W-:Y:S01]  /*9720*/  HMMA.16816.F32 R112, R200.reuse, R116, R20 ;  /* 0x00000074c870723c */ /* 0x060fe20000001814 */
[----:B------:R5:W2:Y:S07]  /*9730*/  LDSM.16.MT88.4 R16, [R3+0x8800] ;  /* 0x008800000310783b */ /* 0x000aae0000004200 */
[C---:B------:R-:W-:Y:S08]  /*9740*/  HMMA.16816.F32 R116, R200.reuse, R118, R24 ;  /* 0x00000076c874723c */ /* 0x040ff00000001818 */
[C---:B----4-:R-:W-:Y:S04]  /*9750*/  HMMA.16816.F32 R120, R200.reuse, R124, R28 ;  /* 0x0000007cc878723c */ /* 0x050fe8000000181c */
[----:B-1----:R-:W-:Y:S04]  /*9760*/  @P6 IADD3 R0, R238, -0x2, RZ ;  /* 0xfffffffeee006810 */ /* 0x002fe80007ffe0ff */
[C---:B------:R-:W-:Y:S04]  /*9770*/  HMMA.16816.F32 R124, R200.reuse, R126, R32 ;  /* 0x0000007ec87c723c */ /* 0x040fe80000001820 */
[----:B-----5:R-:W-:Y:S04]  /*9780*/  @P6 SHF.R.S32.HI R3, RZ, 0x1f, R0 ;  /* 0x0000001fff036819 */ /* 0x020fe80000011400 */
[C---:B------:R-:W-:Y:S04]  /*9790*/  HMMA.16816.F32 R128, R200.reuse, R132, R36 ;  /* 0x00000084c880723c */ /* 0x040fe80000001824 */
[----:B------:R-:W-:Y:S04]  /*97a0*/  @P6 IMAD R3, R3, c[0x0][0x1e0], RZ ;  /* 0x0000780003036a24 */ /* 0x000fe800078e02ff */
[C---:B------:R-:W-:Y:S08]  /*97b0*/  HMMA.16816.F32 R132, R200.reuse, R134, R40 ;  /* 0x00000086c884723c */ /* 0x040ff00000001828 */
[C---:B------:R-:W-:Y:S08]  /*97c0*/  HMMA.16816.F32 R136, R200.reuse, R140, R44 ;  /* 0x0000008cc888723c */ /* 0x040ff0000000182c */
[C---:B------:R-:W-:Y:S08]  /*97d0*/  HMMA.16816.F32 R140, R200.reuse, R142, R48 ;  /* 0x0000008ec88c723c */ /* 0x040ff00000001830 */
[C---:B------:R-:W-:Y:S08]  /*97e0*/  HMMA.16816.F32 R52, R200.reuse, R4, R52 ;  /* 0x00000004c834723c */ /* 0x040ff00000001834 */
[C---:B------:R-:W-:Y:S01]  /*97f0*/  HMMA.16816.F32 R56, R200.reuse, R6, R56 ;  /* 0x00000006c838723c */ /* 0x040fe20000001838 */
[----:B------:R1:W4:Y:S07]  /*9800*/  LDSM.16.MT88.4 R4, [R2+0x8800] ;  /* 0x008800000204783b */ /* 0x00032e0000004200 */
[C---:B---3--:R-:W-:Y:S07]  /*9810*/  HMMA.16816.F32 R60, R200.reuse, R8, R60 ;  /* 0x00000008c83c723c */ /* 0x048fee000000183c */
[C---:B------:R-:W-:Y:S01]  /*9820*/  @P6 IMAD.WIDE.U32 R8, R0.reuse, c[0x0][0x1e0], RZ ;  /* 0x0000780000086a25 */ /* 0x040fe200078e00ff */
[C---:B------:R-:W-:Y:S04]  /*9830*/  HMMA.16816.F32 R64, R200.reuse, R10, R64 ;  /* 0x0000000ac840723c */ /* 0x040fe80000001840 */
[----:B-1----:R-:W-:Y:S04]  /*9840*/  @P6 IMAD R2, R0, c[0x0][0x1e4], R3 ;  /* 0x0000790000026a24 */ /* 0x002fe800078e0203 */
[C---:B--2---:R-:W-:Y:S04]  /*9850*/  HMMA.16816.F32 R68, R200.reuse, R12, R68 ;  /* 0x0000000cc844723c */ /* 0x044fe80000001844 */
[----:B------:R-:W-:Y:S01]  /*9860*/  @P6 IMAD.IADD R0, R9, 0x1, R2 ;  /* 0x0000000109006824 */ /* 0x000fe200078e0202 */
[----:B------:R-:W-:Y:S01]  /*9870*/  @P6 MOV R2, R242 ;  /* 0x000000f200026202 */ /* 0x000fe20000000f00 */
[----:B------:R-:W-:Y:S02]  /*9880*/  @P6 IMAD.MOV.U32 R3, RZ, RZ, R252 ;  /* 0x000000ffff036224 */ /* 0x000fe400078e00fc */
[----:B------:R-:W-:Y:S01]  /*9890*/  @P6 IMAD R0, R0, 0x60, RZ ;  /* 0x0000006000006824 */ /* 0x000fe200078e02ff */
[C---:B------:R-:W-:Y:S03]  /*98a0*/  HMMA.16816.F32 R72, R200.reuse, R14, R72 ;  /* 0x0000000ec848723c */ /* 0x040fe60000001848 */
[----:B------:R-:W-:Y:S04]  /*98b0*/  @P6 IMAD.WIDE.U32 R2, R8, 0x60, R2 ;  /* 0x0000006008026825 */ /* 0x000fe800078e0002 */
[----:B------:R-:W-:Y:S01]  /*98c0*/  FADD.FTZ R13, R235, R222 ;  /* 0x000000deeb0d7221 */ /* 0x000fe20000010000 */
[C---:B------:R-:W-:Y:S01]  /*98d0*/  @P6 LEA R12, P0, R2.reuse, c[0x0][0x1c8], 0x1 ;  /* 0x00007200020c6a11 */ /* 0x040fe200078008ff */
[C---:B------:R-:W-:Y:S03]  /*98e0*/  HMMA.16816.F32 R76, R200.reuse, R16, R76 ;  /* 0x00000010c84c723c */ /* 0x040fe6000000184c */
[----:B------:R-:W-:Y:S01]  /*98f0*/  @P6 IADD3 R3, R3, R0, RZ ;  /* 0x0000000003036210 */ /* 0x000fe20007ffe0ff */
[----:B------:R-:W-:Y:S02]  /*9900*/  FADD.FTZ R0, R237, R13 ;  /* 0x0000000ded007221 */ /* 0x000fe40000010000 */
[----:B------:R-:W-:Y:S01]  /*9910*/  FADD.FTZ R9, R231, R221 ;  /* 0x000000dde7097221 */ /* 0x000fe20000010000 */
[----:B------:R-:W-:Y:S01]  /*9920*/  @P6 LEA.HI.X R13, R2, c[0x0][0x1cc], R3, 0x1, P0 ;  /* 0x00007300020d6a11 */ /* 0x000fe200000f0c03 */
[----:B------:R-:W-:Y:S01]  /*9930*/  FADD.FTZ R3, R236, R0 ;  /* 0x00000000ec037221 */ /* 0x000fe20000010000 */
[----:B------:R-:W-:Y:S01]  /*9940*/  IADD3 R0, R246, 0x1, RZ ;  /* 0x00000001f6007810 */ /* 0x000fe20007ffe0ff */
[C---:B------:R-:W-:Y:S02]  /*9950*/  HMMA.16816.F32 R80, R200.reuse, R18, R80 ;  /* 0x00000012c850723c */ /* 0x040fe40000001850 */
[----:B------:R-:W-:Y:S01]  /*9960*/  @P6 IMAD.MOV.U32 R16, RZ, RZ, c[0x0][0x1e0] ;  /* 0x00007800ff106624 */ /* 0x000fe200078e00ff */
[----:B------:R-:W-:Y:S01]  /*9970*/  SEL R0, R0, RZ, !P4 ;  /* 0x000000ff00007207 */ /* 0x000fe20006000000 */
[----:B------:R-:W-:Y:S01]  /*9980*/  FADD.FTZ R14, R234, R9 ;  /* 0x00000009ea0e7221 */ /* 0x000fe20000010000 */
[----:B------:R-:W-:Y:S01]  /*9990*/  @P6 ISETP.GE.AND P0, PT, R240, c[0x0][0x1d4], PT ;  /* 0x00007500f0006a0c */ /* 0x000fe20003f06270 */
[----:B------:R-:W1:Y:S01]  /*99a0*/  LDSM.16.MT88.4 R8, [R146+0x8800] ;  /* 0x008800009208783b */ /* 0x000e620000004200 */
[----:B------:R-:W-:Y:S01]  /*99b0*/  FADD.FTZ R15, R223, R3 ;  /* 0x00000003df0f7221 */ /* 0x000fe20000010000 */
[C---:B----4-:R-:W-:Y:S04]  /*99c0*/  HMMA.16816.F32 R84, R200.reuse, R4, R84 ;  /* 0x00000004c854723c */ /* 0x050fe80000001854 */
[----:B------:R-:W-:Y:S01]  /*99d0*/  FADD.FTZ R2, R233, R14 ;  /* 0x0000000ee9027221 */ /* 0x000fe20000010000 */
[----:B------:R-:W-:Y:S01]  /*99e0*/  @P6 MOV R14, 0x6 ;  /* 0x00000006000e6802 */ /* 0x000fe20000000f00 */
[----:B------:R2:W-:Y:S01]  /*99f0*/  STL [R1], R0 ;  /* 0x0000000001007387 */ /* 0x0005e20000100800 */
[----:B------:R-:W-:Y:S01]  /*9a00*/  FADD.FTZ R5, R228, R15 ;  /* 0x0000000fe4057221 */ /* 0x000fe20000010000 */
[C---:B------:R-:W-:Y:S02]  /*9a10*/  HMMA.16816.F32 R88, R200.reuse, R6, R88 ;  /* 0x00000006c858723c */ /* 0x040fe40000001858 */
[----:B------:R-:W3:Y:S02]  /*9a20*/  LDL R17, [R1+0x20] ;  /* 0x0000200001117983 */ /* 0x000ee40000100800 */
[C---:B------:R-:W-:Y:S01]  /*9a30*/  @P6 SHF.L.U64.HI R14, R16.reuse, R14, c[0x0][0x1e4] ;  /* 0x00007900100e6619 */ /* 0x040fe2000001020e */
[----:B------:R-:W-:Y:S01]  /*9a40*/  @P6 IMAD.SHL.U32 R16, R16, 0x40, RZ ;  /* 0x0000004010106824 */ /* 0x000fe200078e00ff */
[----:B------:R-:W-:Y:S01]  /*9a50*/  IADD3 R240, R238, -0x1, RZ ;  /* 0xffffffffeef07810 */ /* 0x000fe20007ffe0ff */
[----:B------:R-:W-:Y:S05]  /*9a60*/  FADD.FTZ R2, R232, R2 ;  /* 0x00000002e8027221 */ /* 0x000fea0000010000 */
[----:B------:R-:W-:Y:S01]  /*9a70*/  FADD.FTZ R3, R225, R2 ;  /* 0x00000002e1037221 */ /* 0x000fe20000010000 */
[----:B------:R-:W-:Y:S03]  /*9a80*/  @P6 IADD3 R2, P5, R16, R12, RZ ;  /* 0x0000000c10026210 */ /* 0x000fe60007fbe0ff */
[----:B------:R-:W-:Y:S01]  /*9a90*/  FADD.FTZ R15, R227, R3 ;  /* 0x00000003e30f7221 */ /* 0x000fe20000010000 */
[----:B------:R-:W-:Y:S02]  /*9aa0*/  @P6 IADD3.X R3, R14, R13, RZ, P5, !PT ;  /* 0x0000000d0e036210 */ /* 0x000fe40002ffe4ff */
[----:B------:R-:W-:Y:S01]  /*9ab0*/  @P6 IADD3 R4, P4, R16, R2, RZ ;  /* 0x0000000210046210 */ /* 0x000fe20007f9e0ff */
[----:B------:R-:W-:Y:S02]  /*9ac0*/  FADD.FTZ R6, R226, R15 ;  /* 0x0000000fe2067221 */ /* 0x000fe40000010000 */
[----:B--2---:R-:W-:Y:S05]  /*9ad0*/  @P6 IMAD R0, R0, 0x9000, R239 ;  /* 0x0000900000006824 */ /* 0x004fea00078e02ef */
[----:B------:R-:W-:Y:S01]  /*9ae0*/  @!PT LDS RZ, [RZ] ;  /* 0x00000000fffff984 */ /* 0x000fe20000000800 */
[----:B------:R-:W-:Y:S01]  /*9af0*/  @!PT LDS RZ, [RZ] ;  /* 0x00000000fffff984 */ /* 0x000fe20000000800 */
[----:B------:R-:W-:Y:S01]  /*9b00*/  @!PT LDS RZ, [RZ] ;  /* 0x00000000fffff984 */ /* 0x000fe20000000800 */
[----:B------:R2:W-:Y:S01]  /*9b10*/  @P6 LDGSTS.E.BYPASS.LTC128B.128 [R0], [R12.64], !P3 ;  /* 0x000000000c006fae */ /* 0x0005e2000d901d46 */
[C---:B-1----:R-:W-:Y:S07]  /*9b20*/  HMMA.16816.F32 R92, R200.reuse, R8, R92 ;  /* 0x00000008c85c723c */ /* 0x042fee000000185c */
[----:B------:R2:W-:Y:S01]  /*9b30*/  @P6 LDGSTS.E.BYPASS.LTC128B.128 [R0+0x3000], [R12.64+0x80], !P1 ;  /* 0x030000800c006fae */ /* 0x0005e2000c901d46 */
[----:B------:R-:W-:Y:S07]  /*9b40*/  HMMA.16816.F32 R96, R200, R10, R96 ;  /* 0x0000000ac860723c */ /* 0x000fee0000001860 */
[----:B------:R2:W-:Y:S08]  /*9b50*/  @P6 LDGSTS.E.BYPASS.LTC128B.128 [R0+0x6000], [R12.64+0x100], !P0 ;  /* 0x060001000c006fae */ /* 0x0005f0000c101d46 */
[----:B------:R1:W-:Y:S08]  /*9b60*/  @P6 LDGSTS.E.BYPASS.LTC128B.128 [R0+0x1000], [R2.64], !P3 ;  /* 0x0100000002006fae */ /* 0x0003f0000d901d46 */
[----:B------:R1:W-:Y:S08]  /*9b70*/  @P6 LDGSTS.E.BYPASS.LTC128B.128 [R0+0x4000], [R2.64+0x80], !P1 ;  /* 0x0400008002006fae */ /* 0x0003f0000c901d46 */
[----:B------:R1:W-:Y:S01]  /*9b80*/  @P6 LDGSTS.E.BYPASS.LTC128B.128 [R0+0x7000], [R2.64+0x100], !P0 ;  /* 0x0700010002006fae */ /* 0x0003e2000c101d46 */
[----:B--2---:R-:W-:Y:S02]  /*9b90*/  FADD.FTZ R12, R230, R5 ;  /* 0x00000005e60c7221 */ /* 0x004fe40000010000 */
[----:B------:R-:W-:Y:S05]  /*9ba0*/  @P6 IMAD.X R5, R14, 0x1, R3, P4 ;  /* 0x000000010e056824 */ /* 0x000fea00020e0603 */
[----:B------:R2:W-:Y:S08]  /*9bb0*/  @P6 LDGSTS.E.BYPASS.LTC128B.128 [R0+0x2000], [R4.64], !P3 ;  /* 0x0200000004006fae */ /* 0x0005f0000d901d46 */
[----:B------:R2:W-:Y:S01]  /*9bc0*/  @P6 LDGSTS.E.BYPASS.LTC128B.128 [R0+0x5000], [R4.64+0x80], !P1 ;  /* 0x0500008004006fae */ /* 0x0005e2000c901d46 */
[C---:B------:R-:W-:Y:S02]  /*9bd0*/  ISETP.GE.AND P1, PT, R204.reuse, 0x1, PT ;  /* 0x00000001cc00780c */ /* 0x040fe40003f26270 */
[----:B------:R-:W-:Y:S04]  /*9be0*/  IADD3 R204, R204, 0x1, RZ ;  /* 0x00000001cccc7810 */ /* 0x000fe80007ffe0ff */
[----:B------:R-:W-:Y:S01]  /*9bf0*/  SEL R204, R204, RZ, !P1 ;  /* 0x000000ffcccc7207 */ /* 0x000fe20004800000 */
[----:B------:R2:W-:Y:S01]  /*9c00*/  @P6 LDGSTS.E.BYPASS.LTC128B.128 [R0+0x8000], [R4.64+0x100], !P0 ;  /* 0x0800010004006fae */ /* 0x0005e2000c101d46 */
[----:B-1----:R-:W-:Y:S02]  /*9c10*/  FADD.FTZ R3, R229, R12 ;  /* 0x0000000ce5037221 */ /* 0x002fe40000010000 */
[----:B------:R-:W-:Y:S02]  /*9c20*/  FADD.FTZ R2, R224, R6 ;  /* 0x00000006e0027221 */ /* 0x000fe40000010000 */
[----:B------:R-:W-:Y:S01]  /*9c30*/  FADD.FTZ R3, R216, R3 ;  /* 0x00000003d8037221 */ /* 0x000fe20000010000 */
[----:B------:R-:W-:Y:S02]  /*9c40*/  MOV R216, R240 ;  /* 0x000000f000d87202 */ /* 0x000fe40000000f00 */
[----:B------:R-:W0:Y:S01]  /*9c50*/  LDGDEPBAR ;  /* 0x00000000000079af */ /* 0x000e220000000000 */
[----:B--2---:R-:W-:Y:S02]  /*9c60*/  FADD.FTZ R0, R217, R2 ;  /* 0x00000002d9007221 */ /* 0x004fe40000010000 */
        /* <DEDUP_REMOVED lines=10> */
[----:B---3--:R-:W-:Y:S01]  /*9d10*/  ISETP.GT.AND P0, PT, R238, R17, PT ;  /* 0x00000011ee00720c */ /* 0x008fe20003f04270 */
[----:B------:R-:W-:Y:S11]  /*9d20*/  IMAD.MOV.U32 R238, RZ, RZ, R240 ;  /* 0x000000ffffee7224 */ /* 0x000ff600078e00f0 */
[----:B------:R-:W-:Y:S01]  /*9d30*/  @!UPT UIADD3 URZ, URZ, URZ, URZ ;  /* 0x0000003f3f3ff290 */ /* 0x000fe2000fffe03f */
[----:B--2---:R-:W-:-:S05]  /*9d40*/  @P0 BRA `(.L_x_2373) ;  /* 0xffffbfc000000947 */ /* 0x004fca000383ffff */
.L_x_2372:
[----:B------:R-:W-:-:S13]  /*9d50*/  ISETP.GE.AND P0, PT, R216, RZ, PT ;  /* 0x000000ffd800720c */ /* 0x000fda0003f06270 */
[----:B------:R-:W-:Y:S05]  /*9d60*/  @!P0 BRA `(.L_x_2374) ;  /* 0x0000375000008947 */ /* 0x000fea0003800000 */
[----:B-1----:R-:W-:Y:S02]  /*9d70*/  MOV R3, R144 ;  /* 0x0000009000037202 */ /* 0x002fe40000000f00 */
[----:B------:R-:W-:Y:S02]  /*9d80*/  MOV R0, R145 ;  /* 0x0000009100007202 */ /* 0x000fe40000000f00 */
.L_x_2375:
[----:B------:R-:W-:Y:S04]  /*9d90*/  DEPBAR.LE SB0, 0x2 ;  /* 0x000080800000791a */ /* 0x000fe80000000000 */
[----:B------:R-:W-:Y:S01]  /*9da0*/  WARPSYNC 0xffffffff ;  /* 0xffffffff00007948 */ /* 0x000fe20003800000 */
[----:B------:R-:W-:Y:S01]  /*9db0*/  BAR.SYNC.DEFER_BLOCKING 0x0 ;  /* 0x0000000000007b1d */ /* 0x000fe20000010000 */
[----:B------:R-:W-:Y:S01]  /*9dc0*/  IMAD R205, R204, 0x9000, RZ ;  /* 0x00009000cccd7824 */ /* 0x000fe200078e02ff */
[C---:B------:R-:W-:Y:S02]  /*9dd0*/  ISETP.NE.AND P4, PT, R216.reuse, RZ, PT ;  /* 0x000000ffd800720c */ /* 0x040fe40003f85270 */
[C---:B------:R-:W-:Y:S02]  /*9de0*/  IADD3 R233, R216.reuse, -0x1, RZ ;  /* 0xffffffffd8e97810 */ /* 0x040fe40007ffe0ff */
        /* <DEDUP_REMOVED lines=23> */
[----:B------:R-:W3:Y:S04]  /*9f60*/  LDL R236, [R1+0xc] ;  /* 0x00000c0001ec7983 */ /* 0x000ee80000100800 */
[----:B------:R-:W3:Y:S03]  /*9f70*/  LDL R235, [R1+0x18] ;  /* 0x0000180001eb7983 */ /* 0x000ee60000100800 */
        /* <DEDUP_REMOVED lines=17> */
[----:B------:R-:W1:Y:S08]  /*a090*/  LDSM.16.M88.4 R144, [R200+0x2000] ;  /* 0x00200000c890783b */ /* 0x000e700000000200 */
[----:B----4-:R-:W2:Y:S01]  /*a0a0*/  LDL.LU R219, [R1+0x4] ;  /* 0x0000040001db7983 */ /* 0x010ea20000300800 */
[C---:B-1----:R-:W-:Y:S08]  /*a0b0*/  HMMA.16816.F32 R36, R156.reuse, R144, R36 ;  /* 0x000000909c24723c */ /* 0x042ff00000001824 */
[C---:B------:R-:W-:Y:S01]  /*a0c0*/  HMMA.16816.F32 R40, R156.reuse, R146, R40 ;  /* 0x000000929c28723c */ /* 0x040fe20000001828 */
[----:B------:R-:W1:Y:S03]  /*a0d0*/  LDSM.16.M88.4 R144, [R200+0x2800] ;  /* 0x00280000c890783b */ /* 0x000e660000000200 */
[----:B--2---:R-:W-:Y:S01]  /*a0e0*/  @P4 IMAD R215, R237, 0x9000, R202 ;  /* 0x00009000edd74824 */ /* 0x004fe200078e02ca */
[----:B------:R-:W-:Y:S02]  /*a0f0*/  @P4 MOV R202, c[0x0][0x208] ;  /* 0x0000820000ca4a02 */ /* 0x000fe40000000f00 */
[----:B---3--:R-:W-:Y:S01]  /*a100*/  @P4 ISETP.GE.AND P2, PT, R238, c[0x0][0x1d4], PT ;  /* 0x00007500ee004a0c */ /* 0x008fe20003f46270 */
[C---:B-1----:R-:W-:Y:S03]  /*a110*/  HMMA.16816.F32 R44, R156.reuse, R144, R44 ;  /* 0x000000909c2c723c */ /* 0x042fe6000000182c */
[----:B------:R-:W-:Y:S02]  /*a120*/  @P4 ISETP.GE.AND P1, PT, R236, c[0x0][0x1d4], PT ;  /* 0x00007500ec004a0c */ /* 0x000fe40003f26270 */
[----:B------:R-:W-:Y:S02]  /*a130*/  @P4 ISETP.GE.AND P0, PT, R235, c[0x0][0x1d4], PT ;  /* 0x00007500eb004a0c */ /* 0x000fe40003f06270 */
[C---:B------:R-:W-:Y:S01]  /*a140*/  @P4 IMAD.WIDE.U32 R144, R233.reuse, c[0x0][0x208], RZ ;  /* 0x00008200e9904a25 */ /* 0x040fe200078e00ff */
[----:B------:R-:W-:Y:S07]  /*a150*/  HMMA.16816.F32 R48, R156, R146, R48 ;  /* 0x000000929c30723c */ /* 0x000fee0000001830 */
[----:B------:R-:W-:Y:S01]  /*a160*/  @P4 IMAD R146, R233, c[0x0][0x20c], R201 ;  /* 0x00008300e9924a24 */ /* 0x000fe200078e02c9 */
[----:B------:R-:W-:Y:S04]  /*a170*/  @P4 MOV R147, R203 ;  /* 0x000000cb00934202 */ /* 0x000fe80000000f00 */
[----:B------:R-:W-:Y:S02]  /*a180*/  @P4 IADD3 R145, R145, R146, RZ ;  /* 0x0000009291914210 */ /* 0x000fe40007ffe0ff */
[----:B------:R-:W-:Y:S02]  /*a190*/  @P4 MOV R146, R218 ;  /* 0x000000da00924202 */ /* 0x000fe40000000f00 */
[----:B------:R-:W-:Y:S01]  /*a1a0*/  IADD3 R201, R206, R2, RZ ;  /* 0x00000002cec97210 */ /* 0x000fe20007ffe0ff */
[----:B------:R-:W-:Y:S02]  /*a1b0*/  @P4 IMAD R145, R145, 0x60, RZ ;  /* 0x0000006091914824 */ /* 0x000fe400078e02ff */
        /* <DEDUP_REMOVED lines=17> */
[----:B------:R-:W-:Y:S02]  /*a2d0*/  @P4 IADD3.X R203, R146, R145, RZ, P3, !PT ;  /* 0x0000009192cb4210 */ /* 0x000fe40001ffe4ff */
[----:B------:R-:W-:Y:S05]  /*a2e0*/  ISETP.GE.AND P3, PT, R237, 0x1, PT ;  /* 0x00000001ed00780c */ /* 0x000fea0003f66270 */
[----:B------:R1:W-:Y:S08]  /*a2f0*/  @P4 LDGSTS.E.BYPASS.LTC128B.128 [R215+0x4000], [R144.64+0x80], !P1 ;  /* 0x0400008090d74fae */ /* 0x0003f0000c901d46 */
[----:B------:R1:W-:Y:S08]  /*a300*/  @P4 LDGSTS.E.BYPASS.LTC128B.128 [R215+0x7000], [R144.64+0x100], !P0 ;  /* 0x0700010090d74fae */ /* 0x0003f0000c101d46 */
[----:B------:R2:W-:Y:S01]  /*a310*/  @P4 LDGSTS.E.BYPASS.LTC128B.128 [R215+0x2000], [R202.64], !P2 ;  /* 0x02000000cad74fae */ /* 0x0005e2000d101d46 */
[----:B------:R-:W-:Y:S07]  /*a320*/  @P5 ISETP.GE.AND P2, PT, R238, c[0x0][0x1d4], PT ;  /* 0x00007500ee005a0c */ /* 0x000fee0003f46270 */
[----:B------:R2:W-:Y:S01]  /*a330*/  @P4 LDGSTS.E.BYPASS.LTC128B.128 [R215+0x5000], [R202.64+0x80], !P1 ;  /* 0x05000080cad74fae */ /* 0x0005e2000c901d46 */
[----:B------:R-:W-:Y:S07]  /*a340*/  @P5 ISETP.GE.AND P1, PT, R236, c[0x0][0x1d4], PT ;  /* 0x00007500ec005a0c */ /* 0x000fee0003f26270 */
        /* <DEDUP_REMOVED lines=171> */
[----:B------:R-:W-:Y:S02]  /*ae00*/  FMNMX.FTZ R2, R4, R0, !PT ;  /* 0x0000000004027209 */ /* 0x000fe40007810000 */
[----:B------:R-:W-:Y:S02]  /*ae10*/  FMNMX.FTZ R200, R6, R3, !PT ;  /* 0x0000000306c87209 */ /* 0x000fe40007810000 */
[----:B------:R-:W-:Y:S02]  /*ae20*/  FMNMX.FTZ R2, R5, R2, !PT ;  /* 0x0000000205027209 */ /* 0x000fe40007810000 */
[----:B------:R-:W-:Y:S02]  /*ae30*/  FMNMX.FTZ R200, R7, R200, !PT ;  /* 0x000000c807c87209 */ /* 0x000fe40007810000 */
[----:B------:R-:W-:Y:S02]  /*ae40*/  FMNMX.FTZ R2, R8, R2, !PT ;  /* 0x0000000208027209 */ /* 0x000fe40007810000 */
[----:B------:R-:W-:Y:S02]  /*ae50*/  FMNMX.FTZ R200, R10, R200, !PT ;  /* 0x000000c80ac87209 */ /* 0x000fe40007810000 */
[----:B------:R-:W-:Y:S02]  /*ae60*/  FMNMX.FTZ R2, R9, R2, !PT ;  /* 0x0000000209027209 */ /* 0x000fe40007810000 */
[----:B------:R-:W-:Y:S01]  /*ae70*/  FMNMX.FTZ R200, R11, R200, !PT ;  /* 0x000000c80bc87209 */ /* 0x000fe20007810000 */
        /* <DEDUP_REMOVED lines=19> */
[----:B------:R-:W-:Y:S04]  /*afb0*/  FMNMX.FTZ R2, R21, R2, !PT ;  /* 0x0000000215027209 */ /* 0x000fe80007810000 */
[----:B------:R-:W-:Y:S04]  /*afc0*/  FMNMX.FTZ R2, R24, R2, !PT ;  /* 0x0000000218027209 */ /* 0x000fe80007810000 */
[----:B------:R-:W-:Y:S01]  /*afd0*/  FMNMX.FTZ R2, R25, R2, !PT ;  /* 0x0000000219027209 */ /* 0x000fe20007810000 */
[C---:B-1----:R-:W-:Y:S08]  /*afe0*/  HMMA.16816.F32 R28, R196.reuse, R144, R28 ;  /* 0x00000090c41c723c */ /* 0x042ff0000000181c */
[C---:B------:R-:W-:Y:S01]  /*aff0*/  HMMA.16816.F32 R32, R196.reuse, R146, R32 ;  /* 0x00000092c420723c */ /* 0x040fe20000001820 */
[----:B------:R-:W1:Y:S11]  /*b000*/  LDSM.16.M88.4 R144, [R202+0x8000] ;  /* 0x00800000ca90783b */ /* 0x000e760000000200 */
[----:B------:R-:W-:Y:S04]  /*b010*/  @!UPT UIADD3 URZ, URZ, URZ, URZ ;  /* 0x0000003f3f3ff290 */ /* 0x000fe8000fffe03f */
[----:B------:R-:W-:Y:S04]  /*b020*/  FMNMX.FTZ R2, R28, R2, !PT ;  /* 0x000000021c027209 */ /* 0x000fe80007810000 */
[----:B------:R-:W-:Y:S04]  /*b030*/  FMNMX.FTZ R2, R29, R2, !PT ;  /* 0x000000021d027209 */ /* 0x000fe80007810000 */
[----:B------:R-:W-:Y:S01]  /*b040*/  FMNMX.FTZ R2, R32, R2, !PT ;  /* 0x0000000220027209 */ /* 0x000fe20007810000 */
[C---:B-1----:R-:W-:Y:S08]  /*b050*/  HMMA.16816.F32 R36, R196.reuse, R144, R36 ;  /* 0x00000090c424723c */ /* 0x042ff00000001824 */
[C---:B------:R-:W-:Y:S01]  /*b060*/  HMMA.16816.F32 R40, R196.reuse, R146, R40 ;  /* 0x00000092c428723c */ /* 0x040fe20000001828 */
[----:B------:R-:W1:Y:S01]  /*b070*/  LDSM.16.M88.4 R144, [R202+0x8800] ;  /* 0x00880000ca90783b */ /* 0x000e620000000200 */
[----:B------:R-:W-:Y:S07]  /*b080*/  DEPBAR.LE SB0, 0x2 ;  /* 0x000080800000791a */ /* 0x000fee0000000000 */
[----:B------:R-:W-:Y:S01]  /*b090*/  BAR.SYNC.DEFER_BLOCKING 0x0 ;  /* 0x0000000000007b1d */ /* 0x000fe20000010000 */
[C---:B-1----:R-:W-:Y:S07]  /*b0a0*/  HMMA.16816.F32 R44, R196.reuse, R144, R44 ;  /* 0x00000090c42c723c */ /* 0x042fee000000182c */
        /* <DEDUP_REMOVED lines=21> */
[----:B------:R-:W-:Y:S04]  /*b200*/  FMNMX.FTZ R2, R46, R2, !PT ;  /* 0x000000022e027209 */ /* 0x000fe80007810000 */
[----:B------:R-:W-:Y:S04]  /*b210*/  FMNMX.FTZ R2, R47, R2, !PT ;  /* 0x000000022f027209 */ /* 0x000fe80007810000 */
[----:B------:R-:W-:Y:S02]  /*b220*/  FMNMX.FTZ R2, R50, R2, !PT ;  /* 0x0000000232027209 */ /* 0x000fe40007810000 */
[----:B-1----:R-:W-:Y:S02]  /*b230*/  FMNMX.FTZ R145, R145, R146, !PT ;  /* 0x0000009291917209 */ /* 0x002fe40007810000 */
[----:B------:R-:W-:Y:S03]  /*b240*/  FMNMX.FTZ R2, R51, R2, !PT ;  /* 0x0000000233027209 */ /* 0x000fe60007810000 */
[----:B------:R-:W1:Y:S08]  /*b250*/  SHFL.BFLY PT, R146, R145, 0x1, 0x1f ;  /* 0x0c201f0091927f89 */ /* 0x000e7000000e0000 */
[----:B------:R-:W2:Y:S01]  /*b260*/  SHFL.BFLY PT, R144, R2, 0x2, 0x1f ;  /* 0x0c401f0002907f89 */ /* 0x000ea200000e0000 */
[----:B-1----:R-:W-:Y:S05]  /*b270*/  FMNMX.FTZ R145, R145, R146, !PT ;  /* 0x0000009291917209 */ /* 0x002fea0007810000 */
[C---:B------:R-:W-:Y:S02]  /*b280*/  FMUL.FTZ R200, R145.reuse, c[0x0][0x2d0] ;  /* 0x0000b40091c87a20 */ /* 0x040fe40000410000 */
[----:B------:R-:W-:Y:S01]  /*b290*/  FADD.FTZ R0, -R145, R0 ;  /* 0x0000000091007221 */ /* 0x000fe20000010100 */
[----:B--2---:R-:W-:Y:S01]  /*b2a0*/  FMNMX.FTZ R144, R2, R144, !PT ;  /* 0x0000009002907209 */ /* 0x004fe20007810000 */
[--C-:B------:R-:W-:Y:S02]  /*b2b0*/  FFMA.FTZ R8, R8, c[0x0][0x2d0], -R200.reuse ;  /* 0x0000b40008087a23 */ /* 0x100fe400000108c8 */
[----:B------:R-:W-:Y:S02]  /*b2c0*/  FMUL.FTZ R0, R0, c[0x0][0x2d0] ;  /* 0x0000b40000007a20 */ /* 0x000fe40000410000 */
[----:B------:R1:W-:Y:S01]  /*b2d0*/  MUFU.EX2 R217, R8 ;  /* 0x0000000800d97308 */ /* 0x0003e20000000800 */
[----:B------:R-:W2:Y:S01]  /*b2e0*/  SHFL.BFLY PT, R147, R144, 0x1, 0x1f ;  /* 0x0c201f0090937f89 */ /* 0x000ea200000e0000 */
[--C-:B------:R-:W-:Y:S02]  /*b2f0*/  FFMA.FTZ R4, R4, c[0x0][0x2d0], -R200.reuse ;  /* 0x0000b40004047a23 */ /* 0x100fe400000108c8 */
[--C-:B------:R-:W-:Y:S02]  /*b300*/  FFMA.FTZ R5, R5, c[0x0][0x2d0], -R200.reuse ;  /* 0x0000b40005057a23 */ /* 0x100fe400000108c8 */
[--C-:B------:R-:W-:Y:S02]  /*b310*/  FFMA.FTZ R9, R9, c[0x0][0x2d0], -R200.reuse ;  /* 0x0000b40009097a23 */ /* 0x100fe400000108c8 */
[--C-:B------:R-:W-:Y:S02]  /*b320*/  FFMA.FTZ R12, R12, c[0x0][0x2d0], -R200.reuse ;  /* 0x0000b4000c0c7a23 */ /* 0x100fe400000108c8 */
[----:B------:R3:W5:Y:S01]  /*b330*/  MUFU.EX2 R2, R0 ;  /* 0x0000000000027308 */ /* 0x0007620000000800 */
[--C-:B------:R-:W-:Y:S02]  /*b340*/  FFMA.FTZ R13, R13, c[0x0][0x2d0], -R200.reuse ;  /* 0x0000b4000d0d7a23 */ /* 0x100fe400000108c8 */
[--C-:B------:R-:W-:Y:S02]  /*b350*/  FFMA.FTZ R17, R17, c[0x0][0x2d0], -R200.reuse ;  /* 0x0000b40011117a23 */ /* 0x100fe400000108c8 */
[--C-:B------:R-:W-:Y:S02]  /*b360*/  FFMA.FTZ R16, R16, c[0x0][0x2d0], -R200.reuse ;  /* 0x0000b40010107a23 */ /* 0x100fe400000108c8 */
[--C-:B------:R-:W-:Y:S02]  /*b370*/  FFMA.FTZ R20, R20, c[0x0][0x2d0], -R200.reuse ;  /* 0x0000b40014147a23 */ /* 0x100fe400000108c8 */
[--C-:B------:R-:W-:Y:S01]  /*b380*/  FFMA.FTZ R24, R24, c[0x0][0x2d0], -R200.reuse ;  /* 0x0000b40018187a23 */ /* 0x100fe200000108c8 */
[----:B------:R5:W-:Y:S01]  /*b390*/  MUFU.EX2 R201, R5 ;  /* 0x0000000500c97308 */ /* 0x000be20000000800 */
[--C-:B------:R-:W-:Y:S02]  /*b3a0*/  FFMA.FTZ R25, R25, c[0x0][0x2d0], -R200.reuse ;  /* 0x0000b40019197a23 */ /* 0x100fe400000108c8 */
[--C-:B------:R-:W-:Y:S01]  /*b3b0*/  FFMA.FTZ R21, R21, c[0x0][0x2d0], -R200.reuse ;  /* 0x0000b40015157a23 */ /* 0x100fe200000108c8 */
[----:B-1----:R-:W4:Y:S01]  /*b3c0*/  LDL.LU R8, [R1+0x8] ;  /* 0x0000080001087983 */ /* 0x002f220000300800 */
[----:B--2---:R-:W-:Y:S01]  /*b3d0*/  FMNMX.FTZ R144, R144, R147, !PT ;  /* 0x0000009390907209 */ /* 0x004fe20007810000 */
[--C-:B------:R-:W-:Y:S02]  /*b3e0*/  FFMA.FTZ R28, R28, c[0x0][0x2d0], -R200.reuse ;  /* 0x0000b4001c1c7a23 */ /* 0x100fe400000108c8 */
[----:B------:R-:W2:Y:S01]  /*b3f0*/  LDL R242, [R1+0x4c] ;  /* 0x00004c0001f27983 */ /* 0x000ea20000100800 */
[--C-:B------:R-:W-:Y:S01]  /*b400*/  FFMA.FTZ R29, R29, c[0x0][0x2d0], -R200.reuse ;  /* 0x0000b4001d1d7a23 */ /* 0x100fe200000108c8 */
[----:B------:R1:W1:Y:S01]  /*b410*/  MUFU.EX2 R147, R4 ;  /* 0x0000000400937308 */ /* 0x0002620000000800 */
[C---:B------:R-:W-:Y:S01]  /*b420*/  FMUL.FTZ R202, R144.reuse, c[0x0][0x2d0] ;  /* 0x0000b40090ca7a20 */ /* 0x040fe20000410000 */
[----:B------:R-:W2:Y:S01]  /*b430*/  LDL.64 R240, [R1+0x40] ;  /* 0x0000400001f07983 */ /* 0x000ea20000100a00 */
[----:B------:R-:W-:Y:S02]  /*b440*/  FFMA.FTZ R33, R33, c[0x0][0x2d0], -R200 ;  /* 0x0000b40021217a23 */ /* 0x000fe400000108c8 */
[----:B---3--:R-:W-:Y:S02]  /*b450*/  FADD.FTZ R0, -R144, R3 ;  /* 0x0000000390007221 */ /* 0x008fe40000010100 */
[--C-:B------:R-:W-:Y:S01]  /*b460*/  FFMA.FTZ R6, R6, c[0x0][0x2d0], -R202.reuse ;  /* 0x0000b40006067a23 */ /* 0x100fe200000108ca */
[----:B------:R-:W3:Y:S01]  /*b470*/  LDL R234, [R1+0x28] ;  /* 0x0000280001ea7983 */ /* 0x000ee20000100800 */
[----:B------:R-:W-:Y:S01]  /*b480*/  FMUL.FTZ R0, R0, c[0x0][0x2d0] ;  /* 0x0000b40000007a20 */ /* 0x000fe20000410000 */
[----:B------:R-:W-:Y:S01]  /*b490*/  MUFU.EX2 R226, R9 ;  /* 0x0000000900e27308 */ /* 0x000fe20000000800 */
[--C-:B------:R-:W-:Y:S02]  /*b4a0*/  FFMA.FTZ R7, R7, c[0x0][0x2d0], -R202.reuse ;  /* 0x0000b40007077a23 */ /* 0x100fe400000108ca */
[--C-:B------:R-:W-:Y:S02]  /*b4b0*/  FFMA.FTZ R10, R10, c[0x0][0x2d0], -R202.reuse ;  /* 0x0000b4000a0a7a23 */ /* 0x100fe400000108ca */
[C---:B-----5:R-:W-:Y:S02]  /*b4c0*/  FMUL.FTZ R5, R2.reuse, R149 ;  /* 0x0000009502057220 */ /* 0x060fe40000410000 */
[--C-:B------:R-:W-:Y:S02]  /*b4d0*/  FFMA.FTZ R11, R11, c[0x0][0x2d0], -R202.reuse ;  /* 0x0000b4000b0b7a23 */ /* 0x100fe400000108ca */
[C---:B------:R-:W-:Y:S01]  /*b4e0*/  FMUL.FTZ R100, R2.reuse, R100 ;  /* 0x0000006402647220 */ /* 0x040fe20000410000 */
[----:B------:R-:W5:Y:S01]  /*b4f0*/  MUFU.EX2 R0, R0 ;  /* 0x0000000000007308 */ /* 0x000f620000000800 */
[C---:B------:R-:W-:Y:S02]  /*b500*/  FMUL.FTZ R101, R2.reuse, R101 ;  /* 0x0000006502657220 */ /* 0x040fe40000410000 */
[C---:B------:R-:W-:Y:S02]  /*b510*/  FMUL.FTZ R104, R2.reuse, R104 ;  /* 0x0000006802687220 */ /* 0x040fe40000410000 */
[C---:B-1----:R-:W-:Y:S02]  /*b520*/  FMUL.FTZ R4, R2.reuse, R148 ;  /* 0x0000009402047220 */ /* 0x042fe40000410000 */
[C---:B------:R-:W-:Y:S02]  /*b530*/  FFMA.FTZ R146, R2.reuse, R219, R147 ;  /* 0x000000db02927223 */ /* 0x040fe40000010093 */
[C---:B------:R-:W-:Y:S01]  /*b540*/  FMUL.FTZ R105, R2.reuse, R105 ;  /* 0x0000006902697220 */ /* 0x040fe20000410000 */
[----:B------:R1:W-:Y:S01]  /*b550*/  MUFU.EX2 R3, R6 ;  /* 0x0000000600037308 */ /* 0x0003e20000000800 */
[C---:B------:R-:W-:Y:S02]  /*b560*/  FMUL.FTZ R108, R2.reuse, R108 ;  /* 0x0000006c026c7220 */ /* 0x040fe40000410000 */
[C---:B------:R-:W-:Y:S02]  /*b570*/  FMUL.FTZ R109, R2.reuse, R109 ;  /* 0x0000006d026d7220 */ /* 0x040fe40000410000 */
[C---:B------:R-:W-:Y:S02]  /*b580*/  FMUL.FTZ R112, R2.reuse, R112 ;  /* 0x0000007002707220 */ /* 0x040fe40000410000 */
[C---:B------:R-:W-:Y:S02]  /*b590*/  FMUL.FTZ R113, R2.reuse, R113 ;  /* 0x0000007102717220 */ /* 0x040fe40000410000 */
[C---:B------:R-:W-:Y:S01]  /*b5a0*/  FMUL.FTZ R116, R2.reuse, R116 ;  /* 0x0000007402747220 */ /* 0x040fe20000410000 */
[----:B------:R-:W1:Y:S01]  /*b5b0*/  MUFU.EX2 R218, R7 ;  /* 0x0000000700da7308 */ /* 0x000e620000000800 */
[C---:B------:R-:W-:Y:S02]  /*b5c0*/  FMUL.FTZ R117, R2.reuse, R117 ;  /* 0x0000007502757220 */ /* 0x040fe40000410000 */
[----:B------:R-:W-:Y:S02]  /*b5d0*/  FMUL.FTZ R120, R2, R120 ;  /* 0x0000007802787220 */ /* 0x000fe40000410000 */
[C---:B-----5:R-:W-:Y:S02]  /*b5e0*/  FMUL.FTZ R102, R0.reuse, R102 ;  /* 0x0000006600667220 */ /* 0x060fe40000410000 */
[C---:B------:R-:W-:Y:S02]  /*b5f0*/  FMUL.FTZ R103, R0.reuse, R103 ;  /* 0x0000006700677220 */ /* 0x040fe40000410000 */
[C---:B------:R-:W-:Y:S01]  /*b600*/  FMUL.FTZ R106, R0.reuse, R106 ;  /* 0x0000006a006a7220 */ /* 0x040fe20000410000 */
[----:B------:R5:W-:Y:S01]  /*b610*/  MUFU.EX2 R215, R10 ;  /* 0x0000000a00d77308 */ /* 0x000be20000000800 */
[C---:B------:R-:W-:Y:S02]  /*b620*/  FMUL.FTZ R107, R0.reuse, R107 ;  /* 0x0000006b006b7220 */ /* 0x040fe40000410000 */
[C---:B------:R-:W-:Y:S02]  /*b630*/  FMUL.FTZ R110, R0.reuse, R110 ;  /* 0x0000006e006e7220 */ /* 0x040fe40000410000 */
[C---:B-1----:R-:W-:Y:S02]  /*b640*/  FMUL.FTZ R6, R0.reuse, R150 ;  /* 0x0000009600067220 */ /* 0x042fe40000410000 */
[C---:B------:R-:W-:Y:S02]  /*b650*/  FMUL.FTZ R111, R0.reuse, R111 ;  /* 0x0000006f006f7220 */ /* 0x040fe40000410000 */
[C---:B------:R-:W-:Y:S01]  /*b660*/  FMUL.FTZ R114, R0.reuse, R114 ;  /* 0x0000007200727220 */ /* 0x040fe20000410000 */
[----:B------:R-:W1:Y:S01]  /*b670*/  MUFU.EX2 R219, R11 ;  /* 0x0000000b00db7308 */ /* 0x000e620000000800 */
[C---:B------:R-:W-:Y:S02]  /*b680*/  FMUL.FTZ R115, R0.reuse, R115 ;  /* 0x0000007300737220 */ /* 0x040fe40000410000 */
[----:B------:R-:W-:Y:S01]  /*b690*/  FMUL.FTZ R118, R0, R118 ;  /* 0x0000007600767220 */ /* 0x000fe20000410000 */
[----:B------:R-:W-:Y:S01]  /*b6a0*/  F2FP.PACK_AB R9, R218, R3 ;  /* 0x00000003da09723e */ /* 0x000fe200000000ff */
[C---:B------:R-:W-:Y:S02]  /*b6b0*/  FMUL.FTZ R7, R0.reuse, R151 ;  /* 0x0000009700077220 */ /* 0x040fe40000410000 */
[C---:B------:R-:W-:Y:S02]  /*b6c0*/  FMUL.FTZ R119, R0.reuse, R119 ;  /* 0x0000007700777220 */ /* 0x040fe40000410000 */
[C---:B------:R-:W-:Y:S01]  /*b6d0*/  FMUL.FTZ R122, R0.reuse, R122 ;  /* 0x0000007a007a7220 */ /* 0x040fe20000410000 */
[----:B------:R-:W-:Y:S01]  /*b6e0*/  MUFU.EX2 R230, R17 ;  /* 0x0000001100e67308 */ /* 0x000fe20000000800 */
[C---:B------:R-:W-:Y:S02]  /*b6f0*/  FMUL.FTZ R123, R0.reuse, R123 ;  /* 0x0000007b007b7220 */ /* 0x040fe40000410000 */
[----:B------:R-:W-:Y:S01]  /*b700*/  FMUL.FTZ R126, R0, R126 ;  /* 0x0000007e007e7220 */ /* 0x000fe20000410000 */
[----:B-----5:R-:W-:Y:S01]  /*b710*/  F2FP.PACK_AB R10, R226, R217 ;  /* 0x000000d9e20a723e */ /* 0x020fe200000000ff */
[C---:B------:R-:W-:Y:S02]  /*b720*/  FMUL.FTZ R127, R0.reuse, R127 ;  /* 0x0000007f007f7220 */ /* 0x040fe40000410000 */
[C---:B------:R-:W-:Y:S02]  /*b730*/  FMUL.FTZ R130, R0.reuse, R130 ;  /* 0x0000008200827220 */ /* 0x040fe40000410000 */
[C---:B------:R-:W-:Y:S01]  /*b740*/  FMUL.FTZ R131, R0.reuse, R131 ;  /* 0x0000008300837220 */ /* 0x040fe20000410000 */
[----:B------:R5:W2:Y:S01]  /*b750*/  MUFU.EX2 R222, R16 ;  /* 0x0000001000de7308 */ /* 0x000aa20000000800 */
        /* <DEDUP_REMOVED lines=69> */
[-C--:B------:R-:W-:Y:S01]  /*bbb0*/  IADD3 R2, R211, R205.reuse, RZ ;  /* 0x000000cdd3027210 */ /* 0x080fe20007ffe0ff */
[--C-:B------:R-:W-:Y:S02]  /*bbc0*/  FFMA.FTZ R14, R14, c[0x0][0x2d0], -R202.reuse ;  /* 0x0000b4000e0e7a23 */ /* 0x100fe400000108ca */
[--C-:B------:R-:W-:Y:S02]  /*bbd0*/  FFMA.FTZ R15, R15, c[0x0][0x2d0], -R202.reuse ;  /* 0x0000b4000f0f7a23 */ /* 0x100fe400000108ca */
[--C-:B------:R-:W-:Y:S02]  /*bbe0*/  FFMA.FTZ R18, R18, c[0x0][0x2d0], -R202.reuse ;  /* 0x0000b40012127a23 */ /* 0x100fe400000108ca */
[----:B------:R-:W-:Y:S01]  /*bbf0*/  MUFU.EX2 R220, R15 ;  /* 0x0000000f00dc7308 */ /* 0x000fe20000000800 */
[--C-:B------:R-:W-:Y:S02]  /*bc00*/  FFMA.FTZ R19, R19, c[0x0][0x2d0], -R202.reuse ;  /* 0x0000b40013137a23 */ /* 0x100fe400000108ca */
[--C-:B------:R-:W-:Y:S02]  /*bc10*/  FFMA.FTZ R22, R22, c[0x0][0x2d0], -R202.reuse ;  /* 0x0000b40016167a23 */ /* 0x100fe400000108ca */
[--C-:B------:R-:W-:Y:S02]  /*bc20*/  FFMA.FTZ R23, R23, c[0x0][0x2d0], -R202.reuse ;  /* 0x0000b40017177a23 */ /* 0x100fe400000108ca */
[--C-:B------:R-:W-:Y:S02]  /*bc30*/  FFMA.FTZ R26, R26, c[0x0][0x2d0], -R202.reuse ;  /* 0x0000b4001a1a7a23 */ /* 0x100fe400000108ca */
[--C-:B------:R-:W-:Y:S01]  /*bc40*/  FFMA.FTZ R27, R27, c[0x0][0x2d0], -R202.reuse ;  /* 0x0000b4001b1b7a23 */ /* 0x100fe200000108ca */
[----:B------:R-:W-:Y:S01]  /*bc50*/  MUFU.EX2 R221, R18 ;  /* 0x0000001200dd7308 */ /* 0x000fe20000000800 */
[--C-:B------:R-:W-:Y:S02]  /*bc60*/  FFMA.FTZ R30, R30, c[0x0][0x2d0], -R202.reuse ;  /* 0x0000b4001e1e7a23 */ /* 0x100fe400000108ca */
[--C-:B------:R-:W-:Y:S02]  /*bc70*/  FFMA.FTZ R31, R31, c[0x0][0x2d0], -R202.reuse ;  /* 0x0000b4001f1f7a23 */ /* 0x100fe400000108ca */
[----:B------:R-:W-:Y:S02]  /*bc80*/  FFMA.FTZ R38, R38, c[0x0][0x2d0], -R202 ;  /* 0x0000b40026267a23 */ /* 0x000fe400000108ca */
[--C-:B------:R-:W-:Y:S02]  /*bc90*/  FFMA.FTZ R32, R32, c[0x0][0x2d0], -R200.reuse ;  /* 0x0000b40020207a23 */ /* 0x100fe400000108c8 */
[--C-:B------:R-:W-:Y:S01]  /*bca0*/  FFMA.FTZ R40, R40, c[0x0][0x2d0], -R200.reuse ;  /* 0x0000b40028287a23 */ /* 0x100fe200000108c8 */
[----:B------:R-:W1:Y:S01]  /*bcb0*/  MUFU.EX2 R225, R19 ;  /* 0x0000001300e17308 */ /* 0x000e620000000800 */
[----:B------:R-:W-:Y:S02]  /*bcc0*/  FFMA.FTZ R37, R37, c[0x0][0x2d0], -R200 ;  /* 0x0000b40025257a23 */ /* 0x000fe400000108c8 */
[--C-:B------:R-:W-:Y:S02]  /*bcd0*/  FFMA.FTZ R35, R35, c[0x0][0x2d0], -R202.reuse ;  /* 0x0000b40023237a23 */ /* 0x100fe400000108ca */
[--C-:B------:R-:W-:Y:S02]  /*bce0*/  FFMA.FTZ R34, R34, c[0x0][0x2d0], -R202.reuse ;  /* 0x0000b40022227a23 */ /* 0x100fe400000108ca */
[----:B------:R-:W-:Y:S02]  /*bcf0*/  FFMA.FTZ R39, R39, c[0x0][0x2d0], -R202 ;  /* 0x0000b40027277a23 */ /* 0x000fe400000108ca */
[----:B------:R-:W-:Y:S01]  /*bd00*/  FFMA.FTZ R41, R41, c[0x0][0x2d0], -R200 ;  /* 0x0000b40029297a23 */ /* 0x000fe200000108c8 */
[----:B------:R-:W-:Y:S01]  /*bd10*/  MUFU.EX2 R227, R22 ;  /* 0x0000001600e37308 */ /* 0x000fe20000000800 */
[--C-:B------:R-:W-:Y:S02]  /*bd20*/  FFMA.FTZ R42, R42, c[0x0][0x2d0], -R202.reuse ;  /* 0x0000b4002a2a7a23 */ /* 0x100fe400000108ca */
[----:B------:R-:W-:Y:S02]  /*bd30*/  FFMA.FTZ R43, R43, c[0x0][0x2d0], -R202 ;  /* 0x0000b4002b2b7a23 */ /* 0x000fe400000108ca */
[----:B------:R-:W-:Y:S02]  /*bd40*/  FFMA.FTZ R36, R36, c[0x0][0x2d0], -R200 ;  /* 0x0000b40024247a23 */ /* 0x000fe400000108c8 */
[----:B------:R-:W-:Y:S03]  /*bd50*/  FFMA.FTZ R47, R47, c[0x0][0x2d0], -R202 ;  /* 0x0000b4002f2f7a23 */ /* 0x000fe600000108ca */
[----:B------:R-:W-:Y:S10]  /*bd60*/  MUFU.EX2 R228, R23 ;  /* 0x0000001700e47308 */ /* 0x000ff40000000800 */
[----:B------:R-:W-:Y:S10]  /*bd70*/  MUFU.EX2 R224, R26 ;  /* 0x0000001a00e07308 */ /* 0x000ff40000000800 */
[----:B------:R-:W-:Y:S10]  /*bd80*/  MUFU.EX2 R223, R27 ;  /* 0x0000001b00df7308 */ /* 0x000ff40000000800 */
[----:B------:R-:W-:Y:S01]  /*bd90*/  MUFU.EX2 R39, R39 ;  /* 0x0000002700277308 */ /* 0x000fe20000000800 */
[----:B----4-:R-:W-:Y:S01]  /*bda0*/  FFMA.FTZ R203, R0, R8, R3 ;  /* 0x0000000800cb7223 */ /* 0x010fe20000010003 */
[----:B------:R-:W-:Y:S02]  /*bdb0*/  IADD3 R0, R210, R205, RZ ;  /* 0x000000cdd2007210 */ /* 0x000fe40007ffe0ff */
[C---:B------:R-:W-:Y:S01]  /*bdc0*/  F2FP.PACK_AB R8, R201.reuse, R147 ;  /* 0x00000093c908723e */ /* 0x040fe200000000ff */
[----:B------:R-:W-:Y:S01]  /*bdd0*/  FADD.FTZ R201, R201, R146 ;  /* 0x00000092c9c97221 */ /* 0x000fe20000010000 */
[C---:B------:R-:W-:Y:S01]  /*bde0*/  IADD3 R3, R207.reuse, R0, RZ ;  /* 0x00000000cf037210 */ /* 0x040fe20007ffe0ff */
[----:B------:R-:W4:Y:S03]  /*bdf0*/  LDSM.16.MT88.4 R148, [R0] ;  /* 0x000000000094783b */ /* 0x000f260000004200 */
[----:B------:R-:W-:Y:S01]  /*be00*/  MUFU.EX2 R147, R12 ;  /* 0x0000000c00937308 */ /* 0x000fe20000000800 */
[----:B------:R-:W-:Y:S01]  /*be10*/  IADD3 R146, R207, R2, RZ ;  /* 0x00000002cf927210 */ /* 0x000fe20007ffe0ff */
[----:B-----5:R-:W-:Y:S04]  /*be20*/  FADD.FTZ R16, R217, R201 ;  /* 0x000000c9d9107221 */ /* 0x020fe80000010000 */
[----:B------:R-:W-:Y:S04]  /*be30*/  FADD.FTZ R16, R226, R16 ;  /* 0x00000010e2107221 */ /* 0x000fe80000010000 */
[----:B------:R-:W-:Y:S10]  /*be40*/  MUFU.EX2 R205, R29 ;  /* 0x0000001d00cd7308 */ /* 0x000ff40000000800 */
[----:B------:R-:W-:Y:S10]  /*be50*/  MUFU.EX2 R217, R33 ;  /* 0x0000002100d97308 */ /* 0x000ff40000000800 */
[----:B------:R-:W-:Y:S01]  /*be60*/  MUFU.EX2 R201, R30 ;  /* 0x0000001e00c97308 */ /* 0x000fe20000000800 */
[C---:B----4-:R-:W-:Y:S09]  /*be70*/  HMMA.16816.F32 R4, R8.reuse, R148, R4 ;  /* 0x000000940804723c */ /* 0x050ff20000001804 */
[----:B------:R-:W-:Y:S01]  /*be80*/  MUFU.EX2 R41, R41 ;  /* 0x0000002900297308 */ /* 0x000fe20000000800 */
[C---:B------:R-:W-:Y:S01]  /*be90*/  HMMA.16816.F32 R100, R8.reuse, R150, R100 ;  /* 0x000000960864723c */ /* 0x040fe20000001864 */
[----:B------:R-:W4:Y:S08]  /*bea0*/  LDSM.16.MT88.4 R148, [R3] ;  /* 0x000000000394783b */ /* 0x000f300000004200 */
[----:B------:R-:W-:Y:S10]  /*beb0*/  MUFU.EX2 R42, R42 ;  /* 0x0000002a002a7308 */ /* 0x000ff40000000800 */
[----:B------:R-:W-:Y:S10]  /*bec0*/  MUFU.EX2 R43, R43 ;  /* 0x0000002b002b7308 */ /* 0x000ff40000000800 */
[----:B------:R-:W-:Y:S01]  /*bed0*/  MUFU.EX2 R47, R47 ;  /* 0x0000002f002f7308 */ /* 0x000fe20000000800 */
[C---:B----4-:R-:W-:Y:S08]  /*bee0*/  HMMA.16816.F32 R104, R8.reuse, R148, R104 ;  /* 0x000000940868723c */ /* 0x050ff00000001868 */
[C---:B------:R-:W-:Y:S01]  /*bef0*/  HMMA.16816.F32 R108, R8.reuse, R150, R108 ;  /* 0x00000096086c723c */ /* 0x040fe2000000186c */
[----:B------:R-:W4:Y:S07]  /*bf00*/  LDSM.16.MT88.4 R148, [R2] ;  /* 0x000000000294783b */ /* 0x000f2e0000004200 */
[C---:B----4-:R-:W-:Y:S08]  /*bf10*/  HMMA.16816.F32 R112, R8.reuse, R148, R112 ;  /* 0x000000940870723c */ /* 0x050ff00000001870 */
[C---:B------:R-:W-:Y:S01]  /*bf20*/  HMMA.16816.F32 R116, R8.reuse, R150, R116 ;  /* 0x000000960874723c */ /* 0x040fe20000001874 */
[----:B------:R-:W4:Y:S07]  /*bf30*/  LDSM.16.MT88.4 R148, [R146] ;  /* 0x000000009294783b */ /* 0x000f2e0000004200 */
[C---:B----4-:R-:W-:Y:S08]  /*bf40*/  HMMA.16816.F32 R120, R8.reuse, R148, R120 ;  /* 0x000000940878723c */ /* 0x050ff00000001878 */
[C---:B------:R-:W-:Y:S01]  /*bf50*/  HMMA.16816.F32 R124, R8.reuse, R150, R124 ;  /* 0x00000096087c723c */ /* 0x040fe2000000187c */
[----:B------:R-:W4:Y:S07]  /*bf60*/  LDSM.16.MT88.4 R148, [R0+0x3000] ;  /* 0x003000000094783b */ /* 0x000f2e0000004200 */
        /* <DEDUP_REMOVED lines=21> */
[C---:B----4-:R-:W-:Y:S01]  /*c0c0*/  HMMA.16816.F32 R92, R8.reuse, R148, R92 ;  /* 0x00000094085c723c */ /* 0x050fe2000000185c */
[----:B------:R-:W4:Y:S07]  /*c0d0*/  MUFU.EX2 R149, R13 ;  /* 0x0000000d00957308 */ /* 0x000f2e0000000800 */
[----:B------:R-:W-:Y:S03]  /*c0e0*/  HMMA.16816.F32 R96, R8, R150, R96 ;  /* 0x000000960860723c */ /* 0x000fe60000001860 */
[----:B------:R5:W3:Y:S04]  /*c0f0*/  MUFU.EX2 R148, R14 ;  /* 0x0000000e00947308 */ /* 0x000ae80000000800 */
[----:B--2---:R-:W-:Y:S02]  /*c100*/  F2FP.PACK_AB R10, R230, R222 ;  /* 0x000000dee60a723e */ /* 0x004fe400000000ff */
[----:B-1----:R-:W-:Y:S04]  /*c110*/  F2FP.PACK_AB R11, R225, R221 ;  /* 0x000000dde10b723e */ /* 0x002fe800000000ff */
[----:B------:R1:W2:Y:S01]  /*c120*/  MUFU.EX2 R151, R20 ;  /* 0x0000001400977308 */ /* 0x0002a20000000800 */
[----:B----4-:R-:W-:Y:S09]  /*c130*/  F2FP.PACK_AB R8, R149, R147 ;  /* 0x000000939508723e */ /* 0x010ff200000000ff */
[----:B------:R-:W4:Y:S01]  /*c140*/  MUFU.EX2 R150, R28 ;  /* 0x0000001c00967308 */ /* 0x000f220000000800 */
[----:B-----5:R-:W5:Y:S01]  /*c150*/  LDSM.16.MT88.4 R12, [R0+0x800] ;  /* 0x00080000000c783b */ /* 0x020f620000004200 */
[----:B---3--:R-:W-:Y:S01]  /*c160*/  F2FP.PACK_AB R9, R220, R148 ;  /* 0x00000094dc09723e */ /* 0x008fe200000000ff */
[----:B-1----:R-:W-:Y:S06]  /*c170*/  FADD.FTZ R20, R147, R16 ;  /* 0x0000001093147221 */ /* 0x002fec0000010000 */
[----:B------:R-:W-:Y:S01]  /*c180*/  LDSM.16.MT88.4 R16, [R0+0x1800] ;  /* 0x001800000010783b */ /* 0x000fe20000004200 */
[----:B------:R1:W-:Y:S01]  /*c190*/  MUFU.EX2 R147, R34 ;  /* 0x0000002200937308 */ /* 0x0003e20000000800 */
[----:B------:R-:W-:Y:S04]  /*c1a0*/  FADD.FTZ R20, R149, R20 ;  /* 0x0000001495147221 */ /* 0x000fe80000010000 */
[----:B------:R-:W-:Y:S04]  /*c1b0*/  FADD.FTZ R24, R222, R20 ;  /* 0x00000014de187221 */ /* 0x000fe80000010000 */
[----:B------:R-:W-:Y:S02]  /*c1c0*/  FADD.FTZ R29, R230, R24 ;  /* 0x00000018e61d7221 */ /* 0x000fe40000010000 */
[----:B-1----:R-:W-:Y:S01]  /*c1d0*/  FFMA.FTZ R34, R50, c[0x0][0x2d0], -R202 ;  /* 0x0000b40032227a23 */ /* 0x002fe200000108ca */
[C---:B-----5:R-:W-:Y:S05]  /*c1e0*/  HMMA.16816.F32 R4, R8.reuse, R12, R4 ;  /* 0x0000000c0804723c */ /* 0x060fea0000001804 */
[----:B------:R-:W-:Y:S03]  /*c1f0*/  MUFU.EX2 R34, R34 ;  /* 0x0000002200227308 */ /* 0x000fe60000000800 */
        /* <DEDUP_REMOVED lines=36> */
[----:B------:R-:W-:Y:S01]  /*c440*/  F2FP.PACK_AB R10, R232, R231 ;  /* 0x000000e7e80a723e */ /* 0x000fe200000000ff */
[----:B------:R3:W-:Y:S03]  /*c450*/  MUFU.EX2 R203, R31 ;  /* 0x0000001f00cb7308 */ /* 0x0007e60000000800 */
[----:B------:R-:W-:Y:S01]  /*c460*/  F2FP.PACK_AB R9, R228, R227 ;  /* 0x000000e3e409723e */ /* 0x000fe200000000ff */
[----:B------:R-:W-:Y:S01]  /*c470*/  FADD.FTZ R21, R215, R8 ;  /* 0x00000008d7157221 */ /* 0x000fe20000010000 */
[----:B--2---:R-:W-:Y:S02]  /*c480*/  F2FP.PACK_AB R8, R229, R151 ;  /* 0x00000097e508723e */ /* 0x004fe400000000ff */
[----:B------:R-:W-:Y:S01]  /*c490*/  F2FP.PACK_AB R11, R223, R224 ;  /* 0x000000e0df0b723e */ /* 0x000fe200000000ff */
[----:B------:R-:W-:Y:S02]  /*c4a0*/  FADD.FTZ R21, R219, R21 ;  /* 0x00000015db157221 */ /* 0x000fe40000010000 */
[----:B------:R2:W-:Y:S02]  /*c4b0*/  MUFU.EX2 R215, R35 ;  /* 0x0000002300d77308 */ /* 0x0005e40000000800 */
[----:B------:R-:W-:Y:S04]  /*c4c0*/  FADD.FTZ R21, R148, R21 ;  /* 0x0000001594157221 */ /* 0x000fe80000010000 */
[----:B------:R-:W-:Y:S02]  /*c4d0*/  FADD.FTZ R25, R220, R21 ;  /* 0x00000015dc197221 */ /* 0x000fe40000010000 */
[----:B------:R-:W-:Y:S02]  /*c4e0*/  LDSM.16.MT88.4 R20, [R0+0x2000] ;  /* 0x002000000014783b */ /* 0x000fe40000004200 */
[----:B------:R-:W-:Y:S01]  /*c4f0*/  FADD.FTZ R28, R221, R25 ;  /* 0x00000019dd1c7221 */ /* 0x000fe20000010000 */
[----:B------:R5:W4:Y:S01]  /*c500*/  MUFU.EX2 R218, R32 ;  /* 0x0000002000da7308 */ /* 0x000b220000000800 */
[----:B---3--:R-:W-:Y:S04]  /*c510*/  FFMA.FTZ R31, R45, c[0x0][0x2d0], -R200 ;  /* 0x0000b4002d1f7a23 */ /* 0x008fe800000108c8 */
[----:B------:R-:W-:Y:S01]  /*c520*/  LDSM.16.MT88.4 R24, [R2+0x2000] ;  /* 0x002000000218783b */ /* 0x000fe20000004200 */
[----:B------:R-:W-:Y:S02]  /*c530*/  FADD.FTZ R30, R225, R28 ;  /* 0x0000001ce11e7221 */ /* 0x000fe40000010000 */
[----:B------:R-:W-:Y:S02]  /*c540*/  FADD.FTZ R28, R151, R29 ;  /* 0x0000001d971c7221 */ /* 0x000fe40000010000 */
[----:B------:R-:W-:Y:S01]  /*c550*/  FADD.FTZ R29, R227, R30 ;  /* 0x0000001ee31d7221 */ /* 0x000fe20000010000 */
[C---:B-1----:R-:W-:Y:S01]  /*c560*/  HMMA.16816.F32 R4, R8.reuse, R12, R4 ;  /* 0x0000000c0804723c */ /* 0x042fe20000001804 */
[----:B------:R-:W-:Y:S02]  /*c570*/  MUFU.EX2 R45, R37 ;  /* 0x00000025002d7308 */ /* 0x000fe40000000800 */
[----:B------:R-:W-:Y:S02]  /*c580*/  FADD.FTZ R29, R228, R29 ;  /* 0x0000001de41d7221 */ /* 0x000fe40000010000 */
[----:B------:R-:W-:Y:S02]  /*c590*/  FADD.FTZ R28, R229, R28 ;  /* 0x0000001ce51c7221 */ /* 0x000fe40000010000 */
[----:B--2---:R-:W-:Y:S01]  /*c5a0*/  FFMA.FTZ R35, R44, c[0x0][0x2d0], -R200 ;  /* 0x0000b4002c237a23 */ /* 0x004fe200000108c8 */
[C---:B------:R-:W-:Y:S01]  /*c5b0*/  HMMA.16816.F32 R100, R8.reuse, R14, R100 ;  /* 0x0000000e0864723c */ /* 0x040fe20000001864 */
[----:B------:R-:W1:Y:S02]  /*c5c0*/  LDSM.16.MT88.4 R12, [R3+0x1000] ;  /* 0x00100000030c783b */ /* 0x000e640000004200 */
[----:B------:R2:W3:Y:S01]  /*c5d0*/  MUFU.EX2 R44, R36 ;  /* 0x00000024002c7308 */ /* 0x0004e20000000800 */
[----:B------:R-:W-:Y:S02]  /*c5e0*/  FADD.FTZ R28, R231, R28 ;  /* 0x0000001ce71c7221 */ /* 0x000fe40000010000 */
[--C-:B-----5:R-:W-:Y:S02]  /*c5f0*/  FFMA.FTZ R32, R48, c[0x0][0x2d0], -R200.reuse ;  /* 0x0000b40030207a23 */ /* 0x120fe400000108c8 */
[----:B------:R-:W-:Y:S05]  /*c600*/  FFMA.FTZ R200, R49, c[0x0][0x2d0], -R200 ;  /* 0x0000b40031c87a23 */ /* 0x000fea00000108c8 */
[----:B------:R-:W-:Y:S10]  /*c610*/  MUFU.EX2 R37, R32 ;  /* 0x0000002000257308 */ /* 0x000ff40000000800 */
[----:B------:R-:W-:Y:S01]  /*c620*/  MUFU.EX2 R200, R200 ;  /* 0x000000c800c87308 */ /* 0x000fe20000000800 */
[--C-:B--2---:R-:W-:Y:S02]  /*c630*/  FFMA.FTZ R36, R46, c[0x0][0x2d0], -R202.reuse ;  /* 0x0000b4002e247a23 */ /* 0x104fe400000108ca */
[----:B------:R-:W-:Y:S07]  /*c640*/  FFMA.FTZ R202, R51, c[0x0][0x2d0], -R202 ;  /* 0x0000b40033ca7a23 */ /* 0x000fee00000108ca */
[----:B------:R-:W2:Y:S01]  /*c650*/  MUFU.EX2 R48, R40 ;  /* 0x0000002800307308 */ /* 0x000ea20000000800 */
[C---:B-1----:R-:W-:Y:S09]  /*c660*/  HMMA.16816.F32 R104, R8.reuse, R12, R104 ;  /* 0x0000000c0868723c */ /* 0x042ff20000001868 */
[----:B------:R-:W1:Y:S01]  /*c670*/  MUFU.EX2 R40, R38 ;  /* 0x0000002600287308 */ /* 0x000e620000000800 */
[C---:B------:R-:W-:Y:S01]  /*c680*/  HMMA.16816.F32 R108, R8.reuse, R14, R108 ;  /* 0x0000000e086c723c */ /* 0x040fe2000000186c */
[----:B------:R-:W5:Y:S08]  /*c690*/  LDSM.16.MT88.4 R12, [R2+0x1000] ;  /* 0x00100000020c783b */ /* 0x000f700000004200 */
[----:B------:R-:W-:Y:S10]  /*c6a0*/  MUFU.EX2 R38, R31 ;  /* 0x0000001f00267308 */ /* 0x000ff40000000800 */
[----:B------:R-:W-:Y:S10]  /*c6b0*/  MUFU.EX2 R202, R202 ;  /* 0x000000ca00ca7308 */ /* 0x000ff40000000800 */
[----:B------:R-:W1:Y:S10]  /*c6c0*/  MUFU.EX2 R35, R35 ;  /* 0x0000002300237308 */ /* 0x000e740000000800 */
[----:B------:R-:W1:Y:S01]  /*c6d0*/  MUFU.EX2 R36, R36 ;  /* 0x0000002400247308 */ /* 0x000e620000000800 */
[C---:B-----5:R-:W-:Y:S08]  /*c6e0*/  HMMA.16816.F32 R112, R8.reuse, R12, R112 ;  /* 0x0000000c0870723c */ /* 0x060ff00000001870 */
[C---:B------:R-:W-:Y:S01]  /*c6f0*/  HMMA.16816.F32 R116, R8.reuse, R14, R116 ;  /* 0x0000000e0874723c */ /* 0x040fe20000001874 */
[----:B------:R-:W5:Y:S07]  /*c700*/  LDSM.16.MT88.4 R12, [R146+0x1000] ;  /* 0x00100000920c783b */ /* 0x000f6e0000004200 */
        /* <DEDUP_REMOVED lines=25> */
[----:B------:R-:W-:Y:S01]  /*c8a0*/  HMMA.16816.F32 R96, R8, R14, R96 ;  /* 0x0000000e0860723c */ /* 0x000fe20000001860 */
[----:B------:R-:W5:Y:S06]  /*c8b0*/  LDSM.16.MT88.4 R12, [R3+0x1800] ;  /* 0x00180000030c783b */ /* 0x000f6c0000004200 */
[----:B----4-:R-:W-:Y:S02]  /*c8c0*/  F2FP.PACK_AB R8, R205, R150 ;  /* 0x00000096cd08723e */ /* 0x010fe400000000ff */
[----:B------:R-:W-:Y:S03]  /*c8d0*/  F2FP.PACK_AB R10, R217, R218 ;  /* 0x000000dad90a723e */ /* 0x000fe600000000ff */
[----:B------:R-:W-:Y:S02]  /*c8e0*/  F2FP.PACK_AB R9, R203, R201 ;  /* 0x000000c9cb09723e */ /* 0x000fe400000000ff */
[----:B------:R-:W-:Y:S07]  /*c8f0*/  F2FP.PACK_AB R11, R215, R147 ;  /* 0x00000093d70b723e */ /* 0x000fee00000000ff */
[C---:B------:R-:W-:Y:S08]  /*c900*/  HMMA.16816.F32 R4, R8.reuse, R16, R4 ;  /* 0x000000100804723c */ /* 0x040ff00000001804 */
[C---:B------:R-:W-:Y:S01]  /*c910*/  HMMA.16816.F32 R100, R8.reuse, R18, R100 ;  /* 0x000000120864723c */ /* 0x040fe20000001864 */
[----:B------:R-:W4:Y:S07]  /*c920*/  LDSM.16.MT88.4 R16, [R2+0x1800] ;  /* 0x001800000210783b */ /* 0x000f2e0000004200 */
[C---:B-----5:R-:W-:Y:S08]  /*c930*/  HMMA.16816.F32 R104, R8.reuse, R12, R104 ;  /* 0x0000000c0868723c */ /* 0x060ff00000001868 */
[C---:B------:R-:W-:Y:S01]  /*c940*/  HMMA.16816.F32 R108, R8.reuse, R14, R108 ;  /* 0x0000000e086c723c */ /* 0x040fe2000000186c */
[----:B------:R-:W5:Y:S07]  /*c950*/  LDSM.16.MT88.4 R12, [R146+0x1800] ;  /* 0x00180000920c783b */ /* 0x000f6e0000004200 */
[C---:B----4-:R-:W-:Y:S08]  /*c960*/  HMMA.16816.F32 R112, R8.reuse, R16, R112 ;  /* 0x000000100870723c */ /* 0x050ff00000001870 */
        /* <DEDUP_REMOVED lines=27> */
[----:B------:R-:W-:Y:S01]  /*cb20*/  HMMA.16816.F32 R96, R8, R14, R96 ;  /* 0x0000000e0860723c */ /* 0x000fe20000001860 */
[----:B------:R-:W5:Y:S06]  /*cb30*/  LDSM.16.MT88.4 R12, [R146+0x2000] ;  /* 0x00200000920c783b */ /* 0x000f6c0000004200 */
[----:B---3--:R-:W-:Y:S02]  /*cb40*/  F2FP.PACK_AB R8, R45, R44 ;  /* 0x0000002c2d08723e */ /* 0x008fe400000000ff */
[----:B--2---:R-:W-:Y:S03]  /*cb50*/  F2FP.PACK_AB R10, R41, R48 ;  /* 0x00000030290a723e */ /* 0x004fe600000000ff */
[----:B-1----:R-:W-:Y:S02]  /*cb60*/  F2FP.PACK_AB R9, R39, R40 ;  /* 0x000000282709723e */ /* 0x002fe400000000ff */
[----:B------:R-:W-:Y:S07]  /*cb70*/  F2FP.PACK_AB R11, R43, R42 ;  /* 0x0000002a2b0b723e */ /* 0x000fee00000000ff */
[C---:B------:R-:W-:Y:S08]  /*cb80*/  HMMA.16816.F32 R4, R8.reuse, R20, R4 ;  /* 0x000000140804723c */ /* 0x040ff00000001804 */
        /* <DEDUP_REMOVED lines=29> */
[C---:B---3--:R-:W-:Y:S08]  /*cd60*/  HMMA.16816.F32 R84, R8.reuse, R24, R84 ;  /* 0x000000180854723c */ /* 0x048ff00000001854 */
[C---:B------:R-:W-:Y:S01]  /*cd70*/  HMMA.16816.F32 R88, R8.reuse, R26, R88 ;  /* 0x0000001a0858723c */ /* 0x040fe20000001858 */
[----:B------:R-:W2:Y:S07]  /*cd80*/  LDSM.16.MT88.4 R24, [R2+0x2800] ;  /* 0x002800000218783b */ /* 0x000eae0000004200 */
[C---:B----4-:R-:W-:Y:S07]  /*cd90*/  HMMA.16816.F32 R92, R8.reuse, R12, R92 ;  /* 0x0000000c085c723c */ /* 0x050fee000000185c */
[----:B------:R-:W-:Y:S01]  /*cda0*/  FADD.FTZ R12, R232, R28 ;  /* 0x0000001ce80c7221 */ /* 0x000fe20000010000 */
[----:B------:R-:W-:Y:S04]  /*cdb0*/  HMMA.16816.F32 R96, R8, R14, R96 ;  /* 0x0000000e0860723c */ /* 0x000fe80000001860 */
[----:B------:R-:W-:Y:S02]  /*cdc0*/  FADD.FTZ R33, R150, R12 ;  /* 0x0000000c96217221 */ /* 0x000fe40000010000 */
[----:B------:R-:W-:Y:S01]  /*cdd0*/  FADD.FTZ R13, R224, R29 ;  /* 0x0000001de00d7221 */ /* 0x000fe20000010000 */
[----:B------:R-:W-:Y:S01]  /*cde0*/  F2FP.PACK_AB R8, R38, R35 ;  /* 0x000000232608723e */ /* 0x000fe200000000ff */
[----:B------:R-:W-:Y:S01]  /*cdf0*/  LDSM.16.MT88.4 R28, [R0+0x5800] ;  /* 0x00580000001c783b */ /* 0x000fe20000004200 */
[----:B------:R-:W-:Y:S03]  /*ce00*/  F2FP.PACK_AB R9, R47, R36 ;  /* 0x000000242f09723e */ /* 0x000fe600000000ff */
[----:B------:R-:W-:Y:S01]  /*ce10*/  F2FP.PACK_AB R10, R200, R37 ;  /* 0x00000025c80a723e */ /* 0x000fe200000000ff */
[----:B------:R-:W-:Y:S01]  /*ce20*/  FADD.FTZ R32, R223, R13 ;  /* 0x0000000ddf207221 */ /* 0x000fe20000010000 */
[----:B------:R-:W-:Y:S02]  /*ce30*/  F2FP.PACK_AB R11, R202, R34 ;  /* 0x00000022ca0b723e */ /* 0x000fe400000000ff */
[----:B------:R-:W3:Y:S05]  /*ce40*/  LDSM.16.MT88.4 R12, [R146+0x2800] ;  /* 0x00280000920c783b */ /* 0x000eea0000004200 */
[C---:B-1----:R-:W-:Y:S03]  /*ce50*/  HMMA.16816.F32 R148, R8.reuse, R16, R4 ;  /* 0x000000100894723c */ /* 0x042fe60000001804 */
[----:B------:R-:W1:Y:S05]  /*ce60*/  LDSM.16.MT88.4 R4, [R3+0x5800] ;  /* 0x005800000304783b */ /* 0x000e6a0000004200 */
[C---:B------:R-:W-:Y:S03]  /*ce70*/  HMMA.16816.F32 R100, R8.reuse, R18, R100 ;  /* 0x000000120864723c */ /* 0x040fe60000001864 */
[----:B------:R-:W4:Y:S05]  /*ce80*/  LDSM.16.MT88.4 R16, [R2+0x5800] ;  /* 0x005800000210783b */ /* 0x000f2a0000004200 */
[C---:B------:R-:W-:Y:S08]  /*ce90*/  HMMA.16816.F32 R104, R8.reuse, R20, R104 ;  /* 0x000000140868723c */ /* 0x040ff00000001868 */
[C---:B------:R-:W-:Y:S01]  /*cea0*/  HMMA.16816.F32 R108, R8.reuse, R22, R108 ;  /* 0x00000016086c723c */ /* 0x040fe2000000186c */
[----:B------:R-:W5:Y:S07]  /*ceb0*/  LDSM.16.MT88.4 R20, [R146+0x5800] ;  /* 0x005800009214783b */ /* 0x000f6e0000004200 */
[C---:B--2---:R-:W-:Y:S08]  /*cec0*/  HMMA.16816.F32 R112, R8.reuse, R24, R112 ;  /* 0x000000180870723c */ /* 0x044ff00000001870 */
[C---:B------:R-:W-:Y:S01]  /*ced0*/  HMMA.16816.F32 R116, R8.reuse, R26, R116 ;  /* 0x0000001a0874723c */ /* 0x040fe20000001874 */
[----:B------:R2:W4:Y:S07]  /*cee0*/  LDSM.16.MT88.4 R24, [R0+0x8800] ;  /* 0x008800000018783b */ /* 0x00052e0000004200 */
[C---:B---3--:R-:W-:Y:S08]  /*cef0*/  HMMA.16816.F32 R120, R8.reuse, R12, R120 ;  /* 0x0000000c0878723c */ /* 0x048ff00000001878 */
[C---:B------:R-:W-:Y:S01]  /*cf00*/  HMMA.16816.F32 R124, R8.reuse, R14, R124 ;  /* 0x0000000e087c723c */ /* 0x040fe2000000187c */
[----:B------:R3:W5:Y:S07]  /*cf10*/  LDSM.16.MT88.4 R12, [R3+0x8800] ;  /* 0x00880000030c783b */ /* 0x00076e0000004200 */
[C---:B------:R-:W-:Y:S04]  /*cf20*/  HMMA.16816.F32 R128, R8.reuse, R28, R128 ;  /* 0x0000001c0880723c */ /* 0x040fe80000001880 */
[----:B--2---:R-:W-:Y:S04]  /*cf30*/  @P5 IADD3 R0, R216, -0x2, RZ ;  /* 0xfffffffed8005810 */ /* 0x004fe80007ffe0ff */
[C---:B------:R-:W-:Y:S08]  /*cf40*/  HMMA.16816.F32 R132, R8.reuse, R30, R132 ;  /* 0x0000001e0884723c */ /* 0x040ff00000001884 */
[C---:B-1----:R-:W-:Y:S04]  /*cf50*/  HMMA.16816.F32 R136, R8.reuse, R4, R136 ;  /* 0x000000040888723c */ /* 0x042fe80000001888 */
[----:B---3--:R-:W-:Y:S04]  /*cf60*/  @P5 SHF.R.S32.HI R3, RZ, 0x1f, R0 ;  /* 0x0000001fff035819 */ /* 0x008fe80000011400 */
[C---:B------:R-:W-:Y:S01]  /*cf70*/  HMMA.16816.F32 R140, R8.reuse, R6, R140 ;  /* 0x00000006088c723c */ /* 0x040fe2000000188c */
[----:B------:R1:W2:Y:S03]  /*cf80*/  LDSM.16.MT88.4 R4, [R2+0x8800] ;  /* 0x008800000204783b */ /* 0x0002a60000004200 */
[----:B------:R-:W-:Y:S04]  /*cf90*/  @P5 IMAD R3, R3, c[0x0][0x1e0], RZ ;  /* 0x0000780003035a24 */ /* 0x000fe800078e02ff */
[C---:B----4-:R-:W-:Y:S07]  /*cfa0*/  HMMA.16816.F32 R52, R8.reuse, R16, R52 ;  /* 0x000000100834723c */ /* 0x050fee0000001834 */
[C---:B------:R-:W-:Y:S01]  /*cfb0*/  @P5 IMAD.WIDE.U32 R16, R0.reuse, c[0x0][0x1e0], RZ ;  /* 0x0000780000105a25 */ /* 0x040fe200078e00ff */
[C---:B------:R-:W-:Y:S08]  /*cfc0*/  HMMA.16816.F32 R56, R8.reuse, R18, R56 ;  /* 0x000000120838723c */ /* 0x040ff00000001838 */
[C---:B-----5:R-:W-:Y:S04]  /*cfd0*/  HMMA.16816.F32 R60, R8.reuse, R20, R60 ;  /* 0x00000014083c723c */ /* 0x060fe8000000183c */
[----:B-1----:R-:W-:Y:S01]  /*cfe0*/  @P5 IMAD R2, R0, c[0x0][0x1e4], R3 ;  /* 0x0000790000025a24 */ /* 0x002fe200078e0203 */
[----:B------:R-:W-:Y:S02]  /*cff0*/  @P5 MOV R3, R242 ;  /* 0x000000f200035202 */ /* 0x000fe40000000f00 */
[----:B------:R-:W-:Y:S01]  /*d000*/  FADD.FTZ R21, R205, R33 ;  /* 0x00000021cd157221 */ /* 0x000fe20000010000 */
[C---:B------:R-:W-:Y:S04]  /*d010*/  HMMA.16816.F32 R64, R8.reuse, R22, R64 ;  /* 0x000000160840723c */ /* 0x040fe80000001840 */
[----:B------:R-:W-:Y:S01]  /*d020*/  @P5 IADD3 R0, R17, R2, RZ ;  /* 0x0000000211005210 */ /* 0x000fe20007ffe0ff */
[----:B------:R-:W-:Y:S01]  /*d030*/  FADD.FTZ R17, R201, R32 ;  /* 0x00000020c9117221 */ /* 0x000fe20000010000 */
[----:B------:R-:W-:Y:S02]  /*d040*/  @P5 MOV R2, R240 ;  /* 0x000000f000025202 */ /* 0x000fe40000000f00 */
[C---:B------:R-:W-:Y:S04]  /*d050*/  HMMA.16816.F32 R68, R8.reuse, R24, R68 ;  /* 0x000000180844723c */ /* 0x040fe80000001844 */
[----:B------:R-:W-:Y:S04]  /*d060*/  @P5 IMAD.WIDE.U32 R2, R16, 0x60, R2 ;  /* 0x0000006010025825 */ /* 0x000fe800078e0002 */
[C---:B------:R-:W-:Y:S04]  /*d070*/  HMMA.16816.F32 R72, R8.reuse, R26, R72 ;  /* 0x0000001a0848723c */ /* 0x040fe80000001848 */
[----:B------:R-:W-:Y:S02]  /*d080*/  @P5 IMAD R0, R0, 0x60, RZ ;  /* 0x0000006000005824 */ /* 0x000fe400078e02ff */
[----:B------:R-:W-:Y:S02]  /*d090*/  FADD.FTZ R20, R203, R17 ;  /* 0x00000011cb147221 */ /* 0x000fe40000010000 */
[----:B------:R-:W1:Y:S01]  /*d0a0*/  LDSM.16.MT88.4 R16, [R146+0x8800] ;  /* 0x008800009210783b */ /* 0x000e620000004200 */
[C---:B------:R-:W-:Y:S03]  /*d0b0*/  HMMA.16816.F32 R76, R8.reuse, R12, R76 ;  /* 0x0000000c084c723c */ /* 0x040fe6000000184c */
[----:B------:R-:W-:Y:S01]  /*d0c0*/  @P5 IADD3 R3, R3, R0, RZ ;  /* 0x0000000003035210 */ /* 0x000fe20007ffe0ff */
[----:B------:R-:W-:Y:S03]  /*d0d0*/  FADD.FTZ R0, R218, R21 ;  /* 0x00000015da007221 */ /* 0x000fe60000010000 */
[C---:B------:R-:W-:Y:S01]  /*d0e0*/  @P5 LEA R12, P0, R2.reuse, c[0x0][0x1c8], 0x1 ;  /* 0x00007200020c5a11 */ /* 0x040fe200078008ff */
[C---:B------:R-:W-:Y:S04]  /*d0f0*/  HMMA.16816.F32 R80, R8.reuse, R14, R80 ;  /* 0x0000000e0850723c */ /* 0x040fe80000001850 */
[----:B------:R-:W-:Y:S01]  /*d100*/  @P5 LEA.HI.X R13, R2, c[0x0][0x1cc], R3, 0x1, P0 ;  /* 0x00007300020d5a11 */ /* 0x000fe200000f0c03 */
[----:B------:R-:W-:Y:S01]  /*d110*/  FADD.FTZ R3, R217, R0 ;  /* 0x00000000d9037221 */ /* 0x000fe20000010000 */
[----:B------:R-:W-:Y:S01]  /*d120*/  IADD3 R0, R237, 0x1, RZ ;  /* 0x00000001ed007810 */ /* 0x000fe20007ffe0ff */
[----:B------:R-:W-:Y:S01]  /*d130*/  FADD.FTZ R2, R147, R20 ;  /* 0x0000001493027221 */ /* 0x000fe20000010000 */
[----:B------:R-:W-:Y:S01]  /*d140*/  @P5 ISETP.GE.AND P0, PT, R235, c[0x0][0x1d4], PT ;  /* 0x00007500eb005a0c */ /* 0x000fe20003f06270 */
[C---:B--2---:R-:W-:Y:S03]  /*d150*/  HMMA.16816.F32 R84, R8.reuse, R4, R84 ;  /* 0x000000040854723c */ /* 0x044fe60000001854 */
[----:B------:R-:W-:Y:S01]  /*d160*/  SEL R0, R0, RZ, !P3 ;  /* 0x000000ff00007207 */ /* 0x000fe20005800000 */
[----:B------:R-:W-:Y:S01]  /*d170*/  FADD.FTZ R2, R215, R2 ;  /* 0x00000002d7027221 */ /* 0x000fe20000010000 */
[----:B------:R-:W-:Y:S01]  /*d180*/  @P5 MOV R20, c[0x0][0x1e0] ;  /* 0x0000780000145a02 */ /* 0x000fe20000000f00 */
[----:B------:R-:W-:Y:S01]  /*d190*/  FADD.FTZ R15, R44, R3 ;  /* 0x000000032c0f7221 */ /* 0x000fe20000010000 */
[----:B------:R-:W-:Y:S01]  /*d1a0*/  @P5 MOV R14, 0x6 ;  /* 0x00000006000e5802 */ /* 0x000fe20000000f00 */
[----:B------:R2:W-:Y:S01]  /*d1b0*/  STL [R1], R0 ;  /* 0x0000000001007387 */ /* 0x0005e20000100800 */
[----:B------:R-:W-:Y:S01]  /*d1c0*/  FADD.FTZ R3, R40, R2 ;  /* 0x0000000228037221 */ /* 0x000fe20000010000 */
[C---:B------:R-:W-:Y:S03]  /*d1d0*/  HMMA.16816.F32 R88, R8.reuse, R6, R88 ;  /* 0x000000060858723c */ /* 0x040fe60000001858 */
[C---:B------:R-:W-:Y:S01]  /*d1e0*/  @P5 SHF.L.U64.HI R14, R20.reuse, R14, c[0x0][0x1e4] ;  /* 0x00007900140e5619 */ /* 0x040fe2000001020e */
[----:B------:R-:W-:Y:S01]  /*d1f0*/  FADD.FTZ R5, R45, R15 ;  /* 0x0000000f2d057221 */ /* 0x000fe20000010000 */
[----:B------:R-:W-:Y:S01]  /*d200*/  @P5 SHF.L.U32 R20, R20, 0x6, RZ ;  /* 0x0000000614145819 */ /* 0x000fe200000006ff */
[----:B------:R-:W-:Y:S03]  /*d210*/  FADD.FTZ R15, R39, R3 ;  /* 0x00000003270f7221 */ /* 0x000fe60000010000 */
[----:B------:R-:W-:Y:S03]  /*d220*/  @P5 IADD3 R2, P4, R20, R12, RZ ;  /* 0x0000000c14025210 */ /* 0x000fe60007f9e0ff */
[----:B------:R-:W-:Y:S01]  /*d230*/  FADD.FTZ R6, R42, R15 ;  /* 0x0000000f2a067221 */ /* 0x000fe20000010000 */
[----:B------:R-:W-:Y:S01]  /*d240*/  @P5 IADD3.X R3, R14, R13, RZ, P4, !PT ;  /* 0x0000000d0e035210 */ /* 0x000fe200027fe4ff */
[C---:B-1----:R-:W-:Y:S03]  /*d250*/  HMMA.16816.F32 R92, R8.reuse, R16, R92 ;  /* 0x00000010085c723c */ /* 0x042fe6000000185c */
[----:B------:R-:W-:Y:S05]  /*d260*/  @P5 IADD3 R4, P3, R20, R2, RZ ;  /* 0x0000000214045210 */ /* 0x000fea0007f7e0ff */
[----:B------:R-:W-:Y:S04]  /*d270*/  HMMA.16816.F32 R96, R8, R18, R96 ;  /* 0x000000120860723c */ /* 0x000fe80000001860 */
[----:B--2---:R-:W-:Y:S05]  /*d280*/  @P5 IMAD R0, R0, 0x9000, R234 ;  /* 0x0000900000005824 */ /* 0x004fea00078e02ea */
[----:B------:R-:W-:Y:S01]  /*d290*/  @!PT LDS RZ, [RZ] ;  /* 0x00000000fffff984 */ /* 0x000fe20000000800 */
[----:B------:R-:W-:Y:S01]  /*d2a0*/  @!PT LDS RZ, [RZ] ;  /* 0x00000000fffff984 */ /* 0x000fe20000000800 */
[----:B------:R-:W-:Y:S01]  /*d2b0*/  @!PT LDS RZ, [RZ] ;  /* 0x00000000fffff984 */ /* 0x000fe20000000800 */
[----:B------:R1:W-:Y:S08]  /*d2c0*/  @P5 LDGSTS.E.BYPASS.LTC128B.128 [R0], [R12.64], !P2 ;  /* 0x000000000c005fae */ /* 0x0003f0000d101d46 */
        /* <DEDUP_REMOVED lines=31> */
.L_x_2374:
[----:B------:R-:W-:Y:S02]  /*d4c0*/  MOV R7, 0x1f ;  /* 0x0000001f00077802 */ /* 0x000fe40000000f00 */
[----:B------:R-:W-:Y:S01]  /*d4d0*/  MOV R6, 0xffffffff ;  /* 0xffffffff00067802 */ /* 0x000fe20000000f00 */
[----:B------:R-:W-:Y:S05]  /*d4e0*/  BRA.DIV ~URZ, `(.L_x_2376) ;  /* 0x000028c27f007947 */ /* 0x000fea000b800000 */
[----:B------:R-:W2:Y:S04]  /*d4f0*/  LDL R0, [R1+0x4] ;  /* 0x0000040001007983 */ /* 0x000ea80000100800 */
[----:B--2---:R2:W3:Y:S02]  /*d500*/  SHFL.BFLY PT, R4, R0, 0x2, 0x1f ;  /* 0x0c401f0000047f89 */ /* 0x0044e400000e0000 */
.L_x_2408:
        /* <DEDUP_REMOVED lines=9> */
.L_x_2409:
        /* <DEDUP_REMOVED lines=117> */
.L_x_2365:
        /* <DEDUP_REMOVED lines=19> */
.L_x_2379:
[----:B-1----:R-:W-:Y:S05]  /*de20*/  BSYNC B0 ;  /* 0x0000000000007941 */ /* 0x002fea0003800000 */
.L_x_2378:
        /* <DEDUP_REMOVED lines=120> */
[----:B------:R-:W-:Y:S05]  /*e5b0*/  CALL.REL.NOINC `($__internal_7_$__cuda_sm70_shflsync_idx_p) ;  /* 0x00001d1000007944 */ /* 0x000fea0003c00000 */
.L_x_2382:
        /* <DEDUP_REMOVED lines=123> */
.L_x_2384:
[----:B---34-:R-:W-:Y:S05]  /*ed70*/  BSYNC B0 ;  /* 0x0000000000007941 */ /* 0x018fea0003800000 */
.L_x_2383:
        /* <DEDUP_REMOVED lines=18> */
.L_x_2386:
[----:B------:R-:W-:Y:S05]  /*eea0*/  BSYNC B0 ;  /* 0x0000000000007941 */ /* 0x000fea0003800000 */
.L_x_2385:
        /* <DEDUP_REMOVED lines=18> */
.L_x_2388:
[----:B------:R-:W-:Y:S05]  /*efd0*/  BSYNC B0 ;  /* 0x0000000000007941 */ /* 0x000fea0003800000 */
.L_x_2387:
        /* <DEDUP_REMOVED lines=19> */
.L_x_2381:
        /* <DEDUP_REMOVED lines=42> */
.L_x_2391:
[----:B------:R-:W-:Y:S05]  /*f3b0*/  BSYNC B0 ;  /* 0x0000000000007941 */ /* 0x000fea0003800000 */
.L_x_2390:
        /* <DEDUP_REMOVED lines=39> */
.L_x_2410:
[----:B------:R-:W-:Y:S05]  /*f630*/  BRA.DIV ~URZ, `(.L_x_2393) ;  /* 0x000009427f007947 */ /* 0x000fea000b800000 */
[----:B------:R3:W4:Y:S02]  /*f640*/  SHFL.IDX PT, R0, R12, RZ, 0x181f ;  /* 0x00181fff0c007589 */ /* 0x00072400000e0000 */
.L_x_2411:
        /* <DEDUP_REMOVED lines=22> */
.L_x_2395:
[----:B------:R-:W-:Y:S05]  /*f7b0*/  BSYNC B0 ;  /* 0x0000000000007941 */ /* 0x000fea0003800000 */
.L_x_2394:
[----:B------:R-:W-:Y:S05]  /*f7c0*/  BRA.DIV ~URZ, `(.L_x_2396) ;  /* 0x000008127f007947 */ /* 0x000fea000b800000 */
[----:B--2---:R2:W1:Y:S04]  /*f7d0*/  SHFL.IDX PT, R2, R10, 0x1, 0x181f ;  /* 0x00381f000a027f89 */ /* 0x00446800000e0000 */
[----:B----4-:R2:W4:Y:S02]  /*f7e0*/  SHFL.IDX PT, R0, R12, 0x1, 0x181f ;  /* 0x00381f000c007f89 */ /* 0x01052400000e0000 */
.L_x_2412:
        /* <DEDUP_REMOVED lines=21> */
.L_x_2398:
[----:B------:R-:W-:Y:S05]  /*f940*/  BSYNC B0 ;  /* 0x0000000000007941 */ /* 0x000fea0003800000 */
.L_x_2397:
[----:B------:R-:W-:Y:S05]  /*f950*/  BRA.DIV ~URZ, `(.L_x_2399) ;  /* 0x000007427f007947 */ /* 0x000fea000b800000 */
[----:B-1----:R1:W2:Y:S02]  /*f960*/  SHFL.IDX PT, R2, R10, 0x2, 0x181f ;  /* 0x00581f000a027f89 */ /* 0x0022a400000e0000 */
.L_x_2413:
[----:B------:R-:W-:Y:S05]  /*f970*/  BRA.DIV ~URZ, `(.L_x_2400) ;  /* 0x000007927f007947 */ /* 0x000fea000b800000 */
[----:B----4-:R4:W1:Y:S02]  /*f980*/  SHFL.IDX PT, R0, R12, 0x2, 0x181f ;  /* 0x00581f000c007f89 */ /* 0x01086400000e0000 */
.L_x_2414:
        /* <DEDUP_REMOVED lines=21> */
.L_x_2402:
[----:B------:R-:W-:Y:S05]  /*fae0*/  BSYNC B0 ;  /* 0x0000000000007941 */ /* 0x000fea0003800000 */
.L_x_2401:
[----:B------:R-:W-:Y:S05]  /*faf0*/  BRA.DIV ~URZ, `(.L_x_2403) ;  /* 0x000006727f007947 */ /* 0x000fea000b800000 */
[----:B--2---:R2:W3:Y:S04]  /*fb00*/  SHFL.IDX PT, R2, R10, 0x3, 0x181f ;  /* 0x00781f000a027f89 */ /* 0x0044e800000e0000 */
[----:B-1----:R2:W1:Y:S02]  /*fb10*/  SHFL.IDX PT, R0, R12, 0x3, 0x181f ;  /* 0x00781f000c007f89 */ /* 0x00246400000e0000 */
.L_x_2415:
        /* <DEDUP_REMOVED lines=20> */
.L_x_2389:
[----:B------:R-:W-:Y:S05]  /*fc60*/  BSYNC B1 ;  /* 0x0000000000017941 */ /* 0x000fea0003800000 */
.L_x_2380:
        /* <DEDUP_REMOVED lines=10> */
.L_x_2416:
[----:B------:R-:W-:Y:S01]  /*fd10*/  WARPSYNC 0xffffffff ;  /* 0xffffffff00007948 */ /* 0x000fe20003800000 */
[----:B------:R-:W-:Y:S06]  /*fd20*/  BAR.SYNC.DEFER_BLOCKING 0x4, 0x100 ;  /* 0x0104000000007b1d */ /* 0x000fec0000010000 */
[----:B--2---:R2:W-:Y:S04]  /*fd30*/  STL [R1+0x74], R0 ;  /* 0x0000740001007387 */ /* 0x0045e80000100800 */
[----:B------:R2:W-:Y:S04]  /*fd40*/  @!P6 STS [0x24100], R65 ;  /* 0x02410041ff00e388 */ /* 0x0005e80000000800 */
[----:B------:R-:W-:Y:S06]  /*fd50*/  BAR.ARV 0x5, 0x100 ;  /* 0x0144000000007b1d */ /* 0x000fec0000002000 */
.L_x_2404:
[----:B-12---:R-:W2:Y:S02]  /*fd60*/  LDL R0, [R1+0x74] ;  /* 0x0000740001007983 */ /* 0x006ea40000100800 */
[----:B--2---:R-:W-:-:S13]  /*fd70*/  ISETP.GE.AND P0, PT, R0, c[0x0][0x538], PT ;  /* 0x00014e0000007a0c */ /* 0x004fda0003f06270 */
[----:B---345:R-:W-:Y:S01]  /*fd80*/  @P0 CALL.REL.NOINC `(.L_x_2406) ;  /* 0x0000001000000944 */ /* 0x038fe20003c00000 */
[----:B------:R-:W-:Y:S05]  /*fd90*/  BRA `(.L_x_2407) ;  /* 0xffff0b0000007947 */ /* 0x000fea000383ffff */
.L_x_2406:
[----:B------:R-:W-:Y:S05]  /*fda0*/  EXIT ;  /* 0x000000000000794d */ /* 0x000fea0003800000 */
.L_x_2376:
[----:B------:R2:W5:Y:S01]  /*fdb0*/  LDL R0, [R1+0x4] ;  /* 0x0000040001007983 */ /* 0x0005620000100800 */
[----:B-1----:R-:W-:Y:S02]  /*fdc0*/  MOV R3, 0x2 ;  /* 0x0000000200037802 */ /* 0x002fe40000000f00 */
[----:B------:R-:W-:Y:S02]  /*fdd0*/  MOV R2, 0xfdf0 ;  /* 0x0000fdf000027802 */ /* 0x000fe40000000f00 */
[----:B--2--5:R-:W-:Y:S05]  /*fde0*/  CALL.REL.NOINC `($__internal_6_$__cuda_sm70_shflsync_bfly_p) ;  /* 0x000004a000007944 */ /* 0x024fea0003c00000 */
[----:B------:R-:W-:Y:S01]  /*fdf0*/  MOV R4, R5 ;  /* 0x0000000500047202 */ /* 0x000fe20000000f00 */
[----:B------:R-:W-:Y:S05]  /*fe00*/  BRA `(.L_x_2408) ;  /* 0xffffd70000007947 */ /* 0x000fea000383ffff */
.L_x_2377:
[----:B------:R-:W-:Y:S01]  /*fe10*/  IMAD.MOV.U32 R0, RZ, RZ, R4 ;  /* 0x000000ffff007224 */ /* 0x000fe200078e0004 */
[----:B-1----:R-:W-:Y:S02]  /*fe20*/  MOV R3, 0x1 ;  /* 0x0000000100037802 */ /* 0x002fe40000000f00 */
[----:B------:R-:W-:Y:S02]  /*fe30*/  MOV R2, 0xfe50 ;  /* 0x0000fe5000027802 */ /* 0x000fe40000000f00 */
[----:B------:R-:W-:Y:S05]  /*fe40*/  CALL.REL.NOINC `($__internal_6_$__cuda_sm70_shflsync_bfly_p) ;  /* 0x0000044000007944 */ /* 0x000fea0003c00000 */
[----:B------:R1:W5:Y:S01]  /*fe50*/  LDL R0, [R1+0x8] ;  /* 0x0000080001007983 */ /* 0x0003620000100800 */
[----:B------:R-:W-:Y:S01]  /*fe60*/  FADD.FTZ R4, R4, R5 ;  /* 0x0000000504047221 */ /* 0x000fe20000010000 */
[----:B------:R-:W-:Y:S02]  /*fe70*/  MOV R3, 0x2 ;  /* 0x0000000200037802 */ /* 0x000fe40000000f00 */
[----:B------:R-:W-:-:S02]  /*fe80*/  MOV R2, 0xfea0 ;  /* 0x0000fea000027802 */ /* 0x000fc40000000f00 */
[----:B-1---5:R-:W-:Y:S05]  /*fe90*/  CALL.REL.NOINC `($__internal_6_$__cuda_sm70_shflsync_bfly_p) ;  /* 0x000003f000007944 */ /* 0x022fea0003c00000 */
[----:B------:R-:W2:Y:S01]  /*fea0*/  LDL.LU R0, [R1+0x8] ;  /* 0x0000080001007983 */ /* 0x000ea20000300800 */
[----:B------:R-:W-:-:S02]  /*feb0*/  MOV R3, 0x1 ;  /* 0x0000000100037802 */ /* 0x000fc40000000f00 */
[----:B------:R-:W-:Y:S01]  /*fec0*/  MOV R2, 0xfef0 ;  /* 0x0000fef000027802 */ /* 0x000fe20000000f00 */
[----:B--2---:R-:W-:Y:S02]  /*fed0*/  FADD.FTZ R0, R0, R5 ;  /* 0x0000000500007221 */ /* 0x004fe40000010000 */
[----:B------:R-:W-:Y:S05]  /*fee0*/  CALL.REL.NOINC `($__internal_6_$__cuda_sm70_shflsync_bfly_p) ;  /* 0x000003a000007944 */ /* 0x000fea0003c00000 */
[----:B------:R-:W-:Y:S01]  /*fef0*/  MOV R3, R5 ;  /* 0x0000000500037202 */ /* 0x000fe20000000f00 */
[----:B------:R-:W-:Y:S05]  /*ff00*/  BRA `(.L_x_2409) ;  /* 0xffffd69000007947 */ /* 0x000fea000383ffff */
.L_x_2392:
[----:B------:R-:W-:Y:S01]  /*ff10*/  IMAD.MOV.U32 R4, RZ, RZ, R10 ;  /* 0x000000ffff047224 */ /* 0x000fe200078e000a */
[----:B------:R-:W-:Y:S01]  /*ff20*/  MOV R3, RZ ;  /* 0x000000ff00037202 */ /* 0x000fe20000000f00 */
[----:B------:R-:W-:Y:S01]  /*ff30*/  IMAD.MOV.U32 R0, RZ, RZ, 0x181f ;  /* 0x0000181fff007424 */ /* 0x000fe200078e00ff */
[----:B------:R-:W-:Y:S02]  /*ff40*/  MOV R5, 0xff60 ;  /* 0x0000ff6000057802 */ /* 0x000fe40000000f00 */
[----:B------:R-:W-:Y:S05]  /*ff50*/  CALL.REL.NOINC `($__internal_7_$__cuda_sm70_shflsync_idx_p) ;  /* 0x0000037000007944 */ /* 0x000fea0003c00000 */
[----:B------:R-:W-:Y:S01]  /*ff60*/  MOV R2, R0 ;  /* 0x0000000000027202 */ /* 0x000fe20000000f00 */
[----:B------:R-:W-:Y:S05]  /*ff70*/  BRA `(.L_x_2410) ;  /* 0xfffff6b000007947 */ /* 0x000fea000383ffff */
.L_x_2393:
[----:B------:R-:W-:Y:S01]  /*ff80*/  IMAD.MOV.U32 R4, RZ, RZ, R12 ;  /* 0x000000ffff047224 */ /* 0x000fe200078e000c */
[----:B------:R-:W-:Y:S01]  /*ff90*/  MOV R3, RZ ;  /* 0x000000ff00037202 */ /* 0x000fe20000000f00 */
[----:B------:R-:W-:Y:S01]  /*ffa0*/  IMAD.MOV.U32 R0, RZ, RZ, 0x181f ;  /* 0x0000181fff007424 */ /* 0x000fe200078e00ff */
[----:B------:R-:W-:Y:S02]  /*ffb0*/  MOV R5, 0xffd0 ;  /* 0x0000ffd000057802 */ /* 0x000fe40000000f00 */
[----:B-12---:R-:W-:Y:S05]  /*ffc0*/  CALL.REL.NOINC `($__internal_7_$__cuda_sm70_shflsync_idx_p) ;  /* 0x0000030000007944 */ /* 0x006fea0003c00000 */
[----:B------:R-:W-:Y:S05]  /*ffd0*/  BRA `(.L_x_2411) ;  /* 0xfffff67000007947 */ /* 0x000fea000383ffff */
.L_x_2396:
[----:B--2---:R-:W-:Y:S01]  /*ffe0*/  IMAD.MOV.U32 R4, RZ, RZ, R10 ;  /* 0x000000ffff047224 */ /* 0x004fe200078e000a */
[----:B------:R-:W-:Y:S01]  /*fff0*/  MOV R3, 0x1 ;  /* 0x0000000100037802 */ /* 0x000fe20000000f00 */
[----:B----4-:R-:W-:Y:S01]  /*10000*/  IMAD.MOV.U32 R0, RZ, RZ, 0x181f ;  /* 0x0000181fff007424 */ /* 0x010fe200078e00ff */
[----:B------:R-:W-:-:S02]  /*10010*/  MOV R5, 0x10030 ;  /* 0x0001003000057802 */ /* 0x000fc40000000f00 */
[----:B-1-3--:R-:W-:Y:S05]  /*10020*/  CALL.REL.NOINC `($__internal_7_$__cuda_sm70_shflsync_idx_p) ;  /* 0x000002a000007944 */ /* 0x00afea0003c00000 */
[----:B------:R-:W-:Y:S01]  /*10030*/  IMAD.MOV.U32 R2, RZ, RZ, R0 ;  /* 0x000000ffff027224 */ /* 0x000fe200078e0000 */
[----:B------:R-:W-:Y:S01]  /*10040*/  MOV R3, 0x1 ;  /* 0x0000000100037802 */ /* 0x000fe20000000f00 */
[----:B------:R-:W-:Y:S01]  /*10050*/  IMAD.MOV.U32 R4, RZ, RZ, R12 ;  /* 0x000000ffff047224 */ /* 0x000fe200078e000c */
[----:B------:R-:W-:-:S02]  /*10060*/  MOV R0, 0x181f ;  /* 0x0000181f00007802 */ /* 0x000fc40000000f00 */
[----:B------:R-:W-:Y:S02]  /*10070*/  MOV R5, 0x10090 ;  /* 0x0001009000057802 */ /* 0x000fe40000000f00 */
[----:B------:R-:W-:Y:S05]  /*10080*/  CALL.REL.NOINC `($__internal_7_$__cuda_sm70_shflsync_idx_p) ;  /* 0x0000024000007944 */ /* 0x000fea0003c00000 */
[----:B------:R-:W-:Y:S05]  /*10090*/  BRA `(.L_x_2412) ;  /* 0xfffff75000007947 */ /* 0x000fea000383ffff */
.L_x_2399:
[----:B-1----:R-:W-:Y:S01]  /*100a0*/  IMAD.MOV.U32 R4, RZ, RZ, R10 ;  /* 0x000000ffff047224 */ /* 0x002fe200078e000a */
[----:B------:R-:W-:Y:S01]  /*100b0*/  MOV R3, 0x2 ;  /* 0x0000000200037802 */ /* 0x000fe20000000f00 */
[----:B----4-:R-:W-:Y:S01]  /*100c0*/  IMAD.MOV.U32 R0, RZ, RZ, 0x181f ;  /* 0x0000181fff007424 */ /* 0x010fe200078e00ff */
[----:B------:R-:W-:Y:S02]  /*100d0*/  MOV R5, 0x100f0 ;  /* 0x000100f000057802 */ /* 0x000fe40000000f00 */
[----:B--23--:R-:W-:Y:S05]  /*100e0*/  CALL.REL.NOINC `($__internal_7_$__cuda_sm70_shflsync_idx_p) ;  /* 0x000001e000007944 */ /* 0x00cfea0003c00000 */
[----:B------:R-:W-:Y:S01]  /*100f0*/  MOV R2, R0 ;  /* 0x0000000000027202 */ /* 0x000fe20000000f00 */
[----:B------:R-:W-:Y:S05]  /*10100*/  BRA `(.L_x_2413) ;  /* 0xfffff86000007947 */ /* 0x000fea000383ffff */
.L_x_2400:
[----:B------:R-:W-:Y:S01]  /*10110*/  IMAD.MOV.U32 R4, RZ, RZ, R12 ;  /* 0x000000ffff047224 */ /* 0x000fe200078e000c */
[----:B------:R-:W-:Y:S01]  /*10120*/  MOV R3, 0x2 ;  /* 0x0000000200037802 */ /* 0x000fe20000000f00 */
[----:B----4-:R-:W-:Y:S01]  /*10130*/  IMAD.MOV.U32 R0, RZ, RZ, 0x181f ;  /* 0x0000181fff007424 */ /* 0x010fe200078e00ff */
[----:B------:R-:W-:Y:S02]  /*10140*/  MOV R5, 0x10160 ;  /* 0x0001016000057802 */ /* 0x000fe40000000f00 */
[----:B-123--:R-:W-:Y:S05]  /*10150*/  CALL.REL.NOINC `($__internal_7_$__cuda_sm70_shflsync_idx_p) ;  /* 0x0000017000007944 */ /* 0x00efea0003c00000 */
[----:B------:R-:W-:Y:S05]  /*10160*/  BRA `(.L_x_2414) ;  /* 0xfffff82000007947 */ /* 0x000fea000383ffff */
.L_x_2403:
[----:B-1----:R-:W-:Y:S01]  /*10170*/  IMAD.MOV.U32 R4, RZ, RZ, R10 ;  /* 0x000000ffff047224 */ /* 0x002fe200078e000a */
[----:B------:R-:W-:Y:S01]  /*10180*/  MOV R3, 0x3 ;  /* 0x0000000300037802 */ /* 0x000fe20000000f00 */
[----:B------:R-:W-:Y:S01]  /*10190*/  IMAD.MOV.U32 R0, RZ, RZ, 0x181f ;  /* 0x0000181fff007424 */ /* 0x000fe200078e00ff */
[----:B------:R-:W-:-:S02]  /*101a0*/  MOV R5, 0x101c0 ;  /* 0x000101c000057802 */ /* 0x000fc40000000f00 */
[----:B--234-:R-:W-:Y:S05]  /*101b0*/  CALL.REL.NOINC `($__internal_7_$__cuda_sm70_shflsync_idx_p) ;  /* 0x0000011000007944 */ /* 0x01cfea0003c00000 */
[----:B------:R-:W-:Y:S01]  /*101c0*/  IMAD.MOV.U32 R2, RZ, RZ, R0 ;  /* 0x000000ffff027224 */ /* 0x000fe200078e0000 */
[----:B------:R-:W-:Y:S01]  /*101d0*/  MOV R3, 0x3 ;  /* 0x0000000300037802 */ /* 0x000fe20000000f00 */
[----:B------:R-:W-:Y:S01]  /*101e0*/  IMAD.MOV.U32 R4, RZ, RZ, R12 ;  /* 0x000000ffff047224 */ /* 0x000fe200078e000c */
[----:B------:R-:W-:-:S02]  /*101f0*/  MOV R0, 0x181f ;  /* 0x0000181f00007802 */ /* 0x000fc40000000f00 */
[----:B------:R-:W-:Y:S02]  /*10200*/  MOV R5, 0x10220 ;  /* 0x0001022000057802 */ /* 0x000fe40000000f00 */
[----:B------:R-:W-:Y:S05]  /*10210*/  CALL.REL.NOINC `($__internal_7_$__cuda_sm70_shflsync_idx_p) ;  /* 0x000000b000007944 */ /* 0x000fea0003c00000 */
[----:B------:R-:W-:Y:S05]  /*10220*/  BRA `(.L_x_2415) ;  /* 0xfffff8f000007947 */ /* 0x000fea000383ffff */
.L_x_2405:
[----:B------:R-:W-:Y:S01]  /*10230*/  IMAD.MOV.U32 R4, RZ, RZ, R65 ;  /* 0x000000ffff047224 */ /* 0x000fe200078e0041 */
[----:B------:R-:W-:Y:S01]  /*10240*/  MOV R3, RZ ;  /* 0x000000ff00037202 */ /* 0x000fe20000000f00 */
[----:B-1----:R-:W-:Y:S01]  /*10250*/  IMAD.MOV.U32 R0, RZ, RZ, 0x1f ;  /* 0x0000001fff007424 */ /* 0x002fe200078e00ff */
[----:B------:R-:W-:Y:S02]  /*10260*/  MOV R5, 0x10280 ;  /* 0x0001028000057802 */ /* 0x000fe40000000f00 */
[----:B---345:R-:W-:Y:S05]  /*10270*/  CALL.REL.NOINC `($__internal_7_$__cuda_sm70_shflsync_idx_p) ;  /* 0x0000005000007944 */ /* 0x038fea0003c00000 */
[----:B------:R-:W-:Y:S05]  /*10280*/  BRA `(.L_x_2416) ;  /* 0xfffffa8000007947 */ /* 0x000fea000383ffff */
        .weak           $__internal_6_$__cuda_sm70_shflsync_bfly_p
        .type           $__internal_6_$__cuda_sm70_shflsync_bfly_p,@function
        .size           $__internal_6_$__cuda_sm70_shflsync_bfly_p,($__internal_7_$__cuda_sm70_shflsync_idx_p - $__internal_6_$__cuda_sm70_shflsync_bfly_p)
$__internal_6_$__cuda_sm70_shflsync_bfly_p:
[----:B------:R-:W-:Y:S04]  /*10290*/  WARPSYNC R6 ;  /* 0x0000000600007348 */ /* 0x000fe80003800000 */
[----:B------:R1:W2:Y:S02]  /*102a0*/  SHFL.BFLY PT, R5, R0, R3, R7 ;  /* 0x0c00000300057389 */ /* 0x0002a400000e0007 */
[----:B-1----:R-:W-:-:S04]  /*102b0*/  MOV R3, 0x0 ;  /* 0x0000000000037802 */ /* 0x002fc80000000f00 */
[----:B--2---:R-:W-:Y:S05]  /*102c0*/  RET.REL.NODEC R2 `(_ZN7cutlass13device_kernelIN5flash19enable_sm80_to_sm89INS1_16FlashAttnFwdSm80INS1_25CollectiveMainloopFwdSm80ILi8ELi2ELb1EN4cute5tupleIJNS5_1CILi128EEENS7_ILi96EEENS7_ILi192EEEEEELi192ENS_6half_tEfNS_4arch4Sm80ELb1ELb0ELb0ELb0ELb0ELb0ELb1ELb0EEENS1_21CollectiveEpilogueFwdINS6_IJS8_SA_S9_EEENS6_IJNS7_ILi1EEESI_SI_EEESC_SE_Li256ELb0ELb1ELb0ELb0EEENS1_30DynamicPersistentTileSchedulerILi256ELi256ELb0ELb1ELb0EEEEEEEEEvNT_6ParamsE) ;  /* 0xfffefd3002007950 */ /* 0x004fea0003c3ffff */
        .weak           $__internal_7_$__cuda_sm70_shflsync_idx_p
        .type           $__internal_7_$__cuda_sm70_shflsync_idx_p,@function
        .size           $__internal_7_$__cuda_sm70_shflsync_idx_p,(.L_x_2605 - $__internal_7_$__cuda_sm70_shflsync_idx_p)
$__internal_7_$__cuda_sm70_shflsync_idx_p:
[----:B------:R-:W-:Y:S04]  /*102d0*/  WARPSYNC R67 ;  /* 0x0000004300007348 */ /* 0x000fe80003800000 */
[----:B------:R1:W2:Y:S02]  /*102e0*/  SHFL.IDX PT, R0, R4, R3, R0 ;  /* 0x0000000304007389 */ /* 0x0002a400000e0000 */
[----:B-1----:R-:W-:Y:S02]  /*102f0*/  MOV R4, R5 ;  /* 0x0000000500047202 */ /* 0x002fe40000000f00 */
[----:B------:R-:W-:-:S04]  /*10300*/  MOV R5, 0x0 ;  /* 0x0000000000057802 */ /* 0x000fc80000000f00 */
[----:B--2---:R-:W-:Y:S05]  /*10310*/  RET.REL.NODEC R4 `(_ZN7cutlass13device_kernelIN5flash19enable_sm80_to_sm89INS1_16FlashAttnFwdSm80INS1_25CollectiveMainloopFwdSm80ILi8ELi2ELb1EN4cute5tupleIJNS5_1CILi128EEENS7_ILi96EEENS7_ILi192EEEEEELi192ENS_6half_tEfNS_4arch4Sm80ELb1ELb0ELb0ELb0ELb0ELb0ELb1ELb0EEENS1_21CollectiveEpilogueFwdINS6_IJS8_SA_S9_EEENS6_IJNS7_ILi1EEESI_SI_EEESC_SE_Li256ELb0ELb1ELb0ELb0EEENS1_30DynamicPersistentTileSchedulerILi256ELi256ELb0ELb1ELb0EEEEEEEEEvNT_6ParamsE) ;  /* 0xfffefce004007950 */ /* 0x004fea0003c3ffff */
.L_x_2417:
        /* <DEDUP_REMOVED lines=14> */
.L_x_2605:


//--------------------- .text._ZN7cutlass13device_kernelIN5flash19enable_sm80_to_sm89INS1_16FlashAttnFwdSm80INS1_25CollectiveMainloopFwdSm80ILi8ELi2ELb1EN4cute5tupleIJNS5_1CILi128EEENS7_ILi96EEENS7_ILi192EEEEEELi192ENS_6half_tEfNS_4arch4Sm80ELb1ELb0ELb0ELb1ELb0ELb0ELb1ELb0EEENS1_21CollectiveEpilogueFwdINS6_IJS8_SA_S9_EEENS6_IJNS7_ILi1EEESI_SI_EEESC_SE_Li256ELb1ELb1ELb0ELb0EEENS1_19SingleTileSchedulerILb1ELb0ELb1ELi128EEEEEEEEEvNT_6ParamsE --------------------------
	.section	.text._ZN7cutlass13device_kernelIN5flash19enable_sm80_to_sm89INS1_16FlashAttnFwdSm80INS1_25CollectiveMainloopFwdSm80ILi8ELi2ELb1EN4cute5tupleIJNS5_1CILi128EEENS7_ILi96EEENS7_ILi192EEEEEELi192ENS_6half_tEfNS_4arch4Sm80ELb1ELb0ELb0ELb1ELb0ELb0ELb1ELb0EEENS1_21CollectiveEpilogueFwdINS6_IJS8_SA_S9_EEENS6_IJNS7_ILi1EEESI_SI_EEESC_SE_Li256ELb1ELb1ELb0ELb0EEENS1_19SingleTileSchedulerILb1ELb0ELb1ELi128EEEEEEEEEvNT_6ParamsE,"ax",@progbits
	.sectioninfo	@"SHI_REGISTERS=255"
	.align	128
.text._ZN7cutlass13device_kernelIN5flash19enable_sm80_to_sm89INS1_16FlashAttnFwdSm80INS1_25CollectiveMainloopFwdSm80ILi8ELi2ELb1EN4cute5tupleIJNS5_1CILi128EEENS7_ILi96EEENS7_ILi192EEEEEELi192ENS_6half_tEfNS_4arch4Sm80ELb1ELb0ELb0ELb1ELb0ELb0ELb1ELb0EEENS1_21CollectiveEpilogueFwdINS6_IJS8_SA_S9_EEENS6_IJNS7_ILi1EEESI_SI_EEESC_SE_Li256ELb1ELb1ELb0ELb0EEENS1_19SingleTileSchedulerILb1ELb0ELb1ELi128EEEEEEEEEvNT_6ParamsE:
        .type           _ZN7cutlass13device_kernelIN5flash19enable_sm80_to_sm89INS1_16FlashAttnFwdSm80INS1_25CollectiveMainloopFwdSm80ILi8ELi2ELb1EN4cute5tupleIJNS5_1CILi128EEENS7_ILi96EEENS7_ILi192EEEEEELi192ENS_6half_tEfNS_4arch4Sm80ELb1ELb0ELb0ELb1ELb0ELb0ELb1ELb0EEENS1_21CollectiveEpilogueFwdINS6_IJS8_SA_S9_EEENS6_IJNS7_ILi1EEESI_SI_EEESC_SE_Li256ELb1ELb1ELb0ELb0EEENS1_19SingleTileSchedulerILb1ELb0ELb1ELi128EEEEEEEEEvNT_6ParamsE,@function
        .size           _ZN7cutlass13device_kernelIN5flash19enable_sm80_to_sm89INS1_16FlashAttnFwdSm80INS1_25CollectiveMainloopFwdSm80ILi8ELi2ELb1EN4cute5tupleIJNS5_1CILi128EEENS7_ILi96EEENS7_ILi192EEEEEELi192ENS_6half_tEfNS_4arch4Sm80ELb1ELb0ELb0ELb1ELb0ELb0ELb1ELb0EEENS1_21CollectiveEpilogueFwdINS6_IJS8_SA_S9_EEENS6_IJNS7_ILi1EEESI_SI_EEESC_SE_Li256ELb1ELb1ELb0ELb0EEENS1_19SingleTileSchedulerILb1ELb0ELb1ELi128EEEEEEEEEvNT_6ParamsE,(.L_x_2608 - _ZN7cutlass13device_kernelIN5flash19enable_sm80_to_sm89INS1_16FlashAttnFwdSm80INS1_25CollectiveMainloopFwdSm80ILi8ELi2ELb1EN4cute5tupleIJNS5_1CILi128EEENS7_ILi96EEENS7_ILi192EEEEEELi192ENS_6half_tEfNS_4arch4Sm80ELb1ELb0ELb0ELb1ELb0ELb0ELb1ELb0EEENS1_21CollectiveEpilogueFwdINS6_IJS8_SA_S9_EEENS6_IJNS7_ILi1EEESI_SI_EEESC_SE_Li256ELb1ELb1ELb0ELb0EEENS1_19SingleTileSchedulerILb1ELb0ELb1ELi128EEEEEEEEEvNT_6ParamsE)
        .other          _ZN7cutlass13device_kernelIN5flash19enable_sm80_to_sm89INS1_16FlashAttnFwdSm80INS1_25CollectiveMainloopFwdSm80ILi8ELi2ELb1EN4cute5tupleIJNS5_1CILi128EEENS7_ILi96EEENS7_ILi192EEEEEELi192ENS_6half_tEfNS_4arch4Sm80ELb1ELb0ELb0ELb1ELb0ELb0ELb1ELb0EEENS1_21CollectiveEpilogueFwdINS6_IJS8_SA_S9_EEENS6_IJNS7_ILi1EEESI_SI_EEESC_SE_Li256ELb1ELb1ELb0ELb0EEENS1_19SingleTileSchedulerILb1ELb0ELb1ELi128EEEEEEEEEvNT_6ParamsE,@"STO_CUDA_ENTRY STV_DEFAULT"
_ZN7cutlass13device_kernelIN5flash19enable_sm80_to_sm89INS1_16FlashAttnFwdSm80INS1_25CollectiveMainloopFwdSm80ILi8ELi2ELb1EN4cute5tupleIJNS5_1CILi128EEENS7_ILi96EEENS7_ILi192EEEEEELi192ENS_6half_tEfNS_4arch4Sm80ELb1ELb0ELb0ELb1ELb0ELb0ELb1ELb0EEENS1_21CollectiveEpilogueFwdINS6_IJS8_SA_S9_EEENS6_IJNS7_ILi1EEESI_SI_EEESC_SE_Li256ELb1ELb1ELb0ELb0EEENS1_19SingleTileSchedulerILb1ELb0ELb1ELi128EEEEEEEEEvNT_6ParamsE:
        /* <DEDUP_REMOVED lines=17> */
.L_x_2419:
        /* <DEDUP_REMOVED lines=8> */
.L_x_2421:
[----:B------:R-:W-:-:S04]  /*0190*/  MOV R0, c[0x0][0x54c] ;  /* 0x0001530000007a02 */ /* 0x000fc80000000f00 */
.L_x_2420:
[----:B------:R-:W-:Y:S01]  /*01a0*/  USHF.L.U32 UR8, UR8, 0x7, URZ ;  /* 0x0000000708087899 */ /* 0x000fe2000800063f */
[----:B-----5:R-:W-:-:S05]  /*01b0*/  IMAD R0, R0, c[0x0][0x548], RZ ;  /* 0x0001520000007a24 */ /* 0x020fca00078e02ff */
[----:B------:R-:W-:-:S04]  /*01c0*/  ISETP.LE.AND P0, PT, R0, UR8, PT ;  /* 0x0000000800007c0c */ /* 0x000fc8000bf03270 */
[----:B------:R-:W-:-:S05]  /*01d0*/  SEL R0, R5, 0xffffffff, !P0 ;  /* 0xffffffff05007807 */ /* 0x000fca0004000000 */
[----:B------:R2:W-:Y:S01]  /*01e0*/  STL [R1+0x40], R0 ;  /* 0x0000400001007387 */ /* 0x0005e20000100800 */
[----:B------:R-:W-:Y:S05]  /*01f0*/  BRA `(.L_x_2422) ;  /* 0x0000013000007947 */ /* 0x000fea0003800000 */
.L_x_2418:
[----:B------:R-:W-:-:S04]  /*0200*/  ISETP.NE.U32.AND P0, PT, RZ, c[0x0][0x568], PT ;  /* 0x00015a00ff007a0c */ /* 0x000fc80003f05070 */
[----:B------:R-:W-:-:S13]  /*0210*/  ISETP.NE.AND.EX P0, PT, RZ, c[0x0][0x56c], PT, P0 ;  /* 0x00015b00ff007a0c */ /* 0x000fda0003f05300 */
[----:B------:R-:W-:Y:S05]  /*0220*/  @!P0 BRA `(.L_x_2423) ;  /* 0x0000002000008947 */ /* 0x000fea0003800000 */
[----:B------:R1:W5:Y:S01]  /*0230*/  LDG.E R0, [R2.64] ;  /* 0x0000001802007981 */ /* 0x000362000c1e1900 */
[----:B------:R-:W-:Y:S05]  /*0240*/  BRA `(.L_x_2424) ;  /* 0x0000009000007947 */ /* 0x000fea0003800000 */
.L_x_2423:
        /* <DEDUP_REMOVED lines=8> */
.L_x_2425:
[----:B------:R-:W-:-:S04]  /*02d0*/  MOV R0, c[0x0][0x54c] ;  /* 0x0001530000007a02 */ /* 0x000fc80000000f00 */
.L_x_2424:
[----:B------:R-:W-:Y:S01]  /*02e0*/  USHF.L.U32 UR8, UR8, 0x7, URZ ;  /* 0x0000000708087899 */ /* 0x000fe2000800063f */
[----:B-----5:R-:W-:-:S05]  /*02f0*/  IMAD R0, R0, c[0x0][0x548], RZ ;  /* 0x0001520000007a24 */ /* 0x020fca00078e02ff */
[----:B------:R-:W-:-:S04]  /*0300*/  ISETP.LE.AND P0, PT, R0, UR8, PT ;  /* 0x0000000800007c0c */ /* 0x000fc8000bf03270 */
[----:B------:R-:W-:-:S05]  /*0310*/  SEL R0, R5, 0xffffffff, !P0 ;  /* 0xffffffff05007807 */ /* 0x000fca0004000000 */
[----:B------:R2:W-:Y:S04]  /*0320*/  STL [R1+0x40], R0 ;  /* 0x0000400001007387 */ /* 0x0005e80000100800 */
.L_x_2422:
        /* <DEDUP_REMOVED lines=32> */
.L_x_2426:
[----:B------:R-:W-:-:S04]  /*0530*/  ISETP.NE.U32.AND P0, PT, RZ, c[0x0][0x368], PT ;  /* 0x0000da00ff007a0c */ /* 0x000fc80003f05070 */
[----:B------:R-:W-:-:S13]  /*0540*/  ISETP.NE.AND.EX P0, PT, RZ, c[0x0][0x36c], PT, P0 ;  /* 0x0000db00ff007a0c */ /* 0x000fda0003f05300 */
[----:B------:R-:W-:Y:S05]  /*0550*/  @!P0 BRA `(.L_x_2427) ;  /* 0x0000004000008947 */ /* 0x000fea0003800000 */
[----:B------:R-:W-:-:S05]  /*0560*/  IMAD.WIDE R2, R39, R26, c[0x0][0x368] ;  /* 0x0000da0027027625 */ /* 0x000fca00078e021a */
[----:B------:R-:W2:Y:S02]  /*0570*/  LDG.E R0, [R2.64] ;  /* 0x0000001802007981 */ /* 0x000ea4000c1e1900 */
[----:B--2---:R1:W2:Y:S02]  /*0580*/  R2UR UR14, R0 ;  /* 0x00000000000e73c2 */ /* 0x0042a400000e0000 */
[----:B-12---:R-:W-:Y:S05]  /*0590*/  BRA `(.L_x_2428) ;  /* 0x0000006000007947 */ /* 0x006fea0003800000 */
.L_x_2427:
[----:B------:R-:W-:Y:S05]  /*05a0*/  @!P6 BRA `(.L_x_2428) ;  /* 0x000000500000e947 */ /* 0x000fea0003800000 */
[----:B------:R1:W2:Y:S04]  /*05b0*/  LDG.E R0, [R2.64] ;  /* 0x0000001802007981 */ /* 0x0002a8000c1e1900 */
[----:B-1----:R-:W3:Y:S01]  /*05c0*/  LDG.E R2, [R2.64+0x4] ;  /* 0x0000041802027981 */ /* 0x002ee2000c1e1900 */
[----:B--2---:R-:W1:Y:S08]  /*05d0*/  R2UR UR14, R0 ;  /* 0x00000000000e73c2 */ /* 0x004e7000000e0000 */
[----:B---3--:R-:W1:Y:S02]  /*05e0*/  R2UR UR4, R2 ;  /* 0x00000000020473c2 */ /* 0x008e6400000e0000 */
[----:B-1----:R-:W-:-:S06]  /*05f0*/  UIADD3 UR14, -UR14, UR4, URZ ;  /* 0x000000040e0e7290 */ /* 0x002fcc000fffe13f */
.L_x_2428:
        /* <DEDUP_REMOVED lines=121> */
[----:B------:R-:W-:Y:S01]  /*0d90*/  ISETP.GE.AND P5, PT, R9, UR6, PT ;  /* 0x0000000609007c0c */ /* 0x000fe2000bfa6270 */
[----:B------:R-:W-:Y:S01]  /*0da0*/  IMAD.MOV.U32 R34, RZ, RZ, c[0x0][0x1e0] ;  /* 0x00007800ff227624 */ /* 0x000fe200078e00ff */
[----:B--2---:R-:W-:Y:S01]  /*0db0*/  LOP3.LUT R2, R33, 0xfffffff8, RZ, 0xc0, !PT ;  /* 0xfffffff821027812 */ /* 0x004fe200078ec0ff */
[----:B------:R-:W-:Y:S01]  /*0dc0*/  USHF.R.S32.HI UR11, URZ, 0x1f, UR15 ;  /* 0x0000001f3f0b7899 */ /* 0x000fe2000801140f */
[----:B------:R-:W-:Y:S01]  /*0dd0*/  IADD3 R9, R11, 0x60, RZ ;  /* 0x000000600b097810 */ /* 0x000fe20007ffe0ff */
[----:B------:R-:W-:Y:S01]  /*0de0*/  IMAD.MOV.U32 R35, RZ, RZ, c[0x0][0x1e4] ;  /* 0x00007900ff237624 */ /* 0x000fe200078e00ff */
[----:B------:R-:W-:Y:S01]  /*0df0*/  LEA.HI R117, R118, R121, RZ, 0x5 ;  /* 0x0000007976757211 */ /* 0x000fe200078f28ff */
[----:B------:R-:W-:Y:S01]  /*0e00*/  IMAD.IADD R38, R121, 0x1, -R2 ;  /* 0x0000000179267824 */ /* 0x000fe200078e0a02 */
[----:B------:R-:W-:Y:S01]  /*0e10*/  BAR.SYNC.DEFER_BLOCKING 0x0 ;  /* 0x0000000000007b1d */ /* 0x000fe20000010000 */
[----:B------:R-:W-:Y:S01]  /*0e20*/  IMAD.WIDE.U32 R2, R6, c[0x0][0x178], RZ ;  /* 0x00005e0006027a25 */ /* 0x000fe200078e00ff */
[----:B------:R-:W-:Y:S01]  /*0e30*/  ISETP.GE.AND P3, PT, R9, UR6, PT ;  /* 0x0000000609007c0c */ /* 0x000fe2000bf66270 */
[----:B------:R-:W-:Y:S01]  /*0e40*/  UISETP.GE.AND UP0, UPT, UR28, 0x2, UPT ;  /* 0x000000021c00788c */ /* 0x000fe2000bf06270 */
[----:B------:R-:W-:Y:S01]  /*0e50*/  SHF.R.S32.HI R116, RZ, 0x5, R117 ;  /* 0x00000005ff747819 */ /* 0x000fe20000011475 */
[----:B------:R-:W-:Y:S01]  /*0e60*/  IMAD R4, R38, 0x20, R12 ;  /* 0x0000002026047824 */ /* 0x000fe200078e020c */
[----:B------:R-:W-:Y:S01]  /*0e70*/  STL [R1+0x44], R38 ;  /* 0x0000442601007387 */ /* 0x000fe20000100800 */
        /* <DEDUP_REMOVED lines=88> */
[----:B------:R-:W-:Y:S04]  /*1400*/  STL [R1], R57 ;  /* 0x0000003901007387 */ /* 0x000fe80000100800 */
[----:B-1----:R-:W-:Y:S01]  /*1410*/  @!P5 IMAD.WIDE R24, R0, 0x2, R8 ;  /* 0x000000020018d825 */ /* 0x002fe200078e0208 */
[----:B------:R-:W-:-:S03]  /*1420*/  @!P2 SHF.R.S32.HI R0, RZ, 0x1f, R32 ;  /* 0x0000001fff00a819 */ /* 0x000fc60000011420 */
[--C-:B---3--:R-:W-:Y:S01]  /*1430*/  @P4 IMAD.MOV.U32 R6, RZ, RZ, R19.reuse ;  /* 0x000000ffff064224 */ /* 0x108fe200078e0013 */
[----:B------:R-:W-:Y:S01]  /*1440*/  @P4 SHF.R.S32.HI R7, RZ, 0x1f, R19 ;  /* 0x0000001fff074819 */ /* 0x000fe20000011413 */
[----:B------:R-:W-:Y:S02]  /*1450*/  @!P4 IMAD.MOV.U32 R6, RZ, RZ, R39 ;  /* 0x000000ffff06c224 */ /* 0x000fe400078e0027 */
[----:B------:R-:W-:Y:S01]  /*1460*/  @!P4 IMAD.MOV.U32 R7, RZ, RZ, R18 ;  /* 0x000000ffff07c224 */ /* 0x000fe200078e0012 */
[----:B------:R-:W-:Y:S02]  /*1470*/  @!P1 LEA R10, P4, R2, R4, 0x1 ;  /* 0x00000004020a9211 */ /* 0x000fe400078808ff */
        /* <DEDUP_REMOVED lines=223> */
.L_x_2430:
        /* <DEDUP_REMOVED lines=51> */
.L_x_2431:
[C---:B--23--:R-:W-:Y:S01]  /*25a0*/  HMMA.16816.F32 R16, R152.reuse, R20, RZ ;  /* 0x000000149810723c */ /* 0x04cfe200000018ff */
[----:B------:R-:W-:Y:S01]  /*25b0*/  IMAD.MOV.U32 R3, RZ, RZ, 0x40 ;  /* 0x00000040ff037424 */ /* 0x000fe200078e00ff */
[----:B------:R-:W-:Y:S01]  /*25c0*/  SHF.R.S32.HI R7, RZ, 0x1f, R116 ;  /* 0x0000001fff077819 */ /* 0x000fe20000011474 */
[----:B------:R-:W-:Y:S01]  /*25d0*/  UIADD3 UR9, UR14, UR9, URZ ;  /* 0x000000090e097290 */ /* 0x000fe2000fffe03f */
[----:B------:R-:W-:Y:S01]  /*25e0*/  PLOP3.LUT P5, PT, PT, PT, UP2, 0x80, 0x0 ;  /* 0x000000000000781c */ /* 0x000fe20003faf028 */
[----:B------:R-:W0:Y:S01]  /*25f0*/  LDGDEPBAR ;  /* 0x00000000000079af */ /* 0x000e220000000000 */
[----:B------:R-:W-:Y:S01]  /*2600*/  SEL R232, R3, 0xffffffc0, !P0 ;  /* 0xffffffc003e87807 */ /* 0x000fe20004000000 */
[----:B------:R-:W-:Y:S01]  /*2610*/  IMAD.SHL.U32 R143, R2, 0x2, RZ ;  /* 0x00000002028f7824 */ /* 0x000fe200078e00ff */
[C---:B------:R-:W-:Y:S01]  /*2620*/  HMMA.16816.F32 R12, R152.reuse, R22, RZ ;  /* 0x00000016980c723c */ /* 0x040fe200000018ff */
[----:B------:R-:W-:Y:S01]  /*2630*/  LEA.HI R7, R7, R116, RZ, 0x3 ;  /* 0x0000007407077211 */ /* 0x000fe200078f18ff */
[----:B------:R-:W-:Y:S01]  /*2640*/  UISETP.GE.AND UP0, UPT, UR28, 0x3, UPT ;  /* 0x000000031c00788c */ /* 0x000fe2000bf06270 */
[----:B------:R-:W-:Y:S01]  /*2650*/  IMAD.IADD R3, R237, 0x1, R232 ;  /* 0x00000001ed037824 */ /* 0x000fe200078e02e8 */
[----:B------:R-:W-:Y:S01]  /*2660*/  PLOP3.LUT P0, PT, PT, PT, UP2, 0x80, 0x0 ;  /* 0x000000000000781c */ /* 0x000fe20003f0f028 */
[----:B------:R-:W-:Y:S01]  /*2670*/  IMAD.IADD R5, R232, 0x1, R4 ;  /* 0x00000001e8057824 */ /* 0x000fe200078e0204 */
[----:B------:R-:W-:Y:S01]  /*2680*/  LOP3.LUT R7, R7, 0xffffff8, RZ, 0xc0, !PT ;  /* 0x0ffffff807077812 */ /* 0x000fe200078ec0ff */
[----:B------:R-:W-:Y:S01]  /*2690*/  IMAD.IADD R2, R240, 0x1, R143 ;  /* 0x00000001f0027824 */ /* 0x000fe200078e028f */
[----:B------:R-:W-:Y:S01]  /*26a0*/  HMMA.16816.F32 R8, R152, R32, RZ ;  /* 0x000000209808723c */ /* 0x000fe200000018ff */
[----:B------:R-:W2:Y:S01]  /*26b0*/  LDSM.16.M88.4 R72, [R3+0x12100] ;  /* 0x012100000348783b */ /* 0x000ea20000000200 */
[----:B------:R-:W-:-:S03]  /*26c0*/  LEA R236, R0, R143, 0x1 ;  /* 0x0000008f00ec7211 */ /* 0x000fc600078e08ff */
[----:B------:R-:W3:Y:S02]  /*26d0*/  LDSM.16.M88.4 R80, [R3+0x12900] ;  /* 0x012900000350783b */ /* 0x000ee40000000200 */
[----:B------:R-:W-:Y:S01]  /*26e0*/  IMAD.IADD R0, R240, 0x1, R236 ;  /* 0x00000001f0007824 */ /* 0x000fe200078e02ec */
[----:B----4-:R-:W-:Y:S01]  /*26f0*/  HMMA.16816.F32 R28, R152, R36, RZ ;  /* 0x00000024981c723c */ /* 0x010fe200000018ff */
[----:B------:R-:W4:Y:S04]  /*2700*/  LDSM.16.M88.4 R88, [R3+0x13100] ;  /* 0x013100000358783b */ /* 0x000f280000000200 */
[----:B------:R-:W-:Y:S03]  /*2710*/  LDSM.16.M88.4 R108, [R3+0x15900] ;  /* 0x01590000036c783b */ /* 0x000fe60000000200 */
[C---:B-1----:R-:W-:Y:S01]  /*2720*/  HMMA.16816.F32 R76, R156.reuse, R24, R16 ;  /* 0x000000189c4c723c */ /* 0x042fe20000001810 */
[----:B------:R-:W-:Y:S07]  /*2730*/  LDSM.16.M88.4 R112, [R5+0x15100] ;  /* 0x015100000570783b */ /* 0x000fee0000000200 */
[----:B------:R-:W-:Y:S08]  /*2740*/  HMMA.16816.F32 R92, R156, R26, R12 ;  /* 0x0000001a9c5c723c */ /* 0x000ff0000000180c */
[C---:B------:R-:W-:Y:S08]  /*2750*/  HMMA.16816.F32 R24, R152.reuse, R38, RZ ;  /* 0x000000269818723c */ /* 0x040ff000000018ff */
[----:B------:R-:W-:Y:S08]  /*2760*/  HMMA.16816.F32 R32, R152, R34, RZ ;  /* 0x000000229820723c */ /* 0x000ff000000018ff */
[----:B------:R-:W-:Y:S08]  /*2770*/  HMMA.16816.F32 R96, R156, R44, R8 ;  /* 0x0000002c9c60723c */ /* 0x000ff00000001808 */
[C---:B------:R-:W-:Y:S08]  /*2780*/  HMMA.16816.F32 R20, R152.reuse, R40, RZ ;  /* 0x000000289814723c */ /* 0x040ff000000018ff */
[C---:B------:R-:W-:Y:S08]  /*2790*/  HMMA.16816.F32 R16, R152.reuse, R42, RZ ;  /* 0x0000002a9810723c */ /* 0x040ff000000018ff */
[C---:B------:R-:W-:Y:S08]  /*27a0*/  HMMA.16816.F32 R8, R152.reuse, R50, RZ ;  /* 0x000000329808723c */ /* 0x040ff000000018ff */
[C---:B------:R-:W-:Y:S08]  /*27b0*/  HMMA.16816.F32 R12, R152.reuse, R48, RZ ;  /* 0x00000030980c723c */ /* 0x040ff000000018ff */
[----:B------:R-:W-:Y:S08]  /*27c0*/  HMMA.16816.F32 R40, R152, R54, RZ ;  /* 0x000000369828723c */ /* 0x000ff000000018ff */
[C---:B------:R-:W-:Y:S01]  /*27d0*/  HMMA.16816.F32 R64, R156.reuse, R60, R28 ;  /* 0x0000003c9c40723c */ /* 0x040fe2000000181c */
[----:B------:R-:W1:Y:S07]  /*27e0*/  LDSM.16.M88.4 R28, [R3+0x13900] ;  /* 0x01390000031c783b */ /* 0x000e6e0000000200 */
[----:B------:R-:W-:Y:S01]  /*27f0*/  HMMA.16816.F32 R60, R156, R62, R24 ;  /* 0x0000003e9c3c723c */ /* 0x000fe20000001818 */
[----:B------:R-:W5:Y:S07]  /*2800*/  LDSM.16.M88.4 R24, [R3+0x14100] ;  /* 0x014100000318783b */ /* 0x000f6e0000000200 */
[----:B------:R-:W-:Y:S08]  /*2810*/  HMMA.16816.F32 R36, R152, R52, RZ ;  /* 0x000000349824723c */ /* 0x000ff000000018ff */
[C---:B------:R-:W-:Y:S08]  /*2820*/  HMMA.16816.F32 R68, R156.reuse, R46, R32 ;  /* 0x0000002e9c44723c */ /* 0x040ff00000001820 */
[C---:B------:R-:W-:Y:S01]  /*2830*/  HMMA.16816.F32 R56, R156.reuse, R84, R20 ;  /* 0x000000549c38723c */ /* 0x040fe20000001814 */
[----:B------:R-:W1:Y:S07]  /*2840*/  LDSM.16.M88.4 R20, [R3+0x14900] ;  /* 0x014900000314783b */ /* 0x000e6e0000000200 */
[C---:B------:R-:W-:Y:S01]  /*2850*/  HMMA.16816.F32 R52, R156.reuse, R86, R16 ;  /* 0x000000569c34723c */ /* 0x040fe20000001810 */
[----:B------:R-:W-:Y:S07]  /*2860*/  LDSM.16.M88.4 R84, [R5+0x12900] ;  /* 0x012900000554783b */ /* 0x000fee0000000200 */
[C---:B------:R-:W-:Y:S08]  /*2870*/  HMMA.16816.F32 R16, R156.reuse, R102, R8 ;  /* 0x000000669c10723c */ /* 0x040ff00000001808 */
[C---:B------:R-:W-:Y:S01]  /*2880*/  HMMA.16816.F32 R44, R156.reuse, R100, R12 ;  /* 0x000000649c2c723c */ /* 0x040fe2000000180c */
[----:B------:R-:W-:Y:S07]  /*2890*/  LDSM.16.M88.4 R100, [R5+0x14900] ;  /* 0x014900000564783b */ /* 0x000fee0000000200 */
[----:B------:R-:W-:Y:S01]  /*28a0*/  HMMA.16816.F32 R8, R156, R106, R40 ;  /* 0x0000006a9c08723c */ /* 0x000fe20000001828 */
[----:B------:R-:W1:Y:S07]  /*28b0*/  LDSM.16.M88.4 R40, [R5+0x12100] ;  /* 0x012100000528783b */ /* 0x000e6e0000000200 */
[C---:B--2---:R-:W-:Y:S08]  /*28c0*/  HMMA.16816.F32 R32, R184.reuse, R72, R76 ;  /* 0x00000048b820723c */ /* 0x044ff0000000184c */
[----:B------:R-:W-:Y:S01]  /*28d0*/  HMMA.16816.F32 R48, R184, R74, R92 ;  /* 0x0000004ab830723c */ /* 0x000fe2000000185c */
[----:B------:R-:W-:Y:S07]  /*28e0*/  LDSM.16.M88.4 R92, [R5+0x13900] ;  /* 0x01390000055c783b */ /* 0x000fee0000000200 */
[----:B------:R-:W-:Y:S01]  /*28f0*/  HMMA.16816.F32 R12, R156, R104, R36 ;  /* 0x000000689c0c723c */ /* 0x000fe20000001824 */
[----:B------:R-:W-:Y:S07]  /*2900*/  LDSM.16.M88.4 R104, [R237+0x15100] ;  /* 0x01510000ed68783b */ /* 0x000fee0000000200 */
[C---:B---3--:R-:W-:Y:S01]  /*2910*/  HMMA.16816.F32 R76, R184.reuse, R80, R96 ;  /* 0x00000050b84c723c */ /* 0x048fe20000001860 */
[----:B------:R-:W-:Y:S07]  /*2920*/  LDSM.16.M88.4 R96, [R5+0x14100] ;  /* 0x014100000560783b */ /* 0x000fee0000000200 */
[C---:B------:R-:W-:Y:S01]  /*2930*/  HMMA.16816.F32 R72, R184.reuse, R82, R68 ;  /* 0x00000052b848723c */ /* 0x040fe20000001844 */
[----:B------:R-:W2:Y:S07]  /*2940*/  LDSM.16.M88.4 R80, [R5+0x13100] ;  /* 0x013100000550783b */ /* 0x000eae0000000200 */
[C---:B----4-:R-:W-:Y:S08]  /*2950*/  HMMA.16816.F32 R68, R184.reuse, R88, R64 ;  /* 0x00000058b844723c */ /* 0x050ff00000001840 */
[C---:B------:R-:W-:Y:S01]  /*2960*/  HMMA.16816.F32 R64, R184.reuse, R90, R60 ;  /* 0x0000005ab840723c */ /* 0x040fe2000000183c */
[----:B------:R-:W-:Y:S07]  /*2970*/  LDSM.16.M88.4 R88, [R237+0x16100] ;  /* 0x01610000ed58783b */ /* 0x000fee0000000200 */
[C---:B-1----:R-:W-:Y:S08]  /*2980*/  HMMA.16816.F32 R60, R184.reuse, R28, R56 ;  /* 0x0000001cb83c723c */ /* 0x042ff00000001838 */
[C---:B------:R-:W-:Y:S08]  /*2990*/  HMMA.16816.F32 R56, R184.reuse, R30, R52 ;  /* 0x0000001eb838723c */ /* 0x040ff00000001834 */
[C---:B-----5:R-:W-:Y:S08]  /*29a0*/  HMMA.16816.F32 R52, R184.reuse, R24, R44 ;  /* 0x00000018b834723c */ /* 0x060ff0000000182c */
[C---:B------:R-:W-:Y:S01]  /*29b0*/  HMMA.16816.F32 R44, R184.reuse, R26, R16 ;  /* 0x0000001ab82c723c */ /* 0x040fe20000001810 */
[----:B------:R-:W1:Y:S07]  /*29c0*/  LDSM.16.M88.4 R24, [R237+0x15900] ;  /* 0x01590000ed18783b */ /* 0x000e6e0000000200 */
[C---:B------:R-:W-:Y:S08]  /*29d0*/  HMMA.16816.F32 R36, R184.reuse, R20, R12 ;  /* 0x00000014b824723c */ /* 0x040ff0000000180c */
[----:B------:R-:W-:Y:S08]  /*29e0*/  HMMA.16816.F32 R28, R184, R22, R8 ;  /* 0x00000016b81c723c */ /* 0x000ff00000001808 */
[C---:B------:R-:W-:Y:S08]  /*29f0*/  HMMA.16816.F32 R16, R188.reuse, R42, R48 ;  /* 0x0000002abc10723c */ /* 0x040ff00000001830 */
[C---:B------:R-:W-:Y:S08]  /*2a00*/  HMMA.16816.F32 R12, R188.reuse, R84, R76 ;  /* 0x00000054bc0c723c */ /* 0x040ff0000000184c */
[C---:B------:R-:W-:Y:S08]  /*2a10*/  HMMA.16816.F32 R8, R188.reuse, R86, R72 ;  /* 0x00000056bc08723c */ /* 0x040ff00000001848 */
[C---:B------:R-:W-:Y:S01]  /*2a20*/  HMMA.16816.F32 R20, R188.reuse, R40, R32 ;  /* 0x00000028bc14723c */ /* 0x040fe20000001820 */
[----:B------:R-:W-:Y:S07]  /*2a30*/  LDSM.16.M88.4 R32, [R237+0x17900] ;  /* 0x01790000ed20783b */ /* 0x000fee0000000200 */
[C---:B--2---:R-:W-:Y:S08]  /*2a40*/  HMMA.16816.F32 R76, R188.reuse, R80, R68 ;  /* 0x00000050bc4c723c */ /* 0x044ff00000001844 */
[C---:B------:R-:W-:Y:S08]  /*2a50*/  HMMA.16816.F32 R84, R188.reuse, R82, R64 ;  /* 0x00000052bc54723c */ /* 0x040ff00000001840 */
[C---:B------:R-:W-:Y:S01]  /*2a60*/  HMMA.16816.F32 R68, R188.reuse, R96, R52 ;  /* 0x00000060bc44723c */ /* 0x040fe20000001834 */
[----:B------:R-:W2:Y:S07]  /*2a70*/  LDSM.16.M88.4 R52, [R237+0x16900] ;  /* 0x01690000ed34783b */ /* 0x000eae0000000200 */
[C---:B------:R-:W-:Y:S01]  /*2a80*/  HMMA.16816.F32 R64, R188.reuse, R98, R44 ;  /* 0x00000062bc40723c */ /* 0x040fe2000000182c */
[----:B------:R-:W3:Y:S04]  /*2a90*/  LDSM.16.M88.4 R44, [R237+0x17100] ;  /* 0x01710000ed2c783b */ /* 0x000ee80000000200 */
[----:B------:R-:W-:Y:S03]  /*2aa0*/  LDSM.16.M88.4 R96, [R3+0x15100] ;  /* 0x015100000360783b */ /* 0x000fe60000000200 */
[C---:B------:R-:W-:Y:S08]  /*2ab0*/  HMMA.16816.F32 R80, R188.reuse, R92, R60 ;  /* 0x0000005cbc50723c */ /* 0x040ff0000000183c */
[C---:B------:R-:W-:Y:S01]  /*2ac0*/  HMMA.16816.F32 R72, R188.reuse, R94, R56 ;  /* 0x0000005ebc48723c */ /* 0x040fe20000001838 */
[----:B------:R-:W-:Y:S07]  /*2ad0*/  LDSM.16.M88.4 R92, [R4+0x17900] ;  /* 0x01790000045c783b */ /* 0x000fee0000000200 */
[C---:B------:R-:W-:Y:S08]  /*2ae0*/  HMMA.16816.F32 R60, R188.reuse, R100, R36 ;  /* 0x00000064bc3c723c */ /* 0x040ff00000001824 */
[----:B------:R-:W-:Y:S01]  /*2af0*/  HMMA.16816.F32 R56, R188, R102, R28 ;  /* 0x00000066bc38723c */ /* 0x000fe2000000181c */
[----:B------:R-:W4:Y:S04]  /*2b00*/  LDSM.16.M88.4 R28, [R4+0x15100] ;  /* 0x01510000041c783b */ /* 0x000f280000000200 */
[----:B------:R-:W-:Y:S03]  /*2b10*/  LDSM.16.M88.4 R100, [R5+0x17100] ;  /* 0x017100000564783b */ /* 0x000fe60000000200 */
[C---:B------:R-:W-:Y:S08]  /*2b20*/  HMMA.16816.F32 R40, R192.reuse, R106, R16 ;  /* 0x0000006ac028723c */ /* 0x040ff00000001810 */
[C---:B-1----:R-:W-:Y:S08]  /*2b30*/  HMMA.16816.F32 R36, R192.reuse, R24, R12 ;  /* 0x00000018c024723c */ /* 0x042ff0000000180c */
[C---:B------:R-:W-:Y:S01]  /*2b40*/  HMMA.16816.F32 R16, R192.reuse, R26, R8 ;  /* 0x0000001ac010723c */ /* 0x040fe20000001808 */
[----:B------:R-:W1:Y:S07]  /*2b50*/  LDSM.16.M88.4 R24, [R4+0x15900] ;  /* 0x015900000418783b */ /* 0x000e6e0000000200 */
[C---:B------:R-:W-:Y:S01]  /*2b60*/  HMMA.16816.F32 R48, R192.reuse, R104, R20 ;  /* 0x00000068c030723c */ /* 0x040fe20000001814 */
[----:B------:R-:W5:Y:S04]  /*2b70*/  LDSM.16.M88.4 R20, [R4+0x16100] ;  /* 0x016100000414783b */ /* 0x000f680000000200 */
[----:B------:R-:W-:Y:S03]  /*2b80*/  LDSM.16.M88.4 R104, [R3+0x17900] ;  /* 0x017900000368783b */ /* 0x000fe60000000200 */
        /* <DEDUP_REMOVED lines=8> */
[C---:B------:R-:W-:Y:S08]  /*2c10*/  HMMA.16816.F32 R72, R192.reuse, R44, R68 ;  /* 0x0000002cc048723c */ /* 0x040ff00000001844 */
[----:B------:R-:W-:Y:S01]  /*2c20*/  HMMA.16816.F32 R68, R192, R34, R56 ;  /* 0x00000022c044723c */ /* 0x000fe20000001838 */
[----:B------:R-:W-:Y:S07]  /*2c30*/  LDSM.16.M88.4 R32, [R3+0x17100] ;  /* 0x017100000320783b */ /* 0x000fee0000000200 */
[C---:B----4-:R-:W-:Y:S08]  /*2c40*/  HMMA.16816.F32 R60, R196.reuse, R28, R48 ;  /* 0x0000001cc43c723c */ /* 0x050ff00000001830 */
[C---:B------:R-:W-:Y:S01]  /*2c50*/  HMMA.16816.F32 R56, R196.reuse, R30, R40 ;  /* 0x0000001ec438723c */ /* 0x040fe20000001828 */
[----:B------:R-:W2:Y:S07]  /*2c60*/  LDSM.16.M88.4 R28, [R3+0x16100] ;  /* 0x01610000031c783b */ /* 0x000eae0000000200 */
[C---:B-1----:R-:W-:Y:S08]  /*2c70*/  HMMA.16816.F32 R48, R196.reuse, R24, R36 ;  /* 0x00000018c430723c */ /* 0x042ff00000001824 */
[C---:B------:R-:W-:Y:S01]  /*2c80*/  HMMA.16816.F32 R44, R196.reuse, R26, R16 ;  /* 0x0000001ac42c723c */ /* 0x040fe20000001810 */
[----:B------:R-:W1:Y:S07]  /*2c90*/  LDSM.16.M88.4 R24, [R3+0x16900] ;  /* 0x016900000318783b */ /* 0x000e6e0000000200 */
[C---:B-----5:R-:W-:Y:S08]  /*2ca0*/  HMMA.16816.F32 R36, R196.reuse, R20, R12 ;  /* 0x00000014c424723c */ /* 0x060ff0000000180c */
[C---:B------:R-:W-:Y:S08]  /*2cb0*/  HMMA.16816.F32 R20, R196.reuse, R22, R8 ;  /* 0x00000016c414723c */ /* 0x040ff00000001808 */
[C---:B------:R-:W-:Y:S01]  /*2cc0*/  HMMA.16816.F32 R16, R196.reuse, R88, R80 ;  /* 0x00000058c410723c */ /* 0x040fe20000001850 */
[----:B------:R-:W3:Y:S07]  /*2cd0*/  LDSM.16.M88.4 R80, [R5+0x15900] ;  /* 0x015900000550783b */ /* 0x000eee0000000200 */
[C---:B------:R-:W-:Y:S08]  /*2ce0*/  HMMA.16816.F32 R40, R196.reuse, R86, R64 ;  /* 0x00000056c428723c */ /* 0x040ff00000001840 */
[C---:B------:R-:W-:Y:S08]  /*2cf0*/  HMMA.16816.F32 R52, R196.reuse, R92, R52 ;  /* 0x0000005cc434723c */ /* 0x040ff00000001834 */
[C---:B------:R-:W-:Y:S01]  /*2d00*/  HMMA.16816.F32 R12, R196.reuse, R90, R76 ;  /* 0x0000005ac40c723c */ /* 0x040fe2000000184c */
[----:B------:R-:W4:Y:S07]  /*2d10*/  LDSM.16.M88.4 R88, [R5+0x16100] ;  /* 0x016100000558783b */ /* 0x000f2e0000000200 */
[----:B------:R-:W-:Y:S08]  /*2d20*/  HMMA.16816.F32 R8, R196, R84, R72 ;  /* 0x00000054c408723c */ /* 0x000ff00000001848 */
[C---:B------:R-:W-:Y:S08]  /*2d30*/  HMMA.16816.F32 R64, R200.reuse, R96, R60 ;  /* 0x00000060c840723c */ /* 0x040ff0000000183c */
[C---:B------:R-:W-:Y:S08]  /*2d40*/  HMMA.16816.F32 R72, R200.reuse, R108, R48 ;  /* 0x0000006cc848723c */ /* 0x040ff00000001830 */
[C---:B------:R-:W-:Y:S01]  /*2d50*/  HMMA.16816.F32 R60, R200.reuse, R110, R44 ;  /* 0x0000006ec83c723c */ /* 0x040fe2000000182c */
[----:B------:R-:W5:Y:S07]  /*2d60*/  LDSM.16.M88.4 R108, [R5+0x17900] ;  /* 0x01790000056c783b */ /* 0x000f6e0000000200 */
[----:B------:R-:W-:Y:S01]  /*2d70*/  HMMA.16816.F32 R76, R200, R98, R56 ;  /* 0x00000062c84c723c */ /* 0x000fe20000001838 */
[----:B------:R-:W3:Y:S07]  /*2d80*/  LDSM.16.M88.4 R96, [R5+0x16900] ;  /* 0x016900000560783b */ /* 0x000eee0000000200 */
[----:B------:R-:W-:Y:S01]  /*2d90*/  HMMA.16816.F32 R68, R196, R94, R68 ;  /* 0x0000005ec444723c */ /* 0x000fe20000001844 */
[----:B------:R-:W-:Y:S07]  /*2da0*/  LDSM.16.M88.4 R92, [R237+0x18900] ;  /* 0x01890000ed5c783b */ /* 0x000fee0000000200 */
[C---:B--2---:R-:W-:Y:S08]  /*2db0*/  HMMA.16816.F32 R56, R200.reuse, R28, R36 ;  /* 0x0000001cc838723c */ /* 0x044ff00000001824 */
[C---:B------:R-:W-:Y:S01]  /*2dc0*/  HMMA.16816.F32 R48, R200.reuse, R30, R20 ;  /* 0x0000001ec830723c */ /* 0x040fe20000001814 */
[----:B------:R-:W2:Y:S07]  /*2dd0*/  LDSM.16.M88.4 R28, [R237+0x18100] ;  /* 0x01810000ed1c783b */ /* 0x000eae0000000200 */
[C---:B-1----:R-:W-:Y:S08]  /*2de0*/  HMMA.16816.F32 R44, R200.reuse, R24, R16 ;  /* 0x00000018c82c723c */ /* 0x042ff00000001810 */
[C---:B------:R-:W-:Y:S08]  /*2df0*/  HMMA.16816.F32 R20, R200.reuse, R34, R40 ;  /* 0x00000022c814723c */ /* 0x040ff00000001828 */
[C---:B------:R-:W-:Y:S01]  /*2e00*/  HMMA.16816.F32 R16, R200.reuse, R104, R52 ;  /* 0x00000068c810723c */ /* 0x040fe20000001834 */
[----:B------:R-:W1:Y:S07]  /*2e10*/  LDSM.16.M88.4 R52, [R237+0x19100] ;  /* 0x01910000ed34783b */ /* 0x000e6e0000000200 */
[C---:B------:R-:W-:Y:S08]  /*2e20*/  HMMA.16816.F32 R36, R200.reuse, R26, R12 ;  /* 0x0000001ac824723c */ /* 0x040ff0000000180c */
[C---:B------:R-:W-:Y:S08]  /*2e30*/  HMMA.16816.F32 R24, R200.reuse, R32, R8 ;  /* 0x00000020c818723c */ /* 0x040ff00000001808 */
[----:B------:R-:W-:Y:S08]  /*2e40*/  HMMA.16816.F32 R12, R200, R106, R68 ;  /* 0x0000006ac80c723c */ /* 0x000ff00000001844 */
[C---:B------:R-:W-:Y:S08]  /*2e50*/  HMMA.16816.F32 R8, R204.reuse, R112, R64 ;  /* 0x00000070cc08723c */ /* 0x040ff00000001840 */
[C---:B------:R-:W-:Y:S08]  /*2e60*/  HMMA.16816.F32 R32, R204.reuse, R114, R76 ;  /* 0x00000072cc20723c */ /* 0x040ff0000000184c */
[C---:B---3--:R-:W-:Y:S08]  /*2e70*/  HMMA.16816.F32 R64, R204.reuse, R80, R72 ;  /* 0x00000050cc40723c */ /* 0x048ff00000001848 */
[C---:B------:R-:W-:Y:S08]  /*2e80*/  HMMA.16816.F32 R84, R204.reuse, R82, R60 ;  /* 0x00000052cc54723c */ /* 0x040ff0000000183c */
[C---:B----4-:R-:W-:Y:S08]  /*2e90*/  HMMA.16816.F32 R80, R204.reuse, R88, R56 ;  /* 0x00000058cc50723c */ /* 0x050ff00000001838 */
[C---:B------:R-:W-:Y:S01]  /*2ea0*/  HMMA.16816.F32 R76, R204.reuse, R90, R48 ;  /* 0x0000005acc4c723c */ /* 0x040fe20000001830 */
[----:B------:R-:W-:Y:S07]  /*2eb0*/  LDSM.16.M88.4 R88, [R4+0x19100] ;  /* 0x019100000458783b */ /* 0x000fee0000000200 */
[C---:B------:R-:W-:Y:S01]  /*2ec0*/  HMMA.16816.F32 R56, R204.reuse, R102, R20 ;  /* 0x00000066cc38723c */ /* 0x040fe20000001814 */
[----:B------:R-:W3:Y:S07]  /*2ed0*/  LDSM.16.M88.4 R20, [R237+0x1a900] ;  /* 0x01a90000ed14783b */ /* 0x000eee0000000200 */
[C---:B-----5:R-:W-:Y:S01]  /*2ee0*/  HMMA.16816.F32 R48, R204.reuse, R108, R16 ;  /* 0x0000006ccc30723c */ /* 0x060fe20000001810 */
[----:B------:R-:W4:Y:S07]  /*2ef0*/  LDSM.16.M88.4 R16, [R4+0x18100] ;  /* 0x018100000410783b */ /* 0x000f2e0000000200 */
[C---:B------:R-:W-:Y:S01]  /*2f00*/  HMMA.16816.F32 R72, R204.reuse, R96, R44 ;  /* 0x00000060cc48723c */ /* 0x040fe2000000182c */
[----:B------:R-:W5:Y:S07]  /*2f10*/  LDSM.16.M88.4 R44, [R237+0x19900] ;  /* 0x01990000ed2c783b */ /* 0x000f6e0000000200 */
[C---:B------:R-:W-:Y:S01]  /*2f20*/  HMMA.16816.F32 R60, R204.reuse, R100, R24 ;  /* 0x00000064cc3c723c */ /* 0x040fe20000001818 */
[----:B------:R-:W1:Y:S04]  /*2f30*/  LDSM.16.M88.4 R24, [R237+0x1a100] ;  /* 0x01a10000ed18783b */ /* 0x000e680000000200 */
[----:B------:R-:W-:Y:S03]  /*2f40*/  LDSM.16.M88.4 R100, [R4+0x1a100] ;  /* 0x01a100000464783b */ /* 0x000fe60000000200 */
[----:B------:R-:W-:Y:S08]  /*2f50*/  HMMA.16816.F32 R40, R204, R110, R12 ;  /* 0x0000006ecc28723c */ /* 0x000ff0000000180c */
[----:B--2---:R-:W-:Y:S08]  /*2f60*/  HMMA.16816.F32 R12, R208, R28, R8 ;  /* 0x0000001cd00c723c */ /* 0x004ff00000001808 */
[----:B------:R-:W-:Y:S08]  /*2f70*/  HMMA.16816.F32 R68, R204, R98, R36 ;  /* 0x00000062cc44723c */ /* 0x000ff00000001824 */
[C---:B------:R-:W-:Y:S01]  /*2f80*/  HMMA.16816.F32 R8, R208.reuse, R30, R32 ;  /* 0x0000001ed008723c */ /* 0x040fe20000001820 */
[----:B------:R-:W2:Y:S07]  /*2f90*/  LDSM.16.M88.4 R32, [R4+0x18900] ;  /* 0x018900000420783b */ /* 0x000eae0000000200 */
[C---:B------:R-:W-:Y:S01]  /*2fa0*/  HMMA.16816.F32 R36, R208.reuse, R94, R84 ;  /* 0x0000005ed024723c */ /* 0x040fe20000001854 */
[----:B------:R-:W2:Y:S07]  /*2fb0*/  LDSM.16.M88.4 R84, [R4+0x19900] ;  /* 0x019900000454783b */ /* 0x000eae0000000200 */
[C---:B------:R-:W-:Y:S08]  /*2fc0*/  HMMA.16816.F32 R28, R208.reuse, R92, R64 ;  /* 0x0000005cd01c723c */ /* 0x040ff00000001840 */
[C---:B-1----:R-:W-:Y:S08]  /*2fd0*/  HMMA.16816.F32 R64, R208.reuse, R52, R80 ;  /* 0x00000034d040723c */ /* 0x042ff00000001850 */
[C---:B------:R-:W-:Y:S08]  /*2fe0*/  HMMA.16816.F32 R76, R208.reuse, R54, R76 ;  /* 0x00000036d04c723c */ /* 0x040ff0000000184c */
[----:B---3--:R-:W-:Y:S08]  /*2ff0*/  HMMA.16816.F32 R52, R208, R22, R40 ;  /* 0x00000016d034723c */ /* 0x008ff00000001828 */
[----:B----4-:R-:W-:Y:S01]  /*3000*/  HMMA.16816.F32 R40, R216, R16, R12 ;  /* 0x00000010d828723c */ /* 0x010fe2000000180c */
[----:B------:R1:W3:Y:S07]  /*3010*/  LDSM.16.M88.4 R12, [R4+0x1a900] ;  /* 0x01a90000040c783b */ /* 0x0002ee0000000200 */
[C---:B-----5:R-:W-:Y:S08]  /*3020*/  HMMA.16816.F32 R72, R208.reuse, R44, R72 ;  /* 0x0000002cd048723c */ /* 0x060ff00000001848 */
[----:B------:R-:W-:Y:S08]  /*3030*/  HMMA.16816.F32 R68, R208, R46, R68 ;  /* 0x0000002ed044723c */ /* 0x000ff00000001844 */
[----:B------:R-:W-:Y:S01]  /*3040*/  HMMA.16816.F32 R16, R216, R18, R8 ;  /* 0x00000012d810723c */ /* 0x000fe20000001808 */
[----:B------:R-:W4:Y:S01]  /*3050*/  LDSM.16.M88.4 R8, [R3+0x18100] ;  /* 0x018100000308783b */ /* 0x000f220000000200 */
[----:B-1----:R-:W-:-:S04]  /*3060*/  LEA.HI R4, R118, R121, RZ, 0x2 ;  /* 0x0000007976047211 */ /* 0x002fc800078f10ff */
[----:B------:R-:W-:Y:S02]  /*3070*/  LOP3.LUT R4, R4, 0xfffffffc, RZ, 0xc0, !PT ;  /* 0xfffffffc04047812 */ /* 0x000fe400078ec0ff */
[----:B------:R-:W-:Y:S03]  /*3080*/  HMMA.16816.F32 R80, R208, R24, R60 ;  /* 0x00000018d050723c */ /* 0x000fe6000000183c */
[----:B------:R-:W-:-:S05]  /*3090*/  IMAD.IADD R4, R121, 0x1, -R4 ;  /* 0x0000000179047824 */ /* 0x000fca00078e0a04 */
[C---:B------:R-:W-:Y:S01]  /*30a0*/  HMMA.16816.F32 R96, R208.reuse, R26, R56 ;  /* 0x0000001ad060723c */ /* 0x040fe20000001838 */
[----:B------:R-:W1:Y:S04]  /*30b0*/  LDSM.16.M88.4 R24, [R3+0x18900] ;  /* 0x018900000318783b */ /* 0x000e680000000200 */
[----:B------:R-:W-:Y:S03]  /*30c0*/  LDSM.16.M88.4 R56, [R3+0x19900] ;  /* 0x019900000338783b */ /* 0x000fe60000000200 */
[----:B------:R-:W-:Y:S08]  /*30d0*/  HMMA.16816.F32 R92, R208, R20, R48 ;  /* 0x00000014d05c723c */ /* 0x000ff00000001830 */
[C---:B--2---:R-:W-:Y:S08]  /*30e0*/  HMMA.16816.F32 R20, R216.reuse, R32, R28 ;  /* 0x00000020d814723c */ /* 0x044ff0000000181c */
[C---:B------:R-:W-:Y:S01]  /*30f0*/  HMMA.16816.F32 R28, R216.reuse, R34, R36 ;  /* 0x00000022d81c723c */ /* 0x040fe20000001824 */
[----:B------:R-:W2:Y:S07]  /*3100*/  LDSM.16.M88.4 R36, [R3+0x19100] ;  /* 0x019100000324783b */ /* 0x000eae0000000200 */
[C---:B------:R-:W-:Y:S08]  /*3110*/  HMMA.16816.F32 R48, R216.reuse, R84, R72 ;  /* 0x00000054d830723c */ /* 0x040ff00000001848 */
[C---:B------:R-:W-:Y:S01]  /*3120*/  HMMA.16816.F32 R60, R216.reuse, R86, R68 ;  /* 0x00000056d83c723c */ /* 0x040fe20000001844 */
[----:B------:R-:W5:Y:S04]  /*3130*/  LDSM.16.M88.4 R68, [R3+0x1a100] ;  /* 0x01a100000344783b */ /* 0x000f680000000200 */
[----:B------:R-:W-:Y:S03]  /*3140*/  LDSM.16.M88.4 R84, [R5+0x18100] ;  /* 0x018100000554783b */ /* 0x000fe60000000200 */
[C---:B------:R-:W-:Y:S01]  /*3150*/  HMMA.16816.F32 R72, R216.reuse, R102, R96 ;  /* 0x00000066d848723c */ /* 0x040fe20000001860 */
[----:B------:R-:W1:Y:S07]  /*3160*/  LDSM.16.M88.4 R96, [R5+0x18900] ;  /* 0x018900000560783b */ /* 0x000e6e0000000200 */
[C---:B------:R-:W-:Y:S08]  /*3170*/  HMMA.16816.F32 R32, R216.reuse, R88, R64 ;  /* 0x00000058d820723c */ /* 0x040ff00000001840 */
[C---:B------:R-:W-:Y:S01]  /*3180*/  HMMA.16816.F32 R44, R216.reuse, R90, R76 ;  /* 0x0000005ad82c723c */ /* 0x040fe2000000184c */
[----:B------:R-:W-:Y:S07]  /*3190*/  LDSM.16.M88.4 R88, [R5+0x19100] ;  /* 0x019100000558783b */ /* 0x000fee0000000200 */
[C---:B---3--:R-:W-:Y:S08]  /*31a0*/  HMMA.16816.F32 R76, R216.reuse, R12, R92 ;  /* 0x0000000cd84c723c */ /* 0x048ff0000000185c */
[C---:B------:R-:W-:Y:S08]  /*31b0*/  HMMA.16816.F32 R52, R216.reuse, R14, R52 ;  /* 0x0000000ed834723c */ /* 0x040ff00000001834 */
[----:B------:R-:W-:Y:S01]  /*31c0*/  HMMA.16816.F32 R64, R216, R100, R80 ;  /* 0x00000064d840723c */ /* 0x000fe20000001850 */
[----:B------:R3:W5:Y:S07]  /*31d0*/  LDSM.16.M88.4 R80, [R3+0x1a900] ;  /* 0x01a900000350783b */ /* 0x00076e0000000200 */
[C---:B----4-:R-:W-:Y:S08]  /*31e0*/  HMMA.16816.F32 R40, R220.reuse, R8, R40 ;  /* 0x00000008dc28723c */ /* 0x050ff00000001828 */
[C---:B------:R-:W-:Y:S08]  /*31f0*/  HMMA.16816.F32 R12, R220.reuse, R10, R16 ;  /* 0x0000000adc0c723c */ /* 0x040ff00000001810 */
[----:B-1----:R-:W-:Y:S01]  /*3200*/  HMMA.16816.F32 R8, R220, R24, R20 ;  /* 0x00000018dc08723c */ /* 0x002fe20000001814 */
[----:B---3--:R-:W-:-:S05]  /*3210*/  LOP3.LUT R3, R117, 0xffffffe0, RZ, 0xc0, !PT ;  /* 0xffffffe075037812 */ /* 0x008fca00078ec0ff */
[----:B------:R-:W-:Y:S02]  /*3220*/  IMAD.IADD R3, R121, 0x1, -R3 ;  /* 0x0000000179037824 */ /* 0x000fe400078e0a03 */
[----:B------:R-:W-:Y:S01]  /*3230*/  HMMA.16816.F32 R16, R220, R26, R28 ;  /* 0x0000001adc10723c */ /* 0x000fe2000000181c */
[----:B------:R-:W1:Y:S02]  /*3240*/  LDSM.16.M88.4 R28, [R5+0x19900] ;  /* 0x01990000051c783b */ /* 0x000e640000000200 */
[----:B------:R-:W-:-:S04]  /*3250*/  SHF.R.S32.HI R6, RZ, 0x1f, R3 ;  /* 0x0000001fff067819 */ /* 0x000fc80000011403 */
[----:B------:R-:W-:Y:S01]  /*3260*/  LEA.HI R6, R6, R3, RZ, 0x2 ;  /* 0x0000000306067211 */ /* 0x000fe200078f10ff */
[C---:B--2---:R-:W-:Y:S08]  /*3270*/  HMMA.16816.F32 R20, R220.reuse, R36, R32 ;  /* 0x00000024dc14723c */ /* 0x044ff00000001820 */
[C---:B------:R-:W-:Y:S08]  /*3280*/  HMMA.16816.F32 R24, R220.reuse, R38, R44 ;  /* 0x00000026dc18723c */ /* 0x040ff0000000182c */
[C---:B------:R-:W-:Y:S08]  /*3290*/  HMMA.16816.F32 R32, R220.reuse, R56, R48 ;  /* 0x00000038dc20723c */ /* 0x040ff00000001830 */
[C---:B-----5:R-:W-:Y:S08]  /*32a0*/  HMMA.16816.F32 R44, R220.reuse, R68, R64 ;  /* 0x00000044dc2c723c */ /* 0x060ff00000001840 */
[----:B------:R-:W-:Y:S08]  /*32b0*/  HMMA.16816.F32 R48, R220, R70, R72 ;  /* 0x00000046dc30723c */ /* 0x000ff00000001848 */
[C---:B------:R-:W-:Y:S07]  /*32c0*/  HMMA.16816.F32 R68, R228.reuse, R96, R8 ;  /* 0x00000060e444723c */ /* 0x040fee0000001808 */
[----:B------:R-:W-:Y:S01]  /*32d0*/  LEA.HI R8, R4, R4, RZ, 0x1 ;  /* 0x0000000404087211 */ /* 0x000fe200078f08ff */
[----:B------:R-:W-:Y:S01]  /*32e0*/  HMMA.16816.F32 R72, R228, R86, R12 ;  /* 0x00000056e448723c */ /* 0x000fe2000000180c */
[----:B------:R-:W-:Y:S01]  /*32f0*/  IADD3 R9, R116, -R7, RZ ;  /* 0x8000000774097210 */ /* 0x000fe20007ffe0ff */
[----:B------:R-:W2:Y:S01]  /*3300*/  LDSM.16.M88.4 R12, [R5+0x1a900] ;  /* 0x01a90000050c783b */ /* 0x000ea20000000200 */
[----:B------:R-:W-:-:S02]  /*3310*/  LEA.HI.SX32 R7, R6, UR8, 0x1e ;  /* 0x0000000806077c11 */ /* 0x000fc4000f8ff2ff */
[----:B------:R-:W-:-:S03]  /*3320*/  LOP3.LUT R8, R8, 0x1ffffffe, RZ, 0xc0, !PT ;  /* 0x1ffffffe08087812 */ /* 0x000fc600078ec0ff */
[----:B------:R-:W-:Y:S01]  /*3330*/  IMAD R7, R9, 0x10, R7 ;  /* 0x0000001009077824 */ /* 0x000fe200078e0207 */
[----:B------:R-:W-:Y:S01]  /*3340*/  HMMA.16816.F32 R64, R228, R98, R16 ;  /* 0x00000062e440723c */ /* 0x000fe20000001810 */
[----:B------:R-:W-:Y:S01]  /*3350*/  IMAD.IADD R4, R4, 0x1, -R8 ;  /* 0x0000000104047824 */ /* 0x000fe200078e0a08 */
[----:B------:R3:W4:Y:S01]  /*3360*/  LDSM.16.M88.4 R16, [R5+0x1a100] ;  /* 0x01a100000510783b */ /* 0x0007220000000200 */
[----:B------:R-:W-:-:S04]  /*3370*/  DEPBAR.LE SB0, 0x2 ;  /* 0x000080800000791a */ /* 0x000fc80000000000 */
[----:B------:R-:W-:Y:S01]  /*3380*/  IMAD R119, R4, 0x8, R7 ;  /* 0x0000000804777824 */ /* 0x000fe200078e0207 */
[C---:B------:R-:W-:Y:S03]  /*3390*/  HMMA.16816.F32 R36, R220.reuse, R58, R60 ;  /* 0x0000003adc24723c */ /* 0x040fe6000000183c */
[----:B------:R-:W-:Y:S01]  /*33a0*/  IMAD.MOV.U32 R4, RZ, RZ, R119 ;  /* 0x000000ffff047224 */ /* 0x000fe200078e0077 */
[----:B------:R-:W-:Y:S04]  /*33b0*/  STL [R1+0x10], R119 ;  /* 0x0000107701007387 */ /* 0x000fe80000100800 */
[----:B------:R-:W-:Y:S08]  /*33c0*/  HMMA.16816.F32 R56, R220, R80, R76 ;  /* 0x00000050dc38723c */ /* 0x000ff0000000184c */
[----:B------:R-:W-:Y:S01]  /*33d0*/  HMMA.16816.F32 R76, R228, R84, R40 ;  /* 0x00000054e44c723c */ /* 0x000fe20000001828 */
[----:B---3--:R-:W-:-:S05]  /*33e0*/  @P5 IMAD.HI.U32 R5, R119, c[0x0][0x2c8], RZ ;  /* 0x0000b20077055a27 */ /* 0x008fca00078e00ff */
[----:B------:R-:W-:Y:S02]  /*33f0*/  @P0 SHF.R.U32.HI R4, RZ, c[0x0][0x2cc], R5 ;  /* 0x0000b300ff040a19 */ /* 0x000fe40000011605 */
[----:B------:R-:W-:Y:S03]  /*3400*/  HMMA.16816.F32 R60, R220, R82, R52 ;  /* 0x00000052dc3c723c */ /* 0x000fe60000001834 */
[----:B------:R-:W3:Y:S04]  /*3410*/  SHFL.IDX PT, R8, R4, RZ, 0x1c1f ;  /* 0x001c1fff04087589 */ /* 0x000ee800000e0000 */
[----:B------:R5:W3:Y:S01]  /*3420*/  SHFL.IDX PT, R7, R4, 0x1, 0x1c1f ;  /* 0x003c1f0004077f89 */ /* 0x000ae200000e0000 */
[C---:B------:R-:W-:Y:S08]  /*3430*/  HMMA.16816.F32 R52, R228.reuse, R88, R20 ;  /* 0x00000058e434723c */ /* 0x040ff00000001814 */
[C---:B-1----:R-:W-:Y:S08]  /*3440*/  HMMA.16816.F32 R20, R228.reuse, R28, R32 ;  /* 0x0000001ce414723c */ /* 0x042ff00000001820 */
[----:B--2---:R-:W-:Y:S01]  /*3450*/  HMMA.16816.F32 R32, R228, R12, R56 ;  /* 0x0000000ce420723c */ /* 0x004fe20000001838 */
[----:B-----5:R-:W-:-:S07]  /*3460*/  LOP3.LUT R4, R6, 0x7ffffffc, RZ, 0xc0, !PT ;  /* 0x7ffffffc06047812 */ /* 0x020fce00078ec0ff */
[----:B------:R-:W-:Y:S01]  /*3470*/  HMMA.16816.F32 R40, R228, R90, R24 ;  /* 0x0000005ae428723c */ /* 0x000fe20000001818 */
[----:B------:R-:W-:Y:S01]  /*3480*/  IMAD.IADD R4, R3, 0x1, -R4 ;  /* 0x0000000103047824 */ /* 0x000fe200078e0a04 */
[----:B------:R-:W-:-:S03]  /*3490*/  MOV R3, UR9 ;  /* 0x0000000900037c02 */ /* 0x000fc60008000f00 */
[----:B------:R-:W-:-:S03]  /*34a0*/  IMAD.SHL.U32 R9, R4, 0x2, RZ ;  /* 0x0000000204097824 */ /* 0x000fc600078e00ff */
[C---:B------:R-:W-:Y:S02]  /*34b0*/  HMMA.16816.F32 R28, R228.reuse, R30, R36 ;  /* 0x0000001ee41c723c */ /* 0x040fe40000001824 */
[C---:B------:R-:W-:Y:S01]  /*34c0*/  IADD3 R3, -R9.reuse, 0x1, R3 ;  /* 0x0000000109037810 */ /* 0x040fe20007ffe103 */
[----:B------:R-:W-:Y:S01]  /*34d0*/  STL [R1+0x38], R9 ;  /* 0x0000380901007387 */ /* 0x000fe20000100800 */
[----:B------:R-:W-:Y:S02]  /*34e0*/  IADD3 R5, -R9, UR9, RZ ;  /* 0x0000000909057c10 */ /* 0x000fe4000fffe1ff */
[----:B------:R-:W-:Y:S02]  /*34f0*/  IADD3 R3, R3, -UR16, RZ ;  /* 0x8000001003037c10 */ /* 0x000fe4000fffe0ff */
[----:B----4-:R-:W-:Y:S03]  /*3500*/  HMMA.16816.F32 R24, R228, R16, R44 ;  /* 0x00000010e418723c */ /* 0x010fe6000000182c */
[----:B---3--:R-:W-:-:S02]  /*3510*/  IMAD.IADD R4, R3, 0x1, R8 ;  /* 0x0000000103047824 */ /* 0x008fc400078e0208 */
[----:B------:R-:W-:-:S03]  /*3520*/  IMAD.IADD R3, R3, 0x1, R7 ;  /* 0x0000000103037824 */ /* 0x000fc600078e0207 */
[C---:B------:R-:W-:Y:S01]  /*3530*/  HMMA.16816.F32 R36, R228.reuse, R18, R48 ;  /* 0x00000012e424723c */ /* 0x040fe20000001830 */
[C---:B------:R-:W-:Y:S02]  /*3540*/  IMNMX R4, R5.reuse, R4, PT ;  /* 0x0000000405047217 */ /* 0x040fe40003800200 */
[----:B------:R-:W-:Y:S01]  /*3550*/  IMNMX R3, R5, R3, PT ;  /* 0x0000000305037217 */ /* 0x000fe20003800200 */
[----:B------:R-:W-:Y:S01]  /*3560*/  BAR.SYNC.DEFER_BLOCKING 0x0 ;  /* 0x0000000000007b1d */ /* 0x000fe20000010000 */
[C---:B------:R-:W-:Y:S02]  /*3570*/  ISETP.GT.AND P0, PT, R4.reuse, RZ, PT ;  /* 0x000000ff0400720c */ /* 0x040fe40003f04270 */
[----:B------:R-:W-:Y:S01]  /*3580*/  ISETP.GT.AND P6, PT, R4, 0x1, PT ;  /* 0x000000010400780c */ /* 0x000fe20003fc4270 */
[----:B------:R-:W-:Y:S01]  /*3590*/  HMMA.16816.F32 R16, R228, R14, R60 ;  /* 0x0000000ee410723c */ /* 0x000fe2000000183c */
[----:B------:R-:W-:Y:S02]  /*35a0*/  FSEL R7, R76, -INF , P0 ;  /* 0xff8000004c077808 */ /* 0x000fe40000000000 */
[----:B------:R-:W-:-:S02]  /*35b0*/  ISETP.GT.AND P0, PT, R3, 0x1, PT ;  /* 0x000000010300780c */ /* 0x000fc40003f04270 */
[----:B------:R-:W-:Y:S02]  /*35c0*/  ISETP.GT.AND P5, PT, R3, RZ, PT ;  /* 0x000000ff0300720c */ /* 0x000fe40003fa4270 */
[----:B------:R-:W-:Y:S02]  /*35d0*/  FSEL R8, R77, -INF , P6 ;  /* 0xff8000004d087808 */ /* 0x000fe40003000000 */
[----:B------:R-:W-:Y:S02]  /*35e0*/  FSEL R13, R79, -INF , P0 ;  /* 0xff8000004f0d7808 */ /* 0x000fe40000000000 */
[----:B------:R-:W-:Y:S02]  /*35f0*/  ISETP.GT.AND P6, PT, R4, 0x8, PT ;  /* 0x000000080400780c */ /* 0x000fe40003fc4270 */
[----:B------:R-:W-:Y:S02]  /*3600*/  ISETP.GT.AND P0, PT, R3, 0x8, PT ;  /* 0x000000080300780c */ /* 0x000fe40003f04270 */
[----:B------:R-:W-:-:S02]  /*3610*/  FSEL R12, R78, -INF , P5 ;  /* 0xff8000004e0c7808 */ /* 0x000fc40002800000 */
[----:B------:R-:W-:Y:S02]  /*3620*/  ISETP.GT.AND P5, PT, R4, 0x9, PT ;  /* 0x000000090400780c */ /* 0x000fe40003fa4270 */
[----:B------:R-:W-:Y:S02]  /*3630*/  FSEL R10, R72, -INF , P6 ;  /* 0xff800000480a7808 */ /* 0x000fe40003000000 */
[----:B------:R-:W-:Y:S02]  /*3640*/  FSEL R14, R74, -INF , P0 ;  /* 0xff8000004a0e7808 */ /* 0x000fe40000000000 */
[----:B------:R-:W-:Y:S02]  /*3650*/  FMNMX.FTZ R5, R7, R8, !PT ;  /* 0x0000000807057209 */ /* 0x000fe40007810000 */
[----:B------:R-:W-:Y:S02]  /*3660*/  ISETP.GT.AND P0, PT, R4, 0x11, PT ;  /* 0x000000110400780c */ /* 0x000fe40003f04270 */
[----:B------:R-:W-:-:S02]  /*3670*/  FSEL R11, R73, -INF , P5 ;  /* 0xff800000490b7808 */ /* 0x000fc40002800000 */
[----:B------:R-:W-:Y:S02]  /*3680*/  ISETP.GT.AND P6, PT, R4, 0x10, PT ;  /* 0x000000100400780c */ /* 0x000fe40003fc4270 */
[----:B------:R-:W-:Y:S02]  /*3690*/  FMNMX.FTZ R5, R10, R5, !PT ;  /* 0x000000050a057209 */ /* 0x000fe40007810000 */
[----:B------:R-:W-:Y:S02]  /*36a0*/  FSEL R45, R69, -INF , P0 ;  /* 0xff800000452d7808 */ /* 0x000fe40000000000 */
[C---:B------:R-:W-:Y:S02]  /*36b0*/  ISETP.GT.AND P5, PT, R3.reuse, 0x9, PT ;  /* 0x000000090300780c */ /* 0x040fe40003fa4270 */
[----:B------:R-:W-:Y:S02]  /*36c0*/  ISETP.GT.AND P0, PT, R3, 0x11, PT ;  /* 0x000000110300780c */ /* 0x000fe40003f04270 */
[----:B------:R-:W-:-:S02]  /*36d0*/  FSEL R44, R68, -INF , P6 ;  /* 0xff800000442c7808 */ /* 0x000fc40003000000 */
[----:B------:R-:W-:Y:S02]  /*36e0*/  FMNMX.FTZ R5, R11, R5, !PT ;  /* 0x000000050b057209 */ /* 0x000fe40007810000 */
[----:B------:R-:W-:Y:S02]  /*36f0*/  FSEL R15, R75, -INF , P5 ;  /* 0xff8000004b0f7808 */ /* 0x000fe40002800000 */
[----:B------:R-:W-:Y:S02]  /*3700*/  FSEL R76, R71, -INF , P0 ;  /* 0xff800000474c7808 */ /* 0x000fe40000000000 */
[C---:B------:R-:W-:Y:S02]  /*3710*/  ISETP.GT.AND P5, PT, R3.reuse, 0x10, PT ;  /* 0x000000100300780c */ /* 0x040fe40003fa4270 */
[----:B------:R-:W-:Y:S02]  /*3720*/  ISETP.GT.AND P0, PT, R3, 0x18, PT ;  /* 0x000000180300780c */ /* 0x000fe40003f04270 */
[----:B------:R-:W-:-:S02]  /*3730*/  ISETP.GT.AND P6, PT, R4, 0x18, PT ;  /* 0x000000180400780c */ /* 0x000fc40003fc4270 */
[----:B------:R-:W-:Y:S02]  /*3740*/  FMNMX.FTZ R5, R44, R5, !PT ;  /* 0x000000052c057209 */ /* 0x000fe40007810000 */
[----:B------:R-:W-:Y:S02]  /*3750*/  FSEL R48, R70, -INF , P5 ;  /* 0xff80000046307808 */ /* 0x000fe40002800000 */
[----:B------:R-:W-:Y:S02]  /*3760*/  FSEL R77, R66, -INF , P0 ;  /* 0xff800000424d7808 */ /* 0x000fe40000000000 */
        /* <DEDUP_REMOVED lines=9> */
[----:B------:R-:W-:Y:S02]  /*3800*/  ISETP.GT.AND P5, PT, R3, 0x19, PT ;  /* 0x000000190300780c */ /* 0x000fe40003fa4270 */
[----:B------:R-:W-:Y:S02]  /*3810*/  FSEL R127, R52, -INF , P6 ;  /* 0xff800000347f7808 */ /* 0x000fe40003000000 */
[----:B------:R-:W-:Y:S02]  /*3820*/  FMNMX.FTZ R5, R47, R5, !PT ;  /* 0x000000052f057209 */ /* 0x000fe40007810000 */
[----:B------:R-:W-:Y:S02]  /*3830*/  FSEL R134, R55, -INF , P0 ;  /* 0xff80000037867808 */ /* 0x000fe40000000000 */
[----:B------:R-:W-:Y:S02]  /*3840*/  FMNMX.FTZ R6, R12, R13, !PT ;  /* 0x0000000d0c067209 */ /* 0x000fe40007810000 */
[----:B------:R-:W-:-:S02]  /*3850*/  FSEL R78, R67, -INF , P5 ;  /* 0xff800000434e7808 */ /* 0x000fc40002800000 */
[C---:B------:R-:W-:Y:S02]  /*3860*/  ISETP.GT.AND P0, PT, R4.reuse, 0x29, PT ;  /* 0x000000290400780c */ /* 0x040fe40003f04270 */
[----:B------:R-:W-:Y:S02]  /*3870*/  ISETP.GT.AND P5, PT, R3, 0x20, PT ;  /* 0x000000200300780c */ /* 0x000fe40003fa4270 */
[----:B------:R-:W-:Y:S02]  /*3880*/  ISETP.GT.AND P6, PT, R4, 0x28, PT ;  /* 0x000000280400780c */ /* 0x000fe40003fc4270 */
[----:B------:R-:W-:Y:S02]  /*3890*/  FMNMX.FTZ R5, R127, R5, !PT ;  /* 0x000000057f057209 */ /* 0x000fe40007810000 */
[----:B------:R-:W-:Y:S02]  /*38a0*/  FMNMX.FTZ R6, R14, R6, !PT ;  /* 0x000000060e067209 */ /* 0x000fe40007810000 */
[----:B------:R-:W-:-:S02]  /*38b0*/  FSEL R125, R41, -INF , P0 ;  /* 0xff800000297d7808 */ /* 0x000fc40000000000 */
[----:B------:R-:W-:Y:S02]  /*38c0*/  FSEL R132, R54, -INF , P5 ;  /* 0xff80000036847808 */ /* 0x000fe40002800000 */
[C---:B------:R-:W-:Y:S02]  /*38d0*/  ISETP.GT.AND P0, PT, R3.reuse, 0x29, PT ;  /* 0x000000290300780c */ /* 0x040fe40003f04270 */
[----:B------:R-:W-:Y:S02]  /*38e0*/  FSEL R124, R40, -INF , P6 ;  /* 0xff800000287c7808 */ /* 0x000fe40003000000 */
[----:B------:R-:W-:Y:S02]  /*38f0*/  ISETP.GT.AND P5, PT, R3, 0x28, PT ;  /* 0x000000280300780c */ /* 0x000fe40003fa4270 */
[----:B------:R-:W-:Y:S02]  /*3900*/  FMNMX.FTZ R5, R126, R5, !PT ;  /* 0x000000057e057209 */ /* 0x000fe40007810000 */
[----:B------:R-:W-:-:S02]  /*3910*/  FMNMX.FTZ R6, R15, R6, !PT ;  /* 0x000000060f067209 */ /* 0x000fc40007810000 */
[----:B------:R-:W-:Y:S02]  /*3920*/  FSEL R135, R43, -INF , P0 ;  /* 0xff8000002b877808 */ /* 0x000fe40000000000 */
[----:B------:R-:W-:Y:S02]  /*3930*/  ISETP.GT.AND P6, PT, R4, 0x30, PT ;  /* 0x000000300400780c */ /* 0x000fe40003fc4270 */
[----:B------:R-:W-:Y:S02]  /*3940*/  FSEL R133, R42, -INF , P5 ;  /* 0xff8000002a857808 */ /* 0x000fe40002800000 */
[----:B------:R-:W-:Y:S01]  /*3950*/  ISETP.GT.AND P0, PT, R4, 0x31, PT ;  /* 0x000000310400780c */ /* 0x000fe20003f04270 */
[----:B------:R-:W-:Y:S01]  /*3960*/  LDSM.16.MT88.4 R40, [R143+0x3100] ;  /* 0x003100008f28783b */ /* 0x000fe20000004200 */
[----:B------:R-:W-:Y:S02]  /*3970*/  FMNMX.FTZ R5, R124, R5, !PT ;  /* 0x000000057c057209 */ /* 0x000fe40007810000 */
[----:B------:R-:W-:-:S02]  /*3980*/  ISETP.GT.AND P5, PT, R3, 0x30, PT ;  /* 0x000000300300780c */ /* 0x000fc40003fa4270 */
[----:B------:R-:W-:Y:S02]  /*3990*/  FMNMX.FTZ R6, R48, R6, !PT ;  /* 0x0000000630067209 */ /* 0x000fe40007810000 */
[----:B------:R-:W-:Y:S02]  /*39a0*/  FSEL R181, R20, -INF , P6 ;  /* 0xff80000014b57808 */ /* 0x000fe40003000000 */
[----:B------:R-:W-:Y:S02]  /*39b0*/  FSEL R180, R21, -INF , P0 ;  /* 0xff80000015b47808 */ /* 0x000fe40000000000 */
[----:B------:R-:W-:Y:S02]  /*39c0*/  FMNMX.FTZ R5, R125, R5, !PT ;  /* 0x000000057d057209 */ /* 0x000fe40007810000 */
[----:B------:R-:W-:Y:S02]  /*39d0*/  ISETP.GT.AND P0, PT, R3, 0x31, PT ;  /* 0x000000310300780c */ /* 0x000fe40003f04270 */
[----:B------:R-:W-:-:S02]  /*39e0*/  FSEL R183, R22, -INF , P5 ;  /* 0xff80000016b77808 */ /* 0x000fc40002800000 */
[----:B------:R-:W-:Y:S02]  /*39f0*/  FMNMX.FTZ R6, R76, R6, !PT ;  /* 0x000000064c067209 */ /* 0x000fe40007810000 */
[C---:B------:R-:W-:Y:S02]  /*3a00*/  ISETP.GT.AND P5, PT, R4.reuse, 0x38, PT ;  /* 0x000000380400780c */ /* 0x040fe40003fa4270 */
[----:B------:R-:W-:Y:S02]  /*3a10*/  FMNMX.FTZ R5, R181, R5, !PT ;  /* 0x00000005b5057209 */ /* 0x000fe40007810000 */
[----:B------:R-:W-:Y:S02]  /*3a20*/  FSEL R212, R23, -INF , P0 ;  /* 0xff80000017d47808 */ /* 0x000fe40000000000 */
[----:B------:R-:W-:Y:S01]  /*3a30*/  FMNMX.FTZ R6, R77, R6, !PT ;  /* 0x000000064d067209 */ /* 0x000fe20007810000 */
[----:B------:R-:W-:Y:S01]  /*3a40*/  LDSM.16.MT88.4 R20, [R0+0x100] ;  /* 0x000100000014783b */ /* 0x000fe20000004200 */
[----:B------:R-:W-:-:S02]  /*3a50*/  ISETP.GT.AND P0, PT, R4, 0x39, PT ;  /* 0x000000390400780c */ /* 0x000fc40003f04270 */
[----:B------:R-:W-:Y:S02]  /*3a60*/  FSEL R141, R28, -INF , P5 ;  /* 0xff8000001c8d7808 */ /* 0x000fe40002800000 */
[----:B------:R-:W-:Y:S02]  /*3a70*/  ISETP.GT.AND P5, PT, R3, 0x38, PT ;  /* 0x000000380300780c */ /* 0x000fe40003fa4270 */
[----:B------:R-:W-:Y:S02]  /*3a80*/  FMNMX.FTZ R5, R180, R5, !PT ;  /* 0x00000005b4057209 */ /* 0x000fe40007810000 */
[----:B------:R-:W-:Y:S02]  /*3a90*/  FMNMX.FTZ R6, R78, R6, !PT ;  /* 0x000000064e067209 */ /* 0x000fe40007810000 */
[----:B------:R-:W-:Y:S02]  /*3aa0*/  FSEL R142, R29, -INF , P0 ;  /* 0xff8000001d8e7808 */ /* 0x000fe40000000000 */
[----:B------:R-:W-:-:S02]  /*3ab0*/  ISETP.GT.AND P0, PT, R3, 0x39, PT ;  /* 0x000000390300780c */ /* 0x000fc40003f04270 */
        /* <DEDUP_REMOVED lines=17> */
[----:B------:R-:W-:Y:S02]  /*3bd0*/  ISETP.GT.AND P5, PT, R4, 0x50, PT ;  /* 0x000000500400780c */ /* 0x000fe40003fa4270 */
[----:B------:R-:W-:Y:S02]  /*3be0*/  FMNMX.FTZ R6, R135, R6, !PT ;  /* 0x0000000687067209 */ /* 0x000fe40007810000 */
[----:B------:R-:W-:-:S02]  /*3bf0*/  FSEL R243, R37, -INF , P0 ;  /* 0xff80000025f37808 */ /* 0x000fc40000000000 */
[----:B------:R-:W-:Y:S02]  /*3c00*/  FMNMX.FTZ R5, R242, R5, !PT ;  /* 0x00000005f2057209 */ /* 0x000fe40007810000 */
[----:B------:R-:W-:Y:S02]  /*3c10*/  FSEL R252, R32, -INF , P5 ;  /* 0xff80000020fc7808 */ /* 0x000fe40002800000 */
[----:B------:R-:W-:Y:S02]  /*3c20*/  FMNMX.FTZ R6, R183, R6, !PT ;  /* 0x00000006b7067209 */ /* 0x000fe40007810000 */
[----:B------:R-:W-:Y:S02]  /*3c30*/  ISETP.GT.AND P5, PT, R3, 0x40, PT ;  /* 0x000000400300780c */ /* 0x000fe40003fa4270 */
[----:B------:R-:W-:Y:S02]  /*3c40*/  ISETP.GT.AND P0, PT, R4, 0x51, PT ;  /* 0x000000510400780c */ /* 0x000fe40003f04270 */
[----:B------:R-:W-:-:S02]  /*3c50*/  FMNMX.FTZ R5, R243, R5, !PT ;  /* 0x00000005f3057209 */ /* 0x000fc40007810000 */
[----:B------:R-:W-:Y:S02]  /*3c60*/  FMNMX.FTZ R6, R212, R6, !PT ;  /* 0x00000006d4067209 */ /* 0x000fe40007810000 */
[----:B------:R-:W-:Y:S02]  /*3c70*/  FSEL R238, R26, -INF , P5 ;  /* 0xff8000001aee7808 */ /* 0x000fe40002800000 */
[C---:B------:R-:W-:Y:S02]  /*3c80*/  ISETP.GT.AND P6, PT, R4.reuse, 0x58, PT ;  /* 0x000000580400780c */ /* 0x040fe40003fc4270 */
        /* <DEDUP_REMOVED lines=8> */
[----:B------:R-:W-:-:S02]  /*3d10*/  FSEL R234, R27, -INF , P0 ;  /* 0xff8000001bea7808 */ /* 0x000fc40000000000 */
[----:B------:R-:W-:Y:S01]  /*3d20*/  FSEL R215, R17, -INF , P5 ;  /* 0xff80000011d77808 */ /* 0x000fe20002800000 */
[----:B------:R-:W-:Y:S01]  /*3d30*/  LDSM.16.MT88.4 R24, [R2+0x6100] ;  /* 0x006100000218783b */ /* 0x000fe20000004200 */
[----:B------:R-:W-:Y:S02]  /*3d40*/  FMNMX.FTZ R140, R250, R140, !PT ;  /* 0x0000008cfa8c7209 */ /* 0x000fe40007810000 */
[C---:B------:R-:W-:Y:S02]  /*3d50*/  ISETP.GT.AND P0, PT, R3.reuse, 0x48, PT ;  /* 0x000000480300780c */ /* 0x040fe40003f04270 */
[----:B------:R-:W-:Y:S02]  /*3d60*/  FMNMX.FTZ R4, R238, R5, !PT ;  /* 0x00000005ee047209 */ /* 0x000fe40007810000 */
[----:B------:R-:W-:Y:S02]  /*3d70*/  ISETP.GT.AND P5, PT, R3, 0x49, PT ;  /* 0x000000490300780c */ /* 0x000fe40003fa4270 */
[----:B------:R-:W-:-:S02]  /*3d80*/  FMNMX.FTZ R140, R215, R140, !PT ;  /* 0x0000008cd78c7209 */ /* 0x000fc40007810000 */
[----:B------:R-:W-:Y:S02]  /*3d90*/  FSEL R245, R38, -INF , P0 ;  /* 0xff80000026f57808 */ /* 0x000fe40000000000 */
[----:B------:R-:W-:Y:S01]  /*3da0*/  FMNMX.FTZ R4, R234, R4, !PT ;  /* 0x00000004ea047209 */ /* 0x000fe20007810000 */
[----:B------:R-:W1:Y:S01]  /*3db0*/  SHFL.BFLY PT, R5, R140, 0x2, 0x1f ;  /* 0x0c401f008c057f89 */ /* 0x000e6200000e0000 */
[----:B------:R-:W-:Y:S02]  /*3dc0*/  FSEL R244, R39, -INF , P5 ;  /* 0xff80000027f47808 */ /* 0x000fe40002800000 */
[----:B------:R-:W-:Y:S01]  /*3dd0*/  ISETP.GT.AND P5, PT, R3, 0x50, PT ;  /* 0x000000500300780c */ /* 0x000fe20003fa4270 */
[----:B------:R-:W-:Y:S01]  /*3de0*/  LDSM.16.MT88.4 R36, [R0+0x3100] ;  /* 0x003100000024783b */ /* 0x000fe20000004200 */
[----:B------:R-:W-:Y:S02]  /*3df0*/  FMNMX.FTZ R4, R245, R4, !PT ;  /* 0x00000004f5047209 */ /* 0x000fe40007810000 */
[----:B------:R-:W-:-:S02]  /*3e00*/  ISETP.GT.AND P0, PT, R3, 0x51, PT ;  /* 0x000000510300780c */ /* 0x000fc40003f04270 */
[----:B------:R-:W-:Y:S02]  /*3e10*/  FSEL R173, R34, -INF , P5 ;  /* 0xff80000022ad7808 */ /* 0x000fe40002800000 */
[----:B------:R-:W-:Y:S02]  /*3e20*/  FMNMX.FTZ R4, R244, R4, !PT ;  /* 0x00000004f4047209 */ /* 0x000fe40007810000 */
        /* <DEDUP_REMOVED lines=24> */
[C---:B------:R-:W-:Y:S01]  /*3fb0*/  FSETP.NEU.FTZ.AND P0, PT, R3.reuse, -INF , PT ;  /* 0xff8000000300780b */ /* 0x040fe20003f1d000 */
[----:B------:R-:W-:Y:S02]  /*3fc0*/  FMUL.FTZ R8, R3, c[0x0][0x2d0] ;  /* 0x0000b40003087a20 */ /* 0x000fe40000410000 */
[----:B------:R1:W-:Y:S03]  /*3fd0*/  MUFU.EX2 R225, R4 ;  /* 0x0000000400e17308 */ /* 0x0003e60000000800 */
[----:B------:R-:W-:Y:S02]  /*3fe0*/  FSEL R8, R8, RZ, P0 ;  /* 0x000000ff08087208 */ /* 0x000fe40000000000 */
[----:B------:R-:W-:Y:S01]  /*3ff0*/  PLOP3.LUT P0, PT, PT, PT, UP0, 0x80, 0x0 ;  /* 0x000000000000781c */ /* 0x000fe20003f0f008 */
[--C-:B-1----:R-:W-:Y:S02]  /*4000*/  FFMA.FTZ R4, R10, c[0x0][0x2d0], -R9.reuse ;  /* 0x0000b4000a047a23 */ /* 0x102fe40000010809 */
[----:B------:R-:W-:-:S02]  /*4010*/  FFMA.FTZ R10, R44, c[0x0][0x2d0], -R9 ;  /* 0x0000b4002c0a7a23 */ /* 0x000fc40000010809 */
        /* <DEDUP_REMOVED lines=23> */
[----:B--2---:R-:W-:-:S07]  /*4190*/  FFMA.FTZ R10, R76, c[0x0][0x2d0], -R8 ;  /* 0x0000b4004c0a7a23 */ /* 0x004fce0000010808 */
[----:B------:R2:W5:Y:S01]  /*41a0*/  MUFU.EX2 R170, R10 ;  /* 0x0000000a00aa7308 */ /* 0x0005620000000800 */
        /* <DEDUP_REMOVED lines=15> */
[----:B------:R-:W-:Y:S07]  /*42a0*/  LDSM.16.MT88.4 R12, [R0+0x6100] ;  /* 0x00610000000c783b */ /* 0x000fee0000004200 */
[C---:B------:R-:W-:Y:S08]  /*42b0*/  HMMA.16816.F32 R92, R4.reuse, R20, RZ ;  /* 0x00000014045c723c */ /* 0x040ff000000018ff */
[C---:B------:R-:W-:Y:S01]  /*42c0*/  HMMA.16816.F32 R84, R4.reuse, R22, RZ ;  /* 0x000000160454723c */ /* 0x040fe200000018ff */
[----:B------:R-:W1:Y:S07]  /*42d0*/  LDSM.16.MT88.4 R20, [R143+0x6100] ;  /* 0x006100008f14783b */ /* 0x000e6e0000004200 */
[C---:B------:R-:W-:Y:S08]  /*42e0*/  HMMA.16816.F32 R72, R4.reuse, R28, RZ ;  /* 0x0000001c0448723c */ /* 0x040ff000000018ff */
[C---:B------:R-:W-:Y:S01]  /*42f0*/  HMMA.16816.F32 R64, R4.reuse, R30, RZ ;  /* 0x0000001e0440723c */ /* 0x040fe200000018ff */
[----:B------:R-:W2:Y:S07]  /*4300*/  LDSM.16.MT88.4 R28, [R2+0x900] ;  /* 0x00090000021c783b */ /* 0x000eae0000004200 */
        /* <DEDUP_REMOVED lines=10> */
[C---:B-1----:R-:W-:Y:S08]  /*43b0*/  HMMA.16816.F32 R76, R4.reuse, R20, RZ ;  /* 0x00000014044c723c */ /* 0x042ff000000018ff */
[C---:B------:R-:W-:Y:S01]  /*43c0*/  HMMA.16816.F32 R96, R4.reuse, R22, RZ ;  /* 0x000000160460723c */ /* 0x040fe200000018ff */
[----:B------:R-:W-:Y:S07]  /*43d0*/  LDSM.16.MT88.4 R20, [R0+0x900] ;  /* 0x000900000014783b */ /* 0x000fee0000004200 */
[C---:B------:R-:W-:Y:S08]  /*43e0*/  HMMA.16816.F32 R116, R4.reuse, R16, RZ ;  /* 0x000000100474723c */ /* 0x040ff000000018ff */
[C---:B------:R-:W-:Y:S01]  /*43f0*/  HMMA.16816.F32 R120, R4.reuse, R18, RZ ;  /* 0x000000120478723c */ /* 0x040fe200000018ff */
[----:B------:R-:W1:Y:S07]  /*4400*/  LDSM.16.MT88.4 R16, [R143+0x3900] ;  /* 0x003900008f10783b */ /* 0x000e6e0000004200 */
[C---:B------:R-:W-:Y:S08]  /*4410*/  HMMA.16816.F32 R164, R4.reuse, R12, RZ ;  /* 0x0000000c04a4723c */ /* 0x040ff000000018ff */
[----:B------:R-:W-:Y:S01]  /*4420*/  HMMA.16816.F32 R148, R4, R14, RZ ;  /* 0x0000000e0494723c */ /* 0x000fe200000018ff */
[----:B------:R-:W-:Y:S06]  /*4430*/  LDSM.16.MT88.4 R12, [R236+0x3900] ;  /* 0x00390000ec0c783b */ /* 0x000fec0000004200 */
[----:B------:R-:W-:-:S02]  /*4440*/  F2FP.PACK_AB R4, R172, R168 ;  /* 0x000000a8ac04723e */ /* 0x000fc400000000ff */
[----:B-----5:R-:W-:Y:S02]  /*4450*/  F2FP.PACK_AB R5, R170, R227 ;  /* 0x000000e3aa05723e */ /* 0x020fe400000000ff */
[----:B------:R-:W-:Y:S02]  /*4460*/  F2FP.PACK_AB R6, R175, R169 ;  /* 0x000000a9af06723e */ /* 0x000fe400000000ff */
[----:B----4-:R-:W-:-:S07]  /*4470*/  F2FP.PACK_AB R7, R177, R226 ;  /* 0x000000e2b107723e */ /* 0x010fce00000000ff */
[C---:B--2---:R-:W-:Y:S08]  /*4480*/  HMMA.16816.F32 R160, R4.reuse, R28, R88 ;  /* 0x0000001c04a0723c */ /* 0x044ff00000001858 */
[C---:B------:R-:W-:Y:S01]  /*4490*/  HMMA.16816.F32 R80, R4.reuse, R30, R80 ;  /* 0x0000001e0450723c */ /* 0x040fe20000001850 */
[----:B------:R-:W2:Y:S07]  /*44a0*/  LDSM.16.MT88.4 R28, [R143+0x900] ;  /* 0x000900008f1c783b */ /* 0x000eae0000004200 */
[C---:B------:R-:W-:Y:S08]  /*44b0*/  HMMA.16816.F32 R144, R4.reuse, R24, R72 ;  /* 0x000000180490723c */ /* 0x040ff00000001848 */
[C---:B------:R-:W-:Y:S01]  /*44c0*/  HMMA.16816.F32 R136, R4.reuse, R26, R64 ;  /* 0x0000001a0488723c */ /* 0x040fe20000001840 */
[----:B------:R-:W4:Y:S07]  /*44d0*/  LDSM.16.MT88.4 R24, [R236+0x900] ;  /* 0x00090000ec18783b */ /* 0x000f2e0000004200 */
[C---:B---3--:R-:W-:Y:S07]  /*44e0*/  HMMA.16816.F32 R88, R4.reuse, R32, R56 ;  /* 0x000000200458723c */ /* 0x048fee0000001838 */
[----:B------:R-:W-:Y:S01]  /*44f0*/  IMAD.MOV.U32 R59, RZ, RZ, R174 ;  /* 0x000000ffff3b7224 */ /* 0x000fe200078e00ae */
[----:B------:R-:W-:Y:S01]  /*4500*/  HMMA.16816.F32 R128, R4, R34, R60 ;  /* 0x000000220480723c */ /* 0x000fe2000000183c */
[----:B------:R-:W-:Y:S01]  /*4510*/  MOV R58, R173 ;  /* 0x000000ad003a7202 */ /* 0x000fe20000000f00 */
[----:B------:R-:W3:Y:S01]  /*4520*/  LDSM.16.MT88.4 R32, [R0+0x3900] ;  /* 0x003900000020783b */ /* 0x000ee20000004200 */
[----:B------:R-:W-:-:S02]  /*4530*/  IMAD.MOV.U32 R57, RZ, RZ, R171 ;  /* 0x000000ffff397224 */ /* 0x000fc400078e00ab */
[----:B------:R-:W-:Y:S02]  /*4540*/  IMAD.MOV.U32 R56, RZ, RZ, R170 ;  /* 0x000000ffff387224 */ /* 0x000fe400078e00aa */
[----:B------:R-:W-:Y:S01]  /*4550*/  IMAD.MOV.U32 R60, RZ, RZ, R175 ;  /* 0x000000ffff3c7224 */ /* 0x000fe200078e00af */
[----:B-1----:R-:W-:Y:S01]  /*4560*/  HMMA.16816.F32 R72, R4, R18, R52 ;  /* 0x000000120448723c */ /* 0x002fe20000001834 */
[----:B------:R-:W-:Y:S02]  /*4570*/  IMAD.MOV.U32 R61, RZ, RZ, R172 ;  /* 0x000000ffff3d7224 */ /* 0x000fe400078e00ac */
[----:B------:R-:W-:Y:S02]  /*4580*/  IMAD.MOV.U32 R63, RZ, RZ, R177 ;  /* 0x000000ffff3f7224 */ /* 0x000fe400078e00b1 */
[----:B------:R-:W-:-:S03]  /*4590*/  IMAD.MOV.U32 R62, RZ, RZ, R176 ;  /* 0x000000ffff3e7224 */ /* 0x000fc600078e00b0 */
[C---:B--2---:R-:W-:Y:S07]  /*45a0*/  HMMA.16816.F32 R172, R4.reuse, R30, R108 ;  /* 0x0000001e04ac723c */ /* 0x044fee000000186c */
[----:B------:R-:W-:Y:S01]  /*45b0*/  IMAD.MOV.U32 R31, RZ, RZ, R251 ;  /* 0x000000ffff1f7224 */ /* 0x000fe200078e00fb */
[----:B------:R-:W-:Y:S01]  /*45c0*/  HMMA.16816.F32 R108, R4, R20, R92 ;  /* 0x00000014046c723c */ /* 0x000fe2000000185c */
[----:B------:R-:W-:-:S07]  /*45d0*/  IMAD.MOV.U32 R30, RZ, RZ, R59 ;  /* 0x000000ffff1e7224 */ /* 0x000fce00078e003b */
[C---:B------:R-:W-:Y:S01]  /*45e0*/  HMMA.16816.F32 R92, R4.reuse, R16, R68 ;  /* 0x00000010045c723c */ /* 0x040fe20000001844 */
[----:B------:R-:W-:Y:S07]  /*45f0*/  LDSM.16.MT88.4 R16, [R236+0x6900] ;  /* 0x00690000ec10783b */ /* 0x000fee0000004200 */
[C---:B------:R-:W-:Y:S08]  /*4600*/  HMMA.16816.F32 R64, R4.reuse, R12, R48 ;  /* 0x0000000c0440723c */ /* 0x040ff00000001830 */
[C---:B------:R-:W-:Y:S01]  /*4610*/  HMMA.16816.F32 R52, R4.reuse, R14, R40 ;  /* 0x0000000e0434723c */ /* 0x040fe20000001828 */
[----:B------:R-:W1:Y:S07]  /*4620*/  LDSM.16.MT88.4 R12, [R143+0x6900] ;  /* 0x006900008f0c783b */ /* 0x000e6e0000004200 */
[C---:B------:R-:W-:Y:S07]  /*4630*/  HMMA.16816.F32 R176, R4.reuse, R28, R112 ;  /* 0x0000001c04b0723c */ /* 0x040fee0000001870 */
[----:B------:R-:W-:Y:S01]  /*4640*/  IMAD.MOV.U32 R28, RZ, RZ, R169 ;  /* 0x000000ffff1c7224 */ /* 0x000fe200078e00a9 */
[----:B----4-:R-:W-:Y:S01]  /*4650*/  HMMA.16816.F32 R112, R4, R26, R100 ;  /* 0x0000001a0470723c */ /* 0x010fe20000001864 */
[----:B------:R-:W-:-:S03]  /*4660*/  IMAD.MOV.U32 R29, RZ, RZ, R168 ;  /* 0x000000ffff1d7224 */ /* 0x000fc600078e00a8 */
[----:B------:R-:W-:Y:S01]  /*4670*/  MOV R127, R28 ;  /* 0x0000001c007f7202 */ /* 0x000fe20000000f00 */
[----:B------:R-:W-:Y:S02]  /*4680*/  IMAD.MOV.U32 R28, RZ, RZ, R249 ;  /* 0x000000ffff1c7224 */ /* 0x000fe400078e00f9 */
[----:B------:R-:W-:Y:S01]  /*4690*/  IMAD.MOV.U32 R100, RZ, RZ, R250 ;  /* 0x000000ffff647224 */ /* 0x000fe200078e00fa */
[----:B------:R-:W-:Y:S01]  /*46a0*/  HMMA.16816.F32 R168, R4, R24, R104 ;  /* 0x0000001804a8723c */ /* 0x000fe20000001868 */
[----:B------:R2:W-:Y:S01]  /*46b0*/  MUFU.EX2 R250, R10 ;  /* 0x0000000a00fa7308 */ /* 0x0005e20000000800 */
[----:B------:R-:W-:Y:S01]  /*46c0*/  IMAD.MOV.U32 R102, RZ, RZ, R252 ;  /* 0x000000ffff667224 */ /* 0x000fe200078e00fc */
[----:B------:R-:W4:Y:S01]  /*46d0*/  LDSM.16.MT88.4 R24, [R0+0x6900] ;  /* 0x006900000018783b */ /* 0x000f220000004200 */
[----:B------:R-:W-:Y:S02]  /*46e0*/  IMAD.MOV.U32 R101, RZ, RZ, R29 ;  /* 0x000000ffff657224 */ /* 0x000fe400078e001d */
[----:B------:R-:W-:-:S02]  /*46f0*/  IMAD.MOV.U32 R103, RZ, RZ, R57 ;  /* 0x000000ffff677224 */ /* 0x000fc400078e0039 */
[----:B------:R-:W-:Y:S01]  /*4700*/  IMAD.MOV.U32 R29, RZ, RZ, R58 ;  /* 0x000000ffff1d7224 */ /* 0x000fe200078e003a */
[----:B---3--:R-:W-:Y:S01]  /*4710*/  HMMA.16816.F32 R48, R4, R34, R36 ;  /* 0x000000220430723c */ /* 0x008fe20000001824 */
[----:B--2---:R-:W-:-:S07]  /*4720*/  FFMA.FTZ R10, R126, c[0x0][0x2d0], -R9 ;  /* 0x0000b4007e0a7a23 */ /* 0x004fce0000010809 */
[C---:B------:R-:W-:Y:S01]  /*4730*/  HMMA.16816.F32 R104, R4.reuse, R22, R84 ;  /* 0x000000160468723c */ /* 0x040fe20000001854 */
[----:B------:R-:W-:Y:S01]  /*4740*/  IMAD.MOV.U32 R126, RZ, RZ, R60 ;  /* 0x000000ffff7e7224 */ /* 0x000fe200078e003c */
[----:B------:R2:W3:Y:S06]  /*4750*/  MUFU.EX2 R20, R10 ;  /* 0x0000000a00147308 */ /* 0x0004ec0000000800 */
[C---:B-1----:R-:W-:Y:S08]  /*4760*/  HMMA.16816.F32 R40, R4.reuse, R12, R76 ;  /* 0x0000000c0428723c */ /* 0x042ff0000000184c */
[----:B------:R-:W-:Y:S01]  /*4770*/  HMMA.16816.F32 R36, R4, R14, R96 ;  /* 0x0000000e0424723c */ /* 0x000fe20000001860 */
[----:B------:R-:W-:Y:S01]  /*4780*/  LDSM.16.MT88.4 R12, [R2+0x7100] ;  /* 0x00710000020c783b */ /* 0x000fe20000004200 */
[----:B--2---:R-:W-:-:S02]  /*4790*/  FFMA.FTZ R10, R124, c[0x0][0x2d0], -R9 ;  /* 0x0000b4007c0a7a23 */ /* 0x004fc40000010809 */
[----:B------:R-:W-:Y:S02]  /*47a0*/  IMAD.MOV.U32 R124, RZ, RZ, R61 ;  /* 0x000000ffff7c7224 */ /* 0x000fe400078e003d */
[----:B------:R1:W-:Y:S02]  /*47b0*/  MUFU.EX2 R252, R10 ;  /* 0x0000000a00fc7308 */ /* 0x0003e40000000800 */
[C---:B------:R-:W-:Y:S01]  /*47c0*/  HMMA.16816.F32 R44, R4.reuse, R32, R44 ;  /* 0x00000020042c723c */ /* 0x040fe2000000182c */
[----:B------:R-:W-:Y:S07]  /*47d0*/  LDSM.16.MT88.4 R32, [R0+0x4100] ;  /* 0x004100000020783b */ /* 0x000fee0000004200 */
[----:B----4-:R-:W-:Y:S01]  /*47e0*/  HMMA.16816.F32 R76, R4, R24, R164 ;  /* 0x00000018044c723c */ /* 0x010fe200000018a4 */
[----:B-1----:R-:W-:Y:S01]  /*47f0*/  FFMA.FTZ R10, R125, c[0x0][0x2d0], -R9 ;  /* 0x0000b4007d0a7a23 */ /* 0x002fe20000010809 */
[----:B------:R-:W-:-:S06]  /*4800*/  MOV R125, R56 ;  /* 0x00000038007d7202 */ /* 0x000fcc0000000f00 */
[C---:B------:R-:W-:Y:S01]  /*4810*/  HMMA.16816.F32 R68, R4.reuse, R26, R148 ;  /* 0x0000001a0444723c */ /* 0x040fe20000001894 */
[----:B------:R-:W-:Y:S01]  /*4820*/  IMAD.MOV.U32 R167, RZ, RZ, R103 ;  /* 0x000000ffffa77224 */ /* 0x000fe200078e0067 */
[----:B------:R1:W2:Y:S01]  /*4830*/  MUFU.EX2 R251, R10 ;  /* 0x0000000a00fb7308 */ /* 0x0002a20000000800 */
[----:B------:R-:W-:Y:S04]  /*4840*/  LDSM.16.MT88.4 R24, [R236+0x1100] ;  /* 0x00110000ec18783b */ /* 0x000fe80000004200 */
[----:B------:R-:W-:Y:S01]  /*4850*/  IMAD.MOV.U32 R148, RZ, RZ, R30 ;  /* 0x000000ffff947224 */ /* 0x000fe200078e001e */
[----:B------:R-:W-:Y:S01]  /*4860*/  HMMA.16816.F32 R56, R4, R16, R116 ;  /* 0x000000100438723c */ /* 0x000fe20000001874 */
[----:B------:R-:W-:Y:S01]  /*4870*/  IMAD.MOV.U32 R149, RZ, RZ, R31 ;  /* 0x000000ffff957224 */ /* 0x000fe200078e001f */
[----:B------:R-:W-:Y:S01]  /*4880*/  MOV R150, R28 ;  /* 0x0000001c00967202 */ /* 0x000fe20000000f00 */
[----:B------:R-:W-:-:S02]  /*4890*/  IMAD.MOV.U32 R151, RZ, RZ, R29 ;  /* 0x000000ffff977224 */ /* 0x000fc400078e001d */
[----:B------:R-:W-:Y:S02]  /*48a0*/  LDSM.16.MT88.4 R28, [R143+0x1100] ;  /* 0x001100008f1c783b */ /* 0x000fe40000004200 */
[----:B---3--:R-:W-:Y:S01]  /*48b0*/  MOV R117, R20 ;  /* 0x0000001400757202 */ /* 0x008fe20000000f00 */
[----:B------:R-:W-:Y:S01]  /*48c0*/  IMAD.MOV.U32 R119, RZ, RZ, R62 ;  /* 0x000000ffff777224 */ /* 0x000fe200078e003e */
[----:B------:R-:W3:Y:S01]  /*48d0*/  LDSM.16.MT88.4 R20, [R2+0x1100] ;  /* 0x001100000214783b */ /* 0x000ee20000004200 */
[----:B-1----:R-:W-:Y:S02]  /*48e0*/  FFMA.FTZ R10, R132, c[0x0][0x2d0], -R8 ;  /* 0x0000b400840a7a23 */ /* 0x002fe40000010808 */
[----:B------:R-:W-:Y:S02]  /*48f0*/  IMAD.MOV.U32 R118, RZ, RZ, R63 ;  /* 0x000000ffff767224 */ /* 0x000fe400078e003f */
[----:B------:R-:W-:Y:S01]  /*4900*/  HMMA.16816.F32 R60, R4, R18, R120 ;  /* 0x00000012043c723c */ /* 0x000fe20000001878 */
[----:B------:R1:W-:Y:S01]  /*4910*/  MUFU.EX2 R249, R10 ;  /* 0x0000000a00f97308 */ /* 0x0003e20000000800 */
[----:B------:R-:W4:Y:S01]  /*4920*/  LDSM.16.MT88.4 R16, [R2+0x4100] ;  /* 0x004100000210783b */ /* 0x000f220000004200 */
[----:B------:R-:W-:-:S04]  /*4930*/  IMAD.MOV.U32 R116, RZ, RZ, R248 ;  /* 0x000000ffff747224 */ /* 0x000fc800078e00f8 */
[----:B------:R-:W-:Y:S01]  /*4940*/  IMAD.MOV.U32 R120, RZ, RZ, R246 ;  /* 0x000000ffff787224 */ /* 0x000fe200078e00f6 */
[----:B------:R-:W-:Y:S01]  /*4950*/  MOV R121, R247 ;  /* 0x000000f700797202 */ /* 0x000fe20000000f00 */
[----:B------:R-:W-:Y:S01]  /*4960*/  IMAD.MOV.U32 R123, RZ, RZ, R100 ;  /* 0x000000ffff7b7224 */ /* 0x000fe200078e0064 */
[----:B------:R-:W-:Y:S01]  /*4970*/  F2FP.PACK_AB R4, R117, R250 ;  /* 0x000000fa7504723e */ /* 0x000fe200000000ff */
[----:B------:R-:W-:Y:S01]  /*4980*/  IMAD.MOV.U32 R122, RZ, RZ, R101 ;  /* 0x000000ffff7a7224 */ /* 0x000fe200078e0065 */
[----:B--2---:R-:W-:Y:S01]  /*4990*/  F2FP.PACK_AB R6, R251, R252 ;  /* 0x000000fcfb06723e */ /* 0x004fe200000000ff */
[----:B-1----:R-:W-:-:S04]  /*49a0*/  FFMA.FTZ R10, R134, c[0x0][0x2d0], -R8 ;  /* 0x0000b400860a7a23 */ /* 0x002fc80000010808 */
[----:B------:R1:W2:Y:S02]  /*49b0*/  MUFU.EX2 R248, R10 ;  /* 0x0000000a00f87308 */ /* 0x0002a40000000800 */
[----:B-1----:R-:W-:Y:S01]  /*49c0*/  FFMA.FTZ R10, R133, c[0x0][0x2d0], -R8 ;  /* 0x0000b400850a7a23 */ /* 0x002fe20000010808 */
[----:B--2---:R-:W-:-:S05]  /*49d0*/  F2FP.PACK_AB R5, R248, R249 ;  /* 0x000000f9f805723e */ /* 0x004fca00000000ff */
[----:B------:R1:W-:Y:S02]  /*49e0*/  MUFU.EX2 R246, R10 ;  /* 0x0000000a00f67308 */ /* 0x0003e40000000800 */
[----:B-1----:R-:W-:-:S06]  /*49f0*/  FFMA.FTZ R10, R135, c[0x0][0x2d0], -R8 ;  /* 0x0000b400870a7a23 */ /* 0x002fcc0000010808 */
[----:B------:R-:W1:Y:S02]  /*4a00*/  MUFU.EX2 R247, R10 ;  /* 0x0000000a00f77308 */ /* 0x000e640000000800 */
[----:B-1----:R-:W-:Y:S01]  /*4a10*/  F2FP.PACK_AB R7, R247, R246 ;  /* 0x000000f6f707723e */ /* 0x002fe200000000ff */
[----:B------:R-:W-:-:S06]  /*4a20*/  IMAD.MOV.U32 R10, RZ, RZ, R102 ;  /* 0x000000ffff0a7224 */ /* 0x000fcc00078e0066 */
[C---:B---3--:R-:W-:Y:S08]  /*4a30*/  HMMA.16816.F32 R100, R4.reuse, R20, R160 ;  /* 0x000000140464723c */ /* 0x048ff000000018a0 */
[C---:B------:R-:W-:Y:S01]  /*4a40*/  HMMA.16816.F32 R80, R4.reuse, R22, R80 ;  /* 0x000000160450723c */ /* 0x040fe20000001850 */
[----:B------:R-:W-:Y:S07]  /*4a50*/  LDSM.16.MT88.4 R20, [R0+0x1100] ;  /* 0x001100000014783b */ /* 0x000fee0000004200 */
[C---:B------:R-:W-:Y:S08]  /*4a60*/  HMMA.16816.F32 R88, R4.reuse, R12, R88 ;  /* 0x0000000c0458723c */ /* 0x040ff00000001858 */
[C---:B------:R-:W-:Y:S01]  /*4a70*/  HMMA.16816.F32 R96, R4.reuse, R14, R128 ;  /* 0x0000000e0460723c */ /* 0x040fe20000001880 */
[----:B------:R-:W1:Y:S07]  /*4a80*/  LDSM.16.MT88.4 R12, [R236+0x4100] ;  /* 0x00410000ec0c783b */ /* 0x000e6e0000004200 */
[C---:B----4-:R-:W-:Y:S08]  /*4a90*/  HMMA.16816.F32 R132, R4.reuse, R16, R144 ;  /* 0x000000100484723c */ /* 0x050ff00000001890 */
[C---:B------:R-:W-:Y:S01]  /*4aa0*/  HMMA.16816.F32 R84, R4.reuse, R18, R136 ;  /* 0x000000120454723c */ /* 0x040fe20000001888 */
[----:B------:R-:W2:Y:S07]  /*4ab0*/  LDSM.16.MT88.4 R16, [R143+0x4100] ;  /* 0x004100008f10783b */ /* 0x000eae0000004200 */
[C---:B------:R-:W-:Y:S07]  /*4ac0*/  HMMA.16816.F32 R144, R4.reuse, R28, R176 ;  /* 0x0000001c0490723c */ /* 0x040fee00000018b0 */
        /* <DEDUP_REMOVED lines=8> */
[C---:B------:R-:W-:Y:S01]  /*4b50*/  HMMA.16816.F32 R160, R4.reuse, R26, R112 ;  /* 0x0000001a04a0723c */ /* 0x040fe20000001870 */
[----:B------:R-:W-:Y:S02]  /*4b60*/  IMAD.MOV.U32 R170, RZ, RZ, R116 ;  /* 0x000000ffffaa7224 */ /* 0x000fe400078e0074 */
[----:B------:R-:W-:Y:S02]  /*4b70*/  IMAD.MOV.U32 R169, RZ, RZ, R117 ;  /* 0x000000ffffa97224 */ /* 0x000fe400078e0075 */
[----:B------:R-:W-:Y:S02]  /*4b80*/  IMAD.MOV.U32 R168, RZ, RZ, R118 ;  /* 0x000000ffffa87224 */ /* 0x000fe400078e0076 */
[----:B------:R-:W-:Y:S01]  /*4b90*/  IMAD.MOV.U32 R25, RZ, RZ, R119 ;  /* 0x000000ffff197224 */ /* 0x000fe200078e0077 */
[----:B-1----:R-:W-:Y:S01]  /*4ba0*/  HMMA.16816.F32 R128, R4, R12, R64 ;  /* 0x0000000c0480723c */ /* 0x002fe20000001840 */
[----:B------:R-:W-:Y:S01]  /*4bb0*/  MOV R26, R125 ;  /* 0x0000007d001a7202 */ /* 0x000fe20000000f00 */
[----:B------:R-:W-:-:S02]  /*4bc0*/  IMAD.MOV.U32 R27, RZ, RZ, R124 ;  /* 0x000000ffff1b7224 */ /* 0x000fc400078e007c */
[----:B------:R-:W-:Y:S02]  /*4bd0*/  FFMA.FTZ R10, R181, c[0x0][0x2d0], -R9 ;  /* 0x0000b400b50a7a23 */ /* 0x000fe40000010809 */
[----:B------:R-:W-:Y:S02]  /*4be0*/  IMAD.MOV.U32 R171, RZ, RZ, R148 ;  /* 0x000000ffffab7224 */ /* 0x000fe400078e0094 */
[C---:B------:R-:W-:Y:S07]  /*4bf0*/  HMMA.16816.F32 R116, R4.reuse, R20, R108 ;  /* 0x000000140474723c */ /* 0x040fee000000186c */
[----:B------:R-:W-:Y:S01]  /*4c00*/  IMAD.MOV.U32 R109, RZ, RZ, R126 ;  /* 0x000000ffff6d7224 */ /* 0x000fe200078e007e */
[----:B------:R-:W-:Y:S01]  /*4c10*/  HMMA.16816.F32 R120, R4, R14, R52 ;  /* 0x0000000e0478723c */ /* 0x000fe20000001834 */
[----:B------:R-:W-:Y:S01]  /*4c20*/  IMAD.MOV.U32 R110, RZ, RZ, R127 ;  /* 0x000000ffff6e7224 */ /* 0x000fe200078e007f */
[----:B------:R-:W1:Y:S01]  /*4c30*/  LDSM.16.MT88.4 R12, [R143+0x7100] ;  /* 0x007100008f0c783b */ /* 0x000e620000004200 */
[----:B------:R-:W-:Y:S01]  /*4c40*/  IMAD.MOV.U32 R111, RZ, RZ, R224 ;  /* 0x000000ffff6f7224 */ /* 0x000fe200078e00e0 */
[----:B------:R-:W-:Y:S01]  /*4c50*/  MOV R21, R24 ;  /* 0x0000001800157202 */ /* 0x000fe20000000f00 */
[----:B------:R3:W-:Y:S01]  /*4c60*/  MUFU.EX2 R224, R10 ;  /* 0x0000000a00e07308 */ /* 0x0007e20000000800 */
[----:B------:R-:W-:-:S02]  /*4c70*/  IMAD.MOV.U32 R108, RZ, RZ, R227 ;  /* 0x000000ffff6c7224 */ /* 0x000fc400078e00e3 */
[----:B--2---:R-:W-:Y:S01]  /*4c80*/  HMMA.16816.F32 R124, R4, R16, R92 ;  /* 0x00000010047c723c */ /* 0x004fe2000000185c */
[----:B------:R-:W-:Y:S01]  /*4c90*/  IMAD.MOV.U32 R20, RZ, RZ, R111 ;  /* 0x000000ffff147224 */ /* 0x000fe200078e006f */
[----:B------:R-:W-:-:S06]  /*4ca0*/  MOV R111, R215 ;  /* 0x000000d7006f7202 */ /* 0x000fcc0000000f00 */
[----:B------:R-:W-:Y:S01]  /*4cb0*/  HMMA.16816.F32 R136, R4, R18, R72 ;  /* 0x000000120488723c */ /* 0x000fe20000001848 */
[----:B------:R-:W2:Y:S01]  /*4cc0*/  LDSM.16.MT88.4 R16, [R236+0x7100] ;  /* 0x00710000ec10783b */ /* 0x000ea20000004200 */
[----:B---3--:R-:W-:Y:S01]  /*4cd0*/  FFMA.FTZ R10, R180, c[0x0][0x2d0], -R9 ;  /* 0x0000b400b40a7a23 */ /* 0x008fe20000010809 */
[----:B------:R-:W-:Y:S01]  /*4ce0*/  MOV R180, R109 ;  /* 0x0000006d00b47202 */ /* 0x000fe20000000f00 */
[----:B------:R-:W-:-:S04]  /*4cf0*/  IMAD.MOV.U32 R109, RZ, RZ, R27 ;  /* 0x000000ffff6d7224 */ /* 0x000fc800078e001b */
[C---:B------:R-:W-:Y:S01]  /*4d00*/  HMMA.16816.F32 R172, R4.reuse, R30, R172 ;  /* 0x0000001e04ac723c */ /* 0x040fe200000018ac */
[----:B------:R3:W4:Y:S01]  /*4d10*/  MUFU.EX2 R227, R10 ;  /* 0x0000000a00e37308 */ /* 0x0007220000000800 */
[----:B------:R-:W-:Y:S02]  /*4d20*/  IMAD.MOV.U32 R73, RZ, RZ, R225 ;  /* 0x000000ffff497224 */ /* 0x000fe400078e00e1 */
[----:B------:R-:W-:Y:S02]  /*4d30*/  IMAD.MOV.U32 R74, RZ, RZ, R20 ;  /* 0x000000ffff4a7224 */ /* 0x000fe400078e0014 */
[----:B------:R-:W-:Y:S02]  /*4d40*/  IMAD.MOV.U32 R75, RZ, RZ, R21 ;  /* 0x000000ffff4b7224 */ /* 0x000fe400078e0015 */
[----:B------:R-:W-:Y:S01]  /*4d50*/  IMAD.MOV.U32 R30, RZ, RZ, R149 ;  /* 0x000000ffff1e7224 */ /* 0x000fe200078e0095 */
[----:B------:R-:W-:Y:S01]  /*4d60*/  HMMA.16816.F32 R112, R4, R32, R44 ;  /* 0x000000200470723c */ /* 0x000fe2000000182c */
[----:B------:R-:W-:-:S04]  /*4d70*/  IMAD.MOV.U32 R31, RZ, RZ, R150 ;  /* 0x000000ffff1f7224 */ /* 0x000fc800078e0096 */
[----:B------:R-:W-:Y:S02]  /*4d80*/  IMAD.MOV.U32 R181, RZ, RZ, R31 ;  /* 0x000000ffffb57224 */ /* 0x000fe400078e001f */
[----:B---3--:R-:W-:Y:S01]  /*4d90*/  FFMA.FTZ R10, R141, c[0x0][0x2d0], -R9 ;  /* 0x0000b4008d0a7a23 */ /* 0x008fe20000010809 */
[C---:B------:R-:W-:Y:S01]  /*4da0*/  HMMA.16816.F32 R148, R4.reuse, R22, R104 ;  /* 0x000000160494723c */ /* 0x040fe20000001868 */
[----:B------:R-:W-:Y:S02]  /*4db0*/  IMAD.MOV.U32 R141, RZ, RZ, R226 ;  /* 0x000000ffff8d7224 */ /* 0x000fe400078e00e2 */
[----:B------:R3:W-:Y:S04]  /*4dc0*/  MUFU.EX2 R226, R10 ;  /* 0x0000000a00e27308 */ /* 0x0007e80000000800 */
[----:B------:R-:W-:Y:S01]  /*4dd0*/  IMAD.MOV.U32 R23, RZ, RZ, R110 ;  /* 0x000000ffff177224 */ /* 0x000fe200078e006e */
[----:B-1----:R-:W-:Y:S01]  /*4de0*/  HMMA.16816.F32 R92, R4, R12, R40 ;  /* 0x0000000c045c723c */ /* 0x002fe20000001828 */
[----:B------:R-:W-:-:S07]  /*4df0*/  IMAD.MOV.U32 R110, RZ, RZ, R26 ;  /* 0x000000ffff6e7224 */ /* 0x000fce00078e001a */
[C---:B------:R-:W-:Y:S01]  /*4e00*/  HMMA.16816.F32 R52, R4.reuse, R14, R36 ;  /* 0x0000000e0434723c */ /* 0x040fe20000001824 */
[----:B------:R-:W-:Y:S01]  /*4e10*/  LDSM.16.MT88.4 R12, [R2+0x7900] ;  /* 0x00790000020c783b */ /* 0x000fe20000004200 */
[----:B---3--:R-:W-:Y:S02]  /*4e20*/  FFMA.FTZ R10, R142, c[0x0][0x2d0], -R9 ;  /* 0x0000b4008e0a7a23 */ /* 0x008fe40000010809 */
[----:B------:R-:W-:Y:S02]  /*4e30*/  IMAD.MOV.U32 R142, RZ, RZ, R25 ;  /* 0x000000ffff8e7224 */ /* 0x000fe400078e0019 */
[----:B------:R-:W1:Y:S01]  /*4e40*/  LDSM.16.MT88.4 R24, [R0+0x7100] ;  /* 0x007100000018783b */ /* 0x000e620000004200 */
[----:B------:R3:W-:Y:S01]  /*4e50*/  MUFU.EX2 R225, R10 ;  /* 0x0000000a00e17308 */ /* 0x0007e20000000800 */
[C---:B------:R-:W-:Y:S02]  /*4e60*/  HMMA.16816.F32 R104, R4.reuse, R34, R48 ;  /* 0x000000220468723c */ /* 0x040fe40000001830 */
[----:B------:R-:W-:Y:S06]  /*4e70*/  LDSM.16.MT88.4 R32, [R0+0x4900] ;  /* 0x004900000020783b */ /* 0x000fec0000004200 */
[----:B--2---:R-:W-:Y:S01]  /*4e80*/  HMMA.16816.F32 R48, R4, R16, R56 ;  /* 0x000000100430723c */ /* 0x004fe20000001838 */
[----:B---3--:R-:W-:-:S07]  /*4e90*/  FFMA.FTZ R10, R183, c[0x0][0x2d0], -R8 ;  /* 0x0000b400b70a7a23 */ /* 0x008fce0000010808 */
[----:B------:R-:W-:Y:S01]  /*4ea0*/  HMMA.16816.F32 R44, R4, R18, R60 ;  /* 0x00000012042c723c */ /* 0x000fe2000000183c */
[----:B------:R-:W2:Y:S01]  /*4eb0*/  LDSM.16.MT88.4 R16, [R2+0x4900] ;  /* 0x004900000210783b */ /* 0x000ea20000004200 */
[----:B------:R-:W-:Y:S01]  /*4ec0*/  IMAD.MOV.U32 R183, RZ, RZ, R214 ;  /* 0x000000ffffb77224 */ /* 0x000fe200078e00d6 */
[----:B------:R3:W-:Y:S02]  /*4ed0*/  MUFU.EX2 R215, R10 ;  /* 0x0000000a00d77308 */ /* 0x0007e40000000800 */
[----:B---3--:R-:W-:-:S03]  /*4ee0*/  FFMA.FTZ R10, R212, c[0x0][0x2d0], -R8 ;  /* 0x0000b400d40a7a23 */ /* 0x008fc60000010808 */
[C---:B-1----:R-:W-:Y:S03]  /*4ef0*/  HMMA.16816.F32 R40, R4.reuse, R24, R76 ;  /* 0x000000180428723c */ /* 0x042fe6000000184c */
[----:B------:R1:W3:Y:S05]  /*4f00*/  MUFU.EX2 R214, R10 ;  /* 0x0000000a00d67308 */ /* 0x0002ea0000000800 */
[----:B------:R-:W-:Y:S01]  /*4f10*/  HMMA.16816.F32 R36, R4, R26, R68 ;  /* 0x0000001a0424723c */ /* 0x000fe20000001844 */
[----:B------:R-:W-:Y:S06]  /*4f20*/  LDSM.16.MT88.4 R24, [R236+0x1900] ;  /* 0x00190000ec18783b */ /* 0x000fec0000004200 */
[----:B----4-:R-:W-:Y:S01]  /*4f30*/  F2FP.PACK_AB R4, R227, R224 ;  /* 0x000000e0e304723e */ /* 0x010fe200000000ff */
[--C-:B-1----:R-:W-:Y:S01]  /*4f40*/  FFMA.FTZ R10, R182, c[0x0][0x2d0], -R8.reuse ;  /* 0x0000b400b60a7a23 */ /* 0x102fe20000010808 */
[----:B---3--:R-:W-:Y:S01]  /*4f50*/  F2FP.PACK_AB R5, R214, R215 ;  /* 0x000000d7d605723e */ /* 0x008fe200000000ff */
[----:B------:R-:W-:Y:S01]  /*4f60*/  IMAD.MOV.U32 R182, RZ, RZ, R23 ;  /* 0x000000ffffb67224 */ /* 0x000fe200078e0017 */
[----:B------:R-:W-:Y:S01]  /*4f70*/  F2FP.PACK_AB R6, R225, R226 ;  /* 0x000000e2e106723e */ /* 0x000fe200000000ff */
[----:B------:R-:W1:Y:S01]  /*4f80*/  LDSM.16.MT88.4 R20, [R2+0x1900] ;  /* 0x001900000214783b */ /* 0x000e620000004200 */
[----:B------:R3:W-:Y:S02]  /*4f90*/  MUFU.EX2 R212, R10 ;  /* 0x0000000a00d47308 */ /* 0x0007e40000000800 */
[----:B---3--:R-:W-:-:S06]  /*4fa0*/  FFMA.FTZ R10, R213, c[0x0][0x2d0], -R8 ;  /* 0x0000b400d50a7a23 */ /* 0x008fcc0000010808 */
[----:B------:R-:W3:Y:S02]  /*4fb0*/  MUFU.EX2 R213, R10 ;  /* 0x0000000a00d57308 */ /* 0x000ee40000000800 */
[----:B---3--:R-:W-:Y:S02]  /*4fc0*/  F2FP.PACK_AB R7, R213, R212 ;  /* 0x000000d4d507723e */ /* 0x008fe400000000ff */
[----:B------:R-:W-:-:S05]  /*4fd0*/  MOV R10, R73 ;  /* 0x00000049000a7202 */ /* 0x000fca0000000f00 */
[C---:B------:R-:W-:Y:S07]  /*4fe0*/  HMMA.16816.F32 R76, R4.reuse, R12, R88 ;  /* 0x0000000c044c723c */ /* 0x040fee0000001858 */
[----:B------:R-:W-:Y:S01]  /*4ff0*/  IMAD.MOV.U32 R90, RZ, RZ, R30 ;  /* 0x000000ffff5a7224 */ /* 0x000fe200078e001e */
[C---:B------:R-:W-:Y:S01]  /*5000*/  HMMA.16816.F32 R64, R4.reuse, R14, R96 ;  /* 0x0000000e0440723c */ /* 0x040fe20000001860 */
[----:B------:R-:W3:Y:S01]  /*5010*/  LDSM.16.MT88.4 R12, [R236+0x4900] ;  /* 0x00490000ec0c783b */ /* 0x000ee20000004200 */
[----:B------:R-:W-:Y:S01]  /*5020*/  IMAD.MOV.U32 R88, RZ, RZ, R28 ;  /* 0x000000ffff587224 */ /* 0x000fe200078e001c */
[----:B------:R-:W-:Y:S01]  /*5030*/  MOV R89, R29 ;  /* 0x0000001d00597202 */ /* 0x000fe20000000f00 */
[----:B------:R-:W-:Y:S01]  /*5040*/  IMAD.MOV.U32 R91, RZ, RZ, R74 ;  /* 0x000000ffff5b7224 */ /* 0x000fe200078e004a */
[----:B------:R-:W-:Y:S02]  /*5050*/  LDSM.16.MT88.4 R28, [R143+0x1900] ;  /* 0x001900008f1c783b */ /* 0x000fe40000004200 */
[----:B------:R-:W-:Y:S01]  /*5060*/  IMAD.MOV.U32 R98, RZ, RZ, R108 ;  /* 0x000000ffff627224 */ /* 0x000fe200078e006c */
[----:B--2---:R-:W-:Y:S01]  /*5070*/  HMMA.16816.F32 R132, R4, R16, R132 ;  /* 0x000000100484723c */ /* 0x004fe20000001884 */
[----:B------:R-:W-:-:S02]  /*5080*/  IMAD.MOV.U32 R97, RZ, RZ, R109 ;  /* 0x000000ffff617224 */ /* 0x000fc400078e006d */
[----:B------:R-:W-:Y:S02]  /*5090*/  IMAD.MOV.U32 R96, RZ, RZ, R110 ;  /* 0x000000ffff607224 */ /* 0x000fe400078e006e */
[----:B------:R-:W-:-:S03]  /*50a0*/  IMAD.MOV.U32 R99, RZ, RZ, R75 ;  /* 0x000000ffff637224 */ /* 0x000fc600078e004b */
[C---:B------:R-:W-:Y:S01]  /*50b0*/  HMMA.16816.F32 R60, R4.reuse, R18, R84 ;  /* 0x00000012043c723c */ /* 0x040fe20000001854 */
[----:B------:R-:W2:Y:S07]  /*50c0*/  LDSM.16.MT88.4 R16, [R143+0x4900] ;  /* 0x004900008f10783b */ /* 0x000eae0000004200 */
[C---:B-1----:R-:W-:Y:S08]  /*50d0*/  HMMA.16816.F32 R100, R4.reuse, R20, R100 ;  /* 0x000000140464723c */ /* 0x042ff00000001864 */
[C---:B------:R-:W-:Y:S01]  /*50e0*/  HMMA.16816.F32 R56, R4.reuse, R22, R80 ;  /* 0x000000160438723c */ /* 0x040fe20000001850 */
[----:B------:R-:W1:Y:S07]  /*50f0*/  LDSM.16.MT88.4 R20, [R0+0x1900] ;  /* 0x001900000014783b */ /* 0x000e6e0000004200 */
[C---:B------:R-:W-:Y:S07]  /*5100*/  HMMA.16816.F32 R72, R4.reuse, R26, R160 ;  /* 0x0000001a0448723c */ /* 0x040fee00000018a0 */
[----:B------:R-:W-:Y:S01]  /*5110*/  IMAD.MOV.U32 R163, RZ, RZ, R88 ;  /* 0x000000ffffa37224 */ /* 0x000fe200078e0058 */
[----:B---3--:R-:W-:Y:S01]  /*5120*/  HMMA.16816.F32 R128, R4, R12, R128 ;  /* 0x0000000c0480723c */ /* 0x008fe20000001880 */
[----:B------:R-:W-:Y:S01]  /*5130*/  IMAD.MOV.U32 R162, RZ, RZ, R89 ;  /* 0x000000ffffa27224 */ /* 0x000fe200078e0059 */
[----:B------:R-:W-:Y:S01]  /*5140*/  MOV R160, R91 ;  /* 0x0000005b00a07202 */ /* 0x000fe20000000f00 */
[----:B------:R-:W-:-:S05]  /*5150*/  IMAD.MOV.U32 R161, RZ, RZ, R90 ;  /* 0x000000ffffa17224 */ /* 0x000fca00078e005a */
        /* <DEDUP_REMOVED lines=9> */
[----:B------:R-:W-:Y:S01]  /*51f0*/  MOV R29, R111 ;  /* 0x0000006f001d7202 */ /* 0x000fe20000000f00 */
[C---:B------:R-:W-:Y:S08]  /*5200*/  HMMA.16816.F32 R68, R4.reuse, R30, R172 ;  /* 0x0000001e0444723c */ /* 0x040ff000000018ac */
[C---:B------:R-:W-:Y:S01]  /*5210*/  HMMA.16816.F32 R108, R4.reuse, R24, R164 ;  /* 0x00000018046c723c */ /* 0x040fe200000018a4 */
[----:B------:R-:W-:Y:S07]  /*5220*/  LDSM.16.MT88.4 R24, [R2+0x2100] ;  /* 0x002100000218783b */ /* 0x000fee0000004200 */
[C---:B------:R-:W-:Y:S07]  /*5230*/  HMMA.16816.F32 R164, R4.reuse, R34, R104 ;  /* 0x0000002204a4723c */ /* 0x040fee0000001868 */
[----:B------:R-:W-:Y:S01]  /*5240*/  IMAD.MOV.U32 R104, RZ, RZ, R10 ;  /* 0x000000ffff687224 */ /* 0x000fe200078e000a */
[----:B---3--:R-:W-:Y:S01]  /*5250*/  HMMA.16816.F32 R148, R4, R14, R52 ;  /* 0x0000000e0494723c */ /* 0x008fe20000001834 */
[----:B------:R-:W-:Y:S01]  /*5260*/  FFMA.FTZ R10, R241, c[0x0][0x2d0], -R9 ;  /* 0x0000b400f10a7a23 */ /* 0x000fe20000010809 */
[----:B------:R-:W-:Y:S01]  /*5270*/  MOV R241, R178 ;  /* 0x000000b200f17202 */ /* 0x000fe20000000f00 */
[----:B------:R-:W-:-:S02]  /*5280*/  IMAD.MOV.U32 R107, RZ, RZ, R179 ;  /* 0x000000ffff6b7224 */ /* 0x000fc400078e00b3 */
[----:B------:R3:W-:Y:S01]  /*5290*/  MUFU.EX2 R178, R10 ;  /* 0x0000000a00b27308 */ /* 0x0007e20000000800 */
[----:B------:R-:W-:Y:S02]  /*52a0*/  IMAD.MOV.U32 R106, RZ, RZ, R176 ;  /* 0x000000ffff6a7224 */ /* 0x000fe400078e00b0 */
[C---:B------:R-:W-:Y:S01]  /*52b0*/  HMMA.16816.F32 R172, R4.reuse, R12, R92 ;  /* 0x0000000c04ac723c */ /* 0x040fe2000000185c */
[----:B------:R-:W-:Y:S01]  /*52c0*/  IMAD.MOV.U32 R54, RZ, RZ, R168 ;  /* 0x000000ffff367224 */ /* 0x000fe200078e00a8 */
[----:B------:R-:W4:Y:S01]  /*52d0*/  LDSM.16.MT88.4 R12, [R2+0x8100] ;  /* 0x00810000020c783b */ /* 0x000f220000004200 */
[----:B------:R-:W-:Y:S02]  /*52e0*/  IMAD.MOV.U32 R53, RZ, RZ, R169 ;  /* 0x000000ffff357224 */ /* 0x000fe400078e00a9 */
[----:B------:R-:W-:Y:S02]  /*52f0*/  IMAD.MOV.U32 R52, RZ, RZ, R170 ;  /* 0x000000ffff347224 */ /* 0x000fe400078e00aa */
[----:B------:R-:W-:Y:S01]  /*5300*/  IMAD.MOV.U32 R95, RZ, RZ, R182 ;  /* 0x000000ffff5f7224 */ /* 0x000fe200078e00b6 */
[----:B--2---:R-:W-:Y:S01]  /*5310*/  HMMA.16816.F32 R88, R4, R18, R44 ;  /* 0x000000120458723c */ /* 0x004fe2000000182c */
[----:B------:R-:W-:Y:S01]  /*5320*/  IMAD.MOV.U32 R94, RZ, RZ, R183 ;  /* 0x000000ffff5e7224 */ /* 0x000fe200078e00b7 */
[----:B------:R-:W-:Y:S01]  /*5330*/  MOV R92, R141 ;  /* 0x0000008d005c7202 */ /* 0x000fe20000000f00 */
[----:B------:R-:W-:-:S02]  /*5340*/  IMAD.MOV.U32 R55, RZ, RZ, R180 ;  /* 0x000000ffff377224 */ /* 0x000fc400078e00b4 */
[----:B---3--:R-:W-:Y:S02]  /*5350*/  FFMA.FTZ R10, R235, c[0x0][0x2d0], -R9 ;  /* 0x0000b400eb0a7a23 */ /* 0x008fe40000010809 */
[----:B------:R-:W-:Y:S01]  /*5360*/  IMAD.MOV.U32 R235, RZ, RZ, R171 ;  /* 0x000000ffffeb7224 */ /* 0x000fe200078e00ab */
[----:B------:R-:W-:Y:S01]  /*5370*/  HMMA.16816.F32 R112, R4, R32, R112 ;  /* 0x000000200470723c */ /* 0x000fe20000001870 */
[----:B------:R2:W-:Y:S01]  /*5380*/  MUFU.EX2 R179, R10 ;  /* 0x0000000a00b37308 */ /* 0x0005e20000000800 */
[----:B------:R-:W-:Y:S02]  /*5390*/  IMAD.MOV.U32 R93, RZ, RZ, R142 ;  /* 0x000000ffff5d7224 */ /* 0x000fe400078e008e */
[----:B------:R-:W-:-:S04]  /*53a0*/  IMAD.MOV.U32 R105, RZ, RZ, R29 ;  /* 0x000000ffff697224 */ /* 0x000fc800078e001d */
[C---:B------:R-:W-:Y:S01]  /*53b0*/  HMMA.16816.F32 R168, R4.reuse, R16, R48 ;  /* 0x0000001004a8723c */ /* 0x040fe20000001830 */
[----:B------:R-:W3:Y:S06]  /*53c0*/  LDSM.16.MT88.4 R16, [R2+0x5100] ;  /* 0x005100000210783b */ /* 0x000eec0000004200 */
[----:B------:R-:W-:Y:S01]  /*53d0*/  MOV R48, R177 ;  /* 0x000000b100307202 */ /* 0x000fe20000000f00 */
[----:B------:R-:W-:Y:S01]  /*53e0*/  IMAD.MOV.U32 R49, RZ, RZ, R181 ;  /* 0x000000ffff317224 */ /* 0x000fe200078e00b5 */
[----:B-1----:R-:W-:Y:S01]  /*53f0*/  HMMA.16816.F32 R120, R4, R22, R36 ;  /* 0x000000160478723c */ /* 0x002fe20000001824 */
[----:B--2---:R-:W-:-:S04]  /*5400*/  FFMA.FTZ R10, R242, c[0x0][0x2d0], -R9 ;  /* 0x0000b400f20a7a23 */ /* 0x004fc80000010809 */
[----:B------:R1:W-:Y:S03]  /*5410*/  MUFU.EX2 R177, R10 ;  /* 0x0000000a00b17308 */ /* 0x0003e60000000800 */
[----:B------:R-:W-:Y:S01]  /*5420*/  HMMA.16816.F32 R180, R4, R20, R40 ;  /* 0x0000001404b4723c */ /* 0x000fe20000001828 */
[----:B------:R-:W2:Y:S06]  /*5430*/  LDSM.16.MT88.4 R20, [R143+0x2100] ;  /* 0x002100008f14783b */ /* 0x000eac0000004200 */
[----:B------:R-:W-:-:S02]  /*5440*/  FFMA.FTZ R4, R245, c[0x0][0x2d0], -R8 ;  /* 0x0000b400f5047a23 */ /* 0x000fc40000010808 */
[----:B------:R-:W-:Y:S02]  /*5450*/  IMAD.MOV.U32 R245, RZ, RZ, R97 ;  /* 0x000000fffff57224 */ /* 0x000fe400078e0061 */
[----:B------:R5:W-:Y:S01]  /*5460*/  MUFU.EX2 R51, R4 ;  /* 0x0000000400337308 */ /* 0x000be20000000800 */
[----:B-1----:R-:W-:-:S07]  /*5470*/  FFMA.FTZ R10, R243, c[0x0][0x2d0], -R9 ;  /* 0x0000b400f30a7a23 */ /* 0x002fce0000010809 */
[----:B------:R1:W1:Y:S01]  /*5480*/  MUFU.EX2 R176, R10 ;  /* 0x0000000a00b07308 */ /* 0x0002620000000800 */
[----:B-----5:R-:W-:Y:S02]  /*5490*/  FFMA.FTZ R4, R244, c[0x0][0x2d0], -R8 ;  /* 0x0000b400f4047a23 */ /* 0x020fe40000010808 */
[----:B------:R-:W-:-:S05]  /*54a0*/  IMAD.MOV.U32 R244, RZ, RZ, R98 ;  /* 0x000000fffff47224 */ /* 0x000fca00078e0062 */
[----:B------:R5:W2:Y:S01]  /*54b0*/  MUFU.EX2 R142, R4 ;  /* 0x00000004008e7308 */ /* 0x000aa20000000800 */
[----:B-1----:R-:W-:Y:S01]  /*54c0*/  FFMA.FTZ R10, R238, c[0x0][0x2d0], -R8 ;  /* 0x0000b400ee0a7a23 */ /* 0x002fe20000010808 */
[----:B------:R-:W-:-:S06]  /*54d0*/  F2FP.PACK_AB R6, R176, R177 ;  /* 0x000000b1b006723e */ /* 0x000fcc00000000ff */
[----:B------:R1:W-:Y:S01]  /*54e0*/  MUFU.EX2 R141, R10 ;  /* 0x0000000a008d7308 */ /* 0x0003e20000000800 */
[----:B-----5:R-:W-:Y:S02]  /*54f0*/  F2FP.PACK_AB R4, R179, R178 ;  /* 0x000000b2b304723e */ /* 0x020fe400000000ff */
[----:B--2---:R-:W-:Y:S01]  /*5500*/  F2FP.PACK_AB R7, R142, R51 ;  /* 0x000000338e07723e */ /* 0x004fe200000000ff */
[----:B-1----:R-:W-:Y:S02]  /*5510*/  FFMA.FTZ R10, R234, c[0x0][0x2d0], -R8 ;  /* 0x0000b400ea0a7a23 */ /* 0x002fe40000010808 */
[----:B------:R-:W-:Y:S02]  /*5520*/  IMAD.MOV.U32 R234, RZ, RZ, R96 ;  /* 0x000000ffffea7224 */ /* 0x000fe400078e0060 */
[----:B------:R-:W1:Y:S02]  /*5530*/  MUFU.EX2 R50, R10 ;  /* 0x0000000a00327308 */ /* 0x000e640000000800 */
[----:B-1----:R-:W-:Y:S01]  /*5540*/  F2FP.PACK_AB R5, R50, R141 ;  /* 0x0000008d3205723e */ /* 0x002fe200000000ff */
[----:B------:R-:W-:-:S05]  /*5550*/  FFMA.FTZ R10, R48, c[0x0][0x2d0], -R9 ;  /* 0x0000b400300a7a23 */ /* 0x000fca0000010809 */
[----:B------:R1:W-:Y:S01]  /*5560*/  MUFU.EX2 R48, R10 ;  /* 0x0000000a00307308 */ /* 0x0003e20000000800 */
[C---:B----4-:R-:W-:Y:S08]  /*5570*/  HMMA.16816.F32 R76, R4.reuse, R12, R76 ;  /* 0x0000000c044c723c */ /* 0x050ff0000000184c */
[----:B------:R-:W-:Y:S01]  /*5580*/  HMMA.16816.F32 R32, R4, R14, R64 ;  /* 0x0000000e0420723c */ /* 0x000fe20000001840 */
[----:B------:R-:W2:Y:S01]  /*5590*/  LDSM.16.MT88.4 R12, [R236+0x2100] ;  /* 0x00210000ec0c783b */ /* 0x000ea20000004200 */
[----:B-1----:R-:W-:-:S06]  /*55a0*/  FFMA.FTZ R10, R49, c[0x0][0x2d0], -R9 ;  /* 0x0000b400310a7a23 */ /* 0x002fcc0000010809 */
[C---:B---3--:R-:W-:Y:S01]  /*55b0*/  HMMA.16816.F32 R132, R4.reuse, R16, R132 ;  /* 0x000000100484723c */ /* 0x048fe20000001884 */
[----:B------:R1:W3:Y:S07]  /*55c0*/  MUFU.EX2 R49, R10 ;  /* 0x0000000a00317308 */ /* 0x0002ee0000000800 */
[C---:B------:R-:W-:Y:S01]  /*55d0*/  HMMA.16816.F32 R28, R4.reuse, R18, R60 ;  /* 0x00000012041c723c */ /* 0x040fe2000000183c */
[----:B------:R-:W4:Y:S07]  /*55e0*/  LDSM.16.MT88.4 R16, [R0+0x2100] ;  /* 0x002100000010783b */ /* 0x000f2e0000004200 */
[----:B------:R-:W-:Y:S01]  /*55f0*/  HMMA.16816.F32 R144, R4, R20, R144 ;  /* 0x000000140490723c */ /* 0x000fe20000001890 */
[--C-:B-1----:R-:W-:Y:S01]  /*5600*/  FFMA.FTZ R10, R241, c[0x0][0x2d0], -R9.reuse ;  /* 0x0000b400f10a7a23 */ /* 0x102fe20000010809 */
[----:B---3--:R-:W-:Y:S01]  /*5610*/  F2FP.PACK_AB R96, R49, R48 ;  /* 0x000000303160723e */ /* 0x008fe200000000ff */
[----:B------:R-:W-:-:S02]  /*5620*/  FFMA.FTZ R9, R105, c[0x0][0x2d0], -R9 ;  /* 0x0000b40069097a23 */ /* 0x000fc40000010809 */
[----:B------:R-:W-:Y:S01]  /*5630*/  IMAD.MOV.U32 R241, RZ, RZ, R52 ;  /* 0x000000fffff17224 */ /* 0x000fe200078e0034 */
[----:B------:R-:W-:Y:S02]  /*5640*/  MUFU.EX2 R43, R10 ;  /* 0x0000000a002b7308 */ /* 0x000fe40000000800 */
[C---:B------:R-:W-:Y:S01]  /*5650*/  HMMA.16816.F32 R36, R4.reuse, R22, R68 ;  /* 0x000000160424723c */ /* 0x040fe20000001844 */
[----:B------:R-:W1:Y:S01]  /*5660*/  LDSM.16.MT88.4 R20, [R143+0x5100] ;  /* 0x005100008f14783b */ /* 0x000e620000004200 */
[----:B------:R-:W-:Y:S02]  /*5670*/  IMAD.MOV.U32 R52, RZ, RZ, R53 ;  /* 0x000000ffff347224 */ /* 0x000fe400078e0035 */
[----:B------:R-:W-:Y:S02]  /*5680*/  IMAD.MOV.U32 R53, RZ, RZ, R54 ;  /* 0x000000ffff357224 */ /* 0x000fe400078e0036 */
[----:B------:R-:W-:Y:S01]  /*5690*/  IMAD.MOV.U32 R54, RZ, RZ, R55 ;  /* 0x000000ffff367224 */ /* 0x000fe200078e0037 */
[----:B------:R3:W5:Y:S01]  /*56a0*/  MUFU.EX2 R42, R9 ;  /* 0x00000009002a7308 */ /* 0x0007620000000800 */
[----:B------:R-:W-:Y:S01]  /*56b0*/  MOV R55, R92 ;  /* 0x0000005c00377202 */ /* 0x000fe20000000f00 */
[----:B--2---:R-:W-:Y:S01]  /*56c0*/  HMMA.16816.F32 R108, R4, R12, R108 ;  /* 0x0000000c046c723c */ /* 0x004fe2000000186c */
[----:B------:R-:W-:-:S02]  /*56d0*/  IMAD.MOV.U32 R92, RZ, RZ, R93 ;  /* 0x000000ffff5c7224 */ /* 0x000fc400078e005d */
[----:B------:R-:W-:Y:S02]  /*56e0*/  IMAD.MOV.U32 R93, RZ, RZ, R94 ;  /* 0x000000ffff5d7224 */ /* 0x000fe400078e005e */
[----:B------:R-:W-:Y:S02]  /*56f0*/  IMAD.MOV.U32 R94, RZ, RZ, R95 ;  /* 0x000000ffff5e7224 */ /* 0x000fe400078e005f */
[----:B------:R-:W-:Y:S01]  /*5700*/  IMAD.MOV.U32 R242, RZ, RZ, R54 ;  /* 0x000000fffff27224 */ /* 0x000fe200078e0036 */
[C---:B------:R-:W-:Y:S01]  /*5710*/  HMMA.16816.F32 R44, R4.reuse, R14, R72 ;  /* 0x0000000e042c723c */ /* 0x040fe20000001848 */
[----:B------:R-:W2:Y:S01]  /*5720*/  LDSM.16.MT88.4 R12, [R236+0x5100] ;  /* 0x00510000ec0c783b */ /* 0x000ea20000004200 */
[----:B------:R-:W-:Y:S01]  /*5730*/  IMAD.MOV.U32 R243, RZ, RZ, R55 ;  /* 0x000000fffff37224 */ /* 0x000fe200078e0037 */
[----:B------:R-:W-:Y:S01]  /*5740*/  MOV R66, R93 ;  /* 0x0000005d00427202 */ /* 0x000fe20000000f00 */
[----:B------:R-:W-:Y:S01]  /*5750*/  IMAD.MOV.U32 R95, RZ, RZ, R104 ;  /* 0x000000ffff5f7224 */ /* 0x000fe200078e0068 */
[----:B------:R-:W-:Y:S01]  /*5760*/  LDSM.16.MT88.4 R72, [R143+0x8900] ;  /* 0x008900008f48783b */ /* 0x000fe20000004200 */
[----:B---3--:R-:W-:Y:S01]  /*5770*/  FFMA.FTZ R9, R106, c[0x0][0x2d0], -R8 ;  /* 0x0000b4006a097a23 */ /* 0x008fe20000010808 */
[----:B-----5:R-:W-:Y:S01]  /*5780*/  F2FP.PACK_AB R98, R42, R43 ;  /* 0x0000002b2a62723e */ /* 0x020fe200000000ff */
[----:B----4-:R-:W-:Y:S01]  /*5790*/  HMMA.16816.F32 R116, R4, R16, R116 ;  /* 0x000000100474723c */ /* 0x010fe20000001874 */
[----:B------:R-:W-:-:S02]  /*57a0*/  IMAD.MOV.U32 R65, RZ, RZ, R92 ;  /* 0x000000ffff417224 */ /* 0x000fc400078e005c */
[----:B------:R-:W-:Y:S02]  /*57b0*/  IMAD.MOV.U32 R238, RZ, RZ, R94 ;  /* 0x000000ffffee7224 */ /* 0x000fe400078e005e */
[----:B------:R-:W-:-:S03]  /*57c0*/  IMAD.MOV.U32 R67, RZ, RZ, R95 ;  /* 0x000000ffff437224 */ /* 0x000fc600078e005f */
[C---:B------:R-:W-:Y:S01]  /*57d0*/  HMMA.16816.F32 R60, R4.reuse, R18, R80 ;  /* 0x00000012043c723c */ /* 0x040fe20000001850 */
[----:B------:R-:W3:Y:S04]  /*57e0*/  LDSM.16.MT88.4 R16, [R0+0x5100] ;  /* 0x005100000010783b */ /* 0x000ee80000004200 */
[----:B------:R-:W-:Y:S03]  /*57f0*/  LDSM.16.MT88.4 R80, [R2+0x8900] ;  /* 0x008900000250783b */ /* 0x000fe60000004200 */
[C---:B-1----:R-:W-:Y:S01]  /*5800*/  HMMA.16816.F32 R124, R4.reuse, R20, R124 ;  /* 0x00000014047c723c */ /* 0x042fe2000000187c */
[----:B------:R1:W-:Y:S07]  /*5810*/  MUFU.EX2 R21, R9 ;  /* 0x0000000900157308 */ /* 0x0003ee0000000800 */
[C---:B------:R-:W-:Y:S08]  /*5820*/  HMMA.16816.F32 R100, R4.reuse, R24, R100 ;  /* 0x000000180464723c */ /* 0x040ff00000001864 */
[----:B------:R-:W-:Y:S01]  /*5830*/  HMMA.16816.F32 R24, R4, R26, R56 ;  /* 0x0000001a0418723c */ /* 0x000fe20000001838 */
[----:B-1----:R-:W-:-:S02]  /*5840*/  FFMA.FTZ R9, R107, c[0x0][0x2d0], -R8 ;  /* 0x0000b4006b097a23 */ /* 0x002fc40000010808 */
[----:B------:R-:W-:Y:S02]  /*5850*/  LDSM.16.MT88.4 R104, [R2+0x2900] ;  /* 0x002900000268783b */ /* 0x000fe40000004200 */
[----:B------:R1:W4:Y:S02]  /*5860*/  MUFU.EX2 R40, R9 ;  /* 0x0000000900287308 */ /* 0x0003240000000800 */
[----:B------:R-:W-:Y:S01]  /*5870*/  IMAD.MOV.U32 R56, RZ, RZ, R160 ;  /* 0x000000ffff387224 */ /* 0x000fe200078e00a0 */
[C---:B--2---:R-:W-:Y:S01]  /*5880*/  HMMA.16816.F32 R68, R4.reuse, R12, R128 ;  /* 0x0000000c0444723c */ /* 0x044fe20000001880 */
[----:B------:R-:W-:Y:S01]  /*5890*/  IMAD.MOV.U32 R57, RZ, RZ, R161 ;  /* 0x000000ffff397224 */ /* 0x000fe200078e00a1 */
[----:B------:R-:W-:Y:S01]  /*58a0*/  MOV R58, R162 ;  /* 0x000000a2003a7202 */ /* 0x000fe20000000f00 */
[----:B------:R-:W-:Y:S01]  /*58b0*/  IMAD.MOV.U32 R59, RZ, RZ, R163 ;  /* 0x000000ffff3b7224 */ /* 0x000fe200078e00a3 */
[----:B------:R-:W-:Y:S04]  /*58c0*/  LDSM.16.MT88.4 R128, [R143+0x5900] ;  /* 0x005900008f80783b */ /* 0x000fe80000004200 */
[C---:B------:R-:W-:Y:S01]  /*58d0*/  HMMA.16816.F32 R84, R4.reuse, R14, R84 ;  /* 0x0000000e0454723c */ /* 0x040fe20000001854 */
[----:B------:R-:W2:Y:S01]  /*58e0*/  LDSM.16.MT88.4 R12, [R143+0x8100] ;  /* 0x008100008f0c783b */ /* 0x000ea20000004200 */
[--C-:B-1----:R-:W-:Y:S01]  /*58f0*/  FFMA.FTZ R9, R235, c[0x0][0x2d0], -R8.reuse ;  /* 0x0000b400eb097a23 */ /* 0x102fe20000010808 */
[----:B----4-:R-:W-:Y:S01]  /*5900*/  F2FP.PACK_AB R97, R40, R21 ;  /* 0x000000152861723e */ /* 0x010fe200000000ff */
[----:B------:R-:W-:Y:S01]  /*5910*/  FFMA.FTZ R8, R241, c[0x0][0x2d0], -R8 ;  /* 0x0000b400f1087a23 */ /* 0x000fe20000010808 */
[----:B------:R-:W-:Y:S01]  /*5920*/  MOV R241, R52 ;  /* 0x0000003400f17202 */ /* 0x000fe20000000f00 */
[----:B------:R-:W-:Y:S01]  /*5930*/  IMAD.MOV.U32 R235, RZ, RZ, R53 ;  /* 0x000000ffffeb7224 */ /* 0x000fe200078e0035 */
[----:B------:R-:W-:Y:S01]  /*5940*/  MUFU.EX2 R41, R9 ;  /* 0x0000000900297308 */ /* 0x000fe20000000800 */
[C---:B------:R-:W-:Y:S01]  /*5950*/  HMMA.16816.F32 R52, R4.reuse, R22, R136 ;  /* 0x000000160434723c */ /* 0x040fe20000001888 */
[----:B------:R-:W-:Y:S06]  /*5960*/  LDSM.16.MT88.4 R136, [R2+0x5900] ;  /* 0x005900000288783b */ /* 0x000fec0000004200 */
[----:B------:R-:W-:Y:S01]  /*5970*/  IMAD.MOV.U32 R22, RZ, RZ, R11 ;  /* 0x000000ffff167224 */ /* 0x000fe200078e000b */
[----:B------:R1:W4:Y:S01]  /*5980*/  MUFU.EX2 R20, R8 ;  /* 0x0000000800147308 */ /* 0x0003220000000800 */
[C---:B---3--:R-:W-:Y:S01]  /*5990*/  HMMA.16816.F32 R160, R4.reuse, R16, R112 ;  /* 0x0000001004a0723c */ /* 0x048fe20000001870 */
[----:B------:R-:W-:Y:S01]  /*59a0*/  MOV R23, R99 ;  /* 0x0000006300177202 */ /* 0x000fe20000000f00 */
[----:B------:R-:W-:Y:S06]  /*59b0*/  LDSM.16.MT88.4 R112, [R236+0x2900] ;  /* 0x00290000ec70783b */ /* 0x000fec0000004200 */
[----:B------:R-:W-:Y:S01]  /*59c0*/  HMMA.16816.F32 R92, R4, R18, R164 ;  /* 0x00000012045c723c */ /* 0x000fe200000018a4 */
[----:B------:R-:W3:Y:S04]  /*59d0*/  LDSM.16.MT88.4 R16, [R0+0x8100] ;  /* 0x008100000010783b */ /* 0x000ee80000004200 */
[----:B-1----:R-:W1:Y:S01]  /*59e0*/  LDSM.16.MT88.4 R8, [R236+0x8100] ;  /* 0x00810000ec08783b */ /* 0x002e620000004200 */
[----:B----4-:R-:W-:-:S02]  /*59f0*/  F2FP.PACK_AB R99, R20, R41 ;  /* 0x000000291463723e */ /* 0x010fc400000000ff */
[----:B--2---:R-:W-:Y:S08]  /*5a00*/  HMMA.16816.F32 R164, R4, R12, R172 ;  /* 0x0000000c04a4723c */ /* 0x004ff000000018ac */
[C---:B------:R-:W-:Y:S08]  /*5a10*/  HMMA.16816.F32 R100, R96.reuse, R104, R100 ;  /* 0x000000686064723c */ /* 0x040ff00000001864 */
[----:B------:R-:W-:Y:S08]  /*5a20*/  HMMA.16816.F32 R104, R96, R106, R24 ;  /* 0x0000006a6068723c */ /* 0x000ff00000001818 */
[C---:B------:R-:W-:Y:S01]  /*5a30*/  HMMA.16816.F32 R12, R4.reuse, R14, R148 ;  /* 0x0000000e040c723c */ /* 0x040fe20000001894 */
[----:B------:R-:W2:Y:S07]  /*5a40*/  LDSM.16.MT88.4 R148, [R143+0x2900] ;  /* 0x002900008f94783b */ /* 0x000eae0000004200 */
[C---:B---3--:R-:W-:Y:S08]  /*5a50*/  HMMA.16816.F32 R24, R4.reuse, R16, R180 ;  /* 0x000000100418723c */ /* 0x048ff000000018b4 */
[C---:B-1----:R-:W-:Y:S07]  /*5a60*/  HMMA.16816.F32 R172, R4.reuse, R10, R88 ;  /* 0x0000000a04ac723c */ /* 0x042fee0000001858 */
[----:B------:R-:W-:Y:S01]  /*5a70*/  MOV R88, R56 ;  /* 0x0000003800587202 */ /* 0x000fe20000000f00 */
[----:B------:R-:W-:Y:S01]  /*5a80*/  IMAD.MOV.U32 R11, RZ, RZ, R67 ;  /* 0x000000ffff0b7224 */ /* 0x000fe200078e0043 */
[----:B------:R-:W-:Y:S01]  /*5a90*/  HMMA.16816.F32 R168, R4, R8, R168 ;  /* 0x0000000804a8723c */ /* 0x000fe200000018a8 */
[----:B------:R-:W-:-:S02]  /*5aa0*/  IMAD.MOV.U32 R89, RZ, RZ, R57 ;  /* 0x000000ffff597224 */ /* 0x000fc400078e0039 */
[----:B------:R-:W-:Y:S02]  /*5ab0*/  IMAD.MOV.U32 R90, RZ, RZ, R58 ;  /* 0x000000ffff5a7224 */ /* 0x000fe400078e003a */
[----:B------:R-:W-:Y:S02]  /*5ac0*/  IMAD.MOV.U32 R91, RZ, RZ, R59 ;  /* 0x000000ffff5b7224 */ /* 0x000fe400078e003b */
[----:B------:R-:W-:Y:S01]  /*5ad0*/  IMAD.MOV.U32 R8, RZ, RZ, R65 ;  /* 0x000000ffff087224 */ /* 0x000fe200078e0041 */
[----:B------:R-:W-:Y:S01]  /*5ae0*/  HMMA.16816.F32 R16, R4, R18, R120 ;  /* 0x000000120410723c */ /* 0x000fe20000001878 */
[----:B------:R-:W-:Y:S01]  /*5af0*/  FADD.FTZ R2, R90, R89 ;  /* 0x000000595a027221 */ /* 0x000fe20000010000 */
[----:B------:R-:W1:Y:S01]  /*5b00*/  LDSM.16.MT88.4 R120, [R0+0x2900] ;  /* 0x002900000078783b */ /* 0x000e620000004200 */
[----:B------:R-:W-:Y:S02]  /*5b10*/  IMAD.MOV.U32 R9, RZ, RZ, R66 ;  /* 0x000000ffff097224 */ /* 0x000fe400078e0042 */
        /* <DEDUP_REMOVED lines=8> */
[----:B------:R-:W4:Y:S01]  /*5ba0*/  LDSM.16.MT88.4 R88, [R236+0x8900] ;  /* 0x00890000ec58783b */ /* 0x000f220000004200 */
[----:B------:R-:W-:Y:S01]  /*5bb0*/  FADD.FTZ R4, R9, R4 ;  /* 0x0000000409047221 */ /* 0x000fe20000010000 */
[----:B------:R-:W-:Y:S01]  /*5bc0*/  HMMA.16816.F32 R128, R96, R130, R52 ;  /* 0x000000826080723c */ /* 0x000fe20000001834 */
[----:B------:R-:W-:Y:S01]  /*5bd0*/  FADD.FTZ R2, R234, R2 ;  /* 0x00000002ea027221 */ /* 0x000fe20000010000 */
[----:B------:R5:W3:Y:S01]  /*5be0*/  LDSM.16.MT88.4 R8, [R0+0x8900] ;  /* 0x008900000008783b */ /* 0x000ae20000004200 */
        /* <DEDUP_REMOVED lines=9> */
[C---:B--2---:R-:W-:Y:S01]  /*5c80*/  HMMA.16816.F32 R144, R96.reuse, R148, R144 ;  /* 0x000000946090723c */ /* 0x044fe20000001890 */
[----:B-----5:R-:W-:Y:S02]  /*5c90*/  FADD.FTZ R0, R235, R4 ;  /* 0x00000004eb007221 */ /* 0x020fe40000010000 */
        /* <DEDUP_REMOVED lines=39> */
[C---:B----4-:R-:W-:Y:S02]  /*5f10*/  HMMA.16816.F32 R84, R96.reuse, R88, R168 ;  /* 0x000000586054723c */ /* 0x050fe400000018a8 */
[----:B------:R1:W-:Y:S06]  /*5f20*/  STL [R1+0x4], R4 ;  /* 0x0000040401007387 */ /* 0x0003ec0000100800 */
        /* <DEDUP_REMOVED lines=9> */
[----:B-1----:R-:W2:Y:S04]  /*5fc0*/  LDL.64 R242, [R1+0x18] ;  /* 0x0000180001f27983 */ /* 0x002ea80000100a00 */
[----:B------:R-:W3:Y:S01]  /*5fd0*/  LDL R241, [R1] ;  /* 0x0000000001f17983 */ /* 0x000ee20000100800 */
[----:B------:R-:W-:Y:S01]  /*5fe0*/  UIADD3 UR5, UR28, -0x3, URZ ;  /* 0xfffffffd1c057890 */ /* 0x000fe2000fffe03f */
[----:B------:R-:W-:-:S03]  /*5ff0*/  IMAD.MOV.U32 R235, RZ, RZ, c[0x0][0x1e0] ;  /* 0x00007800ffeb7624 */ /* 0x000fc600078e00ff */
[----:B------:R-:W-:Y:S01]  /*6000*/  USHF.R.S32.HI UR4, URZ, 0x1f, UR5 ;  /* 0x0000001f3f047899 */ /* 0x000fe20008011405 */
[----:B------:R-:W-:Y:S01]  /*6010*/  IMAD.SHL.U32 R8, R235, 0x40, RZ ;  /* 0x00000040eb087824 */ /* 0x000fe200078e00ff */
[----:B------:R-:W-:Y:S01]  /*6020*/  UIMAD UR6, UR6, UR5, URZ ;  /* 0x00000005060672a4 */ /* 0x000fe2000f8e023f */
[----:B------:R-:W-:-:S03]  /*6030*/  IMAD.U32 R6, RZ, RZ, UR5 ;  /* 0x00000005ff067e24 */ /* 0x000fc6000f8e00ff */
[----:B------:R-:W-:Y:S01]  /*6040*/  UIMAD UR4, UR4, UR18, UR6 ;  /* 0x00000012040472a4 */ /* 0x000fe2000f8e0206 */
[----:B--2---:R-:W-:-:S04]  /*6050*/  IMAD.WIDE.U32 R6, R6, UR18, R242 ;  /* 0x0000001206067c25 */ /* 0x004fc8000f8e00f2 */
[----:B------:R-:W-:Y:S01]  /*6060*/  IMAD.MOV.U32 R242, RZ, RZ, c[0x0][0x1e4] ;  /* 0x00007900fff27624 */ /* 0x000fe200078e00ff */
[----:B------:R-:W-:Y:S02]  /*6070*/  IADD3 R0, R7, UR4, RZ ;  /* 0x0000000407007c10 */ /* 0x000fe4000fffe0ff */
[C---:B------:R-:W-:Y:S02]  /*6080*/  LEA R4, P0, R6.reuse, c[0x0][0x1c8], 0x1 ;  /* 0x0000720006047a11 */ /* 0x040fe400078008ff */
[----:B------:R-:W-:Y:S02]  /*6090*/  SHF.L.U64.HI R2, R235, 0x6, R242 ;  /* 0x00000006eb027819 */ /* 0x000fe400000102f2 */
[----:B------:R-:W-:Y:S02]  /*60a0*/  LEA.HI.X R5, R6, c[0x0][0x1cc], R0, 0x1, P0 ;  /* 0x0000730006057a11 */ /* 0x000fe400000f0c00 */
[----:B------:R-:W-:Y:S02]  /*60b0*/  IADD3 R12, P6, P5, R8, 0x80, R4 ;  /* 0x00000080080c7810 */ /* 0x000fe40007dde004 */
[----:B------:R-:W-:Y:S01]  /*60c0*/  IADD3 R6, P0, R4, R8, RZ ;  /* 0x0000000804067210 */ /* 0x000fe20007f1e0ff */
[----:B------:R-:W-:Y:S01]  /*60d0*/  @!PT LDS RZ, [RZ] ;  /* 0x00000000fffff984 */ /* 0x000fe20000000800 */
[----:B------:R-:W-:Y:S01]  /*60e0*/  @!PT LDS RZ, [RZ] ;  /* 0x00000000fffff984 */ /* 0x000fe20000000800 */
[----:B------:R-:W-:Y:S01]  /*60f0*/  @!PT LDS RZ, [RZ] ;  /* 0x00000000fffff984 */ /* 0x000fe20000000800 */
[----:B---3--:R1:W-:Y:S01]  /*6100*/  LDGSTS.E.BYPASS.LTC128B.128 [R241+0x12100], [R4.64], !P4 ;  /* 0x1210000004f17fae */ /* 0x0083e2000e101d58 */
[----:B------:R-:W-:-:S02]  /*6110*/  IADD3.X R13, R2, RZ, R5, P6, P5 ;  /* 0x000000ff020d7210 */ /* 0x000fc400037ea405 */
        /* <DEDUP_REMOVED lines=13> */
.L_x_2432:
        /* <DEDUP_REMOVED lines=30> */
[----:B------:R1:W-:Y:S02]  /*63d0*/  @P0 STL [R1+0xc], R0 ;  /* 0x00000c0001000387 */ /* 0x0003e40000100800 */
.L_x_2434:
[----:B------:R-:W2:Y:S01]  /*63e0*/  LDL.64 R38, [R1+0x20] ;  /* 0x0000200001267983 */ /* 0x000ea20000100a00 */
[----:B------:R-:W-:Y:S04]  /*63f0*/  DEPBAR.LE SB0, 0x2 ;  /* 0x000080800000791a */ /* 0x000fe80000000000 */
[----:B-1----:R-:W-:Y:S01]  /*6400*/  IMAD.U32 R2, RZ, RZ, UR5 ;  /* 0x00000005ff027e24 */ /* 0x002fe2000f8e00ff */
[----:B------:R-:W3:Y:S01]  /*6410*/  LDL.64 R36, [R1+0x28] ;  /* 0x0000280001247983 */ /* 0x000ee20000100a00 */
[----:B------:R-:W-:Y:S02]  /*6420*/  UISETP.GE.AND UP0, UPT, UR15, 0x1, UPT ;  /* 0x000000010f00788c */ /* 0x000fe4000bf06270 */
[C---:B------:R-:W-:Y:S01]  /*6430*/  IMAD R48, R2.reuse, 0x9000, R237 ;  /* 0x0000900002307824 */ /* 0x040fe200078e02ed */
[----:B------:R-:W-:Y:S01]  /*6440*/  UIADD3 UR28, UR15, -0x1, URZ ;  /* 0xffffffff0f1c7890 */ /* 0x000fe2000fffe03f */
[----:B------:R-:W-:Y:S01]  /*6450*/  IMAD R2, R2, 0x9000, R233 ;  /* 0x0000900002027824 */ /* 0x000fe200078e02e9 */
[----:B------:R-:W4:Y:S01]  /*6460*/  LDL R46, [R1] ;  /* 0x00000000012e7983 */ /* 0x000f220000100800 */
[----:B------:R-:W-:Y:S01]  /*6470*/  PLOP3.LUT P0, PT, PT, PT, UP0, 0x80, 0x0 ;  /* 0x000000000000781c */ /* 0x000fe20003f0f008 */
[----:B------:R-:W-:Y:S01]  /*6480*/  UIMAD UR4, UR5, 0x9000, URZ ;  /* 0x00009000050478a4 */ /* 0x000fe2000f8e023f */
[----:B-1----:R-:W-:Y:S01]  /*6490*/  IMAD.IADD R0, R239, 0x1, R2 ;  /* 0x00000001ef007824 */ /* 0x002fe200078e0202 */
[----:B------:R-:W-:Y:S01]  /*64a0*/  BAR.SYNC.DEFER_BLOCKING 0x0 ;  /* 0x0000000000007b1d */ /* 0x000fe20000010000 */
[----:B------:R-:W-:Y:S02]  /*64b0*/  UISETP.GE.AND UP1, UPT, UR12, 0x1, UPT ;  /* 0x000000010c00788c */ /* 0x000fe4000bf26270 */
[----:B------:R-:W-:Y:S02]  /*64c0*/  @UP0 USHF.R.S32.HI UR17, URZ, 0x1f, UR28 ;  /* 0x0000001f3f110899 */ /* 0x000fe4000801141c */
[----:B------:R-:W-:Y:S02]  /*64d0*/  @UP0 UIMAD.WIDE.U32 UR18, UR28, UR8, URZ ;  /* 0x000000081c1202a5 */ /* 0x000fe4000f8e003f */
[----:B------:R-:W-:Y:S04]  /*64e0*/  @UP0 UIMAD UR17, UR17, UR8, URZ ;  /* 0x00000008111102a4 */ /* 0x000fe8000f8e023f */
[----:B------:R-:W-:Y:S01]  /*64f0*/  @UP0 UIMAD UR17, UR28, UR9, UR17 ;  /* 0x000000091c1102a4 */ /* 0x000fe2000f8e0211 */
[----:B------:R-:W-:Y:S03]  /*6500*/  MOV R3, UR18 ;  /* 0x0000001200037c02 */ /* 0x000fe60008000f00 */
        /* <DEDUP_REMOVED lines=25> */
[----:B------:R-:W5:Y:S04]  /*66a0*/  LDL R235, [R1+0xc] ;  /* 0x00000c0001eb7983 */ /* 0x000f680000100800 */
[----:B------:R-:W5:Y:S01]  /*66b0*/  LDL R234, [R1+0x38] ;  /* 0x0000380001ea7983 */ /* 0x000f620000100800 */
[----:B--2---:R-:W-:Y:S02]  /*66c0*/  @P0 IMAD.MOV.U32 R45, RZ, RZ, R39 ;  /* 0x000000ffff2d0224 */ /* 0x004fe400078e0027 */
[----:B---3--:R-:W-:Y:S02]  /*66d0*/  @P0 IMAD.MOV.U32 R44, RZ, RZ, R36 ;  /* 0x000000ffff2c0224 */ /* 0x008fe400078e0024 */
[C---:B------:R-:W-:Y:S02]  /*66e0*/  HMMA.16816.F32 R36, R152.reuse, R40, RZ ;  /* 0x000000289824723c */ /* 0x040fe400000018ff */
[----:B------:R-:W-:Y:S01]  /*66f0*/  @P0 IMAD.WIDE.U32 R44, R3, 0x60, R44 ;  /* 0x00000060032c0825 */ /* 0x000fe200078e002c */
[----:B------:R-:W-:Y:S03]  /*6700*/  MOV R3, UR12 ;  /* 0x0000000c00037c02 */ /* 0x000fe60008000f00 */
[----:B------:R-:W-:Y:S01]  /*6710*/  @P0 IMAD.SHL.U32 R140, R44, 0x2, RZ ;  /* 0x000000022c8c0824 */ /* 0x000fe200078e00ff */
[----:B------:R-:W-:Y:S01]  /*6720*/  @P0 IADD3 R214, R45, UR17, RZ ;  /* 0x000000112dd60c10 */ /* 0x000fe2000fffe0ff */
[C---:B------:R-:W-:Y:S01]  /*6730*/  HMMA.16816.F32 R40, R152.reuse, R42, RZ ;  /* 0x0000002a9828723c */ /* 0x040fe200000018ff */
[----:B----4-:R-:W-:Y:S01]  /*6740*/  @P0 IMAD R3, R3, 0x9000, R46 ;  /* 0x0000900003030824 */ /* 0x010fe200078e022e */
        /* <DEDUP_REMOVED lines=23> */
[----:B--2---:R-:W-:Y:S02]  /*68c0*/  @P0 IADD3 R224, P5, R140, c[0x0][0x1f8], RZ ;  /* 0x00007e008ce00a10 */ /* 0x004fe40007fbe0ff */
[C---:B------:R-:W-:Y:S02]  /*68d0*/  IADD3 R140, R232.reuse, R0, RZ ;  /* 0x00000000e88c7210 */ /* 0x040fe40007ffe0ff */
        /* <DEDUP_REMOVED lines=10> */
[----:B--2---:R-:W-:Y:S04]  /*6980*/  IMAD.IADD R224, R232, 0x1, R2 ;  /* 0x00000001e8e07824 */ /* 0x004fe800078e0202 */
        /* <DEDUP_REMOVED lines=87> */
[----:B------:R-:W-:Y:S07]  /*6f00*/  LDSM.16.M88.4 R172, [R140+0x3000] ;  /* 0x003000008cac783b */ /* 0x000fee0000000200 */
[C---:B--2---:R-:W-:Y:S08]  /*6f10*/  HMMA.16816.F32 R4, R200.reuse, R176, R4 ;  /* 0x000000b0c804723c */ /* 0x044ff00000001804 */
        /* <DEDUP_REMOVED lines=31> */
[----:B------:R-:W-:Y:S07]  /*7110*/  LDSM.16.M88.4 R168, [R2+0x8000] ;  /* 0x0080000002a8783b */ /* 0x000fee0000000200 */
[C---:B-1----:R-:W-:Y:S08]  /*7120*/  HMMA.16816.F32 R44, R204.reuse, R160, R44 ;  /* 0x000000a0cc2c723c */ /* 0x042ff0000000182c */
[----:B------:R-:W-:Y:S01]  /*7130*/  HMMA.16816.F32 R48, R204, R162, R48 ;  /* 0x000000a2cc30723c */ /* 0x000fe20000001830 */
[----:B------:R1:W3:Y:S07]  /*7140*/  LDSM.16.M88.4 R160, [R2+0x7800] ;  /* 0x0078000002a0783b */ /* 0x0002ee0000000200 */
[C---:B------:R-:W-:Y:S08]  /*7150*/  HMMA.16816.F32 R4, R208.reuse, R212, R4 ;  /* 0x000000d4d004723c */ /* 0x040ff00000001804 */
[C---:B------:R-:W-:Y:S01]  /*7160*/  HMMA.16816.F32 R8, R208.reuse, R214, R8 ;  /* 0x000000d6d008723c */ /* 0x040fe20000001808 */
[----:B------:R-:W5:Y:S07]  /*7170*/  LDSM.16.M88.4 R212, [R0+0x6800] ;  /* 0x0068000000d4783b */ /* 0x000f6e0000000200 */
[C---:B----4-:R-:W-:Y:S01]  /*7180*/  HMMA.16816.F32 R12, R208.reuse, R172, R12 ;  /* 0x000000acd00c723c */ /* 0x050fe2000000180c */
[----:B-1----:R-:W-:Y:S07]  /*7190*/  MOV R2, UR16 ;  /* 0x0000001000027c02 */ /* 0x002fee0008000f00 */
        /* <DEDUP_REMOVED lines=10> */
[----:B------:R4:W1:Y:S07]  /*7240*/  LDSM.16.M88.4 R168, [R0+0x8800] ;  /* 0x0088000000a8783b */ /* 0x00086e0000000200 */
[C---:B------:R-:W-:Y:S08]  /*7250*/  HMMA.16816.F32 R44, R208.reuse, R176, R44 ;  /* 0x000000b0d02c723c */ /* 0x040ff0000000182c */
[----:B------:R-:W-:Y:S01]  /*7260*/  HMMA.16816.F32 R48, R208, R178, R48 ;  /* 0x000000b2d030723c */ /* 0x000fe20000001830 */
[----:B------:R-:W2:Y:S07]  /*7270*/  LDSM.16.M88.4 R176, [R224+0x6000] ;  /* 0x00600000e0b0783b */ /* 0x000eae0000000200 */
[C---:B------:R-:W-:Y:S01]  /*7280*/  HMMA.16816.F32 R4, R216.reuse, R180, R4 ;  /* 0x000000b4d804723c */ /* 0x040fe20000001804 */
[----:B----4-:R4:W4:Y:S07]  /*7290*/  LDL R0, [R1+0x10] ;  /* 0x0000100001007983 */ /* 0x01092e0000100800 */
[C---:B------:R-:W-:Y:S01]  /*72a0*/  HMMA.16816.F32 R8, R216.reuse, R182, R8 ;  /* 0x000000b6d808723c */ /* 0x040fe20000001808 */
[----:B------:R-:W3:Y:S07]  /*72b0*/  LDSM.16.M88.4 R180, [R224+0x6800] ;  /* 0x00680000e0b4783b */ /* 0x000eee0000000200 */
[C---:B-----5:R-:W-:Y:S08]  /*72c0*/  HMMA.16816.F32 R12, R216.reuse, R212, R12 ;  /* 0x000000d4d80c723c */ /* 0x060ff0000000180c */
        /* <DEDUP_REMOVED lines=8> */
[C---:B---3--:R-:W-:Y:S01]  /*7350*/  HMMA.16816.F32 R36, R216.reuse, R160, R36 ;  /* 0x000000a0d824723c */ /* 0x048fe20000001824 */
[----:B------:R-:W3:Y:S07]  /*7360*/  LDSM.16.M88.4 R224, [R224+0x8800] ;  /* 0x00880000e0e0783b */ /* 0x000eee0000000200 */
[C---:B------:R-:W-:Y:S01]  /*7370*/  HMMA.16816.F32 R40, R216.reuse, R162, R40 ;  /* 0x000000a2d828723c */ /* 0x040fe20000001828 */
[----:B------:R-:W5:Y:S07]  /*7380*/  LDSM.16.M88.4 R160, [R140+0x6000] ;  /* 0x006000008ca0783b */ /* 0x000f6e0000000200 */
[C---:B------:R-:W-:Y:S08]  /*7390*/  HMMA.16816.F32 R44, R216.reuse, R168, R44 ;  /* 0x000000a8d82c723c */ /* 0x040ff0000000182c */
[----:B------:R-:W-:Y:S01]  /*73a0*/  HMMA.16816.F32 R48, R216, R170, R48 ;  /* 0x000000aad830723c */ /* 0x000fe20000001830 */
[----:B------:R-:W2:Y:S07]  /*73b0*/  LDSM.16.M88.4 R168, [R3+0x6800] ;  /* 0x0068000003a8783b */ /* 0x000eae0000000200 */
        /* <DEDUP_REMOVED lines=8> */
[C---:B--2---:R-:W-:Y:S08]  /*7440*/  HMMA.16816.F32 R36, R220.reuse, R164, R36 ;  /* 0x000000a4dc24723c */ /* 0x044ff00000001824 */
[C---:B------:R-:W-:Y:S01]  /*7450*/  HMMA.16816.F32 R40, R220.reuse, R166, R40 ;  /* 0x000000a6dc28723c */ /* 0x040fe20000001828 */
[----:B------:R-:W1:Y:S07]  /*7460*/  LDSM.16.M88.4 R164, [R3+0x7000] ;  /* 0x0070000003a4783b */ /* 0x000e6e0000000200 */
[C---:B---3--:R-:W-:Y:S08]  /*7470*/  HMMA.16816.F32 R44, R220.reuse, R224, R44 ;  /* 0x000000e0dc2c723c */ /* 0x048ff0000000182c */
[----:B------:R-:W-:Y:S08]  /*7480*/  HMMA.16816.F32 R48, R220, R226, R48 ;  /* 0x000000e2dc30723c */ /* 0x000ff00000001830 */
[C---:B-----5:R-:W-:Y:S08]  /*7490*/  HMMA.16816.F32 R4, R228.reuse, R160, R4 ;  /* 0x000000a0e404723c */ /* 0x060ff00000001804 */
[C---:B------:R-:W-:Y:S01]  /*74a0*/  HMMA.16816.F32 R8, R228.reuse, R162, R8 ;  /* 0x000000a2e408723c */ /* 0x040fe20000001808 */
[----:B------:R-:W2:Y:S07]  /*74b0*/  LDSM.16.M88.4 R160, [R3+0x7800] ;  /* 0x0078000003a0783b */ /* 0x000eae0000000200 */
[C---:B------:R-:W-:Y:S08]  /*74c0*/  HMMA.16816.F32 R12, R228.reuse, R168, R12 ;  /* 0x000000a8e40c723c */ /* 0x040ff0000000180c */
[C---:B------:R-:W-:Y:S01]  /*74d0*/  HMMA.16816.F32 R16, R228.reuse, R170, R16 ;  /* 0x000000aae410723c */ /* 0x040fe20000001810 */
[----:B------:R-:W3:Y:S07]  /*74e0*/  LDSM.16.M88.4 R168, [R3+0x8000] ;  /* 0x0080000003a8783b */ /* 0x000eee0000000200 */
[C---:B-1----:R-:W-:Y:S08]  /*74f0*/  HMMA.16816.F32 R20, R228.reuse, R164, R20 ;  /* 0x000000a4e414723c */ /* 0x042ff00000001814 */
[C---:B------:R-:W-:Y:S08]  /*7500*/  HMMA.16816.F32 R24, R228.reuse, R166, R24 ;  /* 0x000000a6e418723c */ /* 0x040ff00000001818 */
[C---:B--2---:R-:W-:Y:S08]  /*7510*/  HMMA.16816.F32 R28, R228.reuse, R160, R28 ;  /* 0x000000a0e41c723c */ /* 0x044ff0000000181c */
[C---:B------:R-:W-:Y:S08]  /*7520*/  HMMA.16816.F32 R32, R228.reuse, R162, R32 ;  /* 0x000000a2e420723c */ /* 0x040ff00000001820 */
[C---:B---3--:R-:W-:Y:S08]  /*7530*/  HMMA.16816.F32 R36, R228.reuse, R168, R36 ;  /* 0x000000a8e424723c */ /* 0x048ff00000001824 */
[C---:B------:R-:W-:Y:S04]  /*7540*/  HMMA.16816.F32 R40, R228.reuse, R170, R40 ;  /* 0x000000aae428723c */ /* 0x040fe80000001828 */
[----:B----4-:R-:W-:Y:S05]  /*7550*/  @P0 IMAD.MOV.U32 R0, RZ, RZ, R235 ;  /* 0x000000ffff000224 */ /* 0x010fea00078e00eb */
[----:B------:R-:W1:Y:S08]  /*7560*/  SHFL.IDX PT, R172, R0, RZ, 0x1c1f ;  /* 0x001c1fff00ac7589 */ /* 0x000e7000000e0000 */
[----:B------:R2:W3:Y:S02]  /*7570*/  SHFL.IDX PT, R140, R0, 0x1, 0x1c1f ;  /* 0x003c1f00008c7f89 */ /* 0x0004e400000e0000 */
[----:B--2---:R-:W-:Y:S01]  /*7580*/  IMAD.U32 R0, RZ, RZ, UR17 ;  /* 0x00000011ff007e24 */ /* 0x004fe2000f8e00ff */
[----:B------:R-:W-:Y:S04]  /*7590*/  @UP0 USHF.R.S32.HI UR17, URZ, 0x1f, UR18 ;  /* 0x0000001f3f110899 */ /* 0x000fe80008011412 */
[----:B------:R-:W-:Y:S01]  /*75a0*/  IADD3 R0, -R234, 0x1, R0 ;  /* 0x00000001ea007810 */ /* 0x000fe20007ffe100 */
[----:B------:R-:W-:Y:S03]  /*75b0*/  @UP0 UIMAD UR17, UR17, UR6, URZ ;  /* 0x00000006111102a4 */ /* 0x000fe6000f8e023f */
[----:B------:R-:W-:Y:S01]  /*75c0*/  IADD3 R0, -R2, UR14, R0 ;  /* 0x0000000e02007c10 */ /* 0x000fe2000fffe100 */
[----:B------:R-:W-:Y:S02]  /*75d0*/  @UP0 UIMAD UR17, UR18, UR7, UR17 ;  /* 0x00000007121102a4 */ /* 0x000fe4000f8e0211 */
[----:B------:R-:W-:Y:S02]  /*75e0*/  UIADD3 UR18, UR12, 0x1, URZ ;  /* 0x000000010c127890 */ /* 0x000fe4000fffe03f */
[C---:B-1----:R-:W-:Y:S01]  /*75f0*/  IMAD.IADD R2, R0.reuse, 0x1, R172 ;  /* 0x0000000100027824 */ /* 0x042fe200078e02ac */
[----:B------:R-:W-:Y:S01]  /*7600*/  @UP0 UIADD3 UR17, UR21, UR17, URZ ;  /* 0x0000001115110290 */ /* 0x000fe2000fffe03f */
[----:B---3--:R-:W-:Y:S01]  /*7610*/  IMAD.IADD R0, R0, 0x1, R140 ;  /* 0x0000000100007824 */ /* 0x008fe200078e028c */
[----:B------:R-:W-:Y:S02]  /*7620*/  USEL UR12, UR18, URZ, !UP1 ;  /* 0x0000003f120c7287 */ /* 0x000fe4000c800000 */
[C---:B------:R-:W-:Y:S01]  /*7630*/  ISETP.GT.AND P6, PT, R2.reuse, RZ, PT ;  /* 0x000000ff0200720c */ /* 0x040fe20003fc4270 */
[----:B------:R-:W-:Y:S01]  /*7640*/  @UP0 USHF.L.U64.HI UR18, UR6, 0x6, UR7 ;  /* 0x0000000606120899 */ /* 0x000fe20008010207 */
[----:B------:R-:W-:Y:S01]  /*7650*/  ISETP.GT.AND P5, PT, R2, 0x1, PT ;  /* 0x000000010200780c */ /* 0x000fe20003fa4270 */
[----:B------:R-:W-:Y:S01]  /*7660*/  @UP0 UIMAD UR17, UR17, 0x60, URZ ;  /* 0x00000060111108a4 */ /* 0x000fe2000f8e023f */
[C---:B------:R-:W-:Y:S01]  /*7670*/  ISETP.GT.AND P1, PT, R0.reuse, RZ, PT ;  /* 0x000000ff0000720c */ /* 0x040fe20003f24270 */
[----:B------:R-:W-:Y:S01]  /*7680*/  UISETP.GE.AND UP1, UPT, UR5, 0x1, UPT ;  /* 0x000000010500788c */ /* 0x000fe2000bf26270 */
[----:B------:R-:W-:Y:S02]  /*7690*/  ISETP.GT.AND P0, PT, R0, 0x1, PT ;  /* 0x000000010000780c */ /* 0x000fe40003f04270 */
[----:B------:R-:W-:Y:S02]  /*76a0*/  FSEL R173, R4, -INF , P6 ;  /* 0xff80000004ad7808 */ /* 0x000fe40003000000 */
[----:B------:R-:W-:Y:S02]  /*76b0*/  FSEL R172, R5, -INF , P5 ;  /* 0xff80000005ac7808 */ /* 0x000fe40002800000 */
[----:B------:R-:W-:Y:S02]  /*76c0*/  FSEL R175, R6, -INF , P1 ;  /* 0xff80000006af7808 */ /* 0x000fe40000800000 */
[----:B------:R-:W-:Y:S02]  /*76d0*/  FSEL R174, R7, -INF , P0 ;  /* 0xff80000007ae7808 */ /* 0x000fe40000000000 */
[----:B------:R1:W2:Y:S01]  /*76e0*/  LDSM.16.M88.4 R4, [R3+0x8800] ;  /* 0x008800000304783b */ /* 0x0002a20000000200 */
[C---:B------:R-:W-:Y:S01]  /*76f0*/  ISETP.GT.AND P6, PT, R2.reuse, 0x8, PT ;  /* 0x000000080200780c */ /* 0x040fe20003fc4270 */
[----:B------:R-:W-:Y:S06]  /*7700*/  DEPBAR.LE SB0, 0x2 ;  /* 0x000080800000791a */ /* 0x000fec0000000000 */
[----:B------:R-:W-:Y:S01]  /*7710*/  BAR.SYNC.DEFER_BLOCKING 0x0 ;  /* 0x0000000000007b1d */ /* 0x000fe20000010000 */
[----:B------:R-:W-:Y:S02]  /*7720*/  ISETP.GT.AND P5, PT, R2, 0x9, PT ;  /* 0x000000090200780c */ /* 0x000fe40003fa4270 */
[----:B------:R-:W-:Y:S02]  /*7730*/  FSEL R165, R8, -INF , P6 ;  /* 0xff80000008a57808 */ /* 0x000fe40003000000 */
[----:B------:R-:W-:Y:S02]  /*7740*/  FSEL R9, R9, -INF , P5 ;  /* 0xff80000009097808 */ /* 0x000fe40002800000 */
[C---:B------:R-:W-:Y:S02]  /*7750*/  ISETP.GT.AND P6, PT, R2.reuse, 0x10, PT ;  /* 0x000000100200780c */ /* 0x040fe40003fc4270 */
[----:B------:R-:W-:Y:S02]  /*7760*/  ISETP.GT.AND P5, PT, R2, 0x11, PT ;  /* 0x000000110200780c */ /* 0x000fe40003fa4270 */
[----:B------:R-:W-:Y:S02]  /*7770*/  FSEL R166, R12, -INF , P6 ;  /* 0xff8000000ca67808 */ /* 0x000fe40003000000 */
[----:B------:R-:W-:Y:S02]  /*7780*/  FSEL R167, R13, -INF , P5 ;  /* 0xff8000000da77808 */ /* 0x000fe40002800000 */
[----:B-1----:R-:W-:Y:S02]  /*7790*/  FMNMX.FTZ R3, R173, R141, !PT ;  /* 0x0000008dad037209 */ /* 0x002fe40007810000 */
[----:B------:R-:W-:Y:S02]  /*77a0*/  ISETP.GT.AND P6, PT, R2, 0x18, PT ;  /* 0x000000180200780c */ /* 0x000fe40003fc4270 */
[----:B------:R-:W-:Y:S02]  /*77b0*/  FMNMX.FTZ R3, R172, R3, !PT ;  /* 0x00000003ac037209 */ /* 0x000fe40007810000 */
[----:B------:R-:W-:Y:S02]  /*77c0*/  FSEL R178, R16, -INF , P6 ;  /* 0xff80000010b27808 */ /* 0x000fe40003000000 */
[----:B------:R-:W-:Y:S02]  /*77d0*/  FMNMX.FTZ R3, R165, R3, !PT ;  /* 0x00000003a5037209 */ /* 0x000fe40007810000 */
[----:B------:R-:W-:Y:S02]  /*77e0*/  ISETP.GT.AND P5, PT, R2, 0x19, PT ;  /* 0x000000190200780c */ /* 0x000fe40003fa4270 */
[----:B------:R-:W-:Y:S02]  /*77f0*/  FMNMX.FTZ R3, R9, R3, !PT ;  /* 0x0000000309037209 */ /* 0x000fe40007810000 */
[----:B------:R-:W-:Y:S02]  /*7800*/  FSEL R179, R17, -INF , P5 ;  /* 0xff80000011b37808 */ /* 0x000fe40002800000 */
[----:B------:R-:W-:Y:S01]  /*7810*/  FMNMX.FTZ R3, R166, R3, !PT ;  /* 0x00000003a6037209 */ /* 0x000fe20007810000 */
[C---:B--2---:R-:W-:Y:S05]  /*7820*/  HMMA.16816.F32 R44, R228.reuse, R4, R44 ;  /* 0x00000004e42c723c */ /* 0x044fea000000182c */
[----:B------:R-:W-:Y:S02]  /*7830*/  FMNMX.FTZ R3, R167, R3, !PT ;  /* 0x00000003a7037209 */ /* 0x000fe40007810000 */
[----:B------:R-:W-:Y:S01]  /*7840*/  ISETP.GT.AND P6, PT, R2, 0x20, PT ;  /* 0x000000200200780c */ /* 0x000fe20003fc4270 */
[----:B------:R-:W-:Y:S03]  /*7850*/  HMMA.16816.F32 R48, R228, R6, R48 ;  /* 0x00000006e430723c */ /* 0x000fe60000001830 */
[----:B------:R-:W-:Y:S02]  /*7860*/  ISETP.GT.AND P1, PT, R0, 0x8, PT ;  /* 0x000000080000780c */ /* 0x000fe40003f24270 */
[----:B------:R-:W-:Y:S02]  /*7870*/  FMNMX.FTZ R3, R178, R3, !PT ;  /* 0x00000003b2037209 */ /* 0x000fe40007810000 */
[----:B------:R-:W-:Y:S02]  /*7880*/  FMNMX.FTZ R8, R175, R142, !PT ;  /* 0x0000008eaf087209 */ /* 0x000fe40007810000 */
[----:B------:R-:W-:Y:S02]  /*7890*/  FSEL R182, R20, -INF , P6 ;  /* 0xff80000014b67808 */ /* 0x000fe40003000000 */
[----:B------:R-:W-:Y:S02]  /*78a0*/  ISETP.GT.AND P5, PT, R2, 0x21, PT ;  /* 0x000000210200780c */ /* 0x000fe40003fa4270 */
[----:B------:R-:W-:Y:S02]  /*78b0*/  FMNMX.FTZ R3, R179, R3, !PT ;  /* 0x00000003b3037209 */ /* 0x000fe40007810000 */
[----:B------:R-:W-:Y:S02]  /*78c0*/  ISETP.GT.AND P0, PT, R0, 0x9, PT ;  /* 0x000000090000780c */ /* 0x000fe40003f04270 */
[----:B------:R-:W-:Y:S02]  /*78d0*/  FSEL R10, R10, -INF , P1 ;  /* 0xff8000000a0a7808 */ /* 0x000fe40000800000 */
[----:B------:R-:W-:Y:S02]  /*78e0*/  FMNMX.FTZ R8, R174, R8, !PT ;  /* 0x00000008ae087209 */ /* 0x000fe40007810000 */
[----:B------:R-:W-:Y:S02]  /*78f0*/  FSEL R183, R21, -INF , P5 ;  /* 0xff80000015b77808 */ /* 0x000fe40002800000 */
[----:B------:R-:W-:Y:S02]  /*7900*/  ISETP.GT.AND P1, PT, R0, 0x10, PT ;  /* 0x000000100000780c */ /* 0x000fe40003f24270 */
[----:B------:R-:W-:Y:S02]  /*7910*/  ISETP.GT.AND P6, PT, R2, 0x28, PT ;  /* 0x000000280200780c */ /* 0x000fe40003fc4270 */
[----:B------:R-:W-:Y:S02]  /*7920*/  FMNMX.FTZ R3, R182, R3, !PT ;  /* 0x00000003b6037209 */ /* 0x000fe40007810000 */
[----:B------:R-:W-:Y:S02]  /*7930*/  FSEL R11, R11, -INF , P0 ;  /* 0xff8000000b0b7808 */ /* 0x000fe40000000000 */
[----:B------:R-:W-:Y:S02]  /*7940*/  FMNMX.FTZ R4, R10, R8, !PT ;  /* 0x000000080a047209 */ /* 0x000fe40007810000 */
[----:B------:R-:W-:Y:S02]  /*7950*/  FSEL R176, R14, -INF , P1 ;  /* 0xff8000000eb07808 */ /* 0x000fe40000800000 */
[----:B------:R-:W-:Y:S02]  /*7960*/  ISETP.GT.AND P0, PT, R0, 0x11, PT ;  /* 0x000000110000780c */ /* 0x000fe40003f04270 */
[----:B------:R-:W-:Y:S02]  /*7970*/  FSEL R168, R24, -INF , P6 ;  /* 0xff80000018a87808 */ /* 0x000fe40003000000 */
[----:B------:R-:W-:Y:S02]  /*7980*/  ISETP.GT.AND P1, PT, R0, 0x18, PT ;  /* 0x000000180000780c */ /* 0x000fe40003f24270 */
[----:B------:R-:W-:Y:S02]  /*7990*/  ISETP.GT.AND P5, PT, R2, 0x29, PT ;  /* 0x000000290200780c */ /* 0x000fe40003fa4270 */
[----:B------:R-:W-:Y:S02]  /*79a0*/  FMNMX.FTZ R3, R183, R3, !PT ;  /* 0x00000003b7037209 */ /* 0x000fe40007810000 */
        /* <DEDUP_REMOVED lines=11> */
[----:B------:R-:W-:Y:S02]  /*7a60*/  FSEL R181, R19, -INF , P0 ;  /* 0xff80000013b57808 */ /* 0x000fe40000000000 */
[----:B------:R-:W-:Y:S02]  /*7a70*/  ISETP.GT.AND P0, PT, R0, 0x21, PT ;  /* 0x000000210000780c */ /* 0x000fe40003f04270 */
[----:B------:R-:W-:Y:S02]  /*7a80*/  ISETP.GT.AND P5, PT, R2, 0x31, PT ;  /* 0x000000310200780c */ /* 0x000fe40003fa4270 */
[----:B------:R-:W-:Y:S02]  /*7a90*/  FMNMX.FTZ R140, R169, R3, !PT ;  /* 0x00000003a98c7209 */ /* 0x000fe40007810000 */
[----:B------:R-:W-:Y:S02]  /*7aa0*/  ISETP.GT.AND P1, PT, R0, 0x28, PT ;  /* 0x000000280000780c */ /* 0x000fe40003f24270 */
[----:B------:R-:W-:Y:S02]  /*7ab0*/  FMNMX.FTZ R4, R177, R4, !PT ;  /* 0x00000004b1047209 */ /* 0x000fe40007810000 */
[----:B------:R-:W-:Y:S02]  /*7ac0*/  FSEL R213, R23, -INF , P0 ;  /* 0xff80000017d57808 */ /* 0x000fe40000000000 */
[----:B------:R-:W-:Y:S02]  /*7ad0*/  FSEL R171, R29, -INF , P5 ;  /* 0xff8000001dab7808 */ /* 0x000fe40002800000 */
[----:B------:R-:W-:Y:S02]  /*7ae0*/  FSEL R214, R26, -INF , P1 ;  /* 0xff8000001ad67808 */ /* 0x000fe40000800000 */
[C---:B------:R-:W-:Y:S02]  /*7af0*/  ISETP.GT.AND P1, PT, R0.reuse, 0x30, PT ;  /* 0x000000300000780c */ /* 0x040fe40003f24270 */
        /* <DEDUP_REMOVED lines=8> */
[----:B------:R-:W-:Y:S02]  /*7b80*/  FMNMX.FTZ R140, R171, R140, !PT ;  /* 0x0000008cab8c7209 */ /* 0x000fe40007810000 */
[----:B------:R-:W-:Y:S02]  /*7b90*/  ISETP.GT.AND P5, PT, R2, 0x39, PT ;  /* 0x000000390200780c */ /* 0x000fe40003fa4270 */
[----:B------:R-:W-:Y:S02]  /*7ba0*/  ISETP.GT.AND P1, PT, R0, 0x38, PT ;  /* 0x000000380000780c */ /* 0x000fe40003f24270 */
[----:B------:R-:W-:Y:S02]  /*7bb0*/  FMNMX.FTZ R3, R181, R3, !PT ;  /* 0x00000003b5037209 */ /* 0x000fe40007810000 */
[----:B------:R-:W-:Y:S02]  /*7bc0*/  FSEL R227, R31, -INF , P0 ;  /* 0xff8000001fe37808 */ /* 0x000fe40000000000 */
[----:B------:R-:W-:Y:S01]  /*7bd0*/  FSEL R226, R33, -INF , P5 ;  /* 0xff80000021e27808 */ /* 0x000fe20002800000 */
[----:B------:R-:W-:Y:S01]  /*7be0*/  LDSM.16.MT88.4 R28, [R236+UR4+0x100] ;  /* 0x00010004ec1c783b */ /* 0x000fe20008004200 */
[----:B------:R-:W-:Y:S02]  /*7bf0*/  FSEL R234, R34, -INF , P1 ;  /* 0xff80000022ea7808 */ /* 0x000fe40000800000 */
[----:B------:R-:W-:Y:S02]  /*7c00*/  ISETP.GT.AND P1, PT, R2, 0x40, PT ;  /* 0x000000400200780c */ /* 0x000fe40003f24270 */
        /* <DEDUP_REMOVED lines=12> */
[----:B------:R-:W-:Y:S02]  /*7cd0*/  FMNMX.FTZ R140, R249, R140, !PT ;  /* 0x0000008cf98c7209 */ /* 0x000fe40007810000 */
[----:B------:R-:W-:Y:S02]  /*7ce0*/  FSEL R235, R40, -INF , P5 ;  /* 0xff80000028eb7808 */ /* 0x000fe40002800000 */
[----:B------:R-:W-:Y:S02]  /*7cf0*/  ISETP.GT.AND P1, PT, R2, 0x49, PT ;  /* 0x000000490200780c */ /* 0x000fe40003f24270 */
[----:B------:R-:W-:Y:S02]  /*7d00*/  FMNMX.FTZ R3, R215, R3, !PT ;  /* 0x00000003d7037209 */ /* 0x000fe40007810000 */
[----:B------:R-:W-:Y:S02]  /*7d10*/  ISETP.GT.AND P6, PT, R0, 0x40, PT ;  /* 0x000000400000780c */ /* 0x000fe40003fc4270 */
[----:B------:R-:W-:Y:S02]  /*7d20*/  ISETP.GT.AND P0, PT, R2, 0x50, PT ;  /* 0x000000500200780c */ /* 0x000fe40003f04270 */
[----:B------:R-:W-:Y:S02]  /*7d30*/  FSEL R238, R41, -INF , P1 ;  /* 0xff80000029ee7808 */ /* 0x000fe40000800000 */
[----:B------:R-:W-:Y:S02]  /*7d40*/  FMNMX.FTZ R140, R235, R140, !PT ;  /* 0x0000008ceb8c7209 */ /* 0x000fe40007810000 */
[----:B------:R-:W-:Y:S02]  /*7d50*/  FMNMX.FTZ R3, R224, R3, !PT ;  /* 0x00000003e0037209 */ /* 0x000fe40007810000 */
[----:B------:R-:W-:Y:S02]  /*7d60*/  FSEL R251, R38, -INF , P6 ;  /* 0xff80000026fb7808 */ /* 0x000fe40003000000 */
[----:B------:R-:W-:Y:S02]  /*7d70*/  FSEL R12, R44, -INF , P0 ;  /* 0xff8000002c0c7808 */ /* 0x000fe40000000000 */
[----:B------:R-:W-:Y:S02]  /*7d80*/  ISETP.GT.AND P6, PT, R2, 0x51, PT ;  /* 0x000000510200780c */ /* 0x000fe40003fc4270 */
[----:B------:R-:W-:Y:S02]  /*7d90*/  FMNMX.FTZ R140, R238, R140, !PT ;  /* 0x0000008cee8c7209 */ /* 0x000fe40007810000 */
[C---:B------:R-:W-:Y:S02]  /*7da0*/  ISETP.GT.AND P5, PT, R2.reuse, 0x58, PT ;  /* 0x000000580200780c */ /* 0x040fe40003fa4270 */
[----:B------:R-:W-:Y:S02]  /*7db0*/  ISETP.GT.AND P1, PT, R2, 0x59, PT ;  /* 0x000000590200780c */ /* 0x000fe40003f24270 */
        /* <DEDUP_REMOVED lines=9> */
[----:B------:R-:W-:Y:S02]  /*7e50*/  FMNMX.FTZ R140, R245, R140, !PT ;  /* 0x0000008cf58c7209 */ /* 0x000fe40007810000 */
[----:B------:R-:W-:Y:S02]  /*7e60*/  FSEL R250, R39, -INF , P0 ;  /* 0xff80000027fa7808 */ /* 0x000fe40000000000 */
[----:B------:R-:W-:Y:S02]  /*7e70*/  FMNMX.FTZ R2, R251, R2, !PT ;  /* 0x00000002fb027209 */ /* 0x000fe40007810000 */
[----:B------:R-:W-:Y:S02]  /*7e80*/  ISETP.GT.AND P0, PT, R0, 0x48, PT ;  /* 0x000000480000780c */ /* 0x000fe40003f04270 */
[----:B------:R-:W-:Y:S02]  /*7e90*/  FMNMX.FTZ R140, R244, R140, !PT ;  /* 0x0000008cf48c7209 */ /* 0x000fe40007810000 */
[----:B------:R-:W-:Y:S02]  /*7ea0*/  FMNMX.FTZ R2, R250, R2, !PT ;  /* 0x00000002fa027209 */ /* 0x000fe40007810000 */
[----:B------:R-:W-:Y:S01]  /*7eb0*/  FSEL R252, R42, -INF , P0 ;  /* 0xff8000002afc7808 */ /* 0x000fe20000000000 */
[----:B------:R-:W1:Y:S01]  /*7ec0*/  SHFL.BFLY PT, R3, R140, 0x2, 0x1f ;  /* 0x0c401f008c037f89 */ /* 0x000e6200000e0000 */
[----:B------:R-:W-:Y:S02]  /*7ed0*/  ISETP.GT.AND P1, PT, R0, 0x49, PT ;  /* 0x000000490000780c */ /* 0x000fe40003f24270 */
[----:B------:R-:W-:Y:S02]  /*7ee0*/  FMNMX.FTZ R2, R252, R2, !PT ;  /* 0x00000002fc027209 */ /* 0x000fe40007810000 */
[----:B------:R-:W-:Y:S02]  /*7ef0*/  FSEL R242, R43, -INF , P1 ;  /* 0xff8000002bf27808 */ /* 0x000fe40000800000 */
[C---:B------:R-:W-:Y:S02]  /*7f00*/  ISETP.GT.AND P1, PT, R0.reuse, 0x50, PT ;  /* 0x000000500000780c */ /* 0x040fe40003f24270 */
[----:B------:R-:W-:Y:S02]  /*7f10*/  ISETP.GT.AND P0, PT, R0, 0x51, PT ;  /* 0x000000510000780c */ /* 0x000fe40003f04270 */
[----:B------:R-:W-:Y:S02]  /*7f20*/  FSEL R19, R46, -INF , P1 ;  /* 0xff8000002e137808 */ /* 0x000fe40000800000 */
[----:B------:R-:W-:Y:S02]  /*7f30*/  FMNMX.FTZ R2, R242, R2, !PT ;  /* 0x00000002f2027209 */ /* 0x000fe40007810000 */
[----:B------:R-:W-:Y:S02]  /*7f40*/  FSEL R246, R47, -INF , P0 ;  /* 0xff8000002ff67808 */ /* 0x000fe40000000000 */
[----:B------:R-:W-:Y:S01]  /*7f50*/  FMNMX.FTZ R2, R19, R2, !PT ;  /* 0x0000000213027209 */ /* 0x000fe20007810000 */
[----:B------:R-:W-:Y:S01]  /*7f60*/  LDSM.16.MT88.4 R44, [R143+UR4+0x3100] ;  /* 0x003100048f2c783b */ /* 0x000fe20008004200 */
[C---:B------:R-:W-:Y:S02]  /*7f70*/  ISETP.GT.AND P1, PT, R0.reuse, 0x58, PT ;  /* 0x000000580000780c */ /* 0x040fe40003f24270 */
[----:B------:R-:W-:Y:S02]  /*7f80*/  ISETP.GT.AND P0, PT, R0, 0x59, PT ;  /* 0x000000590000780c */ /* 0x000fe40003f04270 */
[----:B------:R-:W-:Y:S02]  /*7f90*/  FSEL R243, R50, -INF , P1 ;  /* 0xff80000032f37808 */ /* 0x000fe40000800000 */
[----:B------:R-:W-:Y:S02]  /*7fa0*/  FMNMX.FTZ R0, R246, R2, !PT ;  /* 0x00000002f6007209 */ /* 0x000fe40007810000 */
[----:B------:R-:W-:Y:S02]  /*7fb0*/  FSEL R16, R51, -INF , P0 ;  /* 0xff80000033107808 */ /* 0x000fe40000000000 */
[----:B------:R-:W-:Y:S02]  /*7fc0*/  FMNMX.FTZ R0, R243, R0, !PT ;  /* 0x00000000f3007209 */ /* 0x000fe40007810000 */
[----:B-1----:R-:W-:Y:S02]  /*7fd0*/  FMNMX.FTZ R140, R140, R3, !PT ;  /* 0x000000038c8c7209 */ /* 0x002fe40007810000 */
[----:B------:R-:W-:Y:S03]  /*7fe0*/  FMNMX.FTZ R0, R16, R0, !PT ;  /* 0x0000000010007209 */ /* 0x000fe60007810000 */
[----:B------:R-:W1:Y:S08]  /*7ff0*/  SHFL.BFLY PT, R3, R140, 0x1, 0x1f ;  /* 0x0c201f008c037f89 */ /* 0x000e7000000e0000 */
[----:B------:R-:W2:Y:S01]  /*8000*/  SHFL.BFLY PT, R2, R0, 0x2, 0x1f ;  /* 0x0c401f0000027f89 */ /* 0x000ea200000e0000 */
[----:B-1----:R-:W-:Y:S04]  /*8010*/  FMNMX.FTZ R140, R140, R3, !PT ;  /* 0x000000038c8c7209 */ /* 0x002fe80007810000 */
[C---:B------:R-:W-:Y:S01]  /*8020*/  FSETP.NEU.FTZ.AND P1, PT, R140.reuse, -INF , PT ;  /* 0xff8000008c00780b */ /* 0x040fe20003f3d000 */
[----:B------:R-:W-:Y:S01]  /*8030*/  FMUL.FTZ R164, R140, c[0x0][0x2d0] ;  /* 0x0000b4008ca47a20 */ /* 0x000fe20000410000 */
[----:B--2---:R-:W-:Y:S04]  /*8040*/  FMNMX.FTZ R0, R0, R2, !PT ;  /* 0x0000000200007209 */ /* 0x004fe80007810000 */
[----:B------:R-:W-:Y:S01]  /*8050*/  FSEL R164, R164, RZ, P1 ;  /* 0x000000ffa4a47208 */ /* 0x000fe20000800000 */
[----:B------:R-:W1:Y:S04]  /*8060*/  SHFL.BFLY PT, R3, R0, 0x1, 0x1f ;  /* 0x0c201f0000037f89 */ /* 0x000e6800000e0000 */
[--C-:B------:R-:W-:Y:S04]  /*8070*/  FFMA.FTZ R2, R173, c[0x0][0x2d0], -R164.reuse ;  /* 0x0000b400ad027a23 */ /* 0x100fe800000108a4 */
[----:B------:R2:W-:Y:S01]  /*8080*/  MUFU.EX2 R247, R2 ;  /* 0x0000000200f77308 */ /* 0x0005e20000000800 */
[----:B-1----:R-:W-:Y:S01]  /*8090*/  FMNMX.FTZ R3, R0, R3, !PT ;  /* 0x0000000300037209 */ /* 0x002fe20007810000 */
[--C-:B------:R-:W-:Y:S03]  /*80a0*/  FFMA.FTZ R0, R165, c[0x0][0x2d0], -R164.reuse ;  /* 0x0000b400a5007a23 */ /* 0x100fe600000108a4 */
[C---:B------:R-:W-:Y:S05]  /*80b0*/  FSETP.NEU.FTZ.AND P0, PT, R3.reuse, -INF , PT ;  /* 0xff8000000300780b */ /* 0x040fea0003f1d000 */
[----:B------:R1:W-:Y:S01]  /*80c0*/  MUFU.EX2 R8, R0 ;  /* 0x0000000000087308 */ /* 0x0003e20000000800 */
[----:B------:R-:W-:Y:S02]  /*80d0*/  FMUL.FTZ R165, R3, c[0x0][0x2d0] ;  /* 0x0000b40003a57a20 */ /* 0x000fe40000410000 */
[--C-:B--2---:R-:W-:Y:S01]  /*80e0*/  FFMA.FTZ R2, R172, c[0x0][0x2d0], -R164.reuse ;  /* 0x0000b400ac027a23 */ /* 0x104fe200000108a4 */
[----:B------:R-:W-:Y:S02]  /*80f0*/  MOV R172, R12 ;  /* 0x0000000c00ac7202 */ /* 0x000fe40000000f00 */
[----:B------:R-:W-:Y:S01]  /*8100*/  FSEL R165, R165, RZ, P0 ;  /* 0x000000ffa5a57208 */ /* 0x000fe20000000000 */
[----:B------:R-:W2:Y:S03]  /*8110*/  LDSM.16.MT88.4 R12, [R143+UR4+0x100] ;  /* 0x000100048f0c783b */ /* 0x000ea60008004200 */
[----:B------:R-:W-:Y:S01]  /*8120*/  MUFU.EX2 R2, R2 ;  /* 0x0000000200027308 */ /* 0x000fe20000000800 */
[--C-:B------:R-:W-:Y:S02]  /*8130*/  FFMA.FTZ R4, R11, c[0x0][0x2d0], -R165.reuse ;  /* 0x0000b4000b047a23 */ /* 0x100fe400000108a5 */
[----:B-1----:R-:W-:Y:S07]  /*8140*/  FFMA.FTZ R0, R9, c[0x0][0x2d0], -R164 ;  /* 0x0000b40009007a23 */ /* 0x002fee00000108a4 */
[----:B------:R1:W3:Y:S02]  /*8150*/  MUFU.EX2 R18, R0 ;  /* 0x0000000000127308 */ /* 0x0002e40000000800 */
[--C-:B-1----:R-:W-:Y:S01]  /*8160*/  FFMA.FTZ R0, R175, c[0x0][0x2d0], -R165.reuse ;  /* 0x0000b400af007a23 */ /* 0x102fe200000108a5 */
[----:B---3--:R-:W-:Y:S07]  /*8170*/  F2FP.PACK_AB R162, R18, R8 ;  /* 0x0000000812a2723e */ /* 0x008fee00000000ff */
[----:B------:R-:W-:Y:S10]  /*8180*/  MUFU.EX2 R175, R4 ;  /* 0x0000000400af7308 */ /* 0x000ff40000000800 */
[----:B------:R1:W-:Y:S02]  /*8190*/  MUFU.EX2 R173, R0 ;  /* 0x0000000000ad7308 */ /* 0x0003e40000000800 */
[----:B-1----:R-:W-:Y:S02]  /*81a0*/  FFMA.FTZ R0, R174, c[0x0][0x2d0], -R165 ;  /* 0x0000b400ae007a23 */ /* 0x002fe400000108a5 */
[----:B------:R-:W-:Y:S01]  /*81b0*/  IMAD.MOV.U32 R174, RZ, RZ, R2 ;  /* 0x000000ffffae7224 */ /* 0x000fe200078e0002 */
[----:B------:R-:W-:Y:S05]  /*81c0*/  FSEL R2, R140, RZ, P1 ;  /* 0x000000ff8c027208 */ /* 0x000fea0000800000 */
[----:B------:R1:W3:Y:S01]  /*81d0*/  MUFU.EX2 R9, R0 ;  /* 0x0000000000097308 */ /* 0x0002e20000000800 */
[----:B------:R-:W-:Y:S01]  /*81e0*/  F2FP.PACK_AB R160, R174, R247 ;  /* 0x000000f7aea0723e */ /* 0x000fe200000000ff */
[----:B------:R-:W-:Y:S01]  /*81f0*/  FADD.FTZ R2, -R2, R141 ;  /* 0x0000008d02027221 */ /* 0x000fe20000010100 */
[----:B------:R-:W-:Y:S03]  /*8200*/  IADD3 R141, R236, UR4, RZ ;  /* 0x00000004ec8d7c10 */ /* 0x000fe6000fffe0ff */
[----:B------:R-:W-:Y:S02]  /*8210*/  FMUL.FTZ R2, R2, c[0x0][0x2d0] ;  /* 0x0000b40002027a20 */ /* 0x000fe40000410000 */
[----:B------:R-:W-:Y:S04]  /*8220*/  IMAD.IADD R141, R240, 0x1, R141 ;  /* 0x00000001f08d7824 */ /* 0x000fe800078e028d */
[----:B------:R-:W4:Y:S01]  /*8230*/  MUFU.EX2 R2, R2 ;  /* 0x0000000200027308 */ /* 0x000f220000000800 */
[----:B------:R-:W-:Y:S01]  /*8240*/  LDSM.16.MT88.4 R36, [R141+0x100] ;  /* 0x000100008d24783b */ /* 0x000fe20000004200 */
[----:B-1----:R-:W-:Y:S01]  /*8250*/  FFMA.FTZ R0, R10, c[0x0][0x2d0], -R165 ;  /* 0x0000b4000a007a23 */ /* 0x002fe200000108a5 */
[----:B---3--:R-:W-:Y:S07]  /*8260*/  F2FP.PACK_AB R161, R9, R173 ;  /* 0x000000ad09a1723e */ /* 0x008fee00000000ff */
[----:B------:R-:W1:Y:S01]  /*8270*/  MUFU.EX2 R6, R0 ;  /* 0x0000000000067308 */ /* 0x000e620000000800 */
[C---:B----4-:R-:W-:Y:S01]  /*8280*/  FMUL.FTZ R4, R2.reuse, R144 ;  /* 0x0000009002047220 */ /* 0x050fe20000410000 */
[----:B------:R-:W-:Y:S01]  /*8290*/  MOV R144, R19 ;  /* 0x0000001300907202 */ /* 0x000fe20000000f00 */
[C---:B------:R-:W-:Y:S02]  /*82a0*/  FMUL.FTZ R5, R2.reuse, R145 ;  /* 0x0000009102057220 */ /* 0x040fe40000410000 */
[C---:B------:R-:W-:Y:S02]  /*82b0*/  FMUL.FTZ R24, R2.reuse, R112 ;  /* 0x0000007002187220 */ /* 0x040fe40000410000 */
[C---:B------:R-:W-:Y:S02]  /*82c0*/  FMUL.FTZ R25, R2.reuse, R113 ;  /* 0x0000007102197220 */ /* 0x040fe40000410000 */
[C---:B------:R-:W-:Y:S02]  /*82d0*/  FMUL.FTZ R32, R2.reuse, R120 ;  /* 0x0000007802207220 */ /* 0x040fe40000410000 */
[C---:B------:R-:W-:Y:S02]  /*82e0*/  FMUL.FTZ R33, R2.reuse, R121 ;  /* 0x0000007902217220 */ /* 0x040fe40000410000 */
[C---:B------:R-:W-:Y:S01]  /*82f0*/  FMUL.FTZ R40, R2.reuse, R128 ;  /* 0x0000008002287220 */ /* 0x040fe20000410000 */
[----:B------:R-:W-:Y:S01]  /*8300*/  MOV R128, R174 ;  /* 0x000000ae00807202 */ /* 0x000fe20000000f00 */
[----:B-1----:R-:W-:Y:S01]  /*8310*/  IMAD.MOV.U32 R145, RZ, RZ, R6 ;  /* 0x000000ffff917224 */ /* 0x002fe200078e0006 */
[----:B------:R-:W-:Y:S01]  /*8320*/  FSEL R0, R3, RZ, P0 ;  /* 0x000000ff03007208 */ /* 0x000fe20000000000 */
[C---:B------:R-:W-:Y:S01]  /*8330*/  FMUL.FTZ R41, R2.reuse, R129 ;  /* 0x0000008102297220 */ /* 0x040fe20000410000 */
[----:B------:R-:W-:Y:S01]  /*8340*/  F2FP.PACK_AB R163, R175, R6 ;  /* 0x00000006afa3723e */ /* 0x000fe200000000ff */
[----:B------:R-:W-:Y:S01]  /*8350*/  FMUL.FTZ R48, R2, R136 ;  /* 0x0000008802307220 */ /* 0x000fe20000410000 */
[----:B------:R-:W-:Y:S01]  /*8360*/  PLOP3.LUT P0, PT, PT, PT, UP0, 0x80, 0x0 ;  /* 0x000000000000781c */ /* 0x000fe20003f0f008 */
[----:B------:R-:W-:Y:S01]  /*8370*/  FADD.FTZ R0, -R0, R142 ;  /* 0x0000008e00007221 */ /* 0x000fe20000010100 */
[----:B------:R-:W-:Y:S01]  /*8380*/  IADD3 R142, R143, UR4, RZ ;  /* 0x000000048f8e7c10 */ /* 0x000fe2000fffe0ff */
[----:B------:R-:W-:Y:S02]  /*8390*/  FMUL.FTZ R49, R2, R137 ;  /* 0x0000008902317220 */ /* 0x000fe40000410000 */
[----:B------:R-:W-:Y:S02]  /*83a0*/  FMUL.FTZ R0, R0, c[0x0][0x2d0] ;  /* 0x0000b40000007a20 */ /* 0x000fe40000410000 */
[----:B------:R-:W-:Y:S02]  /*83b0*/  IMAD.IADD R142, R240, 0x1, R142 ;  /* 0x00000001f08e7824 */ /* 0x000fe400078e028e */
[C---:B------:R-:W-:Y:S02]  /*83c0*/  FMUL.FTZ R52, R2.reuse, R52 ;  /* 0x0000003402347220 */ /* 0x040fe40000410000 */
[----:B------:R-:W1:Y:S01]  /*83d0*/  MUFU.EX2 R0, R0 ;  /* 0x0000000000007308 */ /* 0x000e620000000800 */
[----:B------:R-:W3:Y:S01]  /*83e0*/  LDSM.16.MT88.4 R20, [R142+0x100] ;  /* 0x000100008e14783b */ /* 0x000ee20000004200 */
        /* <DEDUP_REMOVED lines=15> */
[----:B------:R-:W-:Y:S01]  /*84e0*/  FMUL.FTZ R27, R0, R115 ;  /* 0x00000073001b7220 */ /* 0x000fe20000410000 */
[C---:B--2---:R-:W-:Y:S01]  /*84f0*/  HMMA.16816.F32 R4, R160.reuse, R12, R4 ;  /* 0x0000000ca004723c */ /* 0x044fe20000001804 */
[----:B------:R-:W-:Y:S04]  /*8500*/  LDSM.16.MT88.4 R112, [R142+0x900] ;  /* 0x000900008e70783b */ /* 0x000fe80000004200 */
[----:B------:R-:W-:Y:S02]  /*8510*/  IMAD.MOV.U32 R147, RZ, RZ, R8 ;  /* 0x000000ffff937224 */ /* 0x000fe400078e0008 */
[C---:B------:R-:W-:Y:S01]  /*8520*/  FMUL.FTZ R8, R2.reuse, R148 ;  /* 0x0000009402087220 */ /* 0x040fe20000410000 */
[----:B------:R-:W-:Y:S01]  /*8530*/  MOV R148, R9 ;  /* 0x0000000900947202 */ /* 0x000fe20000000f00 */
[----:B------:R-:W-:Y:S03]  /*8540*/  FMUL.FTZ R9, R2, R149 ;  /* 0x0000009502097220 */ /* 0x000fe60000410000 */
[C---:B------:R-:W-:Y:S02]  /*8550*/  FMUL.FTZ R10, R0.reuse, R150 ;  /* 0x00000096000a7220 */ /* 0x040fe40000410000 */
[----:B------:R-:W-:Y:S01]  /*8560*/  FMUL.FTZ R11, R0, R151 ;  /* 0x00000097000b7220 */ /* 0x000fe20000410000 */
[----:B------:R-:W-:Y:S01]  /*8570*/  MOV R151, R16 ;  /* 0x0000001000977202 */ /* 0x000fe20000000f00 */
[C---:B------:R-:W-:Y:S02]  /*8580*/  FMUL.FTZ R12, R2.reuse, R100 ;  /* 0x00000064020c7220 */ /* 0x040fe40000410000 */
[C---:B------:R-:W-:Y:S02]  /*8590*/  FMUL.FTZ R13, R2.reuse, R101 ;  /* 0x00000065020d7220 */ /* 0x040fe40000410000 */
[----:B------:R-:W-:Y:S01]  /*85a0*/  FMUL.FTZ R16, R2, R104 ;  /* 0x0000006802107220 */ /* 0x000fe20000410000 */
[C---:B------:R-:W-:Y:S03]  /*85b0*/  HMMA.16816.F32 R8, R160.reuse, R14, R8 ;  /* 0x0000000ea008723c */ /* 0x040fe60000001808 */
[----:B------:R-:W-:Y:S02]  /*85c0*/  IMAD.MOV.U32 R149, RZ, RZ, R18 ;  /* 0x000000ffff957224 */ /* 0x000fe400078e0012 */
[C---:B------:R-:W-:Y:S02]  /*85d0*/  FMUL.FTZ R18, R0.reuse, R106 ;  /* 0x0000006a00127220 */ /* 0x040fe40000410000 */
[C---:B------:R-:W-:Y:S02]  /*85e0*/  FMUL.FTZ R14, R0.reuse, R102 ;  /* 0x00000066000e7220 */ /* 0x040fe40000410000 */
[C---:B------:R-:W-:Y:S02]  /*85f0*/  FMUL.FTZ R15, R0.reuse, R103 ;  /* 0x00000067000f7220 */ /* 0x040fe40000410000 */
[----:B------:R-:W1:Y:S01]  /*8600*/  LDSM.16.MT88.4 R100, [R142+0x3100] ;  /* 0x003100008e64783b */ /* 0x000e620000004200 */
[C---:B------:R-:W-:Y:S02]  /*8610*/  FMUL.FTZ R34, R0.reuse, R122 ;  /* 0x0000007a00227220 */ /* 0x040fe40000410000 */
[----:B------:R-:W-:Y:S02]  /*8620*/  FMUL.FTZ R35, R0, R123 ;  /* 0x0000007b00237220 */ /* 0x000fe40000410000 */
[C---:B---3--:R-:W-:Y:S03]  /*8630*/  HMMA.16816.F32 R12, R160.reuse, R20, R12 ;  /* 0x00000014a00c723c */ /* 0x048fe6000000180c */
[----:B------:R-:W-:Y:S01]  /*8640*/  IMAD.MOV.U32 R150, RZ, RZ, R17 ;  /* 0x000000ffff967224 */ /* 0x000fe200078e0011 */
[----:B------:R-:W-:Y:S01]  /*8650*/  LDSM.16.MT88.4 R120, [R143+UR4+0x3900] ;  /* 0x003900048f78783b */ /* 0x000fe20008004200 */
[C---:B------:R-:W-:Y:S02]  /*8660*/  FMUL.FTZ R17, R2.reuse, R105 ;  /* 0x0000006902117220 */ /* 0x040fe40000410000 */
[C---:B------:R-:W-:Y:S02]  /*8670*/  FMUL.FTZ R20, R2.reuse, R108 ;  /* 0x0000006c02147220 */ /* 0x040fe40000410000 */
[----:B------:R-:W-:Y:S03]  /*8680*/  FMUL.FTZ R21, R2, R109 ;  /* 0x0000006d02157220 */ /* 0x000fe60000410000 */
[C---:B------:R-:W-:Y:S01]  /*8690*/  HMMA.16816.F32 R16, R160.reuse, R22, R16 ;  /* 0x00000016a010723c */ /* 0x040fe20000001810 */
[----:B------:R-:W2:Y:S02]  /*86a0*/  LDSM.16.MT88.4 R104, [R236+UR4+0x3100] ;  /* 0x00310004ec68783b */ /* 0x000ea40008004200 */
[C---:B------:R-:W-:Y:S02]  /*86b0*/  FMUL.FTZ R42, R0.reuse, R130 ;  /* 0x00000082002a7220 */ /* 0x040fe40000410000 */
[C---:B------:R-:W-:Y:S01]  /*86c0*/  FMUL.FTZ R43, R0.reuse, R131 ;  /* 0x00000083002b7220 */ /* 0x040fe20000410000 */
[----:B------:R-:W-:Y:S01]  /*86d0*/  MOV R131, R145 ;  /* 0x0000009100837202 */ /* 0x000fe20000000f00 */
[C---:B------:R-:W-:Y:S02]  /*86e0*/  FMUL.FTZ R22, R0.reuse, R110 ;  /* 0x0000006e00167220 */ /* 0x040fe40000410000 */
[C---:B------:R-:W-:Y:S02]  /*86f0*/  FMUL.FTZ R23, R0.reuse, R111 ;  /* 0x0000006f00177220 */ /* 0x040fe40000410000 */
[----:B------:R-:W3:Y:S01]  /*8700*/  LDSM.16.MT88.4 R108, [R141+0x3100] ;  /* 0x003100008d6c783b */ /* 0x000ee20000004200 */
[----:B------:R-:W-:Y:S01]  /*8710*/  IMAD.MOV.U32 R130, RZ, RZ, R149 ;  /* 0x000000ffff827224 */ /* 0x000fe200078e0095 */
[----:B------:R-:W-:Y:S01]  /*8720*/  MOV R149, R244 ;  /* 0x000000f400957202 */ /* 0x000fe20000000f00 */
[C---:B------:R-:W-:Y:S02]  /*8730*/  FMUL.FTZ R50, R0.reuse, R138 ;  /* 0x0000008a00327220 */ /* 0x040fe40000410000 */
[C---:B------:R-:W-:Y:S03]  /*8740*/  HMMA.16816.F32 R20, R160.reuse, R28, R20 ;  /* 0x0000001ca014723c */ /* 0x040fe60000001814 */
        /* <DEDUP_REMOVED lines=8> */
[----:B------:R-:W-:Y:S01]  /*87d0*/  LDSM.16.MT88.4 R116, [R141+0x900] ;  /* 0x000900008d74783b */ /* 0x000fe20000004200 */
[C---:B------:R-:W-:Y:S02]  /*87e0*/  FMUL.FTZ R58, R0.reuse, R58 ;  /* 0x0000003a003a7220 */ /* 0x040fe40000410000 */
        /* <DEDUP_REMOVED lines=21> */
[----:B------:R-:W-:Y:S01]  /*8940*/  FMUL.FTZ R47, R0, R135 ;  /* 0x00000087002f7220 */ /* 0x000fe20000410000 */
[----:B------:R-:W-:Y:S01]  /*8950*/  MOV R135, R148 ;  /* 0x0000009400877202 */ /* 0x000fe20000000f00 */
[----:B------:R-:W-:Y:S02]  /*8960*/  IMAD.MOV.U32 R132, RZ, RZ, R147 ;  /* 0x000000ffff847224 */ /* 0x000fe400078e0093 */
[----:B------:R-:W-:Y:S02]  /*8970*/  IMAD.MOV.U32 R148, RZ, RZ, R243 ;  /* 0x000000ffff947224 */ /* 0x000fe400078e00f3 */
        /* <DEDUP_REMOVED lines=9> */
[C---:B--2---:R-:W-:Y:S04]  /*8a10*/  HMMA.16816.F32 R52, R160.reuse, R104, R52 ;  /* 0x00000068a034723c */ /* 0x044fe80000001834 */
[C---:B------:R-:W-:Y:S02]  /*8a20*/  FMUL.FTZ R82, R0.reuse, R82 ;  /* 0x0000005200527220 */ /* 0x040fe40000410000 */
[----:B------:R-:W-:Y:S02]  /*8a30*/  FMUL.FTZ R83, R0, R83 ;  /* 0x0000005300537220 */ /* 0x000fe40000410000 */
[C---:B------:R-:W-:Y:S04]  /*8a40*/  HMMA.16816.F32 R56, R160.reuse, R106, R56 ;  /* 0x0000006aa038723c */ /* 0x040fe80000001838 */
[--C-:B------:R-:W-:Y:S02]  /*8a50*/  FFMA.FTZ R104, R166, c[0x0][0x2d0], -R164.reuse ;  /* 0x0000b400a6687a23 */ /* 0x100fe400000108a4 */
[C---:B------:R-:W-:Y:S02]  /*8a60*/  FMUL.FTZ R84, R2.reuse, R84 ;  /* 0x0000005402547220 */ /* 0x040fe40000410000 */
[C---:B---3--:R-:W-:Y:S01]  /*8a70*/  HMMA.16816.F32 R60, R160.reuse, R108, R60 ;  /* 0x0000006ca03c723c */ /* 0x048fe2000000183c */
[----:B------:R2:W-:Y:S03]  /*8a80*/  MUFU.EX2 R146, R104 ;  /* 0x0000006800927308 */ /* 0x0005e60000000800 */
[----:B------:R-:W-:Y:S02]  /*8a90*/  FMUL.FTZ R85, R2, R85 ;  /* 0x0000005502557220 */ /* 0x000fe40000410000 */
[C---:B------:R-:W-:Y:S02]  /*8aa0*/  FMUL.FTZ R86, R0.reuse, R86 ;  /* 0x0000005600567220 */ /* 0x040fe40000410000 */
[C---:B------:R-:W-:Y:S04]  /*8ab0*/  HMMA.16816.F32 R64, R160.reuse, R110, R64 ;  /* 0x0000006ea040723c */ /* 0x040fe80000001840 */
[----:B------:R-:W-:Y:S01]  /*8ac0*/  FFMA.FTZ R108, R167, c[0x0][0x2d0], -R164 ;  /* 0x0000b400a76c7a23 */ /* 0x000fe200000108a4 */
[----:B------:R-:W-:Y:S01]  /*8ad0*/  MOV R167, R150 ;  /* 0x0000009600a77202 */ /* 0x000fe20000000f00 */
[----:B------:R-:W-:Y:S02]  /*8ae0*/  IMAD.MOV.U32 R150, RZ, RZ, R245 ;  /* 0x000000ffff967224 */ /* 0x000fe400078e00f5 */
[----:B------:R3:W-:Y:S01]  /*8af0*/  MUFU.EX2 R133, R108 ;  /* 0x0000006c00857308 */ /* 0x0007e20000000800 */
[C---:B-1----:R-:W-:Y:S03]  /*8b00*/  HMMA.16816.F32 R68, R160.reuse, R100, R68 ;  /* 0x00000064a044723c */ /* 0x042fe60000001844 */
[----:B------:R-:W-:Y:S02]  /*8b10*/  FMUL.FTZ R87, R0, R87 ;  /* 0x0000005700577220 */ /* 0x000fe40000410000 */
[C---:B------:R-:W-:Y:S02]  /*8b20*/  FMUL.FTZ R88, R2.reuse, R88 ;  /* 0x0000005802587220 */ /* 0x040fe40000410000 */
[----:B------:R-:W-:Y:S01]  /*8b30*/  FFMA.FTZ R100, R177, c[0x0][0x2d0], -R165 ;  /* 0x0000b400b1647a23 */ /* 0x000fe200000108a5 */
[C---:B------:R-:W-:Y:S01]  /*8b40*/  HMMA.16816.F32 R72, R160.reuse, R102, R72 ;  /* 0x00000066a048723c */ /* 0x040fe20000001848 */
[----:B--2---:R-:W1:Y:S02]  /*8b50*/  LDSM.16.MT88.4 R104, [R142+0x6100] ;  /* 0x006100008e68783b */ /* 0x004e640000004200 */
[----:B------:R2:W-:Y:S01]  /*8b60*/  MUFU.EX2 R136, R100 ;  /* 0x0000006400887308 */ /* 0x0005e20000000800 */
[----:B------:R-:W-:Y:S02]  /*8b70*/  FMUL.FTZ R89, R2, R89 ;  /* 0x0000005902597220 */ /* 0x000fe40000410000 */
[C---:B------:R-:W-:Y:S02]  /*8b80*/  FMUL.FTZ R90, R0.reuse, R90 ;  /* 0x0000005a005a7220 */ /* 0x040fe40000410000 */
[----:B------:R-:W-:Y:S04]  /*8b90*/  FMUL.FTZ R91, R0, R91 ;  /* 0x0000005b005b7220 */ /* 0x000fe80000410000 */
[----:B------:R-:W-:Y:S01]  /*8ba0*/  IMAD.MOV.U32 R166, RZ, RZ, R144 ;  /* 0x000000ffffa67224 */ /* 0x000fe200078e0090 */
[----:B------:R-:W-:Y:S01]  /*8bb0*/  MOV R144, R247 ;  /* 0x000000f700907202 */ /* 0x000fe20000000f00 */
[----:B------:R-:W-:Y:S01]  /*8bc0*/  IMAD.MOV.U32 R147, RZ, RZ, R175 ;  /* 0x000000ffff937224 */ /* 0x000fe200078e00af */
[----:B------:R-:W-:Y:S01]  /*8bd0*/  MOV R175, R235 ;  /* 0x000000eb00af7202 */ /* 0x000fe20000000f00 */
[----:B---3--:R-:W-:Y:S02]  /*8be0*/  FFMA.FTZ R108, R176, c[0x0][0x2d0], -R165 ;  /* 0x0000b400b06c7a23 */ /* 0x008fe400000108a5 */
[----:B------:R-:W-:Y:S02]  /*8bf0*/  IMAD.MOV.U32 R145, RZ, RZ, R173 ;  /* 0x000000ffff917224 */ /* 0x000fe400078e00ad */
[----:B------:R3:W4:Y:S01]  /*8c00*/  MUFU.EX2 R129, R108 ;  /* 0x0000006c00817308 */ /* 0x0007220000000800 */
[----:B------:R-:W-:Y:S02]  /*8c10*/  IMAD.MOV.U32 R173, RZ, RZ, R238 ;  /* 0x000000ffffad7224 */ /* 0x000fe400078e00ee */
[C---:B------:R-:W-:Y:S02]  /*8c20*/  FMUL.FTZ R92, R2.reuse, R92 ;  /* 0x0000005c025c7220 */ /* 0x040fe40000410000 */
[----:B------:R-:W-:Y:S02]  /*8c30*/  FMUL.FTZ R93, R2, R93 ;  /* 0x0000005d025d7220 */ /* 0x000fe40000410000 */
[--C-:B--2---:R-:W-:Y:S02]  /*8c40*/  FFMA.FTZ R100, R178, c[0x0][0x2d0], -R164.reuse ;  /* 0x0000b400b2647a23 */ /* 0x104fe400000108a4 */
[C---:B------:R-:W-:Y:S02]  /*8c50*/  FMUL.FTZ R94, R0.reuse, R94 ;  /* 0x0000005e005e7220 */ /* 0x040fe40000410000 */
[----:B------:R2:W-:Y:S01]  /*8c60*/  MUFU.EX2 R137, R100 ;  /* 0x0000006400897308 */ /* 0x0005e20000000800 */
[----:B------:R-:W-:Y:S02]  /*8c70*/  FMUL.FTZ R95, R0, R95 ;  /* 0x0000005f005f7220 */ /* 0x000fe40000410000 */
[C---:B------:R-:W-:Y:S02]  /*8c80*/  FMUL.FTZ R96, R2.reuse, R96 ;  /* 0x0000006002607220 */ /* 0x040fe40000410000 */
[----:B------:R-:W-:Y:S02]  /*8c90*/  FMUL.FTZ R97, R2, R97 ;  /* 0x0000006102617220 */ /* 0x000fe40000410000 */
[C---:B------:R-:W-:Y:S02]  /*8ca0*/  FMUL.FTZ R98, R0.reuse, R98 ;  /* 0x0000006200627220 */ /* 0x040fe40000410000 */
[----:B------:R-:W-:Y:S01]  /*8cb0*/  FMUL.FTZ R99, R0, R99 ;  /* 0x0000006300637220 */ /* 0x000fe20000410000 */
[C---:B-1----:R-:W-:Y:S01]  /*8cc0*/  HMMA.16816.F32 R76, R160.reuse, R104, R76 ;  /* 0x00000068a04c723c */ /* 0x042fe2000000184c */
[----:B---3--:R-:W1:Y:S06]  /*8cd0*/  LDSM.16.MT88.4 R108, [R236+UR4+0x6100] ;  /* 0x00610004ec6c783b */ /* 0x008e6c0008004200 */
[--C-:B------:R-:W-:Y:S01]  /*8ce0*/  FFMA.FTZ R104, R179, c[0x0][0x2d0], -R164.reuse ;  /* 0x0000b400b3687a23 */ /* 0x100fe200000108a4 */
[C---:B------:R-:W-:Y:S03]  /*8cf0*/  HMMA.16816.F32 R80, R160.reuse, R106, R80 ;  /* 0x0000006aa050723c */ /* 0x040fe60000001850 */
[----:B------:R3:W5:Y:S01]  /*8d00*/  MUFU.EX2 R139, R104 ;  /* 0x00000068008b7308 */ /* 0x0007620000000800 */
[----:B--2---:R-:W2:Y:S01]  /*8d10*/  LDSM.16.MT88.4 R100, [R141+0x6100] ;  /* 0x006100008d64783b */ /* 0x004ea20000004200 */
[--C-:B---3--:R-:W-:Y:S08]  /*8d20*/  FFMA.FTZ R104, R180, c[0x0][0x2d0], -R165.reuse ;  /* 0x0000b400b4687a23 */ /* 0x108ff000000108a5 */
[----:B------:R3:W-:Y:S01]  /*8d30*/  MUFU.EX2 R138, R104 ;  /* 0x00000068008a7308 */ /* 0x0007e20000000800 */
[C---:B-1----:R-:W-:Y:S07]  /*8d40*/  HMMA.16816.F32 R84, R160.reuse, R108, R84 ;  /* 0x0000006ca054723c */ /* 0x042fee0000001854 */
[----:B------:R-:W-:Y:S01]  /*8d50*/  FFMA.FTZ R108, R181, c[0x0][0x2d0], -R165 ;  /* 0x0000b400b56c7a23 */ /* 0x000fe200000108a5 */
        /* <DEDUP_REMOVED lines=8> */
[----:B------:R-:W-:Y:S01]  /*8de0*/  IMAD.MOV.U32 R163, RZ, RZ, R151 ;  /* 0x000000ffffa37224 */ /* 0x000fe200078e0097 */
[----:B------:R-:W-:Y:S01]  /*8df0*/  MOV R151, R246 ;  /* 0x000000f600977202 */ /* 0x000fe20000000f00 */
[----:B-1----:R-:W1:Y:S02]  /*8e00*/  LDSM.16.MT88.4 R108, [R236+UR4+0x900] ;  /* 0x00090004ec6c783b */ /* 0x002e640008004200 */
[----:B------:R-:W-:Y:S02]  /*8e10*/  F2FP.PACK_AB R103, R134, R138 ;  /* 0x0000008a8667723e */ /* 0x000fe400000000ff */
[----:B------:R-:W-:Y:S05]  /*8e20*/  MOV R162, R242 ;  /* 0x000000f200a27202 */ /* 0x000fea0000000f00 */
        /* <DEDUP_REMOVED lines=80> */
[----:B------:R-:W-:Y:S01]  /*9330*/  FFMA.FTZ R112, R171, c[0x0][0x2d0], -R164 ;  /* 0x0000b400ab707a23 */ /* 0x000fe200000108a4 */
[C---:B------:R-:W-:Y:S03]  /*9340*/  HMMA.16816.F32 R64, R100.reuse, R114, R64 ;  /* 0x000000726440723c */ /* 0x040fe60000001840 */
[----:B------:R3:W5:Y:S05]  /*9350*/  MUFU.EX2 R215, R112 ;  /* 0x0000007000d77308 */ /* 0x00076a0000000800 */
[C---:B--2---:R-:W-:Y:S07]  /*9360*/  HMMA.16816.F32 R68, R100.reuse, R104, R68 ;  /* 0x000000686444723c */ /* 0x044fee0000001844 */
[--C-:B------:R-:W-:Y:S01]  /*9370*/  FFMA.FTZ R104, R227, c[0x0][0x2d0], -R165.reuse ;  /* 0x0000b400e3687a23 */ /* 0x100fe200000108a5 */
[C---:B------:R-:W-:Y:S03]  /*9380*/  HMMA.16816.F32 R72, R100.reuse, R106, R72 ;  /* 0x0000006a6448723c */ /* 0x040fe60000001848 */
[----:B------:R2:W-:Y:S01]  /*9390*/  MUFU.EX2 R213, R104 ;  /* 0x0000006800d57308 */ /* 0x0005e20000000800 */
[----:B------:R-:W-:Y:S04]  /*93a0*/  MOV R227, R139 ;  /* 0x0000008b00e37202 */ /* 0x000fe80000000f00 */
[C---:B-1----:R-:W-:Y:S04]  /*93b0*/  HMMA.16816.F32 R76, R100.reuse, R108, R76 ;  /* 0x0000006c644c723c */ /* 0x042fe8000000184c */
[--C-:B---3--:R-:W-:Y:S02]  /*93c0*/  FFMA.FTZ R112, R224, c[0x0][0x2d0], -R165.reuse ;  /* 0x0000b400e0707a23 */ /* 0x108fe400000108a5 */
[----:B------:R-:W-:Y:S02]  /*93d0*/  IMAD.MOV.U32 R224, RZ, RZ, R144 ;  /* 0x000000ffffe07224 */ /* 0x000fe400078e0090 */
[C---:B------:R-:W-:Y:S01]  /*93e0*/  HMMA.16816.F32 R80, R100.reuse, R110, R80 ;  /* 0x0000006e6450723c */ /* 0x040fe20000001850 */
[----:B------:R1:W3:Y:S01]  /*93f0*/  MUFU.EX2 R214, R112 ;  /* 0x0000007000d67308 */ /* 0x0002e20000000800 */
[----:B------:R-:W-:Y:S06]  /*9400*/  LDSM.16.MT88.4 R108, [R142+0x1900] ;  /* 0x001900008e6c783b */ /* 0x000fec0000004200 */
[C---:B----4-:R-:W-:Y:S04]  /*9410*/  HMMA.16816.F32 R84, R100.reuse, R116, R84 ;  /* 0x000000746454723c */ /* 0x050fe80000001854 */
[----:B--2---:R-:W-:Y:S02]  /*9420*/  FFMA.FTZ R104, R225, c[0x0][0x2d0], -R164 ;  /* 0x0000b400e1687a23 */ /* 0x004fe400000108a4 */
[----:B------:R-:W-:Y:S02]  /*9430*/  IMAD.MOV.U32 R225, RZ, RZ, R138 ;  /* 0x000000ffffe17224 */ /* 0x000fe400078e008a */
[C---:B------:R-:W-:Y:S01]  /*9440*/  HMMA.16816.F32 R88, R100.reuse, R118, R88 ;  /* 0x000000766458723c */ /* 0x040fe20000001858 */
[----:B------:R2:W-:Y:S03]  /*9450*/  MUFU.EX2 R183, R104 ;  /* 0x0000006800b77308 */ /* 0x0005e60000000800 */
[----:B------:R-:W-:Y:S02]  /*9460*/  FFMA.FTZ R116, R241, c[0x0][0x2d0], -R165 ;  /* 0x0000b400f1747a23 */ /* 0x000fe400000108a5 */
[----:B------:R-:W-:Y:S01]  /*9470*/  IMAD.MOV.U32 R241, RZ, RZ, R133 ;  /* 0x000000fffff17224 */ /* 0x000fe200078e0085 */
[----:B------:R-:W-:Y:S01]  /*9480*/  MOV R133, R145 ;  /* 0x0000009100857202 */ /* 0x000fe20000000f00 */
[----:B-1----:R-:W1:Y:S03]  /*9490*/  LDSM.16.MT88.4 R112, [R141+0x7100] ;  /* 0x007100008d70783b */ /* 0x002e660000004200 */
[----:B------:R4:W-:Y:S01]  /*94a0*/  MUFU.EX2 R181, R116 ;  /* 0x0000007400b57308 */ /* 0x0009e20000000800 */
[----:B--2---:R-:W-:Y:S01]  /*94b0*/  FFMA.FTZ R104, R226, c[0x0][0x2d0], -R164 ;  /* 0x0000b400e2687a23 */ /* 0x004fe200000108a4 */
[----:B------:R-:W-:Y:S08]  /*94c0*/  MOV R226, R137 ;  /* 0x0000008900e27202 */ /* 0x000ff00000000f00 */
[----:B------:R2:W2:Y:S01]  /*94d0*/  MUFU.EX2 R182, R104 ;  /* 0x0000006800b67308 */ /* 0x0004a20000000800 */
[----:B----4-:R-:W-:Y:S01]  /*94e0*/  LDSM.16.MT88.4 R116, [R236+UR4+0x1900] ;  /* 0x00190004ec74783b */ /* 0x010fe20008004200 */
[C---:B-1----:R-:W-:Y:S03]  /*94f0*/  HMMA.16816.F32 R92, R100.reuse, R112, R92 ;  /* 0x00000070645c723c */ /* 0x042fe6000000185c */
[--C-:B--2---:R-:W-:Y:S02]  /*9500*/  FFMA.FTZ R104, R234, c[0x0][0x2d0], -R165.reuse ;  /* 0x0000b400ea687a23 */ /* 0x104fe400000108a5 */
[----:B------:R-:W-:Y:S03]  /*9510*/  IMAD.MOV.U32 R234, RZ, RZ, R136 ;  /* 0x000000ffffea7224 */ /* 0x000fe600078e0088 */
[----:B------:R-:W-:Y:S01]  /*9520*/  HMMA.16816.F32 R96, R100, R114, R96 ;  /* 0x000000726460723c */ /* 0x000fe20000001860 */
[----:B------:R1:W2:Y:S01]  /*9530*/  MUFU.EX2 R180, R104 ;  /* 0x0000006800b47308 */ /* 0x0002a20000000800 */
[----:B------:R-:W-:Y:S05]  /*9540*/  LDSM.16.MT88.4 R112, [R142+0x4900] ;  /* 0x004900008e70783b */ /* 0x000fea0000004200 */
[----:B-----5:R-:W-:Y:S02]  /*9550*/  F2FP.PACK_AB R100, R215, R212 ;  /* 0x000000d4d764723e */ /* 0x020fe400000000ff */
[----:B---3--:R-:W-:Y:S01]  /*9560*/  F2FP.PACK_AB R101, R213, R214 ;  /* 0x000000d6d565723e */ /* 0x008fe200000000ff */
[----:B------:R-:W-:Y:S02]  /*9570*/  LDSM.16.MT88.4 R136, [R142+0x5900] ;  /* 0x005900008e88783b */ /* 0x000fe40000004200 */
[----:B------:R-:W-:Y:S06]  /*9580*/  F2FP.PACK_AB R102, R182, R183 ;  /* 0x000000b7b666723e */ /* 0x000fec00000000ff */
        /* <DEDUP_REMOVED lines=16> */
[----:B---3--:R-:W3:Y:S06]  /*9690*/  LDSM.16.MT88.4 R116, [R143+UR4+0x7900] ;  /* 0x007900048f74783b */ /* 0x008eec0008004200 */
[--C-:B------:R-:W-:Y:S01]  /*96a0*/  FFMA.FTZ R124, R162, c[0x0][0x2d0], -R165.reuse ;  /* 0x0000b400a27c7a23 */ /* 0x100fe200000108a5 */
[C---:B------:R-:W-:Y:S04]  /*96b0*/  HMMA.16816.F32 R40, R100.reuse, R126, R40 ;  /* 0x0000007e6428723c */ /* 0x040fe80000001828 */
[----:B------:R-:W-:Y:S02]  /*96c0*/  IMAD.MOV.U32 R162, RZ, RZ, R172 ;  /* 0x000000ffffa27224 */ /* 0x000fe400078e00ac */
[----:B------:R4:W-:Y:S02]  /*96d0*/  MUFU.EX2 R172, R124 ;  /* 0x0000007c00ac7308 */ /* 0x0009e40000000800 */
[C---:B------:R-:W-:Y:S07]  /*96e0*/  HMMA.16816.F32 R44, R100.reuse, R112, R44 ;  /* 0x00000070642c723c */ /* 0x040fee000000182c */
[--C-:B------:R-:W-:Y:S01]  /*96f0*/  FFMA.FTZ R112, R249, c[0x0][0x2d0], -R164.reuse ;  /* 0x0000b400f9707a23 */ /* 0x100fe200000108a4 */
[C---:B------:R-:W-:Y:S03]  /*9700*/  HMMA.16816.F32 R48, R100.reuse, R114, R48 ;  /* 0x000000726430723c */ /* 0x040fe60000001830 */
[----:B------:R5:W3:Y:S05]  /*9710*/  MUFU.EX2 R179, R112 ;  /* 0x0000007000b37308 */ /* 0x000aea0000000800 */
[C---:B-1----:R-:W-:Y:S01]  /*9720*/  HMMA.16816.F32 R52, R100.reuse, R104, R52 ;  /* 0x000000686434723c */ /* 0x042fe20000001834 */
[----:B----4-:R-:W-:Y:S06]  /*9730*/  LDSM.16.MT88.4 R124, [R236+UR4+0x5100] ;  /* 0x00510004ec7c783b */ /* 0x010fec0008004200 */
[--C-:B------:R-:W-:Y:S01]  /*9740*/  FFMA.FTZ R104, R250, c[0x0][0x2d0], -R165.reuse ;  /* 0x0000b400fa687a23 */ /* 0x100fe200000108a5 */
[C---:B------:R-:W-:Y:S03]  /*9750*/  HMMA.16816.F32 R56, R100.reuse, R106, R56 ;  /* 0x0000006a6438723c */ /* 0x040fe60000001838 */
[----:B------:R1:W-:Y:S05]  /*9760*/  MUFU.EX2 R176, R104 ;  /* 0x0000006800b07308 */ /* 0x0003ea0000000800 */
[C---:B--2---:R-:W-:Y:S04]  /*9770*/  HMMA.16816.F32 R60, R100.reuse, R108, R60 ;  /* 0x0000006c643c723c */ /* 0x044fe8000000183c */
[--C-:B-----5:R-:W-:Y:S03]  /*9780*/  FFMA.FTZ R112, R251, c[0x0][0x2d0], -R165.reuse ;  /* 0x0000b400fb707a23 */ /* 0x120fe600000108a5 */
[--C-:B------:R-:W-:Y:S01]  /*9790*/  FFMA.FTZ R108, R175, c[0x0][0x2d0], -R164.reuse ;  /* 0x0000b400af6c7a23 */ /* 0x100fe200000108a4 */
[C---:B------:R-:W-:Y:S01]  /*97a0*/  HMMA.16816.F32 R64, R100.reuse, R110, R64 ;  /* 0x0000006e6440723c */ /* 0x040fe20000001840 */
[----:B------:R2:W4:Y:S07]  /*97b0*/  MUFU.EX2 R174, R112 ;  /* 0x0000007000ae7308 */ /* 0x00052e0000000800 */
[C---:B---3--:R-:W-:Y:S03]  /*97c0*/  HMMA.16816.F32 R68, R100.reuse, R116, R68 ;  /* 0x000000746444723c */ /* 0x048fe60000001844 */
[----:B------:R3:W-:Y:S01]  /*97d0*/  MUFU.EX2 R177, R108 ;  /* 0x0000006c00b17308 */ /* 0x0007e20000000800 */
[----:B-1----:R-:W-:Y:S04]  /*97e0*/  LDSM.16.MT88.4 R104, [R236+UR4+0x7900] ;  /* 0x00790004ec68783b */ /* 0x002fe80008004200 */
[C---:B------:R-:W-:Y:S04]  /*97f0*/  HMMA.16816.F32 R72, R100.reuse, R118, R72 ;  /* 0x000000766448723c */ /* 0x040fe80000001848 */
[----:B------:R-:W-:Y:S08]  /*9800*/  LDSM.16.MT88.4 R116, [R142+0x2100] ;  /* 0x002100008e74783b */ /* 0x000ff00000004200 */
[----:B--2---:R-:W1:Y:S01]  /*9810*/  LDSM.16.MT88.4 R112, [R142+0x7900] ;  /* 0x007900008e70783b */ /* 0x004e620000004200 */
[--C-:B---3--:R-:W-:Y:S04]  /*9820*/  FFMA.FTZ R108, R173, c[0x0][0x2d0], -R164.reuse ;  /* 0x0000b400ad6c7a23 */ /* 0x108fe800000108a4 */
[----:B------:R2:W3:Y:S02]  /*9830*/  MUFU.EX2 R175, R108 ;  /* 0x0000006c00af7308 */ /* 0x0004e40000000800 */
[--C-:B--2---:R-:W-:Y:S01]  /*9840*/  FFMA.FTZ R108, R252, c[0x0][0x2d0], -R165.reuse ;  /* 0x0000b400fc6c7a23 */ /* 0x104fe200000108a5 */
[----:B------:R-:W-:Y:S07]  /*9850*/  MOV R252, R129 ;  /* 0x0000008100fc7202 */ /* 0x000fee0000000f00 */
[----:B------:R2:W5:Y:S01]  /*9860*/  MUFU.EX2 R173, R108 ;  /* 0x0000006c00ad7308 */ /* 0x0005620000000800 */
[C---:B-1----:R-:W-:Y:S08]  /*9870*/  HMMA.16816.F32 R76, R100.reuse, R112, R76 ;  /* 0x00000070644c723c */ /* 0x042ff0000000184c */
[C---:B------:R-:W-:Y:S01]  /*9880*/  HMMA.16816.F32 R80, R100.reuse, R114, R80 ;  /* 0x000000726450723c */ /* 0x040fe20000001850 */
[----:B------:R-:W-:Y:S07]  /*9890*/  LDSM.16.MT88.4 R112, [R141+0x2100] ;  /* 0x002100008d70783b */ /* 0x000fee0000004200 */
[C---:B------:R-:W-:Y:S01]  /*98a0*/  HMMA.16816.F32 R84, R100.reuse, R104, R84 ;  /* 0x000000686454723c */ /* 0x040fe20000001854 */
[----:B--2---:R-:W1:Y:S07]  /*98b0*/  LDSM.16.MT88.4 R108, [R143+UR4+0x2100] ;  /* 0x002100048f6c783b */ /* 0x004e6e0008004200 */
[C---:B------:R-:W-:Y:S01]  /*98c0*/  HMMA.16816.F32 R88, R100.reuse, R106, R88 ;  /* 0x0000006a6458723c */ /* 0x040fe20000001858 */
[----:B------:R-:W2:Y:S07]  /*98d0*/  LDSM.16.MT88.4 R104, [R236+UR4+0x2100] ;  /* 0x00210004ec68783b */ /* 0x000eae0008004200 */
[C---:B------:R-:W-:Y:S08]  /*98e0*/  HMMA.16816.F32 R92, R100.reuse, R120, R92 ;  /* 0x00000078645c723c */ /* 0x040ff0000000185c */
[----:B------:R-:W-:Y:S01]  /*98f0*/  HMMA.16816.F32 R96, R100, R122, R96 ;  /* 0x0000007a6460723c */ /* 0x000fe20000001860 */
[----:B------:R-:W-:Y:S06]  /*9900*/  LDSM.16.MT88.4 R120, [R142+0x5100] ;  /* 0x005100008e78783b */ /* 0x000fec0000004200 */
[----:B------:R-:W-:Y:S02]  /*9910*/  F2FP.PACK_AB R100, R179, R178 ;  /* 0x000000b2b364723e */ /* 0x000fe400000000ff */
[----:B----4-:R-:W-:Y:S03]  /*9920*/  F2FP.PACK_AB R101, R176, R174 ;  /* 0x000000aeb065723e */ /* 0x010fe600000000ff */
[----:B---3--:R-:W-:Y:S02]  /*9930*/  F2FP.PACK_AB R102, R175, R177 ;  /* 0x000000b1af66723e */ /* 0x008fe400000000ff */
[----:B-----5:R-:W-:Y:S07]  /*9940*/  F2FP.PACK_AB R103, R172, R173 ;  /* 0x000000adac67723e */ /* 0x020fee00000000ff */
        /* <DEDUP_REMOVED lines=22> */
[----:B------:R-:W-:Y:S03]  /*9ab0*/  IMAD.MOV.U32 R125, RZ, RZ, R146 ;  /* 0x000000ffff7d7224 */ /* 0x000fe600078e0092 */
[----:B------:R-:W-:Y:S01]  /*9ac0*/  IMAD.MOV.U32 R126, RZ, RZ, R130 ;  /* 0x000000ffff7e7224 */ /* 0x000fe200078e0082 */
[C---:B---3--:R-:W-:Y:S01]  /*9ad0*/  HMMA.16816.F32 R60, R100.reuse, R116, R60 ;  /* 0x00000074643c723c */ /* 0x048fe2000000183c */
[----:B----4-:R-:W-:Y:S03]  /*9ae0*/  LDSM.16.MT88.4 R120, [R141+0x2900] ;  /* 0x002900008d78783b */ /* 0x010fe60000004200 */
[----:B------:R-:W-:Y:S03]  /*9af0*/  IMAD.MOV.U32 R127, RZ, RZ, R128 ;  /* 0x000000ffff7f7224 */ /* 0x000fe600078e0080 */
[--C-:B------:R-:W-:Y:S01]  /*9b00*/  FFMA.FTZ R116, R167, c[0x0][0x2d0], -R164.reuse ;  /* 0x0000b400a7747a23 */ /* 0x100fe200000108a4 */
[C---:B------:R-:W-:Y:S03]  /*9b10*/  HMMA.16816.F32 R64, R100.reuse, R118, R64 ;  /* 0x000000766440723c */ /* 0x040fe60000001840 */
[----:B------:R3:W4:Y:S05]  /*9b20*/  MUFU.EX2 R170, R116 ;  /* 0x0000007400aa7308 */ /* 0x00072a0000000800 */
[C---:B--2---:R-:W-:Y:S07]  /*9b30*/  HMMA.16816.F32 R68, R100.reuse, R104, R68 ;  /* 0x000000686444723c */ /* 0x044fee0000001844 */
[--C-:B------:R-:W-:Y:S01]  /*9b40*/  FFMA.FTZ R104, R151, c[0x0][0x2d0], -R165.reuse ;  /* 0x0000b40097687a23 */ /* 0x100fe200000108a5 */
[C---:B------:R-:W-:Y:S03]  /*9b50*/  HMMA.16816.F32 R72, R100.reuse, R106, R72 ;  /* 0x0000006a6448723c */ /* 0x040fe60000001848 */
[----:B------:R2:W-:Y:S05]  /*9b60*/  MUFU.EX2 R168, R104 ;  /* 0x0000006800a87308 */ /* 0x0005ea0000000800 */
[C---:B-1----:R-:W-:Y:S04]  /*9b70*/  HMMA.16816.F32 R76, R100.reuse, R108, R76 ;  /* 0x0000006c644c723c */ /* 0x042fe8000000184c */
[--C-:B---3--:R-:W-:Y:S01]  /*9b80*/  FFMA.FTZ R116, R166, c[0x0][0x2d0], -R165.reuse ;  /* 0x0000b400a6747a23 */ /* 0x108fe200000108a5 */
[----:B----4-:R-:W-:Y:S02]  /*9b90*/  F2FP.PACK_AB R160, R170, R171 ;  /* 0x000000abaaa0723e */ /* 0x010fe400000000ff */
[----:B------:R-:W-:Y:S01]  /*9ba0*/  MOV R108, R135 ;  /* 0x00000087006c7202 */ /* 0x000fe20000000f00 */
[C---:B------:R-:W-:Y:S01]  /*9bb0*/  HMMA.16816.F32 R80, R100.reuse, R110, R80 ;  /* 0x0000006e6450723c */ /* 0x040fe20000001850 */
[----:B------:R-:W1:Y:S01]  /*9bc0*/  MUFU.EX2 R169, R116 ;  /* 0x0000007400a97308 */ /* 0x000e620000000800 */
[----:B------:R-:W3:Y:S02]  /*9bd0*/  LDL.LU R135, [R1+0x4] ;  /* 0x0000040001877983 */ /* 0x000ee40000300800 */
[----:B------:R-:W-:Y:S02]  /*9be0*/  MOV R109, R131 ;  /* 0x00000083006d7202 */ /* 0x000fe40000000f00 */
[----:B------:R-:W4:Y:S02]  /*9bf0*/  LDL.64 R250, [R1+0x18] ;  /* 0x0000180001fa7983 */ /* 0x000f240000100a00 */
[C---:B------:R-:W-:Y:S04]  /*9c00*/  HMMA.16816.F32 R84, R100.reuse, R112, R84 ;  /* 0x000000706454723c */ /* 0x040fe80000001854 */
[--C-:B--2---:R-:W-:Y:S01]  /*9c10*/  FFMA.FTZ R104, R150, c[0x0][0x2d0], -R164.reuse ;  /* 0x0000b40096687a23 */ /* 0x104fe200000108a4 */
[----:B------:R-:W2:Y:S01]  /*9c20*/  LDL.64 R248, [R1+0x30] ;  /* 0x0000300001f87983 */ /* 0x000ea20000100a00 */
[----:B------:R-:W-:Y:S02]  /*9c30*/  FFMA.FTZ R164, R149, c[0x0][0x2d0], -R164 ;  /* 0x0000b40095a47a23 */ /* 0x000fe400000108a4 */
[C---:B------:R-:W-:Y:S01]  /*9c40*/  HMMA.16816.F32 R88, R100.reuse, R114, R88 ;  /* 0x000000726458723c */ /* 0x040fe20000001858 */
[----:B------:R5:W-:Y:S02]  /*9c50*/  MUFU.EX2 R167, R104 ;  /* 0x0000006800a77308 */ /* 0x000be40000000800 */
[----:B------:R-:W-:Y:S01]  /*9c60*/  LDSM.16.MT88.4 R112, [R236+UR4+0x2900] ;  /* 0x00290004ec70783b */ /* 0x000fe20008004200 */
[----:B-1----:R-:W-:Y:S07]  /*9c70*/  F2FP.PACK_AB R161, R168, R169 ;  /* 0x000000a9a8a1723e */ /* 0x002fee00000000ff */
[----:B------:R-:W1:Y:S01]  /*9c80*/  LDSM.16.MT88.4 R116, [R141+0x8100] ;  /* 0x008100008d74783b */ /* 0x000e620000004200 */
[----:B------:R-:W5:Y:S07]  /*9c90*/  MUFU.EX2 R166, R164 ;  /* 0x000000a400a67308 */ /* 0x000f6e0000000800 */
[----:B------:R-:W-:Y:S01]  /*9ca0*/  LDSM.16.MT88.4 R128, [R143+UR4+0x5900] ;  /* 0x005900048f80783b */ /* 0x000fe20008004200 */
[--C-:B-----5:R-:W-:Y:S07]  /*9cb0*/  FFMA.FTZ R104, R148, c[0x0][0x2d0], -R165.reuse ;  /* 0x0000b40094687a23 */ /* 0x120fee00000108a5 */
[----:B------:R-:W5:Y:S01]  /*9cc0*/  LDSM.16.MT88.4 R148, [R143+UR4+0x2900] ;  /* 0x002900048f94783b */ /* 0x000f620008004200 */
[----:B------:R-:W-:Y:S01]  /*9cd0*/  FFMA.FTZ R165, R163, c[0x0][0x2d0], -R165 ;  /* 0x0000b400a3a57a23 */ /* 0x000fe200000108a5 */
[----:B------:R1:W-:Y:S01]  /*9ce0*/  MUFU.EX2 R164, R104 ;  /* 0x0000006800a47308 */ /* 0x0003e20000000800 */
[----:B------:R-:W-:Y:S09]  /*9cf0*/  F2FP.PACK_AB R162, R166, R167 ;  /* 0x000000a7a6a2723e */ /* 0x000ff200000000ff */
[----:B------:R-:W5:Y:S01]  /*9d00*/  MUFU.EX2 R165, R165 ;  /* 0x000000a500a57308 */ /* 0x000f620000000800 */
[C---:B-1----:R-:W-:Y:S01]  /*9d10*/  HMMA.16816.F32 R92, R100.reuse, R116, R92 ;  /* 0x00000074645c723c */ /* 0x042fe2000000185c */
[----:B------:R-:W1:Y:S07]  /*9d20*/  LDSM.16.MT88.4 R104, [R142+0x2900] ;  /* 0x002900008e68783b */ /* 0x000e6e0000004200 */
[----:B------:R-:W-:Y:S04]  /*9d30*/  HMMA.16816.F32 R96, R100, R118, R96 ;  /* 0x000000766460723c */ /* 0x000fe80000001860 */
[----:B-----5:R-:W-:Y:S07]  /*9d40*/  F2FP.PACK_AB R163, R165, R164 ;  /* 0x000000a4a5a3723e */ /* 0x020fee00000000ff */
[C---:B------:R-:W-:Y:S01]  /*9d50*/  HMMA.16816.F32 R144, R160.reuse, R148, R4 ;  /* 0x00000094a090723c */ /* 0x040fe20000001804 */
[----:B------:R-:W5:Y:S07]  /*9d60*/  LDSM.16.MT88.4 R4, [R236+UR4+0x5900] ;  /* 0x00590004ec04783b */ /* 0x000f6e0008004200 */
[C---:B------:R-:W-:Y:S01]  /*9d70*/  HMMA.16816.F32 R148, R160.reuse, R150, R8 ;  /* 0x00000096a094723c */ /* 0x040fe20000001808 */
[----:B------:R-:W2:Y:S07]  /*9d80*/  LDSM.16.MT88.4 R8, [R141+0x5900] ;  /* 0x005900008d08783b */ /* 0x000eae0000004200 */
[C---:B-1----:R-:W-:Y:S07]  /*9d90*/  HMMA.16816.F32 R100, R160.reuse, R104, R12 ;  /* 0x00000068a064723c */ /* 0x042fee000000180c */
[----:B------:R-:W-:Y:S01]  /*9da0*/  IMAD.MOV.U32 R13, RZ, RZ, R132 ;  /* 0x000000ffff0d7224 */ /* 0x000fe200078e0084 */
[C---:B------:R-:W-:Y:S01]  /*9db0*/  HMMA.16816.F32 R104, R160.reuse, R106, R16 ;  /* 0x0000006aa068723c */ /* 0x040fe20000001810 */
[----:B------:R-:W2:Y:S03]  /*9dc0*/  LDL.LU R132, [R1+0x8] ;  /* 0x0000080001847983 */ /* 0x000ea60000300800 */
[----:B------:R-:W-:Y:S01]  /*9dd0*/  MOV R12, R108 ;  /* 0x0000006c000c7202 */ /* 0x000fe20000000f00 */
[----:B------:R-:W-:Y:S01]  /*9de0*/  IMAD.MOV.U32 R15, RZ, RZ, R126 ;  /* 0x000000ffff0f7224 */ /* 0x000fe200078e007e */
[----:B------:R-:W-:Y:S01]  /*9df0*/  MOV R14, R109 ;  /* 0x0000006d000e7202 */ /* 0x000fe20000000f00 */
[----:B------:R-:W-:Y:S01]  /*9e00*/  IMAD.MOV.U32 R18, RZ, RZ, R124 ;  /* 0x000000ffff127224 */ /* 0x000fe200078e007c */
[C---:B------:R-:W-:Y:S01]  /*9e10*/  HMMA.16816.F32 R108, R160.reuse, R112, R20 ;  /* 0x00000070a06c723c */ /* 0x040fe20000001814 */
[----:B------:R-:W4:Y:S03]  /*9e20*/  LDL R21, [R1+0x3c] ;  /* 0x00003c0001157983 */ /* 0x000f260000100800 */
[----:B------:R-:W-:Y:S02]  /*9e30*/  MOV R17, R127 ;  /* 0x0000007f00117202 */ /* 0x000fe40000000f00 */
[----:B------:R-:W-:Y:S02]  /*9e40*/  MOV R19, R125 ;  /* 0x0000007d00137202 */ /* 0x000fe40000000f00 */
[C---:B------:R-:W-:Y:S08]  /*9e50*/  HMMA.16816.F32 R112, R160.reuse, R114, R24 ;  /* 0x00000072a070723c */ /* 0x040ff00000001818 */
[C---:B------:R-:W-:Y:S08]  /*9e60*/  HMMA.16816.F32 R116, R160.reuse, R120, R28 ;  /* 0x00000078a074723c */ /* 0x040ff0000000181c */
[C---:B------:R-:W-:Y:S08]  /*9e70*/  HMMA.16816.F32 R120, R160.reuse, R122, R32 ;  /* 0x0000007aa078723c */ /* 0x040ff00000001820 */
[C---:B------:R-:W-:Y:S08]  /*9e80*/  HMMA.16816.F32 R124, R160.reuse, R128, R36 ;  /* 0x00000080a07c723c */ /* 0x040ff00000001824 */
[C---:B------:R-:W-:Y:S04]  /*9e90*/  HMMA.16816.F32 R128, R160.reuse, R130, R40 ;  /* 0x00000082a080723c */ /* 0x040fe80000001828 */
[----:B---3--:R-:W-:Y:S02]  /*9ea0*/  FFMA.FTZ R2, R2, R135, R224 ;  /* 0x0000008702027223 */ /* 0x008fe400000100e0 */
[----:B------:R-:W-:Y:S02]  /*9eb0*/  IMAD.MOV.U32 R224, RZ, RZ, R134 ;  /* 0x000000ffffe07224 */ /* 0x000fe400078e0086 */
[----:B------:R-:W-:Y:S04]  /*9ec0*/  FADD.FTZ R2, R17, R2 ;  /* 0x0000000211027221 */ /* 0x000fe80000010000 */
[----:B------:R-:W-:Y:S02]  /*9ed0*/  FADD.FTZ R2, R13, R2 ;  /* 0x000000020d027221 */ /* 0x000fe40000010000 */
[----:B--2---:R-:W-:Y:S02]  /*9ee0*/  FFMA.FTZ R0, R0, R132, R133 ;  /* 0x0000008400007223 */ /* 0x004fe40000010085 */
[C---:B------:R-:W-:Y:S03]  /*9ef0*/  HMMA.16816.F32 R132, R160.reuse, R136, R44 ;  /* 0x00000088a084723c */ /* 0x040fe6000000182c */
[----:B------:R-:W-:Y:S04]  /*9f00*/  FADD.FTZ R0, R12, R0 ;  /* 0x000000000c007221 */ /* 0x000fe80000010000 */
[----:B------:R-:W-:Y:S01]  /*9f10*/  FADD.FTZ R16, R14, R0 ;  /* 0x000000000e107221 */ /* 0x000fe20000010000 */
[C---:B------:R-:W-:Y:S04]  /*9f20*/  HMMA.16816.F32 R136, R160.reuse, R138, R48 ;  /* 0x0000008aa088723c */ /* 0x040fe80000001830 */
[----:B------:R-:W-:Y:S02]  /*9f30*/  FADD.FTZ R0, R15, R2 ;  /* 0x000000020f007221 */ /* 0x000fe40000010000 */
[----:B------:R-:W1:Y:S01]  /*9f40*/  LDSM.16.MT88.4 R12, [R143+UR4+0x8900] ;  /* 0x008900048f0c783b */ /* 0x000e620008004200 */
[----:B------:R-:W-:Y:S01]  /*9f50*/  FADD.FTZ R2, R18, R16 ;  /* 0x0000001012027221 */ /* 0x000fe20000010000 */
[C---:B-----5:R-:W-:Y:S04]  /*9f60*/  HMMA.16816.F32 R52, R160.reuse, R4, R52 ;  /* 0x00000004a034723c */ /* 0x060fe80000001834 */
[----:B------:R-:W-:Y:S01]  /*9f70*/  @P0 MOV R18, R248 ;  /* 0x000000f800120202 */ /* 0x000fe20000000f00 */
[----:B------:R-:W-:Y:S02]  /*9f80*/  FADD.FTZ R0, R19, R0 ;  /* 0x0000000013007221 */ /* 0x000fe40000010000 */
[----:B------:R-:W-:Y:S01]  /*9f90*/  MOV R4, UR20 ;  /* 0x0000001400047c02 */ /* 0x000fe20008000f00 */
[----:B------:R-:W-:Y:S01]  /*9fa0*/  IMAD.U32 R5, RZ, RZ, UR21 ;  /* 0x00000015ff057e24 */ /* 0x000fe2000f8e00ff */
[C---:B------:R-:W-:Y:S03]  /*9fb0*/  HMMA.16816.F32 R56, R160.reuse, R6, R56 ;  /* 0x00000006a038723c */ /* 0x040fe60000001838 */
[----:B----4-:R-:W-:Y:S02]  /*9fc0*/  @P0 IMAD.MOV.U32 R19, RZ, RZ, R251 ;  /* 0x000000ffff130224 */ /* 0x010fe400078e00fb */
[----:B------:R-:W-:Y:S02]  /*9fd0*/  FADD.FTZ R2, R252, R2 ;  /* 0x00000002fc027221 */ /* 0x000fe40000010000 */
[----:B------:R-:W-:Y:S01]  /*9fe0*/  @P0 IMAD.WIDE.U32 R18, R4, 0x60, R18 ;  /* 0x0000006004120825 */ /* 0x000fe200078e0012 */
[C---:B------:R-:W-:Y:S01]  /*9ff0*/  HMMA.16816.F32 R60, R160.reuse, R8, R60 ;  /* 0x00000008a03c723c */ /* 0x040fe2000000183c */
[----:B------:R2:W3:Y:S03]  /*a000*/  LDSM.16.MT88.4 R4, [R142+0x8900] ;  /* 0x008900008e04783b */ /* 0x0004e60000004200 */
[----:B------:R-:W-:Y:S02]  /*a010*/  FADD.FTZ R0, R241, R0 ;  /* 0x00000000f1007221 */ /* 0x000fe40000010000 */
[----:B------:R-:W-:Y:S02]  /*a020*/  FADD.FTZ R2, R234, R2 ;  /* 0x00000002ea027221 */ /* 0x000fe40000010000 */
[----:B------:R-:W-:Y:S01]  /*a030*/  FADD.FTZ R0, R226, R0 ;  /* 0x00000000e2007221 */ /* 0x000fe20000010000 */
[C---:B------:R-:W-:Y:S01]  /*a040*/  HMMA.16816.F32 R64, R160.reuse, R10, R64 ;  /* 0x0000000aa040723c */ /* 0x040fe20000001840 */
[----:B------:R-:W4:Y:S02]  /*a050*/  LDSM.16.MT88.4 R8, [R236+UR4+0x8900] ;  /* 0x00890004ec08783b */ /* 0x000f240008004200 */
[----:B------:R-:W-:Y:S02]  /*a060*/  FADD.FTZ R2, R225, R2 ;  /* 0x00000002e1027221 */ /* 0x000fe40000010000 */
[----:B------:R-:W-:Y:S02]  /*a070*/  FADD.FTZ R0, R227, R0 ;  /* 0x00000000e3007221 */ /* 0x000fe40000010000 */
[----:B------:R-:W-:Y:S02]  /*a080*/  FADD.FTZ R16, R224, R2 ;  /* 0x00000002e0107221 */ /* 0x000fe40000010000 */
[----:B------:R-:W-:Y:S01]  /*a090*/  FADD.FTZ R2, R247, R0 ;  /* 0x00000000f7027221 */ /* 0x000fe20000010000 */
[C---:B-1----:R-:W-:Y:S03]  /*a0a0*/  HMMA.16816.F32 R68, R160.reuse, R12, R68 ;  /* 0x0000000ca044723c */ /* 0x042fe60000001844 */
[----:B------:R-:W-:Y:S02]  /*a0b0*/  FADD.FTZ R2, R246, R2 ;  /* 0x00000002f6027221 */ /* 0x000fe40000010000 */
[----:B------:R-:W-:Y:S02]  /*a0c0*/  FADD.FTZ R0, R245, R16 ;  /* 0x00000010f5007221 */ /* 0x000fe40000010000 */
[----:B--2---:R-:W-:Y:S01]  /*a0d0*/  IMAD.MOV.U32 R142, RZ, RZ, R3 ;  /* 0x000000ffff8e7224 */ /* 0x004fe200078e0003 */
[C---:B------:R-:W-:Y:S01]  /*a0e0*/  HMMA.16816.F32 R72, R160.reuse, R14, R72 ;  /* 0x0000000ea048723c */ /* 0x040fe20000001848 */
[----:B------:R1:W2:Y:S03]  /*a0f0*/  LDSM.16.MT88.4 R12, [R141+0x8900] ;  /* 0x008900008d0c783b */ /* 0x0002a60000004200 */
[----:B------:R-:W-:Y:S02]  /*a100*/  FADD.FTZ R16, R244, R0 ;  /* 0x00000000f4107221 */ /* 0x000fe40000010000 */
[----:B------:R-:W-:Y:S02]  /*a110*/  FADD.FTZ R0, R243, R2 ;  /* 0x00000002f3007221 */ /* 0x000fe40000010000 */
[----:B------:R-:W-:Y:S04]  /*a120*/  @P0 IMAD.SHL.U32 R2, R18, 0x2, RZ ;  /* 0x0000000212020824 */ /* 0x000fe800078e00ff */
[----:B------:R-:W-:Y:S01]  /*a130*/  FADD.FTZ R17, R242, R0 ;  /* 0x00000000f2117221 */ /* 0x000fe20000010000 */
[----:B------:R-:W-:Y:S01]  /*a140*/  MOV R0, UR12 ;  /* 0x0000000c00007c02 */ /* 0x000fe20008000f00 */
[----:B------:R-:W-:Y:S01]  /*a150*/  FADD.FTZ R20, R235, R16 ;  /* 0x00000010eb147221 */ /* 0x000fe20000010000 */
[----:B------:R-:W-:Y:S01]  /*a160*/  @P0 IADD3 R16, R19, UR17, RZ ;  /* 0x0000001113100c10 */ /* 0x000fe2000fffe0ff */
[C---:B---3--:R-:W-:Y:S01]  /*a170*/  HMMA.16816.F32 R76, R160.reuse, R4, R76 ;  /* 0x00000004a04c723c */ /* 0x048fe2000000184c */
[----:B------:R-:W-:Y:S02]  /*a180*/  @UP0 USHF.L.U32 UR17, UR6, 0x6, URZ ;  /* 0x0000000606110899 */ /* 0x000fe4000800063f */
[----:B------:R-:W-:Y:S01]  /*a190*/  @P0 IMAD R0, R0, 0x4800, R21 ;  /* 0x0000480000000824 */ /* 0x000fe200078e0215 */
[----:B------:R-:W-:Y:S01]  /*a1a0*/  @P0 SHF.L.U64.HI R18, R18, 0x1, R16 ;  /* 0x0000000112120819 */ /* 0x000fe20000010210 */
[----:B------:R-:W-:Y:S01]  /*a1b0*/  FADD.FTZ R22, R212, R17 ;  /* 0x00000011d4167221 */ /* 0x000fe20000010000 */
[----:B------:R-:W-:Y:S01]  /*a1c0*/  @P0 IADD3 R16, P6, R2, c[0x0][0x1c8], RZ ;  /* 0x0000720002100a10 */ /* 0x000fe20007fde0ff */
[----:B------:R-:W-:Y:S01]  /*a1d0*/  FADD.FTZ R19, R238, R20 ;  /* 0x00000014ee137221 */ /* 0x000fe20000010000 */
[----:B------:R-:W-:Y:S01]  /*a1e0*/  @P0 SHF.L.U32 R0, R0, 0x1, RZ ;  /* 0x0000000100000819 */ /* 0x000fe200000006ff */
[C---:B------:R-:W-:Y:S01]  /*a1f0*/  HMMA.16816.F32 R80, R160.reuse, R6, R80 ;  /* 0x00000006a050723c */ /* 0x040fe20000001850 */
[----:B------:R-:W-:Y:S02]  /*a200*/  UISETP.GT.AND UP0, UPT, UR15, UR13, UPT ;  /* 0x0000000d0f00728c */ /* 0x000fe4000bf04270 */
[----:B------:R-:W-:Y:S01]  /*a210*/  @P0 IADD3.X R17, R18, c[0x0][0x1cc], RZ, P6, !PT ;  /* 0x0000730012110a10 */ /* 0x000fe200037fe4ff */
[----:B------:R-:W-:Y:S01]  /*a220*/  FADD.FTZ R22, R215, R22 ;  /* 0x00000016d7167221 */ /* 0x000fe20000010000 */
[----:B------:R-:W-:Y:S01]  /*a230*/  @P0 IADD3 R20, P5, R2, 0x80, RZ ;  /* 0x0000008002140810 */ /* 0x000fe20007fbe0ff */
[----:B------:R-:W-:Y:S01]  /*a240*/  FADD.FTZ R19, R214, R19 ;  /* 0x00000013d6137221 */ /* 0x000fe20000010000 */
[----:B------:R-:W-:Y:S01]  /*a250*/  UIADD3 UR15, UR5, 0x1, URZ ;  /* 0x00000001050f7890 */ /* 0x000fe2000fffe03f */
[----:B------:R-:W-:Y:S01]  /*a260*/  @!PT LDS RZ, [RZ] ;  /* 0x00000000fffff984 */ /* 0x000fe20000000800 */
[----:B------:R-:W-:Y:S01]  /*a270*/  @!PT LDS RZ, [RZ] ;  /* 0x00000000fffff984 */ /* 0x000fe20000000800 */
[----:B------:R-:W-:Y:S01]  /*a280*/  @!PT LDS RZ, [RZ] ;  /* 0x00000000fffff984 */ /* 0x000fe20000000800 */
[----:B------:R3:W-:Y:S01]  /*a290*/  @P0 LDGSTS.E.BYPASS.LTC128B.128 [R0+0x12100], [R16.64], !P4 ;  /* 0x1210000010000fae */ /* 0x0007e2000e101d58 */
[----:B------:R-:W-:Y:S01]  /*a2a0*/  @P0 IADD3 R20, P1, R20, c[0x0][0x1c8], RZ ;  /* 0x0000720014140a10 */ /* 0x000fe20007f3e0ff */
[C---:B----4-:R-:W-:Y:S01]  /*a2b0*/  HMMA.16816.F32 R84, R160.reuse, R8, R84 ;  /* 0x00000008a054723c */ /* 0x050fe20000001854 */
[----:B------:R-:W-:Y:S02]  /*a2c0*/  USEL UR5, UR15, URZ, !UP1 ;  /* 0x0000003f0f057287 */ /* 0x000fe4000c800000 */
[----:B------:R-:W-:Y:S01]  /*a2d0*/  @P0 IADD3.X R21, RZ, c[0x0][0x1cc], R18, P1, P5 ;  /* 0x00007300ff150a10 */ /* 0x000fe20000fea412 */
[----:B------:R-:W-:Y:S01]  /*a2e0*/  FADD.FTZ R4, R183, R22 ;  /* 0x00000016b7047221 */ /* 0x000fe20000010000 */
[----:B------:R-:W-:Y:S01]  /*a2f0*/  @P0 IADD3 R2, P5, R2, 0x100, RZ ;  /* 0x0000010002020810 */ /* 0x000fe20007fbe0ff */
[----:B------:R-:W-:Y:S01]  /*a300*/  FADD.FTZ R5, R213, R19 ;  /* 0x00000013d5057221 */ /* 0x000fe20000010000 */
[----:B------:R-:W-:Y:S01]  /*a310*/  UMOV UR15, UR28 ;  /* 0x0000001c000f7c82 */ /* 0x000fe20008000000 */
[----:B------:R3:W-:Y:S01]  /*a320*/  @P0 LDGSTS.E.BYPASS.LTC128B.128 [R0+0x15100], [R20.64], !P3 ;  /* 0x1510000014000fae */ /* 0x0007e2000d901d58 */
[----:B------:R-:W-:Y:S01]  /*a330*/  @P0 IADD3 R6, P1, R2, c[0x0][0x1c8], RZ ;  /* 0x0000720002060a10 */ /* 0x000fe20007f3e0ff */
[C---:B------:R-:W-:Y:S03]  /*a340*/  HMMA.16816.F32 R88, R160.reuse, R10, R88 ;  /* 0x0000000aa058723c */ /* 0x040fe60000001858 */
[----:B------:R-:W-:Y:S01]  /*a350*/  @P0 IADD3.X R7, RZ, c[0x0][0x1cc], R18, P1, P5 ;  /* 0x00007300ff070a10 */ /* 0x000fe20000fea412 */
[----:B------:R-:W-:Y:S01]  /*a360*/  FADD.FTZ R4, R182, R4 ;  /* 0x00000004b6047221 */ /* 0x000fe20000010000 */
[----:B-1----:R-:W-:Y:S01]  /*a370*/  MOV R141, R140 ;  /* 0x0000008c008d7202 */ /* 0x002fe20000000f00 */
[----:B------:R-:W-:Y:S02]  /*a380*/  FADD.FTZ R5, R180, R5 ;  /* 0x00000005b4057221 */ /* 0x000fe40000010000 */
[----:B------:R1:W-:Y:S01]  /*a390*/  @P0 LDGSTS.E.BYPASS.LTC128B.128 [R0+0x18100], [R6.64], !P2 ;  /* 0x1810000006000fae */ /* 0x0003e2000d101d58 */
[C---:B--2---:R-:W-:Y:S03]  /*a3a0*/  HMMA.16816.F32 R92, R160.reuse, R12, R92 ;  /* 0x0000000ca05c723c */ /* 0x044fe6000000185c */
[----:B------:R-:W-:Y:S02]  /*a3b0*/  FADD.FTZ R2, R181, R5 ;  /* 0x00000005b5027221 */ /* 0x000fe40000010000 */
[----:B------:R-:W-:Y:S01]  /*a3c0*/  FADD.FTZ R5, R178, R4 ;  /* 0x00000004b2057221 */ /* 0x000fe20000010000 */
[----:B------:R-:W-:Y:S01]  /*a3d0*/  @P0 IADD3 R4, P1, R16, UR17, RZ ;  /* 0x0000001110040c10 */ /* 0x000fe2000ff3e0ff */
[----:B------:R-:W-:Y:S01]  /*a3e0*/  FADD.FTZ R18, R174, R2 ;  /* 0x00000002ae127221 */ /* 0x000fe20000010000 */
[----:B------:R-:W-:Y:S04]  /*a3f0*/  HMMA.16816.F32 R96, R160, R14, R96 ;  /* 0x0000000ea060723c */ /* 0x000fe80000001860 */
[----:B------:R-:W-:Y:S01]  /*a400*/  FADD.FTZ R2, R179, R5 ;  /* 0x00000005b3027221 */ /* 0x000fe20000010000 */
[----:B------:R-:W-:Y:S01]  /*a410*/  @P0 IADD3.X R5, R17, UR18, RZ, P1, !PT ;  /* 0x0000001211050c10 */ /* 0x000fe20008ffe4ff */
[----:B------:R-:W-:Y:S02]  /*a420*/  FADD.FTZ R8, R176, R18 ;  /* 0x00000012b0087221 */ /* 0x000fe40000010000 */
[----:B------:R-:W-:Y:S02]  /*a430*/  FADD.FTZ R2, R177, R2 ;  /* 0x00000002b1027221 */ /* 0x000fe40000010000 */
[----:B------:R2:W-:Y:S02]  /*a440*/  @P0 LDGSTS.E.BYPASS.LTC128B.128 [R0+0x13100], [R4.64], !P4 ;  /* 0x1310000004000fae */ /* 0x0005e4000e101d58 */
[----:B------:R-:W-:Y:S04]  /*a450*/  FADD.FTZ R2, R175, R2 ;  /* 0x00000002af027221 */ /* 0x000fe80000010000 */
[----:B------:R-:W-:Y:S02]  /*a460*/  FADD.FTZ R2, R171, R2 ;  /* 0x00000002ab027221 */ /* 0x000fe40000010000 */
[----:B------:R2:W-:Y:S01]  /*a470*/  @P0 LDGSTS.E.BYPASS.LTC128B.128 [R0+0x16100], [R4.64+0x80], !P3 ;  /* 0x1610008004000fae */ /* 0x0005e2000d901d58 */
[----:B-1----:R-:W-:Y:S01]  /*a480*/  @P0 IADD3 R6, P1, R4, UR17, RZ ;  /* 0x0000001104060c10 */ /* 0x002fe2000ff3e0ff */
[----:B------:R-:W-:Y:S03]  /*a490*/  FADD.FTZ R2, R170, R2 ;  /* 0x00000002aa027221 */ /* 0x000fe60000010000 */
[----:B------:R-:W-:Y:S01]  /*a4a0*/  @P0 IADD3.X R7, R5, UR18, RZ, P1, !PT ;  /* 0x0000001205070c10 */ /* 0x000fe20008ffe4ff */
[----:B------:R-:W-:Y:S02]  /*a4b0*/  FADD.FTZ R2, R167, R2 ;  /* 0x00000002a7027221 */ /* 0x000fe40000010000 */
[----:B------:R2:W-:Y:S02]  /*a4c0*/  @P0 LDGSTS.E.BYPASS.LTC128B.128 [R0+0x19100], [R4.64+0x100], !P2 ;  /* 0x1910010004000fae */ /* 0x0005e4000d101d58 */
[----:B------:R-:W-:Y:S06]  /*a4d0*/  FADD.FTZ R2, R166, R2 ;  /* 0x00000002a6027221 */ /* 0x000fec0000010000 */
[----:B------:R3:W-:Y:S08]  /*a4e0*/  @P0 LDGSTS.E.BYPASS.LTC128B.128 [R0+0x14100], [R6.64], !P4 ;  /* 0x1410000006000fae */ /* 0x0007f0000e101d58 */
[----:B------:R3:W-:Y:S08]  /*a4f0*/  @P0 LDGSTS.E.BYPASS.LTC128B.128 [R0+0x17100], [R6.64+0x80], !P3 ;  /* 0x1710008006000fae */ /* 0x0007f0000d901d58 */
[----:B------:R3:W-:Y:S01]  /*a500*/  @P0 LDGSTS.E.BYPASS.LTC128B.128 [R0+0x1a100], [R6.64+0x100], !P2 ;  /* 0x1a10010006000fae */ /* 0x0007e2000d101d58 */
[----:B------:R-:W-:Y:S01]  /*a510*/  PLOP3.LUT P0, PT, PT, PT, UP0, 0x80, 0x0 ;  /* 0x000000000000781c */ /* 0x000fe20003f0f008 */
[----:B--2---:R-:W-:Y:S06]  /*a520*/  FADD.FTZ R4, R173, R8 ;  /* 0x00000008ad047221 */ /* 0x004fec0000010000 */
[----:B------:R1:W-:Y:S04]  /*a530*/  STL [R1+0x4], R2 ;  /* 0x0000040201007387 */ /* 0x0003e80000100800 */
[----:B------:R-:W0:Y:S01]  /*a540*/  LDGDEPBAR ;  /* 0x00000000000079af */ /* 0x000e220000000000 */
[----:B---3--:R-:W-:Y:S04]  /*a550*/  FADD.FTZ R0, R172, R4 ;  /* 0x00000004ac007221 */ /* 0x008fe80000010000 */
[----:B------:R-:W-:Y:S04]  /*a560*/  FADD.FTZ R0, R169, R0 ;  /* 0x00000000a9007221 */ /* 0x000fe80000010000 */
[----:B------:R-:W-:Y:S04]  /*a570*/  FADD.FTZ R0, R168, R0 ;  /* 0x00000000a8007221 */ /* 0x000fe80000010000 */
[----:B------:R-:W-:Y:S04]  /*a580*/  FADD.FTZ R0, R164, R0 ;  /* 0x00000000a4007221 */ /* 0x000fe80000010000 */
[----:B------:R-:W-:Y:S05]  /*a590*/  FADD.FTZ R0, R165, R0 ;  /* 0x00000000a5007221 */ /* 0x000fea0000010000 */
[----:B------:R1:W-:Y:S01]  /*a5a0*/  STL [R1+0x8], R0 ;  /* 0x0000080001007387 */ /* 0x0003e20000100800 */
[----:B------:R-:W-:-:S05]  /*a5b0*/  @P0 BRA `(.L_x_2434) ;  /* 0xffffbe2000000947 */ /* 0x000fca000383ffff */
.L_x_2433:
        /* <DEDUP_REMOVED lines=24> */
.L_x_2436:
[----:B------:R-:W2:Y:S01]  /*a740*/  LDL.64 R46, [R1+0x20] ;  /* 0x00002000012e7983 */ /* 0x000ea20000100a00 */
[----:B------:R-:W-:Y:S04]  /*a750*/  DEPBAR.LE SB0, 0x2 ;  /* 0x000080800000791a */ /* 0x000fe80000000000 */
[----:B------:R-:W-:Y:S01]  /*a760*/  UIMAD UR4, UR5, 0x9000, URZ ;  /* 0x00009000050478a4 */ /* 0x000fe2000f8e023f */
[----:B------:R-:W3:Y:S01]  /*a770*/  LDL.64 R44, [R1+0x28] ;  /* 0x00002800012c7983 */ /* 0x000ee20000100a00 */
[----:B------:R-:W-:Y:S02]  /*a780*/  UISETP.NE.AND UP0, UPT, UR28, URZ, UPT ;  /* 0x0000003f1c00728c */ /* 0x000fe4000bf05270 */
[----:B------:R-:W-:Y:S02]  /*a790*/  UIADD3 UR27, UR28, -0x1, URZ ;  /* 0xffffffff1c1b7890 */ /* 0x000fe4000fffe03f */
[----:B------:R-:W-:Y:S01]  /*a7a0*/  IADD3 R3, R237, UR4, RZ ;  /* 0x00000004ed037c10 */ /* 0x000fe2000fffe0ff */
[----:B------:R-:W4:Y:S04]  /*a7b0*/  LDL R170, [R1] ;  /* 0x0000000001aa7983 */ /* 0x000f280000100800 */
[----:B------:R-:W-:Y:S01]  /*a7c0*/  BAR.SYNC.DEFER_BLOCKING 0x0 ;  /* 0x0000000000007b1d */ /* 0x000fe20000010000 */
[-C--:B-1----:R-:W-:Y:S01]  /*a7d0*/  IADD3 R2, R239, R3.reuse, RZ ;  /* 0x00000003ef027210 */ /* 0x082fe20007ffe0ff */
[----:B------:R-:W-:Y:S01]  /*a7e0*/  @UP0 USHF.R.S32.HI UR15, URZ, 0x1f, UR27 ;  /* 0x0000001f3f0f0899 */ /* 0x000fe2000801141b */
[----:B------:R-:W-:Y:S01]  /*a7f0*/  PLOP3.LUT P0, PT, PT, PT, UP0, 0x80, 0x0 ;  /* 0x000000000000781c */ /* 0x000fe20003f0f008 */
[----:B------:R-:W-:Y:S01]  /*a800*/  @UP0 UIMAD.WIDE.U32 UR30, UR27, UR8, URZ ;  /* 0x000000081b1e02a5 */ /* 0x000fe2000f8e003f */
[C---:B------:R-:W-:Y:S01]  /*a810*/  IADD3 R3, R238.reuse, R3, RZ ;  /* 0x00000003ee037210 */ /* 0x040fe20007ffe0ff */
[----:B------:R-:W-:Y:S01]  /*a820*/  @UP0 UIMAD UR15, UR15, UR8, URZ ;  /* 0x000000080f0f02a4 */ /* 0x000fe2000f8e023f */
[----:B------:R-:W-:Y:S03]  /*a830*/  IADD3 R232, R238, R2, RZ ;  /* 0x00000002eee87210 */ /* 0x000fe60007ffe0ff */
[----:B------:R-:W-:Y:S01]  /*a840*/  @UP0 UIMAD UR15, UR27, UR9, UR15 ;  /* 0x000000091b0f02a4 */ /* 0x000fe2000f8e020f */
[----:B------:R-:W-:Y:S03]  /*a850*/  MOV R140, UR30 ;  /* 0x0000001e008c7c02 */ /* 0x000fe60008000f00 */
[----:B------:R-:W-:Y:S04]  /*a860*/  @UP0 UIADD3 UR15, UR31, UR15, URZ ;  /* 0x0000000f1f0f0290 */ /* 0x000fe8000fffe03f */
[----:B------:R-:W-:Y:S02]  /*a870*/  @UP0 UIMAD UR15, UR15, 0x60, URZ ;  /* 0x000000600f0f08a4 */ /* 0x000fe4000f8e023f */
[----:B------:R-:W-:Y:S01]  /*a880*/  UISETP.GE.AND UP0, UPT, UR28, 0x2, UPT ;  /* 0x000000021c00788c */ /* 0x000fe2000bf06270 */
[----:B------:R-:W1:Y:S10]  /*a890*/  LDSM.16.M88.4 R8, [R237+UR4+0x12100] ;  /* 0x01210004ed08783b */ /* 0x000e740008000200 */
[----:B------:R-:W-:Y:S01]  /*a8a0*/  @UP0 UIADD3 UR26, UR28, -0x2, URZ ;  /* 0xfffffffe1c1a0890 */ /* 0x000fe2000fffe03f */
[----:B------:R-:W5:Y:S03]  /*a8b0*/  LDSM.16.M88.4 R16, [R237+UR4+0x12900] ;  /* 0x01290004ed10783b */ /* 0x000f660008000200 */
[----:B------:R-:W-:Y:S05]  /*a8c0*/  @UP0 UIMAD.WIDE.U32 UR30, UR26, UR6, URZ ;  /* 0x000000061a1e02a5 */ /* 0x000fea000f8e003f */
[----:B------:R-:W5:Y:S08]  /*a8d0*/  LDSM.16.M88.4 R24, [R237+UR4+0x13100] ;  /* 0x01310004ed18783b */ /* 0x000f700008000200 */
[----:B------:R-:W4:Y:S04]  /*a8e0*/  LDL.LU R252, [R1+0x4] ;  /* 0x0000040001fc7983 */ /* 0x000f280000300800 */
[----:B------:R-:W5:Y:S08]  /*a8f0*/  LDSM.16.M88.4 R32, [R237+UR4+0x13900] ;  /* 0x01390004ed20783b */ /* 0x000f700008000200 */
[----:B------:R-:W4:Y:S01]  /*a900*/  LDL.LU R247, [R1+0x8] ;  /* 0x0000080001f77983 */ /* 0x000f220000300800 */
[C---:B-1----:R-:W-:Y:S03]  /*a910*/  HMMA.16816.F32 R4, R152.reuse, R8, RZ ;  /* 0x000000089804723c */ /* 0x042fe600000018ff */
[----:B------:R-:W1:Y:S05]  /*a920*/  LDSM.16.M88.4 R40, [R237+UR4+0x14100] ;  /* 0x01410004ed28783b */ /* 0x000e6a0008000200 */
[C---:B------:R-:W-:Y:S03]  /*a930*/  HMMA.16816.F32 R8, R152.reuse, R10, RZ ;  /* 0x0000000a9808723c */ /* 0x040fe600000018ff */
[----:B------:R-:W1:Y:S05]  /*a940*/  LDSM.16.M88.4 R48, [R237+UR4+0x14900] ;  /* 0x01490004ed30783b */ /* 0x000e6a0008000200 */
[C---:B-----5:R-:W-:Y:S03]  /*a950*/  HMMA.16816.F32 R12, R152.reuse, R16, RZ ;  /* 0x00000010980c723c */ /* 0x060fe600000018ff */
[----:B------:R-:W5:Y:S05]  /*a960*/  LDSM.16.M88.4 R160, [R2+0x12100] ;  /* 0x0121000002a0783b */ /* 0x000f6a0000000200 */
[C---:B------:R-:W-:Y:S03]  /*a970*/  HMMA.16816.F32 R16, R152.reuse, R18, RZ ;  /* 0x000000129810723c */ /* 0x040fe600000018ff */
[----:B------:R-:W2:Y:S05]  /*a980*/  LDSM.16.M88.4 R164, [R2+0x12900] ;  /* 0x0129000002a4783b */ /* 0x000eaa0000000200 */
[C---:B------:R-:W-:Y:S03]  /*a990*/  HMMA.16816.F32 R20, R152.reuse, R24, RZ ;  /* 0x000000189814723c */ /* 0x040fe600000018ff */
[----:B------:R-:W-:Y:S05]  /*a9a0*/  LDSM.16.M88.4 R172, [R2+0x13900] ;  /* 0x0139000002ac783b */ /* 0x000fea0000000200 */
[C---:B------:R-:W-:Y:S03]  /*a9b0*/  HMMA.16816.F32 R24, R152.reuse, R26, RZ ;  /* 0x0000001a9818723c */ /* 0x040fe600000018ff */
[----:B------:R-:W-:Y:S05]  /*a9c0*/  LDSM.16.M88.4 R176, [R2+0x14100] ;  /* 0x0141000002b0783b */ /* 0x000fea0000000200 */
[C---:B------:R-:W-:Y:S03]  /*a9d0*/  HMMA.16816.F32 R28, R152.reuse, R32, RZ ;  /* 0x00000020981c723c */ /* 0x040fe600000018ff */
[----:B------:R-:W-:Y:S05]  /*a9e0*/  LDSM.16.M88.4 R180, [R2+0x14900] ;  /* 0x0149000002b4783b */ /* 0x000fea0000000200 */
[C---:B------:R-:W-:Y:S03]  /*a9f0*/  HMMA.16816.F32 R32, R152.reuse, R34, RZ ;  /* 0x000000229820723c */ /* 0x040fe600000018ff */
[----:B------:R-:W4:Y:S06]  /*aa00*/  LDL.64 R250, [R1+0x18] ;  /* 0x0000180001fa7983 */ /* 0x000f2c0000100a00 */
[----:B------:R-:W4:Y:S01]  /*aa10*/  LDL.64 R248, [R1+0x30] ;  /* 0x0000300001f87983 */ /* 0x000f220000100a00 */
[C---:B-1----:R-:W-:Y:S08]  /*aa20*/  HMMA.16816.F32 R36, R152.reuse, R40, RZ ;  /* 0x000000289824723c */ /* 0x042ff000000018ff */
[C---:B------:R-:W-:Y:S01]  /*aa30*/  HMMA.16816.F32 R40, R152.reuse, R42, RZ ;  /* 0x0000002a9828723c */ /* 0x040fe200000018ff */
[----:B--2---:R-:W-:Y:S03]  /*aa40*/  @P0 MOV R169, R47 ;  /* 0x0000002f00a90202 */ /* 0x004fe60000000f00 */
[----:B---3--:R-:W-:Y:S04]  /*aa50*/  @P0 MOV R168, R44 ;  /* 0x0000002c00a80202 */ /* 0x008fe80000000f00 */
[C---:B------:R-:W-:Y:S01]  /*aa60*/  HMMA.16816.F32 R44, R152.reuse, R48, RZ ;  /* 0x00000030982c723c */ /* 0x040fe200000018ff */
[----:B------:R-:W-:Y:S07]  /*aa70*/  @P0 IMAD.WIDE.U32 R168, R140, 0x60, R168 ;  /* 0x000000608ca80825 */ /* 0x000fee00078e00a8 */
[----:B------:R-:W-:Y:S01]  /*aa80*/  HMMA.16816.F32 R48, R152, R50, RZ ;  /* 0x000000329830723c */ /* 0x000fe200000018ff */
[----:B------:R-:W-:Y:S03]  /*aa90*/  @P0 SHF.L.U32 R140, R168, 0x1, RZ ;  /* 0x00000001a88c0819 */ /* 0x000fe600000006ff */
[----:B------:R-:W-:Y:S01]  /*aaa0*/  @P0 IADD3 R142, R169, UR15, RZ ;  /* 0x0000000fa98e0c10 */ /* 0x000fe2000fffe0ff */
[----:B------:R-:W-:Y:S01]  /*aab0*/  @UP0 USHF.R.S32.HI UR15, URZ, 0x1f, UR26 ;  /* 0x0000001f3f0f0899 */ /* 0x000fe2000801141a */
[----:B------:R-:W-:Y:S02]  /*aac0*/  @P0 IADD3 R214, P6, R140, 0x80, RZ ;  /* 0x000000808cd60810 */ /* 0x000fe40007fde0ff */
[C---:B-----5:R-:W-:Y:S01]  /*aad0*/  HMMA.16816.F32 R4, R156.reuse, R160, R4 ;  /* 0x000000a09c04723c */ /* 0x060fe20000001804 */
[----:B------:R-:W-:Y:S04]  /*aae0*/  @UP0 UIMAD UR15, UR15, UR6, URZ ;  /* 0x000000060f0f02a4 */ /* 0x000fe8000f8e023f */
[----:B------:R-:W-:Y:S01]  /*aaf0*/  @P0 SHF.L.U64.HI R142, R168, 0x1, R142 ;  /* 0x00000001a88e0819 */ /* 0x000fe2000001028e */
[----:B------:R-:W-:Y:S01]  /*ab00*/  @UP0 UIMAD UR15, UR26, UR7, UR15 ;  /* 0x000000071a0f02a4 */ /* 0x000fe2000f8e020f */
[----:B------:R-:W-:Y:S01]  /*ab10*/  MOV R168, UR12 ;  /* 0x0000000c00a87c02 */ /* 0x000fe20008000f00 */
[C---:B------:R-:W-:Y:S01]  /*ab20*/  HMMA.16816.F32 R8, R156.reuse, R162, R8 ;  /* 0x000000a29c08723c */ /* 0x040fe20000001808 */
[----:B------:R-:W-:Y:S02]  /*ab30*/  UIADD3 UR26, UR12, 0x1, URZ ;  /* 0x000000010c1a7890 */ /* 0x000fe4000fffe03f */
[----:B------:R-:W-:Y:S01]  /*ab40*/  @UP0 UIADD3 UR15, UR31, UR15, URZ ;  /* 0x0000000f1f0f0290 */ /* 0x000fe2000fffe03f */
[----:B------:R-:W-:Y:S02]  /*ab50*/  @P0 IADD3 R214, P5, R214, c[0x0][0x1f8], RZ ;  /* 0x00007e00d6d60a10 */ /* 0x000fe40007fbe0ff */
[C---:B------:R-:W-:Y:S01]  /*ab60*/  @P0 IADD3 R212, P1, R140.reuse, 0x100, RZ ;  /* 0x000001008cd40810 */ /* 0x040fe20007f3e0ff */
[----:B------:R-:W-:Y:S01]  /*ab70*/  @UP0 UIMAD UR15, UR15, 0x60, URZ ;  /* 0x000000600f0f08a4 */ /* 0x000fe2000f8e023f */
[C---:B------:R-:W-:Y:S04]  /*ab80*/  HMMA.16816.F32 R12, R156.reuse, R164, R12 ;  /* 0x000000a49c0c723c */ /* 0x040fe8000000180c */
[----:B------:R-:W-:Y:S02]  /*ab90*/  @P0 IADD3.X R215, RZ, c[0x0][0x1fc], R142, P5, P6 ;  /* 0x00007f00ffd70a10 */ /* 0x000fe40002fec48e */
[----:B------:R-:W-:Y:S01]  /*aba0*/  @P0 IADD3 R160, P6, R140, c[0x0][0x1f8], RZ ;  /* 0x00007e008ca00a10 */ /* 0x000fe20007fde0ff */
[----:B----4-:R-:W-:Y:S01]  /*abb0*/  @P0 IMAD R140, R168, 0x9000, R170 ;  /* 0x00009000a88c0824 */ /* 0x010fe200078e02aa */
[C---:B------:R-:W-:Y:S01]  /*abc0*/  HMMA.16816.F32 R16, R156.reuse, R166, R16 ;  /* 0x000000a69c10723c */ /* 0x040fe20000001810 */
[----:B------:R-:W1:Y:S03]  /*abd0*/  LDSM.16.M88.4 R168, [R2+0x13100] ;  /* 0x0131000002a8783b */ /* 0x000e660000000200 */
[----:B------:R-:W-:Y:S02]  /*abe0*/  @P0 IADD3.X R161, R142, c[0x0][0x1fc], RZ, P6, !PT ;  /* 0x00007f008ea10a10 */ /* 0x000fe400037fe4ff */
[----:B------:R-:W-:Y:S03]  /*abf0*/  @P0 IADD3 R212, P5, R212, c[0x0][0x1f8], RZ ;  /* 0x00007e00d4d40a10 */ /* 0x000fe60007fbe0ff */
[----:B------:R-:W-:Y:S01]  /*ac00*/  @!PT LDS RZ, [RZ] ;  /* 0x00000000fffff984 */ /* 0x000fe20000000800 */
[----:B------:R-:W-:Y:S01]  /*ac10*/  @!PT LDS RZ, [RZ] ;  /* 0x00000000fffff984 */ /* 0x000fe20000000800 */
[----:B------:R-:W-:Y:S01]  /*ac20*/  @!PT LDS RZ, [RZ] ;  /* 0x00000000fffff984 */ /* 0x000fe20000000800 */
[----:B------:R2:W-:Y:S03]  /*ac30*/  @P0 LDGSTS.E.BYPASS.LTC128B.128 [R140+0x100], [R160.64], !P4 ;  /* 0x00100000a08c0fae */ /* 0x0005e6000e101d58 */
[----:B------:R-:W-:Y:S05]  /*ac40*/  @P0 IADD3.X R213, RZ, c[0x0][0x1fc], R142, P5, P1 ;  /* 0x00007f00ffd50a10 */ /* 0x000fea0002fe248e */
[----:B------:R3:W-:Y:S08]  /*ac50*/  @P0 LDGSTS.E.BYPASS.LTC128B.128 [R140+0x3100], [R214.64], !P3 ;  /* 0x03100000d68c0fae */ /* 0x0007f0000d901d58 */
[----:B------:R4:W-:Y:S01]  /*ac60*/  @P0 LDGSTS.E.BYPASS.LTC128B.128 [R140+0x6100], [R212.64], !P2 ;  /* 0x06100000d48c0fae */ /* 0x0009e2000d101d58 */
[----:B--2---:R-:W-:Y:S04]  /*ac70*/  @P0 IADD3 R160, P1, R160, UR11, RZ ;  /* 0x0000000ba0a00c10 */ /* 0x004fe8000ff3e0ff */
[----:B------:R-:W-:Y:S01]  /*ac80*/  @P0 IADD3.X R161, R161, UR10, RZ, P1, !PT ;  /* 0x0000000aa1a10c10 */ /* 0x000fe20008ffe4ff */
[C---:B-1----:R-:W-:Y:S03]  /*ac90*/  HMMA.16816.F32 R20, R156.reuse, R168, R20 ;  /* 0x000000a89c14723c */ /* 0x042fe60000001814 */
[C---:B------:R-:W-:Y:S01]  /*aca0*/  @P0 IADD3 R162, P6, R160.reuse, UR11, RZ ;  /* 0x0000000ba0a20c10 */ /* 0x040fe2000ffde0ff */
[----:B------:R1:W-:Y:S01]  /*acb0*/  @P0 LDGSTS.E.BYPASS.LTC128B.128 [R140+0x1100], [R160.64], !P4 ;  /* 0x01100000a08c0fae */ /* 0x0003e2000e101d58 */
[C---:B---3--:R-:W-:Y:S02]  /*acc0*/  @P0 IADD3 R214, P5, R160.reuse, UR21, RZ ;  /* 0x00000015a0d60c10 */ /* 0x048fe4000ffbe0ff */
[C---:B------:R-:W-:Y:S01]  /*acd0*/  @P0 IADD3.X R163, R161.reuse, UR10, RZ, P6, !PT ;  /* 0x0000000aa1a30c10 */ /* 0x040fe2000b7fe4ff */
[C---:B------:R-:W-:Y:S04]  /*ace0*/  HMMA.16816.F32 R24, R156.reuse, R170, R24 ;  /* 0x000000aa9c18723c */ /* 0x040fe80000001818 */
[----:B------:R1:W-:Y:S01]  /*acf0*/  @P0 LDGSTS.E.BYPASS.LTC128B.128 [R140+0x4100], [R160.64+0x80], !P3 ;  /* 0x04100080a08c0fae */ /* 0x0003e2000d901d58 */
[C---:B------:R-:W-:Y:S02]  /*ad00*/  @P0 IADD3.X R215, R161.reuse, UR20, RZ, P5, !PT ;  /* 0x00000014a1d70c10 */ /* 0x040fe4000affe4ff */
[----:B----4-:R-:W-:Y:S01]  /*ad10*/  @P0 IADD3 R212, P1, R160, UR23, RZ ;  /* 0x00000017a0d40c10 */ /* 0x010fe2000ff3e0ff */
[C---:B------:R-:W-:Y:S04]  /*ad20*/  HMMA.16816.F32 R28, R156.reuse, R172, R28 ;  /* 0x000000ac9c1c723c */ /* 0x040fe8000000181c */
[----:B------:R1:W-:Y:S01]  /*ad30*/  @P0 LDGSTS.E.BYPASS.LTC128B.128 [R140+0x7100], [R160.64+0x100], !P2 ;  /* 0x07100100a08c0fae */ /* 0x0003e2000d101d58 */
[----:B------:R-:W-:Y:S03]  /*ad40*/  @P0 IADD3.X R213, R161, UR22, RZ, P1, !PT ;  /* 0x00000016a1d50c10 */ /* 0x000fe60008ffe4ff */
[C---:B------:R-:W-:Y:S04]  /*ad50*/  HMMA.16816.F32 R32, R156.reuse, R174, R32 ;  /* 0x000000ae9c20723c */ /* 0x040fe80000001820 */
[----:B------:R1:W-:Y:S04]  /*ad60*/  @P0 LDGSTS.E.BYPASS.LTC128B.128 [R140+0x2100], [R162.64], !P4 ;  /* 0x02100000a28c0fae */ /* 0x0003e8000e101d58 */
[C---:B------:R-:W-:Y:S04]  /*ad70*/  HMMA.16816.F32 R36, R156.reuse, R176, R36 ;  /* 0x000000b09c24723c */ /* 0x040fe80000001824 */
[----:B------:R2:W-:Y:S04]  /*ad80*/  @P0 LDGSTS.E.BYPASS.LTC128B.128 [R140+0x5100], [R214.64], !P3 ;  /* 0x05100000d68c0fae */ /* 0x0005e8000d901d58 */
[C---:B------:R-:W-:Y:S04]  /*ad90*/  HMMA.16816.F32 R40, R156.reuse, R178, R40 ;  /* 0x000000b29c28723c */ /* 0x040fe80000001828 */
[----:B------:R2:W-:Y:S01]  /*ada0*/  @P0 LDGSTS.E.BYPASS.LTC128B.128 [R140+0x8100], [R212.64], !P2 ;  /* 0x08100000d48c0fae */ /* 0x0005e2000d101d58 */
[----:B------:R-:W-:Y:S01]  /*adb0*/  PLOP3.LUT P0, PT, PT, PT, UP0, 0x80, 0x0 ;  /* 0x000000000000781c */ /* 0x000fe20003f0f008 */
[----:B------:R-:W-:Y:S02]  /*adc0*/  UISETP.GE.AND UP0, UPT, UR12, 0x1, UPT ;  /* 0x000000010c00788c */ /* 0x000fe4000bf06270 */
[C---:B------:R-:W-:Y:S02]  /*add0*/  HMMA.16816.F32 R44, R156.reuse, R180, R44 ;  /* 0x000000b49c2c723c */ /* 0x040fe4000000182c */
[----:B------:R-:W-:Y:S02]  /*ade0*/  USEL UR12, UR26, URZ, !UP0 ;  /* 0x0000003f1a0c7287 */ /* 0x000fe4000c000000 */
[----:B------:R-:W-:Y:S01]  /*adf0*/  LDSM.16.M88.4 R164, [R3+0x12900] ;  /* 0x0129000003a4783b */ /* 0x000fe20000000200 */
[----:B------:R-:W-:Y:S03]  /*ae00*/  UISETP.GE.AND UP0, UPT, UR5, 0x1, UPT ;  /* 0x000000010500788c */ /* 0x000fe6000bf06270 */
[----:B------:R-:W-:Y:S04]  /*ae10*/  HMMA.16816.F32 R48, R156, R182, R48 ;  /* 0x000000b69c30723c */ /* 0x000fe80000001830 */
[----:B-1----:R-:W1:Y:S08]  /*ae20*/  LDSM.16.M88.4 R160, [R3+0x12100] ;  /* 0x0121000003a0783b */ /* 0x002e700000000200 */
[----:B------:R-:W3:Y:S01]  /*ae30*/  LDSM.16.M88.4 R168, [R3+0x13100] ;  /* 0x0131000003a8783b */ /* 0x000ee20000000200 */
[----:B--2---:R-:W-:Y:S04]  /*ae40*/  IADD3 R140, R238, UR4, R237 ;  /* 0x00000004ee8c7c10 */ /* 0x004fe8000fffe0ed */
[----:B------:R-:W-:Y:S03]  /*ae50*/  IADD3 R140, R239, R140, RZ ;  /* 0x0000008cef8c7210 */ /* 0x000fe60007ffe0ff */
[----:B------:R-:W0:Y:S08]  /*ae60*/  LDGDEPBAR ;  /* 0x00000000000079af */ /* 0x000e300000000000 */
[----:B------:R-:W2:Y:S08]  /*ae70*/  LDSM.16.M88.4 R172, [R3+0x13900] ;  /* 0x0139000003ac783b */ /* 0x000eb00000000200 */
[----:B------:R-:W4:Y:S01]  /*ae80*/  LDSM.16.M88.4 R176, [R3+0x14100] ;  /* 0x0141000003b0783b */ /* 0x000f220000000200 */
[C---:B-1----:R-:W-:Y:S07]  /*ae90*/  HMMA.16816.F32 R4, R184.reuse, R160, R4 ;  /* 0x000000a0b804723c */ /* 0x042fee0000001804 */
[----:B------:R-:W1:Y:S01]  /*aea0*/  LDSM.16.M88.4 R180, [R3+0x14900] ;  /* 0x0149000003b4783b */ /* 0x000e620000000200 */
[C---:B------:R-:W-:Y:S07]  /*aeb0*/  HMMA.16816.F32 R8, R184.reuse, R162, R8 ;  /* 0x000000a2b808723c */ /* 0x040fee0000001808 */
[----:B------:R-:W5:Y:S01]  /*aec0*/  LDSM.16.M88.4 R212, [R232+0x12100] ;  /* 0x01210000e8d4783b */ /* 0x000f620000000200 */
[C---:B------:R-:W-:Y:S07]  /*aed0*/  HMMA.16816.F32 R12, R184.reuse, R164, R12 ;  /* 0x000000a4b80c723c */ /* 0x040fee000000180c */
[----:B------:R-:W1:Y:S01]  /*aee0*/  LDSM.16.M88.4 R160, [R232+0x12900] ;  /* 0x01290000e8a0783b */ /* 0x000e620000000200 */
[C---:B------:R-:W-:Y:S07]  /*aef0*/  HMMA.16816.F32 R16, R184.reuse, R166, R16 ;  /* 0x000000a6b810723c */ /* 0x040fee0000001810 */
[----:B------:R-:W1:Y:S01]  /*af00*/  LDSM.16.M88.4 R164, [R232+0x13100] ;  /* 0x01310000e8a4783b */ /* 0x000e620000000200 */
[C---:B---3--:R-:W-:Y:S07]  /*af10*/  HMMA.16816.F32 R20, R184.reuse, R168, R20 ;  /* 0x000000a8b814723c */ /* 0x048fee0000001814 */
[----:B------:R-:W-:Y:S01]  /*af20*/  LDSM.16.M88.4 R224, [R237+UR4+0x17900] ;  /* 0x01790004ede0783b */ /* 0x000fe20008000200 */
[C---:B------:R-:W-:Y:S07]  /*af30*/  HMMA.16816.F32 R24, R184.reuse, R170, R24 ;  /* 0x000000aab818723c */ /* 0x040fee0000001818 */
[----:B------:R-:W3:Y:S01]  /*af40*/  LDSM.16.M88.4 R168, [R232+0x13900] ;  /* 0x01390000e8a8783b */ /* 0x000ee20000000200 */
[C---:B--2---:R-:W-:Y:S08]  /*af50*/  HMMA.16816.F32 R28, R184.reuse, R172, R28 ;  /* 0x000000acb81c723c */ /* 0x044ff0000000181c */
[C---:B------:R-:W-:Y:S01]  /*af60*/  HMMA.16816.F32 R32, R184.reuse, R174, R32 ;  /* 0x000000aeb820723c */ /* 0x040fe20000001820 */
[----:B------:R-:W2:Y:S07]  /*af70*/  LDSM.16.M88.4 R172, [R232+0x14100] ;  /* 0x01410000e8ac783b */ /* 0x000eae0000000200 */
[C---:B----4-:R-:W-:Y:S08]  /*af80*/  HMMA.16816.F32 R36, R184.reuse, R176, R36 ;  /* 0x000000b0b824723c */ /* 0x050ff00000001824 */
[C---:B------:R-:W-:Y:S01]  /*af90*/  HMMA.16816.F32 R40, R184.reuse, R178, R40 ;  /* 0x000000b2b828723c */ /* 0x040fe20000001828 */
[----:B------:R-:W4:Y:S07]  /*afa0*/  LDSM.16.M88.4 R176, [R232+0x14900] ;  /* 0x01490000e8b0783b */ /* 0x000f2e0000000200 */
[C---:B-1----:R-:W-:Y:S08]  /*afb0*/  HMMA.16816.F32 R44, R184.reuse, R180, R44 ;  /* 0x000000b4b82c723c */ /* 0x042ff0000000182c */
[----:B------:R-:W-:Y:S01]  /*afc0*/  HMMA.16816.F32 R48, R184, R182, R48 ;  /* 0x000000b6b830723c */ /* 0x000fe20000001830 */
[----:B------:R-:W1:Y:S07]  /*afd0*/  LDSM.16.M88.4 R180, [R237+UR4+0x15100] ;  /* 0x01510004edb4783b */ /* 0x000e6e0008000200 */
[C---:B-----5:R-:W-:Y:S08]  /*afe0*/  HMMA.16816.F32 R4, R188.reuse, R212, R4 ;  /* 0x000000d4bc04723c */ /* 0x060ff00000001804 */
[C---:B------:R-:W-:Y:S01]  /*aff0*/  HMMA.16816.F32 R8, R188.reuse, R214, R8 ;  /* 0x000000d6bc08723c */ /* 0x040fe20000001808 */
[----:B------:R-:W5:Y:S07]  /*b000*/  LDSM.16.M88.4 R212, [R237+UR4+0x15900] ;  /* 0x01590004edd4783b */ /* 0x000f6e0008000200 */
[C---:B------:R-:W-:Y:S08]  /*b010*/  HMMA.16816.F32 R12, R188.reuse, R160, R12 ;  /* 0x000000a0bc0c723c */ /* 0x040ff0000000180c */
[C---:B------:R-:W-:Y:S01]  /*b020*/  HMMA.16816.F32 R16, R188.reuse, R162, R16 ;  /* 0x000000a2bc10723c */ /* 0x040fe20000001810 */
[----:B------:R-:W1:Y:S07]  /*b030*/  LDSM.16.M88.4 R160, [R237+UR4+0x16100] ;  /* 0x01610004eda0783b */ /* 0x000e6e0008000200 */
[C---:B------:R-:W-:Y:S08]  /*b040*/  HMMA.16816.F32 R20, R188.reuse, R164, R20 ;  /* 0x000000a4bc14723c */ /* 0x040ff00000001814 */
[C---:B------:R-:W-:Y:S01]  /*b050*/  HMMA.16816.F32 R24, R188.reuse, R166, R24 ;  /* 0x000000a6bc18723c */ /* 0x040fe20000001818 */
[----:B------:R-:W1:Y:S07]  /*b060*/  LDSM.16.M88.4 R164, [R237+UR4+0x16900] ;  /* 0x01690004eda4783b */ /* 0x000e6e0008000200 */
[C---:B---3--:R-:W-:Y:S08]  /*b070*/  HMMA.16816.F32 R28, R188.reuse, R168, R28 ;  /* 0x000000a8bc1c723c */ /* 0x048ff0000000181c */
[C---:B------:R-:W-:Y:S01]  /*b080*/  HMMA.16816.F32 R32, R188.reuse, R170, R32 ;  /* 0x000000aabc20723c */ /* 0x040fe20000001820 */
[----:B------:R-:W3:Y:S07]  /*b090*/  LDSM.16.M88.4 R168, [R237+UR4+0x17100] ;  /* 0x01710004eda8783b */ /* 0x000eee0008000200 */
[C---:B--2---:R-:W-:Y:S08]  /*b0a0*/  HMMA.16816.F32 R36, R188.reuse, R172, R36 ;  /* 0x000000acbc24723c */ /* 0x044ff00000001824 */
[C---:B------:R-:W-:Y:S01]  /*b0b0*/  HMMA.16816.F32 R40, R188.reuse, R174, R40 ;  /* 0x000000aebc28723c */ /* 0x040fe20000001828 */
[----:B------:R-:W-:Y:S07]  /*b0c0*/  LDSM.16.M88.4 R172, [R2+0x16900] ;  /* 0x0169000002ac783b */ /* 0x000fee0000000200 */
[C---:B----4-:R-:W-:Y:S08]  /*b0d0*/  HMMA.16816.F32 R44, R188.reuse, R176, R44 ;  /* 0x000000b0bc2c723c */ /* 0x050ff0000000182c */
[----:B------:R-:W-:Y:S01]  /*b0e0*/  HMMA.16816.F32 R48, R188, R178, R48 ;  /* 0x000000b2bc30723c */ /* 0x000fe20000001830 */
[----:B------:R-:W-:Y:S07]  /*b0f0*/  LDSM.16.M88.4 R176, [R2+0x17100] ;  /* 0x0171000002b0783b */ /* 0x000fee0000000200 */
        /* <DEDUP_REMOVED lines=8> */
[----:B------:R-:W1:Y:S07]  /*b180*/  LDSM.16.M88.4 R160, [R2+0x15100] ;  /* 0x0151000002a0783b */ /* 0x000e6e0000000200 */
[C---:B------:R-:W-:Y:S08]  /*b190*/  HMMA.16816.F32 R28, R192.reuse, R164, R28 ;  /* 0x000000a4c01c723c */ /* 0x040ff0000000181c */
        /* <DEDUP_REMOVED lines=22> */
[----:B------:R-:W5:Y:S07]  /*b300*/  LDSM.16.M88.4 R176, [R3+0x17900] ;  /* 0x0179000003b0783b */ /* 0x000f6e0000000200 */
        /* <DEDUP_REMOVED lines=19> */
[C---:B-----5:R-:W-:Y:S08]  /*b440*/  HMMA.16816.F32 R44, R200.reuse, R176, R44 ;  /* 0x000000b0c82c723c */ /* 0x060ff0000000182c */
[----:B------:R-:W-:Y:S01]  /*b450*/  HMMA.16816.F32 R48, R200, R178, R48 ;  /* 0x000000b2c830723c */ /* 0x000fe20000001830 */
[----:B------:R-:W-:Y:S07]  /*b460*/  LDSM.16.M88.4 R176, [R237+UR4+0x19100] ;  /* 0x01910004edb0783b */ /* 0x000fee0008000200 */
[C---:B-1----:R-:W-:Y:S08]  /*b470*/  HMMA.16816.F32 R4, R204.reuse, R160, R4 ;  /* 0x000000a0cc04723c */ /* 0x042ff00000001804 */
[C---:B------:R-:W-:Y:S01]  /*b480*/  HMMA.16816.F32 R8, R204.reuse, R162, R8 ;  /* 0x000000a2cc08723c */ /* 0x040fe20000001808 */
[----:B------:R-:W1:Y:S07]  /*b490*/  LDSM.16.M88.4 R160, [R237+UR4+0x18900] ;  /* 0x01890004eda0783b */ /* 0x000e6e0008000200 */
        /* <DEDUP_REMOVED lines=62> */
[C---:B-----5:R-:W-:Y:S08]  /*b880*/  HMMA.16816.F32 R44, R220.reuse, R176, R44 ;  /* 0x000000b0dc2c723c */ /* 0x060ff0000000182c */
        /* <DEDUP_REMOVED lines=27> */
[C---:B------:R-:W-:Y:S01]  /*ba40*/  HMMA.16816.F32 R40, R228.reuse, R166, R40 ;  /* 0x000000a6e428723c */ /* 0x040fe20000001828 */
[----:B------:R-:W-:Y:S03]  /*ba50*/  LDSM.16.MT88.4 R172, [R143+UR4+0x3900] ;  /* 0x003900048fac783b */ /* 0x000fe60008004200 */
        /* <DEDUP_REMOVED lines=46> */
[----:B------:R-:W-:Y:S01]  /*bd40*/  FADD.FTZ R0, -R140, R0 ;  /* 0x000000008c007221 */ /* 0x000fe20000010100 */
        /* <DEDUP_REMOVED lines=30> */
[C---:B------:R-:W-:Y:S01]  /*bf30*/  FMUL.FTZ R104, R2.reuse, R104 ;  /* 0x0000006802687220 */ /* 0x040fe20000410000 */
[----:B------:R-:W-:Y:S01]  /*bf40*/  LDSM.16.MT88.4 R168, [R141+0x900] ;  /* 0x000900008da8783b */ /* 0x000fe20000004200 */
[C---:B------:R-:W-:Y:S02]  /*bf50*/  FMUL.FTZ R105, R2.reuse, R105 ;  /* 0x0000006902697220 */ /* 0x040fe40000410000 */
[----:B------:R-:W2:Y:S01]  /*bf60*/  MUFU.EX2 R0, R0 ;  /* 0x0000000000007308 */ /* 0x000ea20000000800 */
[C---:B------:R-:W-:Y:S02]  /*bf70*/  FMUL.FTZ R108, R2.reuse, R108 ;  /* 0x0000006c026c7220 */ /* 0x040fe40000410000 */
[C---:B------:R-:W-:Y:S02]  /*bf80*/  FMUL.FTZ R109, R2.reuse, R109 ;  /* 0x0000006d026d7220 */ /* 0x040fe40000410000 */
[C---:B-----5:R-:W-:Y:S02]  /*bf90*/  FMUL.FTZ R9, R2.reuse, R149 ;  /* 0x0000009502097220 */ /* 0x060fe40000410000 */
        /* <DEDUP_REMOVED lines=17> */
[C---:B---3--:R-:W-:Y:S02]  /*c0b0*/  FMUL.FTZ R11, R0.reuse, R151 ;  /* 0x00000097000b7220 */ /* 0x048fe40000410000 */
[----:B------:R-:W3:Y:S01]  /*c0c0*/  LDSM.16.MT88.4 R148, [R236+UR4+0x100] ;  /* 0x00010004ec94783b */ /* 0x000ee20008004200 */
[C---:B------:R-:W-:Y:S02]  /*c0d0*/  FMUL.FTZ R110, R0.reuse, R110 ;  /* 0x0000006e006e7220 */ /* 0x040fe40000410000 */
[----:B------:R5:W-:Y:S01]  /*c0e0*/  MUFU.EX2 R235, R6 ;  /* 0x0000000600eb7308 */ /* 0x000be20000000800 */
[C---:B------:R-:W-:Y:S02]  /*c0f0*/  FMUL.FTZ R111, R0.reuse, R111 ;  /* 0x0000006f006f7220 */ /* 0x040fe40000410000 */
[----:B------:R-:W-:Y:S02]  /*c100*/  FMUL.FTZ R114, R0, R114 ;  /* 0x0000007200727220 */ /* 0x000fe40000410000 */
[----:B----4-:R-:W-:Y:S02]  /*c110*/  FMUL.FTZ R4, R2, R144 ;  /* 0x0000009002047220 */ /* 0x010fe40000410000 */
[C---:B------:R-:W-:Y:S02]  /*c120*/  FMUL.FTZ R115, R0.reuse, R115 ;  /* 0x0000007300737220 */ /* 0x040fe40000410000 */
[C---:B------:R-:W-:Y:S01]  /*c130*/  FMUL.FTZ R118, R0.reuse, R118 ;  /* 0x0000007600767220 */ /* 0x040fe20000410000 */
[----:B------:R-:W4:Y:S01]  /*c140*/  MUFU.EX2 R234, R7 ;  /* 0x0000000700ea7308 */ /* 0x000f220000000800 */
[C---:B------:R-:W-:Y:S02]  /*c150*/  FMUL.FTZ R119, R0.reuse, R119 ;  /* 0x0000007700777220 */ /* 0x040fe40000410000 */
[----:B------:R-:W-:Y:S01]  /*c160*/  FMUL.FTZ R122, R0, R122 ;  /* 0x0000007a007a7220 */ /* 0x000fe20000410000 */
[----:B--2---:R-:W-:Y:S01]  /*c170*/  F2FP.PACK_AB R144, R242, R243 ;  /* 0x000000f3f290723e */ /* 0x004fe200000000ff */
[----:B------:R-:W-:Y:S02]  /*c180*/  FMUL.FTZ R5, R2, R145 ;  /* 0x0000009102057220 */ /* 0x000fe40000410000 */
[C---:B------:R-:W-:Y:S02]  /*c190*/  FMUL.FTZ R123, R0.reuse, R123 ;  /* 0x0000007b007b7220 */ /* 0x040fe40000410000 */
[C---:B------:R-:W-:Y:S01]  /*c1a0*/  FMUL.FTZ R126, R0.reuse, R126 ;  /* 0x0000007e007e7220 */ /* 0x040fe20000410000 */
[----:B------:R-:W-:Y:S01]  /*c1b0*/  MUFU.EX2 R227, R16 ;  /* 0x0000001000e37308 */ /* 0x000fe20000000800 */
[----:B------:R-:W-:Y:S02]  /*c1c0*/  FMUL.FTZ R127, R0, R127 ;  /* 0x0000007f007f7220 */ /* 0x000fe40000410000 */
[----:B------:R-:W-:Y:S02]  /*c1d0*/  FMUL.FTZ R129, R2, R129 ;  /* 0x0000008102817220 */ /* 0x000fe40000410000 */
[----:B-----5:R-:W-:Y:S01]  /*c1e0*/  FMUL.FTZ R6, R0, R146 ;  /* 0x0000009200067220 */ /* 0x020fe20000410000 */
[----:B------:R-:W-:Y:S01]  /*c1f0*/  F2FP.PACK_AB R146, R246, R244 ;  /* 0x000000f4f692723e */ /* 0x000fe200000000ff */
[C---:B------:R-:W-:Y:S02]  /*c200*/  FMUL.FTZ R130, R0.reuse, R130 ;  /* 0x0000008200827220 */ /* 0x040fe40000410000 */
[----:B------:R-:W-:Y:S01]  /*c210*/  FMUL.FTZ R131, R0, R131 ;  /* 0x0000008300837220 */ /* 0x000fe20000410000 */
[----:B------:R-:W-:Y:S01]  /*c220*/  MUFU.EX2 R226, R17 ;  /* 0x0000001100e27308 */ /* 0x000fe20000000800 */
[C---:B------:R-:W-:Y:S02]  /*c230*/  FMUL.FTZ R132, R2.reuse, R132 ;  /* 0x0000008402847220 */ /* 0x040fe40000410000 */
[----:B------:R-:W-:Y:S01]  /*c240*/  FMUL.FTZ R133, R2, R133 ;  /* 0x0000008502857220 */ /* 0x000fe20000410000 */
[----:B----4-:R-:W-:Y:S01]  /*c250*/  F2FP.PACK_AB R145, R234, R235 ;  /* 0x000000ebea91723e */ /* 0x010fe200000000ff */
[----:B------:R-:W-:Y:S01]  /*c260*/  FMUL.FTZ R7, R0, R147 ;  /* 0x0000009300077220 */ /* 0x000fe20000410000 */
[----:B------:R-:W-:Y:S01]  /*c270*/  F2FP.PACK_AB R147, R245, R241 ;  /* 0x000000f1f593723e */ /* 0x000fe200000000ff */
[--C-:B------:R-:W-:Y:S02]  /*c280*/  FFMA.FTZ R20, R20, c[0x0][0x2d0], -R180.reuse ;  /* 0x0000b40014147a23 */ /* 0x100fe400000108b4 */
[--C-:B------:R-:W-:Y:S01]  /*c290*/  FFMA.FTZ R21, R21, c[0x0][0x2d0], -R180.reuse ;  /* 0x0000b40015157a23 */ /* 0x100fe200000108b4 */
[----:B------:R-:W-:Y:S01]  /*c2a0*/  MUFU.EX2 R215, R18 ;  /* 0x0000001200d77308 */ /* 0x000fe20000000800 */
[--C-:B------:R-:W-:Y:S02]  /*c2b0*/  FFMA.FTZ R22, R22, c[0x0][0x2d0], -R181.reuse ;  /* 0x0000b40016167a23 */ /* 0x100fe400000108b5 */
[C---:B------:R-:W-:Y:S05]  /*c2c0*/  HMMA.16816.F32 R4, R144.reuse, R160, R4 ;  /* 0x000000a09004723c */ /* 0x040fea0000001804 */
[--C-:B------:R-:W-:Y:S02]  /*c2d0*/  FFMA.FTZ R23, R23, c[0x0][0x2d0], -R181.reuse ;  /* 0x0000b40017177a23 */ /* 0x100fe400000108b5 */
[----:B------:R2:W-:Y:S01]  /*c2e0*/  MUFU.EX2 R214, R19 ;  /* 0x0000001300d67308 */ /* 0x0005e20000000800 */
[C---:B------:R-:W-:Y:S01]  /*c2f0*/  HMMA.16816.F32 R8, R144.reuse, R162, R8 ;  /* 0x000000a29008723c */ /* 0x040fe20000001808 */
[----:B------:R-:W4:Y:S03]  /*c300*/  LDSM.16.MT88.4 R160, [R141+0x100] ;  /* 0x000100008da0783b */ /* 0x000f260000004200 */
[--C-:B------:R-:W-:Y:S02]  /*c310*/  FFMA.FTZ R24, R24, c[0x0][0x2d0], -R180.reuse ;  /* 0x0000b40018187a23 */ /* 0x100fe400000108b4 */
[--C-:B------:R-:W-:Y:S02]  /*c320*/  FFMA.FTZ R25, R25, c[0x0][0x2d0], -R180.reuse ;  /* 0x0000b40019197a23 */ /* 0x100fe400000108b4 */
[C---:B-1----:R-:W-:Y:S01]  /*c330*/  HMMA.16816.F32 R100, R144.reuse, R164, R100 ;  /* 0x000000a49064723c */ /* 0x042fe20000001864 */
[----:B------:R-:W-:Y:S03]  /*c340*/  MUFU.EX2 R182, R20 ;  /* 0x0000001400b67308 */ /* 0x000fe60000000800 */
[--C-:B------:R-:W-:Y:S02]  /*c350*/  FFMA.FTZ R26, R26, c[0x0][0x2d0], -R181.reuse ;  /* 0x0000b4001a1a7a23 */ /* 0x100fe400000108b5 */
[--C-:B------:R-:W-:Y:S02]  /*c360*/  FFMA.FTZ R27, R27, c[0x0][0x2d0], -R181.reuse ;  /* 0x0000b4001b1b7a23 */ /* 0x100fe400000108b5 */
[C---:B------:R-:W-:Y:S01]  /*c370*/  HMMA.16816.F32 R104, R144.reuse, R166, R104 ;  /* 0x000000a69068723c */ /* 0x040fe20000001868 */
[----:B------:R-:W1:Y:S02]  /*c380*/  LDSM.16.MT88.4 R164, [R143+UR4+0x3100] ;  /* 0x003100048fa4783b */ /* 0x000e640008004200 */
[----:B------:R-:W-:Y:S01]  /*c390*/  MUFU.EX2 R213, R21 ;  /* 0x0000001500d57308 */ /* 0x000fe20000000800 */
[--C-:B------:R-:W-:Y:S02]  /*c3a0*/  FFMA.FTZ R28, R28, c[0x0][0x2d0], -R180.reuse ;  /* 0x0000b4001c1c7a23 */ /* 0x100fe400000108b4 */
[--C-:B------:R-:W-:Y:S02]  /*c3b0*/  FFMA.FTZ R29, R29, c[0x0][0x2d0], -R180.reuse ;  /* 0x0000b4001d1d7a23 */ /* 0x100fe400000108b4 */
[C---:B---3--:R-:W-:Y:S01]  /*c3c0*/  HMMA.16816.F32 R108, R144.reuse, R148, R108 ;  /* 0x00000094906c723c */ /* 0x048fe2000000186c */
[----:B--2---:R-:W-:Y:S03]  /*c3d0*/  LDSM.16.MT88.4 R16, [R142+0x900] ;  /* 0x000900008e10783b */ /* 0x004fe60000004200 */
[--C-:B------:R-:W-:Y:S01]  /*c3e0*/  FFMA.FTZ R30, R30, c[0x0][0x2d0], -R181.reuse ;  /* 0x0000b4001e1e7a23 */ /* 0x100fe200000108b5 */
[----:B------:R-:W-:Y:S01]  /*c3f0*/  MUFU.EX2 R212, R24 ;  /* 0x0000001800d47308 */ /* 0x000fe20000000800 */
[--C-:B------:R-:W-:Y:S02]  /*c400*/  FFMA.FTZ R31, R31, c[0x0][0x2d0], -R181.reuse ;  /* 0x0000b4001f1f7a23 */ /* 0x100fe400000108b5 */
[C---:B------:R-:W-:Y:S01]  /*c410*/  HMMA.16816.F32 R112, R144.reuse, R150, R112 ;  /* 0x000000969070723c */ /* 0x040fe20000001870 */
[----:B------:R-:W2:Y:S03]  /*c420*/  LDSM.16.MT88.4 R148, [R142+0x3100] ;  /* 0x003100008e94783b */ /* 0x000ea60000004200 */
[--C-:B------:R-:W-:Y:S02]  /*c430*/  FFMA.FTZ R32, R32, c[0x0][0x2d0], -R180.reuse ;  /* 0x0000b40020207a23 */ /* 0x100fe400000108b4 */
[--C-:B------:R-:W-:Y:S01]  /*c440*/  FFMA.FTZ R33, R33, c[0x0][0x2d0], -R180.reuse ;  /* 0x0000b40021217a23 */ /* 0x100fe200000108b4 */
[----:B------:R-:W-:Y:S01]  /*c450*/  MUFU.EX2 R183, R25 ;  /* 0x0000001900b77308 */ /* 0x000fe20000000800 */
[--C-:B------:R-:W-:Y:S01]  /*c460*/  FFMA.FTZ R34, R34, c[0x0][0x2d0], -R181.reuse ;  /* 0x0000b40022227a23 */ /* 0x100fe200000108b5 */
[C---:B----4-:R-:W-:Y:S03]  /*c470*/  HMMA.16816.F32 R116, R144.reuse, R160, R116 ;  /* 0x000000a09074723c */ /* 0x050fe60000001874 */
[--C-:B------:R-:W-:Y:S02]  /*c480*/  FFMA.FTZ R35, R35, c[0x0][0x2d0], -R181.reuse ;  /* 0x0000b40023237a23 */ /* 0x100fe400000108b5 */
[--C-:B------:R-:W-:Y:S02]  /*c490*/  FFMA.FTZ R36, R36, c[0x0][0x2d0], -R180.reuse ;  /* 0x0000b40024247a23 */ /* 0x100fe400000108b4 */
[--C-:B------:R-:W-:Y:S01]  /*c4a0*/  FFMA.FTZ R37, R37, c[0x0][0x2d0], -R180.reuse ;  /* 0x0000b40025257a23 */ /* 0x100fe200000108b4 */
        /* <DEDUP_REMOVED lines=9> */
[C---:B------:R-:W-:Y:S02]  /*c540*/  FMUL.FTZ R134, R0.reuse, R134 ;  /* 0x0000008600867220 */ /* 0x040fe40000410000 */
[----:B------:R-:W-:Y:S02]  /*c550*/  FMUL.FTZ R135, R0, R135 ;  /* 0x0000008700877220 */ /* 0x000fe40000410000 */
[--C-:B------:R-:W-:Y:S04]  /*c560*/  FFMA.FTZ R42, R42, c[0x0][0x2d0], -R181.reuse ;  /* 0x0000b4002a2a7a23 */ /* 0x100fe800000108b5 */
[--C-:B------:R-:W-:Y:S01]  /*c570*/  FFMA.FTZ R43, R43, c[0x0][0x2d0], -R181.reuse ;  /* 0x0000b4002b2b7a23 */ /* 0x100fe200000108b5 */
[C---:B--2---:R-:W-:Y:S03]  /*c580*/  HMMA.16816.F32 R132, R144.reuse, R148, R132 ;  /* 0x000000949084723c */ /* 0x044fe60000001884 */
[C---:B------:R-:W-:Y:S02]  /*c590*/  FMUL.FTZ R136, R2.reuse, R136 ;  /* 0x0000008802887220 */ /* 0x040fe40000410000 */
[----:B------:R-:W-:Y:S02]  /*c5a0*/  FMUL.FTZ R137, R2, R137 ;  /* 0x0000008902897220 */ /* 0x000fe40000410000 */
[C---:B------:R-:W-:Y:S02]  /*c5b0*/  FMUL.FTZ R138, R0.reuse, R138 ;  /* 0x0000008a008a7220 */ /* 0x040fe40000410000 */
[----:B------:R-:W-:Y:S03]  /*c5c0*/  FMUL.FTZ R139, R0, R139 ;  /* 0x0000008b008b7220 */ /* 0x000fe60000410000 */
[C---:B------:R-:W-:Y:S02]  /*c5d0*/  FMUL.FTZ R52, R2.reuse, R52 ;  /* 0x0000003402347220 */ /* 0x040fe40000410000 */
[----:B------:R-:W-:Y:S02]  /*c5e0*/  FMUL.FTZ R53, R2, R53 ;  /* 0x0000003502357220 */ /* 0x000fe40000410000 */
[C---:B------:R-:W-:Y:S01]  /*c5f0*/  HMMA.16816.F32 R136, R144.reuse, R150, R136 ;  /* 0x000000969088723c */ /* 0x040fe20000001888 */
[----:B------:R-:W2:Y:S02]  /*c600*/  LDSM.16.MT88.4 R148, [R143+UR4+0x6100] ;  /* 0x006100048f94783b */ /* 0x000ea40008004200 */
[C---:B------:R-:W-:Y:S02]  /*c610*/  FMUL.FTZ R54, R0.reuse, R54 ;  /* 0x0000003600367220 */ /* 0x040fe40000410000 */
[----:B------:R-:W-:Y:S02]  /*c620*/  FMUL.FTZ R55, R0, R55 ;  /* 0x0000003700377220 */ /* 0x000fe40000410000 */
[C---:B------:R-:W-:Y:S02]  /*c630*/  FMUL.FTZ R56, R2.reuse, R56 ;  /* 0x0000003802387220 */ /* 0x040fe40000410000 */
[----:B------:R-:W-:Y:S03]  /*c640*/  FMUL.FTZ R57, R2, R57 ;  /* 0x0000003902397220 */ /* 0x000fe60000410000 */
[C---:B---3--:R-:W-:Y:S03]  /*c650*/  HMMA.16816.F32 R52, R144.reuse, R160, R52 ;  /* 0x000000a09034723c */ /* 0x048fe60000001834 */
[C---:B------:R-:W-:Y:S02]  /*c660*/  FMUL.FTZ R58, R0.reuse, R58 ;  /* 0x0000003a003a7220 */ /* 0x040fe40000410000 */
[----:B------:R-:W-:Y:S02]  /*c670*/  FMUL.FTZ R59, R0, R59 ;  /* 0x0000003b003b7220 */ /* 0x000fe40000410000 */
[C---:B------:R-:W-:Y:S02]  /*c680*/  FMUL.FTZ R60, R2.reuse, R60 ;  /* 0x0000003c023c7220 */ /* 0x040fe40000410000 */
[----:B------:R-:W-:Y:S03]  /*c690*/  FMUL.FTZ R61, R2, R61 ;  /* 0x0000003d023d7220 */ /* 0x000fe60000410000 */
[C---:B------:R-:W-:Y:S01]  /*c6a0*/  HMMA.16816.F32 R56, R144.reuse, R162, R56 ;  /* 0x000000a29038723c */ /* 0x040fe20000001838 */
[----:B------:R-:W3:Y:S02]  /*c6b0*/  LDSM.16.MT88.4 R160, [R142+0x6100] ;  /* 0x006100008ea0783b */ /* 0x000ee40000004200 */
        /* <DEDUP_REMOVED lines=10> */
[----:B------:R-:W1:Y:S02]  /*c760*/  LDSM.16.MT88.4 R164, [R236+UR4+0x6100] ;  /* 0x00610004eca4783b */ /* 0x000e640008004200 */
[C---:B------:R-:W-:Y:S02]  /*c770*/  FMUL.FTZ R70, R0.reuse, R70 ;  /* 0x0000004600467220 */ /* 0x040fe40000410000 */
[----:B------:R-:W-:Y:S02]  /*c780*/  FMUL.FTZ R71, R0, R71 ;  /* 0x0000004700477220 */ /* 0x000fe40000410000 */
[C---:B------:R-:W-:Y:S02]  /*c790*/  FMUL.FTZ R72, R2.reuse, R72 ;  /* 0x0000004802487220 */ /* 0x040fe40000410000 */
[----:B------:R-:W-:Y:S03]  /*c7a0*/  FMUL.FTZ R73, R2, R73 ;  /* 0x0000004902497220 */ /* 0x000fe60000410000 */
[C---:B--2---:R-:W-:Y:S03]  /*c7b0*/  HMMA.16816.F32 R68, R144.reuse, R148, R68 ;  /* 0x000000949044723c */ /* 0x044fe60000001844 */
[C---:B------:R-:W-:Y:S02]  /*c7c0*/  FMUL.FTZ R74, R0.reuse, R74 ;  /* 0x0000004a004a7220 */ /* 0x040fe40000410000 */
[----:B------:R-:W-:Y:S02]  /*c7d0*/  FMUL.FTZ R75, R0, R75 ;  /* 0x0000004b004b7220 */ /* 0x000fe40000410000 */
[C---:B------:R-:W-:Y:S02]  /*c7e0*/  FMUL.FTZ R76, R2.reuse, R76 ;  /* 0x0000004c024c7220 */ /* 0x040fe40000410000 */
[----:B------:R-:W-:Y:S03]  /*c7f0*/  FMUL.FTZ R77, R2, R77 ;  /* 0x0000004d024d7220 */ /* 0x000fe60000410000 */
[C---:B------:R-:W-:Y:S01]  /*c800*/  HMMA.16816.F32 R72, R144.reuse, R150, R72 ;  /* 0x000000969048723c */ /* 0x040fe20000001848 */
[----:B------:R-:W2:Y:S02]  /*c810*/  LDSM.16.MT88.4 R148, [R141+0x6100] ;  /* 0x006100008d94783b */ /* 0x000ea40000004200 */
        /* <DEDUP_REMOVED lines=15> */
[----:B------:R-:W-:Y:S01]  /*c910*/  MUFU.EX2 R233, R12 ;  /* 0x0000000c00e97308 */ /* 0x000fe20000000800 */
[C---:B-1----:R-:W-:Y:S03]  /*c920*/  HMMA.16816.F32 R84, R144.reuse, R164, R84 ;  /* 0x000000a49054723c */ /* 0x042fe60000001854 */
[--C-:B------:R-:W-:Y:S02]  /*c930*/  FFMA.FTZ R14, R14, c[0x0][0x2d0], -R181.reuse ;  /* 0x0000b4000e0e7a23 */ /* 0x100fe400000108b5 */
[--C-:B------:R-:W-:Y:S02]  /*c940*/  FFMA.FTZ R15, R15, c[0x0][0x2d0], -R181.reuse ;  /* 0x0000b4000f0f7a23 */ /* 0x100fe400000108b5 */
[C---:B------:R-:W-:Y:S02]  /*c950*/  FMUL.FTZ R88, R2.reuse, R88 ;  /* 0x0000005802587220 */ /* 0x040fe40000410000 */
[----:B------:R-:W1:Y:S03]  /*c960*/  MUFU.EX2 R232, R13 ;  /* 0x0000000d00e87308 */ /* 0x000e660000000800 */
        /* <DEDUP_REMOVED lines=8> */
[----:B------:R-:W5:Y:S02]  /*c9f0*/  LDSM.16.MT88.4 R164, [R236+UR4+0x900] ;  /* 0x00090004eca4783b */ /* 0x000f640008004200 */
[----:B------:R-:W-:Y:S02]  /*ca00*/  FMUL.FTZ R95, R0, R95 ;  /* 0x0000005f005f7220 */ /* 0x000fe40000410000 */
[C---:B------:R-:W-:Y:S01]  /*ca10*/  FMUL.FTZ R96, R2.reuse, R96 ;  /* 0x0000006002607220 */ /* 0x040fe20000410000 */
[----:B------:R-:W3:Y:S01]  /*ca20*/  MUFU.EX2 R224, R15 ;  /* 0x0000000f00e07308 */ /* 0x000ee20000000800 */
[----:B------:R-:W-:Y:S02]  /*ca30*/  FMUL.FTZ R97, R2, R97 ;  /* 0x0000006102617220 */ /* 0x000fe40000410000 */
[C---:B------:R-:W-:Y:S01]  /*ca40*/  FMUL.FTZ R98, R0.reuse, R98 ;  /* 0x0000006200627220 */ /* 0x040fe20000410000 */
[C---:B--2---:R-:W-:Y:S03]  /*ca50*/  HMMA.16816.F32 R92, R144.reuse, R148, R92 ;  /* 0x00000094905c723c */ /* 0x044fe6000000185c */
[----:B------:R-:W-:Y:S01]  /*ca60*/  FMUL.FTZ R99, R0, R99 ;  /* 0x0000006300637220 */ /* 0x000fe20000410000 */
[----:B-1----:R-:W-:Y:S01]  /*ca70*/  F2FP.PACK_AB R12, R232, R233 ;  /* 0x000000e9e80c723e */ /* 0x002fe200000000ff */
[--C-:B------:R-:W-:Y:S02]  /*ca80*/  FFMA.FTZ R49, R49, c[0x0][0x2d0], -R180.reuse ;  /* 0x0000b40031317a23 */ /* 0x100fe400000108b4 */
[--C-:B------:R-:W-:Y:S02]  /*ca90*/  FFMA.FTZ R51, R51, c[0x0][0x2d0], -R181.reuse ;  /* 0x0000b40033337a23 */ /* 0x100fe400000108b5 */
[--C-:B------:R-:W-:Y:S01]  /*caa0*/  FFMA.FTZ R44, R44, c[0x0][0x2d0], -R180.reuse ;  /* 0x0000b4002c2c7a23 */ /* 0x100fe200000108b4 */
[----:B------:R-:W-:Y:S01]  /*cab0*/  HMMA.16816.F32 R96, R144, R150, R96 ;  /* 0x000000969060723c */ /* 0x000fe20000001860 */
[----:B------:R-:W1:Y:S01]  /*cac0*/  LDSM.16.MT88.4 R144, [R236+UR4+0x3900] ;  /* 0x00390004ec90783b */ /* 0x000e620008004200 */
[----:B------:R-:W-:Y:S01]  /*cad0*/  MUFU.EX2 R49, R49 ;  /* 0x0000003100317308 */ /* 0x000fe20000000800 */
[----:B----4-:R-:W-:Y:S01]  /*cae0*/  F2FP.PACK_AB R14, R226, R227 ;  /* 0x000000e3e20e723e */ /* 0x010fe200000000ff */
[--C-:B------:R-:W-:Y:S02]  /*caf0*/  FFMA.FTZ R45, R45, c[0x0][0x2d0], -R180.reuse ;  /* 0x0000b4002d2d7a23 */ /* 0x100fe400000108b4 */
[--C-:B------:R-:W-:Y:S02]  /*cb00*/  FFMA.FTZ R46, R46, c[0x0][0x2d0], -R181.reuse ;  /* 0x0000b4002e2e7a23 */ /* 0x100fe400000108b5 */
[--C-:B------:R-:W-:Y:S01]  /*cb10*/  FFMA.FTZ R47, R47, c[0x0][0x2d0], -R181.reuse ;  /* 0x0000b4002f2f7a23 */ /* 0x100fe200000108b5 */
[----:B------:R-:W2:Y:S03]  /*cb20*/  LDSM.16.MT88.4 R148, [R141+0x3900] ;  /* 0x003900008d94783b */ /* 0x000ea60000004200 */
[----:B---3--:R-:W-:Y:S01]  /*cb30*/  F2FP.PACK_AB R13, R224, R225 ;  /* 0x000000e1e00d723e */ /* 0x008fe200000000ff */
[----:B------:R-:W-:Y:S01]  /*cb40*/  MUFU.EX2 R51, R51 ;  /* 0x0000003300337308 */ /* 0x000fe20000000800 */
[----:B------:R-:W-:Y:S01]  /*cb50*/  F2FP.PACK_AB R15, R214, R215 ;  /* 0x000000d7d60f723e */ /* 0x000fe200000000ff */
[----:B------:R-:W-:Y:S02]  /*cb60*/  FFMA.FTZ R48, R48, c[0x0][0x2d0], -R180 ;  /* 0x0000b40030307a23 */ /* 0x000fe400000108b4 */
[----:B------:R-:W-:Y:S02]  /*cb70*/  FFMA.FTZ R50, R50, c[0x0][0x2d0], -R181 ;  /* 0x0000b40032327a23 */ /* 0x000fe400000108b5 */
[----:B------:R-:W-:Y:S02]  /*cb80*/  FFMA.FTZ R2, R2, R252, R243 ;  /* 0x000000fc02027223 */ /* 0x000fe400000100f3 */
[C---:B------:R-:W-:Y:S02]  /*cb90*/  HMMA.16816.F32 R4, R12.reuse, R160, R4 ;  /* 0x000000a00c04723c */ /* 0x040fe40000001804 */
[----:B------:R-:W-:Y:S03]  /*cba0*/  MUFU.EX2 R44, R44 ;  /* 0x0000002c002c7308 */ /* 0x000fe60000000800 */
[----:B------:R-:W-:Y:S02]  /*cbb0*/  FADD.FTZ R2, R242, R2 ;  /* 0x00000002f2027221 */ /* 0x000fe40000010000 */
[----:B------:R-:W-:Y:S01]  /*cbc0*/  FFMA.FTZ R0, R0, R247, R235 ;  /* 0x000000f700007223 */ /* 0x000fe200000100eb */
[C---:B------:R-:W-:Y:S01]  /*cbd0*/  HMMA.16816.F32 R8, R12.reuse, R162, R8 ;  /* 0x000000a20c08723c */ /* 0x040fe20000001808 */
[----:B------:R-:W-:Y:S03]  /*cbe0*/  LDSM.16.MT88.4 R160, [R142+0x6900] ;  /* 0x006900008ea0783b */ /* 0x000fe60000004200 */
[----:B------:R-:W-:Y:S04]  /*cbf0*/  MUFU.EX2 R45, R45 ;  /* 0x0000002d002d7308 */ /* 0x000fe80000000800 */
[C---:B------:R-:W-:Y:S06]  /*cc00*/  HMMA.16816.F32 R100, R12.reuse, R16, R100 ;  /* 0x000000100c64723c */ /* 0x040fec0000001864 */
[----:B------:R-:W-:Y:S02]  /*cc10*/  MUFU.EX2 R46, R46 ;  /* 0x0000002e002e7308 */ /* 0x000fe40000000800 */
[C---:B------:R-:W-:Y:S01]  /*cc20*/  HMMA.16816.F32 R104, R12.reuse, R18, R104 ;  /* 0x000000120c68723c */ /* 0x040fe20000001868 */
[----:B------:R-:W3:Y:S07]  /*cc30*/  LDSM.16.MT88.4 R16, [R143+UR4+0x6900] ;  /* 0x006900048f10783b */ /* 0x000eee0008004200 */
[C---:B-----5:R-:W-:Y:S01]  /*cc40*/  HMMA.16816.F32 R108, R12.reuse, R164, R108 ;  /* 0x000000a40c6c723c */ /* 0x060fe2000000186c */
[----:B------:R-:W-:Y:S07]  /*cc50*/  MUFU.EX2 R47, R47 ;  /* 0x0000002f002f7308 */ /* 0x000fee0000000800 */
[C---:B------:R-:W-:Y:S01]  /*cc60*/  HMMA.16816.F32 R112, R12.reuse, R166, R112 ;  /* 0x000000a60c70723c */ /* 0x040fe20000001870 */
[----:B------:R-:W-:Y:S02]  /*cc70*/  LDSM.16.MT88.4 R164, [R143+UR4+0x4100] ;  /* 0x004100048fa4783b */ /* 0x000fe40008004200 */
[----:B------:R-:W-:Y:S05]  /*cc80*/  MUFU.EX2 R48, R48 ;  /* 0x0000003000307308 */ /* 0x000fea0000000800 */
[C---:B------:R-:W-:Y:S05]  /*cc90*/  HMMA.16816.F32 R116, R12.reuse, R168, R116 ;  /* 0x000000a80c74723c */ /* 0x040fea0000001874 */
[----:B------:R-:W-:Y:S03]  /*cca0*/  MUFU.EX2 R169, R34 ;  /* 0x0000002200a97308 */ /* 0x000fe60000000800 */
[C---:B------:R-:W-:Y:S07]  /*ccb0*/  HMMA.16816.F32 R120, R12.reuse, R170, R120 ;  /* 0x000000aa0c78723c */ /* 0x040fee0000001878 */
[----:B------:R-:W-:Y:S01]  /*ccc0*/  MUFU.EX2 R171, R32 ;  /* 0x0000002000ab7308 */ /* 0x000fe20000000800 */
[C---:B------:R-:W-:Y:S08]  /*ccd0*/  HMMA.16816.F32 R124, R12.reuse, R172, R124 ;  /* 0x000000ac0c7c723c */ /* 0x040ff0000000187c */
[C---:B------:R-:W-:Y:S01]  /*cce0*/  HMMA.16816.F32 R128, R12.reuse, R174, R128 ;  /* 0x000000ae0c80723c */ /* 0x040fe20000001880 */
[----:B------:R-:W-:Y:S07]  /*ccf0*/  MUFU.EX2 R175, R28 ;  /* 0x0000001c00af7308 */ /* 0x000fee0000000800 */
[C---:B------:R-:W-:Y:S03]  /*cd00*/  HMMA.16816.F32 R132, R12.reuse, R176, R132 ;  /* 0x000000b00c84723c */ /* 0x040fe60000001884 */
[----:B------:R-:W-:Y:S05]  /*cd10*/  MUFU.EX2 R177, R22 ;  /* 0x0000001600b17308 */ /* 0x000fea0000000800 */
[C---:B------:R-:W-:Y:S05]  /*cd20*/  HMMA.16816.F32 R136, R12.reuse, R178, R136 ;  /* 0x000000b20c88723c */ /* 0x040fea0000001888 */
[----:B------:R4:W5:Y:S03]  /*cd30*/  MUFU.EX2 R179, R23 ;  /* 0x0000001700b37308 */ /* 0x0009660000000800 */
[C---:B-1----:R-:W-:Y:S07]  /*cd40*/  HMMA.16816.F32 R52, R12.reuse, R144, R52 ;  /* 0x000000900c34723c */ /* 0x042fee0000001834 */
[----:B------:R-:W-:Y:S01]  /*cd50*/  MUFU.EX2 R178, R26 ;  /* 0x0000001a00b27308 */ /* 0x000fe20000000800 */
[C---:B------:R-:W-:Y:S01]  /*cd60*/  HMMA.16816.F32 R56, R12.reuse, R146, R56 ;  /* 0x000000920c38723c */ /* 0x040fe20000001838 */
[----:B------:R-:W1:Y:S07]  /*cd70*/  LDSM.16.MT88.4 R144, [R236+UR4+0x6900] ;  /* 0x00690004ec90783b */ /* 0x000e6e0008004200 */
[C---:B--2---:R-:W-:Y:S01]  /*cd80*/  HMMA.16816.F32 R60, R12.reuse, R148, R60 ;  /* 0x000000940c3c723c */ /* 0x044fe2000000183c */
[----:B------:R2:W1:Y:S01]  /*cd90*/  MUFU.EX2 R176, R27 ;  /* 0x0000001b00b07308 */ /* 0x0004620000000800 */
[----:B----4-:R-:W-:Y:S06]  /*cda0*/  LDSM.16.MT88.4 R20, [R143+UR4+0x1100] ;  /* 0x001100048f14783b */ /* 0x010fec0008004200 */
[C---:B------:R-:W-:Y:S03]  /*cdb0*/  HMMA.16816.F32 R64, R12.reuse, R150, R64 ;  /* 0x000000960c40723c */ /* 0x040fe60000001840 */
[----:B------:R-:W4:Y:S01]  /*cdc0*/  MUFU.EX2 R174, R29 ;  /* 0x0000001d00ae7308 */ /* 0x000f220000000800 */
[----:B------:R-:W-:Y:S04]  /*cdd0*/  LDSM.16.MT88.4 R148, [R142+0x1100] ;  /* 0x001100008e94783b */ /* 0x000fe80000004200 */
[C---:B---3--:R-:W-:Y:S05]  /*cde0*/  HMMA.16816.F32 R68, R12.reuse, R16, R68 ;  /* 0x000000100c44723c */ /* 0x048fea0000001844 */
[----:B------:R-:W-:Y:S03]  /*cdf0*/  MUFU.EX2 R173, R30 ;  /* 0x0000001e00ad7308 */ /* 0x000fe60000000800 */
[C---:B------:R-:W-:Y:S01]  /*ce00*/  HMMA.16816.F32 R72, R12.reuse, R18, R72 ;  /* 0x000000120c48723c */ /* 0x040fe20000001848 */
[----:B------:R-:W3:Y:S06]  /*ce10*/  LDSM.16.MT88.4 R16, [R141+0x6900] ;  /* 0x006900008d10783b */ /* 0x000eec0000004200 */
[----:B------:R4:W3:Y:S01]  /*ce20*/  MUFU.EX2 R172, R31 ;  /* 0x0000001f00ac7308 */ /* 0x0008e20000000800 */
[C---:B------:R-:W-:Y:S01]  /*ce30*/  HMMA.16816.F32 R76, R12.reuse, R160, R76 ;  /* 0x000000a00c4c723c */ /* 0x040fe2000000184c */
[----:B--2---:R-:W2:Y:S07]  /*ce40*/  LDSM.16.MT88.4 R24, [R236+UR4+0x1100] ;  /* 0x00110004ec18783b */ /* 0x004eae0008004200 */
[C---:B------:R-:W-:Y:S01]  /*ce50*/  HMMA.16816.F32 R80, R12.reuse, R162, R80 ;  /* 0x000000a20c50723c */ /* 0x040fe20000001850 */
[----:B------:R-:W2:Y:S01]  /*ce60*/  LDSM.16.MT88.4 R160, [R141+0x1100] ;  /* 0x001100008da0783b */ /* 0x000ea20000004200 */
[----:B------:R-:W2:Y:S06]  /*ce70*/  MUFU.EX2 R170, R33 ;  /* 0x0000002100aa7308 */ /* 0x000eac0000000800 */
[C---:B-1----:R-:W-:Y:S04]  /*ce80*/  HMMA.16816.F32 R84, R12.reuse, R144, R84 ;  /* 0x000000900c54723c */ /* 0x042fe80000001854 */
[----:B------:R1:W1:Y:S01]  /*ce90*/  MUFU.EX2 R168, R35 ;  /* 0x0000002300a87308 */ /* 0x0002620000000800 */
[----:B----4-:R-:W-:Y:S03]  /*cea0*/  LDSM.16.MT88.4 R28, [R142+0x1900] ;  /* 0x001900008e1c783b */ /* 0x010fe60000004200 */
[C---:B------:R-:W-:Y:S06]  /*ceb0*/  HMMA.16816.F32 R88, R12.reuse, R146, R88 ;  /* 0x000000920c58723c */ /* 0x040fec0000001858 */
[----:B------:R-:W-:Y:S01]  /*cec0*/  MUFU.EX2 R50, R50 ;  /* 0x0000003200327308 */ /* 0x000fe20000000800 */
[----:B------:R-:W4:Y:S01]  /*ced0*/  LDSM.16.MT88.4 R144, [R142+0x4100] ;  /* 0x004100008e90783b */ /* 0x000f220000004200 */
[C---:B---3--:R-:W-:Y:S08]  /*cee0*/  HMMA.16816.F32 R92, R12.reuse, R16, R92 ;  /* 0x000000100c5c723c */ /* 0x048ff0000000185c */
[----:B------:R-:W-:Y:S01]  /*cef0*/  HMMA.16816.F32 R96, R12, R18, R96 ;  /* 0x000000120c60723c */ /* 0x000fe20000001860 */
[----:B------:R-:W3:Y:S06]  /*cf00*/  LDSM.16.MT88.4 R16, [R236+UR4+0x4100] ;  /* 0x00410004ec10783b */ /* 0x000eec0008004200 */
[----:B------:R-:W-:Y:S02]  /*cf10*/  F2FP.PACK_AB R12, R213, R182 ;  /* 0x000000b6d50c723e */ /* 0x000fe400000000ff */
[----:B------:R-:W-:Y:S01]  /*cf20*/  F2FP.PACK_AB R14, R183, R212 ;  /* 0x000000d4b70e723e */ /* 0x000fe200000000ff */
[----:B-1----:R-:W-:Y:S02]  /*cf30*/  LDSM.16.MT88.4 R32, [R141+0x1900] ;  /* 0x001900008d20783b */ /* 0x002fe40000004200 */
[----:B-----5:R-:W-:Y:S02]  /*cf40*/  F2FP.PACK_AB R13, R179, R177 ;  /* 0x000000b1b30d723e */ /* 0x020fe400000000ff */
[----:B------:R-:W-:Y:S07]  /*cf50*/  F2FP.PACK_AB R15, R176, R178 ;  /* 0x000000b2b00f723e */ /* 0x000fee00000000ff */
[C---:B------:R-:W-:Y:S08]  /*cf60*/  HMMA.16816.F32 R4, R12.reuse, R20, R4 ;  /* 0x000000140c04723c */ /* 0x040ff00000001804 */
[C---:B------:R-:W-:Y:S01]  /*cf70*/  HMMA.16816.F32 R8, R12.reuse, R22, R8 ;  /* 0x000000160c08723c */ /* 0x040fe20000001808 */
[----:B------:R-:W1:Y:S07]  /*cf80*/  LDSM.16.MT88.4 R20, [R141+0x4100] ;  /* 0x004100008d14783b */ /* 0x000e6e0000004200 */
[C---:B------:R-:W-:Y:S08]  /*cf90*/  HMMA.16816.F32 R100, R12.reuse, R148, R100 ;  /* 0x000000940c64723c */ /* 0x040ff00000001864 */
[C---:B------:R-:W-:Y:S01]  /*cfa0*/  HMMA.16816.F32 R104, R12.reuse, R150, R104 ;  /* 0x000000960c68723c */ /* 0x040fe20000001868 */
[----:B------:R-:W-:Y:S07]  /*cfb0*/  LDSM.16.MT88.4 R148, [R236+UR4+0x1900] ;  /* 0x00190004ec94783b */ /* 0x000fee0008004200 */
[C---:B--2---:R-:W-:Y:S08]  /*cfc0*/  HMMA.16816.F32 R108, R12.reuse, R24, R108 ;  /* 0x000000180c6c723c */ /* 0x044ff0000000186c */
[C---:B------:R-:W-:Y:S01]  /*cfd0*/  HMMA.16816.F32 R112, R12.reuse, R26, R112 ;  /* 0x0000001a0c70723c */ /* 0x040fe20000001870 */
[----:B------:R-:W2:Y:S07]  /*cfe0*/  LDSM.16.MT88.4 R24, [R143+UR4+0x7100] ;  /* 0x007100048f18783b */ /* 0x000eae0008004200 */
[C---:B------:R-:W-:Y:S01]  /*cff0*/  HMMA.16816.F32 R116, R12.reuse, R160, R116 ;  /* 0x000000a00c74723c */ /* 0x040fe20000001874 */
[----:B------:R-:W-:Y:S07]  /*d000*/  MUFU.EX2 R161, R42 ;  /* 0x0000002a00a17308 */ /* 0x000fee0000000800 */
[C---:B------:R-:W-:Y:S03]  /*d010*/  HMMA.16816.F32 R120, R12.reuse, R162, R120 ;  /* 0x000000a20c78723c */ /* 0x040fe60000001878 */
[----:B------:R-:W-:Y:S05]  /*d020*/  MUFU.EX2 R163, R40 ;  /* 0x0000002800a37308 */ /* 0x000fea0000000800 */
[C---:B------:R-:W-:Y:S05]  /*d030*/  HMMA.16816.F32 R124, R12.reuse, R164, R124 ;  /* 0x000000a40c7c723c */ /* 0x040fea000000187c */
[----:B------:R-:W-:Y:S03]  /*d040*/  MUFU.EX2 R165, R38 ;  /* 0x0000002600a57308 */ /* 0x000fe60000000800 */
[C---:B------:R-:W-:Y:S07]  /*d050*/  HMMA.16816.F32 R128, R12.reuse, R166, R128 ;  /* 0x000000a60c80723c */ /* 0x040fee0000001880 */
[----:B------:R-:W-:Y:S01]  /*d060*/  MUFU.EX2 R167, R36 ;  /* 0x0000002400a77308 */ /* 0x000fe20000000800 */
[C---:B----4-:R-:W-:Y:S08]  /*d070*/  HMMA.16816.F32 R132, R12.reuse, R144, R132 ;  /* 0x000000900c84723c */ /* 0x050ff00000001884 */
[C---:B------:R-:W-:Y:S01]  /*d080*/  HMMA.16816.F32 R136, R12.reuse, R146, R136 ;  /* 0x000000920c88723c */ /* 0x040fe20000001888 */
[----:B------:R-:W4:Y:S01]  /*d090*/  LDSM.16.MT88.4 R144, [R142+0x7100] ;  /* 0x007100008e90783b */ /* 0x000f220000004200 */
[----:B------:R-:W5:Y:S06]  /*d0a0*/  MUFU.EX2 R166, R37 ;  /* 0x0000002500a67308 */ /* 0x000f6c0000000800 */
[C---:B---3--:R-:W-:Y:S04]  /*d0b0*/  HMMA.16816.F32 R52, R12.reuse, R16, R52 ;  /* 0x000000100c34723c */ /* 0x048fe80000001834 */
[----:B------:R3:W2:Y:S04]  /*d0c0*/  MUFU.EX2 R164, R39 ;  /* 0x0000002700a47308 */ /* 0x0006a80000000800 */
[C---:B------:R-:W-:Y:S01]  /*d0d0*/  HMMA.16816.F32 R56, R12.reuse, R18, R56 ;  /* 0x000000120c38723c */ /* 0x040fe20000001838 */
[----:B------:R-:W5:Y:S05]  /*d0e0*/  LDSM.16.MT88.4 R16, [R236+UR4+0x7100] ;  /* 0x00710004ec10783b */ /* 0x000f6a0008004200 */
[----:B------:R-:W4:Y:S02]  /*d0f0*/  MUFU.EX2 R162, R41 ;  /* 0x0000002900a27308 */ /* 0x000f240000000800 */
[C---:B-1----:R-:W-:Y:S08]  /*d100*/  HMMA.16816.F32 R60, R12.reuse, R20, R60 ;  /* 0x000000140c3c723c */ /* 0x042ff0000000183c */
[C---:B------:R-:W-:Y:S01]  /*d110*/  HMMA.16816.F32 R64, R12.reuse, R22, R64 ;  /* 0x000000160c40723c */ /* 0x040fe20000001840 */
[----:B------:R-:W1:Y:S01]  /*d120*/  LDSM.16.MT88.4 R20, [R141+0x7100] ;  /* 0x007100008d14783b */ /* 0x000e620000004200 */
[----:B------:R5:W1:Y:S06]  /*d130*/  MUFU.EX2 R160, R43 ;  /* 0x0000002b00a07308 */ /* 0x000a6c0000000800 */
[C---:B--2---:R-:W-:Y:S01]  /*d140*/  HMMA.16816.F32 R68, R12.reuse, R24, R68 ;  /* 0x000000180c44723c */ /* 0x044fe20000001844 */
[----:B---3--:R-:W-:Y:S07]  /*d150*/  LDSM.16.MT88.4 R36, [R141+0x2100] ;  /* 0x002100008d24783b */ /* 0x008fee0000004200 */
[C---:B------:R-:W-:Y:S01]  /*d160*/  HMMA.16816.F32 R72, R12.reuse, R26, R72 ;  /* 0x0000001a0c48723c */ /* 0x040fe20000001848 */
[----:B------:R-:W2:Y:S07]  /*d170*/  LDSM.16.MT88.4 R24, [R143+UR4+0x1900] ;  /* 0x001900048f18783b */ /* 0x000eae0008004200 */
[C---:B----4-:R-:W-:Y:S01]  /*d180*/  HMMA.16816.F32 R76, R12.reuse, R144, R76 ;  /* 0x000000900c4c723c */ /* 0x050fe2000000184c */
[----:B-----5:R-:W-:Y:S07]  /*d190*/  LDSM.16.MT88.4 R40, [R142+0x5100] ;  /* 0x005100008e28783b */ /* 0x020fee0000004200 */
[C---:B------:R-:W-:Y:S08]  /*d1a0*/  HMMA.16816.F32 R80, R12.reuse, R146, R80 ;  /* 0x000000920c50723c */ /* 0x040ff00000001850 */
[C---:B------:R-:W-:Y:S08]  /*d1b0*/  HMMA.16816.F32 R84, R12.reuse, R16, R84 ;  /* 0x000000100c54723c */ /* 0x040ff00000001854 */
[C---:B------:R-:W-:Y:S01]  /*d1c0*/  HMMA.16816.F32 R88, R12.reuse, R18, R88 ;  /* 0x000000120c58723c */ /* 0x040fe20000001858 */
[----:B------:R-:W3:Y:S07]  /*d1d0*/  LDSM.16.MT88.4 R16, [R143+UR4+0x4900] ;  /* 0x004900048f10783b */ /* 0x000eee0008004200 */
        /* <DEDUP_REMOVED lines=18> */
[----:B------:R-:W-:Y:S07]  /*d300*/  LDSM.16.MT88.4 R32, [R236+UR4+0x2100] ;  /* 0x00210004ec20783b */ /* 0x000fee0008004200 */
[C---:B---3--:R-:W-:Y:S08]  /*d310*/  HMMA.16816.F32 R124, R12.reuse, R16, R124 ;  /* 0x000000100c7c723c */ /* 0x048ff0000000187c */
[C---:B------:R-:W-:Y:S01]  /*d320*/  HMMA.16816.F32 R128, R12.reuse, R18, R128 ;  /* 0x000000120c80723c */ /* 0x040fe20000001880 */
[----:B------:R-:W3:Y:S07]  /*d330*/  LDSM.16.MT88.4 R16, [R143+UR4+0x7900] ;  /* 0x007900048f10783b */ /* 0x000eee0008004200 */
[C---:B-1----:R-:W-:Y:S08]  /*d340*/  HMMA.16816.F32 R132, R12.reuse, R20, R132 ;  /* 0x000000140c84723c */ /* 0x042ff00000001884 */
[C---:B------:R-:W-:Y:S01]  /*d350*/  HMMA.16816.F32 R136, R12.reuse, R22, R136 ;  /* 0x000000160c88723c */ /* 0x040fe20000001888 */
[----:B------:R-:W1:Y:S07]  /*d360*/  LDSM.16.MT88.4 R20, [R142+0x7900] ;  /* 0x007900008e14783b */ /* 0x000e6e0000004200 */
[C---:B--2---:R-:W-:Y:S08]  /*d370*/  HMMA.16816.F32 R52, R12.reuse, R24, R52 ;  /* 0x000000180c34723c */ /* 0x044ff00000001834 */
[C---:B------:R-:W-:Y:S01]  /*d380*/  HMMA.16816.F32 R56, R12.reuse, R26, R56 ;  /* 0x0000001a0c38723c */ /* 0x040fe20000001838 */
[----:B------:R-:W2:Y:S07]  /*d390*/  LDSM.16.MT88.4 R24, [R236+UR4+0x7900] ;  /* 0x00790004ec18783b */ /* 0x000eae0008004200 */
[C---:B----4-:R-:W-:Y:S08]  /*d3a0*/  HMMA.16816.F32 R60, R12.reuse, R28, R60 ;  /* 0x0000001c0c3c723c */ /* 0x050ff0000000183c */
[C---:B------:R-:W-:Y:S01]  /*d3b0*/  HMMA.16816.F32 R64, R12.reuse, R30, R64 ;  /* 0x0000001e0c40723c */ /* 0x040fe20000001840 */
[----:B------:R-:W4:Y:S07]  /*d3c0*/  LDSM.16.MT88.4 R28, [R141+0x7900] ;  /* 0x007900008d1c783b */ /* 0x000f2e0000004200 */
        /* <DEDUP_REMOVED lines=10> */
[----:B------:R-:W-:Y:S01]  /*d470*/  HMMA.16816.F32 R96, R12, R30, R96 ;  /* 0x0000001e0c60723c */ /* 0x000fe20000001860 */
[----:B------:R-:W4:Y:S06]  /*d480*/  LDSM.16.MT88.4 R28, [R236+UR4+0x5100] ;  /* 0x00510004ec1c783b */ /* 0x000f2c0008004200 */
[----:B------:R-:W-:Y:S02]  /*d490*/  F2FP.PACK_AB R12, R166, R167 ;  /* 0x000000a7a60c723e */ /* 0x000fe400000000ff */
[----:B------:R-:W-:Y:S03]  /*d4a0*/  F2FP.PACK_AB R13, R164, R165 ;  /* 0x000000a5a40d723e */ /* 0x000fe600000000ff */
[----:B------:R-:W-:Y:S02]  /*d4b0*/  F2FP.PACK_AB R14, R162, R163 ;  /* 0x000000a3a20e723e */ /* 0x000fe400000000ff */
[----:B------:R-:W-:Y:S07]  /*d4c0*/  F2FP.PACK_AB R15, R160, R161 ;  /* 0x000000a1a00f723e */ /* 0x000fee00000000ff */
[C---:B---3--:R-:W-:Y:S08]  /*d4d0*/  HMMA.16816.F32 R4, R12.reuse, R16, R4 ;  /* 0x000000100c04723c */ /* 0x048ff00000001804 */
        /* <DEDUP_REMOVED lines=15> */
[C---:B------:R-:W-:Y:S08]  /*d5d0*/  HMMA.16816.F32 R136, R12.reuse, R42, R136 ;  /* 0x0000002a0c88723c */ /* 0x040ff00000001888 */
[C---:B----4-:R-:W-:Y:S08]  /*d5e0*/  HMMA.16816.F32 R52, R12.reuse, R28, R52 ;  /* 0x0000001c0c34723c */ /* 0x050ff00000001834 */
[C---:B------:R-:W-:Y:S01]  /*d5f0*/  HMMA.16816.F32 R56, R12.reuse, R30, R56 ;  /* 0x0000001e0c38723c */ /* 0x040fe20000001838 */
[----:B------:R-:W4:Y:S07]  /*d600*/  LDSM.16.MT88.4 R28, [R236+UR4+0x8100] ;  /* 0x00810004ec1c783b */ /* 0x000f2e0008004200 */
        /* <DEDUP_REMOVED lines=13> */
[----:B------:R-:W-:Y:S01]  /*d6e0*/  HMMA.16816.F32 R96, R12, R18, R96 ;  /* 0x000000120c60723c */ /* 0x000fe20000001860 */
[----:B------:R-:W3:Y:S06]  /*d6f0*/  LDSM.16.MT88.4 R16, [R236+UR4+0x5900] ;  /* 0x00590004ec10783b */ /* 0x000eec0008004200 */
[----:B------:R-:W-:Y:S02]  /*d700*/  F2FP.PACK_AB R12, R45, R44 ;  /* 0x0000002c2d0c723e */ /* 0x000fe400000000ff */
[----:B------:R-:W-:Y:S03]  /*d710*/  F2FP.PACK_AB R13, R47, R46 ;  /* 0x0000002e2f0d723e */ /* 0x000fe600000000ff */
[----:B------:R-:W-:Y:S02]  /*d720*/  F2FP.PACK_AB R14, R49, R48 ;  /* 0x00000030310e723e */ /* 0x000fe400000000ff */
[----:B------:R-:W-:Y:S07]  /*d730*/  F2FP.PACK_AB R15, R51, R50 ;  /* 0x00000032330f723e */ /* 0x000fee00000000ff */
[C---:B------:R-:W-:Y:S01]  /*d740*/  HMMA.16816.F32 R144, R12.reuse, R148, R4 ;  /* 0x000000940c90723c */ /* 0x040fe20000001804 */
[----:B------:R-:W5:Y:S07]  /*d750*/  LDSM.16.MT88.4 R4, [R141+0x5900] ;  /* 0x005900008d04783b */ /* 0x000f6e0000004200 */
[C---:B------:R-:W-:Y:S01]  /*d760*/  HMMA.16816.F32 R148, R12.reuse, R150, R8 ;  /* 0x000000960c94723c */ /* 0x040fe20000001808 */
[----:B------:R-:W3:Y:S07]  /*d770*/  LDSM.16.MT88.4 R8, [R143+UR4+0x8900] ;  /* 0x008900048f08783b */ /* 0x000eee0008004200 */
[C---:B-1----:R-:W-:Y:S07]  /*d780*/  HMMA.16816.F32 R100, R12.reuse, R20, R100 ;  /* 0x000000140c64723c */ /* 0x042fee0000001864 */
[----:B------:R-:W-:Y:S01]  /*d790*/  @P0 MOV R20, R248 ;  /* 0x000000f800140202 */ /* 0x000fe20000000f00 */
[C---:B------:R-:W-:Y:S04]  /*d7a0*/  HMMA.16816.F32 R104, R12.reuse, R22, R104 ;  /* 0x000000160c68723c */ /* 0x040fe80000001868 */
[----:B------:R-:W-:Y:S03]  /*d7b0*/  @P0 MOV R21, R251 ;  /* 0x000000fb00150202 */ /* 0x000fe60000000f00 */
[----:B------:R-:W-:Y:S01]  /*d7c0*/  FADD.FTZ R22, R234, R0 ;  /* 0x00000000ea167221 */ /* 0x000fe20000010000 */
[C---:B--2---:R-:W-:Y:S01]  /*d7d0*/  HMMA.16816.F32 R108, R12.reuse, R24, R108 ;  /* 0x000000180c6c723c */ /* 0x044fe2000000186c */
[----:B------:R-:W2:Y:S03]  /*d7e0*/  LDL R25, [R1+0x3c] ;  /* 0x00003c0001197983 */ /* 0x000ea60000100800 */
        /* <DEDUP_REMOVED lines=11> */
[----:B------:R-:W-:Y:S04]  /*d8a0*/  FADD.FTZ R0, R215, R0 ;  /* 0x00000000d7007221 */ /* 0x000fe80000010000 */
[C---:B------:R-:W-:Y:S04]  /*d8b0*/  HMMA.16816.F32 R128, R12.reuse, R38, R128 ;  /* 0x000000260c80723c */ /* 0x040fe80000001880 */
[----:B------:R-:W-:Y:S04]  /*d8c0*/  FADD.FTZ R23, R214, R0 ;  /* 0x00000000d6177221 */ /* 0x000fe80000010000 */
[C---:B----4-:R-:W-:Y:S08]  /*d8d0*/  HMMA.16816.F32 R132, R12.reuse, R28, R132 ;  /* 0x0000001c0c84723c */ /* 0x050ff00000001884 */
[C---:B------:R-:W-:Y:S08]  /*d8e0*/  HMMA.16816.F32 R136, R12.reuse, R30, R136 ;  /* 0x0000001e0c88723c */ /* 0x040ff00000001888 */
[C---:B---3--:R-:W-:Y:S07]  /*d8f0*/  HMMA.16816.F32 R52, R12.reuse, R16, R52 ;  /* 0x000000100c34723c */ /* 0x048fee0000001834 */
[----:B------:R-:W-:Y:S01]  /*d900*/  MOV R16, UR30 ;  /* 0x0000001e00107c02 */ /* 0x000fe20008000f00 */
[C---:B------:R-:W-:Y:S01]  /*d910*/  HMMA.16816.F32 R56, R12.reuse, R18, R56 ;  /* 0x000000120c38723c */ /* 0x040fe20000001838 */
[----:B------:R-:W-:Y:S03]  /*d920*/  MOV R17, UR31 ;  /* 0x0000001f00117c02 */ /* 0x000fe60008000f00 */
[----:B------:R-:W-:Y:S03]  /*d930*/  @P0 IMAD.WIDE.U32 R20, R16, 0x60, R20 ;  /* 0x0000006010140825 */ /* 0x000fe600078e0014 */
[----:B------:R-:W1:Y:S01]  /*d940*/  LDSM.16.MT88.4 R16, [R142+0x8900] ;  /* 0x008900008e10783b */ /* 0x000e620000004200 */
[C---:B-----5:R-:W-:Y:S04]  /*d950*/  HMMA.16816.F32 R60, R12.reuse, R4, R60 ;  /* 0x000000040c3c723c */ /* 0x060fe8000000183c */
[----:B------:R-:W-:Y:S01]  /*d960*/  @P0 IADD3 R22, R21, UR15, RZ ;  /* 0x0000000f15160c10 */ /* 0x000fe2000fffe0ff */
[----:B------:R-:W-:Y:S01]  /*d970*/  UIADD3 UR15, UR5, 0x1, URZ ;  /* 0x00000001050f7890 */ /* 0x000fe2000fffe03f */
[----:B------:R-:W-:Y:S01]  /*d980*/  MOV R21, UR12 ;  /* 0x0000000c00157c02 */ /* 0x000fe20008000f00 */
[----:B------:R-:W-:Y:S01]  /*d990*/  FADD.FTZ R4, R232, R2 ;  /* 0x00000002e8047221 */ /* 0x000fe20000010000 */
[C---:B------:R-:W-:Y:S01]  /*d9a0*/  HMMA.16816.F32 R64, R12.reuse, R6, R64 ;  /* 0x000000060c40723c */ /* 0x040fe20000001840 */
[----:B------:R-:W-:Y:S03]  /*d9b0*/  USEL UR5, UR15, URZ, !UP0 ;  /* 0x0000003f0f057287 */ /* 0x000fe6000c000000 */
[C---:B------:R-:W-:Y:S02]  /*d9c0*/  @P0 SHF.L.U32 R2, R20.reuse, 0x1, RZ ;  /* 0x0000000114020819 */ /* 0x040fe400000006ff */
[----:B------:R-:W-:Y:S01]  /*d9d0*/  @P0 SHF.L.U64.HI R22, R20, 0x1, R22 ;  /* 0x0000000114160819 */ /* 0x000fe20000010216 */
[----:B------:R-:W-:Y:S01]  /*d9e0*/  FADD.FTZ R20, R227, R4 ;  /* 0x00000004e3147221 */ /* 0x000fe20000010000 */
[C---:B------:R-:W-:Y:S01]  /*d9f0*/  HMMA.16816.F32 R68, R12.reuse, R8, R68 ;  /* 0x000000080c44723c */ /* 0x040fe20000001844 */
[----:B------:R-:W3:Y:S03]  /*da00*/  LDSM.16.MT88.4 R4, [R236+UR4+0x8900] ;  /* 0x00890004ec04783b */ /* 0x000ee60008004200 */
[----:B------:R-:W-:Y:S01]  /*da10*/  FADD.FTZ R24, R226, R20 ;  /* 0x00000014e2187221 */ /* 0x000fe20000010000 */
[C---:B------:R-:W-:Y:S02]  /*da20*/  @P0 IADD3 R20, P1, R2.reuse, c[0x0][0x1c8], RZ ;  /* 0x0000720002140a10 */ /* 0x040fe40007f3e0ff */
[----:B------:R-:W-:Y:S01]  /*da30*/  @P0 IADD3 R26, P6, R2, 0x80, RZ ;  /* 0x00000080021a0810 */ /* 0x000fe20007fde0ff */
[C---:B------:R-:W-:Y:S01]  /*da40*/  HMMA.16816.F32 R72, R12.reuse, R10, R72 ;  /* 0x0000000a0c48723c */ /* 0x040fe20000001848 */
[----:B------:R4:W5:Y:S03]  /*da50*/  LDSM.16.MT88.4 R8, [R141+0x8900] ;  /* 0x008900008d08783b */ /* 0x0009660000004200 */
[----:B------:R-:W-:Y:S01]  /*da60*/  @P0 IADD3 R26, P5, R26, c[0x0][0x1c8], RZ ;  /* 0x000072001a1a0a10 */ /* 0x000fe20007fbe0ff */
[----:B------:R-:W-:Y:S03]  /*da70*/  FADD.FTZ R24, R182, R24 ;  /* 0x00000018b6187221 */ /* 0x000fe60000010000 */
[----:B------:R-:W-:Y:S01]  /*da80*/  @P0 IADD3.X R27, RZ, c[0x0][0x1cc], R22, P5, P6 ;  /* 0x00007300ff1b0a10 */ /* 0x000fe20002fec416 */
[C---:B-1----:R-:W-:Y:S08]  /*da90*/  HMMA.16816.F32 R76, R12.reuse, R16, R76 ;  /* 0x000000100c4c723c */ /* 0x042ff0000000184c */
[C---:B------:R-:W-:Y:S04]  /*daa0*/  HMMA.16816.F32 R80, R12.reuse, R18, R80 ;  /* 0x000000120c50723c */ /* 0x040fe80000001850 */
[----:B----4-:R-:W-:Y:S04]  /*dab0*/  MOV R141, R3 ;  /* 0x00000003008d7202 */ /* 0x010fe80000000f00 */
[C---:B---3--:R-:W-:Y:S08]  /*dac0*/  HMMA.16816.F32 R84, R12.reuse, R4, R84 ;  /* 0x000000040c54723c */ /* 0x048ff00000001854 */
[C---:B------:R-:W-:Y:S08]  /*dad0*/  HMMA.16816.F32 R88, R12.reuse, R6, R88 ;  /* 0x000000060c58723c */ /* 0x040ff00000001858 */
[C---:B-----5:R-:W-:Y:S08]  /*dae0*/  HMMA.16816.F32 R92, R12.reuse, R8, R92 ;  /* 0x000000080c5c723c */ /* 0x060ff0000000185c */
        /* <DEDUP_REMOVED lines=65> */
.L_x_2435:
        /* <DEDUP_REMOVED lines=125> */
.L_x_2429:
        /* <DEDUP_REMOVED lines=152> */
.L_x_2438:
        /* <DEDUP_REMOVED lines=139> */
.L_x_2440:
[----:B---3--:R-:W-:Y:S05]  /*f900*/  BSYNC B0 ;  /* 0x0000000000007941 */ /* 0x008fea0003800000 */
.L_x_2439:
        /* <DEDUP_REMOVED lines=23> */
.L_x_2442:
[----:B------:R-:W-:Y:S05]  /*fa80*/  BSYNC B0 ;  /* 0x0000000000007941 */ /* 0x000fea0003800000 */
.L_x_2441:
        /* <DEDUP_REMOVED lines=23> */
.L_x_2444:
[----:B------:R-:W-:Y:S05]  /*fc00*/  BSYNC B0 ;  /* 0x0000000000007941 */ /* 0x000fea0003800000 */
.L_x_2443:
        /* <DEDUP_REMOVED lines=24> */
.L_x_2437:
        /* <DEDUP_REMOVED lines=19> */
.L_x_2445:
        /* <DEDUP_REMOVED lines=42> */
.L_x_2447:
[----:B------:R-:W-:Y:S05]  /*10160*/  BSYNC B0 ;  /* 0x0000000000007941 */ /* 0x000fea0003800000 */
.L_x_2446:
        /* <DEDUP_REMOVED lines=66> */
.L_x_2449:
[----:B------:R-:W-:Y:S05]  /*10590*/  BSYNC B0 ;  /* 0x0000000000007941 */ /* 0x000fea0003800000 */
.L_x_2448:
        /* <DEDUP_REMOVED lines=21> */
.L_x_2451:
[----:B------:R-:W-:Y:S05]  /*106f0*/  BSYNC B0 ;  /* 0x0000000000007941 */ /* 0x000fea0003800000 */
.L_x_2450:
        /* <DEDUP_REMOVED lines=21> */
.L_x_2453:
[----:B------:R-:W-:Y:S05]  /*10850*/  BSYNC B0 ;  /* 0x0000000000007941 */ /* 0x000fea0003800000 */
.L_x_2452:
        /* <DEDUP_REMOVED lines=22> */
.L_x_2454:
        /* <DEDUP_REMOVED lines=12> */
.L_x_2608:


//--------------------- .text._ZN7cutlass13device_kernelIN5flash19enable_sm80_to_sm89INS1_16FlashAttnFwdSm80INS1_25CollectiveMainloopFwdSm80ILi8ELi2ELb0EN4cute5tupleIJNS5_1CILi128EEENS7_ILi64EEENS7_ILi192EEEEEELi192ENS_6half_tEfNS_4arch4Sm80ELb1ELb0ELb0ELb1ELb0ELb1ELb1ELb0EEENS1_21CollectiveEpilogueFwdINS6_IJS8_SA_S9_EEENS6_IJNS7_ILi1EEESI_SI_EEESC_SE_Li256ELb1ELb1ELb0ELb0EEENS1_19SingleTileSchedulerILb1ELb0ELb1ELi128EEEEEEEEEvNT_6ParamsE --------------------------
	.section	.text._ZN7cutlass13device_kernelIN5flash19enable_sm80_to_sm89INS1_16FlashAttnFwdSm80INS1_25CollectiveMainloopFwdSm80ILi8ELi2ELb0EN4cute5tupleIJNS5_1CILi128EEENS7_ILi64EEENS7_ILi192EEEEEELi192ENS_6half_tEfNS_4arch4Sm80ELb1ELb0ELb0ELb1ELb0ELb1ELb1ELb0EEENS1_21CollectiveEpilogueFwdINS6_IJS8_SA_S9_EEENS6_IJNS7_ILi1EEESI_SI_EEESC_SE_Li256ELb1ELb1ELb0ELb0EEENS1_19SingleTileSchedulerILb1ELb0ELb1ELi128EEEEEEEEEvNT_6ParamsE,"ax",@progbits
	.sectioninfo	@"SHI_REGISTERS=255"
	.align	128
.text._ZN7cutlass13device_kernelIN5flash19enable_sm80_to_sm89INS1_16FlashAttnFwdSm80INS1_25CollectiveMainloopFwdSm80ILi8ELi2ELb0EN4cute5tupleIJNS5_1CILi128EEENS7_ILi64EEENS7_ILi192EEEEEELi192ENS_6half_tEfNS_4arch4Sm80ELb1ELb0ELb0ELb1ELb0ELb1ELb1ELb0EEENS1_21CollectiveEpilogueFwdINS6_IJS8_SA_S9_EEENS6_IJNS7_ILi1EEESI_SI_EEESC_SE_Li256ELb1ELb1ELb0ELb0EEENS1_19SingleTileSchedulerILb1ELb0ELb1ELi128EEEEEEEEEvNT_6ParamsE:
        .type           _ZN7cutlass13device_kernelIN5flash19enable_sm80_to_sm89INS1_16FlashAttnFwdSm80INS1_25CollectiveMainloopFwdSm80ILi8ELi2ELb0EN4cute5tupleIJNS5_1CILi128EEENS7_ILi64EEENS7_ILi192EEEEEELi192ENS_6half_tEfNS_4arch4Sm80ELb1ELb0ELb0ELb1ELb0ELb1ELb1ELb0EEENS1_21CollectiveEpilogueFwdINS6_IJS8_SA_S9_EEENS6_IJNS7_ILi1EEESI_SI_EEESC_SE_Li256ELb1ELb1ELb0ELb0EEENS1_19SingleTileSchedulerILb1ELb0ELb1ELi128EEEEEEEEEvNT_6ParamsE,@function
        .size           _ZN7cutlass13device_kernelIN5flash19enable_sm80_to_sm89INS1_16FlashAttnFwdSm80INS1_25CollectiveMainloopFwdSm80ILi8ELi2ELb0EN4cute5tupleIJNS5_1CILi128EEENS7_ILi64EEENS7_ILi192EEEEEELi192ENS_6half_tEfNS_4arch4Sm80ELb1ELb0ELb0ELb1ELb0ELb1ELb1ELb0EEENS1_21CollectiveEpilogueFwdINS6_IJS8_SA_S9_EEENS6_IJNS7_ILi1EEESI_SI_EEESC_SE_Li256ELb1ELb1ELb0ELb0EEENS1_19SingleTileSchedulerILb1ELb0ELb1ELi128EEEEEEEEEvNT_6ParamsE,(.L_x_2609 - _ZN7cutlass13device_kernelIN5flash19enable_sm80_to_sm89INS1_16FlashAttnFwdSm80INS1_25CollectiveMainloopFwdSm80ILi8ELi2ELb0EN4cute5tupleIJNS5_1CILi128EEENS7_ILi64EEENS7_ILi192EEEEEELi192ENS_6half_tEfNS_4arch4Sm80ELb1ELb0ELb0ELb1ELb0ELb1ELb1ELb0EEENS1_21CollectiveEpilogueFwdINS6_IJS8_SA_S9_EEENS6_IJNS7_ILi1EEESI_SI_EEESC_SE_Li256ELb1ELb1ELb0ELb0EEENS1_19SingleTileSchedulerILb1ELb0ELb1ELi128EEEEEEEEEvNT_6ParamsE)
        .other          _ZN7cutlass13device_kernelIN5flash19enable_sm80_to_sm89INS1_16FlashAttnFwdSm80INS1_25CollectiveMainloopFwdSm80ILi8ELi2ELb0EN4cute5tupleIJNS5_1CILi128EEENS7_ILi64EEENS7_ILi192EEEEEELi192ENS_6half_tEfNS_4arch4Sm80ELb1ELb0ELb0ELb1ELb0ELb1ELb1ELb0EEENS1_21CollectiveEpilogueFwdINS6_IJS8_SA_S9_EEENS6_IJNS7_ILi1EEESI_SI_EEESC_SE_Li256ELb1ELb1ELb0ELb0EEENS1_19SingleTileSchedulerILb1ELb0ELb1ELi128EEEEEEEEEvNT_6ParamsE,@"STO_CUDA_ENTRY STV_DEFAULT"
_ZN7cutlass13device_kernelIN5flash19enable_sm80_to_sm89INS1_16FlashAttnFwdSm80INS1_25CollectiveMainloopFwdSm80ILi8ELi2ELb0EN4cute5tupleIJNS5_1CILi128EEENS7_ILi64EEENS7_ILi192EEEEEELi192ENS_6half_tEfNS_4arch4Sm80ELb1ELb0ELb0ELb1ELb0ELb1ELb1ELb0EEENS1_21CollectiveEpilogueFwdINS6_IJS8_SA_S9_EEENS6_IJNS7_ILi1EEESI_SI_EEESC_SE_Li256ELb1ELb1ELb0ELb0EEENS1_19SingleTileSchedulerILb1ELb0ELb1ELi128EEEEEEEEEvNT_6ParamsE:
        /* <DEDUP_REMOVED lines=16> */
.L_x_2456:
        /* <DEDUP_REMOVED lines=8> */
.L_x_2458:
[----:B------:R-:W-:-:S04]  /*0180*/  MOV R5, c[0x0][0x54c] ;  /* 0x0001530000057a02 */ /* 0x000fc80000000f00 */
.L_x_2457:
[----:B------:R-:W-:Y:S01]  /*0190*/  USHF.L.U32 UR4, UR4, 0x7, URZ ;  /* 0x0000000704047899 */ /* 0x000fe2000800063f */
[----:B-----5:R-:W-:-:S05]  /*01a0*/  IMAD R5, R5, c[0x0][0x548], RZ ;  /* 0x0001520005057a24 */ /* 0x020fca00078e02ff */
[----:B------:R-:W-:-:S04]  /*01b0*/  MOV R92, UR4 ;  /* 0x00000004005c7c02 */ /* 0x000fc80008000f00 */
[----:B------:R-:W-:-:S04]  /*01c0*/  ISETP.GE.AND P0, PT, R92, R5, PT ;  /* 0x000000055c00720c */ /* 0x000fc80003f06270 */
[----:B------:R-:W-:Y:S01]  /*01d0*/  SEL R190, R190, 0xffffffff, !P0 ;  /* 0xffffffffbebe7807 */ /* 0x000fe20004000000 */
[----:B------:R-:W-:Y:S05]  /*01e0*/  BRA `(.L_x_2459) ;  /* 0x0000013000007947 */ /* 0x000fea0003800000 */
.L_x_2455:
[----:B------:R-:W-:-:S04]  /*01f0*/  ISETP.NE.U32.AND P0, PT, RZ, c[0x0][0x568], PT ;  /* 0x00015a00ff007a0c */ /* 0x000fc80003f05070 */
[----:B------:R-:W-:-:S13]  /*0200*/  ISETP.NE.AND.EX P0, PT, RZ, c[0x0][0x56c], PT, P0 ;  /* 0x00015b00ff007a0c */ /* 0x000fda0003f05300 */
[----:B------:R-:W-:Y:S05]  /*0210*/  @!P0 BRA `(.L_x_2460) ;  /* 0x0000002000008947 */ /* 0x000fea0003800000 */
[----:B------:R1:W5:Y:S01]  /*0220*/  LDG.E R5, [R4.64] ;  /* 0x0000000604057981 */ /* 0x000362000c1e1900 */
[----:B------:R-:W-:Y:S05]  /*0230*/  BRA `(.L_x_2461) ;  /* 0x0000009000007947 */ /* 0x000fea0003800000 */
.L_x_2460:
        /* <DEDUP_REMOVED lines=8> */
.L_x_2462:
[----:B------:R-:W-:-:S04]  /*02c0*/  MOV R5, c[0x0][0x54c] ;  /* 0x0001530000057a02 */ /* 0x000fc80000000f00 */
.L_x_2461:
[----:B------:R-:W-:Y:S01]  /*02d0*/  USHF.L.U32 UR4, UR4, 0x7, URZ ;  /* 0x0000000704047899 */ /* 0x000fe2000800063f */
[----:B-----5:R-:W-:-:S05]  /*02e0*/  IMAD R5, R5, c[0x0][0x548], RZ ;  /* 0x0001520005057a24 */ /* 0x020fca00078e02ff */
[----:B------:R-:W-:-:S04]  /*02f0*/  MOV R92, UR4 ;  /* 0x00000004005c7c02 */ /* 0x000fc80008000f00 */
[----:B------:R-:W-:-:S04]  /*0300*/  ISETP.GE.AND P0, PT, R92, R5, PT ;  /* 0x000000055c00720c */ /* 0x000fc80003f06270 */
[----:B------:R-:W-:-:S04]  /*0310*/  SEL R190, R190, 0xffffffff, !P0 ;  /* 0xffffffffbebe7807 */ /* 0x000fc80004000000 */
.L_x_2459:
        /* <DEDUP_REMOVED lines=35> */
.L_x_2463:
[----:B-1----:R-:W-:-:S04]  /*0550*/  ISETP.NE.U32.AND P0, PT, RZ, c[0x0][0x368], PT ;  /* 0x0000da00ff007a0c */ /* 0x002fc80003f05070 */
[----:B------:R-:W-:-:S13]  /*0560*/  ISETP.NE.AND.EX P0, PT, RZ, c[0x0][0x36c], PT, P0 ;  /* 0x0000db00ff007a0c */ /* 0x000fda0003f05300 */
[----:B------:R-:W-:Y:S05]  /*0570*/  @!P0 BRA `(.L_x_2464) ;  /* 0x0000003000008947 */ /* 0x000fea0003800000 */
[----:B------:R-:W-:-:S06]  /*0580*/  IMAD.WIDE R6, R190, R3, c[0x0][0x368] ;  /* 0x0000da00be067625 */ /* 0x000fcc00078e0203 */
[----:B------:R1:W5:Y:S01]  /*0590*/  LDG.E R6, [R6.64] ;  /* 0x0000000606067981 */ /* 0x000362000c1e1900 */
[----:B------:R-:W-:Y:S05]  /*05a0*/  BRA `(.L_x_2465) ;  /* 0x0000004000007947 */ /* 0x000fea0003800000 */
.L_x_2464:
[----:B------:R-:W-:Y:S05]  /*05b0*/  @!P5 BRA `(.L_x_2465) ;  /* 0x000000300000d947 */ /* 0x000fea0003800000 */
[----:B------:R-:W2:Y:S04]  /*05c0*/  LDG.E R6, [R4.64] ;  /* 0x0000000604067981 */ /* 0x000ea8000c1e1900 */
[----:B------:R-:W2:Y:S02]  /*05d0*/  LDG.E R7, [R4.64+0x4] ;  /* 0x0000040604077981 */ /* 0x000ea4000c1e1900 */
[----:B--2---:R-:W-:Y:S02]  /*05e0*/  IADD3 R6, -R6, R7, RZ ;  /* 0x0000000706067210 */ /* 0x004fe40007ffe1ff */
.L_x_2465:
        /* <DEDUP_REMOVED lines=70> */
[----:B------:R-:W-:Y:S01]  /*0a50*/  IMAD R14, R17, c[0x0][0x23c], R14 ;  /* 0x00008f00110e7a24 */ /* 0x000fe200078e020e */
[----:B------:R-:W-:Y:S01]  /*0a60*/  LOP3.LUT R191, R191, 0xfffffffd, RZ, 0xc0, !PT ;  /* 0xfffffffdbfbf7812 */ /* 0x000fe200078ec0ff */
[C---:B------:R-:W-:Y:S01]  /*0a70*/  IMAD R20, R17.reuse, c[0x0][0x25c], R20 ;  /* 0x0000970011147a24 */ /* 0x040fe200078e0214 */
[----:B------:R-:W-:Y:S01]  /*0a80*/  ULDC.U8 UR4, c[0x0][0x298] ;  /* 0x0000a60000047ab9 */ /* 0x000fe20000000000 */
        /* <DEDUP_REMOVED lines=126> */
[----:B------:R-:W-:Y:S02]  /*1270*/  @P0 IMAD.SHL.U32 R0, R10, 0x2, RZ ;  /* 0x000000020a000824 */ /* 0x000fe400078e00ff */
[----:B------:R2:W-:Y:S01]  /*1280*/  @P1 LDGSTS.E.BYPASS.LTC128B.128 [R2+0x3100], [R6.64+0x80], !P4 ;  /* 0x0310008006021fae */ /* 0x0005e2000e101d46 */
[----:B------:R-:W-:-:S03]  /*1290*/  IMAD.WIDE.U32 R152, R166, c[0x0][0x1f0], R152 ;  /* 0x00007c00a6987a25 */ /* 0x000fc600078e0098 */
[----:B------:R2:W-:Y:S01]  /*12a0*/  @P1 LDGSTS.E.BYPASS.LTC128B.128 [R2+0x5100], [R6.64+0x100], !P3 ;  /* 0x0510010006021fae */ /* 0x0005e2000d901d46 */
[----:B------:R-:W-:Y:S01]  /*12b0*/  ISETP.LE.AND P1, PT, R102, c[0x0][0x27c], PT ;  /* 0x00009f0066007a0c */ /* 0x000fe20003f23270 */
[----:B------:R-:W-:Y:S01]  /*12c0*/  IMAD.IADD R103, R153, 0x1, R103 ;  /* 0x0000000199677824 */ /* 0x000fe200078e0267 */
[----:B-1----:R-:W-:Y:S01]  /*12d0*/  LOP3.LUT R9, R8, 0xfffffffc, RZ, 0xc0, !PT ;  /* 0xfffffffc08097812 */ /* 0x002fe200078ec0ff */
[----:B------:R-:W0:Y:S01]  /*12e0*/  LDGDEPBAR ;  /* 0x00000000000079af */ /* 0x000e220000000000 */
[----:B------:R-:W-:Y:S01]  /*12f0*/  SHF.R.S32.HI R8, RZ, 0x1f, R8 ;  /* 0x0000001fff087819 */ /* 0x000fe20000011408 */
[----:B------:R-:W-:Y:S02]  /*1300*/  IMAD R24, R86, c[0x0][0x210], RZ ;  /* 0x0000840056187a24 */ /* 0x000fe400078e02ff */
[----:B------:R-:W-:Y:S01]  /*1310*/  IMAD.IADD R20, R84, 0x1, -R9 ;  /* 0x0000000154147824 */ /* 0x000fe200078e0a09 */
[----:B------:R1:W-:Y:S01]  /*1320*/  @P0 LDGSTS.E.BYPASS.LTC128B.128 [R0+0x12100], [R12.64], !P5 ;  /* 0x121000000c000fae */ /* 0x0003e2000e901d46 */
[----:B------:R-:W-:Y:S01]  /*1330*/  LEA.HI R8, R8, R111, RZ, 0x3 ;  /* 0x0000006f08087211 */ /* 0x000fe200078f18ff */
[----:B------:R-:W-:-:S02]  /*1340*/  IMAD R24, R189, c[0x0][0x214], R24 ;  /* 0x00008500bd187a24 */ /* 0x000fc400078e0218 */
[C---:B------:R-:W-:Y:S01]  /*1350*/  IMAD.SHL.U32 R22, R20.reuse, 0x8, RZ ;  /* 0x0000000814167824 */ /* 0x040fe200078e00ff */
[----:B------:R-:W-:Y:S01]  /*1360*/  @P1 LOP3.LUT R191, R191, 0x2, RZ, 0xfc, !PT ;  /* 0x00000002bfbf1812 */ /* 0x000fe200078efcff */
[----:B------:R-:W-:Y:S01]  /*1370*/  IMAD.SHL.U32 R20, R20, 0x4, RZ ;  /* 0x0000000414147824 */ /* 0x000fe200078e00ff */
[C---:B------:R-:W-:Y:S01]  /*1380*/  @P0 LEA R14, P1, R99.reuse, R12, 0x1 ;  /* 0x0000000c630e0211 */ /* 0x040fe200078208ff */
[----:B------:R1:W-:Y:S01]  /*1390*/  @P0 LDGSTS.E.BYPASS.LTC128B.128 [R0+0x14100], [R12.64+0x80], !P4 ;  /* 0x141000800c000fae */ /* 0x0003e2000e101d46 */
[----:B------:R-:W-:Y:S02]  /*13a0*/  LOP3.LUT R8, R8, 0xfffffff8, RZ, 0xc0, !PT ;  /* 0xfffffff808087812 */ /* 0x000fe400078ec0ff */
[----:B------:R-:W-:Y:S01]  /*13b0*/  @P0 LEA.HI.X R15, R99, R13, R98, 0x1, P1 ;  /* 0x0000000d630f0211 */ /* 0x000fe200008f0c62 */
[----:B------:R1:W-:Y:S01]  /*13c0*/  @P0 LDGSTS.E.BYPASS.LTC128B.128 [R0+0x16100], [R12.64+0x100], !P3 ;  /* 0x161001000c000fae */ /* 0x0003e2000d901d46 */
[C---:B------:R-:W-:Y:S01]  /*13d0*/  IADD3 R19, R20.reuse, 0x20, RZ ;  /* 0x0000002014137810 */ /* 0x040fe20007ffe0ff */
[C---:B------:R-:W-:Y:S01]  /*13e0*/  IMAD.IADD R8, R111.reuse, 0x1, -R8 ;  /* 0x000000016f087824 */ /* 0x040fe200078e0a08 */
[C---:B------:R-:W-:Y:S01]  /*13f0*/  IADD3 R17, R20.reuse, 0x40, RZ ;  /* 0x0000004014117810 */ /* 0x040fe20007ffe0ff */
[----:B------:R3:W-:Y:S01]  /*1400*/  @P0 LDGSTS.E.BYPASS.LTC128B.128 [R0+0x13100], [R14.64], !P5 ;  /* 0x131000000e000fae */ /* 0x0007e2000e901d46 */
[----:B------:R-:W-:Y:S01]  /*1410*/  SHF.R.S32.HI R21, RZ, 0x1f, R20 ;  /* 0x0000001fff157819 */ /* 0x000fe20000011414 */
[----:B--2---:R-:W-:Y:S01]  /*1420*/  IMAD.MOV.U32 R2, RZ, RZ, c[0x0][0x27c] ;  /* 0x00009f00ff027624 */ /* 0x004fe200078e00ff */
[----:B------:R-:W-:Y:S01]  /*1430*/  SHF.R.S32.HI R6, RZ, 0x1f, R111 ;  /* 0x0000001fff067819 */ /* 0x000fe2000001146f */
[----:B------:R3:W-:Y:S01]  /*1440*/  @P0 LDGSTS.E.BYPASS.LTC128B.128 [R0+0x15100], [R14.64+0x80], !P4 ;  /* 0x151000800e000fae */ /* 0x0007e2000e101d46 */
[----:B------:R-:W-:Y:S01]  /*1450*/  IMAD.IADD R16, R20, 0x1, R17 ;  /* 0x0000000114107824 */ /* 0x000fe200078e0211 */
[----:B------:R-:W-:Y:S01]  /*1460*/  LOP3.LUT P6, RZ, R8, 0x4, RZ, 0xc0, !PT ;  /* 0x0000000408ff7812 */ /* 0x000fe200078cc0ff */
[----:B------:R-:W-:Y:S01]  /*1470*/  IMAD.SHL.U32 R2, R2, 0x2, RZ ;  /* 0x0000000202027824 */ /* 0x000fe200078e00ff */
[----:B------:R3:W-:Y:S01]  /*1480*/  @P0 LDGSTS.E.BYPASS.LTC128B.128 [R0+0x17100], [R14.64+0x100], !P3 ;  /* 0x171001000e000fae */ /* 0x0007e2000d901d46 */
[----:B------:R-:W-:Y:S01]  /*1490*/  ISETP.GE.AND P0, PT, R22, c[0x0][0x27c], PT ;  /* 0x00009f0016007a0c */ /* 0x000fe20003f06270 */
[C---:B------:R-:W-:Y:S01]  /*14a0*/  IMAD R160, R6.reuse, c[0x0][0x290], RZ ;  /* 0x0000a40006a07a24 */ /* 0x040fe200078e02ff */
[----:B------:R-:W-:Y:S01]  /*14b0*/  SHF.R.S32.HI R23, RZ, 0x1f, R22 ;  /* 0x0000001fff177819 */ /* 0x000fe20000011416 */
[----:B------:R-:W-:Y:S01]  /*14c0*/  IMAD R158, R6, c[0x0][0x280], RZ ;  /* 0x0000a000069e7a24 */ /* 0x000fe200078e02ff */
[----:B------:R-:W-:Y:S01]  /*14d0*/  IADD3 R7, -R2, c[0x0][0x1d4], RZ ;  /* 0x0000750002077a10 */ /* 0x000fe20007ffe1ff */
[----:B------:R-:W-:Y:S01]  /*14e0*/  IMAD.SHL.U32 R8, R8, 0x40, RZ ;  /* 0x0000004008087824 */ /* 0x000fe200078e00ff */
[----:B------:R-:W-:Y:S01]  /*14f0*/  SEL R9, RZ, c[0x0][0x27c], !P0 ;  /* 0x00009f00ff097a07 */ /* 0x000fe20004000000 */
[----:B------:R-:W0:Y:S01]  /*1500*/  LDGDEPBAR ;  /* 0x00000000000079af */ /* 0x000e220000000000 */
[----:B------:R-:W-:Y:S01]  /*1510*/  IMAD R160, R111, c[0x0][0x294], R160 ;  /* 0x0000a5006fa07a24 */ /* 0x000fe200078e02a0 */
[----:B------:R-:W-:Y:S01]  /*1520*/  LOP3.LUT R191, R191, 0xfffffffe, RZ, 0xc0, !PT ;  /* 0xfffffffebfbf7812 */ /* 0x000fe200078ec0ff */
[C---:B------:R-:W-:Y:S01]  /*1530*/  IMAD R158, R111.reuse, c[0x0][0x284], R158 ;  /* 0x0000a1006f9e7a24 */ /* 0x040fe200078e029e */
[----:B------:R-:W-:Y:S01]  /*1540*/  LOP3.LUT R8, R8, 0x1c0, RZ, 0xc0, !PT ;  /* 0x000001c008087812 */ /* 0x000fe200078ec0ff */
[C---:B------:R-:W-:Y:S01]  /*1550*/  IMAD.IADD R9, R22.reuse, 0x1, R9 ;  /* 0x0000000116097824 */ /* 0x040fe200078e0209 */
[----:B------:R-:W-:Y:S01]  /*1560*/  IADD3 R140, R22, 0x60, RZ ;  /* 0x00000060168c7810 */ /* 0x000fe20007ffe0ff */
[----:B------:R-:W-:Y:S01]  /*1570*/  IMAD.WIDE.U32 R164, R111, c[0x0][0x290], R22 ;  /* 0x0000a4006fa47a25 */ /* 0x000fe200078e0016 */
[----:B-1----:R-:W-:-:S02]  /*1580*/  SEL R13, R2, R7, !P0 ;  /* 0x00000007020d7207 */ /* 0x002fc40004000000 */
[----:B------:R-:W-:Y:S01]  /*1590*/  ISETP.GE.AND P0, PT, R16, c[0x0][0x27c], PT ;  /* 0x00009f0010007a0c */ /* 0x000fe20003f06270 */
[C---:B------:R-:W-:Y:S01]  /*15a0*/  IMAD.WIDE.U32 R162, R111.reuse, c[0x0][0x280], R22 ;  /* 0x0000a0006fa27a25 */ /* 0x040fe200078e0016 */
[----:B------:R-:W-:Y:S02]  /*15b0*/  SHF.R.S32.HI R110, RZ, 0x1f, R9 ;  /* 0x0000001fff6e7819 */ /* 0x000fe40000011409 */
[----:B------:R-:W-:Y:S01]  /*15c0*/  IADD3 R139, R22, 0x80, RZ ;  /* 0x00000080168b7810 */ /* 0x000fe20007ffe0ff */
[C---:B------:R-:W-:Y:S01]  /*15d0*/  IMAD.WIDE.U32 R30, R111.reuse, c[0x0][0x290], R20 ;  /* 0x0000a4006f1e7a25 */ /* 0x040fe200078e0014 */
[CC--:B------:R-:W-:Y:S02]  /*15e0*/  LEA.HI R137, R110.reuse, R9.reuse, RZ, 0x3 ;  /* 0x000000096e897211 */ /* 0x0c0fe400078f18ff */
[----:B------:R-:W-:Y:S01]  /*15f0*/  LEA.HI R110, R110, R9, RZ, 0x6 ;  /* 0x000000096e6e7211 */ /* 0x000fe200078f30ff */
[----:B---3--:R-:W-:Y:S01]  /*1600*/  IMAD.IADD R15, R20, 0x1, R19 ;  /* 0x00000001140f7824 */ /* 0x008fe200078e0213 */
[----:B------:R-:W-:Y:S01]  /*1610*/  SHF.R.S32.HI R0, RZ, 0x1f, R13 ;  /* 0x0000001fff007819 */ /* 0x000fe2000001140d */
[----:B------:R-:W-:Y:S01]  /*1620*/  IMAD.WIDE.U32 R28, R111, c[0x0][0x280], R20 ;  /* 0x0000a0006f1c7a25 */ /* 0x000fe200078e0014 */
[----:B------:R-:W-:-:S02]  /*1630*/  IADD3 R138, R22, 0xa0, RZ ;  /* 0x000000a0168a7810 */ /* 0x000fc40007ffe0ff */
[----:B------:R-:W-:Y:S01]  /*1640*/  ISETP.GE.AND P1, PT, R15, c[0x0][0x27c], PT ;  /* 0x00009f000f007a0c */ /* 0x000fe20003f26270 */
[----:B------:R-:W-:Y:S01]  /*1650*/  IMAD.SHL.U32 R110, R110, 0x40, RZ ;  /* 0x000000406e6e7824 */ /* 0x000fe200078e00ff */
[----:B------:R-:W-:Y:S01]  /*1660*/  LEA.HI R0, R0, R13, RZ, 0x4 ;  /* 0x0000000d00007211 */ /* 0x000fe200078f20ff */
[----:B------:R-:W-:Y:S01]  /*1670*/  IMAD.WIDE.U32 R26, R189, c[0x0][0x210], R22 ;  /* 0x00008400bd1a7a25 */ /* 0x000fe200078e0016 */
[CC--:B------:R-:W-:Y:S02]  /*1680*/  SEL R12, R2.reuse, R7.reuse, !P1 ;  /* 0x00000007020c7207 */ /* 0x0c0fe40004800000 */
[----:B------:R-:W-:Y:S01]  /*1690*/  SEL R7, R2, R7, !P0 ;  /* 0x0000000702077207 */ /* 0x000fe20004000000 */
[----:B------:R-:W-:Y:S01]  /*16a0*/  IMAD.IADD R165, R165, 0x1, R160 ;  /* 0x00000001a5a57824 */ /* 0x000fe200078e02a0 */
[----:B------:R-:W-:Y:S01]  /*16b0*/  SEL R2, RZ, c[0x0][0x27c], !P1 ;  /* 0x00009f00ff027a07 */ /* 0x000fe20004800000 */
[----:B------:R-:W-:Y:S01]  /*16c0*/  IMAD.IADD R163, R163, 0x1, R158 ;  /* 0x00000001a3a37824 */ /* 0x000fe200078e029e */
[----:B------:R-:W-:Y:S01]  /*16d0*/  IADD3 R154, P1, R154, R111, RZ ;  /* 0x0000006f9a9a7210 */ /* 0x000fe20007f3e0ff */
[----:B------:R-:W-:Y:S01]  /*16e0*/  IMAD.IADD R161, R160, 0x1, R31 ;  /* 0x00000001a0a17824 */ /* 0x000fe200078e021f */
[----:B------:R-:W-:Y:S01]  /*16f0*/  SHF.R.S32.HI R112, RZ, 0x1f, R7 ;  /* 0x0000001fff707819 */ /* 0x000fe20000011407 */
[----:B------:R-:W-:Y:S01]  /*1700*/  IMAD.IADD R159, R158, 0x1, R29 ;  /* 0x000000019e9f7824 */ /* 0x000fe200078e021d */
        /* <DEDUP_REMOVED lines=9> */
[----:B------:R-:W-:Y:S01]  /*17a0*/  IMAD.IADD R25, R27, 0x1, R24 ;  /* 0x000000011b197824 */ /* 0x000fe200078e0218 */
        /* <DEDUP_REMOVED lines=9> */
[----:B------:R-:W-:Y:S01]  /*1840*/  IMAD.MOV.U32 R158, RZ, RZ, R28 ;  /* 0x000000ffff9e7224 */ /* 0x000fe200078e001c */
[----:B------:R-:W-:Y:S01]  /*1850*/  SHF.R.S32.HI R0, RZ, 0x4, R0 ;  /* 0x00000004ff007819 */ /* 0x000fe20000011400 */
[----:B------:R-:W-:Y:S01]  /*1860*/  IMAD.SHL.U32 R6, R6, 0x40, RZ ;  /* 0x0000004006067824 */ /* 0x000fe200078e00ff */
[----:B------:R-:W-:Y:S01]  /*1870*/  SHF.R.S32.HI R108, RZ, 0x1f, R3 ;  /* 0x0000001fff6c7819 */ /* 0x000fe20000011403 */
[----:B------:R-:W-:Y:S01]  /*1880*/  IMAD.MOV.U32 R24, RZ, RZ, R26 ;  /* 0x000000ffff187224 */ /* 0x000fe200078e001a */
[----:B------:R-:W-:Y:S01]  /*1890*/  SHF.R.S32.HI R113, RZ, 0x4, R113 ;  /* 0x00000004ff717819 */ /* 0x000fe20000011471 */
[----:B-----5:R-:W-:Y:S01]  /*18a0*/  IMAD.WIDE.U32 R164, R85, c[0x0][0x290], R164 ;  /* 0x0000a40055a47a25 */ /* 0x020fe200078e00a4 */
[----:B------:R-:W-:-:S02]  /*18b0*/  LEA.HI R135, R108, R3, RZ, 0x3 ;  /* 0x000000036c877211 */ /* 0x000fc400078f18ff */
[----:B------:R-:W-:Y:S01]  /*18c0*/  LEA.HI R108, R108, R3, RZ, 0x6 ;  /* 0x000000036c6c7211 */ /* 0x000fe200078f30ff */
[----:B------:R-:W-:Y:S01]  /*18d0*/  IMAD.WIDE.U32 R166, R166, c[0x0][0x218], R24 ;  /* 0x00008600a6a67a25 */ /* 0x000fe200078e0018 */
[----:B------:R-:W-:Y:S02]  /*18e0*/  SHF.R.U32.HI R3, RZ, 0x3, R8 ;  /* 0x00000003ff037819 */ /* 0x000fe40000011608 */
[----:B------:R-:W-:Y:S01]  /*18f0*/  SHF.R.S32.HI R112, RZ, 0x4, R112 ;  /* 0x00000004ff707819 */ /* 0x000fe20000011470 */
[----:B------:R-:W-:Y:S01]  /*1900*/  IMAD.SHL.U32 R108, R108, 0x40, RZ ;  /* 0x000000406c6c7824 */ /* 0x000fe200078e00ff */
[----:B------:R-:W-:Y:S01]  /*1910*/  LOP3.LUT R7, R12, R3, RZ, 0x3c, !PT ;  /* 0x000000030c077212 */ /* 0x000fe200078e3cff */
[C---:B------:R-:W-:Y:S01]  /*1920*/  IMAD.WIDE.U32 R160, R85.reuse, c[0x0][0x290], R160 ;  /* 0x0000a40055a07a25 */ /* 0x040fe200078e00a0 */
[----:B------:R-:W-:Y:S02]  /*1930*/  LOP3.LUT R12, R8, 0x38, R135, 0xf8, !PT ;  /* 0x00000038080c7812 */ /* 0x000fe400078ef887 */
[----:B------:R-:W-:Y:S01]  /*1940*/  LOP3.LUT R2, R2, 0xfffffe00, RZ, 0xc0, !PT ;  /* 0xfffffe0002027812 */ /* 0x000fe200078ec0ff */
[----:B------:R-:W-:Y:S01]  /*1950*/  IMAD.WIDE.U32 R162, R85, c[0x0][0x280], R162 ;  /* 0x0000a00055a27a25 */ /* 0x000fe200078e00a2 */
[----:B------:R-:W-:-:S02]  /*1960*/  LOP3.LUT R6, R6, 0xfffff000, RZ, 0xc0, !PT ;  /* 0xfffff00006067812 */ /* 0x000fc400078ec0ff */
[-C--:B------:R-:W-:Y:S01]  /*1970*/  LOP3.LUT R109, R14, R3.reuse, RZ, 0x3c, !PT ;  /* 0x000000030e6d7212 */ /* 0x080fe200078e3cff */
[----:B------:R-:W-:Y:S01]  /*1980*/  IMAD.WIDE.U32 R158, R85, c[0x0][0x280], R158 ;  /* 0x0000a000559e7a25 */ /* 0x000fe200078e009e */
[----:B------:R-:W-:Y:S02]  /*1990*/  LOP3.LUT R108, R108, 0xfffff000, RZ, 0xc0, !PT ;  /* 0xfffff0006c6c7812 */ /* 0x000fe400078ec0ff */
[----:B------:R-:W-:Y:S01]  /*19a0*/  LOP3.LUT R5, R12, R3, RZ, 0x3c, !PT ;  /* 0x000000030c057212 */ /* 0x000fe200078e3cff */
[----:B------:R-:W-:Y:S01]  /*19b0*/  IMAD.IADD R121, R167, 0x1, R121 ;  /* 0x00000001a7797824 */ /* 0x000fe200078e0279 */
[----:B------:R-:W-:Y:S02]  /*19c0*/  LEA.HI.SX32 R107, R137, R0, 0x1d ;  /* 0x00000000896b7211 */ /* 0x000fe400078feaff */
[----:B------:R-:W-:Y:S02]  /*19d0*/  LEA.HI.SX32 R113, R136, R113, 0x1d ;  /* 0x0000007188717211 */ /* 0x000fe400078feaff */
[----:B------:R-:W-:-:S02]  /*19e0*/  LEA.HI.SX32 R112, R135, R112, 0x1d ;  /* 0x0000007087707211 */ /* 0x000fc400078feaff */
[--C-:B------:R-:W-:Y:S02]  /*19f0*/  IADD3 R109, R109, R6, R2.reuse ;  /* 0x000000066d6d7210 */ /* 0x100fe40007ffe002 */
[----:B------:R-:W-:Y:S02]  /*1a00*/  IADD3 R108, R5, R108, R2 ;  /* 0x0000006c056c7210 */ /* 0x000fe40007ffe002 */
[----:B------:R-:W-:Y:S02]  /*1a10*/  SHF.R.S32.HI R6, RZ, 0x1f, R107 ;  /* 0x0000001fff067819 */ /* 0x000fe4000001146b */
[----:B------:R-:W-:Y:S02]  /*1a20*/  SHF.R.S32.HI R114, RZ, 0x1f, R113 ;  /* 0x0000001fff727819 */ /* 0x000fe40000011471 */
[----:B------:R-:W-:Y:S02]  /*1a30*/  SHF.R.S32.HI R5, RZ, 0x1f, R112 ;  /* 0x0000001fff057819 */ /* 0x000fe40000011470 */
        /* <DEDUP_REMOVED lines=25> */
[----:B------:R-:W-:Y:S02]  /*1bd0*/  IADD3 R101, P1, P0, R152, R156, R22 ;  /* 0x0000009c98657210 */ /* 0x000fe4000783e016 */
[--C-:B------:R-:W-:Y:S02]  /*1be0*/  IADD3 R110, R7, R110, R2.reuse ;  /* 0x0000006e076e7210 */ /* 0x100fe40007ffe002 */
[--C-:B------:R-:W-:Y:S01]  /*1bf0*/  IADD3 R115, R115, R6, R2.reuse ;  /* 0x0000000673737210 */ /* 0x100fe20007ffe002 */
[----:B------:R-:W-:Y:S01]  /*1c00*/  IMAD.MOV.U32 R6, RZ, RZ, c[0x0][0x1e0] ;  /* 0x00007800ff067624 */ /* 0x000fe200078e00ff */
[--C-:B------:R-:W-:Y:S02]  /*1c10*/  IADD3 R114, R5, R114, R2.reuse ;  /* 0x0000007205727210 */ /* 0x100fe40007ffe002 */
[----:B------:R-:W-:Y:S01]  /*1c20*/  IADD3 R134, R3, R134, R2 ;  /* 0x0000008603867210 */ /* 0x000fe20007ffe002 */
[----:B------:R-:W-:Y:S01]  /*1c30*/  IMAD.SHL.U32 R133, R6, 0x40, RZ ;  /* 0x0000004006857824 */ /* 0x000fe200078e00ff */
[----:B------:R-:W-:-:S02]  /*1c40*/  IADD3.X R100, R103, R106, R23, P1, P0 ;  /* 0x0000006a67647210 */ /* 0x000fc40000fe0417 */
[----:B------:R-:W-:Y:S02]  /*1c50*/  SHF.R.S32.HI R2, RZ, 0x1f, R85 ;  /* 0x0000001fff027819 */ /* 0x000fe40000011455 */
[----:B------:R-:W-:Y:S02]  /*1c60*/  ISETP.NE.AND P0, PT, RZ, UR4, PT ;  /* 0x00000004ff007c0c */ /* 0x000fe4000bf05270 */
[----:B------:R-:W-:Y:S01]  /*1c70*/  LOP3.LUT R137, R137, 0xfffffff8, RZ, 0xc0, !PT ;  /* 0xfffffff889897812 */ /* 0x000fe200078ec0ff */
[----:B------:R-:W-:Y:S01]  /*1c80*/  IMAD R4, R2, c[0x0][0x290], RZ ;  /* 0x0000a40002047a24 */ /* 0x000fe200078e02ff */
[----:B------:R-:W-:Y:S01]  /*1c90*/  LOP3.LUT R136, R136, 0xfffffff8, RZ, 0xc0, !PT ;  /* 0xfffffff888887812 */ /* 0x000fe200078ec0ff */
[----:B------:R-:W-:Y:S01]  /*1ca0*/  IMAD R2, R2, c[0x0][0x280], RZ ;  /* 0x0000a00002027a24 */ /* 0x000fe200078e02ff */
[----:B------:R-:W-:Y:S01]  /*1cb0*/  LOP3.LUT R135, R135, 0xfffffff8, RZ, 0xc0, !PT ;  /* 0xfffffff887877812 */ /* 0x000fe200078ec0ff */
[C---:B------:R-:W-:Y:S01]  /*1cc0*/  IMAD R117, R85.reuse, c[0x0][0x294], R4 ;  /* 0x0000a50055757a24 */ /* 0x040fe200078e0204 */
[-C--:B------:R-:W-:Y:S01]  /*1cd0*/  SHF.L.U64.HI R123, R12, R131.reuse, c[0x0][0x294] ;  /* 0x0000a5000c7b7619 */ /* 0x080fe20000010283 */
[----:B------:R-:W-:Y:S01]  /*1ce0*/  IMAD R3, R85, c[0x0][0x284], R2 ;  /* 0x0000a10055037a24 */ /* 0x000fe200078e0202 */
[-C--:B------:R-:W-:Y:S01]  /*1cf0*/  SHF.L.U64.HI R127, R8, R131.reuse, c[0x0][0x284] ;  /* 0x0000a100087f7619 */ /* 0x080fe20000010283 */
[----:B------:R-:W-:Y:S01]  /*1d00*/  IMAD.IADD R119, R165, 0x1, R117 ;  /* 0x00000001a5777824 */ /* 0x000fe200078e0275 */
[----:B------:R-:W-:Y:S01]  /*1d10*/  SHF.L.U64.HI R131, R6, R131, c[0x0][0x1e4] ;  /* 0x0000790006837619 */ /* 0x000fe20000010283 */
[----:B------:R-:W-:Y:S01]  /*1d20*/  IMAD.IADD R117, R117, 0x1, R161 ;  /* 0x0000000175757824 */ /* 0x000fe200078e02a1 */
[----:B------:R-:W-:Y:S01]  /*1d30*/  @P0 LOP3.LUT R191, R191, 0x1, RZ, 0xfc, !PT ;  /* 0x00000001bfbf0812 */ /* 0x000fe200078efcff */
[----:B------:R-:W-:Y:S01]  /*1d40*/  IMAD.IADD R118, R163, 0x1, R3 ;  /* 0x00000001a3767824 */ /* 0x000fe200078e0203 */
[C---:B------:R-:W-:Y:S01]  /*1d50*/  IADD3 R14, R20.reuse, 0x10, RZ ;  /* 0x00000010140e7810 */ /* 0x040fe20007ffe0ff */
[----:B------:R-:W-:Y:S01]  /*1d60*/  IMAD.IADD R116, R3, 0x1, R159 ;  /* 0x0000000103747824 */ /* 0x000fe200078e029f */
[----:B------:R-:W-:-:S02]  /*1d70*/  IADD3 R13, R20, 0x30, RZ ;  /* 0x00000030140d7810 */ /* 0x000fc40007ffe0ff */
[----:B------:R-:W-:Y:S02]  /*1d80*/  IADD3 R12, R20, 0x50, RZ ;  /* 0x00000050140c7810 */ /* 0x000fe40007ffe0ff */
[----:B------:R-:W-:Y:S02]  /*1d90*/  SHF.R.S32.HI R132, RZ, 0x1f, R137 ;  /* 0x0000001fff847819 */ /* 0x000fe40000011489 */
[----:B------:R-:W-:Y:S02]  /*1da0*/  SHF.R.S32.HI R126, RZ, 0x1f, R107 ;  /* 0x0000001fff7e7819 */ /* 0x000fe4000001146b */
[----:B------:R-:W-:Y:S02]  /*1db0*/  SHF.R.S32.HI R130, RZ, 0x1f, R136 ;  /* 0x0000001fff827819 */ /* 0x000fe40000011488 */
[----:B------:R-:W-:Y:S02]  /*1dc0*/  SHF.R.S32.HI R128, RZ, 0x1f, R135 ;  /* 0x0000001fff807819 */ /* 0x000fe40000011487 */
[----:B------:R-:W-:-:S02]  /*1dd0*/  SHF.R.S32.HI R124, RZ, 0x1f, R113 ;  /* 0x0000001fff7c7819 */ /* 0x000fc40000011471 */
[----:B------:R-:W-:Y:S02]  /*1de0*/  SHF.R.S32.HI R122, RZ, 0x1f, R112 ;  /* 0x0000001fff7a7819 */ /* 0x000fe40000011470 */
.L_x_2491:
[----:B------:R-:W-:Y:S01]  /*1df0*/  SHF.R.S32.HI R4, RZ, 0x1f, R18 ;  /* 0x0000001fff047819 */ /* 0x000fe20000011412 */
[----:B------:R-:W-:Y:S04]  /*1e00*/  DEPBAR.LE SB0, 0x2 ;  /* 0x000080800000791a */ /* 0x000fe80000000000 */
[----:B------:R-:W-:Y:S01]  /*1e10*/  BAR.SYNC.DEFER_BLOCKING 0x0 ;  /* 0x0000000000007b1d */ /* 0x000fe20000010000 */
[----:B------:R-:W-:Y:S01]  /*1e20*/  ISETP.LE.AND P1, PT, R102, c[0x0][0x27c], PT ;  /* 0x00009f0066007a0c */ /* 0x000fe20003f23270 */
[-C--:B------:R-:W-:Y:S02]  /*1e30*/  IMAD R143, R131, R18.reuse, RZ ;  /* 0x00000012838f7224 */ /* 0x080fe400078e02ff */
[----:B-----5:R-:W-:Y:S04]  /*1e40*/  IMAD.WIDE.U32 R28, R133, R18, RZ ;  /* 0x00000012851c7225 */ /* 0x020fe800078e00ff */
[----:B------:R-:W-:Y:S01]  /*1e50*/  IMAD R143, R4, R133, R143 ;  /* 0x00000085048f7224 */ /* 0x000fe200078e028f */
[----:B-1----:R-:W-:Y:S01]  /*1e60*/  IADD3 R6, P0, R101, R28, RZ ;  /* 0x0000001c65067210 */ /* 0x002fe20007f1e0ff */
        /* <DEDUP_REMOVED lines=82> */
.L_x_2471:
[----:B------:R-:W-:Y:S05]  /*2390*/  BSYNC B0 ;  /* 0x0000000000007941 */ /* 0x000fea0003800000 */
.L_x_2470:
[----:B------:R-:W-:-:S05]  /*23a0*/  @P1 BRA `(.L_x_2472) ;  /* 0x000034b000001947 */ /* 0x000fca0003800000 */
[----:B------:R-:W-:Y:S01]  /*23b0*/  ISETP.GE.AND P0, PT, R22, c[0x0][0x1d4], PT ;  /* 0x0000750016007a0c */ /* 0x000fe20003f06270 */
[----:B-----5:R-:W-:Y:S01]  /*23c0*/  IMAD.MOV.U32 R25, RZ, RZ, R56 ;  /* 0x000000ffff197224 */ /* 0x020fe200078e0038 */
[----:B------:R-:W-:Y:S01]  /*23d0*/  MOV R24, R57 ;  /* 0x0000003900187202 */ /* 0x000fe20000000f00 */
[----:B-1----:R-:W-:Y:S01]  /*23e0*/  IMAD.MOV.U32 R3, RZ, RZ, R28 ;  /* 0x000000ffff037224 */ /* 0x002fe200078e001c */
        /* <DEDUP_REMOVED lines=84> */
.L_x_2474:
[----:B------:R-:W-:Y:S05]  /*2930*/  BSYNC B0 ;  /* 0x0000000000007941 */ /* 0x000fea0003800000 */
.L_x_2473:
        /* <DEDUP_REMOVED lines=56> */
.L_x_2476:
[----:B------:R-:W-:Y:S05]  /*2cc0*/  BSYNC B0 ;  /* 0x0000000000007941 */ /* 0x000fea0003800000 */
.L_x_2475:
        /* <DEDUP_REMOVED lines=56> */
.L_x_2478:
[----:B------:R-:W-:Y:S05]  /*3050*/  BSYNC B0 ;  /* 0x0000000000007941 */ /* 0x000fea0003800000 */
.L_x_2477:
        /* <DEDUP_REMOVED lines=56> */
.L_x_2480:
[----:B------:R-:W-:Y:S05]  /*33e0*/  BSYNC B0 ;  /* 0x0000000000007941 */ /* 0x000fea0003800000 */
.L_x_2479:
        /* <DEDUP_REMOVED lines=56> */
.L_x_2482:
[----:B------:R-:W-:Y:S05]  /*3770*/  BSYNC B0 ;  /* 0x0000000000007941 */ /* 0x000fea0003800000 */
.L_x_2481:
        /* <DEDUP_REMOVED lines=56> */
.L_x_2469:
        /* <DEDUP_REMOVED lines=47> */
.L_x_2484:
[----:B------:R-:W-:Y:S05]  /*3df0*/  BSYNC B0 ;  /* 0x0000000000007941 */ /* 0x000fea0003800000 */
.L_x_2483:
[----:B------:R-:W-:Y:S04]  /*3e00*/  IADD3 R169, P0, R156, R28, RZ ;  /* 0x0000001c9ca97210 */ /* 0x000fe80007f1e0ff */
[----:B------:R-:W-:Y:S01]  /*3e10*/  IADD3.X R143, R106, R143, RZ, P0, !PT ;  /* 0x0000008f6a8f7210 */ /* 0x000fe200007fe4ff */
[----:B------:R-:W-:-:S05]  /*3e20*/  @P1 BRA `(.L_x_2472) ;  /* 0x00001a3000001947 */ /* 0x000fca0003800000 */
[----:B------:R-:W-:Y:S01]  /*3e30*/  ISETP.GE.AND P0, PT, R22, c[0x0][0x1d4], PT ;  /* 0x0000750016007a0c */ /* 0x000fe20003f06270 */
[----:B-----5:R-:W-:Y:S01]  /*3e40*/  IMAD.MOV.U32 R9, RZ, RZ, R74 ;  /* 0x000000ffff097224 */ /* 0x020fe200078e004a */
[----:B-1----:R-:W-:Y:S01]  /*3e50*/  MOV R6, R73 ;  /* 0x0000004900067202 */ /* 0x002fe20000000f00 */
        /* <DEDUP_REMOVED lines=28> */
[C---:B------:R-:W-:Y:S01]  /*4020*/  IADD3 R175, P1, P0, R152.reuse, R169, R137 ;  /* 0x000000a998af7210 */ /* 0x040fe2000783e089 */
[----:B------:R-:W-:Y:S01]  /*4030*/  IMAD.MOV.U32 R62, RZ, RZ, R57 ;  /* 0x000000ffff3e7224 */ /* 0x000fe200078e0039 */
[----:B------:R-:W-:Y:S02]  /*4040*/  IADD3 R177, R115, R171, RZ ;  /* 0x000000ab73b17210 */ /* 0x000fe40007ffe0ff */
[----:B------:R-:W-:Y:S02]  /*4050*/  IADD3.X R168, R103, R143, R132, P1, P0 ;  /* 0x0000008f67a87210 */ /* 0x000fe40000fe0484 */
[----:B------:R-:W-:Y:S02]  /*4060*/  SHF.L.U32 R176, R177, 0x1, RZ ;  /* 0x00000001b1b07819 */ /* 0x000fe400000006ff */
[----:B------:R-:W-:Y:S02]  /*4070*/  MOV R47, R40 ;  /* 0x00000028002f7202 */ /* 0x000fe40000000f00 */
[----:B------:R-:W-:Y:S01]  /*4080*/  MOV R61, R58 ;  /* 0x0000003a003d7202 */ /* 0x000fe20000000f00 */
[----:B------:R-:W-:Y:S01]  /*4090*/  LDS.128 R80, [R176+0xc100] ;  /* 0x00c10000b0507984 */ /* 0x000fe20000000c00 */
[----:B------:R-:W-:Y:S02]  /*40a0*/  @!P2 IADD3 R173, P1, P0, R152, R169, R107 ;  /* 0x000000a998ada210 */ /* 0x000fe4000783e06b */
[----:B------:R-:W-:Y:S02]  /*40b0*/  MOV R55, R56 ;  /* 0x0000003800377202 */ /* 0x000fe40000000f00 */
[----:B------:R-:W-:Y:S02]  /*40c0*/  @!P2 IADD3.X R170, R103, R143, R126, P1, P0 ;  /* 0x0000008f67aaa210 */ /* 0x000fe40000fe047e */
[C---:B------:R-:W-:Y:S04]  /*40d0*/  LEA R174, P0, R175.reuse, c[0x0][0x1c8], 0x1 ;  /* 0x00007200afae7a11 */ /* 0x040fe800078008ff */
[----:B------:R-:W-:Y:S02]  /*40e0*/  LEA.HI.X R175, R175, c[0x0][0x1cc], R168, 0x1, P0 ;  /* 0x00007300afaf7a11 */ /* 0x000fe400000f0ca8 */
[C---:B------:R-:W-:Y:S04]  /*40f0*/  @!P2 LEA R172, P0, R173.reuse, c[0x0][0x1c8], 0x1 ;  /* 0x00007200adacaa11 */ /* 0x040fe800078008ff */
[----:B------:R-:W-:Y:S01]  /*4100*/  @!P2 LEA.HI.X R173, R173, c[0x0][0x1cc], R170, 0x1, P0 ;  /* 0x00007300adadaa11 */ /* 0x000fe200000f0caa */
[----:B------:R-:W-:Y:S01]  /*4110*/  IMAD.IADD R170, R110, 0x1, R171 ;  /* 0x000000016eaa7824 */ /* 0x000fe200078e02ab */
[----:B------:R-:W-:Y:S03]  /*4120*/  ISETP.GE.AND P0, PT, R22, c[0x0][0x27c], PT ;  /* 0x00009f0016007a0c */ /* 0x000fe60003f06270 */
[----:B------:R-:W-:Y:S05]  /*4130*/  IMAD.SHL.U32 R168, R170, 0x2, RZ ;  /* 0x00000002aaa87824 */ /* 0x000fea00078e00ff */
[----:B------:R-:W1:Y:S05]  /*4140*/  LDS.128 R28, [R168+0xc100] ;  /* 0x00c10000a81c7984 */ /* 0x000e6a0000000c00 */
[--C-:B------:R-:W-:Y:S01]  /*4150*/  @!P0 SHF.R.U64 R63, R58, 0x10, R59.reuse ;  /* 0x000000103a3f8819 */ /* 0x100fe2000000123b */
[----:B------:R-:W-:Y:S01]  /*4160*/  @!P0 HADD2.F32 R49, -RZ, R47.H0_H0 ;  /* 0x2000002fff318230 */ /* 0x000fe20000004100 */
        /* <DEDUP_REMOVED lines=20> */
[----:B------:R-:W-:Y:S01]  /*42b0*/  @!P0 HADD2.F32 R43, -RZ, R43.H0_H0 ;  /* 0x2000002bff2b8230 */ /* 0x000fe20000004100 */
[----:B-1----:R-:W-:Y:S01]  /*42c0*/  @!P0 IMAD.MOV.U32 R47, RZ, RZ, R28 ;  /* 0x000000ffff2f8224 */ /* 0x002fe200078e001c */
[----:B------:R-:W-:Y:S02]  /*42d0*/  @!P0 MOV R59, R80 ;  /* 0x00000050003b8202 */ /* 0x000fe40000000f00 */
[----:B------:R-:W-:Y:S02]  /*42e0*/  @!P0 MOV R58, R81 ;  /* 0x00000051003a8202 */ /* 0x000fe40000000f00 */
[----:B------:R-:W-:Y:S01]  /*42f0*/  @!P0 HADD2.F32 R52, -RZ, R47.H0_H0 ;  /* 0x2000002fff348230 */ /* 0x000fe20000004100 */
[----:B------:R-:W-:Y:S01]  /*4300*/  @!P0 MOV R48, R29 ;  /* 0x0000001d00308202 */ /* 0x000fe20000000f00 */
[----:B------:R-:W-:Y:S01]  /*4310*/  @!P0 HADD2.F32 R53, -RZ, R59.H0_H0 ;  /* 0x2000003bff358230 */ /* 0x000fe20000004100 */
[----:B------:R-:W-:Y:S01]  /*4320*/  @!P0 MOV R64, R83 ;  /* 0x0000005300408202 */ /* 0x000fe20000000f00 */
[----:B------:R-:W-:Y:S01]  /*4330*/  @!P0 HADD2.F32 R57, -RZ, R58.H0_H0 ;  /* 0x2000003aff398230 */ /* 0x000fe20000004100 */
[CC--:B------:R-:W-:Y:S01]  /*4340*/  @!P0 FMUL.FTZ R2, R52.reuse, R49.reuse ;  /* 0x0000003134028220 */ /* 0x0c0fe20000410000 */
[----:B------:R-:W-:Y:S01]  /*4350*/  @!P0 HADD2.F32 R45, -RZ, R48.H0_H0 ;  /* 0x20000030ff2d8230 */ /* 0x000fe20000004100 */
[----:B------:R-:W-:Y:S01]  /*4360*/  @!P0 FMUL.FTZ R168, R53, R49 ;  /* 0x0000003135a88220 */ /* 0x000fe20000410000 */
[----:B------:R-:W-:Y:S01]  /*4370*/  @!P0 HADD2.F32 R47, -RZ, R47.H1_H1 ;  /* 0x3000002fff2f8230 */ /* 0x000fe20000004100 */
[-C--:B------:R-:W-:Y:S01]  /*4380*/  @!P0 FMUL.FTZ R170, R57, R50.reuse ;  /* 0x0000003239aa8220 */ /* 0x080fe20000410000 */
[--C-:B------:R-:W-:Y:S01]  /*4390*/  @!P0 HADD2.F32 R62, -RZ, R64.reuse.H0_H0 ;  /* 0x20000040ff3e8230 */ /* 0x100fe20000004100 */
[-C--:B------:R-:W-:Y:S01]  /*43a0*/  @!P0 FFMA.FTZ R168, R52, R55.reuse, -R168 ;  /* 0x0000003734a88223 */ /* 0x080fe200000108a8 */
[----:B------:R-:W-:Y:S01]  /*43b0*/  @!P0 HADD2.F32 R64, -RZ, R64.H1_H1 ;  /* 0x30000040ff408230 */ /* 0x000fe20000004100 */
[----:B------:R-:W-:Y:S01]  /*43c0*/  @!P0 FFMA.FTZ R2, R53, R55, R2 ;  /* 0x0000003735028223 */ /* 0x000fe20000010002 */
[----:B------:R-:W-:Y:S01]  /*43d0*/  @!P0 HADD2.F32 R55, -RZ, R58.H1_H1 ;  /* 0x3000003aff378230 */ /* 0x000fe20000004100 */
[C---:B------:R-:W-:Y:S01]  /*43e0*/  @!P0 FMUL.FTZ R4, R45.reuse, R50 ;  /* 0x000000322d048220 */ /* 0x040fe20000410000 */
[----:B------:R-:W-:Y:S01]  /*43f0*/  @!P0 HADD2.F32 R53, -RZ, R59.H1_H1 ;  /* 0x3000003bff358230 */ /* 0x000fe20000004100 */
[----:B------:R-:W-:Y:S01]  /*4400*/  @!P0 FFMA.FTZ R170, R45, R56, -R170 ;  /* 0x000000382daa8223 */ /* 0x000fe200000108aa */
[----:B------:R-:W-:Y:S01]  /*4410*/  @!P0 HADD2.F32 R45, -RZ, R48.H1_H1 ;  /* 0x30000030ff2d8230 */ /* 0x000fe20000004100 */
[-C--:B------:R-:W-:Y:S01]  /*4420*/  @!P0 FMUL.FTZ R177, R55, R44.reuse ;  /* 0x0000002c37b18220 */ /* 0x080fe20000410000 */
[----:B------:R-:W-:Y:S01]  /*4430*/  @!P0 HADD2.F32 R58, -RZ, R60.H0_H0 ;  /* 0x2000003cff3a8230 */ /* 0x000fe20000004100 */
[----:B------:R-:W-:Y:S02]  /*4440*/  @!P0 IMAD.MOV.U32 R59, RZ, RZ, R82 ;  /* 0x000000ffff3b8224 */ /* 0x000fe400078e0052 */
[C---:B------:R-:W-:Y:S02]  /*4450*/  @!P0 FMUL.FTZ R5, R45.reuse, R44 ;  /* 0x0000002c2d058220 */ /* 0x040fe40000410000 */
[----:B------:R-:W-:Y:S01]  /*4460*/  @!P0 FFMA.FTZ R177, R45, R58, -R177 ;  /* 0x0000003a2db18223 */ /* 0x000fe200000108b1 */
[----:B------:R-:W-:Y:S01]  /*4470*/  @!P0 MOV R45, R30 ;  /* 0x0000001e002d8202 */ /* 0x000fe20000000f00 */
[-C--:B------:R-:W-:Y:S01]  /*4480*/  @!P0 FMUL.FTZ R179, R53, R46.reuse ;  /* 0x0000002e35b38220 */ /* 0x080fe20000410000 */
[--C-:B------:R-:W-:Y:S01]  /*4490*/  @!P0 HADD2.F32 R60, -RZ, R59.reuse.H1_H1 ;  /* 0x3000003bff3c8230 */ /* 0x100fe20000004100 */
[----:B------:R-:W-:Y:S01]  /*44a0*/  @!P0 FMUL.FTZ R3, R47, R46 ;  /* 0x0000002e2f038220 */ /* 0x000fe20000410000 */
[----:B------:R-:W-:Y:S01]  /*44b0*/  @!P0 F2FP.PACK_AB R170, R177, R170 ;  /* 0x000000aab1aa823e */ /* 0x000fe200000000ff */
[-C--:B------:R-:W-:Y:S01]  /*44c0*/  @!P0 FFMA.FTZ R179, R47, R54.reuse, -R179 ;  /* 0x000000362fb38223 */ /* 0x080fe200000108b3 */
[----:B------:R-:W-:Y:S01]  /*44d0*/  @!P0 HADD2.F32 R59, -RZ, R59.H0_H0 ;  /* 0x2000003bff3b8230 */ /* 0x000fe20000004100 */
[----:B------:R-:W-:Y:S01]  /*44e0*/  @!P0 FMUL.FTZ R183, R64, R43 ;  /* 0x0000002b40b78220 */ /* 0x000fe20000410000 */
[----:B------:R-:W-:Y:S01]  /*44f0*/  @!P0 HADD2.F32 R47, -RZ, R42.H0_H0 ;  /* 0x2000002aff2f8230 */ /* 0x000fe20000004100 */
[----:B------:R-:W-:Y:S01]  /*4500*/  @!P0 FFMA.FTZ R3, R53, R54, R3 ;  /* 0x0000003635038223 */ /* 0x000fe20000010003 */
[--C-:B------:R-:W-:Y:S01]  /*4510*/  @!P0 HADD2.F32 R42, -RZ, R45.reuse.H0_H0 ;  /* 0x2000002dff2a8230 */ /* 0x100fe20000004100 */
[----:B------:R-:W-:Y:S01]  /*4520*/  @!P0 FMUL.FTZ R181, R59, R41 ;  /* 0x000000293bb58220 */ /* 0x000fe20000410000 */
        /* <DEDUP_REMOVED lines=38> */
.L_x_2486:
[----:B------:R-:W-:Y:S05]  /*4790*/  BSYNC B0 ;  /* 0x0000000000007941 */ /* 0x000fea0003800000 */
.L_x_2485:
[----:B------:R-:W-:Y:S01]  /*47a0*/  ISETP.GE.AND P0, PT, R15, c[0x0][0x1d4], PT ;  /* 0x000075000f007a0c */ /* 0x000fe20003f06270 */
[----:B------:R-:W-:Y:S01]  /*47b0*/  @!UPT UIADD3 URZ, URZ, URZ, URZ ;  /* 0x0000003f3f3ff290 */ /* 0x000fe2000fffe03f */
[----:B------:R-:W-:Y:S11]  /*47c0*/  BSSY B0, `(.L_x_2487) ;  /* 0x0000074000007945 */ /* 0x000ff60003800000 */
[----:B------:R-:W-:-:S05]  /*47d0*/  @P0 BRA `(.L_x_2488) ;  /* 0x0000072000000947 */ /* 0x000fca0003800000 */
[----:B------:R-:W-:Y:S02]  /*47e0*/  ISETP.GE.AND P2, PT, R113, c[0x0][0x1d4], PT ;  /* 0x0000750071007a0c */ /* 0x000fe40003f46270 */
[----:B------:R-:W-:Y:S02]  /*47f0*/  IADD3 R67, P1, P0, R152, R169, R136 ;  /* 0x000000a998437210 */ /* 0x000fe4000783e088 */
[----:B-1----:R-:W-:Y:S02]  /*4800*/  IADD3 R82, R114, R171, RZ ;  /* 0x000000ab72527210 */ /* 0x002fe40007ffe0ff */
[C---:B------:R-:W-:Y:S07]  /*4810*/  IADD3.X R56, R103.reuse, R143, R130, P1, P0 ;  /* 0x0000008f67387210 */ /* 0x040fee0000fe0482 */
        /* <DEDUP_REMOVED lines=110> */
.L_x_2488:
[----:B------:R-:W-:Y:S05]  /*4f00*/  BSYNC B0 ;  /* 0x0000000000007941 */ /* 0x000fea0003800000 */
.L_x_2487:
        /* <DEDUP_REMOVED lines=120> */
.L_x_2468:
        /* <DEDUP_REMOVED lines=29> */
.L_x_2472:
[----:B------:R-:W-:Y:S05]  /*5860*/  BSYNC B1 ;  /* 0x0000000000017941 */ /* 0x000fea0003800000 */
.L_x_2467:
[C---:B------:R-:W-:Y:S01]  /*5870*/  ISETP.GT.AND P0, PT, R18.reuse, R11, PT ;  /* 0x0000000b1200720c */ /* 0x040fe20003f04270 */
[----:B------:R-:W-:Y:S01]  /*5880*/  BSSY B0, `(.L_x_2489) ;  /* 0x0000041000007945 */ /* 0x000fe20003800000 */
[C---:B------:R-:W-:Y:S02]  /*5890*/  ISETP.GE.AND P1, PT, R69.reuse, 0x1, PT ;  /* 0x000000014500780c */ /* 0x040fe40003f26270 */
[C---:B-1----:R-:W-:Y:S09]  /*58a0*/  IADD3 R3, R69.reuse, 0x1, RZ ;  /* 0x0000000145037810 */ /* 0x042ff20007ffe0ff */
[----:B--2---:R-:W-:Y:S01]  /*58b0*/  @P0 IADD3 R5, R18, -0x1, RZ ;  /* 0xffffffff12050810 */ /* 0x004fe20007ffe0ff */
        /* <DEDUP_REMOVED lines=61> */
.L_x_2490:
[----:B-1----:R-:W-:Y:S05]  /*5c90*/  BSYNC B0 ;  /* 0x0000000000007941 */ /* 0x002fea0003800000 */
.L_x_2489:
        /* <DEDUP_REMOVED lines=33> */
.L_x_2466:
        /* <DEDUP_REMOVED lines=87> */
[----:B------:R-:W-:Y:S01]  /*6420*/  IMAD.SHL.U32 R20, R188, 0x8, RZ ;  /* 0x00000008bc147824 */ /* 0x000fe200078e00ff */
[----:B------:R-:W-:Y:S01]  /*6430*/  LOP3.LUT R2, R2, 0xfffffffe, RZ, 0xc0, !PT ;  /* 0xfffffffe02027812 */ /* 0x000fe200078ec0ff */
[----:B------:R-:W-:Y:S01]  /*6440*/  IMAD.SHL.U32 R5, R188, 0x40, RZ ;  /* 0x00000040bc057824 */ /* 0x000fe200078e00ff */
[----:B------:R-:W-:Y:S01]  /*6450*/  SHF.R.S32.HI R9, RZ, 0x1f, R190 ;  /* 0x0000001fff097819 */ /* 0x000fe200000114be */
[----:B------:R-:W-:Y:S01]  /*6460*/  IMAD.WIDE.U32 R14, R189, c[0x0][0x1b8], R14 ;  /* 0x00006e00bd0e7a25 */ /* 0x000fe200078e000e */
[----:B------:R-:W-:-:S02]  /*6470*/  LOP3.LUT R8, R197, 0x38, R20, 0xf8, !PT ;  /* 0x00000038c5087812 */ /* 0x000fc400078ef814 */
[----:B------:R-:W-:Y:S01]  /*6480*/  SHF.R.U32.HI R197, RZ, 0x3, R197 ;  /* 0x00000003ffc57819 */ /* 0x000fe200000116c5 */
[----:B------:R-:W-:Y:S01]  /*6490*/  IMAD.IADD R2, R3, 0x1, -R2 ;  /* 0x0000000103027824 */ /* 0x000fe200078e0a02 */
[----:B------:R-:W-:Y:S01]  /*64a0*/  IADD3 R3, R20, 0x80, RZ ;  /* 0x0000008014037810 */ /* 0x000fe20007ffe0ff */
[----:B-1----:R-:W-:Y:S01]  /*64b0*/  IMAD R11, R188, 0x20, R13 ;  /* 0x00000020bc0b7824 */ /* 0x002fe200078e020d */
        /* <DEDUP_REMOVED lines=12> */
[----:B------:R-:W-:Y:S01]  /*6580*/  LOP3.LUT R4, R5, 0x8, R4, 0xf8, !PT ;  /* 0x0000000805047812 */ /* 0x000fe200078ef804 */
[----:B------:R-:W-:Y:S01]  /*6590*/  IMAD.MOV.U32 R24, RZ, RZ, R8 ;  /* 0x000000ffff187224 */ /* 0x000fe200078e0008 */
[----:B------:R-:W-:Y:S01]  /*65a0*/  SHF.R.U32.HI R5, RZ, 0x3, R5 ;  /* 0x00000003ff057819 */ /* 0x000fe20000011605 */
[----:B------:R-:W-:Y:S01]  /*65b0*/  IMAD R21, R21, c[0x0][0x1c0], RZ ;  /* 0x0000700015157a24 */ /* 0x000fe200078e02ff */
[----:B------:R-:W-:Y:S02]  /*65c0*/  @P3 SHF.R.U32.HI R24, RZ, c[0x0][0x2cc], R3 ;  /* 0x0000b300ff183a19 */ /* 0x000fe40000011603 */
[----:B------:R-:W-:Y:S01]  /*65d0*/  LOP3.LUT R17, R17, 0xfffffff0, RZ, 0xc0, !PT ;  /* 0xfffffff011117812 */ /* 0x000fe200078ec0ff */
[----:B------:R-:W-:Y:S01]  /*65e0*/  IMAD R21, R18, c[0x0][0x1c4], R21 ;  /* 0x0000710012157a24 */ /* 0x000fe200078e0215 */
[----:B------:R-:W-:Y:S01]  /*65f0*/  LOP3.LUT R5, R4, R5, RZ, 0x3c, !PT ;  /* 0x0000000504057212 */ /* 0x000fe200078e3cff */
[----:B------:R-:W-:Y:S01]  /*6600*/  IMAD.WIDE.U32 R18, R18, c[0x0][0x1c0], R14 ;  /* 0x0000700012127a25 */ /* 0x000fe200078e000e */
[----:B------:R-:W-:-:S02]  /*6610*/  SHF.R.S32.HI R4, RZ, 0x1f, R0 ;  /* 0x0000001fff047819 */ /* 0x000fc40000011400 */
[--C-:B------:R-:W-:Y:S01]  /*6620*/  SHF.R.S32.HI R3, RZ, 0x1f, R24.reuse ;  /* 0x0000001fff037819 */ /* 0x100fe20000011418 */
[----:B------:R-:W-:Y:S01]  /*6630*/  IMAD.MOV R11, RZ, RZ, -R24 ;  /* 0x000000ffff0b7224 */ /* 0x000fe200078e0a18 */
[----:B------:R-:W-:Y:S01]  /*6640*/  IADD3 R15, P2, R13, R0, RZ ;  /* 0x000000000d0f7210 */ /* 0x000fe20007f5e0ff */
[----:B------:R-:W-:Y:S01]  /*6650*/  IMAD.IADD R22, R84, 0x1, -R17 ;  /* 0x0000000154167824 */ /* 0x000fe200078e0a11 */
[----:B------:R-:W-:Y:S01]  /*6660*/  LEA.HI R12, R7, R84, RZ, 0x6 ;  /* 0x00000054070c7211 */ /* 0x000fe200078f30ff */
[----:B------:R-:W-:Y:S01]  /*6670*/  IMAD R11, R11, c[0x0][0x2c4], R8 ;  /* 0x0000b1000b0b7a24 */ /* 0x000fe200078e0208 */
[----:B------:R-:W-:Y:S01]  /*6680*/  LEA.HI.X.SX32 R4, R13, R4, 0x1, P2 ;  /* 0x000000040d047211 */ /* 0x000fe200010f0eff */
[----:B------:R-:W-:Y:S01]  /*6690*/  IMAD R3, R3, c[0x0][0x1b0], RZ ;  /* 0x00006c0003037a24 */ /* 0x000fe200078e02ff */
[----:B------:R-:W-:Y:S01]  /*66a0*/  SHF.R.S32.HI R17, RZ, 0x1f, R22 ;  /* 0x0000001fff117819 */ /* 0x000fe20000011416 */
[----:B------:R-:W-:Y:S01]  /*66b0*/  IMAD.IADD R19, R19, 0x1, R21 ;  /* 0x0000000113137824 */ /* 0x000fe200078e0215 */
[----:B------:R-:W-:Y:S01]  /*66c0*/  SHF.R.S32.HI R16, RZ, 0x1f, R11 ;  /* 0x0000001fff107819 */ /* 0x000fe2000001140b */
[----:B------:R-:W-:Y:S01]  /*66d0*/  IMAD R3, R24, c[0x0][0x1b4], R3 ;  /* 0x00006d0018037a24 */ /* 0x000fe200078e0203 */
[----:B------:R-:W-:Y:S01]  /*66e0*/  SHF.R.S32.HI R21, RZ, 0x1f, R20 ;  /* 0x0000001fff157819 */ /* 0x000fe20000011414 */
[C---:B------:R-:W-:Y:S01]  /*66f0*/  IMAD R8, R4.reuse, c[0x0][0x1e0], RZ ;  /* 0x0000780004087a24 */ /* 0x040fe200078e02ff */
[----:B------:R-:W-:Y:S01]  /*6700*/  ISETP.NE.U32.AND P2, PT, RZ, c[0x0][0x350], PT ;  /* 0x0000d400ff007a0c */ /* 0x000fe20003f45070 */
[----:B------:R-:W-:Y:S01]  /*6710*/  IMAD R0, R4, c[0x0][0x208], RZ ;  /* 0x0000820004007a24 */ /* 0x000fe200078e02ff */
[----:B------:R-:W-:Y:S01]  /*6720*/  LEA.HI R4, R17, R22, RZ, 0x3 ;  /* 0x0000001611047211 */ /* 0x000fe200078f18ff */
[----:B------:R-:W-:Y:S01]  /*6730*/  IMAD.WIDE.U32 R24, R24, c[0x0][0x1b0], R18 ;  /* 0x00006c0018187a25 */ /* 0x000fe200078e0012 */
[----:B------:R-:W-:-:S02]  /*6740*/  ISETP.NE.AND.EX P2, PT, RZ, c[0x0][0x354], PT, P2 ;  /* 0x0000d500ff007a0c */ /* 0x000fc40003f45320 */
[----:B------:R-:W-:Y:S01]  /*6750*/  LOP3.LUT R17, R4, 0xfffffff8, RZ, 0xc0, !PT ;  /* 0xfffffff804117812 */ /* 0x000fe200078ec0ff */
[----:B------:R-:W-:Y:S01]  /*6760*/  IMAD.IADD R25, R25, 0x1, R3 ;  /* 0x0000000119197824 */ /* 0x000fe200078e0203 */
        /* <DEDUP_REMOVED lines=10> */
[C---:B------:R-:W-:Y:S01]  /*6810*/  IMAD R16, R11.reuse, c[0x0][0x1ac], R16 ;  /* 0x00006b000b107a24 */ /* 0x040fe200078e0210 */
[----:B------:R-:W-:Y:S01]  /*6820*/  LOP3.LUT P1, RZ, R188, 0x4, RZ, 0xc0, !PT ;  /* 0x00000004bcff7812 */ /* 0x000fe2000782c0ff */
[----:B------:R-:W-:Y:S01]  /*6830*/  IMAD.WIDE.U32 R24, R11, c[0x0][0x1a8], R24 ;  /* 0x00006a000b187a25 */ /* 0x000fe200078e0018 */
[----:B------:R-:W-:Y:S02]  /*6840*/  LEA.HI R11, R7, R84, RZ, 0x3 ;  /* 0x00000054070b7211 */ /* 0x000fe400078f18ff */
[----:B------:R-:W-:Y:S01]  /*6850*/  @P5 LOP3.LUT R191, R191, 0x4, RZ, 0xfc, !PT ;  /* 0x00000004bfbf5812 */ /* 0x000fe200078efcff */
[----:B------:R-:W-:Y:S01]  /*6860*/  IMAD.IADD R3, R22, 0x1, -R17 ;  /* 0x0000000116037824 */ /* 0x000fe200078e0a11 */
[----:B------:R-:W-:Y:S01]  /*6870*/  LOP3.LUT R11, R11, 0xfffffff8, RZ, 0xc0, !PT ;  /* 0xfffffff80b0b7812 */ /* 0x000fe200078ec0ff */
[C---:B------:R-:W-:Y:S01]  /*6880*/  IMAD R0, R15.reuse, c[0x0][0x20c], R0 ;  /* 0x000083000f007a24 */ /* 0x040fe200078e0200 */
[----:B------:R-:W-:Y:S01]  /*6890*/  ISETP.GE.AND P6, PT, R20, c[0x0][0x1d4], PT ;  /* 0x0000750014007a0c */ /* 0x000fe20003fc6270 */
[----:B------:R-:W-:-:S04]  /*68a0*/  IMAD.WIDE.U32 R14, R15, c[0x0][0x208], R20 ;  /* 0x000082000f0e7a25 */ /* 0x000fc800078e0014 */
        /* <DEDUP_REMOVED lines=49> */
[----:B------:R-:W-:Y:S01]  /*6bc0*/  SHF.R.S32.HI R80, RZ, 0x5, R6 ;  /* 0x00000005ff507819 */ /* 0x000fe20000011406 */
[----:B------:R-:W-:Y:S01]  /*6bd0*/  IMAD.WIDE.U32 R198, R198, c[0x0][0x218], R86 ;  /* 0x00008600c6c67a25 */ /* 0x000fe200078e0056 */
[----:B------:R-:W-:Y:S02]  /*6be0*/  ISETP.GE.AND P5, PT, R11, c[0x0][0x1d4], PT ;  /* 0x000075000b007a0c */ /* 0x000fe40003fa6270 */
        /* <DEDUP_REMOVED lines=21> */
.L_x_2494:
[----:B------:R-:W-:Y:S05]  /*6d40*/  BSYNC B0 ;  /* 0x0000000000007941 */ /* 0x000fea0003800000 */
.L_x_2493:
        /* <DEDUP_REMOVED lines=22> */
.L_x_2496:
[----:B------:R-:W-:Y:S05]  /*6eb0*/  BSYNC B0 ;  /* 0x0000000000007941 */ /* 0x000fea0003800000 */
.L_x_2495:
        /* <DEDUP_REMOVED lines=22> */
.L_x_2498:
[----:B------:R-:W-:Y:S05]  /*7020*/  BSYNC B0 ;  /* 0x0000000000007941 */ /* 0x000fea0003800000 */
.L_x_2497:
[----:B------:R5:W2:Y:S01]  /*7030*/  SHFL.IDX PT, R14, R12, 0x3, 0x181f ;  /* 0x00781f000c0e7f89 */ /* 0x000aa200000e0000 */
[----:B------:R-:W-:Y:S01]  /*7040*/  IADD3 R18, R18, 0x60, RZ ;  /* 0x0000006012127810 */ /* 0x000fe20007ffe0ff */
[----:B------:R-:W-:Y:S01]  /*7050*/  IMAD.SHL.U32 R132, R197, 0x2, RZ ;  /* 0x00000002c5847824 */ /* 0x000fe200078e00ff */
[----:B------:R-:W-:Y:S01]  /*7060*/  IADD3 R81, R95, -0x1, RZ ;  /* 0xffffffff5f517810 */ /* 0x000fe20007ffe0ff */
[----:B-1----:R1:W3:Y:S01]  /*7070*/  SHFL.IDX PT, R15, R0, 0x3, 0x181f ;  /* 0x00781f00000f7f89 */ /* 0x0022e200000e0000 */
[----:B------:R-:W-:Y:S01]  /*7080*/  ISETP.GE.AND P0, PT, R18, R9, PT ;  /* 0x000000091200720c */ /* 0x000fe20003f06270 */
[----:B------:R-:W-:Y:S01]  /*7090*/  IMAD.MOV.U32 R50, RZ, RZ, 0x6 ;  /* 0x00000006ff327424 */ /* 0x000fe200078e00ff */
[----:B------:R-:W-:Y:S01]  /*70a0*/  IADD3 R196, R132, 0x100, RZ ;  /* 0x0000010084c47810 */ /* 0x000fe20007ffe0ff */
[----:B------:R-:W-:-:S02]  /*70b0*/  IMAD.MOV.U32 R204, RZ, RZ, R200 ;  /* 0x000000ffffcc7224 */ /* 0x000fc400078e00c8 */
[----:B------:R-:W-:Y:S02]  /*70c0*/  IMAD.MOV.U32 R194, RZ, RZ, 0x5 ;  /* 0x00000005ffc27424 */ /* 0x000fe400078e00ff */
[----:B------:R-:W-:Y:S01]  /*70d0*/  IMAD.MOV.U32 R202, RZ, RZ, R198 ;  /* 0x000000ffffca7224 */ /* 0x000fe200078e00c6 */
[----:B--23-5:R-:W-:-:S05]  /*70e0*/  SHF.R.S32.HI R12, RZ, 0x1f, R81 ;  /* 0x0000001fff0c7819 */ /* 0x02cfca0000011451 */
[C---:B------:R-:W-:Y:S02]  /*70f0*/  @!P0 LEA R18, P4, R8.reuse, R14, 0x1 ;  /* 0x0000000e08128211 */ /* 0x040fe400078808ff */
[C---:B-1----:R-:W-:Y:S02]  /*7100*/  IADD3 R0, R8.reuse, 0x80, RZ ;  /* 0x0000008008007810 */ /* 0x042fe40007ffe0ff */
[----:B------:R-:W-:Y:S02]  /*7110*/  @!P0 LEA.HI.X R19, R8, R15, R21, 0x1, P4 ;  /* 0x0000000f08138211 */ /* 0x000fe400020f0c15 */
[----:B------:R-:W-:-:S03]  /*7120*/  LOP3.LUT P4, RZ, R191, 0x1, RZ, 0xc0, !PT ;  /* 0x00000001bfff7812 */ /* 0x000fc6000788c0ff */
[----:B------:R-:W-:Y:S01]  /*7130*/  @!PT LDS RZ, [RZ] ;  /* 0x00000000fffff984 */ /* 0x000fe20000000800 */
[----:B------:R1:W-:Y:S01]  /*7140*/  @!P0 LDGSTS.E.BYPASS.LTC128B.128 [R132+0x1b100], [R18.64], !P2 ;  /* 0x1b10000012848fae */ /* 0x0003e2000d101d46 */
[----:B------:R-:W-:Y:S02]  /*7150*/  ISETP.NE.AND P2, PT, R10, RZ, PT ;  /* 0x000000ff0a00720c */ /* 0x000fe40003f45270 */
[----:B------:R-:W-:-:S04]  /*7160*/  @!P0 SHF.R.S32.HI R10, RZ, 0x1f, R11 ;  /* 0x0000001fff0a8819 */ /* 0x000fc8000001140b */
[----:B------:R-:W-:-:S04]  /*7170*/  @!P0 LEA.HI R17, R10, R11, RZ, 0x3 ;  /* 0x0000000b0a118211 */ /* 0x000fc800078f18ff */
[----:B------:R-:W-:-:S05]  /*7180*/  @!P0 LOP3.LUT R17, R17, 0xfffffff8, RZ, 0xc0, !PT ;  /* 0xfffffff811118812 */ /* 0x000fca00078ec0ff */
[----:B------:R-:W-:Y:S01]  /*7190*/  @!P0 IMAD.WIDE R20, R17, 0x2, R14 ;  /* 0x0000000211148825 */ /* 0x000fe200078e020e */
[----:B------:R-:W-:-:S04]  /*71a0*/  @!P0 SHF.R.S32.HI R17, RZ, 0x1f, R0 ;  /* 0x0000001fff118819 */ /* 0x000fc80000011400 */
[----:B------:R-:W-:Y:S01]  /*71b0*/  @!P0 LEA.HI R10, R17, R0, RZ, 0x3 ;  /* 0x00000000110a8211 */ /* 0x000fe200078f18ff */
[----:B------:R2:W-:Y:S03]  /*71c0*/  @!P0 LDGSTS.E.BYPASS.LTC128B.128 [R132+0x1f100], [R20.64], !P3 ;  /* 0x1f10000014848fae */ /* 0x0005e6000d901d46 */
[----:B------:R-:W-:-:S05]  /*71d0*/  @!P0 LOP3.LUT R10, R10, 0xfffffff8, RZ, 0xc0, !PT ;  /* 0xfffffff80a0a8812 */ /* 0x000fca00078ec0ff */
[----:B------:R-:W-:-:S04]  /*71e0*/  @!P0 IMAD.WIDE R16, R10, 0x2, R14 ;  /* 0x000000020a108825 */ /* 0x000fc800078e020e */
[----:B------:R-:W-:Y:S01]  /*71f0*/  IMAD.IADD R10, R186, 0x1, -R13 ;  /* 0x00000001ba0a7824 */ /* 0x000fe200078e0a0d */
[----:B------:R3:W-:Y:S01]  /*7200*/  @!P0 LDGSTS.E.BYPASS.LTC128B.128 [R132+0x23100], [R16.64], !P2 ;  /* 0x2310000010848fae */ /* 0x0007e2000d101d46 */
[----:B------:R-:W-:Y:S02]  /*7210*/  IMAD.MOV.U32 R15, RZ, RZ, c[0x0][0x1e0] ;  /* 0x00007800ff0f7624 */ /* 0x000fe400078e00ff */
[----:B------:R-:W-:Y:S01]  /*7220*/  IMAD R10, R81, -0x40, R10 ;  /* 0xffffffc0510a7824 */ /* 0x000fe200078e020a */
[----:B------:R-:W0:Y:S01]  /*7230*/  LDGDEPBAR ;  /* 0x00000000000079af */ /* 0x000e220000000000 */
[C---:B------:R-:W-:Y:S01]  /*7240*/  IMAD.SHL.U32 R93, R15.reuse, 0x40, RZ ;  /* 0x000000400f5d7824 */ /* 0x040fe200078e00ff */
[C---:B------:R-:W-:Y:S01]  /*7250*/  SHF.L.U64.HI R94, R15.reuse, R50, c[0x0][0x1e4] ;  /* 0x000079000f5e7619 */ /* 0x040fe20000010232 */
[----:B------:R-:W-:Y:S01]  /*7260*/  IMAD.SHL.U32 R193, R15, 0x20, RZ ;  /* 0x000000200fc17824 */ /* 0x000fe200078e00ff */
[----:B------:R-:W-:Y:S01]  /*7270*/  BAR.SYNC.DEFER_BLOCKING 0x0 ;  /* 0x0000000000007b1d */ /* 0x000fe20000010000 */
[----:B------:R-:W-:-:S02]  /*7280*/  ISETP.GE.AND P2, PT, R10, 0x1, PT ;  /* 0x000000010a00780c */ /* 0x000fc40003f46270 */
[----:B------:R-:W-:Y:S01]  /*7290*/  IMAD R13, R94, R81, RZ ;  /* 0x000000515e0d7224 */ /* 0x000fe200078e02ff */
[----:B------:R-:W-:-:S03]  /*72a0*/  SHF.L.U64.HI R192, R15, R194, c[0x0][0x1e4] ;  /* 0x000079000fc07619 */ /* 0x000fc600000102c2 */
[-C--:B------:R-:W-:Y:S02]  /*72b0*/  IMAD R13, R12, R93.reuse, R13 ;  /* 0x0000005d0c0d7224 */ /* 0x080fe400078e020d */
[----:B---3--:R-:W-:-:S04]  /*72c0*/  IMAD.WIDE.U32 R16, R81, R93, R204 ;  /* 0x0000005d51107225 */ /* 0x008fc800078e00cc */
[----:B------:R-:W-:Y:S01]  /*72d0*/  IMAD.IADD R13, R17, 0x1, R13 ;  /* 0x00000001110d7824 */ /* 0x000fe200078e020d */
[----:B--2---:R-:W-:-:S04]  /*72e0*/  @P2 LEA R20, P0, R16, c[0x0][0x1c8], 0x1 ;  /* 0x0000720010142a11 */ /* 0x004fc800078008ff */
        /* <DEDUP_REMOVED lines=11> */
[----:B-1----:R-:W-:-:S04]  /*73a0*/  @P0 LEA R18, P3, R14, c[0x0][0x1c8], 0x1 ;  /* 0x000072000e120a11 */ /* 0x002fc800078608ff */
[----:B------:R-:W-:Y:S01]  /*73b0*/  @P0 LEA.HI.X R19, R14, c[0x0][0x1cc], R13, 0x1, P3 ;  /* 0x000073000e130a11 */ /* 0x000fe200018f0c0d */
[----:B------:R-:W-:Y:S01]  /*73c0*/  IMAD.MOV.U32 R13, RZ, RZ, c[0x0][0x208] ;  /* 0x00008200ff0d7624 */ /* 0x000fe200078e00ff */
[----:B------:R-:W-:-:S03]  /*73d0*/  ISETP.GE.AND P3, PT, R8, c[0x0][0x1d4], PT ;  /* 0x0000750008007a0c */ /* 0x000fc60003f66270 */
        /* <DEDUP_REMOVED lines=13> */
[----:B------:R-:W0:Y:S01]  /*74b0*/  LDGDEPBAR ;  /* 0x00000000000079af */ /* 0x000e220000000000 */
[----:B------:R-:W-:-:S05]  /*74c0*/  IMAD.IADD R12, R17, 0x1, R12 ;  /* 0x00000001110c7824 */ /* 0x000fca00078e020c */
        /* <DEDUP_REMOVED lines=36> */
.L_x_2499:
[----:B------:R-:W-:Y:S01]  /*7710*/  ISETP.LT.AND P0, PT, RZ, c[0x0][0x27c], PT ;  /* 0x00009f00ff007a0c */ /* 0x000fe20003f01270 */
[----:B------:R-:W0:Y:S01]  /*7720*/  LDGDEPBAR ;  /* 0x00000000000079af */ /* 0x000e220000000000 */
[----:B------:R-:W-:Y:S01]  /*7730*/  IMAD R0, R80, 0x400, R3 ;  /* 0x0000040050007824 */ /* 0x000fe200078e0203 */
[----:B------:R-:W-:-:S10]  /*7740*/  ISETP.NE.AND P3, PT, R187, 0x1, PT ;  /* 0x00000001bb00780c */ /* 0x000fd40003f65270 */
[----:B------:R-:W-:Y:S05]  /*7750*/  @P0 BRA `(.L_x_2500) ;  /* 0x0000002000000947 */ /* 0x000fea0003800000 */
[----:B------:R-:W-:-:S04]  /*7760*/  DEPBAR.LE SB0, 0x3 ;  /* 0x000080c00000791a */ /* 0x000fc80000000000 */
[----:B------:R-:W-:Y:S05]  /*7770*/  BRA `(.L_x_2501) ;  /* 0x00006de000007947 */ /* 0x000fea0003800000 */
.L_x_2500:
[----:B------:R-:W-:Y:S01]  /*7780*/  ULDC.U8 UR4, c[0x0][0x298] ;  /* 0x0000a60000047ab9 */ /* 0x000fe20000000000 */
[----:B------:R-:W-:Y:S01]  /*7790*/  SHF.R.S32.HI R8, RZ, 0x1f, R85 ;  /* 0x0000001fff087819 */ /* 0x000fe20000011455 */
[----:B--2---:R-:W-:Y:S01]  /*77a0*/  IMAD.WIDE.U32 R14, R85, c[0x0][0x280], RZ ;  /* 0x0000a000550e7a25 */ /* 0x004fe200078e00ff */
[----:B------:R-:W-:Y:S01]  /*77b0*/  ISETP.NE.AND P0, PT, RZ, UR4, PT ;  /* 0x00000004ff007c0c */ /* 0x000fe2000bf05270 */
[----:B------:R-:W-:Y:S01]  /*77c0*/  BSSY B2, `(.L_x_2501) ;  /* 0x00006d9000027945 */ /* 0x000fe20003800000 */
[----:B------:R-:W-:Y:S01]  /*77d0*/  LEA.HI R53, R7, R84, RZ, 0x2 ;  /* 0x0000005407357211 */ /* 0x000fe200078f10ff */
[C---:B-1----:R-:W-:Y:S02]  /*77e0*/  IMAD R10, R8.reuse, c[0x0][0x280], RZ ;  /* 0x0000a000080a7a24 */ /* 0x042fe400078e02ff */
[----:B------:R-:W-:Y:S01]  /*77f0*/  IMAD R8, R8, c[0x0][0x290], RZ ;  /* 0x0000a40008087a24 */ /* 0x000fe200078e02ff */
[----:B------:R-:W-:Y:S01]  /*7800*/  LOP3.LUT R11, R53, 0xfffffffc, RZ, 0xc0, !PT ;  /* 0xfffffffc350b7812 */ /* 0x000fe200078ec0ff */
[C---:B------:R-:W-:Y:S01]  /*7810*/  IMAD R21, R85.reuse, c[0x0][0x284], R10 ;  /* 0x0000a10055157a24 */ /* 0x040fe200078e020a */
[----:B------:R-:W-:Y:S01]  /*7820*/  SHF.R.S32.HI R53, RZ, 0x2, R53 ;  /* 0x00000002ff357819 */ /* 0x000fe20000011435 */
[----:B------:R-:W-:-:S02]  /*7830*/  IMAD R17, R85, c[0x0][0x294], R8 ;  /* 0x0000a50055117a24 */ /* 0x000fc400078e0208 */
[----:B------:R-:W-:Y:S01]  /*7840*/  IMAD.WIDE.U32 R12, R85, c[0x0][0x290], RZ ;  /* 0x0000a400550c7a25 */ /* 0x000fe200078e00ff */
[----:B------:R-:W-:Y:S02]  /*7850*/  IADD3 R85, -R11, R84, RZ ;  /* 0x000000540b557210 */ /* 0x000fe40007ffe1ff */
[----:B------:R-:W-:Y:S01]  /*7860*/  IADD3 R8, R92, R53, RZ ;  /* 0x000000355c087210 */ /* 0x000fe20007ffe0ff */
[----:B------:R-:W-:Y:S01]  /*7870*/  IMAD.IADD R17, R17, 0x1, R13 ;  /* 0x0000000111117824 */ /* 0x000fe200078e020d */
[----:B------:R-:W-:Y:S02]  /*7880*/  IADD3 R21, R21, R15, RZ ;  /* 0x0000000f15157210 */ /* 0x000fe40007ffe0ff */
        /* <DEDUP_REMOVED lines=103> */
.L_x_2504:
[----:B--2---:R-:W-:Y:S05]  /*7f00*/  BSYNC B0 ;  /* 0x0000000000007941 */ /* 0x004fea0003800000 */
.L_x_2503:
        /* <DEDUP_REMOVED lines=117> */
.L_x_2506:
[----:B--2---:R-:W-:Y:S05]  /*8660*/  BSYNC B0 ;  /* 0x0000000000007941 */ /* 0x004fea0003800000 */
.L_x_2505:
        /* <DEDUP_REMOVED lines=108> */
.L_x_2510:
[----:B------:R-:W-:Y:S05]  /*8d30*/  BSYNC B0 ;  /* 0x0000000000007941 */ /* 0x000fea0003800000 */
.L_x_2509:
        /* <DEDUP_REMOVED lines=46> */
.L_x_2512:
[----:B------:R-:W-:Y:S05]  /*9020*/  BSYNC B0 ;  /* 0x0000000000007941 */ /* 0x000fea0003800000 */
.L_x_2511:
        /* <DEDUP_REMOVED lines=46> */
.L_x_2514:
[----:B------:R-:W-:Y:S05]  /*9310*/  BSYNC B0 ;  /* 0x0000000000007941 */ /* 0x000fea0003800000 */
.L_x_2513:
        /* <DEDUP_REMOVED lines=46> */
.L_x_2516:
[----:B------:R-:W-:Y:S05]  /*9600*/  BSYNC B0 ;  /* 0x0000000000007941 */ /* 0x000fea0003800000 */
.L_x_2515:
        /* <DEDUP_REMOVED lines=46> */
.L_x_2518:
[----:B------:R-:W-:Y:S05]  /*98f0*/  BSYNC B0 ;  /* 0x0000000000007941 */ /* 0x000fea0003800000 */
.L_x_2517:
        /* <DEDUP_REMOVED lines=45> */
.L_x_2508:
[----:B------:R-:W-:Y:S05]  /*9bd0*/  BSYNC B1 ;  /* 0x0000000000017941 */ /* 0x000fea0003800000 */
.L_x_2507:
        /* <DEDUP_REMOVED lines=48> */
.L_x_2521:
[----:B------:R-:W-:Y:S05]  /*9ee0*/  BSYNC B0 ;  /* 0x0000000000007941 */ /* 0x000fea0003800000 */
.L_x_2520:
        /* <DEDUP_REMOVED lines=46> */
.L_x_2523:
[----:B------:R-:W-:Y:S05]  /*a1d0*/  BSYNC B0 ;  /* 0x0000000000007941 */ /* 0x000fea0003800000 */
.L_x_2522:
        /* <DEDUP_REMOVED lines=46> */
.L_x_2525:
[----:B------:R-:W-:Y:S05]  /*a4c0*/  BSYNC B0 ;  /* 0x0000000000007941 */ /* 0x000fea0003800000 */
.L_x_2524:
        /* <DEDUP_REMOVED lines=46> */
.L_x_2527:
[----:B------:R-:W-:Y:S05]  /*a7b0*/  BSYNC B0 ;  /* 0x0000000000007941 */ /* 0x000fea0003800000 */
.L_x_2526:
        /* <DEDUP_REMOVED lines=46> */
.L_x_2529:
[----:B------:R-:W-:Y:S05]  /*aaa0*/  BSYNC B0 ;  /* 0x0000000000007941 */ /* 0x000fea0003800000 */
.L_x_2528:
        /* <DEDUP_REMOVED lines=46> */
.L_x_2502:
        /* <DEDUP_REMOVED lines=72> */
.L_x_2531:
[----:B------:R-:W-:Y:S05]  /*b210*/  BSYNC B0 ;  /* 0x0000000000007941 */ /* 0x000fea0003800000 */
.L_x_2530:
        /* <DEDUP_REMOVED lines=90> */
.L_x_2533:
[----:B-1--4-:R-:W-:Y:S05]  /*b7c0*/  BSYNC B0 ;  /* 0x0000000000007941 */ /* 0x012fea0003800000 */
.L_x_2532:
        /* <DEDUP_REMOVED lines=154> */
.L_x_2537:
[----:B------:R-:W-:Y:S05]  /*c170*/  BSYNC B0 ;  /* 0x0000000000007941 */ /* 0x000fea0003800000 */
.L_x_2536:
        /* <DEDUP_REMOVED lines=114> */
.L_x_2539:
[----:B------:R-:W-:Y:S05]  /*c8a0*/  BSYNC B0 ;  /* 0x0000000000007941 */ /* 0x000fea0003800000 */
.L_x_2538:
        /* <DEDUP_REMOVED lines=113> */
.L_x_2535:
[----:B------:R-:W-:Y:S05]  /*cfc0*/  BSYNC B1 ;  /* 0x0000000000017941 */ /* 0x000fea0003800000 */
.L_x_2534:
        /* <DEDUP_REMOVED lines=111> */
.L_x_2541:
[----:B------:R-:W-:Y:S05]  /*d6c0*/  BSYNC B0 ;  /* 0x0000000000007941 */ /* 0x000fea0003800000 */
.L_x_2540:
        /* <DEDUP_REMOVED lines=116> */
.L_x_2543:
[----:B------:R-:W-:Y:S05]  /*de10*/  BSYNC B0 ;  /* 0x0000000000007941 */ /* 0x000fea0003800000 */
.L_x_2542:
        /* <DEDUP_REMOVED lines=115> */
.L_x_2519:
[----:B------:R-:W-:Y:S05]  /*e550*/  BSYNC B2 ;  /* 0x0000000000027941 */ /* 0x000fea0003800000 */
.L_x_2501:
        /* <DEDUP_REMOVED lines=28> */
[----:B------:R-:W1:Y:S01]  /*e720*/  LDSM.16.M88.4 R24, [R183+0xc100] ;  /* 0x00c10000b718783b */ /* 0x000e620000000200 */
[----:B------:R-:W-:Y:S01]  /*e730*/  IMAD.IADD R7, R84, 0x1, -R7 ;  /* 0x0000000154077824 */ /* 0x000fe200078e0a07 */
[----:B------:R-:W-:Y:S01]  /*e740*/  SEL R184, R184, 0xffffffe0, !P0 ;  /* 0xffffffe0b8b87807 */ /* 0x000fe20004000000 */
[----:B------:R-:W-:Y:S01]  /*e750*/  IMAD.SHL.U32 R135, R3, 0x2, RZ ;  /* 0x0000000203877824 */ /* 0x000fe200078e00ff */
[----:B--2---:R-:W2:Y:S03]  /*e760*/  LDSM.16.M88.4 R16, [R183+0xc900] ;  /* 0x00c90000b710783b */ /* 0x004ea60000000200 */
[----:B------:R-:W-:Y:S01]  /*e770*/  IMAD.IADD R82, R183, 0x1, R184 ;  /* 0x00000001b7527824 */ /* 0x000fe200078e02b8 */
[----:B------:R-:W3:Y:S01]  /*e780*/  LDSM.16.M88.4 R60, [R183+0xd100] ;  /* 0x00d10000b73c783b */ /* 0x000ee20000000200 */
[----:B------:R-:W-:-:S02]  /*e790*/  IMAD R134, R4, 0x2, R135 ;  /* 0x0000000204867824 */ /* 0x000fc400078e0287 */
[----:B------:R-:W-:Y:S01]  /*e7a0*/  IMAD.IADD R0, R177, 0x1, R82 ;  /* 0x00000001b1007824 */ /* 0x000fe200078e0252 */
[----:B------:R-:W5:Y:S01]  /*e7b0*/  LDSM.16.M88.4 R32, [R183+0xd900] ;  /* 0x00d90000b720783b */ /* 0x000f620000000200 */
[C---:B------:R-:W-:Y:S02]  /*e7c0*/  IMAD.IADD R165, R182.reuse, 0x1, R134 ;  /* 0x00000001b6a57824 */ /* 0x040fe400078e0286 */
[----:B------:R-:W-:Y:S01]  /*e7d0*/  IMAD.IADD R173, R182, 0x1, R135 ;  /* 0x00000001b6ad7824 */ /* 0x000fe200078e0287 */
[----:B------:R-:W-:Y:S03]  /*e7e0*/  LDSM.16.M88.4 R8, [R5] ;  /* 0x000000000508783b */ /* 0x000fe60000000200 */
[----:B------:R-:W-:Y:S01]  /*e7f0*/  IMAD R4, R4, 0x2, R173 ;  /* 0x0000000204047824 */ /* 0x000fe200078e02ad */
[----:B------:R-:W4:Y:S04]  /*e800*/  LDSM.16.M88.4 R36, [R82+0xc100] ;  /* 0x00c100005224783b */ /* 0x000f280000000200 */
[----:B------:R-:W3:Y:S04]  /*e810*/  LDSM.16.M88.4 R12, [R82+0xc900] ;  /* 0x00c90000520c783b */ /* 0x000ee80000000200 */
[----:B------:R-:W4:Y:S01]  /*e820*/  LDSM.16.M88.4 R40, [R82+0xd100] ;  /* 0x00d100005228783b */ /* 0x000f220000000200 */
[C---:B-1----:R-:W-:Y:S08]  /*e830*/  HMMA.16816.F32 R28, R52.reuse, R24, RZ ;  /* 0x00000018341c723c */ /* 0x042ff000000018ff */
[C---:B------:R-:W-:Y:S08]  /*e840*/  HMMA.16816.F32 R24, R52.reuse, R26, RZ ;  /* 0x0000001a3418723c */ /* 0x040ff000000018ff */
[C---:B--2-4-:R-:W-:Y:S08]  /*e850*/  HMMA.16816.F32 R20, R52.reuse, R16, RZ ;  /* 0x000000103414723c */ /* 0x054ff000000018ff */
[C---:B---3--:R-:W-:Y:S08]  /*e860*/  HMMA.16816.F32 R64, R52.reuse, R60, RZ ;  /* 0x0000003c3440723c */ /* 0x048ff000000018ff */
[C---:B------:R-:W-:Y:S08]  /*e870*/  HMMA.16816.F32 R16, R52.reuse, R18, RZ ;  /* 0x000000123410723c */ /* 0x040ff000000018ff */
[C---:B------:R-:W-:Y:S08]  /*e880*/  HMMA.16816.F32 R60, R52.reuse, R62, RZ ;  /* 0x0000003e343c723c */ /* 0x040ff000000018ff */
[C---:B-----5:R-:W-:Y:S08]  /*e890*/  HMMA.16816.F32 R56, R52.reuse, R32, RZ ;  /* 0x000000203438723c */ /* 0x060ff000000018ff */
[----:B------:R-:W-:Y:S01]  /*e8a0*/  HMMA.16816.F32 R52, R52, R34, RZ ;  /* 0x000000223434723c */ /* 0x000fe200000018ff */
[----:B------:R-:W1:Y:S04]  /*e8b0*/  LDSM.16.M88.4 R32, [R82+0xd900] ;  /* 0x00d900005220783b */ /* 0x000e680000000200 */
        /* <DEDUP_REMOVED lines=12> */
[----:B------:R-:W-:Y:S03]  /*e980*/  LDSM.16.M88.4 R48, [R181] ;  /* 0x00000000b530783b */ /* 0x000fe60000000200 */
[C---:B------:R-:W-:Y:S01]  /*e990*/  HMMA.16816.F32 R16, R8.reuse, R14, R16 ;  /* 0x0000000e0810723c */ /* 0x040fe20000001810 */
[----:B------:R-:W3:Y:S04]  /*e9a0*/  LDSM.16.M88.4 R36, [R2+0xc100] ;  /* 0x00c100000224783b */ /* 0x000ee80000000200 */
[----:B------:R-:W4:Y:S03]  /*e9b0*/  LDSM.16.M88.4 R72, [R2+0xc900] ;  /* 0x00c900000248783b */ /* 0x000f260000000200 */
[C---:B------:R-:W-:Y:S01]  /*e9c0*/  HMMA.16816.F32 R64, R8.reuse, R40, R64 ;  /* 0x000000280840723c */ /* 0x040fe20000001840 */
[----:B------:R-:W5:Y:S04]  /*e9d0*/  LDSM.16.M88.4 R12, [R2+0xd100] ;  /* 0x00d10000020c783b */ /* 0x000f680000000200 */
[----:B------:R-:W-:Y:S03]  /*e9e0*/  LDSM.16.M88.4 R68, [R2+0xd900] ;  /* 0x00d900000244783b */ /* 0x000fe60000000200 */
[C---:B------:R-:W-:Y:S01]  /*e9f0*/  HMMA.16816.F32 R60, R8.reuse, R42, R60 ;  /* 0x0000002a083c723c */ /* 0x040fe2000000183c */
[----:B------:R-:W-:Y:S04]  /*ea00*/  LDSM.16.M88.4 R40, [R0+0xd100] ;  /* 0x00d100000028783b */ /* 0x000fe80000000200 */
[----:B--2---:R-:W-:Y:S03]  /*ea10*/  LDSM.16.M88.4 R44, [R0+0xc900] ;  /* 0x00c90000002c783b */ /* 0x004fe60000000200 */
[C---:B-1----:R-:W-:Y:S01]  /*ea20*/  HMMA.16816.F32 R56, R8.reuse, R32, R56 ;  /* 0x000000200838723c */ /* 0x042fe20000001838 */
[----:B------:R-:W-:Y:S04]  /*ea30*/  LDSM.16.M88.4 R76, [R185+0x4000] ;  /* 0x00400000b94c783b */ /* 0x000fe80000000200 */
[----:B------:R-:W0:Y:S03]  /*ea40*/  LDGDEPBAR ;  /* 0x00000000000079af */ /* 0x000e260000000000 */
[----:B------:R-:W-:Y:S01]  /*ea50*/  HMMA.16816.F32 R52, R8, R34, R52 ;  /* 0x000000220834723c */ /* 0x000fe20000001834 */
[----:B------:R-:W-:Y:S04]  /*ea60*/  LDSM.16.M88.4 R32, [R180] ;  /* 0x00000000b420783b */ /* 0x000fe80000000200 */
[----:B------:R-:W1:Y:S03]  /*ea70*/  LDSM.16.M88.4 R8, [R0+0xc100] ;  /* 0x00c100000008783b */ /* 0x000e660000000200 */
[C---:B---3--:R-:W-:Y:S08]  /*ea80*/  HMMA.16816.F32 R28, R48.reuse, R36, R28 ;  /* 0x00000024301c723c */ /* 0x048ff0000000181c */
[C---:B------:R-:W-:Y:S01]  /*ea90*/  HMMA.16816.F32 R24, R48.reuse, R38, R24 ;  /* 0x000000263018723c */ /* 0x040fe20000001818 */
[----:B------:R-:W2:Y:S07]  /*eaa0*/  LDSM.16.M88.4 R36, [R0+0xd900] ;  /* 0x00d900000024783b */ /* 0x000eae0000000200 */
[C---:B----4-:R-:W-:Y:S08]  /*eab0*/  HMMA.16816.F32 R20, R48.reuse, R72, R20 ;  /* 0x000000483014723c */ /* 0x050ff00000001814 */
[C---:B------:R-:W-:Y:S01]  /*eac0*/  HMMA.16816.F32 R16, R48.reuse, R74, R16 ;  /* 0x0000004a3010723c */ /* 0x040fe20000001810 */
[----:B------:R-:W-:Y:S07]  /*ead0*/  LDSM.16.M88.4 R72, [R183+0xf100] ;  /* 0x00f10000b748783b */ /* 0x000fee0000000200 */
[C---:B-----5:R-:W-:Y:S08]  /*eae0*/  HMMA.16816.F32 R64, R48.reuse, R12, R64 ;  /* 0x0000000c3040723c */ /* 0x060ff00000001840 */
[----:B------:R-:W-:Y:S01]  /*eaf0*/  HMMA.16816.F32 R60, R48, R14, R60 ;  /* 0x0000000e303c723c */ /* 0x000fe2000000183c */
[----:B------:R-:W3:Y:S07]  /*eb00*/  LDSM.16.M88.4 R12, [R183+0xe100] ;  /* 0x00e10000b70c783b */ /* 0x000eee0000000200 */
        /* <DEDUP_REMOVED lines=15> */
[----:B------:R-:W2:Y:S04]  /*ec00*/  LDSM.16.M88.4 R36, [R82+0xf100] ;  /* 0x00f100005224783b */ /* 0x000ea80000000200 */
[----:B------:R-:W2:Y:S03]  /*ec10*/  LDSM.16.M88.4 R32, [R82+0xf900] ;  /* 0x00f900005220783b */ /* 0x000ea60000000200 */
[C---:B---3--:R-:W-:Y:S08]  /*ec20*/  HMMA.16816.F32 R28, R76.reuse, R12, R28 ;  /* 0x0000000c4c1c723c */ /* 0x048ff0000000181c */
[C---:B------:R-:W-:Y:S01]  /*ec30*/  HMMA.16816.F32 R24, R76.reuse, R14, R24 ;  /* 0x0000000e4c18723c */ /* 0x040fe20000001818 */
[----:B------:R-:W-:Y:S07]  /*ec40*/  LDSM.16.M88.4 R12, [R181+0x4000] ;  /* 0x00400000b50c783b */ /* 0x000fee0000000200 */
[C---:B-1----:R-:W-:Y:S08]  /*ec50*/  HMMA.16816.F32 R20, R76.reuse, R8, R20 ;  /* 0x000000084c14723c */ /* 0x042ff00000001814 */
[C---:B------:R-:W-:Y:S01]  /*ec60*/  HMMA.16816.F32 R16, R76.reuse, R10, R16 ;  /* 0x0000000a4c10723c */ /* 0x040fe20000001810 */
[----:B------:R-:W1:Y:S07]  /*ec70*/  LDSM.16.M88.4 R8, [R2+0xe100] ;  /* 0x00e100000208783b */ /* 0x000e6e0000000200 */
[C---:B------:R-:W-:Y:S08]  /*ec80*/  HMMA.16816.F32 R64, R76.reuse, R72, R64 ;  /* 0x000000484c40723c */ /* 0x040ff00000001840 */
[C---:B------:R-:W-:Y:S08]  /*ec90*/  HMMA.16816.F32 R60, R76.reuse, R74, R60 ;  /* 0x0000004a4c3c723c */ /* 0x040ff0000000183c */
[C---:B----4-:R-:W-:Y:S08]  /*eca0*/  HMMA.16816.F32 R56, R76.reuse, R68, R56 ;  /* 0x000000444c38723c */ /* 0x050ff00000001838 */
[----:B------:R-:W-:Y:S01]  /*ecb0*/  HMMA.16816.F32 R52, R76, R70, R52 ;  /* 0x000000464c34723c */ /* 0x000fe20000001834 */
[----:B------:R-:W-:Y:S07]  /*ecc0*/  LDSM.16.M88.4 R68, [R2+0xf100] ;  /* 0x00f100000244783b */ /* 0x000fee0000000200 */
[C---:B-----5:R-:W-:Y:S08]  /*ecd0*/  HMMA.16816.F32 R28, R48.reuse, R44, R28 ;  /* 0x0000002c301c723c */ /* 0x060ff0000000181c */
[C---:B------:R-:W-:Y:S01]  /*ece0*/  HMMA.16816.F32 R24, R48.reuse, R46, R24 ;  /* 0x0000002e3018723c */ /* 0x040fe20000001818 */
[----:B------:R-:W3:Y:S07]  /*ecf0*/  LDSM.16.M88.4 R44, [R2+0xe900] ;  /* 0x00e90000022c783b */ /* 0x000eee0000000200 */
[C---:B------:R-:W-:Y:S08]  /*ed00*/  HMMA.16816.F32 R20, R48.reuse, R40, R20 ;  /* 0x000000283014723c */ /* 0x040ff00000001814 */
[C---:B------:R-:W-:Y:S01]  /*ed10*/  HMMA.16816.F32 R16, R48.reuse, R42, R16 ;  /* 0x0000002a3010723c */ /* 0x040fe20000001810 */
[----:B------:R-:W4:Y:S07]  /*ed20*/  LDSM.16.M88.4 R40, [R2+0xf900] ;  /* 0x00f900000228783b */ /* 0x000f2e0000000200 */
[C---:B--2---:R-:W-:Y:S08]  /*ed30*/  HMMA.16816.F32 R64, R48.reuse, R36, R64 ;  /* 0x000000243040723c */ /* 0x044ff00000001840 */
[C---:B------:R-:W-:Y:S01]  /*ed40*/  HMMA.16816.F32 R60, R48.reuse, R38, R60 ;  /* 0x00000026303c723c */ /* 0x040fe2000000183c */
[----:B------:R-:W-:Y:S07]  /*ed50*/  LDSM.16.M88.4 R36, [R0+0xe100] ;  /* 0x00e100000024783b */ /* 0x000fee0000000200 */
[C---:B------:R-:W-:Y:S08]  /*ed60*/  HMMA.16816.F32 R56, R48.reuse, R32, R56 ;  /* 0x000000203038723c */ /* 0x040ff00000001838 */
[----:B------:R-:W-:Y:S01]  /*ed70*/  HMMA.16816.F32 R52, R48, R34, R52 ;  /* 0x000000223034723c */ /* 0x000fe20000001834 */
[----:B------:R-:W-:Y:S04]  /*ed80*/  LDSM.16.M88.4 R48, [R180+0x4000] ;  /* 0x00400000b430783b */ /* 0x000fe80000000200 */
[----:B------:R-:W2:Y:S03]  /*ed90*/  LDSM.16.M88.4 R32, [R0+0xe900] ;  /* 0x00e900000020783b */ /* 0x000ea60000000200 */
        /* <DEDUP_REMOVED lines=8> */
[----:B------:R-:W-:Y:S07]  /*ee20*/  LDSM.16.M88.4 R68, [R185+0x8000] ;  /* 0x00800000b944783b */ /* 0x000fee0000000200 */
[C---:B----4-:R-:W-:Y:S01]  /*ee30*/  HMMA.16816.F32 R72, R12.reuse, R40, R56 ;  /* 0x000000280c48723c */ /* 0x050fe20000001838 */
[----:B------:R-:W-:Y:S07]  /*ee40*/  LDSM.16.M88.4 R56, [R183+0x10100] ;  /* 0x01010000b738783b */ /* 0x000fee0000000200 */
[----:B------:R-:W-:Y:S01]  /*ee50*/  HMMA.16816.F32 R52, R12, R42, R52 ;  /* 0x0000002a0c34723c */ /* 0x000fe20000001834 */
[----:B------:R-:W4:Y:S04]  /*ee60*/  LDSM.16.M88.4 R12, [R183+0x10900] ;  /* 0x01090000b70c783b */ /* 0x000f280000000200 */
[----:B------:R5:W-:Y:S03]  /*ee70*/  LDSM.16.M88.4 R40, [R5+0x8000] ;  /* 0x008000000528783b */ /* 0x000be60000000200 */
[C---:B--2---:R-:W-:Y:S08]  /*ee80*/  HMMA.16816.F32 R20, R48.reuse, R32, R20 ;  /* 0x000000203014723c */ /* 0x044ff00000001814 */
[C---:B------:R-:W-:Y:S01]  /*ee90*/  HMMA.16816.F32 R16, R48.reuse, R34, R16 ;  /* 0x000000223010723c */ /* 0x040fe20000001810 */
[----:B------:R-:W-:Y:S07]  /*eea0*/  LDSM.16.M88.4 R32, [R183+0x11900] ;  /* 0x01190000b720783b */ /* 0x000fee0000000200 */
[----:B-1----:R-:W-:Y:S01]  /*eeb0*/  HMMA.16816.F32 R64, R48, R8, R64 ;  /* 0x000000083040723c */ /* 0x002fe20000001840 */
[----:B-----5:R-:W-:-:S07]  /*eec0*/  SHF.R.S32.HI R5, RZ, 0x1f, R80 ;  /* 0x0000001fff057819 */ /* 0x020fce0000011450 */
        /* <DEDUP_REMOVED lines=13> */
[C---:B------:R-:W-:Y:S08]  /*efa0*/  HMMA.16816.F32 R28, R68.reuse, R56, R28 ;  /* 0x00000038441c723c */ /* 0x040ff0000000181c */
[C---:B------:R-:W-:Y:S01]  /*efb0*/  HMMA.16816.F32 R24, R68.reuse, R58, R24 ;  /* 0x0000003a4418723c */ /* 0x040fe20000001818 */
[----:B------:R-:W-:Y:S07]  /*efc0*/  LDSM.16.M88.4 R56, [R82+0x11900] ;  /* 0x011900005238783b */ /* 0x000fee0000000200 */
[C---:B------:R-:W-:Y:S01]  /*efd0*/  HMMA.16816.F32 R76, R68.reuse, R32, R72 ;  /* 0x00000020444c723c */ /* 0x040fe20000001848 */
[----:B------:R-:W-:Y:S07]  /*efe0*/  LDSM.16.M88.4 R72, [R2+0x10900] ;  /* 0x010900000248783b */ /* 0x000fee0000000200 */
[C---:B------:R-:W-:Y:S01]  /*eff0*/  HMMA.16816.F32 R52, R68.reuse, R34, R52 ;  /* 0x000000224434723c */ /* 0x040fe20000001834 */
[----:B------:R-:W1:Y:S07]  /*f000*/  LDSM.16.M88.4 R32, [R2+0x11100] ;  /* 0x011100000220783b */ /* 0x000e6e0000000200 */
[----:B------:R-:W-:Y:S01]  /*f010*/  HMMA.16816.F32 R60, R68, R10, R60 ;  /* 0x0000000a443c723c */ /* 0x000fe2000000183c */
[----:B------:R-:W3:Y:S07]  /*f020*/  LDSM.16.M88.4 R8, [R2+0x10100] ;  /* 0x010100000208783b */ /* 0x000eee0000000200 */
[C---:B--2---:R-:W-:Y:S08]  /*f030*/  HMMA.16816.F32 R64, R40.reuse, R12, R64 ;  /* 0x0000000c2840723c */ /* 0x044ff00000001840 */
[C---:B------:R-:W-:Y:S08]  /*f040*/  HMMA.16816.F32 R28, R40.reuse, R36, R28 ;  /* 0x00000024281c723c */ /* 0x040ff0000000181c */
[C---:B------:R-:W-:Y:S01]  /*f050*/  HMMA.16816.F32 R24, R40.reuse, R38, R24 ;  /* 0x000000262818723c */ /* 0x040fe20000001818 */
[----:B------:R2:W4:Y:S07]  /*f060*/  LDSM.16.M88.4 R36, [R2+0x11900] ;  /* 0x011900000224783b */ /* 0x00052e0000000200 */
[----:B------:R-:W-:Y:S01]  /*f070*/  HMMA.16816.F32 R60, R40, R14, R60 ;  /* 0x0000000e283c723c */ /* 0x000fe2000000183c */
[----:B------:R-:W-:Y:S07]  /*f080*/  LDSM.16.M88.4 R12, [R0+0x10100] ;  /* 0x01010000000c783b */ /* 0x000fee0000000200 */
[C---:B-1----:R-:W-:Y:S07]  /*f090*/  HMMA.16816.F32 R64, R48.reuse, R32, R64 ;  /* 0x000000203040723c */ /* 0x042fee0000001840 */
[----:B------:R-:W-:Y:S01]  /*f0a0*/  LOP3.LUT R33, R6, 0xffffffe0, RZ, 0xc0, !PT ;  /* 0xffffffe006217812 */ /* 0x000fe200078ec0ff */
[----:B---3--:R-:W-:Y:S01]  /*f0b0*/  HMMA.16816.F32 R28, R48, R8, R28 ;  /* 0x00000008301c723c */ /* 0x008fe2000000181c */
[----:B------:R-:W-:-:S03]  /*f0c0*/  LEA.HI R6, R7, R7, RZ, 0x1 ;  /* 0x0000000707067211 */ /* 0x000fc600078f08ff */
[----:B--2---:R-:W-:Y:S01]  /*f0d0*/  IMAD.IADD R2, R84, 0x1, -R33 ;  /* 0x0000000154027824 */ /* 0x004fe200078e0a21 */
[----:B------:R-:W-:-:S03]  /*f0e0*/  LOP3.LUT R6, R6, 0x1ffffffe, RZ, 0xc0, !PT ;  /* 0x1ffffffe06067812 */ /* 0x000fc600078ec0ff */
[----:B------:R-:W-:Y:S01]  /*f0f0*/  HMMA.16816.F32 R24, R48, R10, R24 ;  /* 0x0000000a3018723c */ /* 0x000fe20000001818 */
[----:B------:R-:W1:Y:S01]  /*f100*/  LDSM.16.M88.4 R8, [R180+0x8000] ;  /* 0x00800000b408783b */ /* 0x000e620000000200 */
[----:B------:R-:W-:-:S06]  /*f110*/  IMAD.IADD R7, R7, 0x1, -R6 ;  /* 0x0000000107077824 */ /* 0x000fcc00078e0a06 */
[C---:B------:R-:W-:Y:S08]  /*f120*/  HMMA.16816.F32 R16, R40.reuse, R46, R16 ;  /* 0x0000002e2810723c */ /* 0x040ff00000001810 */
[C---:B------:R-:W-:Y:S08]  /*f130*/  HMMA.16816.F32 R20, R40.reuse, R44, R20 ;  /* 0x0000002c2814723c */ /* 0x040ff00000001814 */
[C---:B------:R-:W-:Y:S08]  /*f140*/  HMMA.16816.F32 R76, R40.reuse, R56, R76 ;  /* 0x00000038284c723c */ /* 0x040ff0000000184c */
[----:B------:R-:W-:Y:S07]  /*f150*/  HMMA.16816.F32 R52, R40, R58, R52 ;  /* 0x0000003a2834723c */ /* 0x000fee0000001834 */
[----:B------:R-:W-:Y:S01]  /*f160*/  LEA.HI R41, R5, R80, RZ, 0x3 ;  /* 0x0000005005297211 */ /* 0x000fe200078f18ff */
[----:B------:R-:W-:Y:S01]  /*f170*/  HMMA.16816.F32 R60, R48, R34, R60 ;  /* 0x00000022303c723c */ /* 0x000fe2000000183c */
[----:B------:R-:W-:Y:S01]  /*f180*/  SHF.R.S32.HI R5, RZ, 0x1f, R2 ;  /* 0x0000001fff057819 */ /* 0x000fe20000011402 */
[----:B------:R-:W2:Y:S01]  /*f190*/  LDSM.16.M88.4 R32, [R0+0x10900] ;  /* 0x010900000020783b */ /* 0x000ea20000000200 */
[----:B------:R-:W-:Y:S01]  /*f1a0*/  LOP3.LUT R41, R41, 0xffffff8, RZ, 0xc0, !PT ;  /* 0x0ffffff829297812 */ /* 0x000fe200078ec0ff */
[----:B------:R-:W-:Y:S01]  /*f1b0*/  IMAD.MOV.U32 R40, RZ, RZ, -0x40 ;  /* 0xffffffc0ff287424 */ /* 0x000fe200078e00ff */
[----:B------:R-:W-:-:S03]  /*f1c0*/  LEA.HI R5, R5, R2, RZ, 0x2 ;  /* 0x0000000205057211 */ /* 0x000fc600078f10ff */
[----:B------:R-:W-:Y:S01]  /*f1d0*/  IMAD.IADD R41, R80, 0x1, -R41 ;  /* 0x0000000150297824 */ /* 0x000fe200078e0a29 */
[C---:B------:R-:W-:Y:S01]  /*f1e0*/  LEA.HI.SX32 R210, R5.reuse, R92, 0x1e ;  /* 0x0000005c05d27211 */ /* 0x040fe200078ff2ff */
[C---:B------:R-:W-:Y:S01]  /*f1f0*/  HMMA.16816.F32 R16, R48.reuse, R74, R16 ;  /* 0x0000004a3010723c */ /* 0x040fe20000001810 */
[----:B------:R-:W-:Y:S01]  /*f200*/  LOP3.LUT R5, R5, 0x7ffffffc, RZ, 0xc0, !PT ;  /* 0x7ffffffc05057812 */ /* 0x000fe200078ec0ff */
[----:B------:R-:W-:Y:S02]  /*f210*/  IMAD R40, R81, R40, 0x1 ;  /* 0x0000000151287424 */ /* 0x000fe400078e0228 */
[----:B------:R-:W-:Y:S02]  /*f220*/  IMAD R210, R41, 0x10, R210 ;  /* 0x0000001029d27824 */ /* 0x000fe400078e02d2 */
[----:B------:R-:W-:Y:S02]  /*f230*/  IMAD.IADD R5, R2, 0x1, -R5 ;  /* 0x0000000102057824 */ /* 0x000fe400078e0a05 */
[----:B------:R-:W-:Y:S01]  /*f240*/  IMAD R210, R7, 0x8, R210 ;  /* 0x0000000807d27824 */ /* 0x000fe200078e02d2 */
[----:B----4-:R-:W-:Y:S01]  /*f250*/  HMMA.16816.F32 R76, R48, R36, R76 ;  /* 0x00000024304c723c */ /* 0x010fe2000000184c */
[----:B------:R-:W-:-:S02]  /*f260*/  IMAD.SHL.U32 R213, R5, 0x2, RZ ;  /* 0x0000000205d57824 */ /* 0x000fc400078e00ff */
[----:B------:R-:W-:-:S04]  /*f270*/  @P3 IMAD.HI.U32 R7, R210, c[0x0][0x2c8], RZ ;  /* 0x0000b200d2073a27 */ /* 0x000fc800078e00ff */
[----:B------:R-:W-:Y:S01]  /*f280*/  IMAD.MOV.U32 R6, RZ, RZ, R210 ;  /* 0x000000ffff067224 */ /* 0x000fe200078e00d2 */
[----:B------:R-:W-:Y:S01]  /*f290*/  HMMA.16816.F32 R52, R48, R38, R52 ;  /* 0x000000263034723c */ /* 0x000fe20000001834 */
[----:B------:R-:W-:Y:S01]  /*f2a0*/  LDSM.16.M88.4 R36, [R0+0x11100] ;  /* 0x011100000024783b */ /* 0x000fe20000000200 */
[----:B------:R-:W-:Y:S01]  /*f2b0*/  @P3 SHF.R.U32.HI R6, RZ, c[0x0][0x2cc], R7 ;  /* 0x0000b300ff063a19 */ /* 0x000fe20000011607 */
[----:B------:R-:W-:-:S04]  /*f2c0*/  IMAD R2, R81, -0x40, R186 ;  /* 0xffffffc051027824 */ /* 0x000fc800078e02ba */
[----:B------:R-:W3:Y:S01]  /*f2d0*/  SHFL.IDX PT, R7, R6, RZ, 0x1c1f ;  /* 0x001c1fff06077589 */ /* 0x000ee200000e0000 */
[----:B------:R-:W-:Y:S01]  /*f2e0*/  HMMA.16816.F32 R20, R48, R72, R20 ;  /* 0x000000483014723c */ /* 0x000fe20000001814 */
[----:B------:R-:W-:-:S07]  /*f2f0*/  IMAD.IADD R5, R2, 0x1, -R213 ;  /* 0x0000000102057824 */ /* 0x000fce00078e0ad5 */
[C---:B-1----:R-:W-:Y:S08]  /*f300*/  HMMA.16816.F32 R28, R8.reuse, R12, R28 ;  /* 0x0000000c081c723c */ /* 0x042ff0000000181c */
[----:B------:R-:W-:Y:S01]  /*f310*/  HMMA.16816.F32 R24, R8, R14, R24 ;  /* 0x0000000e0818723c */ /* 0x000fe20000001818 */
[----:B------:R1:W4:Y:S01]  /*f320*/  LDSM.16.M88.4 R12, [R0+0x11900] ;  /* 0x01190000000c783b */ /* 0x0003220000000200 */
[----:B------:R-:W-:-:S04]  /*f330*/  DEPBAR.LE SB0, 0x2 ;  /* 0x000080800000791a */ /* 0x000fc80000000000 */
[----:B------:R-:W-:Y:S02]  /*f340*/  BAR.SYNC.DEFER_BLOCKING 0x0 ;  /* 0x0000000000007b1d */ /* 0x000fe40000010000 */
[C---:B--2---:R-:W-:Y:S07]  /*f350*/  HMMA.16816.F32 R16, R8.reuse, R34, R16 ;  /* 0x000000220810723c */ /* 0x044fee0000001810 */
[----:B------:R-:W-:Y:S01]  /*f360*/  IADD3 R34, -R213, R40, R186 ;  /* 0x00000028d5227210 */ /* 0x000fe20007ffe1ba */
[----:B------:R-:W-:Y:S04]  /*f370*/  HMMA.16816.F32 R20, R8, R32, R20 ;  /* 0x000000200814723c */ /* 0x000fe80000001814 */
[----:B------:R-:W-:-:S04]  /*f380*/  IMAD.IADD R34, R34, 0x1, -R209 ;  /* 0x0000000122227824 */ /* 0x000fc800078e0ad1 */
[----:B---3--:R-:W-:Y:S01]  /*f390*/  IMAD.IADD R2, R34, 0x1, R7 ;  /* 0x0000000122027824 */ /* 0x008fe200078e0207 */
[C---:B------:R-:W-:Y:S01]  /*f3a0*/  HMMA.16816.F32 R64, R8.reuse, R36, R64 ;  /* 0x000000240840723c */ /* 0x040fe20000001840 */
[----:B------:R-:W2:Y:S03]  /*f3b0*/  SHFL.IDX PT, R7, R6, 0x1, 0x1c1f ;  /* 0x003c1f0006077f89 */ /* 0x000ea600000e0000 */
[----:B------:R-:W-:Y:S01]  /*f3c0*/  IMNMX R2, R5, R2, PT ;  /* 0x0000000205027217 */ /* 0x000fe20003800200 */
[----:B------:R-:W-:Y:S03]  /*f3d0*/  LDSM.16.MT88.4 R124, [R135+0x100] ;  /* 0x00010000877c783b */ /* 0x000fe60000004200 */
[C---:B------:R-:W-:Y:S01]  /*f3e0*/  ISETP.GT.AND P0, PT, R2.reuse, RZ, PT ;  /* 0x000000ff0200720c */ /* 0x040fe20003f04270 */
[----:B------:R-:W-:Y:S01]  /*f3f0*/  HMMA.16816.F32 R60, R8, R38, R60 ;  /* 0x00000026083c723c */ /* 0x000fe2000000183c */
[----:B------:R-:W-:Y:S01]  /*f400*/  ISETP.GT.AND P1, PT, R2, 0x1, PT ;  /* 0x000000010200780c */ /* 0x000fe20003f24270 */
[----:B------:R-:W-:Y:S01]  /*f410*/  LDSM.16.MT88.4 R104, [R173+0x100] ;  /* 0x00010000ad68783b */ /* 0x000fe20000004200 */
[----:B-1----:R-:W-:-:S02]  /*f420*/  FSEL R0, R28, -INF , P0 ;  /* 0xff8000001c007808 */ /* 0x002fc40000000000 */
[C---:B------:R-:W-:Y:S01]  /*f430*/  ISETP.GT.AND P0, PT, R2.reuse, 0x8, PT ;  /* 0x000000080200780c */ /* 0x040fe20003f04270 */
[----:B------:R-:W-:Y:S01]  /*f440*/  LDSM.16.MT88.4 R112, [R134+0x100] ;  /* 0x000100008670783b */ /* 0x000fe20000004200 */
[----:B------:R-:W-:Y:S01]  /*f450*/  FSEL R28, R29, -INF , P1 ;  /* 0xff8000001d1c7808 */ /* 0x000fe20000800000 */
[C---:B----4-:R-:W-:Y:S01]  /*f460*/  HMMA.16816.F32 R76, R8.reuse, R12, R76 ;  /* 0x0000000c084c723c */ /* 0x050fe2000000184c */
[----:B------:R-:W-:Y:S01]  /*f470*/  ISETP.GT.AND P1, PT, R2, 0x9, PT ;  /* 0x000000090200780c */ /* 0x000fe20003f24270 */
[----:B------:R-:W-:Y:S01]  /*f480*/  LDSM.16.MT88.4 R120, [R4+0x100] ;  /* 0x000100000478783b */ /* 0x000fe20000004200 */
[----:B------:R-:W-:Y:S02]  /*f490*/  FSEL R32, R24, -INF , P0 ;  /* 0xff80000018207808 */ /* 0x000fe40000000000 */
[----:B------:R-:W-:Y:S01]  /*f4a0*/  ISETP.GT.AND P0, PT, R2, 0x10, PT ;  /* 0x000000100200780c */ /* 0x000fe20003f04270 */
[----:B------:R-:W-:Y:S01]  /*f4b0*/  LDSM.16.MT88.4 R40, [R135+0x2100] ;  /* 0x002100008728783b */ /* 0x000fe20000004200 */
[----:B------:R-:W-:Y:S01]  /*f4c0*/  FSEL R24, R25, -INF , P1 ;  /* 0xff80000019187808 */ /* 0x000fe20000800000 */
[----:B--2---:R-:W-:Y:S01]  /*f4d0*/  IMAD.IADD R34, R34, 0x1, R7 ;  /* 0x0000000122227824 */ /* 0x004fe200078e0207 */
[----:B------:R-:W-:Y:S01]  /*f4e0*/  ISETP.GT.AND P1, PT, R2, 0x11, PT ;  /* 0x000000110200780c */ /* 0x000fe20003f24270 */
[----:B------:R-:W-:Y:S01]  /*f4f0*/  HMMA.16816.F32 R52, R8, R14, R52 ;  /* 0x0000000e0834723c */ /* 0x000fe20000001834 */
[----:B------:R-:W-:Y:S01]  /*f500*/  FSEL R20, R20, -INF , P0 ;  /* 0xff80000014147808 */ /* 0x000fe20000000000 */
[----:B------:R-:W-:Y:S01]  /*f510*/  LDSM.16.MT88.4 R48, [R173+0x2100] ;  /* 0x00210000ad30783b */ /* 0x000fe20000004200 */
[----:B------:R-:W-:-:S02]  /*f520*/  ISETP.GT.AND P0, PT, R2, 0x18, PT ;  /* 0x000000180200780c */ /* 0x000fc40003f04270 */
[----:B------:R-:W-:Y:S01]  /*f530*/  FSEL R6, R21, -INF , P1 ;  /* 0xff80000015067808 */ /* 0x000fe20000800000 */
[----:B------:R-:W-:Y:S01]  /*f540*/  LDSM.16.MT88.4 R56, [R134+0x2100] ;  /* 0x002100008638783b */ /* 0x000fe20000004200 */
[----:B------:R-:W-:Y:S02]  /*f550*/  ISETP.GT.AND P1, PT, R2, 0x19, PT ;  /* 0x000000190200780c */ /* 0x000fe40003f24270 */
[----:B------:R-:W-:Y:S01]  /*f560*/  FSEL R16, R16, -INF , P0 ;  /* 0xff80000010107808 */ /* 0x000fe20000000000 */
[----:B------:R-:W-:Y:S01]  /*f570*/  LDSM.16.MT88.4 R72, [R135+0x4100] ;  /* 0x004100008748783b */ /* 0x000fe20000004200 */
[C---:B------:R-:W-:Y:S02]  /*f580*/  ISETP.GT.AND P0, PT, R2.reuse, 0x20, PT ;  /* 0x000000200200780c */ /* 0x040fe40003f04270 */
[----:B------:R-:W-:Y:S01]  /*f590*/  FSEL R12, R17, -INF , P1 ;  /* 0xff800000110c7808 */ /* 0x000fe20000800000 */
[----:B------:R-:W-:Y:S01]  /*f5a0*/  LDSM.16.MT88.4 R80, [R173+0x4100] ;  /* 0x00410000ad50783b */ /* 0x000fe20000004200 */
[----:B------:R-:W-:-:S02]  /*f5b0*/  ISETP.GT.AND P1, PT, R2, 0x21, PT ;  /* 0x000000210200780c */ /* 0x000fc40003f24270 */
[----:B------:R-:W-:Y:S01]  /*f5c0*/  FSEL R170, R64, -INF , P0 ;  /* 0xff80000040aa7808 */ /* 0x000fe20000000000 */
[----:B------:R-:W-:Y:S01]  /*f5d0*/  LDSM.16.MT88.4 R88, [R134+0x4100] ;  /* 0x004100008658783b */ /* 0x000fe20000004200 */
[----:B------:R-:W-:Y:S02]  /*f5e0*/  ISETP.GT.AND P0, PT, R2, 0x28, PT ;  /* 0x000000280200780c */ /* 0x000fe40003f04270 */
[----:B------:R-:W-:Y:S01]  /*f5f0*/  FMNMX.FTZ R9, R0, R28, !PT ;  /* 0x0000001c00097209 */ /* 0x000fe20007810000 */
[----:B------:R-:W-:Y:S01]  /*f600*/  LDSM.16.MT88.4 R144, [R135+0x900] ;  /* 0x000900008790783b */ /* 0x000fe20000004200 */
[----:B------:R-:W-:Y:S02]  /*f610*/  FSEL R168, R65, -INF , P1 ;  /* 0xff80000041a87808 */ /* 0x000fe40000800000 */
[----:B------:R-:W-:Y:S01]  /*f620*/  ISETP.GT.AND P1, PT, R2, 0x29, PT ;  /* 0x000000290200780c */ /* 0x000fe20003f24270 */
[----:B------:R-:W-:Y:S01]  /*f630*/  LDSM.16.MT88.4 R140, [R173+0x900] ;  /* 0x00090000ad8c783b */ /* 0x000fe20000004200 */
[----:B------:R-:W-:-:S02]  /*f640*/  FSEL R222, R60, -INF , P0 ;  /* 0xff8000003cde7808 */ /* 0x000fc40000000000 */
[----:B------:R-:W-:Y:S01]  /*f650*/  IMNMX R5, R5, R34, PT ;  /* 0x0000002205057217 */ /* 0x000fe20003800200 */
[----:B------:R-:W-:Y:S01]  /*f660*/  LDSM.16.MT88.4 R136, [R134+0x900] ;  /* 0x000900008688783b */ /* 0x000fe20000004200 */
[----:B------:R-:W-:Y:S02]  /*f670*/  ISETP.GT.AND P0, PT, R2, 0x30, PT ;  /* 0x000000300200780c */ /* 0x000fe40003f04270 */
[----:B------:R-:W-:Y:S02]  /*f680*/  FMNMX.FTZ R9, R32, R9, !PT ;  /* 0x0000000920097209 */ /* 0x000fe40007810000 */
[----:B------:R-:W-:Y:S02]  /*f690*/  FSEL R220, R61, -INF , P1 ;  /* 0xff8000003ddc7808 */ /* 0x000fe40000800000 */
[----:B------:R-:W-:Y:S02]  /*f6a0*/  ISETP.GT.AND P1, PT, R5, RZ, PT ;  /* 0x000000ff0500720c */ /* 0x000fe40003f24270 */
[----:B------:R-:W-:-:S02]  /*f6b0*/  FSEL R214, R76, -INF , P0 ;  /* 0xff8000004cd67808 */ /* 0x000fc40000000000 */
[C---:B------:R-:W-:Y:S02]  /*f6c0*/  ISETP.GT.AND P0, PT, R5.reuse, 0x1, PT ;  /* 0x000000010500780c */ /* 0x040fe40003f04270 */
[----:B------:R-:W-:Y:S02]  /*f6d0*/  FMNMX.FTZ R9, R24, R9, !PT ;  /* 0x0000000918097209 */ /* 0x000fe40007810000 */
[----:B------:R-:W-:Y:S02]  /*f6e0*/  FSEL R7, R30, -INF , P1 ;  /* 0xff8000001e077808 */ /* 0x000fe40000800000 */
[----:B------:R-:W-:Y:S02]  /*f6f0*/  ISETP.GT.AND P1, PT, R5, 0x8, PT ;  /* 0x000000080500780c */ /* 0x000fe40003f24270 */
[----:B------:R-:W-:Y:S02]  /*f700*/  FSEL R30, R31, -INF , P0 ;  /* 0xff8000001f1e7808 */ /* 0x000fe40000000000 */
        /* <DEDUP_REMOVED lines=15> */
[----:B------:R-:W-:Y:S02]  /*f800*/  ISETP.GT.AND P1, PT, R2, 0x31, PT ;  /* 0x000000310200780c */ /* 0x000fe40003f24270 */
[----:B------:R-:W-:Y:S02]  /*f810*/  FMNMX.FTZ R9, R170, R9, !PT ;  /* 0x00000009aa097209 */ /* 0x000fe40007810000 */
[----:B------:R-:W-:Y:S02]  /*f820*/  FMNMX.FTZ R11, R22, R11, !PT ;  /* 0x0000000b160b7209 */ /* 0x000fe40007810000 */
[----:B------:R-:W-:-:S02]  /*f830*/  FSEL R18, R18, -INF , P0 ;  /* 0xff80000012127808 */ /* 0x000fc40000000000 */
[----:B------:R-:W-:Y:S02]  /*f840*/  FSEL R212, R77, -INF , P1 ;  /* 0xff8000004dd47808 */ /* 0x000fe40000800000 */
[----:B------:R-:W-:Y:S02]  /*f850*/  ISETP.GT.AND P0, PT, R2, 0x38, PT ;  /* 0x000000380200780c */ /* 0x000fe40003f04270 */
[----:B------:R-:W-:Y:S02]  /*f860*/  ISETP.GT.AND P1, PT, R5, 0x19, PT ;  /* 0x000000190500780c */ /* 0x000fe40003f24270 */
[----:B------:R-:W-:Y:S02]  /*f870*/  FMNMX.FTZ R9, R168, R9, !PT ;  /* 0x00000009a8097209 */ /* 0x000fe40007810000 */
[----:B------:R-:W-:Y:S02]  /*f880*/  FMNMX.FTZ R11, R10, R11, !PT ;  /* 0x0000000b0a0b7209 */ /* 0x000fe40007810000 */
[----:B------:R-:W-:-:S02]  /*f890*/  FSEL R208, R52, -INF , P0 ;  /* 0xff80000034d07808 */ /* 0x000fc40000000000 */
[----:B------:R-:W-:Y:S02]  /*f8a0*/  FSEL R8, R19, -INF , P1 ;  /* 0xff80000013087808 */ /* 0x000fe40000800000 */
[C---:B------:R-:W-:Y:S02]  /*f8b0*/  ISETP.GT.AND P0, PT, R5.reuse, 0x20, PT ;  /* 0x000000200500780c */ /* 0x040fe40003f04270 */
        /* <DEDUP_REMOVED lines=8> */
[----:B------:R-:W-:Y:S01]  /*f940*/  FMNMX.FTZ R9, R214, R9, !PT ;  /* 0x00000009d6097209 */ /* 0x000fe20007810000 */
[----:B------:R-:W-:Y:S01]  /*f950*/  LDSM.16.MT88.4 R64, [R165+0x2100] ;  /* 0x00210000a540783b */ /* 0x000fe20000004200 */
[----:B------:R-:W-:-:S02]  /*f960*/  ISETP.GT.AND P1, PT, R5, 0x28, PT ;  /* 0x000000280500780c */ /* 0x000fc40003f24270 */
[----:B------:R-:W-:Y:S02]  /*f970*/  FMNMX.FTZ R11, R174, R11, !PT ;  /* 0x0000000bae0b7209 */ /* 0x000fe40007810000 */
[----:B------:R-:W-:Y:S02]  /*f980*/  FSEL R206, R53, -INF , P0 ;  /* 0xff80000035ce7808 */ /* 0x000fe40000000000 */
[----:B------:R-:W-:Y:S02]  /*f990*/  FMNMX.FTZ R9, R212, R9, !PT ;  /* 0x00000009d4097209 */ /* 0x000fe40007810000 */
[----:B------:R-:W-:Y:S02]  /*f9a0*/  ISETP.GT.AND P0, PT, R5, 0x29, PT ;  /* 0x000000290500780c */ /* 0x000fe40003f04270 */
[----:B------:R-:W-:Y:S02]  /*f9b0*/  FSEL R178, R62, -INF , P1 ;  /* 0xff8000003eb27808 */ /* 0x000fe40000800000 */
[----:B------:R-:W-:-:S02]  /*f9c0*/  FMNMX.FTZ R11, R218, R11, !PT ;  /* 0x0000000bda0b7209 */ /* 0x000fc40007810000 */
[----:B------:R-:W-:Y:S02]  /*f9d0*/  FMNMX.FTZ R9, R208, R9, !PT ;  /* 0x00000009d0097209 */ /* 0x000fe40007810000 */
[----:B------:R-:W-:Y:S02]  /*f9e0*/  FSEL R216, R63, -INF , P0 ;  /* 0xff8000003fd87808 */ /* 0x000fe40000000000 */
[C---:B------:R-:W-:Y:S02]  /*f9f0*/  ISETP.GT.AND P1, PT, R5.reuse, 0x30, PT ;  /* 0x000000300500780c */ /* 0x040fe40003f24270 */
[----:B------:R-:W-:Y:S02]  /*fa00*/  FMNMX.FTZ R11, R178, R11, !PT ;  /* 0x0000000bb20b7209 */ /* 0x000fe40007810000 */
[----:B------:R-:W-:Y:S02]  /*fa10*/  FMNMX.FTZ R2, R206, R9, !PT ;  /* 0x00000009ce027209 */ /* 0x000fe40007810000 */
[----:B------:R-:W-:-:S02]  /*fa20*/  ISETP.GT.AND P0, PT, R5, 0x31, PT ;  /* 0x000000310500780c */ /* 0x000fc40003f04270 */
[----:B------:R-:W-:Y:S01]  /*fa30*/  FSEL R150, R78, -INF , P1 ;  /* 0xff8000004e967808 */ /* 0x000fe20000800000 */
[----:B------:R-:W1:Y:S01]  /*fa40*/  SHFL.BFLY PT, R9, R2, 0x2, 0x1f ;  /* 0x0c401f0002097f89 */ /* 0x000e6200000e0000 */
[----:B------:R-:W-:Y:S02]  /*fa50*/  FMNMX.FTZ R11, R216, R11, !PT ;  /* 0x0000000bd80b7209 */ /* 0x000fe40007810000 */
[----:B------:R-:W-:Y:S02]  /*fa60*/  FSEL R148, R79, -INF , P0 ;  /* 0xff8000004f947808 */ /* 0x000fe40000000000 */
[C---:B------:R-:W-:Y:S02]  /*fa70*/  ISETP.GT.AND P1, PT, R5.reuse, 0x38, PT ;  /* 0x000000380500780c */ /* 0x040fe40003f24270 */
[----:B------:R-:W-:Y:S02]  /*fa80*/  FMNMX.FTZ R11, R150, R11, !PT ;  /* 0x0000000b960b7209 */ /* 0x000fe40007810000 */
[----:B------:R-:W-:-:S02]  /*fa90*/  ISETP.GT.AND P0, PT, R5, 0x39, PT ;  /* 0x000000390500780c */ /* 0x000fc40003f04270 */
[----:B------:R-:W-:Y:S02]  /*faa0*/  FSEL R176, R54, -INF , P1 ;  /* 0xff80000036b07808 */ /* 0x000fe40000800000 */
[----:B------:R-:W-:Y:S02]  /*fab0*/  FMNMX.FTZ R11, R148, R11, !PT ;  /* 0x0000000b940b7209 */ /* 0x000fe40007810000 */
        /* <DEDUP_REMOVED lines=19> */
[--C-:B------:R-:W-:Y:S01]  /*fbf0*/  FFMA.FTZ R3, R12, c[0x0][0x2d0], -R149.reuse ;  /* 0x0000b4000c037a23 */ /* 0x100fe20000010895 */
[----:B------:R-:W-:Y:S01]  /*fc00*/  LDSM.16.MT88.4 R32, [R165+0x900] ;  /* 0x00090000a520783b */ /* 0x000fe20000004200 */
[--C-:B------:R-:W-:Y:S01]  /*fc10*/  FFMA.FTZ R160, R20, c[0x0][0x2d0], -R149.reuse ;  /* 0x0000b40014a07a23 */ /* 0x100fe20000010895 */
[C---:B------:R-:W-:Y:S01]  /*fc20*/  FSETP.NEU.FTZ.AND P0, PT, R0.reuse, -INF , PT ;  /* 0xff8000000000780b */ /* 0x040fe20003f1d000 */
[----:B------:R-:W-:Y:S01]  /*fc30*/  FMUL.FTZ R171, R0, c[0x0][0x2d0] ;  /* 0x0000b40000ab7a20 */ /* 0x000fe20000410000 */
[----:B------:R-:W1:Y:S01]  /*fc40*/  MUFU.EX2 R161, R161 ;  /* 0x000000a100a17308 */ /* 0x000e620000000800 */
[----:B------:R-:W-:-:S02]  /*fc50*/  FFMA.FTZ R152, R16, c[0x0][0x2d0], -R149 ;  /* 0x0000b40010987a23 */ /* 0x000fc40000010895 */
[--C-:B------:R-:W-:Y:S01]  /*fc60*/  FFMA.FTZ R167, R170, c[0x0][0x2d0], -R149.reuse ;  /* 0x0000b400aaa77a23 */ /* 0x100fe20000010895 */
[----:B------:R-:W-:Y:S01]  /*fc70*/  FSEL R171, R171, RZ, P0 ;  /* 0x000000ffabab7208 */ /* 0x000fe20000000000 */
[--C-:B------:R-:W-:Y:S01]  /*fc80*/  FFMA.FTZ R168, R168, c[0x0][0x2d0], -R149.reuse ;  /* 0x0000b400a8a87a23 */ /* 0x100fe20000010895 */
[----:B------:R-:W-:Y:S01]  /*fc90*/  ISETP.GE.AND P0, PT, R95, 0x3, PT ;  /* 0x000000035f00780c */ /* 0x000fe20003f06270 */
[----:B------:R-:W-:Y:S01]  /*fca0*/  FFMA.FTZ R170, R222, c[0x0][0x2d0], -R149 ;  /* 0x0000b400deaa7a23 */ /* 0x000fe20000010895 */
[----:B------:R-:W-:Y:S01]  /*fcb0*/  MUFU.EX2 R162, R162 ;  /* 0x000000a200a27308 */ /* 0x000fe20000000800 */
[--C-:B------:R-:W-:Y:S02]  /*fcc0*/  FFMA.FTZ R166, R7, c[0x0][0x2d0], -R171.reuse ;  /* 0x0000b40007a67a23 */ /* 0x100fe400000108ab */
[--C-:B------:R-:W-:Y:S01]  /*fcd0*/  FFMA.FTZ R163, R30, c[0x0][0x2d0], -R171.reuse ;  /* 0x0000b4001ea37a23 */ /* 0x100fe200000108ab */
[----:B------:R-:W2:Y:S01]  /*fce0*/  LDSM.16.MT88.4 R4, [R4+0x4100] ;  /* 0x004100000404783b */ /* 0x000ea20000004200 */
[----:B------:R-:W-:-:S02]  /*fcf0*/  FFMA.FTZ R158, R26, c[0x0][0x2d0], -R171 ;  /* 0x0000b4001a9e7a23 */ /* 0x000fc400000108ab */
[--C-:B------:R-:W-:Y:S01]  /*fd00*/  FFMA.FTZ R159, R14, c[0x0][0x2d0], -R171.reuse ;  /* 0x0000b4000e9f7a23 */ /* 0x100fe200000108ab */
[----:B------:R-:W3:Y:S01]  /*fd10*/  MUFU.EX2 R157, R157 ;  /* 0x0000009d009d7308 */ /* 0x000ee20000000800 */
[----:B------:R-:W4:Y:S01]  /*fd20*/  LDSM.16.MT88.4 R12, [R165+0x2900] ;  /* 0x00290000a50c783b */ /* 0x000f220000004200 */
[----:B-1----:R-:W-:Y:S01]  /*fd30*/  F2FP.PACK_AB R96, R161, R164 ;  /* 0x000000a4a160723e */ /* 0x002fe200000000ff */
[--C-:B------:R-:W-:Y:S01]  /*fd40*/  FFMA.FTZ R156, R22, c[0x0][0x2d0], -R171.reuse ;  /* 0x0000b400169c7a23 */ /* 0x100fe200000108ab */
[----:B------:R-:W-:Y:S01]  /*fd50*/  @P0 IADD3 R95, R95, -0x3, RZ ;  /* 0xfffffffd5f5f0810 */ /* 0x000fe20007ffe0ff */
[--C-:B------:R-:W-:Y:S01]  /*fd60*/  FFMA.FTZ R153, R10, c[0x0][0x2d0], -R171.reuse ;  /* 0x0000b4000a997a23 */ /* 0x100fe200000108ab */
[----:B------:R-:W1:Y:S01]  /*fd70*/  LDSM.16.MT88.4 R20, [R135+0x2900] ;  /* 0x002900008714783b */ /* 0x000e620000004200 */
[--C-:B------:R-:W-:Y:S01]  /*fd80*/  FFMA.FTZ R133, R18, c[0x0][0x2d0], -R171.reuse ;  /* 0x0000b40012857a23 */ /* 0x100fe200000108ab */
[----:B------:R-:W-:Y:S01]  /*fd90*/  MUFU.EX2 R166, R166 ;  /* 0x000000a600a67308 */ /* 0x000fe20000000800 */
[----:B------:R-:W-:Y:S01]  /*fda0*/  FFMA.FTZ R154, R8, c[0x0][0x2d0], -R171 ;  /* 0x0000b400089a7a23 */ /* 0x000fe200000108ab */
[----:B------:R-:W5:Y:S01]  /*fdb0*/  LDSM.16.MT88.4 R16, [R135+0x4900] ;  /* 0x004900008710783b */ /* 0x000f620000004200 */
[----:B------:R-:W-:-:S02]  /*fdc0*/  FFMA.FTZ R169, R220, c[0x0][0x2d0], -R149 ;  /* 0x0000b400dca97a23 */ /* 0x000fc40000010895 */
[--C-:B------:R-:W-:Y:S01]  /*fdd0*/  FFMA.FTZ R174, R174, c[0x0][0x2d0], -R171.reuse ;  /* 0x0000b400aeae7a23 */ /* 0x100fe200000108ab */
[----:B------:R-:W-:Y:S01]  /*fde0*/  LDSM.16.MT88.4 R28, [R173+0x2900] ;  /* 0x00290000ad1c783b */ /* 0x000fe20000004200 */
[--C-:B------:R-:W-:Y:S01]  /*fdf0*/  FFMA.FTZ R175, R218, c[0x0][0x2d0], -R171.reuse ;  /* 0x0000b400daaf7a23 */ /* 0x100fe200000108ab */
[----:B------:R-:W2:Y:S01]  /*fe00*/  MUFU.EX2 R163, R163 ;  /* 0x000000a300a37308 */ /* 0x000ea20000000800 */
[----:B---3--:R-:W-:Y:S01]  /*fe10*/  F2FP.PACK_AB R98, R157, R162 ;  /* 0x000000a29d62723e */ /* 0x008fe200000000ff */
[----:B------:R-:W-:Y:S01]  /*fe20*/  LDSM.16.MT88.4 R24, [R134+0x2900] ;  /* 0x002900008618783b */ /* 0x000fe20000004200 */
[--C-:B------:R-:W-:Y:S02]  /*fe30*/  FFMA.FTZ R178, R178, c[0x0][0x2d0], -R171.reuse ;  /* 0x0000b400b2b27a23 */ /* 0x100fe400000108ab */
[----:B------:R-:W-:Y:S02]  /*fe40*/  FFMA.FTZ R179, R216, c[0x0][0x2d0], -R171 ;  /* 0x0000b400d8b37a23 */ /* 0x000fe400000108ab */
[----:B------:R-:W-:Y:S01]  /*fe50*/  FFMA.FTZ R215, R206, c[0x0][0x2d0], -R149 ;  /* 0x0000b400ced77a23 */ /* 0x000fe20000010895 */
[----:B------:R-:W-:Y:S01]  /*fe60*/  MUFU.EX2 R158, R158 ;  /* 0x0000009e009e7308 */ /* 0x000fe20000000800 */
[----:B------:R-:W-:-:S02]  /*fe70*/  FFMA.FTZ R206, R150, c[0x0][0x2d0], -R171 ;  /* 0x0000b40096ce7a23 */ /* 0x000fc400000108ab */
[--C-:B------:R-:W-:Y:S02]  /*fe80*/  FFMA.FTZ R217, R148, c[0x0][0x2d0], -R171.reuse ;  /* 0x0000b40094d97a23 */ /* 0x100fe400000108ab */
[----:B------:R-:W-:Y:S02]  /*fe90*/  FFMA.FTZ R176, R176, c[0x0][0x2d0], -R171 ;  /* 0x0000b400b0b07a23 */ /* 0x000fe400000108ab */
[--C-:B------:R-:W-:Y:S01]  /*fea0*/  FFMA.FTZ R207, R214, c[0x0][0x2d0], -R149.reuse ;  /* 0x0000b400d6cf7a23 */ /* 0x100fe20000010895 */
[----:B------:R-:W3:Y:S01]  /*feb0*/  MUFU.EX2 R159, R159 ;  /* 0x0000009f009f7308 */ /* 0x000ee20000000800 */
[----:B--2---:R-:W-:Y:S01]  /*fec0*/  F2FP.PACK_AB R97, R163, R166 ;  /* 0x000000a6a361723e */ /* 0x004fe200000000ff */
[--C-:B------:R-:W-:Y:S02]  /*fed0*/  FFMA.FTZ R212, R212, c[0x0][0x2d0], -R149.reuse ;  /* 0x0000b400d4d47a23 */ /* 0x100fe40000010895 */
[----:B------:R-:W-:Y:S02]  /*fee0*/  FFMA.FTZ R208, R208, c[0x0][0x2d0], -R149 ;  /* 0x0000b400d0d07a23 */ /* 0x000fe40000010895 */
[----:B------:R-:W-:Y:S01]  /*fef0*/  FFMA.FTZ R171, R172, c[0x0][0x2d0], -R171 ;  /* 0x0000b400acab7a23 */ /* 0x000fe200000108ab */
[----:B------:R-:W-:Y:S01]  /*ff00*/  LDSM.16.MT88.4 R148, [R173+0x3900] ;  /* 0x00390000ad94783b */ /* 0x000fe20000004200 */
[----:B------:R-:W-:Y:S01]  /*ff10*/  MUFU.EX2 R160, R160 ;  /* 0x000000a000a07308 */ /* 0x000fe20000000800 */
[----:B------:R-:W-:-:S02]  /*ff20*/  FADD.FTZ R161, R164, R161 ;  /* 0x000000a1a4a17221 */ /* 0x000fc40000010000 */
[----:B------:R-:W-:Y:S02]  /*ff30*/  FADD.FTZ R163, R166, R163 ;  /* 0x000000a3a6a37221 */ /* 0x000fe40000010000 */
[----:B------:R-:W-:Y:S02]  /*ff40*/  FADD.FTZ R162, R162, R161 ;  /* 0x000000a1a2a27221 */ /* 0x000fe40000010000 */
[----:B------:R-:W-:Y:S01]  /*ff50*/  @P0 IMAD R94, R94, R95, RZ ;  /* 0x0000005f5e5e0224 */ /* 0x000fe200078e02ff */
[----:B---3--:R-:W-:Y:S01]  /*ff60*/  F2FP.PACK_AB R99, R159, R158 ;  /* 0x0000009e9f63723e */ /* 0x008fe200000000ff */
[----:B------:R-:W2:Y:S01]  /*ff70*/  MUFU.EX2 R155, R155 ;  /* 0x0000009b009b7308 */ /* 0x000ea20000000800 */
        /* <DEDUP_REMOVED lines=67> */
[C---:B-----5:R-:W-:Y:S08]  /*103b0*/  HMMA.16816.F32 R68, R4.reuse, R16, R68 ;  /* 0x000000100444723c */ /* 0x060ff00000001844 */
        /* <DEDUP_REMOVED lines=89> */
[----:B------:R-:W-:Y:S02]  /*10950*/  FADD.FTZ R208, R171, R176 ;  /* 0x000000b0abd07221 */ /* 0x000fe40000010000 */
[----:B------:R-:W-:-:S03]  /*10960*/  IMAD.MOV.U32 R206, RZ, RZ, RZ ;  /* 0x000000ffffce7224 */ /* 0x000fc600078e00ff */
        /* <DEDUP_REMOVED lines=71> */
.L_x_2545:
[----:B------:R-:W-:Y:S04]  /*10de0*/  DEPBAR.LE SB0, 0x2 ;  /* 0x000080800000791a */ /* 0x000fe80000000000 */
[----:B------:R-:W-:Y:S01]  /*10df0*/  BAR.SYNC.DEFER_BLOCKING 0x0 ;  /* 0x0000000000007b1d */ /* 0x000fe20000010000 */
[----:B------:R-:W-:Y:S01]  /*10e00*/  IMAD.U32 R179, RZ, RZ, UR5 ;  /* 0x00000005ffb37e24 */ /* 0x000fe2000f8e00ff */
[C---:B------:R-:W-:Y:S01]  /*10e10*/  ISETP.GE.AND P0, PT, R211.reuse, 0x1, PT ;  /* 0x00000001d300780c */ /* 0x040fe20003f06270 */
[----:B------:R-:W-:Y:S01]  /*10e20*/  UIMAD UR4, UR5, 0x6000, URZ ;  /* 0x00006000050478a4 */ /* 0x000fe2000f8e023f */
[----:B------:R-:W-:Y:S01]  /*10e30*/  IADD3 R9, R211, -0x1, RZ ;  /* 0xffffffffd3097810 */ /* 0x000fe20007ffe0ff */
[C---:B------:R-:W-:Y:S01]  /*10e40*/  IMAD R152, R179.reuse, 0x6000, R183 ;  /* 0x00006000b3987824 */ /* 0x040fe200078e02b7 */
[----:B------:R-:W-:Y:S01]  /*10e50*/  LOP3.LUT P2, RZ, R188, 0x2, RZ, 0xc0, !PT ;  /* 0x00000002bcff7812 */ /* 0x000fe2000784c0ff */
[----:B------:R-:W-:Y:S01]  /*10e60*/  IMAD R179, R179, 0x6000, R176 ;  /* 0x00006000b3b37824 */ /* 0x000fe200078e02b0 */
[----:B------:R-:W-:Y:S01]  /*10e70*/  LOP3.LUT P3, RZ, R191, 0x1, RZ, 0xc0, !PT ;  /* 0x00000001bfff7812 */ /* 0x000fe2000786c0ff */
[----:B------:R-:W-:Y:S01]  /*10e80*/  UIADD3 UR8, UR5, 0x1, URZ ;  /* 0x0000000105087890 */ /* 0x000fe2000fffe03f */
[----:B------:R-:W-:Y:S01]  /*10e90*/  SEL R184, R221, 0xffffffe0, !P2 ;  /* 0xffffffe0ddb87807 */ /* 0x000fe20005000000 */
[----:B------:R-:W-:Y:S01]  /*10ea0*/  UISETP.GE.AND UP0, UPT, UR5, 0x1, UPT ;  /* 0x000000010500788c */ /* 0x000fe2000bf06270 */
[----:B------:R-:W-:Y:S03]  /*10eb0*/  ISETP.NE.AND P2, PT, R187, 0x1, PT ;  /* 0x00000001bb00780c */ /* 0x000fe60003f45270 */
[----:B------:R-:W-:Y:S01]  /*10ec0*/  @P0 SHF.R.S32.HI R0, RZ, 0x1f, R9 ;  /* 0x0000001fff000819 */ /* 0x000fe20000011409 */
[----:B------:R-:W-:Y:S01]  /*10ed0*/  @P0 IMAD R169, R206, 0x6000, R196 ;  /* 0x00006000cea90824 */ /* 0x000fe200078e02c4 */
[----:B------:R-:W-:Y:S03]  /*10ee0*/  USEL UR5, UR8, URZ, !UP0 ;  /* 0x0000003f08057287 */ /* 0x000fe6000c000000 */
[----:B------:R-:W-:Y:S01]  /*10ef0*/  @P0 IMAD R0, R0, c[0x0][0x208], RZ ;  /* 0x0000820000000a24 */ /* 0x000fe200078e02ff */
[----:B------:R-:W-:Y:S03]  /*10f00*/  LDSM.16.M88.4 R136, [R185] ;  /* 0x00000000b988783b */ /* 0x000fe60000000200 */
[C---:B------:R-:W-:Y:S02]  /*10f10*/  @P0 IMAD R0, R9.reuse, c[0x0][0x20c], R0 ;  /* 0x0000830009000a24 */ /* 0x040fe400078e0200 */
[----:B------:R-:W-:Y:S04]  /*10f20*/  @P0 IMAD.WIDE.U32 R8, R9, c[0x0][0x208], RZ ;  /* 0x0000820009080a25 */ /* 0x000fe800078e00ff */
[----:B------:R-:W-:Y:S01]  /*10f30*/  @P0 IMAD.IADD R0, R9, 0x1, R0 ;  /* 0x0000000109000824 */ /* 0x000fe200078e0200 */
[----:B------:R-:W1:Y:S01]  /*10f40*/  LDSM.16.M88.4 R140, [R152+0xc100] ;  /* 0x00c10000988c783b */ /* 0x000e620000000200 */
[C---:B------:R-:W-:Y:S03]  /*10f50*/  @P0 SHF.L.U32 R157, R8.reuse, 0x6, RZ ;  /* 0x00000006089d0819 */ /* 0x040fe600000006ff */
[----:B------:R-:W-:Y:S02]  /*10f60*/  @P0 SHF.L.U64.HI R0, R8, 0x6, R0 ;  /* 0x0000000608000819 */ /* 0x000fe40000010200 */
[C---:B------:R-:W-:Y:S02]  /*10f70*/  @P0 IADD3 R2, P1, R157.reuse, R198, RZ ;  /* 0x000000c69d020210 */ /* 0x040fe40007f3e0ff */
[----:B------:R-:W2:Y:S03]  /*10f80*/  LDSM.16.M88.4 R144, [R152+0xc900] ;  /* 0x00c900009890783b */ /* 0x000ea60000000200 */
[----:B------:R-:W-:Y:S01]  /*10f90*/  @P0 IMAD.X R9, R0, 0x1, R203, P1 ;  /* 0x0000000100090824 */ /* 0x000fe200008e06cb */
[C---:B------:R-:W-:Y:S04]  /*10fa0*/  @P0 LEA R160, P1, R2.reuse, c[0x0][0x1f8], 0x1 ;  /* 0x00007e0002a00a11 */ /* 0x040fe800078208ff */
[----:B------:R-:W3:Y:S01]  /*10fb0*/  LDSM.16.M88.4 R148, [R152+0xd100] ;  /* 0x00d100009894783b */ /* 0x000ee20000000200 */
[----:B------:R-:W-:Y:S02]  /*10fc0*/  @P0 LEA.HI.X R161, R2, c[0x0][0x1fc], R9, 0x1, P1 ;  /* 0x00007f0002a10a11 */ /* 0x000fe400008f0c09 */
[----:B------:R-:W-:Y:S02]  /*10fd0*/  IADD3 R2, R184, R179, RZ ;  /* 0x000000b3b8027210 */ /* 0x000fe40007ffe0ff */
[----:B------:R-:W-:Y:S02]  /*10fe0*/  @P0 IADD3 R12, P1, R157, R216, RZ ;  /* 0x000000d89d0c0210 */ /* 0x000fe40007f3e0ff */
[----:B------:R-:W-:Y:S01]  /*10ff0*/  IADD3 R178, R177, R2, RZ ;  /* 0x00000002b1b27210 */ /* 0x000fe20007ffe0ff */
[----:B------:R-:W4:Y:S02]  /*11000*/  LDSM.16.M88.4 R32, [R152+0xd900] ;  /* 0x00d900009820783b */ /* 0x000f240000000200 */
[----:B------:R-:W-:Y:S01]  /*11010*/  @P0 IMAD.X R13, R0, 0x1, R215, P1 ;  /* 0x00000001000d0824 */ /* 0x000fe200008e06d7 */
[C---:B------:R-:W-:Y:S04]  /*11020*/  @P0 LEA R162, P1, R12.reuse, c[0x0][0x1f8], 0x1 ;  /* 0x00007e000ca20a11 */ /* 0x040fe800078208ff */
[----:B------:R-:W-:Y:S01]  /*11030*/  @P0 LEA.HI.X R163, R12, c[0x0][0x1fc], R13, 0x1, P1 ;  /* 0x00007f000ca30a11 */ /* 0x000fe200008f0c0d */
[----:B------:R-:W-:Y:S01]  /*11040*/  LDSM.16.M88.4 R152, [R2] ;  /* 0x000000000298783b */ /* 0x000fe20000000200 */
[----:B------:R-:W-:Y:S05]  /*11050*/  @P0 IADD3 R20, P1, R157, R218, RZ ;  /* 0x000000da9d140210 */ /* 0x000fea0007f3e0ff */
[----:B------:R-:W-:Y:S01]  /*11060*/  @P0 IMAD.X R21, R0, 0x1, R217, P1 ;  /* 0x0000000100150824 */ /* 0x000fe200008e06d9 */
[C---:B------:R-:W-:Y:S01]  /*11070*/  @P0 LEA R164, P1, R20.reuse, c[0x0][0x1f8], 0x1 ;  /* 0x00007e0014a40a11 */ /* 0x040fe200078208ff */
[C---:B-1----:R-:W-:Y:S03]  /*11080*/  HMMA.16816.F32 R4, R136.reuse, R140, RZ ;  /* 0x0000008c8804723c */ /* 0x042fe600000018ff */
[----:B------:R-:W-:Y:S02]  /*11090*/  @P0 LEA.HI.X R165, R20, c[0x0][0x1fc], R21, 0x1, P1 ;  /* 0x00007f0014a50a11 */ /* 0x000fe400008f0c15 */
[----:B------:R-:W-:Y:S03]  /*110a0*/  @P0 IADD3 R157, P1, R195, R157, RZ ;  /* 0x0000009dc39d0210 */ /* 0x000fe60007f3e0ff */
[C---:B------:R-:W-:Y:S01]  /*110b0*/  HMMA.16816.F32 R8, R136.reuse, R142, RZ ;  /* 0x0000008e8808723c */ /* 0x040fe200000018ff */
[----:B------:R-:W1:Y:S03]  /*110c0*/  LDSM.16.M88.4 R140, [R133] ;  /* 0x00000000858c783b */ /* 0x000e660000000200 */
[----:B------:R-:W-:Y:S01]  /*110d0*/  @P0 IMAD.X R0, R194, 0x1, R0, P1 ;  /* 0x00000001c2000824 */ /* 0x000fe200008e0600 */
[----:B------:R-:W-:Y:S03]  /*110e0*/  @P0 IADD3 R29, P1, R157, R198, RZ ;  /* 0x000000c69d1d0210 */ /* 0x000fe60007f3e0ff */
[C---:B--2---:R-:W-:Y:S01]  /*110f0*/  HMMA.16816.F32 R12, R136.reuse, R144, RZ ;  /* 0x00000090880c723c */ /* 0x044fe200000018ff */
[C---:B------:R-:W-:Y:S03]  /*11100*/  @P0 IADD3.X R28, R0.reuse, R203, RZ, P1, !PT ;  /* 0x000000cb001c0210 */ /* 0x040fe60000ffe4ff */
[C---:B------:R-:W-:Y:S04]  /*11110*/  @P0 LEA R166, P1, R29.reuse, c[0x0][0x1f8], 0x1 ;  /* 0x00007e001da60a11 */ /* 0x040fe800078208ff */
[C---:B------:R-:W-:Y:S01]  /*11120*/  HMMA.16816.F32 R16, R136.reuse, R146, RZ ;  /* 0x000000928810723c */ /* 0x040fe200000018ff */
[----:B------:R-:W2:Y:S03]  /*11130*/  LDSM.16.M88.4 R144, [R2+0x800] ;  /* 0x000800000290783b */ /* 0x000ea60000000200 */
[----:B------:R-:W-:Y:S02]  /*11140*/  @P0 LEA.HI.X R167, R29, c[0x0][0x1fc], R28, 0x1, P1 ;  /* 0x00007f001da70a11 */ /* 0x000fe400008f0c1c */
[C---:B------:R-:W-:Y:S02]  /*11150*/  @P0 IADD3 R156, P1, R157.reuse, R216, RZ ;  /* 0x000000d89d9c0210 */ /* 0x040fe40007f3e0ff */
[C---:B---3--:R-:W-:Y:S08]  /*11160*/  HMMA.16816.F32 R20, R136.reuse, R148, RZ ;  /* 0x000000948814723c */ /* 0x048ff000000018ff */
[C---:B------:R-:W-:Y:S01]  /*11170*/  HMMA.16816.F32 R24, R136.reuse, R150, RZ ;  /* 0x000000968818723c */ /* 0x040fe200000018ff */
[----:B------:R-:W3:Y:S07]  /*11180*/  LDSM.16.M88.4 R148, [R2+0x1000] ;  /* 0x001000000294783b */ /* 0x000eee0000000200 */
[C---:B----4-:R-:W-:Y:S07]  /*11190*/  HMMA.16816.F32 R28, R136.reuse, R32, RZ ;  /* 0x00000020881c723c */ /* 0x050fee00000018ff */
[----:B------:R-:W-:Y:S01]  /*111a0*/  @P0 IMAD.X R33, R0, 0x1, R215, P1 ;  /* 0x0000000100210824 */ /* 0x000fe200008e06d7 */
[C---:B------:R-:W-:Y:S04]  /*111b0*/  @P0 LEA R170, P1, R156.reuse, c[0x0][0x1f8], 0x1 ;  /* 0x00007e009caa0a11 */ /* 0x040fe800078208ff */
[----:B------:R-:W-:Y:S02]  /*111c0*/  @P0 LEA.HI.X R171, R156, c[0x0][0x1fc], R33, 0x1, P1 ;  /* 0x00007f009cab0a11 */ /* 0x000fe400008f0c21 */
[----:B------:R-:W-:Y:S01]  /*111d0*/  HMMA.16816.F32 R32, R136, R34, RZ ;  /* 0x000000228820723c */ /* 0x000fe200000018ff */
[----:B------:R-:W4:Y:S01]  /*111e0*/  LDSM.16.M88.4 R136, [R2+0x1800] ;  /* 0x001800000288783b */ /* 0x000f220000000200 */
[----:B------:R-:W-:Y:S04]  /*111f0*/  @P0 IADD3 R157, P1, R157, R218, RZ ;  /* 0x000000da9d9d0210 */ /* 0x000fe80007f3e0ff */
[----:B------:R-:W-:Y:S02]  /*11200*/  @P0 IADD3.X R0, R0, R217, RZ, P1, !PT ;  /* 0x000000d900000210 */ /* 0x000fe40000ffe4ff */
[C---:B-1----:R-:W-:Y:S01]  /*11210*/  HMMA.16816.F32 R4, R140.reuse, R152, R4 ;  /* 0x000000988c04723c */ /* 0x042fe20000001804 */
[----:B------:R-:W-:Y:S01]  /*11220*/  @!PT LDS RZ, [RZ] ;  /* 0x00000000fffff984 */ /* 0x000fe20000000800 */
[----:B------:R-:W-:Y:S01]  /*11230*/  @!PT LDS RZ, [RZ] ;  /* 0x00000000fffff984 */ /* 0x000fe20000000800 */
[----:B------:R-:W-:Y:S01]  /*11240*/  @!PT LDS RZ, [RZ] ;  /* 0x00000000fffff984 */ /* 0x000fe20000000800 */
[----:B------:R1:W-:Y:S04]  /*11250*/  @P0 LDGSTS.E.BYPASS.LTC128B.128 [R169], [R160.64], !P6 ;  /* 0x00000000a0a90fae */ /* 0x0003e8000f101d46 */
[C---:B------:R-:W-:Y:S03]  /*11260*/  @P0 LEA R172, P1, R157.reuse, c[0x0][0x1f8], 0x1 ;  /* 0x00007e009dac0a11 */ /* 0x040fe600078208ff */
[C---:B------:R-:W-:Y:S01]  /*11270*/  HMMA.16816.F32 R8, R140.reuse, R154, R8 ;  /* 0x0000009a8c08723c */ /* 0x040fe20000001808 */
[----:B------:R1:W-:Y:S03]  /*11280*/  @P0 LDGSTS.E.BYPASS.LTC128B.128 [R169+0x2000], [R162.64], !P5 ;  /* 0x02000000a2a90fae */ /* 0x0003e6000e901d46 */
[----:B------:R-:W-:Y:S01]  /*11290*/  @P0 LEA.HI.X R173, R157, c[0x0][0x1fc], R0, 0x1, P1 ;  /* 0x00007f009dad0a11 */ /* 0x000fe200008f0c00 */
[----:B------:R-:W-:Y:S03]  /*112a0*/  IMAD.IADD R0, R177, 0x1, R179 ;  /* 0x00000001b1007824 */ /* 0x000fe600078e02b3 */
[C---:B--2---:R-:W-:Y:S01]  /*112b0*/  HMMA.16816.F32 R12, R140.reuse, R144, R12 ;  /* 0x000000908c0c723c */ /* 0x044fe2000000180c */
[----:B------:R2:W-:Y:S07]  /*112c0*/  @P0 LDGSTS.E.BYPASS.LTC128B.128 [R169+0x4000], [R164.64], !P3 ;  /* 0x04000000a4a90fae */ /* 0x0005ee000d901d46 */
[C---:B------:R-:W-:Y:S01]  /*112d0*/  HMMA.16816.F32 R16, R140.reuse, R146, R16 ;  /* 0x000000928c10723c */ /* 0x040fe20000001810 */
[----:B------:R2:W-:Y:S07]  /*112e0*/  @P0 LDGSTS.E.BYPASS.LTC128B.128 [R169+0x1000], [R166.64], !P6 ;  /* 0x01000000a6a90fae */ /* 0x0005ee000f101d46 */
[C---:B---3--:R-:W-:Y:S01]  /*112f0*/  HMMA.16816.F32 R20, R140.reuse, R148, R20 ;  /* 0x000000948c14723c */ /* 0x048fe20000001814 */
[----:B------:R3:W-:Y:S07]  /*11300*/  @P0 LDGSTS.E.BYPASS.LTC128B.128 [R169+0x3000], [R170.64], !P5 ;  /* 0x03000000aaa90fae */ /* 0x0007ee000e901d46 */
[C---:B------:R-:W-:Y:S01]  /*11310*/  HMMA.16816.F32 R24, R140.reuse, R150, R24 ;  /* 0x000000968c18723c */ /* 0x040fe20000001818 */
[----:B------:R3:W-:Y:S07]  /*11320*/  @P0 LDGSTS.E.BYPASS.LTC128B.128 [R169+0x5000], [R172.64], !P3 ;  /* 0x05000000aca90fae */ /* 0x0007ee000d901d46 */
[C---:B----4-:R-:W-:Y:S01]  /*11330*/  HMMA.16816.F32 R28, R140.reuse, R136, R28 ;  /* 0x000000888c1c723c */ /* 0x050fe2000000181c */
[----:B------:R-:W-:Y:S07]  /*11340*/  LDSM.16.M88.4 R152, [R181] ;  /* 0x00000000b598783b */ /* 0x000fee0000000200 */
[----:B------:R-:W-:Y:S01]  /*11350*/  HMMA.16816.F32 R32, R140, R138, R32 ;  /* 0x0000008a8c20723c */ /* 0x000fe20000001820 */
[----:B------:R-:W4:Y:S08]  /*11360*/  LDSM.16.M88.4 R156, [R0] ;  /* 0x00000000009c783b */ /* 0x000f300000000200 */
[----:B------:R-:W5:Y:S08]  /*11370*/  LDSM.16.M88.4 R144, [R0+0x800] ;  /* 0x000800000090783b */ /* 0x000f700000000200 */
[----:B-1----:R-:W1:Y:S08]  /*11380*/  LDSM.16.M88.4 R160, [R0+0x1000] ;  /* 0x0010000000a0783b */ /* 0x002e700000000200 */
[----:B------:R-:W0:Y:S08]  /*11390*/  LDGDEPBAR ;  /* 0x00000000000079af */ /* 0x000e300000000000 */
[----:B--2---:R-:W2:Y:S01]  /*113a0*/  LDSM.16.M88.4 R164, [R0+0x1800] ;  /* 0x0018000000a4783b */ /* 0x004ea20000000200 */
[C---:B----4-:R-:W-:Y:S07]  /*113b0*/  HMMA.16816.F32 R4, R152.reuse, R156, R4 ;  /* 0x0000009c9804723c */ /* 0x050fee0000001804 */
[----:B------:R-:W-:Y:S01]  /*113c0*/  LDSM.16.M88.4 R148, [R180] ;  /* 0x00000000b494783b */ /* 0x000fe20000000200 */
[C---:B------:R-:W-:Y:S07]  /*113d0*/  HMMA.16816.F32 R8, R152.reuse, R158, R8 ;  /* 0x0000009e9808723c */ /* 0x040fee0000001808 */
[----:B---3--:R-:W3:Y:S01]  /*113e0*/  LDSM.16.M88.4 R168, [R178] ;  /* 0x00000000b2a8783b */ /* 0x008ee20000000200 */
[C---:B-----5:R-:W-:Y:S07]  /*113f0*/  HMMA.16816.F32 R12, R152.reuse, R144, R12 ;  /* 0x00000090980c723c */ /* 0x060fee000000180c */
[----:B------:R-:W4:Y:S01]  /*11400*/  LDSM.16.M88.4 R136, [R178+0x800] ;  /* 0x00080000b288783b */ /* 0x000f220000000200 */
[C---:B------:R-:W-:Y:S07]  /*11410*/  HMMA.16816.F32 R16, R152.reuse, R146, R16 ;  /* 0x000000929810723c */ /* 0x040fee0000001810 */
[----:B------:R-:W5:Y:S01]  /*11420*/  LDSM.16.M88.4 R140, [R178+0x1000] ;  /* 0x00100000b28c783b */ /* 0x000f620000000200 */
[C---:B-1----:R-:W-:Y:S07]  /*11430*/  HMMA.16816.F32 R20, R152.reuse, R160, R20 ;  /* 0x000000a09814723c */ /* 0x042fee0000001814 */
[----:B------:R-:W1:Y:S01]  /*11440*/  LDSM.16.M88.4 R172, [R178+0x1800] ;  /* 0x00180000b2ac783b */ /* 0x000e620000000200 */
[C---:B------:R-:W-:Y:S07]  /*11450*/  HMMA.16816.F32 R24, R152.reuse, R162, R24 ;  /* 0x000000a29818723c */ /* 0x040fee0000001818 */
[----:B------:R-:W-:Y:S01]  /*11460*/  LDSM.16.M88.4 R144, [R185+0x4000] ;  /* 0x00400000b990783b */ /* 0x000fe20000000200 */
[C---:B--2---:R-:W-:Y:S07]  /*11470*/  HMMA.16816.F32 R28, R152.reuse, R164, R28 ;  /* 0x000000a4981c723c */ /* 0x044fee000000181c */
[----:B------:R-:W-:Y:S01]  /*11480*/  LDSM.16.M88.4 R156, [R179+0x2800] ;  /* 0x00280000b39c783b */ /* 0x000fe20000000200 */
[----:B------:R-:W-:Y:S07]  /*11490*/  HMMA.16816.F32 R32, R152, R166, R32 ;  /* 0x000000a69820723c */ /* 0x000fee0000001820 */
[----:B------:R-:W2:Y:S01]  /*114a0*/  LDSM.16.M88.4 R152, [R179+0x2000] ;  /* 0x00200000b398783b */ /* 0x000ea20000000200 */
[C---:B---3--:R-:W-:Y:S07]  /*114b0*/  HMMA.16816.F32 R4, R148.reuse, R168, R4 ;  /* 0x000000a89404723c */ /* 0x048fee0000001804 */
[----:B------:R-:W3:Y:S01]  /*114c0*/  LDSM.16.M88.4 R160, [R179+0x3000] ;  /* 0x00300000b3a0783b */ /* 0x000ee20000000200 */
[C---:B------:R-:W-:Y:S07]  /*114d0*/  HMMA.16816.F32 R8, R148.reuse, R170, R8 ;  /* 0x000000aa9408723c */ /* 0x040fee0000001808 */
[----:B------:R-:W2:Y:S01]  /*114e0*/  LDSM.16.M88.4 R164, [R179+0x3800] ;  /* 0x00380000b3a4783b */ /* 0x000ea20000000200 */
[C---:B----4-:R-:W-:Y:S07]  /*114f0*/  HMMA.16816.F32 R12, R148.reuse, R136, R12 ;  /* 0x00000088940c723c */ /* 0x050fee000000180c */
[----:B------:R-:W-:Y:S01]  /*11500*/  LDSM.16.M88.4 R168, [R2+0x2800] ;  /* 0x0028000002a8783b */ /* 0x000fe20000000200 */
[C---:B------:R-:W-:Y:S07]  /*11510*/  HMMA.16816.F32 R16, R148.reuse, R138, R16 ;  /* 0x0000008a9410723c */ /* 0x040fee0000001810 */
[----:B------:R-:W-:Y:S01]  /*11520*/  LDSM.16.M88.4 R136, [R133+0x4000] ;  /* 0x004000008588783b */ /* 0x000fe20000000200 */
[C---:B-----5:R-:W-:Y:S08]  /*11530*/  HMMA.16816.F32 R20, R148.reuse, R140, R20 ;  /* 0x0000008c9414723c */ /* 0x060ff00000001814 */
[C---:B------:R-:W-:Y:S01]  /*11540*/  HMMA.16816.F32 R24, R148.reuse, R142, R24 ;  /* 0x0000008e9418723c */ /* 0x040fe20000001818 */
[----:B------:R-:W4:Y:S07]  /*11550*/  LDSM.16.M88.4 R140, [R2+0x2000] ;  /* 0x00200000028c783b */ /* 0x000f2e0000000200 */
[C---:B-1----:R-:W-:Y:S07]  /*11560*/  HMMA.16816.F32 R28, R148.reuse, R172, R28 ;  /* 0x000000ac941c723c */ /* 0x042fee000000181c */
[----:B------:R-:W-:Y:S01]  /*11570*/  IADD3 R172, R184, R179, R177 ;  /* 0x000000b3b8ac7210 */ /* 0x000fe20007ffe0b1 */
[----:B------:R-:W-:Y:S01]  /*11580*/  HMMA.16816.F32 R32, R148, R174, R32 ;  /* 0x000000ae9420723c */ /* 0x000fe20000001820 */
        /* <DEDUP_REMOVED lines=10> */
[C---:B------:R-:W-:Y:S08]  /*11630*/  HMMA.16816.F32 R28, R144.reuse, R164, R28 ;  /* 0x000000a4901c723c */ /* 0x040ff0000000181c */
        /* <DEDUP_REMOVED lines=19> */
[C---:B----4-:R-:W-:Y:S08]  /*11770*/  HMMA.16816.F32 R12, R144.reuse, R140, R12 ;  /* 0x0000008c900c723c */ /* 0x050ff0000000180c */
        /* <DEDUP_REMOVED lines=8> */
[C---:B-1----:R-:W-:Y:S01]  /*11800*/  HMMA.16816.F32 R4, R136.reuse, R148, R4 ;  /* 0x000000948804723c */ /* 0x042fe20000001804 */
[----:B------:R-:W-:Y:S07]  /*11810*/  LDSM.16.M88.4 R164, [R133+0x8000] ;  /* 0x0080000085a4783b */ /* 0x000fee0000000200 */
[C---:B------:R-:W-:Y:S01]  /*11820*/  HMMA.16816.F32 R8, R136.reuse, R150, R8 ;  /* 0x000000968808723c */ /* 0x040fe20000001808 */
[----:B------:R-:W1:Y:S07]  /*11830*/  LDSM.16.M88.4 R148, [R179+0x5000] ;  /* 0x00500000b394783b */ /* 0x000e6e0000000200 */
        /* <DEDUP_REMOVED lines=19> */
[C---:B--2---:R-:W-:Y:S08]  /*11970*/  HMMA.16816.F32 R28, R156.reuse, R152, R28 ;  /* 0x000000989c1c723c */ /* 0x044ff0000000181c */
[----:B------:R-:W-:Y:S01]  /*11980*/  HMMA.16816.F32 R32, R156, R154, R32 ;  /* 0x0000009a9c20723c */ /* 0x000fe20000001820 */
[----:B------:R-:W1:Y:S07]  /*11990*/  LDSM.16.M88.4 R152, [R0+0x4000] ;  /* 0x004000000098783b */ /* 0x000e6e0000000200 */
[C---:B------:R-:W-:Y:S01]  /*119a0*/  HMMA.16816.F32 R4, R164.reuse, R168, R4 ;  /* 0x000000a8a404723c */ /* 0x040fe20000001804 */
        /* <DEDUP_REMOVED lines=9> */
[C---:B-----5:R-:W-:Y:S08]  /*11a40*/  HMMA.16816.F32 R28, R164.reuse, R144, R28 ;  /* 0x00000090a41c723c */ /* 0x060ff0000000181c */
[----:B------:R-:W-:Y:S01]  /*11a50*/  HMMA.16816.F32 R32, R164, R146, R32 ;  /* 0x00000092a420723c */ /* 0x000fe20000001820 */
[----:B------:R-:W-:Y:S07]  /*11a60*/  LDSM.16.M88.4 R144, [R172+0x5000] ;  /* 0x00500000ac90783b */ /* 0x000fee0000000200 */
[C---:B-1----:R-:W-:Y:S07]  /*11a70*/  HMMA.16816.F32 R4, R148.reuse, R152, R4 ;  /* 0x000000989404723c */ /* 0x042fee0000001804 */
[----:B------:R-:W-:Y:S01]  /*11a80*/  IMAD.MOV.U32 R153, RZ, RZ, R210 ;  /* 0x000000ffff997224 */ /* 0x000fe200078e00d2 */
[C---:B------:R-:W-:Y:S04]  /*11a90*/  HMMA.16816.F32 R8, R148.reuse, R154, R8 ;  /* 0x0000009a9408723c */ /* 0x040fe80000001808 */
[----:B------:R-:W-:Y:S03]  /*11aa0*/  @P2 SHF.R.U32.HI R153, RZ, c[0x0][0x2cc], R219 ;  /* 0x0000b300ff992a19 */ /* 0x000fe600000116db */
[----:B------:R-:W-:Y:S01]  /*11ab0*/  IMAD R154, R211, R220, 0x1 ;  /* 0x00000001d39a7424 */ /* 0x000fe200078e02dc */
[C---:B--2---:R-:W-:Y:S01]  /*11ac0*/  HMMA.16816.F32 R12, R148.reuse, R156, R12 ;  /* 0x0000009c940c723c */ /* 0x044fe2000000180c */
[----:B------:R-:W1:Y:S03]  /*11ad0*/  SHFL.IDX PT, R2, R153, RZ, 0x1c1f ;  /* 0x001c1fff99027589 */ /* 0x000e6600000e0000 */
[----:B------:R-:W-:Y:S04]  /*11ae0*/  IADD3 R154, R186, R154, -R213 ;  /* 0x0000009aba9a7210 */ /* 0x000fe80007ffe8d5 */
[C---:B------:R-:W-:Y:S01]  /*11af0*/  HMMA.16816.F32 R16, R148.reuse, R158, R16 ;  /* 0x0000009e9410723c */ /* 0x040fe20000001810 */
[----:B------:R-:W2:Y:S03]  /*11b00*/  SHFL.IDX PT, R0, R153, 0x1, 0x1c1f ;  /* 0x003c1f0099007f89 */ /* 0x000ea600000e0000 */
[----:B------:R-:W-:Y:S04]  /*11b10*/  IADD3 R155, R154, -R209, RZ ;  /* 0x800000d19a9b7210 */ /* 0x000fe80007ffe0ff */
[C---:B---3--:R-:W-:Y:S08]  /*11b20*/  HMMA.16816.F32 R20, R148.reuse, R136, R20 ;  /* 0x000000889414723c */ /* 0x048ff00000001814 */
[C---:B------:R-:W-:Y:S01]  /*11b30*/  HMMA.16816.F32 R24, R148.reuse, R138, R24 ;  /* 0x0000008a9418723c */ /* 0x040fe20000001818 */
[----:B------:R-:W3:Y:S03]  /*11b40*/  LDSM.16.M88.4 R136, [R172+0x4800] ;  /* 0x00480000ac88783b */ /* 0x000ee60000000200 */
[C---:B-1----:R-:W-:Y:S04]  /*11b50*/  IMAD.IADD R2, R155.reuse, 0x1, R2 ;  /* 0x000000019b027824 */ /* 0x042fe800078e0202 */
[C---:B------:R-:W-:Y:S03]  /*11b60*/  HMMA.16816.F32 R28, R148.reuse, R160, R28 ;  /* 0x000000a0941c723c */ /* 0x040fe6000000181c */
[C---:B------:R-:W-:Y:S02]  /*11b70*/  ISETP.GT.AND P0, PT, R2.reuse, RZ, PT ;  /* 0x000000ff0200720c */ /* 0x040fe40003f04270 */
[----:B--2---:R-:W-:Y:S02]  /*11b80*/  IADD3 R0, R155, R0, RZ ;  /* 0x000000009b007210 */ /* 0x004fe40007ffe0ff */
[----:B------:R-:W-:Y:S01]  /*11b90*/  ISETP.GT.AND P2, PT, R2, 0x1, PT ;  /* 0x000000010200780c */ /* 0x000fe20003f44270 */
[----:B------:R-:W-:Y:S01]  /*11ba0*/  HMMA.16816.F32 R32, R148, R162, R32 ;  /* 0x000000a29420723c */ /* 0x000fe20000001820 */
[----:B------:R-:W1:Y:S01]  /*11bb0*/  LDSM.16.M88.4 R148, [R172+0x5800] ;  /* 0x00580000ac94783b */ /* 0x000e620000000200 */
[----:B------:R-:W-:Y:S07]  /*11bc0*/  DEPBAR.LE SB0, 0x2 ;  /* 0x000080800000791a */ /* 0x000fee0000000000 */
[----:B------:R-:W-:Y:S01]  /*11bd0*/  BAR.SYNC.DEFER_BLOCKING 0x0 ;  /* 0x0000000000007b1d */ /* 0x000fe20000010000 */
[C---:B------:R-:W-:Y:S05]  /*11be0*/  HMMA.16816.F32 R4, R140.reuse, R168, R4 ;  /* 0x000000a88c04723c */ /* 0x040fea0000001804 */
[----:B------:R-:W-:Y:S03]  /*11bf0*/  ISETP.GT.AND P1, PT, R0, RZ, PT ;  /* 0x000000ff0000720c */ /* 0x000fe60003f24270 */
[C---:B------:R-:W-:Y:S08]  /*11c00*/  HMMA.16816.F32 R8, R140.reuse, R170, R8 ;  /* 0x000000aa8c08723c */ /* 0x040ff00000001808 */
[C---:B---3--:R-:W-:Y:S08]  /*11c10*/  HMMA.16816.F32 R12, R140.reuse, R136, R12 ;  /* 0x000000888c0c723c */ /* 0x048ff0000000180c */
[C---:B------:R-:W-:Y:S04]  /*11c20*/  HMMA.16816.F32 R16, R140.reuse, R138, R16 ;  /* 0x0000008a8c10723c */ /* 0x040fe80000001810 */
[----:B------:R-:W-:Y:S02]  /*11c30*/  FSEL R158, R4, -INF , P0 ;  /* 0xff800000049e7808 */ /* 0x000fe40000000000 */
[----:B------:R-:W-:Y:S02]  /*11c40*/  ISETP.GT.AND P0, PT, R0, 0x1, PT ;  /* 0x000000010000780c */ /* 0x000fe40003f04270 */
[C---:B------:R-:W-:Y:S04]  /*11c50*/  HMMA.16816.F32 R20, R140.reuse, R144, R20 ;  /* 0x000000908c14723c */ /* 0x040fe80000001814 */
[----:B------:R-:W-:Y:S02]  /*11c60*/  FSEL R153, R6, -INF , P1 ;  /* 0xff80000006997808 */ /* 0x000fe40000800000 */
[C---:B------:R-:W-:Y:S02]  /*11c70*/  ISETP.GT.AND P1, PT, R2.reuse, 0x8, PT ;  /* 0x000000080200780c */ /* 0x040fe40003f24270 */
[C---:B------:R-:W-:Y:S04]  /*11c80*/  HMMA.16816.F32 R24, R140.reuse, R146, R24 ;  /* 0x000000928c18723c */ /* 0x040fe80000001818 */
[----:B------:R-:W-:Y:S02]  /*11c90*/  FSEL R154, R7, -INF , P0 ;  /* 0xff800000079a7808 */ /* 0x000fe40000000000 */
[----:B------:R-:W-:Y:S02]  /*11ca0*/  ISETP.GT.AND P0, PT, R2, 0x9, PT ;  /* 0x000000090200780c */ /* 0x000fe40003f04270 */
[C---:B-1----:R-:W-:Y:S04]  /*11cb0*/  HMMA.16816.F32 R28, R140.reuse, R148, R28 ;  /* 0x000000948c1c723c */ /* 0x042fe8000000181c */
[----:B------:R-:W-:Y:S02]  /*11cc0*/  FSEL R155, R8, -INF , P1 ;  /* 0xff800000089b7808 */ /* 0x000fe40000800000 */
[C---:B------:R-:W-:Y:S02]  /*11cd0*/  ISETP.GT.AND P1, PT, R0.reuse, 0x8, PT ;  /* 0x000000080000780c */ /* 0x040fe40003f24270 */
[----:B------:R-:W-:Y:S04]  /*11ce0*/  HMMA.16816.F32 R32, R140, R150, R32 ;  /* 0x000000968c20723c */ /* 0x000fe80000001820 */
[----:B------:R-:W-:Y:S02]  /*11cf0*/  FSEL R9, R9, -INF , P0 ;  /* 0xff80000009097808 */ /* 0x000fe40000000000 */
[----:B------:R-:W-:Y:S02]  /*11d00*/  ISETP.GT.AND P0, PT, R0, 0x9, PT ;  /* 0x000000090000780c */ /* 0x000fe40003f04270 */
[----:B------:R-:W-:Y:S02]  /*11d10*/  FSEL R10, R10, -INF , P1 ;  /* 0xff8000000a0a7808 */ /* 0x000fe40000800000 */
[----:B------:R-:W-:Y:S02]  /*11d20*/  ISETP.GT.AND P1, PT, R2, 0x10, PT ;  /* 0x000000100200780c */ /* 0x000fe40003f24270 */
[----:B------:R-:W-:Y:S02]  /*11d30*/  FSEL R8, R11, -INF , P0 ;  /* 0xff8000000b087808 */ /* 0x000fe40000000000 */
[----:B------:R-:W-:Y:S02]  /*11d40*/  FSEL R156, R5, -INF , P2 ;  /* 0xff800000059c7808 */ /* 0x000fe40001000000 */
[----:B------:R-:W-:Y:S02]  /*11d50*/  FMNMX.FTZ R11, R158, R3, !PT ;  /* 0x000000039e0b7209 */ /* 0x000fe40007810000 */
[----:B------:R-:W-:Y:S02]  /*11d60*/  FSEL R163, R12, -INF , P1 ;  /* 0xff8000000ca37808 */ /* 0x000fe40000800000 */
[----:B------:R-:W-:Y:S02]  /*11d70*/  FMNMX.FTZ R12, R156, R11, !PT ;  /* 0x0000000b9c0c7209 */ /* 0x000fe40007810000 */
[----:B------:R-:W-:Y:S02]  /*11d80*/  ISETP.GT.AND P0, PT, R2, 0x11, PT ;  /* 0x000000110200780c */ /* 0x000fe40003f04270 */
[----:B------:R-:W-:Y:S02]  /*11d90*/  FMNMX.FTZ R12, R155, R12, !PT ;  /* 0x0000000c9b0c7209 */ /* 0x000fe40007810000 */
[----:B------:R-:W-:Y:S02]  /*11da0*/  FSEL R168, R13, -INF , P0 ;  /* 0xff8000000da87808 */ /* 0x000fe40000000000 */
[----:B------:R-:W-:Y:S02]  /*11db0*/  ISETP.GT.AND P0, PT, R0, 0x11, PT ;  /* 0x000000110000780c */ /* 0x000fe40003f04270 */
[----:B------:R-:W-:Y:S02]  /*11dc0*/  FMNMX.FTZ R12, R9, R12, !PT ;  /* 0x0000000c090c7209 */ /* 0x000fe40007810000 */
[----:B------:R-:W-:Y:S02]  /*11dd0*/  FSEL R172, R15, -INF , P0 ;  /* 0xff8000000fac7808 */ /* 0x000fe40000000000 */
[----:B------:R-:W-:Y:S02]  /*11de0*/  ISETP.GT.AND P0, PT, R2, 0x18, PT ;  /* 0x000000180200780c */ /* 0x000fe40003f04270 */
[----:B------:R-:W-:Y:S02]  /*11df0*/  FMNMX.FTZ R11, R163, R12, !PT ;  /* 0x0000000ca30b7209 */ /* 0x000fe40007810000 */
[----:B------:R-:W-:Y:S02]  /*11e00*/  FSEL R252, R16, -INF , P0 ;  /* 0xff80000010fc7808 */ /* 0x000fe40000000000 */
[----:B------:R-:W-:Y:S02]  /*11e10*/  ISETP.GT.AND P2, PT, R2, 0x19, PT ;  /* 0x000000190200780c */ /* 0x000fe40003f44270 */
[----:B------:R-:W-:Y:S02]  /*11e20*/  ISETP.GT.AND P0, PT, R0, 0x19, PT ;  /* 0x000000190000780c */ /* 0x000fe40003f04270 */
[----:B------:R-:W-:Y:S02]  /*11e30*/  FMNMX.FTZ R13, R168, R11, !PT ;  /* 0x0000000ba80d7209 */ /* 0x000fe40007810000 */
[----:B------:R-:W-:Y:S02]  /*11e40*/  FMNMX.FTZ R11, R153, R132, !PT ;  /* 0x00000084990b7209 */ /* 0x000fe40007810000 */
[----:B------:R-:W-:Y:S02]  /*11e50*/  ISETP.GT.AND P1, PT, R0, 0x10, PT ;  /* 0x000000100000780c */ /* 0x000fe40003f24270 */
[----:B------:R-:W-:Y:S02]  /*11e60*/  FSEL R232, R19, -INF , P0 ;  /* 0xff80000013e87808 */ /* 0x000fe40000000000 */
[----:B------:R-:W-:Y:S02]  /*11e70*/  ISETP.GT.AND P0, PT, R2, 0x20, PT ;  /* 0x000000200200780c */ /* 0x000fe40003f04270 */
[----:B------:R-:W-:Y:S02]  /*11e80*/  FSEL R178, R17, -INF , P2 ;  /* 0xff80000011b27808 */ /* 0x000fe40001000000 */
[----:B------:R-:W-:Y:S02]  /*11e90*/  FMNMX.FTZ R11, R154, R11, !PT ;  /* 0x0000000b9a0b7209 */ /* 0x000fe40007810000 */
[----:B------:R-:W-:Y:S02]  /*11ea0*/  FMNMX.FTZ R13, R252, R13, !PT ;  /* 0x0000000dfc0d7209 */ /* 0x000fe40007810000 */
        /* <DEDUP_REMOVED lines=10> */
[----:B------:R-:W-:Y:S02]  /*11f50*/  ISETP.GT.AND P1, PT, R0, 0x20, PT ;  /* 0x000000200000780c */ /* 0x000fe40003f24270 */
        /* <DEDUP_REMOVED lines=8> */
[----:B------:R-:W-:Y:S02]  /*11fe0*/  ISETP.GT.AND P0, PT, R2, 0x30, PT ;  /* 0x000000300200780c */ /* 0x000fe40003f04270 */
[----:B------:R-:W-:Y:S02]  /*11ff0*/  FSEL R238, R25, -INF , P1 ;  /* 0xff80000019ee7808 */ /* 0x000fe40000800000 */
        /* <DEDUP_REMOVED lines=24> */
[----:B------:R-:W-:Y:S01]  /*12180*/  ISETP.GT.AND P1, PT, R0, 0x38, PT ;  /* 0x000000380000780c */ /* 0x000fe20003f24270 */
[----:B------:R-:W-:Y:S01]  /*12190*/  LDSM.16.MT88.4 R28, [R134+UR4+0x100] ;  /* 0x00010004861c783b */ /* 0x000fe20008004200 */
[----:B------:R-:W-:Y:S02]  /*121a0*/  FMNMX.FTZ R13, R228, R13, !PT ;  /* 0x0000000de40d7209 */ /* 0x000fe40007810000 */
[----:B------:R-:W-:Y:S02]  /*121b0*/  ISETP.GT.AND P2, PT, R2, 0x39, PT ;  /* 0x000000390200780c */ /* 0x000fe40003f44270 */
[----:B------:R-:W-:Y:S02]  /*121c0*/  FSEL R166, R34, -INF , P1 ;  /* 0xff80000022a67808 */ /* 0x000fe40000800000 */
[----:B------:R-:W-:Y:S01]  /*121d0*/  ISETP.GT.AND P0, PT, R0, 0x39, PT ;  /* 0x000000390000780c */ /* 0x000fe20003f04270 */
[----:B------:R-:W-:Y:S01]  /*121e0*/  LDSM.16.MT88.4 R140, [R134+UR4+0x1900] ;  /* 0x00190004868c783b */ /* 0x000fe20008004200 */
[----:B------:R-:W-:Y:S02]  /*121f0*/  FMNMX.FTZ R13, R174, R13, !PT ;  /* 0x0000000dae0d7209 */ /* 0x000fe40007810000 */
[----:B------:R-:W-:Y:S02]  /*12200*/  FSEL R164, R33, -INF , P2 ;  /* 0xff80000021a47808 */ /* 0x000fe40001000000 */
[----:B------:R-:W-:Y:S02]  /*12210*/  FMNMX.FTZ R11, R170, R11, !PT ;  /* 0x0000000baa0b7209 */ /* 0x000fe40007810000 */
[----:B------:R-:W-:Y:S02]  /*12220*/  FSEL R162, R35, -INF , P0 ;  /* 0xff80000023a27808 */ /* 0x000fe40000000000 */
[----:B------:R-:W-:Y:S02]  /*12230*/  FMNMX.FTZ R13, R166, R13, !PT ;  /* 0x0000000da60d7209 */ /* 0x000fe40007810000 */
[----:B------:R-:W-:Y:S02]  /*12240*/  FMNMX.FTZ R2, R164, R11, !PT ;  /* 0x0000000ba4027209 */ /* 0x000fe40007810000 */
[----:B------:R-:W-:Y:S02]  /*12250*/  FMNMX.FTZ R12, R162, R13, !PT ;  /* 0x0000000da20c7209 */ /* 0x000fe40007810000 */
[----:B------:R-:W-:Y:S01]  /*12260*/  IADD3 R17, R134, UR4, RZ ;  /* 0x0000000486117c10 */ /* 0x000fe2000fffe0ff */
[----:B------:R-:W1:Y:S03]  /*12270*/  SHFL.BFLY PT, R11, R2, 0x2, 0x1f ;  /* 0x0c401f00020b7f89 */ /* 0x000e6600000e0000 */
[----:B------:R-:W-:Y:S05]  /*12280*/  IADD3 R145, R182, R17, RZ ;  /* 0x00000011b6917210 */ /* 0x000fea0007ffe0ff */
[----:B------:R-:W2:Y:S01]  /*12290*/  SHFL.BFLY PT, R13, R12, 0x2, 0x1f ;  /* 0x0c401f000c0d7f89 */ /* 0x000ea200000e0000 */
[----:B-1----:R-:W-:Y:S07]  /*122a0*/  FMNMX.FTZ R15, R2, R11, !PT ;  /* 0x0000000b020f7209 */ /* 0x002fee0007810000 */
[----:B------:R-:W1:Y:S01]  /*122b0*/  SHFL.BFLY PT, R2, R15, 0x1, 0x1f ;  /* 0x0c201f000f027f89 */ /* 0x000e6200000e0000 */
[----:B--2---:R-:W-:Y:S07]  /*122c0*/  FMNMX.FTZ R11, R12, R13, !PT ;  /* 0x0000000d0c0b7209 */ /* 0x004fee0007810000 */
[----:B------:R-:W2:Y:S01]  /*122d0*/  SHFL.BFLY PT, R0, R11, 0x1, 0x1f ;  /* 0x0c201f000b007f89 */ /* 0x000ea200000e0000 */
[----:B-1----:R-:W-:Y:S07]  /*122e0*/  FMNMX.FTZ R2, R15, R2, !PT ;  /* 0x000000020f027209 */ /* 0x002fee0007810000 */
[----:B------:R-:W1:Y:S01]  /*122f0*/  LDSM.16.MT88.4 R12, [R135+UR4+0x100] ;  /* 0x00010004870c783b */ /* 0x000e620008004200 */
[C---:B------:R-:W-:Y:S01]  /*12300*/  FSETP.NEU.FTZ.AND P1, PT, R2.reuse, -INF , PT ;  /* 0xff8000000200780b */ /* 0x040fe20003f3d000 */
[C---:B------:R-:W-:Y:S01]  /*12310*/  FMUL.FTZ R165, R2.reuse, c[0x0][0x2d0] ;  /* 0x0000b40002a57a20 */ /* 0x040fe20000410000 */
[----:B--2---:R-:W-:Y:S02]  /*12320*/  FMNMX.FTZ R0, R11, R0, !PT ;  /* 0x000000000b007209 */ /* 0x004fe40007810000 */
[----:B------:R-:W-:Y:S02]  /*12330*/  FSEL R4, R2, RZ, P1 ;  /* 0x000000ff02047208 */ /* 0x000fe40000800000 */
[C---:B------:R-:W-:Y:S01]  /*12340*/  FSETP.NEU.FTZ.AND P0, PT, R0.reuse, -INF , PT ;  /* 0xff8000000000780b */ /* 0x040fe20003f1d000 */
[----:B------:R-:W-:Y:S01]  /*12350*/  FMUL.FTZ R161, R0, c[0x0][0x2d0] ;  /* 0x0000b40000a17a20 */ /* 0x000fe20000410000 */
[----:B------:R-:W-:Y:S01]  /*12360*/  FSEL R165, R165, RZ, P1 ;  /* 0x000000ffa5a57208 */ /* 0x000fe20000800000 */
[----:B------:R-:W-:Y:S01]  /*12370*/  FADD.FTZ R4, -R4, R3 ;  /* 0x0000000304047221 */ /* 0x000fe20000010100 */
[----:B------:R-:W-:Y:S02]  /*12380*/  FSEL R5, R0, RZ, P0 ;  /* 0x000000ff00057208 */ /* 0x000fe40000000000 */
[----:B------:R-:W-:Y:S01]  /*12390*/  FSEL R161, R161, RZ, P0 ;  /* 0x000000ffa1a17208 */ /* 0x000fe20000000000 */
[----:B------:R-:W-:Y:S01]  /*123a0*/  FFMA.FTZ R160, R158, c[0x0][0x2d0], -R165 ;  /* 0x0000b4009ea07a23 */ /* 0x000fe200000108a5 */
[----:B------:R-:W-:Y:S01]  /*123b0*/  ISETP.GE.AND P0, PT, R211, 0x2, PT ;  /* 0x00000002d300780c */ /* 0x000fe20003f06270 */
[----:B------:R-:W-:Y:S02]  /*123c0*/  FADD.FTZ R3, -R5, R132 ;  /* 0x0000008405037221 */ /* 0x000fe40000010100 */
[----:B------:R-:W-:Y:S02]  /*123d0*/  FMUL.FTZ R132, R4, c[0x0][0x2d0] ;  /* 0x0000b40004847a20 */ /* 0x000fe40000410000 */
[--C-:B------:R-:W-:Y:S01]  /*123e0*/  FFMA.FTZ R157, R153, c[0x0][0x2d0], -R161.reuse ;  /* 0x0000b400999d7a23 */ /* 0x100fe200000108a1 */
[----:B------:R-:W-:Y:S01]  /*123f0*/  MUFU.EX2 R160, R160 ;  /* 0x000000a000a07308 */ /* 0x000fe20000000800 */
[----:B------:R-:W-:Y:S02]  /*12400*/  FFMA.FTZ R153, R8, c[0x0][0x2d0], -R161 ;  /* 0x0000b40008997a23 */ /* 0x000fe400000108a1 */
[----:B------:R-:W-:Y:S02]  /*12410*/  FFMA.FTZ R159, R156, c[0x0][0x2d0], -R165 ;  /* 0x0000b4009c9f7a23 */ /* 0x000fe400000108a5 */
[--C-:B------:R-:W-:Y:S02]  /*12420*/  FFMA.FTZ R156, R154, c[0x0][0x2d0], -R161.reuse ;  /* 0x0000b4009a9c7a23 */ /* 0x100fe400000108a1 */
[----:B------:R-:W-:Y:S02]  /*12430*/  FFMA.FTZ R154, R10, c[0x0][0x2d0], -R161 ;  /* 0x0000b4000a9a7a23 */ /* 0x000fe400000108a1 */
[--C-:B------:R-:W-:Y:S01]  /*12440*/  FFMA.FTZ R158, R155, c[0x0][0x2d0], -R165.reuse ;  /* 0x0000b4009b9e7a23 */ /* 0x100fe200000108a5 */
[----:B------:R-:W2:Y:S01]  /*12450*/  MUFU.EX2 R132, R132 ;  /* 0x0000008400847308 */ /* 0x000ea20000000800 */
[--C-:B------:R-:W-:Y:S01]  /*12460*/  FFMA.FTZ R155, R9, c[0x0][0x2d0], -R165.reuse ;  /* 0x0000b400099b7a23 */ /* 0x100fe200000108a5 */
[----:B------:R-:W-:Y:S01]  /*12470*/  IADD3 R9, R135, UR4, RZ ;  /* 0x0000000487097c10 */ /* 0x000fe2000fffe0ff */
[----:B------:R-:W-:Y:S02]  /*12480*/  FMUL.FTZ R7, R3, c[0x0][0x2d0] ;  /* 0x0000b40003077a20 */ /* 0x000fe40000410000 */
[----:B------:R-:W-:Y:S02]  /*12490*/  FFMA.FTZ R163, R163, c[0x0][0x2d0], -R165 ;  /* 0x0000b400a3a37a23 */ /* 0x000fe400000108a5 */
[----:B------:R-:W-:Y:S02]  /*124a0*/  IMAD.IADD R144, R182, 0x1, R9 ;  /* 0x00000001b6907824 */ /* 0x000fe400078e0209 */
[----:B------:R-:W-:Y:S01]  /*124b0*/  FFMA.FTZ R168, R168, c[0x0][0x2d0], -R165 ;  /* 0x0000b400a8a87a23 */ /* 0x000fe200000108a5 */
[----:B------:R-:W3:Y:S01]  /*124c0*/  MUFU.EX2 R3, R7 ;  /* 0x0000000700037308 */ /* 0x000ee20000000800 */
[--C-:B------:R-:W-:Y:S01]  /*124d0*/  FFMA.FTZ R167, R167, c[0x0][0x2d0], -R161.reuse ;  /* 0x0000b400a7a77a23 */ /* 0x100fe200000108a1 */
[----:B------:R-:W4:Y:S01]  /*124e0*/  LDSM.16.MT88.4 R20, [R144+0x100] ;  /* 0x000100009014783b */ /* 0x000f220000004200 */
[----:B------:R-:W-:Y:S02]  /*124f0*/  FFMA.FTZ R172, R172, c[0x0][0x2d0], -R161 ;  /* 0x0000b400acac7a23 */ /* 0x000fe400000108a1 */
[--C-:B------:R-:W-:Y:S02]  /*12500*/  FFMA.FTZ R169, R252, c[0x0][0x2d0], -R165.reuse ;  /* 0x0000b400fca97a23 */ /* 0x100fe400000108a5 */
[----:B------:R-:W-:Y:S02]  /*12510*/  FFMA.FTZ R178, R178, c[0x0][0x2d0], -R165 ;  /* 0x0000b400b2b27a23 */ /* 0x000fe400000108a5 */
[--C-:B------:R-:W-:Y:S01]  /*12520*/  FFMA.FTZ R171, R250, c[0x0][0x2d0], -R161.reuse ;  /* 0x0000b400faab7a23 */ /* 0x100fe200000108a1 */
[----:B------:R-:W5:Y:S01]  /*12530*/  MUFU.EX2 R159, R159 ;  /* 0x0000009f009f7308 */ /* 0x000f620000000800 */
[----:B------:R-:W-:Y:S02]  /*12540*/  FFMA.FTZ R232, R232, c[0x0][0x2d0], -R161 ;  /* 0x0000b400e8e87a23 */ /* 0x000fe400000108a1 */
[----:B------:R-:W-:Y:S02]  /*12550*/  FFMA.FTZ R173, R248, c[0x0][0x2d0], -R165 ;  /* 0x0000b400f8ad7a23 */ /* 0x000fe400000108a5 */
[C---:B--2---:R-:W-:Y:S02]  /*12560*/  FMUL.FTZ R4, R132.reuse, R128 ;  /* 0x0000008084047220 */ /* 0x044fe40000410000 */
[C---:B------:R-:W-:Y:S02]  /*12570*/  FMUL.FTZ R5, R132.reuse, R129 ;  /* 0x0000008184057220 */ /* 0x040fe40000410000 */
[C---:B------:R-:W-:Y:S01]  /*12580*/  FMUL.FTZ R8, R132.reuse, R124 ;  /* 0x0000007c84087220 */ /* 0x040fe20000410000 */
[----:B------:R-:W-:Y:S01]  /*12590*/  MUFU.EX2 R157, R157 ;  /* 0x0000009d009d7308 */ /* 0x000fe20000000800 */
[C---:B------:R-:W-:Y:S02]  /*125a0*/  FMUL.FTZ R9, R132.reuse, R125 ;  /* 0x0000007d84097220 */ /* 0x040fe40000410000 */
[C---:B------:R-:W-:Y:S02]  /*125b0*/  FMUL.FTZ R16, R132.reuse, R104 ;  /* 0x0000006884107220 */ /* 0x040fe40000410000 */
[C---:B---3--:R-:W-:Y:S02]  /*125c0*/  FMUL.FTZ R6, R3.reuse, R130 ;  /* 0x0000008203067220 */ /* 0x048fe40000410000 */
[C---:B------:R-:W-:Y:S02]  /*125d0*/  FMUL.FTZ R7, R3.reuse, R131 ;  /* 0x0000008303077220 */ /* 0x040fe40000410000 */
[C---:B------:R-:W-:Y:S01]  /*125e0*/  FMUL.FTZ R10, R3.reuse, R126 ;  /* 0x0000007e030a7220 */ /* 0x040fe20000410000 */
[----:B------:R-:W-:Y:S01]  /*125f0*/  MUFU.EX2 R158, R158 ;  /* 0x0000009e009e7308 */ /* 0x000fe20000000800 */
[----:B------:R-:W-:Y:S01]  /*12600*/  FMUL.FTZ R11, R3, R127 ;  /* 0x0000007f030b7220 */ /* 0x000fe20000410000 */
[----:B------:R-:W-:Y:S01]  /*12610*/  LDSM.16.MT88.4 R128, [R134+UR4+0x1100] ;  /* 0x001100048680783b */ /* 0x000fe20008004200 */
[C---:B------:R-:W-:Y:S01]  /*12620*/  FMUL.FTZ R17, R132.reuse, R105 ;  /* 0x0000006984117220 */ /* 0x040fe20000410000 */
[----:B-----5:R-:W-:Y:S01]  /*12630*/  F2FP.PACK_AB R136, R159, R160 ;  /* 0x000000a09f88723e */ /* 0x020fe200000000ff */
[C---:B------:R-:W-:Y:S02]  /*12640*/  FMUL.FTZ R18, R3.reuse, R106 ;  /* 0x0000006a03127220 */ /* 0x040fe40000410000 */
[C---:B------:R-:W-:Y:S02]  /*12650*/  FMUL.FTZ R19, R3.reuse, R107 ;  /* 0x0000006b03137220 */ /* 0x040fe40000410000 */
[C---:B------:R-:W-:Y:S01]  /*12660*/  FMUL.FTZ R24, R132.reuse, R112 ;  /* 0x0000007084187220 */ /* 0x040fe20000410000 */
[----:B------:R-:W2:Y:S01]  /*12670*/  MUFU.EX2 R155, R155 ;  /* 0x0000009b009b7308 */ /* 0x000ea20000000800 */
[----:B------:R-:W-:Y:S01]  /*12680*/  LDSM.16.MT88.4 R104, [R135+UR4+0x2100] ;  /* 0x002100048768783b */ /* 0x000fe20008004200 */
[C---:B------:R-:W-:Y:S02]  /*12690*/  FMUL.FTZ R25, R132.reuse, R113 ;  /* 0x0000007184197220 */ /* 0x040fe40000410000 */
[C---:B------:R-:W-:Y:S02]  /*126a0*/  FMUL.FTZ R26, R3.reuse, R114 ;  /* 0x00000072031a7220 */ /* 0x040fe40000410000 */
[C---:B------:R-:W-:Y:S02]  /*126b0*/  FMUL.FTZ R27, R3.reuse, R115 ;  /* 0x00000073031b7220 */ /* 0x040fe40000410000 */
[C---:B------:R-:W-:Y:S01]  /*126c0*/  FMUL.FTZ R32, R132.reuse, R120 ;  /* 0x0000007884207220 */ /* 0x040fe20000410000 */
[----:B------:R-:W-:Y:S01]  /*126d0*/  LDSM.16.MT88.4 R112, [R135+UR4+0x900] ;  /* 0x000900048770783b */ /* 0x000fe20008004200 */
[----:B------:R-:W3:Y:S01]  /*126e0*/  MUFU.EX2 R156, R156 ;  /* 0x0000009c009c7308 */ /* 0x000ee20000000800 */
[C---:B------:R-:W-:Y:S02]  /*126f0*/  FMUL.FTZ R33, R132.reuse, R121 ;  /* 0x0000007984217220 */ /* 0x040fe40000410000 */
[C---:B------:R-:W-:Y:S02]  /*12700*/  FMUL.FTZ R34, R3.reuse, R122 ;  /* 0x0000007a03227220 */ /* 0x040fe40000410000 */
[C---:B------:R-:W-:Y:S02]  /*12710*/  FMUL.FTZ R35, R3.reuse, R123 ;  /* 0x0000007b03237220 */ /* 0x040fe40000410000 */
[----:B------:R-:W-:Y:S01]  /*12720*/  LDSM.16.MT88.4 R120, [R145+0x900] ;  /* 0x000900009178783b */ /* 0x000fe20000004200 */
[C---:B------:R-:W-:Y:S02]  /*12730*/  FMUL.FTZ R38, R3.reuse, R38 ;  /* 0x0000002603267220 */ /* 0x040fe40000410000 */
[----:B------:R-:W-:Y:S01]  /*12740*/  MUFU.EX2 R154, R154 ;  /* 0x0000009a009a7308 */ /* 0x000fe20000000800 */
[C---:B------:R-:W-:Y:S02]  /*12750*/  FMUL.FTZ R36, R132.reuse, R36 ;  /* 0x0000002484247220 */ /* 0x040fe40000410000 */
[----:B------:R-:W-:Y:S01]  /*12760*/  FMUL.FTZ R39, R3, R39 ;  /* 0x0000002703277220 */ /* 0x000fe20000410000 */
[----:B--2---:R-:W-:Y:S01]  /*12770*/  F2FP.PACK_AB R138, R155, R158 ;  /* 0x0000009e9b8a723e */ /* 0x004fe200000000ff */
[----:B------:R-:W-:Y:S01]  /*12780*/  LDSM.16.MT88.4 R124, [R135+UR4+0x2900] ;  /* 0x00290004877c783b */ /* 0x000fe20008004200 */
[C---:B------:R-:W-:Y:S02]  /*12790*/  FMUL.FTZ R37, R132.reuse, R37 ;  /* 0x0000002584257220 */ /* 0x040fe40000410000 */
[C---:B------:R-:W-:Y:S02]  /*127a0*/  FMUL.FTZ R42, R3.reuse, R42 ;  /* 0x0000002a032a7220 */ /* 0x040fe40000410000 */
[----:B------:R-:W2:Y:S01]  /*127b0*/  MUFU.EX2 R153, R153 ;  /* 0x0000009900997308 */ /* 0x000ea20000000800 */
        /* <DEDUP_REMOVED lines=24> */
[----:B------:R-:W1:Y:S03]  /*12940*/  MUFU.EX2 R172, R172 ;  /* 0x000000ac00ac7308 */ /* 0x000e660000000800 */
        /* <DEDUP_REMOVED lines=9> */
[----:B------:R-:W4:Y:S01]  /*129e0*/  MUFU.EX2 R178, R178 ;  /* 0x000000b200b27308 */ /* 0x000f220000000800 */
[C---:B------:R-:W-:Y:S02]  /*129f0*/  FMUL.FTZ R63, R3.reuse, R63 ;  /* 0x0000003f033f7220 */ /* 0x040fe40000410000 */
[C---:B------:R-:W-:Y:S02]  /*12a00*/  FMUL.FTZ R57, R132.reuse, R57 ;  /* 0x0000003984397220 */ /* 0x040fe40000410000 */
[C---:B------:R-:W-:Y:S01]  /*12a10*/  FMUL.FTZ R20, R132.reuse, R108 ;  /* 0x0000006c84147220 */ /* 0x040fe20000410000 */
[C---:B------:R-:W-:Y:S04]  /*12a20*/  HMMA.16816.F32 R16, R136.reuse, R22, R16 ;  /* 0x000000168810723c */ /* 0x040fe80000001810 */
[C---:B------:R-:W-:Y:S01]  /*12a30*/  FMUL.FTZ R21, R132.reuse, R109 ;  /* 0x0000006d84157220 */ /* 0x040fe20000410000 */
[----:B------:R-:W-:Y:S01]  /*12a40*/  MUFU.EX2 R171, R171 ;  /* 0x000000ab00ab7308 */ /* 0x000fe20000000800 */
[C---:B------:R-:W-:Y:S02]  /*12a50*/  FMUL.FTZ R66, R3.reuse, R66 ;  /* 0x0000004203427220 */ /* 0x040fe40000410000 */
[C---:B------:R-:W-:Y:S04]  /*12a60*/  FMUL.FTZ R22, R3.reuse, R110 ;  /* 0x0000006e03167220 */ /* 0x040fe80000410000 */
[C---:B------:R-:W-:Y:S02]  /*12a70*/  FMUL.FTZ R23, R3.reuse, R111 ;  /* 0x0000006f03177220 */ /* 0x040fe40000410000 */
[----:B------:R-:W5:Y:S01]  /*12a80*/  LDSM.16.MT88.4 R108, [R144+0x2100] ;  /* 0x00210000906c783b */ /* 0x000f620000004200 */
[C---:B------:R-:W-:Y:S01]  /*12a90*/  FMUL.FTZ R67, R3.reuse, R67 ;  /* 0x0000004303437220 */ /* 0x040fe20000410000 */
[----:B------:R-:W1:Y:S01]  /*12aa0*/  MUFU.EX2 R232, R232 ;  /* 0x000000e800e87308 */ /* 0x000e620000000800 */
[C---:B------:R-:W-:Y:S02]  /*12ab0*/  FMUL.FTZ R60, R132.reuse, R60 ;  /* 0x0000003c843c7220 */ /* 0x040fe40000410000 */
        /* <DEDUP_REMOVED lines=8> */
[C---:B------:R-:W-:Y:S04]  /*12b40*/  FMUL.FTZ R30, R3.reuse, R118 ;  /* 0x00000076031e7220 */ /* 0x040fe80000410000 */
[C---:B------:R-:W-:Y:S02]  /*12b50*/  FMUL.FTZ R31, R3.reuse, R119 ;  /* 0x00000077031f7220 */ /* 0x040fe40000410000 */
[----:B------:R-:W-:Y:S01]  /*12b60*/  LDSM.16.MT88.4 R116, [R134+UR4+0x900] ;  /* 0x000900048674783b */ /* 0x000fe20008004200 */
[C---:B------:R-:W-:Y:S02]  /*12b70*/  FMUL.FTZ R74, R3.reuse, R74 ;  /* 0x0000004a034a7220 */ /* 0x040fe40000410000 */
[C---:B------:R-:W-:Y:S02]  /*12b80*/  FMUL.FTZ R64, R132.reuse, R64 ;  /* 0x0000004084407220 */ /* 0x040fe40000410000 */
        /* <DEDUP_REMOVED lines=8> */
[C---:B------:R-:W-:Y:S04]  /*12c10*/  HMMA.16816.F32 R36, R136.reuse, R104, R36 ;  /* 0x000000688824723c */ /* 0x040fe80000001824 */
[C---:B------:R-:W-:Y:S02]  /*12c20*/  FMUL.FTZ R69, R132.reuse, R69 ;  /* 0x0000004584457220 */ /* 0x040fe40000410000 */
[C---:B------:R-:W-:Y:S02]  /*12c30*/  FMUL.FTZ R82, R3.reuse, R82 ;  /* 0x0000005203527220 */ /* 0x040fe40000410000 */
[C---:B------:R-:W-:Y:S01]  /*12c40*/  HMMA.16816.F32 R40, R136.reuse, R106, R40 ;  /* 0x0000006a8828723c */ /* 0x040fe20000001828 */
[----:B------:R-:W1:Y:S03]  /*12c50*/  LDSM.16.MT88.4 R104, [R145+0x2100] ;  /* 0x002100009168783b */ /* 0x000e660000004200 */
        /* <DEDUP_REMOVED lines=32> */
[C---:B------:R-:W-:Y:S04]  /*12e60*/  FMUL.FTZ R97, R132.reuse, R97 ;  /* 0x0000006184617220 */ /* 0x040fe80000410000 */
[----:B------:R-:W-:Y:S01]  /*12e70*/  FFMA.FTZ R157, R3, R208, R157 ;  /* 0x000000d0039d7223 */ /* 0x000fe2000001009d */
[C---:B--2---:R-:W-:Y:S03]  /*12e80*/  HMMA.16816.F32 R76, R136.reuse, R100, R76 ;  /* 0x00000064884c723c */ /* 0x044fe6000000184c */
[C---:B------:R-:W-:Y:S02]  /*12e90*/  FMUL.FTZ R80, R132.reuse, R80 ;  /* 0x0000005084507220 */ /* 0x040fe40000410000 */
[----:B------:R-:W-:Y:S02]  /*12ea0*/  FMUL.FTZ R81, R132, R81 ;  /* 0x0000005184517220 */ /* 0x000fe40000410000 */
[----:B---3--:R-:W-:Y:S01]  /*12eb0*/  F2FP.PACK_AB R100, R168, R163 ;  /* 0x000000a3a864723e */ /* 0x008fe200000000ff */
[----:B------:R-:W-:Y:S01]  /*12ec0*/  FFMA.FTZ R236, R236, c[0x0][0x2d0], -R165 ;  /* 0x0000b400ecec7a23 */ /* 0x000fe200000108a5 */
[----:B------:R-:W-:Y:S03]  /*12ed0*/  F2FP.PACK_AB R101, R172, R167 ;  /* 0x000000a7ac65723e */ /* 0x000fe600000000ff */
[C---:B------:R-:W-:Y:S02]  /*12ee0*/  HMMA.16816.F32 R80, R136.reuse, R102, R80 ;  /* 0x000000668850723c */ /* 0x040fe40000001850 */
[----:B------:R-:W-:Y:S01]  /*12ef0*/  MUFU.EX2 R236, R236 ;  /* 0x000000ec00ec7308 */ /* 0x000fe20000000800 */
[--C-:B------:R-:W-:Y:S02]  /*12f00*/  FFMA.FTZ R175, R246, c[0x0][0x2d0], -R161.reuse ;  /* 0x0000b400f6af7a23 */ /* 0x100fe400000108a1 */
[----:B------:R-:W-:Y:S02]  /*12f10*/  FFMA.FTZ R244, R244, c[0x0][0x2d0], -R161 ;  /* 0x0000b400f4f47a23 */ /* 0x000fe400000108a1 */
[----:B----4-:R-:W-:Y:S01]  /*12f20*/  F2FP.PACK_AB R102, R178, R169 ;  /* 0x000000a9b266723e */ /* 0x010fe200000000ff */
[C---:B-1----:R-:W-:Y:S04]  /*12f30*/  HMMA.16816.F32 R84, R136.reuse, R104, R84 ;  /* 0x000000688854723c */ /* 0x042fe80000001854 */
[----:B------:R-:W-:Y:S01]  /*12f40*/  F2FP.PACK_AB R103, R232, R171 ;  /* 0x000000abe867723e */ /* 0x000fe200000000ff */
[----:B------:R-:W-:Y:S01]  /*12f50*/  MUFU.EX2 R175, R175 ;  /* 0x000000af00af7308 */ /* 0x000fe20000000800 */
[--C-:B------:R-:W-:Y:S02]  /*12f60*/  FFMA.FTZ R225, R242, c[0x0][0x2d0], -R165.reuse ;  /* 0x0000b400f2e17a23 */ /* 0x100fe400000108a5 */
[C---:B------:R-:W-:Y:S01]  /*12f70*/  HMMA.16816.F32 R88, R136.reuse, R106, R88 ;  /* 0x0000006a8858723c */ /* 0x040fe20000001858 */
[----:B------:R-:W1:Y:S03]  /*12f80*/  LDSM.16.MT88.4 R104, [R144+0x900] ;  /* 0x000900009068783b */ /* 0x000e660000004200 */
[----:B------:R-:W-:Y:S02]  /*12f90*/  FFMA.FTZ R238, R238, c[0x0][0x2d0], -R165 ;  /* 0x0000b400eeee7a23 */ /* 0x000fe400000108a5 */
[--C-:B------:R-:W-:Y:S01]  /*12fa0*/  FFMA.FTZ R227, R240, c[0x0][0x2d0], -R161.reuse ;  /* 0x0000b400f0e37a23 */ /* 0x100fe200000108a1 */
[----:B------:R-:W-:Y:S01]  /*12fb0*/  MUFU.EX2 R244, R244 ;  /* 0x000000f400f47308 */ /* 0x000fe20000000800 */
[C---:B-----5:R-:W-:Y:S04]  /*12fc0*/  HMMA.16816.F32 R92, R136.reuse, R108, R92 ;  /* 0x0000006c885c723c */ /* 0x060fe8000000185c */
[----:B------:R-:W-:Y:S02]  /*12fd0*/  FFMA.FTZ R234, R234, c[0x0][0x2d0], -R161 ;  /* 0x0000b400eaea7a23 */ /* 0x000fe400000108a1 */
[--C-:B------:R-:W-:Y:S02]  /*12fe0*/  FFMA.FTZ R229, R230, c[0x0][0x2d0], -R165.reuse ;  /* 0x0000b400e6e57a23 */ /* 0x100fe400000108a5 */
[----:B------:R-:W-:Y:S01]  /*12ff0*/  HMMA.16816.F32 R96, R136, R110, R96 ;  /* 0x0000006e8860723c */ /* 0x000fe20000001860 */
[----:B------:R-:W2:Y:S01]  /*13000*/  LDSM.16.MT88.4 R108, [R144+0x2900] ;  /* 0x00290000906c783b */ /* 0x000ea20000004200 */
[----:B------:R-:W-:Y:S02]  /*13010*/  MUFU.EX2 R225, R225 ;  /* 0x000000e100e17308 */ /* 0x000fe40000000800 */
[----:B------:R-:W-:Y:S02]  /*13020*/  FFMA.FTZ R226, R226, c[0x0][0x2d0], -R165 ;  /* 0x0000b400e2e27a23 */ /* 0x000fe400000108a5 */
[--C-:B------:R-:W-:Y:S02]  /*13030*/  FFMA.FTZ R228, R228, c[0x0][0x2d0], -R161.reuse ;  /* 0x0000b400e4e47a23 */ /* 0x100fe400000108a1 */
[C---:B------:R-:W-:Y:S04]  /*13040*/  HMMA.16816.F32 R4, R100.reuse, R112, R4 ;  /* 0x000000706404723c */ /* 0x040fe80000001804 */
[----:B------:R-:W-:Y:S01]  /*13050*/  MUFU.EX2 R238, R238 ;  /* 0x000000ee00ee7308 */ /* 0x000fe20000000800 */
[----:B------:R-:W-:Y:S02]  /*13060*/  FFMA.FTZ R231, R174, c[0x0][0x2d0], -R161 ;  /* 0x0000b400aee77a23 */ /* 0x000fe400000108a1 */
[--C-:B------:R-:W-:Y:S01]  /*13070*/  FFMA.FTZ R170, R170, c[0x0][0x2d0], -R165.reuse ;  /* 0x0000b400aaaa7a23 */ /* 0x100fe200000108a5 */
[C---:B------:R-:W-:Y:S01]  /*13080*/  HMMA.16816.F32 R8, R100.reuse, R114, R8 ;  /* 0x000000726408723c */ /* 0x040fe20000001808 */
[----:B------:R-:W3:Y:S03]  /*13090*/  LDSM.16.MT88.4 R112, [R134+UR4+0x2900] ;  /* 0x002900048670783b */ /* 0x000ee60008004200 */
[----:B------:R-:W-:Y:S02]  /*130a0*/  FFMA.FTZ R165, R164, c[0x0][0x2d0], -R165 ;  /* 0x0000b400a4a57a23 */ /* 0x000fe400000108a5 */
[----:B------:R-:W-:Y:S01]  /*130b0*/  MUFU.EX2 R227, R227 ;  /* 0x000000e300e37308 */ /* 0x000fe20000000800 */
[--C-:B------:R-:W-:Y:S01]  /*130c0*/  FFMA.FTZ R164, R166, c[0x0][0x2d0], -R161.reuse ;  /* 0x0000b400a6a47a23 */ /* 0x100fe200000108a1 */
[C---:B-1----:R-:W-:Y:S04]  /*130d0*/  HMMA.16816.F32 R12, R100.reuse, R104, R12 ;  /* 0x00000068640c723c */ /* 0x042fe8000000180c */
[----:B------:R-:W-:Y:S02]  /*130e0*/  FFMA.FTZ R161, R162, c[0x0][0x2d0], -R161 ;  /* 0x0000b400a2a17a23 */ /* 0x000fe400000108a1 */
[----:B------:R-:W-:Y:S02]  /*130f0*/  FFMA.FTZ R160, R132, R207, R160 ;  /* 0x000000cf84a07223 */ /* 0x000fe400000100a0 */
[----:B------:R-:W-:Y:S01]  /*13100*/  MUFU.EX2 R234, R234 ;  /* 0x000000ea00ea7308 */ /* 0x000fe20000000800 */
[C---:B------:R-:W-:Y:S01]  /*13110*/  HMMA.16816.F32 R16, R100.reuse, R106, R16 ;  /* 0x0000006a6410723c */ /* 0x040fe20000001810 */
[----:B------:R-:W1:Y:S02]  /*13120*/  LDSM.16.MT88.4 R104, [R145+0x2900] ;  /* 0x002900009168783b */ /* 0x000e640000004200 */
[----:B------:R-:W-:Y:S02]  /*13130*/  FADD.FTZ R159, R159, R160 ;  /* 0x000000a09f9f7221 */ /* 0x000fe40000010000 */
[----:B------:R-:W-:Y:S03]  /*13140*/  FADD.FTZ R157, R156, R157 ;  /* 0x0000009d9c9d7221 */ /* 0x000fe60000010000 */
[C---:B------:R-:W-:Y:S01]  /*13150*/  HMMA.16816.F32 R20, R100.reuse, R116, R20 ;  /* 0x000000746414723c */ /* 0x040fe20000001814 */
[----:B------:R-:W-:Y:S03]  /*13160*/  MUFU.EX2 R229, R229 ;  /* 0x000000e500e57308 */ /* 0x000fe60000000800 */
[----:B------:R-:W-:Y:S02]  /*13170*/  FADD.FTZ R158, R158, R159 ;  /* 0x0000009f9e9e7221 */ /* 0x000fe40000010000 */
[----:B------:R-:W-:Y:S02]  /*13180*/  IMAD.MOV.U32 R132, RZ, RZ, R0 ;  /* 0x000000ffff847224 */ /* 0x000fe400078e0000 */
[C---:B------:R-:W-:Y:S01]  /*13190*/  HMMA.16816.F32 R24, R100.reuse, R118, R24 ;  /* 0x000000766418723c */ /* 0x040fe20000001818 */
[----:B------:R-:W4:Y:S02]  /*131a0*/  LDSM.16.MT88.4 R116, [R135+UR4+0x4900] ;  /* 0x004900048774783b */ /* 0x000f240008004200 */
[----:B------:R-:W5:Y:S01]  /*131b0*/  MUFU.EX2 R226, R226 ;  /* 0x000000e200e27308 */ /* 0x000f620000000800 */
[----:B------:R-:W-:Y:S04]  /*131c0*/  FADD.FTZ R158, R155, R158 ;  /* 0x0000009e9b9e7221 */ /* 0x000fe80000010000 */
[C---:B------:R-:W-:Y:S04]  /*131d0*/  HMMA.16816.F32 R28, R100.reuse, R120, R28 ;  /* 0x00000078641c723c */ /* 0x040fe8000000181c */
[----:B------:R-:W-:Y:S01]  /*131e0*/  FADD.FTZ R163, R163, R158 ;  /* 0x0000009ea3a37221 */ /* 0x000fe20000010000 */
[----:B------:R-:W-:Y:S03]  /*131f0*/  MUFU.EX2 R228, R228 ;  /* 0x000000e400e47308 */ /* 0x000fe60000000800 */
[C---:B------:R-:W-:Y:S01]  /*13200*/  HMMA.16816.F32 R32, R100.reuse, R122, R32 ;  /* 0x0000007a6420723c */ /* 0x040fe20000001820 */
[----:B------:R-:W-:Y:S03]  /*13210*/  LDSM.16.MT88.4 R120, [R145+0x4900] ;  /* 0x004900009178783b */ /* 0x000fe60000004200 */
[----:B------:R-:W-:Y:S03]  /*13220*/  FADD.FTZ R168, R168, R163 ;  /* 0x000000a3a8a87221 */ /* 0x000fe60000010000 */
[----:B------:R-:W1:Y:S01]  /*13230*/  MUFU.EX2 R231, R231 ;  /* 0x000000e700e77308 */ /* 0x000e620000000800 */
[C---:B------:R-:W-:Y:S04]  /*13240*/  HMMA.16816.F32 R36, R100.reuse, R124, R36 ;  /* 0x0000007c6424723c */ /* 0x040fe80000001824 */
[----:B-----5:R-:W-:Y:S01]  /*13250*/  F2FP.PACK_AB R136, R226, R229 ;  /* 0x000000e5e288723e */ /* 0x020fe200000000ff */
[----:B------:R-:W-:Y:S03]  /*13260*/  FADD.FTZ R169, R169, R168 ;  /* 0x000000a8a9a97221 */ /* 0x000fe60000010000 */
[C---:B------:R-:W-:Y:S01]  /*13270*/  HMMA.16816.F32 R40, R100.reuse, R126, R40 ;  /* 0x0000007e6428723c */ /* 0x040fe20000001828 */
[----:B------:R-:W-:Y:S01]  /*13280*/  LDSM.16.MT88.4 R124, [R144+0x1100] ;  /* 0x00110000907c783b */ /* 0x000fe20000004200 */
[----:B------:R-:W-:Y:S02]  /*13290*/  MUFU.EX2 R170, R170 ;  /* 0x000000aa00aa7308 */ /* 0x000fe40000000800 */
[----:B------:R-:W-:Y:S04]  /*132a0*/  FADD.FTZ R178, R178, R169 ;  /* 0x000000a9b2b27221 */ /* 0x000fe80000010000 */
[C---:B--2---:R-:W-:Y:S04]  /*132b0*/  HMMA.16816.F32 R44, R100.reuse, R108, R44 ;  /* 0x0000006c642c723c */ /* 0x044fe8000000182c */
[----:B------:R-:W2:Y:S01]  /*132c0*/  MUFU.EX2 R165, R165 ;  /* 0x000000a500a57308 */ /* 0x000ea20000000800 */
[----:B-1----:R-:W-:Y:S03]  /*132d0*/  F2FP.PACK_AB R137, R231, R228 ;  /* 0x000000e4e789723e */ /* 0x002fe600000000ff */
[C---:B------:R-:W-:Y:S01]  /*132e0*/  HMMA.16816.F32 R48, R100.reuse, R110, R48 ;  /* 0x0000006e6430723c */ /* 0x040fe20000001830 */
[----:B------:R-:W1:Y:S05]  /*132f0*/  LDSM.16.MT88.4 R108, [R144+0x4900] ;  /* 0x00490000906c783b */ /* 0x000e6a0000004200 */
[----:B------:R-:W-:Y:S02]  /*13300*/  MUFU.EX2 R164, R164 ;  /* 0x000000a400a47308 */ /* 0x000fe40000000800 */
[C---:B---3--:R-:W-:Y:S08]  /*13310*/  HMMA.16816.F32 R52, R100.reuse, R112, R52 ;  /* 0x000000706434723c */ /* 0x048ff00000001834 */
[C---:B------:R-:W-:Y:S01]  /*13320*/  HMMA.16816.F32 R56, R100.reuse, R114, R56 ;  /* 0x000000726438723c */ /* 0x040fe20000001838 */
[----:B------:R-:W3:Y:S01]  /*13330*/  LDSM.16.MT88.4 R112, [R134+UR4+0x4900] ;  /* 0x004900048670783b */ /* 0x000ee20008004200 */
[----:B------:R-:W5:Y:S02]  /*13340*/  MUFU.EX2 R161, R161 ;  /* 0x000000a100a17308 */ /* 0x000f640000000800 */
[----:B--2---:R-:W-:Y:S04]  /*13350*/  F2FP.PACK_AB R138, R165, R170 ;  /* 0x000000aaa58a723e */ /* 0x004fe800000000ff */
[C---:B------:R-:W-:Y:S08]  /*13360*/  HMMA.16816.F32 R60, R100.reuse, R104, R60 ;  /* 0x00000068643c723c */ /* 0x040ff0000000183c */
[C---:B------:R-:W-:Y:S01]  /*13370*/  HMMA.16816.F32 R64, R100.reuse, R106, R64 ;  /* 0x0000006a6440723c */ /* 0x040fe20000001840 */
[----:B------:R-:W2:Y:S07]  /*13380*/  LDSM.16.MT88.4 R104, [R135+UR4+0x1100] ;  /* 0x001100048768783b */ /* 0x000eae0008004200 */
[C---:B----4-:R-:W-:Y:S04]  /*13390*/  HMMA.16816.F32 R68, R100.reuse, R116, R68 ;  /* 0x000000746444723c */ /* 0x050fe80000001844 */
[----:B-----5:R-:W-:Y:S04]  /*133a0*/  F2FP.PACK_AB R139, R161, R164 ;  /* 0x000000a4a18b723e */ /* 0x020fe800000000ff */
[C---:B------:R-:W-:Y:S01]  /*133b0*/  HMMA.16816.F32 R72, R100.reuse, R118, R72 ;  /* 0x000000766448723c */ /* 0x040fe20000001848 */
[----:B------:R-:W4:Y:S07]  /*133c0*/  LDSM.16.MT88.4 R116, [R145+0x1100] ;  /* 0x001100009174783b */ /* 0x000f2e0000004200 */
[C---:B-1----:R-:W-:Y:S08]  /*133d0*/  HMMA.16816.F32 R76, R100.reuse, R108, R76 ;  /* 0x0000006c644c723c */ /* 0x042ff0000000184c */
[C---:B------:R-:W-:Y:S01]  /*133e0*/  HMMA.16816.F32 R80, R100.reuse, R110, R80 ;  /* 0x0000006e6450723c */ /* 0x040fe20000001850 */
[----:B------:R-:W1:Y:S07]  /*133f0*/  LDSM.16.MT88.4 R108, [R135+UR4+0x3100] ;  /* 0x00310004876c783b */ /* 0x000e6e0008004200 */
        /* <DEDUP_REMOVED lines=44> */
[C---:B------:R-:W-:Y:S01]  /*136c0*/  HMMA.16816.F32 R80, R100.reuse, R122, R80 ;  /* 0x0000007a6450723c */ /* 0x040fe20000001850 */
[----:B------:R-:W1:Y:S07]  /*136d0*/  LDSM.16.MT88.4 R120, [R145+0x1900] ;  /* 0x001900009178783b */ /* 0x000e6e0000004200 */
[C---:B------:R-:W-:Y:S08]  /*136e0*/  HMMA.16816.F32 R84, R100.reuse, R124, R84 ;  /* 0x0000007c6454723c */ /* 0x040ff00000001854 */
[C---:B------:R-:W-:Y:S08]  /*136f0*/  HMMA.16816.F32 R88, R100.reuse, R126, R88 ;  /* 0x0000007e6458723c */ /* 0x040ff00000001858 */
[C---:B------:R-:W-:Y:S08]  /*13700*/  HMMA.16816.F32 R92, R100.reuse, R128, R92 ;  /* 0x00000080645c723c */ /* 0x040ff0000000185c */
[----:B------:R-:W-:Y:S08]  /*13710*/  HMMA.16816.F32 R96, R100, R130, R96 ;  /* 0x000000826460723c */ /* 0x000ff00000001860 */
[C---:B--2---:R-:W-:Y:S08]  /*13720*/  HMMA.16816.F32 R128, R136.reuse, R104, R4 ;  /* 0x000000688880723c */ /* 0x044ff00000001804 */
[C---:B------:R-:W-:Y:S01]  /*13730*/  HMMA.16816.F32 R124, R136.reuse, R106, R8 ;  /* 0x0000006a887c723c */ /* 0x040fe20000001808 */
[----:B------:R-:W2:Y:S07]  /*13740*/  LDSM.16.MT88.4 R8, [R135+UR4+0x3900] ;  /* 0x003900048708783b */ /* 0x000eae0008004200 */
[C---:B----4-:R-:W-:Y:S01]  /*13750*/  HMMA.16816.F32 R100, R136.reuse, R112, R12 ;  /* 0x000000708864723c */ /* 0x050fe2000000180c */
[----:B------:R-:W3:Y:S07]  /*13760*/  LDSM.16.MT88.4 R12, [R144+0x3900] ;  /* 0x00390000900c783b */ /* 0x000eee0000004200 */
[C---:B------:R-:W-:Y:S01]  /*13770*/  HMMA.16816.F32 R104, R136.reuse, R114, R16 ;  /* 0x000000728868723c */ /* 0x040fe20000001810 */
[----:B------:R-:W4:Y:S07]  /*13780*/  LDSM.16.MT88.4 R16, [R134+UR4+0x3900] ;  /* 0x003900048610783b */ /* 0x000f2e0008004200 */
[C---:B------:R-:W-:Y:S08]  /*13790*/  HMMA.16816.F32 R108, R136.reuse, R140, R20 ;  /* 0x0000008c886c723c */ /* 0x040ff00000001814 */
[C---:B------:R-:W-:Y:S07]  /*137a0*/  HMMA.16816.F32 R112, R136.reuse, R142, R24 ;  /* 0x0000008e8870723c */ /* 0x040fee0000001818 */
[----:B------:R-:W-:Y:S01]  /*137b0*/  @P0 IADD3 R24, R211, -0x2, RZ ;  /* 0xfffffffed3180810 */ /* 0x000fe20007ffe0ff */
[C---:B-1----:R-:W-:Y:S04]  /*137c0*/  HMMA.16816.F32 R116, R136.reuse, R120, R28 ;  /* 0x000000788874723c */ /* 0x042fe8000000181c */
[----:B------:R-:W-:Y:S04]  /*137d0*/  @P0 SHF.R.S32.HI R20, RZ, 0x1f, R24 ;  /* 0x0000001fff140819 */ /* 0x000fe80000011418 */
[C---:B------:R-:W-:Y:S08]  /*137e0*/  HMMA.16816.F32 R120, R136.reuse, R122, R32 ;  /* 0x0000007a8878723c */ /* 0x040ff00000001820 */
[C---:B--2---:R-:W-:Y:S07]  /*137f0*/  HMMA.16816.F32 R36, R136.reuse, R8, R36 ;  /* 0x000000088824723c */ /* 0x044fee0000001824 */
[----:B------:R-:W-:Y:S01]  /*13800*/  @P0 IMAD R9, R20, c[0x0][0x1e0], RZ ;  /* 0x0000780014090a24 */ /* 0x000fe200078e02ff */
[C---:B------:R-:W-:Y:S01]  /*13810*/  HMMA.16816.F32 R40, R136.reuse, R10, R40 ;  /* 0x0000000a8828723c */ /* 0x040fe20000001828 */
[----:B------:R-:W1:Y:S03]  /*13820*/  LDSM.16.MT88.4 R20, [R145+0x3900] ;  /* 0x003900009114783b */ /* 0x000e660000004200 */
[C---:B------:R-:W-:Y:S02]  /*13830*/  @P0 IMAD R9, R24.reuse, c[0x0][0x1e4], R9 ;  /* 0x0000790018090a24 */ /* 0x040fe400078e0209 */
[----:B------:R-:W-:Y:S02]  /*13840*/  @P0 IMAD.WIDE.U32 R24, R24, c[0x0][0x1e0], RZ ;  /* 0x0000780018180a25 */ /* 0x000fe400078e00ff */
[C---:B---3--:R-:W-:Y:S04]  /*13850*/  HMMA.16816.F32 R44, R136.reuse, R12, R44 ;  /* 0x0000000c882c723c */ /* 0x048fe8000000182c */
[----:B------:R-:W-:Y:S01]  /*13860*/  @P0 IMAD.IADD R9, R25, 0x1, R9 ;  /* 0x0000000119090824 */ /* 0x000fe200078e0209 */
[C---:B------:R-:W-:Y:S03]  /*13870*/  @P0 SHF.L.U32 R31, R24.reuse, 0x6, RZ ;  /* 0x00000006181f0819 */ /* 0x040fe600000006ff */
[C---:B------:R-:W-:Y:S04]  /*13880*/  HMMA.16816.F32 R48, R136.reuse, R14, R48 ;  /* 0x0000000e8830723c */ /* 0x040fe80000001830 */
[----:B------:R-:W-:Y:S02]  /*13890*/  @P0 SHF.L.U64.HI R29, R24, 0x6, R9 ;  /* 0x00000006181d0819 */ /* 0x000fe40000010209 */
[----:B------:R-:W2:Y:S01]  /*138a0*/  LDSM.16.MT88.4 R8, [R135+UR4+0x5900] ;  /* 0x005900048708783b */ /* 0x000ea20008004200 */
[----:B------:R-:W-:Y:S01]  /*138b0*/  @P0 IADD3 R12, P1, R31, R200, RZ ;  /* 0x000000c81f0c0210 */ /* 0x000fe20007f3e0ff */
[C---:B----4-:R-:W-:Y:S04]  /*138c0*/  HMMA.16816.F32 R52, R136.reuse, R16, R52 ;  /* 0x000000108834723c */ /* 0x050fe80000001834 */
[----:B------:R-:W-:Y:S01]  /*138d0*/  @P0 IMAD.X R13, R29, 0x1, R205, P1 ;  /* 0x000000011d0d0824 */ /* 0x000fe200008e06cd */
[C---:B------:R-:W-:Y:S03]  /*138e0*/  @P0 LEA R24, P1, R12.reuse, c[0x0][0x1c8], 0x1 ;  /* 0x000072000c180a11 */ /* 0x040fe600078208ff */
[C---:B------:R-:W-:Y:S04]  /*138f0*/  HMMA.16816.F32 R56, R136.reuse, R18, R56 ;  /* 0x000000128838723c */ /* 0x040fe80000001838 */
[----:B------:R-:W-:Y:S02]  /*13900*/  @P0 LEA.HI.X R25, R12, c[0x0][0x1cc], R13, 0x1, P1 ;  /* 0x000073000c190a11 */ /* 0x000fe400008f0c0d */
[----:B------:R-:W-:Y:S02]  /*13910*/  @P0 IADD3 R13, P1, R31, R214, RZ ;  /* 0x000000d61f0d0210 */ /* 0x000fe40007f3e0ff */
[C---:B-1----:R-:W-:Y:S04]  /*13920*/  HMMA.16816.F32 R60, R136.reuse, R20, R60 ;  /* 0x00000014883c723c */ /* 0x042fe8000000183c */
[----:B------:R-:W-:Y:S02]  /*13930*/  @P0 IADD3.X R12, R29, R223, RZ, P1, !PT ;  /* 0x000000df1d0c0210 */ /* 0x000fe40000ffe4ff */
[C---:B------:R-:W-:Y:S02]  /*13940*/  @P0 LEA R26, P1, R13.reuse, c[0x0][0x1c8], 0x1 ;  /* 0x000072000d1a0a11 */ /* 0x040fe400078208ff */
[C---:B------:R-:W-:Y:S04]  /*13950*/  HMMA.16816.F32 R64, R136.reuse, R22, R64 ;  /* 0x000000168840723c */ /* 0x040fe80000001840 */
[----:B------:R-:W-:Y:S02]  /*13960*/  @P0 LEA.HI.X R27, R13, c[0x0][0x1cc], R12, 0x1, P1 ;  /* 0x000073000d1b0a11 */ /* 0x000fe400008f0c0c */
[----:B------:R-:W1:Y:S01]  /*13970*/  LDSM.16.MT88.4 R12, [R144+0x5900] ;  /* 0x00590000900c783b */ /* 0x000e620000004200 */
[----:B------:R-:W-:Y:S05]  /*13980*/  @P0 IADD3 R16, P1, R31, R212, RZ ;  /* 0x000000d41f100210 */ /* 0x000fea0007f3e0ff */
[----:B------:R-:W-:Y:S01]  /*13990*/  @P0 IMAD.X R17, R29, 0x1, R222, P1 ;  /* 0x000000011d110824 */ /* 0x000fe200008e06de */
        /* <DEDUP_REMOVED lines=8> */
[----:B------:R-:W-:Y:S01]  /*13a20*/  @P0 IMAD.X R8, R29, 0x1, R205, P1 ;  /* 0x000000011d080824 */ /* 0x000fe200008e06cd */
[C---:B------:R-:W-:Y:S04]  /*13a30*/  @P0 LEA R22, P1, R23.reuse, c[0x0][0x1c8], 0x1 ;  /* 0x0000720017160a11 */ /* 0x040fe800078208ff */
[----:B------:R-:W-:Y:S02]  /*13a40*/  @P0 LEA.HI.X R23, R23, c[0x0][0x1cc], R8, 0x1, P1 ;  /* 0x0000730017170a11 */ /* 0x000fe400008f0c08 */
[----:B------:R-:W-:Y:S04]  /*13a50*/  @P0 IADD3 R8, P1, R31, R214, RZ ;  /* 0x000000d61f080210 */ /* 0x000fe80007f3e0ff */
[----:B------:R-:W-:Y:S01]  /*13a60*/  @P0 IADD3.X R9, R29, R223, RZ, P1, !PT ;  /* 0x000000df1d090210 */ /* 0x000fe20000ffe4ff */
[C---:B-1----:R-:W-:Y:S03]  /*13a70*/  HMMA.16816.F32 R76, R136.reuse, R12, R76 ;  /* 0x0000000c884c723c */ /* 0x042fe6000000184c */
[C---:B------:R-:W-:Y:S04]  /*13a80*/  @P0 LEA R32, P1, R8.reuse, c[0x0][0x1c8], 0x1 ;  /* 0x0000720008200a11 */ /* 0x040fe800078208ff */
[----:B------:R-:W-:Y:S01]  /*13a90*/  @P0 LEA.HI.X R33, R8, c[0x0][0x1cc], R9, 0x1, P1 ;  /* 0x0000730008210a11 */ /* 0x000fe200008f0c09 */
[C---:B------:R-:W-:Y:S01]  /*13aa0*/  HMMA.16816.F32 R80, R136.reuse, R14, R80 ;  /* 0x0000000e8850723c */ /* 0x040fe20000001850 */
[----:B------:R-:W1:Y:S02]  /*13ab0*/  LDSM.16.MT88.4 R8, [R145+0x5900] ;  /* 0x005900009108783b */ /* 0x000e640000004200 */
[----:B------:R-:W-:Y:S01]  /*13ac0*/  ISETP.GE.AND P1, PT, R206, 0x1, PT ;  /* 0x00000001ce00780c */ /* 0x000fe20003f26270 */
[----:B------:R-:W-:Y:S01]  /*13ad0*/  FADD.FTZ R12, R154, R157 ;  /* 0x0000009d9a0c7221 */ /* 0x000fe20000010000 */
[----:B------:R-:W-:Y:S03]  /*13ae0*/  IADD3 R206, R206, 0x1, RZ ;  /* 0x00000001cece7810 */ /* 0x000fe60007ffe0ff */
[----:B------:R-:W-:Y:S01]  /*13af0*/  FADD.FTZ R12, R153, R12 ;  /* 0x0000000c990c7221 */ /* 0x000fe20000010000 */
[----:B------:R-:W-:Y:S01]  /*13b00*/  SEL R206, R206, RZ, !P1 ;  /* 0x000000ffcece7207 */ /* 0x000fe20004800000 */
[C---:B--2---:R-:W-:Y:S03]  /*13b10*/  HMMA.16816.F32 R84, R136.reuse, R16, R84 ;  /* 0x000000108854723c */ /* 0x044fe60000001854 */
[----:B------:R-:W-:Y:S01]  /*13b20*/  @P0 IADD3 R31, P1, R31, R212, RZ ;  /* 0x000000d41f1f0210 */ /* 0x000fe20007f3e0ff */
[----:B------:R-:W-:Y:S02]  /*13b30*/  @P0 IMAD R13, R206, 0x3000, R197 ;  /* 0x00003000ce0d0824 */ /* 0x000fe400078e02c5 */
[----:B------:R-:W-:Y:S02]  /*13b40*/  FADD.FTZ R167, R167, R12 ;  /* 0x0000000ca7a77221 */ /* 0x000fe40000010000 */
[----:B------:R-:W-:Y:S01]  /*13b50*/  @P0 IMAD.X R28, R29, 0x1, R222, P1 ;  /* 0x000000011d1c0824 */ /* 0x000fe200008e06de */
[----:B------:R-:W-:Y:S01]  /*13b60*/  @P0 SHF.L.U32 R3, R13, 0x1, RZ ;  /* 0x000000010d030819 */ /* 0x000fe200000006ff */
[C---:B------:R-:W-:Y:S03]  /*13b70*/  HMMA.16816.F32 R88, R136.reuse, R18, R88 ;  /* 0x000000128858723c */ /* 0x040fe60000001858 */
[C---:B------:R-:W-:Y:S01]  /*13b80*/  @P0 LEA R14, P1, R31.reuse, c[0x0][0x1c8], 0x1 ;  /* 0x000072001f0e0a11 */ /* 0x040fe200078208ff */
[----:B------:R-:W-:Y:S01]  /*13b90*/  @!PT LDS RZ, [RZ] ;  /* 0x00000000fffff984 */ /* 0x000fe20000000800 */
[----:B------:R-:W-:Y:S01]  /*13ba0*/  @!PT LDS RZ, [RZ] ;  /* 0x00000000fffff984 */ /* 0x000fe20000000800 */
[----:B------:R-:W-:Y:S01]  /*13bb0*/  @!PT LDS RZ, [RZ] ;  /* 0x00000000fffff984 */ /* 0x000fe20000000800 */
[----:B------:R2:W-:Y:S01]  /*13bc0*/  @P0 LDGSTS.E.BYPASS.LTC128B.128 [R3+0xc100], [R24.64], !P6 ;  /* 0x0c10000018030fae */ /* 0x0005e2000f101d46 */
[----:B------:R-:W-:Y:S02]  /*13bd0*/  FADD.FTZ R172, R172, R167 ;  /* 0x000000a7acac7221 */ /* 0x000fe40000010000 */
[----:B------:R-:W-:Y:S02]  /*13be0*/  @P0 LEA.HI.X R15, R31, c[0x0][0x1cc], R28, 0x1, P1 ;  /* 0x000073001f0f0a11 */ /* 0x000fe400008f0c1c */
[----:B------:R-:W-:Y:S03]  /*13bf0*/  FADD.FTZ R171, R171, R172 ;  /* 0x000000acabab7221 */ /* 0x000fe60000010000 */
[----:B------:R2:W-:Y:S01]  /*13c00*/  @P0 LDGSTS.E.BYPASS.LTC128B.128 [R3+0xe100], [R26.64], !P5 ;  /* 0x0e1000001a030fae */ /* 0x0005e2000e901d46 */
[----:B------:R-:W-:Y:S04]  /*13c10*/  FADD.FTZ R232, R232, R171 ;  /* 0x000000abe8e87221 */ /* 0x000fe80000010000 */
[----:B------:R-:W-:Y:S03]  /*13c20*/  FADD.FTZ R175, R175, R232 ;  /* 0x000000e8afaf7221 */ /* 0x000fe60000010000 */
[----:B------:R2:W-:Y:S01]  /*13c30*/  @P0 LDGSTS.E.BYPASS.LTC128B.128 [R3+0x10100], [R20.64], !P3 ;  /* 0x1010000014030fae */ /* 0x0005e2000d901d46 */
[C---:B-1----:R-:W-:Y:S03]  /*13c40*/  HMMA.16816.F32 R92, R136.reuse, R8, R92 ;  /* 0x00000008885c723c */ /* 0x042fe6000000185c */
[----:B------:R-:W-:Y:S04]  /*13c50*/  FADD.FTZ R244, R244, R175 ;  /* 0x000000aff4f47221 */ /* 0x000fe80000010000 */
[----:B------:R2:W-:Y:S01]  /*13c60*/  @P0 LDGSTS.E.BYPASS.LTC128B.128 [R3+0xd100], [R22.64], !P6 ;  /* 0x0d10000016030fae */ /* 0x0005e2000f101d46 */
[----:B------:R-:W-:Y:S01]  /*13c70*/  FADD.FTZ R227, R227, R244 ;  /* 0x000000f4e3e37221 */ /* 0x000fe20000010000 */
[----:B------:R-:W-:Y:S03]  /*13c80*/  HMMA.16816.F32 R96, R136, R10, R96 ;  /* 0x0000000a8860723c */ /* 0x000fe60000001860 */
[----:B------:R-:W-:Y:S03]  /*13c90*/  FADD.FTZ R227, R234, R227 ;  /* 0x000000e3eae37221 */ /* 0x000fe60000010000 */
[----:B------:R2:W-:Y:S01]  /*13ca0*/  @P0 LDGSTS.E.BYPASS.LTC128B.128 [R3+0xf100], [R32.64], !P5 ;  /* 0x0f10000020030fae */ /* 0x0005e2000e901d46 */
[----:B------:R-:W-:Y:S05]  /*13cb0*/  FADD.FTZ R228, R228, R227 ;  /* 0x000000e3e4e47221 */ /* 0x000fea0000010000 */
[----:B------:R-:W-:Y:S02]  /*13cc0*/  FADD.FTZ R231, R231, R228 ;  /* 0x000000e4e7e77221 */ /* 0x000fe40000010000 */
[----:B------:R2:W-:Y:S01]  /*13cd0*/  @P0 LDGSTS.E.BYPASS.LTC128B.128 [R3+0x11100], [R14.64], !P3 ;  /* 0x111000000e030fae */ /* 0x0005e2000d901d46 */
[C---:B------:R-:W-:Y:S01]  /*13ce0*/  ISETP.GT.AND P0, PT, R211.reuse, R224, PT ;  /* 0x000000e0d300720c */ /* 0x040fe20003f04270 */
[----:B------:R-:W-:Y:S01]  /*13cf0*/  FADD.FTZ R164, R164, R231 ;  /* 0x000000e7a4a47221 */ /* 0x000fe20000010000 */
[----:B------:R-:W-:Y:S03]  /*13d00*/  IADD3 R211, R211, -0x1, RZ ;  /* 0xffffffffd3d37810 */ /* 0x000fe60007ffe0ff */
[----:B------:R-:W-:Y:S02]  /*13d10*/  FADD.FTZ R208, R161, R164 ;  /* 0x000000a4a1d07221 */ /* 0x000fe40000010000 */
[----:B------:R-:W0:Y:S01]  /*13d20*/  LDGDEPBAR ;  /* 0x00000000000079af */ /* 0x000e220000000000 */
[----:B--2---:R-:W-:Y:S05]  /*13d30*/  MOV R3, R2 ;  /* 0x0000000200037202 */ /* 0x004fea0000000f00 */
[----:B------:R-:W-:-:S05]  /*13d40*/  @P0 BRA `(.L_x_2545) ;  /* 0xffffd09000000947 */ /* 0x000fca000383ffff */
.L_x_2544:
        /* <DEDUP_REMOVED lines=22> */
.L_x_2547:
        /* <DEDUP_REMOVED lines=19> */
[----:B------:R-:W1:Y:S01]  /*13fe0*/  LDSM.16.M88.4 R8, [R183+UR4+0xc100] ;  /* 0x00c10004b708783b */ /* 0x000e620008000200 */
[----:B------:R-:W-:Y:S02]  /*13ff0*/  @P0 LEA R178, P4, R2, c[0x0][0x1f8], 0x1 ;  /* 0x00007e0002b20a11 */ /* 0x000fe400078808ff */
[----:B------:R-:W-:Y:S02]  /*14000*/  @P0 SHF.L.U64.HI R31, R4, 0x6, R31 ;  /* 0x00000006041f0819 */ /* 0x000fe4000001021f */
[----:B------:R-:W-:Y:S02]  /*14010*/  @P0 IADD3 R0, P3, R20, R215, RZ ;  /* 0x000000d714000210 */ /* 0x000fe40007f7e0ff */
[C---:B------:R-:W-:Y:S01]  /*14020*/  @P0 IADD3.X R13, R31.reuse, R216, RZ, P2, !PT ;  /* 0x000000d81f0d0210 */ /* 0x040fe200017fe4ff */
[----:B------:R-:W2:Y:S01]  /*14030*/  LDSM.16.M88.4 R16, [R183+UR4+0xc900] ;  /* 0x00c90004b710783b */ /* 0x000ea20008000200 */
[----:B------:R-:W-:Y:S07]  /*14040*/  @P0 LEA R168, P2, R0, c[0x0][0x1f8], 0x1 ;  /* 0x00007e0000a80a11 */ /* 0x000fee00078408ff */
[----:B------:R-:W3:Y:S08]  /*14050*/  LDSM.16.M88.4 R24, [R183+UR4+0xd100] ;  /* 0x00d10004b718783b */ /* 0x000ef00008000200 */
[----:B------:R-:W4:Y:S08]  /*14060*/  LDSM.16.M88.4 R136, [R183+UR4+0xd900] ;  /* 0x00d90004b788783b */ /* 0x000f300008000200 */
[----:B------:R-:W-:Y:S01]  /*14070*/  LDSM.16.M88.4 R140, [R186] ;  /* 0x00000000ba8c783b */ /* 0x000fe20000000200 */
[C---:B-1----:R-:W-:Y:S07]  /*14080*/  HMMA.16816.F32 R4, R32.reuse, R8, RZ ;  /* 0x000000082004723c */ /* 0x042fee00000018ff */
[----:B------:R-:W1:Y:S01]  /*14090*/  LDSM.16.M88.4 R144, [R187+0xc100] ;  /* 0x00c10000bb90783b */ /* 0x000e620000000200 */
[C---:B------:R-:W-:Y:S04]  /*140a0*/  @P0 IADD3.X R9, R31.reuse, R203, RZ, P1, !PT ;  /* 0x000000cb1f090210 */ /* 0x040fe80000ffe4ff */
[----:B------:R-:W-:Y:S03]  /*140b0*/  @P0 LEA R176, P1, R12, c[0x0][0x1f8], 0x1 ;  /* 0x00007e000cb00a11 */ /* 0x000fe600078208ff */
[----:B------:R-:W5:Y:S01]  /*140c0*/  LDSM.16.M88.4 R148, [R187+0xc900] ;  /* 0x00c90000bb94783b */ /* 0x000f620000000200 */
[----:B------:R-:W-:Y:S02]  /*140d0*/  @P0 LEA.HI.X R179, R2, c[0x0][0x1fc], R9, 0x1, P4 ;  /* 0x00007f0002b30a11 */ /* 0x000fe400020f0c09 */
[C---:B------:R-:W-:Y:S01]  /*140e0*/  HMMA.16816.F32 R8, R32.reuse, R10, RZ ;  /* 0x0000000a2008723c */ /* 0x040fe200000018ff */
[----:B------:R-:W-:Y:S02]  /*140f0*/  @P0 LEA.HI.X R177, R12, c[0x0][0x1fc], R13, 0x1, P1 ;  /* 0x00007f000cb10a11 */ /* 0x000fe400008f0c0d */
[----:B------:R-:W-:Y:S02]  /*14100*/  @P0 IADD3.X R13, R31, R214, RZ, P3, !PT ;  /* 0x000000d61f0d0210 */ /* 0x000fe40001ffe4ff */
[----:B------:R-:W1:Y:S01]  /*14110*/  LDSM.16.M88.4 R152, [R187+0xd100] ;  /* 0x00d10000bb98783b */ /* 0x000e620000000200 */
[----:B------:R-:W-:Y:S02]  /*14120*/  @P0 IADD3 R20, P1, R195, R20, RZ ;  /* 0x00000014c3140210 */ /* 0x000fe40007f3e0ff */
[----:B------:R-:W-:Y:S02]  /*14130*/  @P0 LEA.HI.X R169, R0, c[0x0][0x1fc], R13, 0x1, P2 ;  /* 0x00007f0000a90a11 */ /* 0x000fe400010f0c0d */
[C---:B--2---:R-:W-:Y:S01]  /*14140*/  HMMA.16816.F32 R12, R32.reuse, R16, RZ ;  /* 0x00000010200c723c */ /* 0x044fe200000018ff */
[----:B------:R-:W-:Y:S02]  /*14150*/  LOP3.LUT P4, RZ, R191, 0x1, RZ, 0xc0, !PT ;  /* 0x00000001bfff7812 */ /* 0x000fe4000788c0ff */
[----:B------:R-:W-:Y:S01]  /*14160*/  @P0 IADD3 R0, P3, R20, R198, RZ ;  /* 0x000000c614000210 */ /* 0x000fe20007f7e0ff */
[----:B------:R-:W2:Y:S01]  /*14170*/  LDSM.16.M88.4 R156, [R187+0xd900] ;  /* 0x00d90000bb9c783b */ /* 0x000ea20000000200 */
[----:B------:R-:W-:Y:S02]  /*14180*/  @P0 IADD3.X R31, R194, R31, RZ, P1, !PT ;  /* 0x0000001fc21f0210 */ /* 0x000fe40000ffe4ff */
[C---:B------:R-:W-:Y:S01]  /*14190*/  @P0 IADD3 R23, P2, R20.reuse, R217, RZ ;  /* 0x000000d914170210 */ /* 0x040fe20007f5e0ff */
[C---:B------:R-:W-:Y:S01]  /*141a0*/  HMMA.16816.F32 R16, R32.reuse, R18, RZ ;  /* 0x000000122010723c */ /* 0x040fe200000018ff */
[----:B------:R-:W-:Y:S03]  /*141b0*/  @P0 IADD3 R20, P1, R20, R215, RZ ;  /* 0x000000d714140210 */ /* 0x000fe60007f3e0ff */
[C---:B------:R-:W-:Y:S02]  /*141c0*/  @P0 IADD3.X R21, R31.reuse, R203, RZ, P3, !PT ;  /* 0x000000cb1f150210 */ /* 0x040fe40001ffe4ff */
[----:B------:R-:W-:Y:S02]  /*141d0*/  @P0 LEA R174, P3, R0, c[0x0][0x1f8], 0x1 ;  /* 0x00007e0000ae0a11 */ /* 0x000fe400078608ff */
[----:B------:R-:W-:Y:S04]  /*141e0*/  @P0 IADD3.X R2, R31, R216, RZ, P2, !PT ;  /* 0x000000d81f020210 */ /* 0x000fe800017fe4ff */
[----:B------:R-:W-:Y:S02]  /*141f0*/  @P0 LEA R172, P2, R23, c[0x0][0x1f8], 0x1 ;  /* 0x00007e0017ac0a11 */ /* 0x000fe400078408ff */
[----:B------:R-:W-:Y:S02]  /*14200*/  @P0 IADD3.X R31, R31, R214, RZ, P1, !PT ;  /* 0x000000d61f1f0210 */ /* 0x000fe40000ffe4ff */
[----:B------:R-:W-:Y:S02]  /*14210*/  @P0 LEA R170, P1, R20, c[0x0][0x1f8], 0x1 ;  /* 0x00007e0014aa0a11 */ /* 0x000fe400078208ff */
[----:B------:R-:W-:Y:S02]  /*14220*/  @P0 LEA.HI.X R175, R0, c[0x0][0x1fc], R21, 0x1, P3 ;  /* 0x00007f0000af0a11 */ /* 0x000fe400018f0c15 */
[----:B------:R-:W-:Y:S01]  /*14230*/  @P0 LEA.HI.X R173, R23, c[0x0][0x1fc], R2, 0x1, P2 ;  /* 0x00007f0017ad0a11 */ /* 0x000fe200010f0c02 */
[----:B------:R-:W-:Y:S01]  /*14240*/  @P0 IMAD R2, R206, 0x6000, R196 ;  /* 0x00006000ce020824 */ /* 0x000fe200078e02c4 */
[----:B------:R-:W-:Y:S02]  /*14250*/  @P0 LEA.HI.X R171, R20, c[0x0][0x1fc], R31, 0x1, P1 ;  /* 0x00007f0014ab0a11 */ /* 0x000fe400008f0c1f */
[C---:B---3--:R-:W-:Y:S01]  /*14260*/  HMMA.16816.F32 R20, R32.reuse, R24, RZ ;  /* 0x000000182014723c */ /* 0x048fe200000018ff */
[C---:B------:R-:W-:Y:S01]  /*14270*/  IADD3 R0, R188.reuse, R29, RZ ;  /* 0x0000001dbc007210 */ /* 0x040fe20007ffe0ff */
[----:B------:R-:W-:Y:S01]  /*14280*/  @!PT LDS RZ, [RZ] ;  /* 0x00000000fffff984 */ /* 0x000fe20000000800 */
[----:B------:R-:W-:Y:S01]  /*14290*/  @!PT LDS RZ, [RZ] ;  /* 0x00000000fffff984 */ /* 0x000fe20000000800 */
[----:B------:R-:W-:Y:S01]  /*142a0*/  @!PT LDS RZ, [RZ] ;  /* 0x00000000fffff984 */ /* 0x000fe20000000800 */
[----:B------:R3:W-:Y:S06]  /*142b0*/  @P0 LDGSTS.E.BYPASS.LTC128B.128 [R2], [R178.64], !P6 ;  /* 0x00000000b2020fae */ /* 0x0007ec000f101d46 */
[C---:B------:R-:W-:Y:S02]  /*142c0*/  HMMA.16816.F32 R24, R32.reuse, R26, RZ ;  /* 0x0000001a2018723c */ /* 0x040fe400000018ff */
[----:B------:R3:W-:Y:S06]  /*142d0*/  @P0 LDGSTS.E.BYPASS.LTC128B.128 [R2+0x2000], [R176.64], !P5 ;  /* 0x02000000b0020fae */ /* 0x0007ec000e901d46 */
[C---:B----4-:R-:W-:Y:S02]  /*142e0*/  HMMA.16816.F32 R28, R32.reuse, R136, RZ ;  /* 0x00000088201c723c */ /* 0x050fe400000018ff */
[----:B------:R3:W-:Y:S06]  /*142f0*/  @P0 LDGSTS.E.BYPASS.LTC128B.128 [R2+0x4000], [R168.64], !P4 ;  /* 0x04000000a8020fae */ /* 0x0007ec000e101d46 */
[----:B------:R-:W-:Y:S02]  /*14300*/  HMMA.16816.F32 R32, R32, R138, RZ ;  /* 0x0000008a2020723c */ /* 0x000fe400000018ff */
[----:B------:R3:W-:Y:S06]  /*14310*/  @P0 LDGSTS.E.BYPASS.LTC128B.128 [R2+0x1000], [R174.64], !P6 ;  /* 0x01000000ae020fae */ /* 0x0007ec000f101d46 */
[C---:B-1----:R-:W-:Y:S02]  /*14320*/  HMMA.16816.F32 R4, R140.reuse, R144, R4 ;  /* 0x000000908c04723c */ /* 0x042fe40000001804 */
[----:B------:R3:W-:Y:S06]  /*14330*/  @P0 LDGSTS.E.BYPASS.LTC128B.128 [R2+0x3000], [R172.64], !P5 ;  /* 0x03000000ac020fae */ /* 0x0007ec000e901d46 */
[C---:B------:R-:W-:Y:S02]  /*14340*/  HMMA.16816.F32 R8, R140.reuse, R146, R8 ;  /* 0x000000928c08723c */ /* 0x040fe40000001808 */
[----:B------:R3:W-:Y:S01]  /*14350*/  @P0 LDGSTS.E.BYPASS.LTC128B.128 [R2+0x5000], [R170.64], !P4 ;  /* 0x05000000aa020fae */ /* 0x0007e2000e101d46 */
[----:B------:R-:W-:Y:S05]  /*14360*/  ISETP.GE.AND P0, PT, R211, 0x2, PT ;  /* 0x00000002d300780c */ /* 0x000fea0003f06270 */
[C---:B-----5:R-:W-:Y:S02]  /*14370*/  HMMA.16816.F32 R12, R140.reuse, R148, R12 ;  /* 0x000000948c0c723c */ /* 0x060fe4000000180c */
[----:B------:R-:W-:Y:S06]  /*14380*/  LDSM.16.M88.4 R160, [R181] ;  /* 0x00000000b5a0783b */ /* 0x000fec0000000200 */
[C---:B------:R-:W-:Y:S02]  /*14390*/  HMMA.16816.F32 R16, R140.reuse, R150, R16 ;  /* 0x000000968c10723c */ /* 0x040fe40000001810 */
[----:B------:R-:W1:Y:S06]  /*143a0*/  LDSM.16.M88.4 R164, [R0+0xc100] ;  /* 0x00c1000000a4783b */ /* 0x000e6c0000000200 */
[C---:B------:R-:W-:Y:S02]  /*143b0*/  HMMA.16816.F32 R20, R140.reuse, R152, R20 ;  /* 0x000000988c14723c */ /* 0x040fe40000001814 */
[----:B------:R-:W0:Y:S02]  /*143c0*/  LDGDEPBAR ;  /* 0x00000000000079af */ /* 0x000e240000000000 */
[C---:B---3--:R-:W-:Y:S04]  /*143d0*/  IADD3 R2, R188.reuse, R187, RZ ;  /* 0x000000bbbc027210 */ /* 0x048fe80007ffe0ff */
[C---:B------:R-:W-:Y:S02]  /*143e0*/  HMMA.16816.F32 R24, R140.reuse, R154, R24 ;  /* 0x0000009a8c18723c */ /* 0x040fe40000001818 */
[----:B------:R-:W3:Y:S06]  /*143f0*/  LDSM.16.M88.4 R136, [R0+0xc900] ;  /* 0x00c900000088783b */ /* 0x000eec0000000200 */
[C---:B--2---:R-:W-:Y:S02]  /*14400*/  HMMA.16816.F32 R28, R140.reuse, R156, R28 ;  /* 0x0000009c8c1c723c */ /* 0x044fe4000000181c */
[----:B------:R-:W2:Y:S06]  /*14410*/  LDSM.16.M88.4 R144, [R0+0xd100] ;  /* 0x00d100000090783b */ /* 0x000eac0000000200 */
[----:B------:R-:W-:Y:S02]  /*14420*/  HMMA.16816.F32 R32, R140, R158, R32 ;  /* 0x0000009e8c20723c */ /* 0x000fe40000001820 */
[----:B------:R-:W4:Y:S06]  /*14430*/  LDSM.16.M88.4 R140, [R0+0xd900] ;  /* 0x00d90000008c783b */ /* 0x000f2c0000000200 */
[C---:B-1----:R-:W-:Y:S02]  /*14440*/  HMMA.16816.F32 R4, R160.reuse, R164, R4 ;  /* 0x000000a4a004723c */ /* 0x042fe40000001804 */
[----:B------:R-:W-:Y:S06]  /*14450*/  LDSM.16.M88.4 R148, [R180] ;  /* 0x00000000b494783b */ /* 0x000fec0000000200 */
[C---:B------:R-:W-:Y:S02]  /*14460*/  HMMA.16816.F32 R8, R160.reuse, R166, R8 ;  /* 0x000000a6a008723c */ /* 0x040fe40000001808 */
[----:B------:R-:W1:Y:S06]  /*14470*/  LDSM.16.M88.4 R152, [R2+0xc100] ;  /* 0x00c100000298783b */ /* 0x000e6c0000000200 */
[C---:B---3--:R-:W-:Y:S02]  /*14480*/  HMMA.16816.F32 R12, R160.reuse, R136, R12 ;  /* 0x00000088a00c723c */ /* 0x048fe4000000180c */
[----:B------:R-:W3:Y:S06]  /*14490*/  LDSM.16.M88.4 R156, [R2+0xc900] ;  /* 0x00c90000029c783b */ /* 0x000eec0000000200 */
[C---:B------:R-:W-:Y:S02]  /*144a0*/  HMMA.16816.F32 R16, R160.reuse, R138, R16 ;  /* 0x0000008aa010723c */ /* 0x040fe40000001810 */
[----:B------:R-:W5:Y:S06]  /*144b0*/  LDSM.16.M88.4 R164, [R2+0xd100] ;  /* 0x00d1000002a4783b */ /* 0x000f6c0000000200 */
[C---:B--2---:R-:W-:Y:S02]  /*144c0*/  HMMA.16816.F32 R20, R160.reuse, R144, R20 ;  /* 0x00000090a014723c */ /* 0x044fe40000001814 */
[----:B------:R-:W2:Y:S06]  /*144d0*/  LDSM.16.M88.4 R168, [R2+0xd900] ;  /* 0x00d9000002a8783b */ /* 0x000eac0000000200 */
[C---:B------:R-:W-:Y:S02]  /*144e0*/  HMMA.16816.F32 R24, R160.reuse, R146, R24 ;  /* 0x00000092a018723c */ /* 0x040fe40000001818 */
[----:B------:R-:W-:Y:S06]  /*144f0*/  LDSM.16.M88.4 R172, [R185+0x4000] ;  /* 0x00400000b9ac783b */ /* 0x000fec0000000200 */
[C---:B----4-:R-:W-:Y:S02]  /*14500*/  HMMA.16816.F32 R28, R160.reuse, R140, R28 ;  /* 0x0000008ca01c723c */ /* 0x050fe4000000181c */
[----:B------:R-:W4:Y:S06]  /*14510*/  LDSM.16.M88.4 R176, [R183+UR4+0xe100] ;  /* 0x00e10004b7b0783b */ /* 0x000f2c0008000200 */
[----:B------:R-:W-:Y:S02]  /*14520*/  HMMA.16816.F32 R32, R160, R142, R32 ;  /* 0x0000008ea020723c */ /* 0x000fe40000001820 */
[----:B------:R-:W2:Y:S06]  /*14530*/  LDSM.16.M88.4 R136, [R183+UR4+0xe900] ;  /* 0x00e90004b788783b */ /* 0x000eac0008000200 */
[C---:B-1----:R-:W-:Y:S02]  /*14540*/  HMMA.16816.F32 R4, R148.reuse, R152, R4 ;  /* 0x000000989404723c */ /* 0x042fe40000001804 */
[----:B------:R-:W1:Y:S06]  /*14550*/  LDSM.16.M88.4 R140, [R183+UR4+0xf100] ;  /* 0x00f10004b78c783b */ /* 0x000e6c0008000200 */
[C---:B------:R-:W-:Y:S02]  /*14560*/  HMMA.16816.F32 R8, R148.reuse, R154, R8 ;  /* 0x0000009a9408723c */ /* 0x040fe40000001808 */
[----:B------:R-:W1:Y:S06]  /*14570*/  LDSM.16.M88.4 R144, [R183+UR4+0xf900] ;  /* 0x00f90004b790783b */ /* 0x000e6c0008000200 */
[C---:B---3--:R-:W-:Y:S02]  /*14580*/  HMMA.16816.F32 R12, R148.reuse, R156, R12 ;  /* 0x0000009c940c723c */ /* 0x048fe4000000180c */
[----:B------:R-:W-:Y:S06]  /*14590*/  LDSM.16.M88.4 R152, [R187+0xe100] ;  /* 0x00e10000bb98783b */ /* 0x000fec0000000200 */
[C---:B------:R-:W-:Y:S02]  /*145a0*/  HMMA.16816.F32 R16, R148.reuse, R158, R16 ;  /* 0x0000009e9410723c */ /* 0x040fe40000001810 */
[----:B------:R-:W-:Y:S06]  /*145b0*/  LDSM.16.M88.4 R156, [R187+0xe900] ;  /* 0x00e90000bb9c783b */ /* 0x000fec0000000200 */
[C---:B-----5:R-:W-:Y:S02]  /*145c0*/  HMMA.16816.F32 R20, R148.reuse, R164, R20 ;  /* 0x000000a49414723c */ /* 0x060fe40000001814 */
[----:B------:R-:W-:Y:S06]  /*145d0*/  LDSM.16.M88.4 R160, [R187+0xf100] ;  /* 0x00f10000bba0783b */ /* 0x000fec0000000200 */
[C---:B------:R-:W-:Y:S02]  /*145e0*/  HMMA.16816.F32 R24, R148.reuse, R166, R24 ;  /* 0x000000a69418723c */ /* 0x040fe40000001818 */
[----:B------:R-:W-:Y:S06]  /*145f0*/  LDSM.16.M88.4 R164, [R0+0xe100] ;  /* 0x00e1000000a4783b */ /* 0x000fec0000000200 */
[C---:B--2---:R-:W-:Y:S08]  /*14600*/  HMMA.16816.F32 R28, R148.reuse, R168, R28 ;  /* 0x000000a8941c723c */ /* 0x044ff0000000181c */
[----:B------:R-:W-:Y:S01]  /*14610*/  HMMA.16816.F32 R32, R148, R170, R32 ;  /* 0x000000aa9420723c */ /* 0x000fe20000001820 */
[----:B------:R-:W2:Y:S07]  /*14620*/  LDSM.16.M88.4 R148, [R186+0x4000] ;  /* 0x00400000ba94783b */ /* 0x000eae0000000200 */
[C---:B----4-:R-:W-:Y:S01]  /*14630*/  HMMA.16816.F32 R4, R172.reuse, R176, R4 ;  /* 0x000000b0ac04723c */ /* 0x050fe20000001804 */
[----:B------:R-:W-:Y:S07]  /*14640*/  LDSM.16.M88.4 R168, [R187+0x10100] ;  /* 0x01010000bba8783b */ /* 0x000fee0000000200 */
[C---:B------:R-:W-:Y:S08]  /*14650*/  HMMA.16816.F32 R8, R172.reuse, R178, R8 ;  /* 0x000000b2ac08723c */ /* 0x040ff00000001808 */
[C---:B------:R-:W-:Y:S08]  /*14660*/  HMMA.16816.F32 R12, R172.reuse, R136, R12 ;  /* 0x00000088ac0c723c */ /* 0x040ff0000000180c */
        /* <DEDUP_REMOVED lines=8> */
[C---:B--2---:R-:W-:Y:S01]  /*146f0*/  HMMA.16816.F32 R4, R148.reuse, R152, R4 ;  /* 0x000000989404723c */ /* 0x044fe20000001804 */
[----:B------:R-:W-:Y:S07]  /*14700*/  LDSM.16.M88.4 R172, [R2+0x10100] ;  /* 0x0101000002ac783b */ /* 0x000fee0000000200 */
[C---:B------:R-:W-:Y:S01]  /*14710*/  HMMA.16816.F32 R8, R148.reuse, R154, R8 ;  /* 0x0000009a9408723c */ /* 0x040fe20000001808 */
[----:B------:R-:W2:Y:S07]  /*14720*/  LDSM.16.M88.4 R152, [R0+0xf100] ;  /* 0x00f100000098783b */ /* 0x000eae0000000200 */
[C---:B------:R-:W-:Y:S08]  /*14730*/  HMMA.16816.F32 R12, R148.reuse, R156, R12 ;  /* 0x0000009c940c723c */ /* 0x040ff0000000180c */
[C---:B------:R-:W-:Y:S01]  /*14740*/  HMMA.16816.F32 R16, R148.reuse, R158, R16 ;  /* 0x0000009e9410723c */ /* 0x040fe20000001810 */
[----:B------:R-:W-:Y:S07]  /*14750*/  LDSM.16.M88.4 R156, [R2+0xe100] ;  /* 0x00e10000029c783b */ /* 0x000fee0000000200 */
[C---:B------:R-:W-:Y:S07]  /*14760*/  HMMA.16816.F32 R20, R148.reuse, R160, R20 ;  /* 0x000000a09414723c */ /* 0x040fee0000001814 */
[----:B------:R-:W-:Y:S01]  /*14770*/  IADD3 R161, R188, UR4, R183 ;  /* 0x00000004bca17c10 */ /* 0x000fe2000fffe0b7 */
[C---:B------:R-:W-:Y:S04]  /*14780*/  HMMA.16816.F32 R24, R148.reuse, R162, R24 ;  /* 0x000000a29418723c */ /* 0x040fe80000001818 */
[----:B------:R-:W-:Y:S04]  /*14790*/  IADD3 R132, R184, R161, RZ ;  /* 0x000000a1b8847210 */ /* 0x000fe80007ffe0ff */
[C---:B---3--:R-:W-:Y:S01]  /*147a0*/  HMMA.16816.F32 R28, R148.reuse, R136, R28 ;  /* 0x00000088941c723c */ /* 0x048fe2000000181c */
[----:B------:R-:W-:Y:S07]  /*147b0*/  LDSM.16.M88.4 R160, [R132+0xe900] ;  /* 0x00e9000084a0783b */ /* 0x000fee0000000200 */
[----:B------:R-:W-:Y:S01]  /*147c0*/  HMMA.16816.F32 R32, R148, R138, R32 ;  /* 0x0000008a9420723c */ /* 0x000fe20000001820 */
[----:B------:R-:W3:Y:S07]  /*147d0*/  LDSM.16.M88.4 R136, [R0+0xf900] ;  /* 0x00f900000088783b */ /* 0x000eee0000000200 */
[C---:B-1----:R-:W-:Y:S01]  /*147e0*/  HMMA.16816.F32 R4, R140.reuse, R164, R4 ;  /* 0x000000a48c04723c */ /* 0x042fe20000001804 */
[----:B------:R-:W1:Y:S07]  /*147f0*/  LDSM.16.M88.4 R148, [R180+0x4000] ;  /* 0x00400000b494783b */ /* 0x000e6e0000000200 */
[C---:B------:R-:W-:Y:S01]  /*14800*/  HMMA.16816.F32 R8, R140.reuse, R166, R8 ;  /* 0x000000a68c08723c */ /* 0x040fe20000001808 */
[----:B------:R-:W-:Y:S07]  /*14810*/  LDSM.16.M88.4 R164, [R183+UR4+0x11100] ;  /* 0x01110004b7a4783b */ /* 0x000fee0008000200 */
        /* <DEDUP_REMOVED lines=8> */
[----:B------:R-:W-:Y:S07]  /*148a0*/  LDSM.16.M88.4 R136, [R185+0x8000] ;  /* 0x00800000b988783b */ /* 0x000fee0000000200 */
[C---:B-1----:R-:W-:Y:S01]  /*148b0*/  HMMA.16816.F32 R4, R148.reuse, R156, R4 ;  /* 0x0000009c9404723c */ /* 0x042fe20000001804 */
[----:B------:R-:W1:Y:S07]  /*148c0*/  LDSM.16.M88.4 R140, [R183+UR4+0x10100] ;  /* 0x01010004b78c783b */ /* 0x000e6e0008000200 */
[C---:B------:R-:W-:Y:S01]  /*148d0*/  HMMA.16816.F32 R8, R148.reuse, R158, R8 ;  /* 0x0000009e9408723c */ /* 0x040fe20000001808 */
[----:B------:R-:W3:Y:S07]  /*148e0*/  LDSM.16.M88.4 R156, [R183+UR4+0x10900] ;  /* 0x01090004b79c783b */ /* 0x000eee0008000200 */
[C---:B------:R-:W-:Y:S08]  /*148f0*/  HMMA.16816.F32 R12, R148.reuse, R160, R12 ;  /* 0x000000a0940c723c */ /* 0x040ff0000000180c */
[C---:B------:R-:W-:Y:S01]  /*14900*/  HMMA.16816.F32 R16, R148.reuse, R162, R16 ;  /* 0x000000a29410723c */ /* 0x040fe20000001810 */
[----:B------:R-:W5:Y:S07]  /*14910*/  LDSM.16.M88.4 R160, [R183+UR4+0x11900] ;  /* 0x01190004b7a0783b */ /* 0x000f6e0008000200 */
[C---:B----4-:R-:W-:Y:S08]  /*14920*/  HMMA.16816.F32 R20, R148.reuse, R144, R20 ;  /* 0x000000909414723c */ /* 0x050ff00000001814 */
[C---:B------:R-:W-:Y:S01]  /*14930*/  HMMA.16816.F32 R24, R148.reuse, R146, R24 ;  /* 0x000000929418723c */ /* 0x040fe20000001818 */
[----:B------:R-:W4:Y:S07]  /*14940*/  LDSM.16.M88.4 R144, [R186+0x8000] ;  /* 0x00800000ba90783b */ /* 0x000f2e0000000200 */
[C---:B--2---:R-:W-:Y:S08]  /*14950*/  HMMA.16816.F32 R28, R148.reuse, R152, R28 ;  /* 0x00000098941c723c */ /* 0x044ff0000000181c */
[----:B------:R-:W-:Y:S01]  /*14960*/  HMMA.16816.F32 R32, R148, R154, R32 ;  /* 0x0000009a9420723c */ /* 0x000fe20000001820 */
[----:B------:R-:W2:Y:S07]  /*14970*/  LDSM.16.M88.4 R148, [R187+0x10900] ;  /* 0x01090000bb94783b */ /* 0x000eae0000000200 */
        /* <DEDUP_REMOVED lines=9> */
[----:B------:R-:W3:Y:S07]  /*14a10*/  LDSM.16.M88.4 R164, [R0+0x10100] ;  /* 0x0101000000a4783b */ /* 0x000eee0000000200 */
[C---:B-----5:R-:W-:Y:S08]  /*14a20*/  HMMA.16816.F32 R28, R136.reuse, R160, R28 ;  /* 0x000000a0881c723c */ /* 0x060ff0000000181c */
[----:B------:R-:W-:Y:S01]  /*14a30*/  HMMA.16816.F32 R32, R136, R162, R32 ;  /* 0x000000a28820723c */ /* 0x000fe20000001820 */
[----:B------:R-:W5:Y:S07]  /*14a40*/  LDSM.16.M88.4 R136, [R0+0x10900] ;  /* 0x010900000088783b */ /* 0x000f6e0000000200 */
[C---:B----4-:R-:W-:Y:S01]  /*14a50*/  HMMA.16816.F32 R4, R144.reuse, R168, R4 ;  /* 0x000000a89004723c */ /* 0x050fe20000001804 */
[----:B------:R-:W4:Y:S07]  /*14a60*/  LDSM.16.M88.4 R160, [R0+0x11100] ;  /* 0x0111000000a0783b */ /* 0x000f2e0000000200 */
        /* <DEDUP_REMOVED lines=11> */
[C---:B---3--:R-:W-:Y:S08]  /*14b20*/  HMMA.16816.F32 R4, R156.reuse, R164, R4 ;  /* 0x000000a49c04723c */ /* 0x048ff00000001804 */
[C---:B------:R-:W-:Y:S08]  /*14b30*/  HMMA.16816.F32 R8, R156.reuse, R166, R8 ;  /* 0x000000a69c08723c */ /* 0x040ff00000001808 */
[C---:B-----5:R-:W-:Y:S08]  /*14b40*/  HMMA.16816.F32 R12, R156.reuse, R136, R12 ;  /* 0x000000889c0c723c */ /* 0x060ff0000000180c */
[C---:B------:R-:W-:Y:S01]  /*14b50*/  HMMA.16816.F32 R16, R156.reuse, R138, R16 ;  /* 0x0000008a9c10723c */ /* 0x040fe20000001810 */
[----:B------:R-:W3:Y:S01]  /*14b60*/  LDSM.16.M88.4 R136, [R132+0x11100] ;  /* 0x011100008488783b */ /* 0x000ee20000000200 */
[----:B------:R-:W-:Y:S06]  /*14b70*/  DEPBAR.LE SB0, 0x2 ;  /* 0x000080800000791a */ /* 0x000fec0000000000 */
[C---:B----4-:R-:W-:Y:S01]  /*14b80*/  HMMA.16816.F32 R20, R156.reuse, R160, R20 ;  /* 0x000000a09c14723c */ /* 0x050fe20000001814 */
[----:B------:R-:W-:Y:S07]  /*14b90*/  BAR.SYNC.DEFER_BLOCKING 0x0 ;  /* 0x0000000000007b1d */ /* 0x000fee0000010000 */
[C---:B------:R-:W-:Y:S08]  /*14ba0*/  HMMA.16816.F32 R24, R156.reuse, R162, R24 ;  /* 0x000000a29c18723c */ /* 0x040ff00000001818 */
[C---:B--2---:R-:W-:Y:S08]  /*14bb0*/  HMMA.16816.F32 R28, R156.reuse, R148, R28 ;  /* 0x000000949c1c723c */ /* 0x044ff0000000181c */
[----:B------:R-:W-:Y:S01]  /*14bc0*/  HMMA.16816.F32 R32, R156, R150, R32 ;  /* 0x000000969c20723c */ /* 0x000fe20000001820 */
[----:B------:R-:W-:Y:S07]  /*14bd0*/  LDSM.16.MT88.4 R148, [R135+UR4+0x2900] ;  /* 0x002900048794783b */ /* 0x000fee0008004200 */
[C---:B------:R-:W-:Y:S01]  /*14be0*/  HMMA.16816.F32 R4, R168.reuse, R172, R4 ;  /* 0x000000aca804723c */ /* 0x040fe20000001804 */
[----:B------:R-:W-:Y:S07]  /*14bf0*/  LDSM.16.MT88.4 R156, [R134+UR4+0x2900] ;  /* 0x00290004869c783b */ /* 0x000fee0008004200 */
[C---:B------:R-:W-:Y:S08]  /*14c00*/  HMMA.16816.F32 R8, R168.reuse, R174, R8 ;  /* 0x000000aea808723c */ /* 0x040ff00000001808 */
[C---:B-1----:R-:W-:Y:S08]  /*14c10*/  HMMA.16816.F32 R12, R168.reuse, R140, R12 ;  /* 0x0000008ca80c723c */ /* 0x042ff0000000180c */
[C---:B------:R-:W-:Y:S04]  /*14c20*/  HMMA.16816.F32 R16, R168.reuse, R142, R16 ;  /* 0x0000008ea810723c */ /* 0x040fe80000001810 */
[----:B------:R-:W-:Y:S02]  /*14c30*/  FMNMX.FTZ R0, R4, R133, !PT ;  /* 0x0000008504007209 */ /* 0x000fe40007810000 */
[----:B------:R-:W-:Y:S02]  /*14c40*/  FMNMX.FTZ R2, R6, R3, !PT ;  /* 0x0000000306027209 */ /* 0x000fe40007810000 */
[C---:B---3--:R-:W-:Y:S04]  /*14c50*/  HMMA.16816.F32 R20, R168.reuse, R136, R20 ;  /* 0x00000088a814723c */ /* 0x048fe80000001814 */
[----:B------:R-:W-:Y:S04]  /*14c60*/  FMNMX.FTZ R141, R5, R0, !PT ;  /* 0x00000000058d7209 */ /* 0x000fe80007810000 */
        /* <DEDUP_REMOVED lines=44> */
[--C-:B------:R-:W-:Y:S02]  /*14f30*/  FFMA.FTZ R162, R4, c[0x0][0x2d0], -R172.reuse ;  /* 0x0000b40004a27a23 */ /* 0x100fe400000108ac */
[C---:B------:R-:W-:Y:S02]  /*14f40*/  FADD.FTZ R133, -R0.reuse, R3 ;  /* 0x0000000300857221 */ /* 0x040fe40000010100 */
[----:B------:R-:W-:Y:S01]  /*14f50*/  FMUL.FTZ R169, R0, c[0x0][0x2d0] ;  /* 0x0000b40000a97a20 */ /* 0x000fe20000410000 */
[----:B------:R-:W2:Y:S01]  /*14f60*/  MUFU.EX2 R132, R132 ;  /* 0x0000008400847308 */ /* 0x000ea20000000800 */
[----:B------:R-:W-:Y:S02]  /*14f70*/  FMUL.FTZ R3, R133, c[0x0][0x2d0] ;  /* 0x0000b40085037a20 */ /* 0x000fe40000410000 */
[--C-:B------:R-:W-:Y:S01]  /*14f80*/  FFMA.FTZ R163, R5, c[0x0][0x2d0], -R172.reuse ;  /* 0x0000b40005a37a23 */ /* 0x100fe200000108ac */
[----:B------:R-:W-:Y:S01]  /*14f90*/  IADD3 R5, R135, UR4, RZ ;  /* 0x0000000487057c10 */ /* 0x000fe2000fffe0ff */
[--C-:B------:R-:W-:Y:S02]  /*14fa0*/  FFMA.FTZ R166, R8, c[0x0][0x2d0], -R172.reuse ;  /* 0x0000b40008a67a23 */ /* 0x100fe400000108ac */
[--C-:B------:R-:W-:Y:S01]  /*14fb0*/  FFMA.FTZ R161, R9, c[0x0][0x2d0], -R172.reuse ;  /* 0x0000b40009a17a23 */ /* 0x100fe200000108ac */
[----:B------:R-:W-:Y:S01]  /*14fc0*/  IADD3 R133, R182, R5, RZ ;  /* 0x00000005b6857210 */ /* 0x000fe20007ffe0ff */
[--C-:B------:R-:W-:Y:S01]  /*14fd0*/  FFMA.FTZ R167, R6, c[0x0][0x2d0], -R169.reuse ;  /* 0x0000b40006a77a23 */ /* 0x100fe200000108a9 */
[----:B------:R-:W3:Y:S01]  /*14fe0*/  MUFU.EX2 R3, R3 ;  /* 0x0000000300037308 */ /* 0x000ee20000000800 */
[--C-:B------:R-:W-:Y:S02]  /*14ff0*/  FFMA.FTZ R168, R7, c[0x0][0x2d0], -R169.reuse ;  /* 0x0000b40007a87a23 */ /* 0x100fe400000108a9 */
[--C-:B------:R-:W-:Y:S01]  /*15000*/  FFMA.FTZ R164, R10, c[0x0][0x2d0], -R169.reuse ;  /* 0x0000b4000aa47a23 */ /* 0x100fe200000108a9 */
[----:B------:R-:W4:Y:S01]  /*15010*/  LDSM.16.MT88.4 R140, [R133+0x100] ;  /* 0x00010000858c783b */ /* 0x000f220000004200 */
[--C-:B------:R-:W-:Y:S02]  /*15020*/  FFMA.FTZ R165, R11, c[0x0][0x2d0], -R169.reuse ;  /* 0x0000b4000ba57a23 */ /* 0x100fe400000108a9 */
[--C-:B------:R-:W-:Y:S02]  /*15030*/  FFMA.FTZ R173, R16, c[0x0][0x2d0], -R172.reuse ;  /* 0x0000b40010ad7a23 */ /* 0x100fe400000108ac */
[--C-:B------:R-:W-:Y:S01]  /*15040*/  FFMA.FTZ R174, R17, c[0x0][0x2d0], -R172.reuse ;  /* 0x0000b40011ae7a23 */ /* 0x100fe200000108ac */
[----:B------:R-:W-:Y:S01]  /*15050*/  MUFU.EX2 R162, R162 ;  /* 0x000000a200a27308 */ /* 0x000fe20000000800 */
[--C-:B------:R-:W-:Y:S01]  /*15060*/  FFMA.FTZ R177, R18, c[0x0][0x2d0], -R169.reuse ;  /* 0x0000b40012b17a23 */ /* 0x100fe200000108a9 */
[----:B------:R-:W-:Y:S01]  /*15070*/  LDSM.16.MT88.4 R152, [R133+0x2900] ;  /* 0x002900008598783b */ /* 0x000fe20000004200 */
[--C-:B------:R-:W-:Y:S02]  /*15080*/  FFMA.FTZ R178, R19, c[0x0][0x2d0], -R169.reuse ;  /* 0x0000b40013b27a23 */ /* 0x100fe400000108a9 */
[C---:B--2---:R-:W-:Y:S02]  /*15090*/  FMUL.FTZ R4, R132.reuse, R128 ;  /* 0x0000008084047220 */ /* 0x044fe40000410000 */
[C---:B------:R-:W-:Y:S02]  /*150a0*/  FMUL.FTZ R5, R132.reuse, R129 ;  /* 0x0000008184057220 */ /* 0x040fe40000410000 */
[C---:B------:R-:W-:Y:S01]  /*150b0*/  FMUL.FTZ R8, R132.reuse, R124 ;  /* 0x0000007c84087220 */ /* 0x040fe20000410000 */
[----:B------:R-:W2:Y:S01]  /*150c0*/  MUFU.EX2 R163, R163 ;  /* 0x000000a300a37308 */ /* 0x000ea20000000800 */
[C---:B------:R-:W-:Y:S01]  /*150d0*/  FMUL.FTZ R9, R132.reuse, R125 ;  /* 0x0000007d84097220 */ /* 0x040fe20000410000 */
[----:B------:R-:W-:Y:S01]  /*150e0*/  LDSM.16.MT88.4 R16, [R133+0x900] ;  /* 0x000900008510783b */ /* 0x000fe20000004200 */
        /* <DEDUP_REMOVED lines=9> */
[----:B------:R-:W-:Y:S02]  /*15180*/  FMUL.FTZ R103, R3, R103 ;  /* 0x0000006703677220 */ /* 0x000fe40000410000 */
[----:B------:R-:W5:Y:S01]  /*15190*/  MUFU.EX2 R161, R161 ;  /* 0x000000a100a17308 */ /* 0x000f620000000800 */
        /* <DEDUP_REMOVED lines=43> */
[----:B------:R-:W-:Y:S02]  /*15450*/  FMUL.FTZ R49, R132, R49 ;  /* 0x0000003184317220 */ /* 0x000fe40000410000 */
[C---:B------:R-:W-:Y:S01]  /*15460*/  FMUL.FTZ R50, R3.reuse, R50 ;  /* 0x0000003203327220 */ /* 0x040fe20000410000 */
[----:B------:R-:W-:Y:S01]  /*15470*/  MUFU.EX2 R177, R177 ;  /* 0x000000b100b17308 */ /* 0x000fe20000000800 */
[C---:B-1----:R-:W-:Y:S05]  /*15480*/  HMMA.16816.F32 R4, R128.reuse, R136, R4 ;  /* 0x000000888004723c */ /* 0x042fea0000001804 */
[C---:B------:R-:W-:Y:S02]  /*15490*/  FMUL.FTZ R51, R3.reuse, R51 ;  /* 0x0000003303337220 */ /* 0x040fe40000410000 */
[----:B------:R-:W-:Y:S01]  /*154a0*/  IADD3 R137, R134, UR4, RZ ;  /* 0x0000000486897c10 */ /* 0x000fe2000fffe0ff */
[C---:B------:R-:W-:Y:S01]  /*154b0*/  HMMA.16816.F32 R8, R128.reuse, R138, R8 ;  /* 0x0000008a8008723c */ /* 0x040fe20000001808 */
[----:B------:R-:W1:Y:S03]  /*154c0*/  MUFU.EX2 R178, R178 ;  /* 0x000000b200b27308 */ /* 0x000e660000000800 */
[----:B------:R-:W-:Y:S01]  /*154d0*/  IADD3 R160, R182, R137, RZ ;  /* 0x00000089b6a07210 */ /* 0x000fe20007ffe0ff */
[C---:B------:R-:W-:Y:S02]  /*154e0*/  FMUL.FTZ R52, R132.reuse, R52 ;  /* 0x0000003484347220 */ /* 0x040fe40000410000 */
[C---:B------:R-:W-:Y:S01]  /*154f0*/  FMUL.FTZ R53, R132.reuse, R53 ;  /* 0x0000003584357220 */ /* 0x040fe20000410000 */
[C---:B----4-:R-:W-:Y:S01]  /*15500*/  HMMA.16816.F32 R100, R128.reuse, R140, R100 ;  /* 0x0000008c8064723c */ /* 0x050fe20000001864 */
[----:B------:R-:W4:Y:S03]  /*15510*/  LDSM.16.MT88.4 R136, [R160+0x100] ;  /* 0x00010000a088783b */ /* 0x000f260000004200 */
[C---:B------:R-:W-:Y:S02]  /*15520*/  FMUL.FTZ R54, R3.reuse, R54 ;  /* 0x0000003603367220 */ /* 0x040fe40000410000 */
[C---:B------:R-:W-:Y:S02]  /*15530*/  FMUL.FTZ R55, R3.reuse, R55 ;  /* 0x0000003703377220 */ /* 0x040fe40000410000 */
[C---:B------:R-:W-:Y:S01]  /*15540*/  HMMA.16816.F32 R104, R128.reuse, R142, R104 ;  /* 0x0000008e8068723c */ /* 0x040fe20000001868 */
[----:B------:R-:W5:Y:S03]  /*15550*/  LDSM.16.MT88.4 R140, [R135+UR4+0x2100] ;  /* 0x00210004878c783b */ /* 0x000f660008004200 */
[C---:B------:R-:W-:Y:S02]  /*15560*/  FMUL.FTZ R56, R132.reuse, R56 ;  /* 0x0000003884387220 */ /* 0x040fe40000410000 */
[C---:B------:R-:W-:Y:S02]  /*15570*/  FMUL.FTZ R57, R132.reuse, R57 ;  /* 0x0000003984397220 */ /* 0x040fe40000410000 */
[C---:B---3--:R-:W-:Y:S01]  /*15580*/  HMMA.16816.F32 R108, R128.reuse, R124, R108 ;  /* 0x0000007c806c723c */ /* 0x048fe2000000186c */
[----:B------:R-:W-:Y:S03]  /*15590*/  LDSM.16.MT88.4 R144, [R160+0x900] ;  /* 0x00090000a090783b */ /* 0x000fe60000004200 */
[C---:B------:R-:W-:Y:S02]  /*155a0*/  FMUL.FTZ R58, R3.reuse, R58 ;  /* 0x0000003a033a7220 */ /* 0x040fe40000410000 */
[C---:B------:R-:W-:Y:S02]  /*155b0*/  FMUL.FTZ R59, R3.reuse, R59 ;  /* 0x0000003b033b7220 */ /* 0x040fe40000410000 */
[C---:B------:R-:W-:Y:S01]  /*155c0*/  HMMA.16816.F32 R112, R128.reuse, R126, R112 ;  /* 0x0000007e8070723c */ /* 0x040fe20000001870 */
[----:B------:R-:W3:Y:S03]  /*155d0*/  LDSM.16.MT88.4 R124, [R133+0x2100] ;  /* 0x00210000857c783b */ /* 0x000ee60000004200 */
[C---:B------:R-:W-:Y:S02]  /*155e0*/  FMUL.FTZ R60, R132.reuse, R60 ;  /* 0x0000003c843c7220 */ /* 0x040fe40000410000 */
[C---:B------:R-:W-:Y:S02]  /*155f0*/  FMUL.FTZ R61, R132.reuse, R61 ;  /* 0x0000003d843d7220 */ /* 0x040fe40000410000 */
[C---:B------:R-:W-:Y:S04]  /*15600*/  FMUL.FTZ R62, R3.reuse, R62 ;  /* 0x0000003e033e7220 */ /* 0x040fe80000410000 */
        /* <DEDUP_REMOVED lines=35> */
[----:B------:R-:W-:Y:S02]  /*15840*/  FMUL.FTZ R85, R132, R85 ;  /* 0x0000005584557220 */ /* 0x000fe40000410000 */
[C---:B------:R-:W-:Y:S02]  /*15850*/  FMUL.FTZ R86, R3.reuse, R86 ;  /* 0x0000005603567220 */ /* 0x040fe40000410000 */
[C---:B------:R-:W-:Y:S01]  /*15860*/  HMMA.16816.F32 R64, R128.reuse, R142, R64 ;  /* 0x0000008e8040723c */ /* 0x040fe20000001840 */
[----:B------:R-:W5:Y:S03]  /*15870*/  LDSM.16.MT88.4 R140, [R134+UR4+0x4100] ;  /* 0x00410004868c783b */ /* 0x000f660008004200 */
[----:B------:R-:W-:Y:S02]  /*15880*/  FMUL.FTZ R87, R3, R87 ;  /* 0x0000005703577220 */ /* 0x000fe40000410000 */
[--C-:B------:R-:W-:Y:S02]  /*15890*/  FFMA.FTZ R170, R12, c[0x0][0x2d0], -R172.reuse ;  /* 0x0000b4000caa7a23 */ /* 0x100fe400000108ac */
[C---:B---3--:R-:W-:Y:S04]  /*158a0*/  HMMA.16816.F32 R68, R128.reuse, R124, R68 ;  /* 0x0000007c8044723c */ /* 0x048fe80000001844 */
[----:B------:R-:W-:Y:S01]  /*158b0*/  FFMA.FTZ R171, R13, c[0x0][0x2d0], -R172 ;  /* 0x0000b4000dab7a23 */ /* 0x000fe200000108ac */
[----:B------:R-:W-:Y:S01]  /*158c0*/  MUFU.EX2 R170, R170 ;  /* 0x000000aa00aa7308 */ /* 0x000fe20000000800 */
[--C-:B------:R-:W-:Y:S01]  /*158d0*/  FFMA.FTZ R175, R14, c[0x0][0x2d0], -R169.reuse ;  /* 0x0000b4000eaf7a23 */ /* 0x100fe200000108a9 */
[----:B--2---:R-:W-:Y:S01]  /*158e0*/  F2FP.PACK_AB R14, R174, R173 ;  /* 0x000000adae0e723e */ /* 0x004fe200000000ff */
[C---:B------:R-:W-:Y:S01]  /*158f0*/  HMMA.16816.F32 R72, R128.reuse, R126, R72 ;  /* 0x0000007e8048723c */ /* 0x040fe20000001848 */
[----:B------:R-:W2:Y:S03]  /*15900*/  LDSM.16.MT88.4 R124, [R160+0x4100] ;  /* 0x00410000a07c783b */ /* 0x000ea60000004200 */
[----:B------:R-:W-:Y:S01]  /*15910*/  FFMA.FTZ R176, R15, c[0x0][0x2d0], -R169 ;  /* 0x0000b4000fb07a23 */ /* 0x000fe200000108a9 */
[----:B-1----:R-:W-:Y:S01]  /*15920*/  F2FP.PACK_AB R15, R178, R177 ;  /* 0x000000b1b20f723e */ /* 0x002fe200000000ff */
[C---:B------:R-:W-:Y:S01]  /*15930*/  FMUL.FTZ R88, R132.reuse, R88 ;  /* 0x0000005884587220 */ /* 0x040fe20000410000 */
[----:B------:R-:W1:Y:S01]  /*15940*/  MUFU.EX2 R171, R171 ;  /* 0x000000ab00ab7308 */ /* 0x000e620000000800 */
[C---:B------:R-:W-:Y:S01]  /*15950*/  FMUL.FTZ R89, R132.reuse, R89 ;  /* 0x0000005984597220 */ /* 0x040fe20000410000 */
[C---:B----4-:R-:W-:Y:S03]  /*15960*/  HMMA.16816.F32 R76, R128.reuse, R136, R76 ;  /* 0x00000088804c723c */ /* 0x050fe6000000184c */
        /* <DEDUP_REMOVED lines=8> */
[C---:B-----5:R-:W-:Y:S04]  /*159f0*/  HMMA.16816.F32 R84, R128.reuse, R140, R84 ;  /* 0x0000008c8054723c */ /* 0x060fe80000001854 */
[----:B------:R-:W4:Y:S01]  /*15a00*/  MUFU.EX2 R176, R176 ;  /* 0x000000b000b07308 */ /* 0x000f220000000800 */
[----:B------:R-:W-:Y:S01]  /*15a10*/  FMUL.FTZ R95, R3, R95 ;  /* 0x0000005f035f7220 */ /* 0x000fe20000410000 */
[----:B-1----:R-:W-:Y:S01]  /*15a20*/  F2FP.PACK_AB R12, R171, R170 ;  /* 0x000000aaab0c723e */ /* 0x002fe200000000ff */
[C---:B------:R-:W-:Y:S01]  /*15a30*/  FMUL.FTZ R96, R132.reuse, R96 ;  /* 0x0000006084607220 */ /* 0x040fe20000410000 */
[C---:B------:R-:W-:Y:S01]  /*15a40*/  HMMA.16816.F32 R88, R128.reuse, R142, R88 ;  /* 0x0000008e8058723c */ /* 0x040fe20000001858 */
[----:B------:R-:W1:Y:S03]  /*15a50*/  LDSM.16.MT88.4 R140, [R134+UR4+0x900] ;  /* 0x00090004868c783b */ /* 0x000e660008004200 */
[C---:B------:R-:W-:Y:S02]  /*15a60*/  FMUL.FTZ R97, R132.reuse, R97 ;  /* 0x0000006184617220 */ /* 0x040fe40000410000 */
[C---:B------:R-:W-:Y:S02]  /*15a70*/  FMUL.FTZ R98, R3.reuse, R98 ;  /* 0x0000006203627220 */ /* 0x040fe40000410000 */
[C---:B--2---:R-:W-:Y:S04]  /*15a80*/  HMMA.16816.F32 R92, R128.reuse, R124, R92 ;  /* 0x0000007c805c723c */ /* 0x044fe8000000185c */
[C---:B------:R-:W-:Y:S02]  /*15a90*/  FMUL.FTZ R99, R3.reuse, R99 ;  /* 0x0000006303637220 */ /* 0x040fe40000410000 */
[----:B------:R-:W-:Y:S02]  /*15aa0*/  FFMA.FTZ R167, R3, R208, R167 ;  /* 0x000000d003a77223 */ /* 0x000fe400000100a7 */
[----:B------:R-:W-:Y:S03]  /*15ab0*/  FFMA.FTZ R162, R132, R207, R162 ;  /* 0x000000cf84a27223 */ /* 0x000fe600000100a2 */
[----:B------:R-:W-:Y:S01]  /*15ac0*/  HMMA.16816.F32 R96, R128, R126, R96 ;  /* 0x0000007e8060723c */ /* 0x000fe20000001860 */
[----:B------:R-:W2:Y:S02]  /*15ad0*/  LDSM.16.MT88.4 R124, [R160+0x2900] ;  /* 0x00290000a07c783b */ /* 0x000ea40000004200 */
[----:B----4-:R-:W-:Y:S01]  /*15ae0*/  F2FP.PACK_AB R13, R176, R175 ;  /* 0x000000afb00d723e */ /* 0x010fe200000000ff */
[----:B------:R-:W-:Y:S02]  /*15af0*/  FADD.FTZ R163, R163, R162 ;  /* 0x000000a2a3a37221 */ /* 0x000fe40000010000 */
[----:B------:R-:W-:Y:S02]  /*15b00*/  FADD.FTZ R167, R168, R167 ;  /* 0x000000a7a8a77221 */ /* 0x000fe40000010000 */
[----:B------:R-:W-:Y:S01]  /*15b10*/  FADD.FTZ R166, R166, R163 ;  /* 0x000000a3a6a67221 */ /* 0x000fe20000010000 */
[----:B------:R-:W-:Y:S01]  /*15b20*/  LDSM.16.MT88.4 R128, [R133+0x4900] ;  /* 0x004900008580783b */ /* 0x000fe20000004200 */
[C---:B---3--:R-:W-:Y:S05]  /*15b30*/  HMMA.16816.F32 R4, R12.reuse, R136, R4 ;  /* 0x000000880c04723c */ /* 0x048fea0000001804 */
[----:B------:R-:W-:Y:S03]  /*15b40*/  FADD.FTZ R161, R161, R166 ;  /* 0x000000a6a1a17221 */ /* 0x000fe60000010000 */
[C---:B------:R-:W-:Y:S01]  /*15b50*/  HMMA.16816.F32 R8, R12.reuse, R138, R8 ;  /* 0x0000008a0c08723c */ /* 0x040fe20000001808 */
[----:B------:R-:W-:Y:S03]  /*15b60*/  LDSM.16.MT88.4 R136, [R134+UR4+0x4900] ;  /* 0x004900048688783b */ /* 0x000fe60008004200 */
[----:B------:R-:W-:Y:S04]  /*15b70*/  FADD.FTZ R170, R170, R161 ;  /* 0x000000a1aaaa7221 */ /* 0x000fe80000010000 */
[C---:B------:R-:W-:Y:S04]  /*15b80*/  HMMA.16816.F32 R100, R12.reuse, R16, R100 ;  /* 0x000000100c64723c */ /* 0x040fe80000001864 */
[----:B------:R-:W-:Y:S04]  /*15b90*/  FADD.FTZ R170, R171, R170 ;  /* 0x000000aaabaa7221 */ /* 0x000fe80000010000 */
[C---:B------:R-:W-:Y:S01]  /*15ba0*/  HMMA.16816.F32 R104, R12.reuse, R18, R104 ;  /* 0x000000120c68723c */ /* 0x040fe20000001868 */
[----:B------:R-:W3:Y:S03]  /*15bb0*/  LDSM.16.MT88.4 R16, [R135+UR4+0x4900] ;  /* 0x004900048710783b */ /* 0x000ee60008004200 */
[----:B------:R-:W-:Y:S04]  /*15bc0*/  FADD.FTZ R173, R173, R170 ;  /* 0x000000aaadad7221 */ /* 0x000fe80000010000 */
[C---:B-1----:R-:W-:Y:S04]  /*15bd0*/  HMMA.16816.F32 R108, R12.reuse, R140, R108 ;  /* 0x0000008c0c6c723c */ /* 0x042fe8000000186c */
[----:B------:R-:W-:Y:S03]  /*15be0*/  FADD.FTZ R173, R174, R173 ;  /* 0x000000adaead7221 */ /* 0x000fe60000010000 */
[--C-:B------:R-:W-:Y:S01]  /*15bf0*/  FFMA.FTZ R140, R20, c[0x0][0x2d0], -R172.reuse ;  /* 0x0000b400148c7a23 */ /* 0x100fe200000108ac */
[C---:B------:R-:W-:Y:S04]  /*15c00*/  HMMA.16816.F32 R112, R12.reuse, R142, R112 ;  /* 0x0000008e0c70723c */ /* 0x040fe80000001870 */
[--C-:B------:R-:W-:Y:S01]  /*15c10*/  FFMA.FTZ R141, R21, c[0x0][0x2d0], -R172.reuse ;  /* 0x0000b400158d7a23 */ /* 0x100fe200000108ac */
[----:B------:R-:W-:Y:S02]  /*15c20*/  MUFU.EX2 R140, R140 ;  /* 0x0000008c008c7308 */ /* 0x000fe40000000800 */
[--C-:B------:R-:W-:Y:S01]  /*15c30*/  FFMA.FTZ R142, R24, c[0x0][0x2d0], -R172.reuse ;  /* 0x0000b400188e7a23 */ /* 0x100fe200000108ac */
[C---:B------:R-:W-:Y:S04]  /*15c40*/  HMMA.16816.F32 R116, R12.reuse, R144, R116 ;  /* 0x000000900c74723c */ /* 0x040fe80000001874 */
[--C-:B------:R-:W-:Y:S03]  /*15c50*/  FFMA.FTZ R143, R25, c[0x0][0x2d0], -R172.reuse ;  /* 0x0000b400198f7a23 */ /* 0x100fe600000108ac */
[--C-:B------:R-:W-:Y:S01]  /*15c60*/  FFMA.FTZ R144, R22, c[0x0][0x2d0], -R169.reuse ;  /* 0x0000b40016907a23 */ /* 0x100fe200000108a9 */
[C---:B------:R-:W-:Y:S01]  /*15c70*/  HMMA.16816.F32 R120, R12.reuse, R146, R120 ;  /* 0x000000920c78723c */ /* 0x040fe20000001878 */
[----:B------:R-:W1:Y:S03]  /*15c80*/  MUFU.EX2 R141, R141 ;  /* 0x0000008d008d7308 */ /* 0x000e660000000800 */
[--C-:B------:R-:W-:Y:S02]  /*15c90*/  FFMA.FTZ R145, R23, c[0x0][0x2d0], -R169.reuse ;  /* 0x0000b40017917a23 */ /* 0x100fe400000108a9 */
[----:B------:R-:W-:Y:S01]  /*15ca0*/  LDSM.16.MT88.4 R20, [R133+0x1100] ;  /* 0x001100008514783b */ /* 0x000fe20000004200 */
[--C-:B------:R-:W-:Y:S01]  /*15cb0*/  FFMA.FTZ R146, R26, c[0x0][0x2d0], -R169.reuse ;  /* 0x0000b4001a927a23 */ /* 0x100fe200000108a9 */
[C---:B------:R-:W-:Y:S03]  /*15cc0*/  HMMA.16816.F32 R36, R12.reuse, R148, R36 ;  /* 0x000000940c24723c */ /* 0x040fe60000001824 */
[----:B------:R-:W-:Y:S01]  /*15cd0*/  MUFU.EX2 R142, R142 ;  /* 0x0000008e008e7308 */ /* 0x000fe20000000800 */
[--C-:B------:R-:W-:Y:S02]  /*15ce0*/  FFMA.FTZ R147, R27, c[0x0][0x2d0], -R169.reuse ;  /* 0x0000b4001b937a23 */ /* 0x100fe400000108a9 */
[----:B------:R-:W-:Y:S01]  /*15cf0*/  LDSM.16.MT88.4 R24, [R134+UR4+0x1100] ;  /* 0x001100048618783b */ /* 0x000fe20008004200 */
[--C-:B------:R-:W-:Y:S01]  /*15d00*/  FFMA.FTZ R148, R28, c[0x0][0x2d0], -R172.reuse ;  /* 0x0000b4001c947a23 */ /* 0x100fe200000108ac */
[C---:B------:R-:W-:Y:S04]  /*15d10*/  HMMA.16816.F32 R40, R12.reuse, R150, R40 ;  /* 0x000000960c28723c */ /* 0x040fe80000001828 */
[--C-:B------:R-:W-:Y:S01]  /*15d20*/  FFMA.FTZ R149, R29, c[0x0][0x2d0], -R172.reuse ;  /* 0x0000b4001d957a23 */ /* 0x100fe200000108ac */
[----:B------:R-:W4:Y:S02]  /*15d30*/  MUFU.EX2 R143, R143 ;  /* 0x0000008f008f7308 */ /* 0x000f240000000800 */
[--C-:B------:R-:W-:Y:S01]  /*15d40*/  FFMA.FTZ R150, R32, c[0x0][0x2d0], -R172.reuse ;  /* 0x0000b40020967a23 */ /* 0x100fe200000108ac */
[C---:B------:R-:W-:Y:S04]  /*15d50*/  HMMA.16816.F32 R44, R12.reuse, R152, R44 ;  /* 0x000000980c2c723c */ /* 0x040fe8000000182c */
[----:B------:R-:W-:Y:S03]  /*15d60*/  FFMA.FTZ R172, R33, c[0x0][0x2d0], -R172 ;  /* 0x0000b40021ac7a23 */ /* 0x000fe600000108ac */
[--C-:B------:R-:W-:Y:S01]  /*15d70*/  FFMA.FTZ R152, R30, c[0x0][0x2d0], -R169.reuse ;  /* 0x0000b4001e987a23 */ /* 0x100fe200000108a9 */
[C---:B------:R-:W-:Y:S01]  /*15d80*/  HMMA.16816.F32 R48, R12.reuse, R154, R48 ;  /* 0x0000009a0c30723c */ /* 0x040fe20000001830 */
[----:B------:R-:W-:Y:S03]  /*15d90*/  MUFU.EX2 R144, R144 ;  /* 0x0000009000907308 */ /* 0x000fe60000000800 */
[--C-:B------:R-:W-:Y:S02]  /*15da0*/  FFMA.FTZ R153, R31, c[0x0][0x2d0], -R169.reuse ;  /* 0x0000b4001f997a23 */ /* 0x100fe400000108a9 */
[----:B------:R-:W-:Y:S01]  /*15db0*/  LDSM.16.MT88.4 R28, [R134+UR4+0x1900] ;  /* 0x00190004861c783b */ /* 0x000fe20008004200 */
[--C-:B------:R-:W-:Y:S01]  /*15dc0*/  FFMA.FTZ R154, R34, c[0x0][0x2d0], -R169.reuse ;  /* 0x0000b400229a7a23 */ /* 0x100fe200000108a9 */
[C---:B------:R-:W-:Y:S03]  /*15dd0*/  HMMA.16816.F32 R52, R12.reuse, R156, R52 ;  /* 0x0000009c0c34723c */ /* 0x040fe60000001834 */
[----:B------:R-:W5:Y:S01]  /*15de0*/  MUFU.EX2 R145, R145 ;  /* 0x0000009100917308 */ /* 0x000f620000000800 */
[----:B------:R-:W-:Y:S02]  /*15df0*/  FFMA.FTZ R169, R35, c[0x0][0x2d0], -R169 ;  /* 0x0000b40023a97a23 */ /* 0x000fe400000108a9 */
[----:B------:R-:W-:Y:S02]  /*15e00*/  LDSM.16.MT88.4 R32, [R160+0x1900] ;  /* 0x00190000a020783b */ /* 0x000fe40000004200 */
[C---:B------:R-:W-:Y:S05]  /*15e10*/  HMMA.16816.F32 R56, R12.reuse, R158, R56 ;  /* 0x0000009e0c38723c */ /* 0x040fea0000001838 */
[----:B------:R-:W-:Y:S03]  /*15e20*/  MUFU.EX2 R146, R146 ;  /* 0x0000009200927308 */ /* 0x000fe60000000800 */
[C---:B--2---:R-:W-:Y:S07]  /*15e30*/  HMMA.16816.F32 R60, R12.reuse, R124, R60 ;  /* 0x0000007c0c3c723c */ /* 0x044fee000000183c */
[----:B------:R-:W2:Y:S01]  /*15e40*/  MUFU.EX2 R147, R147 ;  /* 0x0000009300937308 */ /* 0x000ea20000000800 */
[C---:B------:R-:W-:Y:S01]  /*15e50*/  HMMA.16816.F32 R64, R12.reuse, R126, R64 ;  /* 0x0000007e0c40723c */ /* 0x040fe20000001840 */
[----:B------:R-:W1:Y:S07]  /*15e60*/  LDSM.16.MT88.4 R124, [R160+0x4900] ;  /* 0x00490000a07c783b */ /* 0x000e6e0000004200 */
[C---:B---3--:R-:W-:Y:S01]  /*15e70*/  HMMA.16816.F32 R68, R12.reuse, R16, R68 ;  /* 0x000000100c44723c */ /* 0x048fe20000001844 */
[----:B------:R-:W-:Y:S07]  /*15e80*/  MUFU.EX2 R148, R148 ;  /* 0x0000009400947308 */ /* 0x000fee0000000800 */
[C---:B------:R-:W-:Y:S01]  /*15e90*/  HMMA.16816.F32 R72, R12.reuse, R18, R72 ;  /* 0x000000120c48723c */ /* 0x040fe20000001848 */
[----:B------:R-:W3:Y:S02]  /*15ea0*/  LDSM.16.MT88.4 R16, [R135+UR4+0x1100] ;  /* 0x001100048710783b */ /* 0x000ee40008004200 */
[----:B------:R-:W1:Y:S05]  /*15eb0*/  MUFU.EX2 R149, R149 ;  /* 0x0000009500957308 */ /* 0x000e6a0000000800 */
[C---:B------:R-:W-:Y:S05]  /*15ec0*/  HMMA.16816.F32 R76, R12.reuse, R128, R76 ;  /* 0x000000800c4c723c */ /* 0x040fea000000184c */
[----:B------:R-:W-:Y:S03]  /*15ed0*/  MUFU.EX2 R150, R150 ;  /* 0x0000009600967308 */ /* 0x000fe60000000800 */
[C---:B------:R-:W-:Y:S01]  /*15ee0*/  HMMA.16816.F32 R80, R12.reuse, R130, R80 ;  /* 0x000000820c50723c */ /* 0x040fe20000001850 */
[----:B------:R-:W2:Y:S06]  /*15ef0*/  LDSM.16.MT88.4 R128, [R160+0x1100] ;  /* 0x00110000a080783b */ /* 0x000eac0000004200 */
[----:B------:R-:W2:Y:S01]  /*15f00*/  MUFU.EX2 R151, R172 ;  /* 0x000000ac00977308 */ /* 0x000ea20000000800 */
[C---:B------:R-:W-:Y:S08]  /*15f10*/  HMMA.16816.F32 R84, R12.reuse, R136, R84 ;  /* 0x000000880c54723c */ /* 0x040ff00000001854 */
[C---:B------:R-:W-:Y:S01]  /*15f20*/  HMMA.16816.F32 R88, R12.reuse, R138, R88 ;  /* 0x0000008a0c58723c */ /* 0x040fe20000001858 */
[----:B------:R-:W3:Y:S01]  /*15f30*/  LDSM.16.MT88.4 R136, [R135+UR4+0x3100] ;  /* 0x003100048788783b */ /* 0x000ee20008004200 */
[----:B------:R-:W-:Y:S06]  /*15f40*/  MUFU.EX2 R152, R152 ;  /* 0x0000009800987308 */ /* 0x000fec0000000800 */
[C---:B-1----:R-:W-:Y:S04]  /*15f50*/  HMMA.16816.F32 R92, R12.reuse, R124, R92 ;  /* 0x0000007c0c5c723c */ /* 0x042fe8000000185c */
[----:B------:R-:W1:Y:S04]  /*15f60*/  MUFU.EX2 R153, R153 ;  /* 0x0000009900997308 */ /* 0x000e680000000800 */
[----:B------:R-:W-:Y:S01]  /*15f70*/  HMMA.16816.F32 R96, R12, R126, R96 ;  /* 0x0000007e0c60723c */ /* 0x000fe20000001860 */
[----:B------:R-:W1:Y:S05]  /*15f80*/  LDSM.16.MT88.4 R124, [R133+0x3100] ;  /* 0x00310000857c783b */ /* 0x000e6a0000004200 */
[----:B------:R-:W-:Y:S01]  /*15f90*/  MUFU.EX2 R154, R154 ;  /* 0x0000009a009a7308 */ /* 0x000fe20000000800 */
[----:B------:R-:W-:Y:S01]  /*15fa0*/  F2FP.PACK_AB R12, R141, R140 ;  /* 0x0000008c8d0c723e */ /* 0x000fe200000000ff */
[----:B------:R-:W-:Y:S01]  /*15fb0*/  FADD.FTZ R140, R140, R173 ;  /* 0x000000ad8c8c7221 */ /* 0x000fe20000010000 */
[----:B----4-:R-:W-:Y:S03]  /*15fc0*/  F2FP.PACK_AB R14, R143, R142 ;  /* 0x0000008e8f0e723e */ /* 0x010fe600000000ff */
[----:B-----5:R-:W-:Y:S01]  /*15fd0*/  F2FP.PACK_AB R13, R145, R144 ;  /* 0x00000090910d723e */ /* 0x020fe200000000ff */
[----:B------:R-:W-:Y:S01]  /*15fe0*/  FADD.FTZ R141, R141, R140 ;  /* 0x0000008c8d8d7221 */ /* 0x000fe20000010000 */
[----:B--2---:R-:W-:Y:S02]  /*15ff0*/  F2FP.PACK_AB R15, R147, R146 ;  /* 0x00000092930f723e */ /* 0x004fe400000000ff */
[----:B------:R-:W2:Y:S01]  /*16000*/  MUFU.EX2 R169, R169 ;  /* 0x000000a900a97308 */ /* 0x000ea20000000800 */
[----:B------:R-:W-:Y:S04]  /*16010*/  FADD.FTZ R142, R142, R141 ;  /* 0x0000008d8e8e7221 */ /* 0x000fe80000010000 */
[C---:B---3--:R-:W-:Y:S03]  /*16020*/  HMMA.16816.F32 R4, R12.reuse, R16, R4 ;  /* 0x000000100c04723c */ /* 0x048fe60000001804 */
[----:B------:R-:W-:Y:S05]  /*16030*/  FADD.FTZ R143, R143, R142 ;  /* 0x0000008e8f8f7221 */ /* 0x000fea0000010000 */
[C---:B------:R-:W-:Y:S01]  /*16040*/  HMMA.16816.F32 R8, R12.reuse, R18, R8 ;  /* 0x000000120c08723c */ /* 0x040fe20000001808 */
[----:B------:R-:W3:Y:S07]  /*16050*/  LDSM.16.MT88.4 R16, [R134+UR4+0x3100] ;  /* 0x003100048610783b */ /* 0x000eee0008004200 */
[C---:B------:R-:W-:Y:S08]  /*16060*/  HMMA.16816.F32 R100, R12.reuse, R20, R100 ;  /* 0x000000140c64723c */ /* 0x040ff00000001864 */
[C---:B------:R-:W-:Y:S01]  /*16070*/  HMMA.16816.F32 R104, R12.reuse, R22, R104 ;  /* 0x000000160c68723c */ /* 0x040fe20000001868 */
[----:B------:R-:W4:Y:S07]  /*16080*/  LDSM.16.MT88.4 R20, [R160+0x3100] ;  /* 0x00310000a014783b */ /* 0x000f2e0000004200 */
[C---:B------:R-:W-:Y:S08]  /*16090*/  HMMA.16816.F32 R108, R12.reuse, R24, R108 ;  /* 0x000000180c6c723c */ /* 0x040ff0000000186c */
[C---:B------:R-:W-:Y:S01]  /*160a0*/  HMMA.16816.F32 R112, R12.reuse, R26, R112 ;  /* 0x0000001a0c70723c */ /* 0x040fe20000001870 */
[----:B------:R-:W5:Y:S07]  /*160b0*/  LDSM.16.MT88.4 R24, [R135+UR4+0x5100] ;  /* 0x005100048718783b */ /* 0x000f6e0008004200 */
        /* <DEDUP_REMOVED lines=14> */
[----:B------:R-:W4:Y:S07]  /*161a0*/  LDSM.16.MT88.4 R20, [R135+UR4+0x1900] ;  /* 0x001900048714783b */ /* 0x000f2e0008004200 */
[C---:B-----5:R-:W-:Y:S08]  /*161b0*/  HMMA.16816.F32 R68, R12.reuse, R24, R68 ;  /* 0x000000180c44723c */ /* 0x060ff00000001844 */
[C---:B------:R-:W-:Y:S01]  /*161c0*/  HMMA.16816.F32 R72, R12.reuse, R26, R72 ;  /* 0x0000001a0c48723c */ /* 0x040fe20000001848 */
[----:B------:R-:W5:Y:S07]  /*161d0*/  LDSM.16.MT88.4 R24, [R133+0x1900] ;  /* 0x001900008518783b */ /* 0x000f6e0000004200 */
[C---:B-1----:R-:W-:Y:S08]  /*161e0*/  HMMA.16816.F32 R76, R12.reuse, R124, R76 ;  /* 0x0000007c0c4c723c */ /* 0x042ff0000000184c */
[C---:B------:R-:W-:Y:S08]  /*161f0*/  HMMA.16816.F32 R80, R12.reuse, R126, R80 ;  /* 0x0000007e0c50723c */ /* 0x040ff00000001850 */
[C---:B---3--:R-:W-:Y:S08]  /*16200*/  HMMA.16816.F32 R84, R12.reuse, R16, R84 ;  /* 0x000000100c54723c */ /* 0x048ff00000001854 */
[C---:B------:R-:W-:Y:S01]  /*16210*/  HMMA.16816.F32 R88, R12.reuse, R18, R88 ;  /* 0x000000120c58723c */ /* 0x040fe20000001858 */
[----:B------:R-:W1:Y:S07]  /*16220*/  LDSM.16.MT88.4 R16, [R133+0x3900] ;  /* 0x003900008510783b */ /* 0x000e6e0000004200 */
[C---:B------:R-:W-:Y:S08]  /*16230*/  HMMA.16816.F32 R92, R12.reuse, R128, R92 ;  /* 0x000000800c5c723c */ /* 0x040ff0000000185c */
[----:B------:R-:W-:Y:S07]  /*16240*/  HMMA.16816.F32 R96, R12, R130, R96 ;  /* 0x000000820c60723c */ /* 0x000fee0000001860 */
[----:B------:R-:W-:Y:S01]  /*16250*/  F2FP.PACK_AB R12, R149, R148 ;  /* 0x00000094950c723e */ /* 0x000fe200000000ff */
[----:B------:R-:W-:Y:S01]  /*16260*/  FADD.FTZ R148, R148, R143 ;  /* 0x0000008f94947221 */ /* 0x000fe20000010000 */
[----:B------:R-:W-:Y:S03]  /*16270*/  F2FP.PACK_AB R14, R151, R150 ;  /* 0x00000096970e723e */ /* 0x000fe600000000ff */
[----:B------:R-:W-:Y:S01]  /*16280*/  F2FP.PACK_AB R13, R153, R152 ;  /* 0x00000098990d723e */ /* 0x000fe200000000ff */
[----:B------:R-:W-:Y:S01]  /*16290*/  FADD.FTZ R149, R149, R148 ;  /* 0x0000009495957221 */ /* 0x000fe20000010000 */
[----:B--2---:R-:W-:Y:S03]  /*162a0*/  F2FP.PACK_AB R15, R169, R154 ;  /* 0x0000009aa90f723e */ /* 0x004fe600000000ff */
[----:B------:R-:W-:Y:S04]  /*162b0*/  FADD.FTZ R150, R150, R149 ;  /* 0x0000009596967221 */ /* 0x000fe80000010000 */
[C---:B----4-:R-:W-:Y:S01]  /*162c0*/  HMMA.16816.F32 R128, R12.reuse, R20, R4 ;  /* 0x000000140c80723c */ /* 0x050fe20000001804 */
[----:B------:R-:W2:Y:S02]  /*162d0*/  LDSM.16.MT88.4 R4, [R134+UR4+0x3900] ;  /* 0x003900048604783b */ /* 0x000ea40008004200 */
[----:B------:R-:W-:Y:S05]  /*162e0*/  FADD.FTZ R207, R151, R150 ;  /* 0x0000009697cf7221 */ /* 0x000fea0000010000 */
[C---:B------:R-:W-:Y:S01]  /*162f0*/  HMMA.16816.F32 R124, R12.reuse, R22, R8 ;  /* 0x000000160c7c723c */ /* 0x040fe20000001808 */
[----:B------:R-:W3:Y:S07]  /*16300*/  LDSM.16.MT88.4 R8, [R160+0x3900] ;  /* 0x00390000a008783b */ /* 0x000eee0000004200 */
[C---:B-----5:R-:W-:Y:S01]  /*16310*/  HMMA.16816.F32 R100, R12.reuse, R24, R100 ;  /* 0x000000180c64723c */ /* 0x060fe20000001864 */
[----:B------:R-:W4:Y:S07]  /*16320*/  LDSM.16.MT88.4 R20, [R135+UR4+0x5900] ;  /* 0x005900048714783b */ /* 0x000f2e0008004200 */
        /* <DEDUP_REMOVED lines=8> */
[----:B------:R-:W-:Y:S01]  /*163b0*/  @P0 IADD3 R16, R211, -0x2, RZ ;  /* 0xfffffffed3100810 */ /* 0x000fe20007ffe0ff */
[C---:B------:R-:W-:Y:S04]  /*163c0*/  HMMA.16816.F32 R48, R12.reuse, R18, R48 ;  /* 0x000000120c30723c */ /* 0x040fe80000001830 */
[----:B------:R-:W-:Y:S03]  /*163d0*/  @P0 SHF.R.S32.HI R17, RZ, 0x1f, R16 ;  /* 0x0000001fff110819 */ /* 0x000fe60000011410 */
[C---:B------:R-:W-:Y:S01]  /*163e0*/  @P0 IMAD.WIDE.U32 R18, R16.reuse, c[0x0][0x1e0], RZ ;  /* 0x0000780010120a25 */ /* 0x040fe200078e00ff */
[C---:B--2---:R-:W-:Y:S04]  /*163f0*/  HMMA.16816.F32 R52, R12.reuse, R4, R52 ;  /* 0x000000040c34723c */ /* 0x044fe80000001834 */
[----:B------:R-:W-:Y:S04]  /*16400*/  @P0 IMAD R17, R17, c[0x0][0x1e0], RZ ;  /* 0x0000780011110a24 */ /* 0x000fe800078e02ff */
[C---:B------:R-:W-:Y:S01]  /*16410*/  HMMA.16816.F32 R56, R12.reuse, R6, R56 ;  /* 0x000000060c38723c */ /* 0x040fe20000001838 */
[----:B------:R-:W1:Y:S03]  /*16420*/  LDSM.16.MT88.4 R4, [R133+0x5900] ;  /* 0x005900008504783b */ /* 0x000e660000004200 */
[----:B------:R-:W-:Y:S01]  /*16430*/  @P0 IMAD R17, R16, c[0x0][0x1e4], R17 ;  /* 0x0000790010110a24 */ /* 0x000fe200078e0211 */
[----:B------:R-:W-:Y:S03]  /*16440*/  @P0 SHF.L.U32 R16, R18, 0x6, RZ ;  /* 0x0000000612100819 */ /* 0x000fe600000006ff */
[C---:B---3--:R-:W-:Y:S04]  /*16450*/  HMMA.16816.F32 R60, R12.reuse, R8, R60 ;  /* 0x000000080c3c723c */ /* 0x048fe8000000183c */
[----:B------:R-:W-:Y:S03]  /*16460*/  @P0 IADD3 R17, R19, R17, RZ ;  /* 0x0000001113110210 */ /* 0x000fe60007ffe0ff */
[----:B------:R-:W-:Y:S01]  /*16470*/  @P0 IADD3 R8, P1, R16, R200, RZ ;  /* 0x000000c810080210 */ /* 0x000fe20007f3e0ff */
[C---:B------:R-:W-:Y:S04]  /*16480*/  HMMA.16816.F32 R64, R12.reuse, R10, R64 ;  /* 0x0000000a0c40723c */ /* 0x040fe80000001840 */
[----:B------:R-:W-:Y:S02]  /*16490*/  @P0 SHF.L.U64.HI R17, R18, 0x6, R17 ;  /* 0x0000000612110819 */ /* 0x000fe40000010211 */
[----:B------:R-:W-:Y:S02]  /*164a0*/  @P0 LEA R26, P3, R8, c[0x0][0x1c8], 0x1 ;  /* 0x00007200081a0a11 */ /* 0x000fe400078608ff */
[----:B------:R-:W-:Y:S01]  /*164b0*/  @P0 IADD3 R11, P2, R16, R213, RZ ;  /* 0x000000d5100b0210 */ /* 0x000fe20007f5e0ff */
[C---:B----4-:R-:W-:Y:S03]  /*164c0*/  HMMA.16816.F32 R68, R12.reuse, R20, R68 ;  /* 0x000000140c44723c */ /* 0x050fe60000001844 */
[----:B------:R-:W-:Y:S02]  /*164d0*/  @P0 IADD3.X R9, R17, R205, RZ, P1, !PT ;  /* 0x000000cd11090210 */ /* 0x000fe40000ffe4ff */
[----:B------:R-:W-:Y:S02]  /*164e0*/  @P0 LEA R24, P1, R11, c[0x0][0x1c8], 0x1 ;  /* 0x000072000b180a11 */ /* 0x000fe400078208ff */
[----:B------:R-:W-:Y:S01]  /*164f0*/  @P0 IADD3.X R10, R17, R212, RZ, P2, !PT ;  /* 0x000000d4110a0210 */ /* 0x000fe200017fe4ff */
[C---:B------:R-:W-:Y:S04]  /*16500*/  HMMA.16816.F32 R72, R12.reuse, R22, R72 ;  /* 0x000000160c48723c */ /* 0x040fe80000001848 */
[----:B------:R-:W-:Y:S02]  /*16510*/  @P0 LEA.HI.X R25, R11, c[0x0][0x1cc], R10, 0x1, P1 ;  /* 0x000073000b190a11 */ /* 0x000fe400008f0c0a */
[----:B------:R-:W-:Y:S02]  /*16520*/  @P0 IADD3 R21, P1, R193, R16, RZ ;  /* 0x00000010c1150210 */ /* 0x000fe40007f3e0ff */
        /* <DEDUP_REMOVED lines=8> */
[----:B------:R-:W-:Y:S02]  /*165b0*/  @P0 LEA.HI.X R27, R8, c[0x0][0x1cc], R9, 0x1, P3 ;  /* 0x00007300081b0a11 */ /* 0x000fe400018f0c09 */
[----:B------:R-:W1:Y:S01]  /*165c0*/  LDSM.16.MT88.4 R8, [R134+UR4+0x5900] ;  /* 0x005900048608783b */ /* 0x000e620008004200 */
[----:B------:R-:W-:Y:S01]  /*165d0*/  @P0 LEA.HI.X R31, R18, c[0x0][0x1cc], R19, 0x1, P1 ;  /* 0x00007300121f0a11 */ /* 0x000fe200008f0c13 */
[----:B------:R-:W-:Y:S01]  /*165e0*/  FADD.FTZ R175, R175, R4 ;  /* 0x00000004afaf7221 */ /* 0x000fe20000010000 */
[C---:B------:R-:W-:Y:S02]  /*165f0*/  ISETP.GE.AND P1, PT, R206.reuse, 0x1, PT ;  /* 0x00000001ce00780c */ /* 0x040fe40003f26270 */
[----:B------:R-:W-:Y:S01]  /*16600*/  IADD3 R206, R206, 0x1, RZ ;  /* 0x00000001cece7810 */ /* 0x000fe20007ffe0ff */
[----:B------:R-:W-:Y:S01]  /*16610*/  FADD.FTZ R176, R176, R175 ;  /* 0x000000afb0b07221 */ /* 0x000fe20000010000 */
[----:B------:R-:W-:Y:S02]  /*16620*/  @P0 IADD3 R16, P3, R16, R210, RZ ;  /* 0x000000d210100210 */ /* 0x000fe40007f7e0ff */
[----:B------:R-:W-:Y:S01]  /*16630*/  SEL R206, R206, RZ, !P1 ;  /* 0x000000ffcece7207 */ /* 0x000fe20004800000 */
[----:B------:R-:W-:Y:S01]  /*16640*/  FADD.FTZ R177, R177, R176 ;  /* 0x000000b0b1b17221 */ /* 0x000fe20000010000 */
[----:B------:R-:W-:Y:S02]  /*16650*/  @P0 IADD3.X R17, R17, R209, RZ, P3, !PT ;  /* 0x000000d111110210 */ /* 0x000fe40001ffe4ff */
[----:B------:R-:W-:Y:S01]  /*16660*/  @P0 LEA R22, P2, R16, c[0x0][0x1c8], 0x1 ;  /* 0x0000720010160a11 */ /* 0x000fe200078408ff */
[----:B------:R-:W-:Y:S01]  /*16670*/  @P0 IMAD R5, R206, 0x3000, R197 ;  /* 0x00003000ce050824 */ /* 0x000fe200078e02c5 */
[----:B------:R-:W-:Y:S01]  /*16680*/  @P0 IADD3 R3, P4, R21, R213, RZ ;  /* 0x000000d515030210 */ /* 0x000fe20007f9e0ff */
[----:B------:R-:W-:Y:S01]  /*16690*/  FADD.FTZ R177, R178, R177 ;  /* 0x000000b1b2b17221 */ /* 0x000fe20000010000 */
[----:B------:R-:W-:Y:S02]  /*166a0*/  @P0 LEA.HI.X R23, R16, c[0x0][0x1cc], R17, 0x1, P2 ;  /* 0x0000730010170a11 */ /* 0x000fe400010f0c11 */
[----:B------:R-:W2:Y:S01]  /*166b0*/  LDSM.16.MT88.4 R16, [R160+0x5900] ;  /* 0x00590000a010783b */ /* 0x000ea20000004200 */
[----:B------:R-:W-:Y:S01]  /*166c0*/  @P0 LEA R20, P3, R3, c[0x0][0x1c8], 0x1 ;  /* 0x0000720003140a11 */ /* 0x000fe200078608ff */
[----:B------:R-:W-:Y:S01]  /*166d0*/  FADD.FTZ R144, R144, R177 ;  /* 0x000000b190907221 */ /* 0x000fe20000010000 */
[----:B------:R-:W-:Y:S02]  /*166e0*/  @P0 IADD3.X R28, R29, R212, RZ, P4, !PT ;  /* 0x000000d41d1c0210 */ /* 0x000fe400027fe4ff */
[----:B------:R-:W-:Y:S01]  /*166f0*/  @P0 IADD3 R7, P2, R21, R210, RZ ;  /* 0x000000d215070210 */ /* 0x000fe20007f5e0ff */
[----:B------:R-:W-:Y:S01]  /*16700*/  FADD.FTZ R145, R145, R144 ;  /* 0x0000009091917221 */ /* 0x000fe20000010000 */
[----:B------:R-:W-:Y:S02]  /*16710*/  @P0 LEA.HI.X R21, R3, c[0x0][0x1cc], R28, 0x1, P3 ;  /* 0x0000730003150a11 */ /* 0x000fe400018f0c1c */
[----:B------:R-:W-:Y:S01]  /*16720*/  @P0 SHF.L.U32 R3, R5, 0x1, RZ ;  /* 0x0000000105030819 */ /* 0x000fe200000006ff */
[----:B------:R-:W-:Y:S01]  /*16730*/  FADD.FTZ R146, R146, R145 ;  /* 0x0000009192927221 */ /* 0x000fe20000010000 */
[----:B------:R-:W-:Y:S02]  /*16740*/  LOP3.LUT P4, RZ, R191, 0x1, RZ, 0xc0, !PT ;  /* 0x00000001bfff7812 */ /* 0x000fe4000788c0ff */
[----:B------:R-:W-:Y:S01]  /*16750*/  @P0 LEA R6, P1, R7, c[0x0][0x1c8], 0x1 ;  /* 0x0000720007060a11 */ /* 0x000fe200078208ff */
[----:B------:R-:W-:Y:S01]  /*16760*/  @!PT LDS RZ, [RZ] ;  /* 0x00000000fffff984 */ /* 0x000fe20000000800 */
[----:B------:R-:W-:Y:S01]  /*16770*/  @!PT LDS RZ, [RZ] ;  /* 0x00000000fffff984 */ /* 0x000fe20000000800 */
[----:B------:R-:W-:Y:S01]  /*16780*/  @!PT LDS RZ, [RZ] ;  /* 0x00000000fffff984 */ /* 0x000fe20000000800 */
[----:B------:R3:W-:Y:S01]  /*16790*/  @P0 LDGSTS.E.BYPASS.LTC128B.128 [R3+0xc100], [R26.64], !P6 ;  /* 0x0c1000001a030fae */ /* 0x0007e2000f101d46 */
[----:B------:R-:W-:Y:S01]  /*167a0*/  @P0 IADD3.X R32, R29, R209, RZ, P2, !PT ;  /* 0x000000d11d200210 */ /* 0x000fe200017fe4ff */
[----:B------:R-:W-:Y:S01]  /*167b0*/  FADD.FTZ R147, R147, R146 ;  /* 0x0000009293937221 */ /* 0x000fe20000010000 */
[----:B------:R-:W-:Y:S02]  /*167c0*/  MOV R133, R2 ;  /* 0x0000000200857202 */ /* 0x000fe40000000f00 */
[----:B------:R-:W-:Y:S01]  /*167d0*/  @P0 LEA.HI.X R7, R7, c[0x0][0x1cc], R32, 0x1, P1 ;  /* 0x0000730007070a11 */ /* 0x000fe200008f0c20 */
[----:B------:R-:W-:Y:S01]  /*167e0*/  FADD.FTZ R152, R152, R147 ;  /* 0x0000009398987221 */ /* 0x000fe20000010000 */
[C---:B-1----:R-:W-:Y:S01]  /*167f0*/  HMMA.16816.F32 R84, R12.reuse, R8, R84 ;  /* 0x000000080c54723c */ /* 0x042fe20000001854 */
[----:B------:R3:W-:Y:S02]  /*16800*/  @P0 LDGSTS.E.BYPASS.LTC128B.128 [R3+0xe100], [R24.64], !P5 ;  /* 0x0e10000018030fae */ /* 0x0007e4000e901d46 */
[----:B------:R-:W-:Y:S04]  /*16810*/  FADD.FTZ R153, R153, R152 ;  /* 0x0000009899997221 */ /* 0x000fe80000010000 */
[----:B------:R-:W-:Y:S01]  /*16820*/  FADD.FTZ R154, R154, R153 ;  /* 0x000000999a9a7221 */ /* 0x000fe20000010000 */
[C---:B------:R-:W-:Y:S01]  /*16830*/  HMMA.16816.F32 R88, R12.reuse, R10, R88 ;  /* 0x0000000a0c58723c */ /* 0x040fe20000001858 */
[----:B------:R3:W-:Y:S03]  /*16840*/  @P0 LDGSTS.E.BYPASS.LTC128B.128 [R3+0x10100], [R22.64], !P4 ;  /* 0x1010000016030fae */ /* 0x0007e6000e101d46 */
[----:B------:R-:W-:Y:S05]  /*16850*/  FADD.FTZ R208, R169, R154 ;  /* 0x0000009aa9d07221 */ /* 0x000fea0000010000 */
[----:B------:R3:W-:Y:S01]  /*16860*/  @P0 LDGSTS.E.BYPASS.LTC128B.128 [R3+0xd100], [R30.64], !P6 ;  /* 0x0d1000001e030fae */ /* 0x0007e2000f101d46 */
[C---:B--2---:R-:W-:Y:S07]  /*16870*/  HMMA.16816.F32 R92, R12.reuse, R16, R92 ;  /* 0x000000100c5c723c */ /* 0x044fee000000185c */
[----:B------:R3:W-:Y:S01]  /*16880*/  @P0 LDGSTS.E.BYPASS.LTC128B.128 [R3+0xf100], [R20.64], !P5 ;  /* 0x0f10000014030fae */ /* 0x0007e2000e901d46 */
[----:B------:R-:W-:Y:S07]  /*16890*/  HMMA.16816.F32 R96, R12, R18, R96 ;  /* 0x000000120c60723c */ /* 0x000fee0000001860 */
[----:B------:R3:W-:Y:S01]  /*168a0*/  @P0 LDGSTS.E.BYPASS.LTC128B.128 [R3+0x11100], [R6.64], !P4 ;  /* 0x1110000006030fae */ /* 0x0007e2000e101d46 */
[----:B------:R-:W-:Y:S04]  /*168b0*/  ISETP.GT.AND P0, PT, R211, RZ, PT ;  /* 0x000000ffd300720c */ /* 0x000fe80003f04270 */
[----:B------:R-:W-:Y:S03]  /*168c0*/  MOV R211, R218 ;  /* 0x000000da00d37202 */ /* 0x000fe60000000f00 */
[----:B------:R-:W0:Y:S01]  /*168d0*/  LDGDEPBAR ;  /* 0x00000000000079af */ /* 0x000e220000000000 */
[----:B---3--:R-:W-:Y:S05]  /*168e0*/  MOV R3, R0 ;  /* 0x0000000000037202 */ /* 0x008fea0000000f00 */
[----:B------:R-:W-:-:S05]  /*168f0*/  @P0 BRA `(.L_x_2547) ;  /* 0xffffd5b000000947 */ /* 0x000fca000383ffff */
.L_x_2546:
        /* <DEDUP_REMOVED lines=122> */
.L_x_2492:
        /* <DEDUP_REMOVED lines=152> */
.L_x_2549:
        /* <DEDUP_REMOVED lines=137> */
.L_x_2551:
[----:B--2---:R-:W-:Y:S05]  /*182b0*/  BSYNC B0 ;  /* 0x0000000000007941 */ /* 0x004fea0003800000 */
.L_x_2550:
        /* <DEDUP_REMOVED lines=23> */
.L_x_2553:
[----:B------:R-:W-:Y:S05]  /*18430*/  BSYNC B0 ;  /* 0x0000000000007941 */ /* 0x000fea0003800000 */
.L_x_2552:
        /* <DEDUP_REMOVED lines=23> */
.L_x_2555:
[----:B------:R-:W-:Y:S05]  /*185b0*/  BSYNC B0 ;  /* 0x0000000000007941 */ /* 0x000fea0003800000 */
.L_x_2554:
        /* <DEDUP_REMOVED lines=24> */
.L_x_2548:
        /* <DEDUP_REMOVED lines=18> */
.L_x_2556:
        /* <DEDUP_REMOVED lines=41> */
.L_x_2558:
[----:B------:R-:W-:Y:S05]  /*18af0*/  BSYNC B0 ;  /* 0x0000000000007941 */ /* 0x000fea0003800000 */
.L_x_2557:
        /* <DEDUP_REMOVED lines=64> */
.L_x_2560:
[----:B------:R-:W-:Y:S05]  /*18f00*/  BSYNC B0 ;  /* 0x0000000000007941 */ /* 0x000fea0003800000 */
.L_x_2559:
        /* <DEDUP_REMOVED lines=21> */
.L_x_2562:
[----:B------:R-:W-:Y:S05]  /*19060*/  BSYNC B0 ;  /* 0x0000000000007941 */ /* 0x000fea0003800000 */
.L_x_2561:
        /* <DEDUP_REMOVED lines=21> */
.L_x_2564:
[----:B------:R-:W-:Y:S05]  /*191c0*/  BSYNC B0 ;  /* 0x0000000000007941 */ /* 0x000fea0003800000 */
.L_x_2563:
        /* <DEDUP_REMOVED lines=22> */
.L_x_2565:
        /* <DEDUP_REMOVED lines=13> */
.L_x_2609:


//--------------------- .nv.shared._ZN7cutlass13device_kernelIN5flash19enable_sm80_to_sm89INS1_16FlashAttnFwdSm80INS1_25CollectiveMainloopFwdSm80ILi8ELi1ELb1EN4cute5tupleIJNS5_1CILi128EEENS7_ILi96EEENS7_ILi192EEEEEELi192ENS_6half_tEfNS_4arch4Sm80ELb0ELb0ELb1ELb0ELb0ELb0ELb1ELb0EEENS1_21CollectiveEpilogueFwdINS6_IJS8_SA_S9_EEENS6_IJNS7_ILi1EEESI_SI_EEESC_SE_Li256ELb0ELb1ELb0ELb0EEENS1_19SingleTileSchedulerILb0ELb0ELb1ELi128EEEEEEEEEvNT_6ParamsE --------------------------
	.section	.nv.shared._ZN7cutlass13device_kernelIN5flash19enable_sm80_to_sm89INS1_16FlashAttnFwdSm80INS1_25CollectiveMainloopFwdSm80ILi8ELi1ELb1EN4cute5tupleIJNS5_1CILi128EEENS7_ILi96EEENS7_ILi192EEEEEELi192ENS_6half_tEfNS_4arch4Sm80ELb0ELb0ELb1ELb0ELb0ELb0ELb1ELb0EEENS1_21CollectiveEpilogueFwdINS6_IJS8_SA_S9_EEENS6_IJNS7_ILi1EEESI_SI_EEESC_SE_Li256ELb0ELb1ELb0ELb0EEENS1_19SingleTileSchedulerILb0ELb0ELb1ELi128EEEEEEEEEvNT_6ParamsE,"aw",@nobits
	.sectionflags	@""
	.align	16


//--------------------- .nv.global                --------------------------
	.section	.nv.global,"aw",@nobits
.nv.global:
	.type		_ZN77_INTERNAL_8241b919_41_flash_fwd_hdim192_fp16_softcapall_sm80_cu_1f2e7571_33954cute1_E,@object
	.size		_ZN77_INTERNAL_8241b919_41_flash_fwd_hdim192_fp16_softcapall_sm80_cu_1f2e7571_33954cute1_E,(_ZN77_INTERNAL_8241b919_41_flash_fwd_hdim192_fp16_softcapall_sm80_cu_1f2e7571_33954cuda3std3__45__cpo6cbeginE - _ZN77_INTERNAL_8241b919_41_flash_fwd_hdim192_fp16_softcapall_sm80_cu_1f2e7571_33954cute1_E)
_ZN77_INTERNAL_8241b919_41_flash_fwd_hdim192_fp16_softcapall_sm80_cu_1f2e7571_33954cute1_E:
	.zero		1
	.type		_ZN77_INTERNAL_8241b919_41_flash_fwd_hdim192_fp16_softcapall_sm80_cu_1f2e7571_33954cuda3std3__45__cpo6cbeginE,@object
	.size		_ZN77_INTERNAL_8241b919_41_flash_fwd_hdim192_fp16_softcapall_sm80_cu_1f2e7571_33954cuda3std3__45__cpo6cbeginE,(_ZN77_INTERNAL_8241b919_41_flash_fwd_hdim192_fp16_softcapall_sm80_cu_1f2e7571_33954cuda3std3__48in_placeE - _ZN77_INTERNAL_8241b919_41_flash_fwd_hdim192_fp16_softcapall_sm80_cu_1f2e7571_33954cuda3std3__45__cpo6cbeginE)
_ZN77_INTERNAL_8241b919_41_flash_fwd_hdim192_fp16_softcapall_sm80_cu_1f2e7571_33954cuda3std3__45__cpo6cbeginE:
	.zero		1
	.type		_ZN77_INTERNAL_8241b919_41_flash_fwd_hdim192_fp16_softcapall_sm80_cu_1f2e7571_33954cuda3std3__48in_placeE,@object
	.size		_ZN77_INTERNAL_8241b919_41_flash_fwd_hdim192_fp16_softcapall_sm80_cu_1f2e7571_33954cuda3std3__48in_placeE,(_ZN77_INTERNAL_8241b919_41_flash_fwd_hdim192_fp16_softcapall_sm80_cu_1f2e7571_33954cuda3std6ranges3__45__cpo9iter_moveE - _ZN77_INTERNAL_8241b919_41_flash_fwd_hdim192_fp16_softcapall_sm80_cu_1f2e7571_33954cuda3std3__48in_placeE)
_ZN77_INTERNAL_8241b919_41_flash_fwd_hdim192_fp16_softcapall_sm80_cu_1f2e7571_33954cuda3std3__48in_placeE:
	.zero		1
	.type		_ZN77_INTERNAL_8241b919_41_flash_fwd_hdim192_fp16_softcapall_sm80_cu_1f2e7571_33954cuda3std6ranges3__45__cpo9iter_moveE,@object
	.size		_ZN77_INTERNAL_8241b919_41_flash_fwd_hdim192_fp16_softcapall_sm80_cu_1f2e7571_33954cuda3std6ranges3__45__cpo9iter_moveE,(_ZN77_INTERNAL_8241b919_41_flash_fwd_hdim192_fp16_softcapall_sm80_cu_1f2e7571_33954cuda3std3__45__cpo5beginE - _ZN77_INTERNAL_8241b919_41_flash_fwd_hdim192_fp16_softcapall_sm80_cu_1f2e7571_33954cuda3std6ranges3__45__cpo9iter_moveE)
_ZN77_INTERNAL_8241b919_41_flash_fwd_hdim192_fp16_softcapall_sm80_cu_1f2e7571_33954cuda3std6ranges3__45__cpo9iter_moveE:
	.zero		1
	.type		_ZN77_INTERNAL_8241b919_41_flash_fwd_hdim192_fp16_softcapall_sm80_cu_1f2e7571_33954cuda3std3__45__cpo5beginE,@object
	.size		_ZN77_INTERNAL_8241b919_41_flash_fwd_hdim192_fp16_softcapall_sm80_cu_1f2e7571_33954cuda3std3__45__cpo5beginE,(_ZN77_INTERNAL_8241b919_41_flash_fwd_hdim192_fp16_softcapall_sm80_cu_1f2e7571_33954cuda3std3__479_GLOBAL__N__8241b919_41_flash_fwd_hdim192_fp16_softcapall_sm80_cu_1f2e7571_33956ignoreE - _ZN77_INTERNAL_8241b919_41_flash_fwd_hdim192_fp16_softcapall_sm80_cu_1f2e7571_33954cuda3std3__45__cpo5beginE)
_ZN77_INTERNAL_8241b919_41_flash_fwd_hdim192_fp16_softcapall_sm80_cu_1f2e7571_33954cuda3std3__45__cpo5beginE:
	.zero		1
	.type		_ZN77_INTERNAL_8241b919_41_flash_fwd_hdim192_fp16_softcapall_sm80_cu_1f2e7571_33954cuda3std3__479_GLOBAL__N__8241b919_41_flash_fwd_hdim192_fp16_softcapall_sm80_cu_1f2e7571_33956ignoreE,@object
	.size		_ZN77_INTERNAL_8241b919_41_flash_fwd_hdim192_fp16_softcapall_sm80_cu_1f2e7571_33954cuda3std3__479_GLOBAL__N__8241b919_41_flash_fwd_hdim192_fp16_softcapall_sm80_cu_1f2e7571_33956ignoreE,(_ZN77_INTERNAL_8241b919_41_flash_fwd_hdim192_fp16_softcapall_sm80_cu_1f2e7571_33954cute7productE - _ZN77_INTERNAL_8241b919_41_flash_fwd_hdim192_fp16_softcapall_sm80_cu_1f2e7571_33954cuda3std3__479_GLOBAL__N__8241b919_41_flash_fwd_hdim192_fp16_softcapall_sm80_cu_1f2e7571_33956ignoreE)
_ZN77_INTERNAL_8241b919_41_flash_fwd_hdim192_fp16_softcapall_sm80_cu_1f2e7571_33954cuda3std3__479_GLOBAL__N__8241b919_41_flash_fwd_hdim192_fp16_softcapall_sm80_cu_1f2e7571_33956ignoreE:
	.zero		1
	.type		_ZN77_INTERNAL_8241b919_41_flash_fwd_hdim192_fp16_softcapall_sm80_cu_1f2e7571_33954cute7productE,@object
	.size		_ZN77_INTERNAL_8241b919_41_flash_fwd_hdim192_fp16_softcapall_sm80_cu_1f2e7571_33954cute7productE,(_ZN77_INTERNAL_8241b919_41_flash_fwd_hdim192_fp16_softcapall_sm80_cu_1f2e7571_33954cuda3std3__45__cpo3endE - _ZN77_INTERNAL_8241b919_41_flash_fwd_hdim192_fp16_softcapall_sm80_cu_1f2e7571_33954cute7productE)
_ZN77_INTERNAL_8241b919_41_flash_fwd_hdim192_fp16_softcapall_sm80_cu_1f2e7571_33954cute7productE:
	.zero		1
	.type		_ZN77_INTERNAL_8241b919_41_flash_fwd_hdim192_fp16_softcapall_sm80_cu_1f2e7571_33954cuda3std3__45__cpo3endE,@object
	.size		_ZN77_INTERNAL_8241b919_41_flash_fwd_hdim192_fp16_softcapall_sm80_cu_1f2e7571_33954cuda3std3__45__cpo3endE,(_ZN77_INTERNAL_8241b919_41_flash_fwd_hdim192_fp16_softcapall_sm80_cu_1f2e7571_33954cuda3std3__419piecewise_constructE - _ZN77_INTERNAL_8241b919_41_flash_fwd_hdim192_fp16_softcapall_sm80_cu_1f2e7571_33954cuda3std3__45__cpo3endE)
_ZN77_INTERNAL_8241b919_41_flash_fwd_hdim192_fp16_softcapall_sm80_cu_1f2e7571_33954cuda3std3__45__cpo3endE:
	.zero		1
	.type		_ZN77_INTERNAL_8241b919_41_flash_fwd_hdim192_fp16_softcapall_sm80_cu_1f2e7571_33954cuda3std3__419piecewise_constructE,@object
	.size		_ZN77_INTERNAL_8241b919_41_flash_fwd_hdim192_fp16_softcapall_sm80_cu_1f2e7571_33954cuda3std3__419piecewise_constructE,(_ZN77_INTERNAL_8241b919_41_flash_fwd_hdim192_fp16_softcapall_sm80_cu_1f2e7571_33954cuda3std3__45__cpo4cendE - _ZN77_INTERNAL_8241b919_41_flash_fwd_hdim192_fp16_softcapall_sm80_cu_1f2e7571_33954cuda3std3__419piecewise_constructE)
_ZN77_INTERNAL_8241b919_41_flash_fwd_hdim192_fp16_softcapall_sm80_cu_1f2e7571_33954cuda3std3__419piecewise_constructE:
	.zero		1
	.type		_ZN77_INTERNAL_8241b919_41_flash_fwd_hdim192_fp16_softcapall_sm80_cu_1f2e7571_33954cuda3std3__45__cpo4cendE,@object
	.size		_ZN77_INTERNAL_8241b919_41_flash_fwd_hdim192_fp16_softcapall_sm80_cu_1f2e7571_33954cuda3std3__45__cpo4cendE,(_ZN77_INTERNAL_8241b919_41_flash_fwd_hdim192_fp16_softcapall_sm80_cu_1f2e7571_33954cuda3std6ranges3__45__cpo4swapE - _ZN77_INTERNAL_8241b919_41_flash_fwd_hdim192_fp16_softcapall_sm80_cu_1f2e7571_33954cuda3std3__45__cpo4cendE)
_ZN77_INTERNAL_8241b919_41_flash_fwd_hdim192_fp16_softcapall_sm80_cu_1f2e7571_33954cuda3std3__45__cpo4cendE:
	.zero		1
	.type		_ZN77_INTERNAL_8241b919_41_flash_fwd_hdim192_fp16_softcapall_sm80_cu_1f2e7571_33954cuda3std6ranges3__45__cpo4swapE,@object
	.size		_ZN77_INTERNAL_8241b919_41_flash_fwd_hdim192_fp16_softcapall_sm80_cu_1f2e7571_33954cuda3std6ranges3__45__cpo4swapE,(.L_7 - _ZN77_INTERNAL_8241b919_41_flash_fwd_hdim192_fp16_softcapall_sm80_cu_1f2e7571_33954cuda3std6ranges3__45__cpo4swapE)
_ZN77_INTERNAL_8241b919_41_flash_fwd_hdim192_fp16_softcapall_sm80_cu_1f2e7571_33954cuda3std6ranges3__45__cpo4swapE:
	.zero		1
.L_7:


//--------------------- .nv.shared._ZN7cutlass13device_kernelIN5flash19enable_sm80_to_sm89INS1_16FlashAttnFwdSm80INS1_25CollectiveMainloopFwdSm80ILi8ELi1ELb1EN4cute5tupleIJNS5_1CILi128EEENS7_ILi96EEENS7_ILi192EEEEEELi192ENS_6half_tEfNS_4arch4Sm80ELb0ELb0ELb1ELb1ELb0ELb0ELb1ELb0EEENS1_21CollectiveEpilogueFwdINS6_IJS8_SA_S9_EEENS6_IJNS7_ILi1EEESI_SI_EEESC_SE_Li256ELb1ELb1ELb0ELb0EEENS1_19SingleTileSchedulerILb1ELb0ELb1ELi128EEEEEEEEEvNT_6ParamsE --------------------------
	.section	.nv.shared._ZN7cutlass13device_kernelIN5flash19enable_sm80_to_sm89INS1_16FlashAttnFwdSm80INS1_25CollectiveMainloopFwdSm80ILi8ELi1ELb1EN4cute5tupleIJNS5_1CILi128EEENS7_ILi96EEENS7_ILi192EEEEEELi192ENS_6half_tEfNS_4arch4Sm80ELb0ELb0ELb1ELb1ELb0ELb0ELb1ELb0EEENS1_21CollectiveEpilogueFwdINS6_IJS8_SA_S9_EEENS6_IJNS7_ILi1EEESI_SI_EEESC_SE_Li256ELb1ELb1ELb0ELb0EEENS1_19SingleTileSchedulerILb1ELb0ELb1ELi128EEEEEEEEEvNT_6ParamsE,"aw",@nobits
	.sectionflags	@""
	.align	16


//--------------------- .nv.shared._ZN7cutlass13device_kernelIN5flash19enable_sm80_to_sm89INS1_16FlashAttnFwdSm80INS1_25CollectiveMainloopFwdSm80ILi8ELi1ELb0EN4cute5tupleIJNS5_1CILi128EEENS7_ILi64EEENS7_ILi192EEEEEELi192ENS_6half_tEfNS_4arch4Sm80ELb0ELb0ELb1ELb1ELb0ELb1ELb1ELb0EEENS1_21CollectiveEpilogueFwdINS6_IJS8_SA_S9_EEENS6_IJNS7_ILi1EEESI_SI_EEESC_SE_Li256ELb1ELb1ELb0ELb0EEENS1_19SingleTileSchedulerILb1ELb0ELb1ELi128EEEEEEEEEvNT_6ParamsE --------------------------
	.section	.nv.shared._ZN7cutlass13device_kernelIN5flash19enable_sm80_to_sm89INS1_16FlashAttnFwdSm80INS1_25CollectiveMainloopFwdSm80ILi8ELi1ELb0EN4cute5tupleIJNS5_1CILi128EEENS7_ILi64EEENS7_ILi192EEEEEELi192ENS_6half_tEfNS_4arch4Sm80ELb0ELb0ELb1ELb1ELb0ELb1ELb1ELb0EEENS1_21CollectiveEpilogueFwdINS6_IJS8_SA_S9_EEENS6_IJNS7_ILi1EEESI_SI_EEESC_SE_Li256ELb1ELb1ELb0ELb0EEENS1_19SingleTileSchedulerILb1ELb0ELb1ELi128EEEEEEEEEvNT_6ParamsE,"aw",@nobits
	.sectionflags	@""
	.align	16


//--------------------- .nv.shared._ZN7cutlass13device_kernelIN5flash19enable_sm80_to_sm89INS1_16FlashAttnFwdSm80INS1_25CollectiveMainloopFwdSm80ILi8ELi1ELb0EN4cute5tupleIJNS5_1CILi128EEENS7_ILi64EEENS7_ILi192EEEEEELi192ENS_6half_tEfNS_4arch4Sm80ELb0ELb1ELb1ELb0ELb0ELb0ELb1ELb0EEENS1_21CollectiveEpilogueFwdINS6_IJS8_SA_S9_EEENS6_IJNS7_ILi1EEESI_SI_EEESC_SE_Li256ELb0ELb1ELb0ELb0EEENS1_19SingleTileSchedulerILb0ELb0ELb1ELi128EEEEEEEEEvNT_6ParamsE --------------------------
	.section	.nv.shared._ZN7cutlass13device_kernelIN5flash19enable_sm80_to_sm89INS1_16FlashAttnFwdSm80INS1_25CollectiveMainloopFwdSm80ILi8ELi1ELb0EN4cute5tupleIJNS5_1CILi128EEENS7_ILi64EEENS7_ILi192EEEEEELi192ENS_6half_tEfNS_4arch4Sm80ELb0ELb1ELb1ELb0ELb0ELb0ELb1ELb0EEENS1_21CollectiveEpilogueFwdINS6_IJS8_SA_S9_EEENS6_IJNS7_ILi1EEESI_SI_EEESC_SE_Li256ELb0ELb1ELb0ELb0EEENS1_19SingleTileSchedulerILb0ELb0ELb1ELi128EEEEEEEEEvNT_6ParamsE,"aw",@nobits
	.sectionflags	@""
	.align	16


//--------------------- .nv.shared._ZN7cutlass13device_kernelIN5flash19enable_sm80_to_sm89INS1_16FlashAttnFwdSm80INS1_25CollectiveMainloopFwdSm80ILi8ELi1ELb0EN4cute5tupleIJNS5_1CILi128EEENS7_ILi64EEENS7_ILi192EEEEEELi192ENS_6half_tEfNS_4arch4Sm80ELb0ELb1ELb1ELb1ELb0ELb0ELb1ELb0EEENS1_21CollectiveEpilogueFwdINS6_IJS8_SA_S9_EEENS6_IJNS7_ILi1EEESI_SI_EEESC_SE_Li256ELb1ELb1ELb0ELb0EEENS1_19SingleTileSchedulerILb1ELb0ELb1ELi128EEEEEEEEEvNT_6ParamsE --------------------------
	.section	.nv.shared._ZN7cutlass13device_kernelIN5flash19enable_sm80_to_sm89INS1_16FlashAttnFwdSm80INS1_25CollectiveMainloopFwdSm80ILi8ELi1ELb0EN4cute5tupleIJNS5_1CILi128EEENS7_ILi64EEENS7_ILi192EEEEEELi192ENS_6half_tEfNS_4arch4Sm80ELb0ELb1ELb1ELb1ELb0ELb0ELb1ELb0EEENS1_21CollectiveEpilogueFwdINS6_IJS8_SA_S9_EEENS6_IJNS7_ILi1EEESI_SI_EEESC_SE_Li256ELb1ELb1ELb0ELb0EEENS1_19SingleTileSchedulerILb1ELb0ELb1ELi128EEEEEEEEEvNT_6ParamsE,"aw",@nobits
	.sectionflags	@""
	.align	16


//--------------------- .nv.shared._ZN7cutlass13device_kernelIN5flash19enable_sm80_to_sm89INS1_16FlashAttnFwdSm80INS1_25CollectiveMainloopFwdSm80ILi8ELi1ELb0EN4cute5tupleIJNS5_1CILi128EEENS7_ILi64EEENS7_ILi192EEEEEELi192ENS_6half_tEfNS_4arch4Sm80ELb0ELb1ELb1ELb1ELb0ELb1ELb1ELb0EEENS1_21CollectiveEpilogueFwdINS6_IJS8_SA_S9_EEENS6_IJNS7_ILi1EEESI_SI_EEESC_SE_Li256ELb1ELb1ELb0ELb0EEENS1_19SingleTileSchedulerILb1ELb0ELb1ELi128EEEEEEEEEvNT_6ParamsE --------------------------
	.section	.nv.shared._ZN7cutlass13device_kernelIN5flash19enable_sm80_to_sm89INS1_16FlashAttnFwdSm80INS1_25CollectiveMainloopFwdSm80ILi8ELi1ELb0EN4cute5tupleIJNS5_1CILi128EEENS7_ILi64EEENS7_ILi192EEEEEELi192ENS_6half_tEfNS_4arch4Sm80ELb0ELb1ELb1ELb1ELb0ELb1ELb1ELb0EEENS1_21CollectiveEpilogueFwdINS6_IJS8_SA_S9_EEENS6_IJNS7_ILi1EEESI_SI_EEESC_SE_Li256ELb1ELb1ELb0ELb0EEENS1_19SingleTileSchedulerILb1ELb0ELb1ELi128EEEEEEEEEvNT_6ParamsE,"aw",@nobits
	.sectionflags	@""
	.align	16


//--------------------- .nv.shared._ZN7cutlass13device_kernelIN5flash19enable_sm80_to_sm89INS1_16FlashAttnFwdSm80INS1_25CollectiveMainloopFwdSm80ILi8ELi1ELb1EN4cute5tupleIJNS5_1CILi128EEENS7_ILi96EEENS7_ILi192EEEEEELi192ENS_6half_tEfNS_4arch4Sm80ELb1ELb0ELb1ELb0ELb0ELb0ELb1ELb0EEENS1_21CollectiveEpilogueFwdINS6_IJS8_SA_S9_EEENS6_IJNS7_ILi1EEESI_SI_EEESC_SE_Li256ELb0ELb1ELb0ELb0EEENS1_30DynamicPersistentTileSchedulerILi256ELi256ELb0ELb1ELb0EEEEEEEEEvNT_6ParamsE --------------------------
	.section	.nv.shared._ZN7cutlass13device_kernelIN5flash19enable_sm80_to_sm89INS1_16FlashAttnFwdSm80INS1_25CollectiveMainloopFwdSm80ILi8ELi1ELb1EN4cute5tupleIJNS5_1CILi128EEENS7_ILi96EEENS7_ILi192EEEEEELi192ENS_6half_tEfNS_4arch4Sm80ELb1ELb0ELb1ELb0ELb0ELb0ELb1ELb0EEENS1_21CollectiveEpilogueFwdINS6_IJS8_SA_S9_EEENS6_IJNS7_ILi1EEESI_SI_EEESC_SE_Li256ELb0ELb1ELb0ELb0EEENS1_30DynamicPersistentTileSchedulerILi256ELi256ELb0ELb1ELb0EEEEEEEEEvNT_6ParamsE,"aw",@nobits
	.sectionflags	@""
	.align	16


//--------------------- .nv.shared._ZN7cutlass13device_kernelIN5flash19enable_sm80_to_sm89INS1_16FlashAttnFwdSm80INS1_25CollectiveMainloopFwdSm80ILi8ELi1ELb1EN4cute5tupleIJNS5_1CILi128EEENS7_ILi96EEENS7_ILi192EEEEEELi192ENS_6half_tEfNS_4arch4Sm80ELb1ELb0ELb1ELb1ELb0ELb0ELb1ELb0EEENS1_21CollectiveEpilogueFwdINS6_IJS8_SA_S9_EEENS6_IJNS7_ILi1EEESI_SI_EEESC_SE_Li256ELb1ELb1ELb0ELb0EEENS1_19SingleTileSchedulerILb1ELb0ELb1ELi128EEEEEEEEEvNT_6ParamsE --------------------------
	.section	.nv.shared._ZN7cutlass13device_kernelIN5flash19enable_sm80_to_sm89INS1_16FlashAttnFwdSm80INS1_25CollectiveMainloopFwdSm80ILi8ELi1ELb1EN4cute5tupleIJNS5_1CILi128EEENS7_ILi96EEENS7_ILi192EEEEEELi192ENS_6half_tEfNS_4arch4Sm80ELb1ELb0ELb1ELb1ELb0ELb0ELb1ELb0EEENS1_21CollectiveEpilogueFwdINS6_IJS8_SA_S9_EEENS6_IJNS7_ILi1EEESI_SI_EEESC_SE_Li256ELb1ELb1ELb0ELb0EEENS1_19SingleTileSchedulerILb1ELb0ELb1ELi128EEEEEEEEEvNT_6ParamsE,"aw",@nobits
	.sectionflags	@""
	.align	16


//--------------------- .nv.shared._ZN7cutlass13device_kernelIN5flash19enable_sm80_to_sm89INS1_16FlashAttnFwdSm80INS1_25CollectiveMainloopFwdSm80ILi8ELi1ELb0EN4cute5tupleIJNS5_1CILi128EEENS7_ILi64EEENS7_ILi192EEEEEELi192ENS_6half_tEfNS_4arch4Sm80ELb1ELb0ELb1ELb1ELb0ELb1ELb1ELb0EEENS1_21CollectiveEpilogueFwdINS6_IJS8_SA_S9_EEENS6_IJNS7_ILi1EEESI_SI_EEESC_SE_Li256ELb1ELb1ELb0ELb0EEENS1_19SingleTileSchedulerILb1ELb0ELb1ELi128EEEEEEEEEvNT_6ParamsE --------------------------
	.section	.nv.shared._ZN7cutlass13device_kernelIN5flash19enable_sm80_to_sm89INS1_16FlashAttnFwdSm80INS1_25CollectiveMainloopFwdSm80ILi8ELi1ELb0EN4cute5tupleIJNS5_1CILi128EEENS7_ILi64EEENS7_ILi192EEEEEELi192ENS_6half_tEfNS_4arch4Sm80ELb1ELb0ELb1ELb1ELb0ELb1ELb1ELb0EEENS1_21CollectiveEpilogueFwdINS6_IJS8_SA_S9_EEENS6_IJNS7_ILi1EEESI_SI_EEESC_SE_Li256ELb1ELb1ELb0ELb0EEENS1_19SingleTileSchedulerILb1ELb0ELb1ELi128EEEEEEEEEvNT_6ParamsE,"aw",@nobits
	.sectionflags	@""
	.align	16


//--------------------- .nv.shared._ZN7cutlass13device_kernelIN5flash19enable_sm80_to_sm89INS1_16FlashAttnFwdSm80INS1_25CollectiveMainloopFwdSm80ILi8ELi2ELb1EN4cute5tupleIJNS5_1CILi128EEENS7_ILi96EEENS7_ILi192EEEEEELi192ENS_6half_tEfNS_4arch4Sm80ELb0ELb0ELb1ELb0ELb0ELb0ELb1ELb0EEENS1_21CollectiveEpilogueFwdINS6_IJS8_SA_S9_EEENS6_IJNS7_ILi1EEESI_SI_EEESC_SE_Li256ELb0ELb1ELb0ELb0EEENS1_19SingleTileSchedulerILb0ELb0ELb1ELi128EEEEEEEEEvNT_6ParamsE --------------------------
	.section	.nv.shared._ZN7cutlass13device_kernelIN5flash19enable_sm80_to_sm89INS1_16FlashAttnFwdSm80INS1_25CollectiveMainloopFwdSm80ILi8ELi2ELb1EN4cute5tupleIJNS5_1CILi128EEENS7_ILi96EEENS7_ILi192EEEEEELi192ENS_6half_tEfNS_4arch4Sm80ELb0ELb0ELb1ELb0ELb0ELb0ELb1ELb0EEENS1_21CollectiveEpilogueFwdINS6_IJS8_SA_S9_EEENS6_IJNS7_ILi1EEESI_SI_EEESC_SE_Li256ELb0ELb1ELb0ELb0EEENS1_19SingleTileSchedulerILb0ELb0ELb1ELi128EEEEEEEEEvNT_6ParamsE,"aw",@nobits
	.sectionflags	@""
	.align	16


//--------------------- .nv.shared._ZN7cutlass13device_kernelIN5flash19enable_sm80_to_sm89INS1_16FlashAttnFwdSm80INS1_25CollectiveMainloopFwdSm80ILi8ELi2ELb1EN4cute5tupleIJNS5_1CILi128EEENS7_ILi96EEENS7_ILi192EEEEEELi192ENS_6half_tEfNS_4arch4Sm80ELb0ELb0ELb1ELb1ELb0ELb0ELb1ELb0EEENS1_21CollectiveEpilogueFwdINS6_IJS8_SA_S9_EEENS6_IJNS7_ILi1EEESI_SI_EEESC_SE_Li256ELb1ELb1ELb0ELb0EEENS1_19SingleTileSchedulerILb1ELb0ELb1ELi128EEEEEEEEEvNT_6ParamsE --------------------------
	.section	.nv.shared._ZN7cutlass13device_kernelIN5flash19enable_sm80_to_sm89INS1_16FlashAttnFwdSm80INS1_25CollectiveMainloopFwdSm80ILi8ELi2ELb1EN4cute5tupleIJNS5_1CILi128EEENS7_ILi96EEENS7_ILi192EEEEEELi192ENS_6half_tEfNS_4arch4Sm80ELb0ELb0ELb1ELb1ELb0ELb0ELb1ELb0EEENS1_21CollectiveEpilogueFwdINS6_IJS8_SA_S9_EEENS6_IJNS7_ILi1EEESI_SI_EEESC_SE_Li256ELb1ELb1ELb0ELb0EEENS1_19SingleTileSchedulerILb1ELb0ELb1ELi128EEEEEEEEEvNT_6ParamsE,"aw",@nobits
	.sectionflags	@""
	.align	16


//--------------------- .nv.shared._ZN7cutlass13device_kernelIN5flash19enable_sm80_to_sm89INS1_16FlashAttnFwdSm80INS1_25CollectiveMainloopFwdSm80ILi8ELi2ELb0EN4cute5tupleIJNS5_1CILi128EEENS7_ILi64EEENS7_ILi192EEEEEELi192ENS_6half_tEfNS_4arch4Sm80ELb0ELb0ELb1ELb1ELb0ELb1ELb1ELb0EEENS1_21CollectiveEpilogueFwdINS6_IJS8_SA_S9_EEENS6_IJNS7_ILi1EEESI_SI_EEESC_SE_Li256ELb1ELb1ELb0ELb0EEENS1_19SingleTileSchedulerILb1ELb0ELb1ELi128EEEEEEEEEvNT_6ParamsE --------------------------
	.section	.nv.shared._ZN7cutlass13device_kernelIN5flash19enable_sm80_to_sm89INS1_16FlashAttnFwdSm80INS1_25CollectiveMainloopFwdSm80ILi8ELi2ELb0EN4cute5tupleIJNS5_1CILi128EEENS7_ILi64EEENS7_ILi192EEEEEELi192ENS_6half_tEfNS_4arch4Sm80ELb0ELb0ELb1ELb1ELb0ELb1ELb1ELb0EEENS1_21CollectiveEpilogueFwdINS6_IJS8_SA_S9_EEENS6_IJNS7_ILi1EEESI_SI_EEESC_SE_Li256ELb1ELb1ELb0ELb0EEENS1_19SingleTileSchedulerILb1ELb0ELb1ELi128EEEEEEEEEvNT_6ParamsE,"aw",@nobits
	.sectionflags	@""
	.align	16


//--------------------- .nv.shared._ZN7cutlass13device_kernelIN5flash19enable_sm80_to_sm89INS1_16FlashAttnFwdSm80INS1_25CollectiveMainloopFwdSm80ILi8ELi2ELb0EN4cute5tupleIJNS5_1CILi128EEENS7_ILi64EEENS7_ILi192EEEEEELi192ENS_6half_tEfNS_4arch4Sm80ELb0ELb1ELb1ELb0ELb0ELb0ELb1ELb0EEENS1_21CollectiveEpilogueFwdINS6_IJS8_SA_S9_EEENS6_IJNS7_ILi1EEESI_SI_EEESC_SE_Li256ELb0ELb1ELb0ELb0EEENS1_19SingleTileSchedulerILb0ELb0ELb1ELi128EEEEEEEEEvNT_6ParamsE --------------------------
	.section	.nv.shared._ZN7cutlass13device_kernelIN5flash19enable_sm80_to_sm89INS1_16FlashAttnFwdSm80INS1_25CollectiveMainloopFwdSm80ILi8ELi2ELb0EN4cute5tupleIJNS5_1CILi128EEENS7_ILi64EEENS7_ILi192EEEEEELi192ENS_6half_tEfNS_4arch4Sm80ELb0ELb1ELb1ELb0ELb0ELb0ELb1ELb0EEENS1_21CollectiveEpilogueFwdINS6_IJS8_SA_S9_EEENS6_IJNS7_ILi1EEESI_SI_EEESC_SE_Li256ELb0ELb1ELb0ELb0EEENS1_19SingleTileSchedulerILb0ELb0ELb1ELi128EEEEEEEEEvNT_6ParamsE,"aw",@nobits
	.sectionflags	@""
	.align	16


//--------------------- .nv.shared._ZN7cutlass13device_kernelIN5flash19enable_sm80_to_sm89INS1_16FlashAttnFwdSm80INS1_25CollectiveMainloopFwdSm80ILi8ELi2ELb0EN4cute5tupleIJNS5_1CILi128EEENS7_ILi64EEENS7_ILi192EEEEEELi192ENS_6half_tEfNS_4arch4Sm80ELb0ELb1ELb1ELb1ELb0ELb0ELb1ELb0EEENS1_21CollectiveEpilogueFwdINS6_IJS8_SA_S9_EEENS6_IJNS7_ILi1EEESI_SI_EEESC_SE_Li256ELb1ELb1ELb0ELb0EEENS1_19SingleTileSchedulerILb1ELb0ELb1ELi128EEEEEEEEEvNT_6ParamsE --------------------------
	.section	.nv.shared._ZN7cutlass13device_kernelIN5flash19enable_sm80_to_sm89INS1_16FlashAttnFwdSm80INS1_25CollectiveMainloopFwdSm80ILi8ELi2ELb0EN4cute5tupleIJNS5_1CILi128EEENS7_ILi64EEENS7_ILi192EEEEEELi192ENS_6half_tEfNS_4arch4Sm80ELb0ELb1ELb1ELb1ELb0ELb0ELb1ELb0EEENS1_21CollectiveEpilogueFwdINS6_IJS8_SA_S9_EEENS6_IJNS7_ILi1EEESI_SI_EEESC_SE_Li256ELb1ELb1ELb0ELb0EEENS1_19SingleTileSchedulerILb1ELb0ELb1ELi128EEEEEEEEEvNT_6ParamsE,"aw",@nobits
	.sectionflags	@""
	.align	16


//--------------------- .nv.shared._ZN7cutlass13device_kernelIN5flash19enable_sm80_to_sm89INS1_16FlashAttnFwdSm80INS1_25CollectiveMainloopFwdSm80ILi8ELi2ELb0EN4cute5tupleIJNS5_1CILi128EEENS7_ILi64EEENS7_ILi192EEEEEELi192ENS_6half_tEfNS_4arch4Sm80ELb0ELb1ELb1ELb1ELb0ELb1ELb1ELb0EEENS1_21CollectiveEpilogueFwdINS6_IJS8_SA_S9_EEENS6_IJNS7_ILi1EEESI_SI_EEESC_SE_Li256ELb1ELb1ELb0ELb0EEENS1_19SingleTileSchedulerILb1ELb0ELb1ELi128EEEEEEEEEvNT_6ParamsE --------------------------
	.section	.nv.shared._ZN7cutlass13device_kernelIN5flash19enable_sm80_to_sm89INS1_16FlashAttnFwdSm80INS1_25CollectiveMainloopFwdSm80ILi8ELi2ELb0EN4cute5tupleIJNS5_1CILi128EEENS7_ILi64EEENS7_ILi192EEEEEELi192ENS_6half_tEfNS_4arch4Sm80ELb0ELb1ELb1ELb1ELb0ELb1ELb1ELb0EEENS1_21CollectiveEpilogueFwdINS6_IJS8_SA_S9_EEENS6_IJNS7_ILi1EEESI_SI_EEESC_SE_Li256ELb1ELb1ELb0ELb0EEENS1_19SingleTileSchedulerILb1ELb0ELb1ELi128EEEEEEEEEvNT_6ParamsE,"aw",@nobits
	.sectionflags	@""
	.align	16


//--------------------- .nv.shared._ZN7cutlass13device_kernelIN5flash19enable_sm80_to_sm89INS1_16FlashAttnFwdSm80INS1_25CollectiveMainloopFwdSm80ILi8ELi2ELb1EN4cute5tupleIJNS5_1CILi128EEENS7_ILi96EEENS7_ILi192EEEEEELi192ENS_6half_tEfNS_4arch4Sm80ELb1ELb0ELb1ELb0ELb0ELb0ELb1ELb0EEENS1_21CollectiveEpilogueFwdINS6_IJS8_SA_S9_EEENS6_IJNS7_ILi1EEESI_SI_EEESC_SE_Li256ELb0ELb1ELb0ELb0EEENS1_30DynamicPersistentTileSchedulerILi256ELi256ELb0ELb1ELb0EEEEEEEEEvNT_6ParamsE --------------------------
	.section	.nv.shared._ZN7cutlass13device_kernelIN5flash19enable_sm80_to_sm89INS1_16FlashAttnFwdSm80INS1_25CollectiveMainloopFwdSm80ILi8ELi2ELb1EN4cute5tupleIJNS5_1CILi128EEENS7_ILi96EEENS7_ILi192EEEEEELi192ENS_6half_tEfNS_4arch4Sm80ELb1ELb0ELb1ELb0ELb0ELb0ELb1ELb0EEENS1_21CollectiveEpilogueFwdINS6_IJS8_SA_S9_EEENS6_IJNS7_ILi1EEESI_SI_EEESC_SE_Li256ELb0ELb1ELb0ELb0EEENS1_30DynamicPersistentTileSchedulerILi256ELi256ELb0ELb1ELb0EEEEEEEEEvNT_6ParamsE,"aw",@nobits
	.sectionflags	@""
	.align	16


//--------------------- .nv.shared._ZN7cutlass13device_kernelIN5flash19enable_sm80_to_sm89INS1_16FlashAttnFwdSm80INS1_25CollectiveMainloopFwdSm80ILi8ELi2ELb1EN4cute5tupleIJNS5_1CILi128EEENS7_ILi96EEENS7_ILi192EEEEEELi192ENS_6half_tEfNS_4arch4Sm80ELb1ELb0ELb1ELb1ELb0ELb0ELb1ELb0EEENS1_21CollectiveEpilogueFwdINS6_IJS8_SA_S9_EEENS6_IJNS7_ILi1EEESI_SI_EEESC_SE_Li256ELb1ELb1ELb0ELb0EEENS1_19SingleTileSchedulerILb1ELb0ELb1ELi128EEEEEEEEEvNT_6ParamsE --------------------------
	.section	.nv.shared._ZN7cutlass13device_kernelIN5flash19enable_sm80_to_sm89INS1_16FlashAttnFwdSm80INS1_25CollectiveMainloopFwdSm80ILi8ELi2ELb1EN4cute5tupleIJNS5_1CILi128EEENS7_ILi96EEENS7_ILi192EEEEEELi192ENS_6half_tEfNS_4arch4Sm80ELb1ELb0ELb1ELb1ELb0ELb0ELb1ELb0EEENS1_21CollectiveEpilogueFwdINS6_IJS8_SA_S9_EEENS6_IJNS7_ILi1EEESI_SI_EEESC_SE_Li256ELb1ELb1ELb0ELb0EEENS1_19SingleTileSchedulerILb1ELb0ELb1ELi128EEEEEEEEEvNT_6ParamsE,"aw",@nobits
	.sectionflags	@""
	.align	16


//--------------------- .nv.shared._ZN7cutlass13device_kernelIN5flash19enable_sm80_to_sm89INS1_16FlashAttnFwdSm80INS1_25CollectiveMainloopFwdSm80ILi8ELi2ELb0EN4cute5tupleIJNS5_1CILi128EEENS7_ILi64EEENS7_ILi192EEEEEELi192ENS_6half_tEfNS_4arch4Sm80ELb1ELb0ELb1ELb1ELb0ELb1ELb1ELb0EEENS1_21CollectiveEpilogueFwdINS6_IJS8_SA_S9_EEENS6_IJNS7_ILi1EEESI_SI_EEESC_SE_Li256ELb1ELb1ELb0ELb0EEENS1_19SingleTileSchedulerILb1ELb0ELb1ELi128EEEEEEEEEvNT_6ParamsE --------------------------
	.section	.nv.shared._ZN7cutlass13device_kernelIN5flash19enable_sm80_to_sm89INS1_16FlashAttnFwdSm80INS1_25CollectiveMainloopFwdSm80ILi8ELi2ELb0EN4cute5tupleIJNS5_1CILi128EEENS7_ILi64EEENS7_ILi192EEEEEELi192ENS_6half_tEfNS_4arch4Sm80ELb1ELb0ELb1ELb1ELb0ELb1ELb1ELb0EEENS1_21CollectiveEpilogueFwdINS6_IJS8_SA_S9_EEENS6_IJNS7_ILi1EEESI_SI_EEESC_SE_Li256ELb1ELb1ELb0ELb0EEENS1_19SingleTileSchedulerILb1ELb0ELb1ELi128EEEEEEEEEvNT_6ParamsE,"aw",@nobits
	.sectionflags	@""
	.align	16


//--------------------- .nv.shared._ZN7cutlass13device_kernelIN5flash19enable_sm80_to_sm89INS1_16FlashAttnFwdSm80INS1_25CollectiveMainloopFwdSm80ILi8ELi1ELb1EN4cute5tupleIJNS5_1CILi128EEENS7_ILi96EEENS7_ILi192EEEEEELi192ENS_6half_tEfNS_4arch4Sm80ELb0ELb0ELb0ELb0ELb0ELb0ELb1ELb0EEENS1_21CollectiveEpilogueFwdINS6_IJS8_SA_S9_EEENS6_IJNS7_ILi1EEESI_SI_EEESC_SE_Li256ELb0ELb1ELb0ELb0EEENS1_19SingleTileSchedulerILb0ELb0ELb1ELi128EEEEEEEEEvNT_6ParamsE --------------------------
	.section	.nv.shared._ZN7cutlass13device_kernelIN5flash19enable_sm80_to_sm89INS1_16FlashAttnFwdSm80INS1_25CollectiveMainloopFwdSm80ILi8ELi1ELb1EN4cute5tupleIJNS5_1CILi128EEENS7_ILi96EEENS7_ILi192EEEEEELi192ENS_6half_tEfNS_4arch4Sm80ELb0ELb0ELb0ELb0ELb0ELb0ELb1ELb0EEENS1_21CollectiveEpilogueFwdINS6_IJS8_SA_S9_EEENS6_IJNS7_ILi1EEESI_SI_EEESC_SE_Li256ELb0ELb1ELb0ELb0EEENS1_19SingleTileSchedulerILb0ELb0ELb1ELi128EEEEEEEEEvNT_6ParamsE,"aw",@nobits
	.sectionflags	@""
	.align	16


//--------------------- .nv.shared._ZN7cutlass13device_kernelIN5flash19enable_sm80_to_sm89INS1_16FlashAttnFwdSm80INS1_25CollectiveMainloopFwdSm80ILi8ELi1ELb1EN4cute5tupleIJNS5_1CILi128EEENS7_ILi96EEENS7_ILi192EEEEEELi192ENS_6half_tEfNS_4arch4Sm80ELb0ELb0ELb0ELb1ELb0ELb0ELb1ELb0EEENS1_21CollectiveEpilogueFwdINS6_IJS8_SA_S9_EEENS6_IJNS7_ILi1EEESI_SI_EEESC_SE_Li256ELb1ELb1ELb0ELb0EEENS1_19SingleTileSchedulerILb1ELb0ELb1ELi128EEEEEEEEEvNT_6ParamsE --------------------------
	.section	.nv.shared._ZN7cutlass13device_kernelIN5flash19enable_sm80_to_sm89INS1_16FlashAttnFwdSm80INS1_25CollectiveMainloopFwdSm80ILi8ELi1ELb1EN4cute5tupleIJNS5_1CILi128EEENS7_ILi96EEENS7_ILi192EEEEEELi192ENS_6half_tEfNS_4arch4Sm80ELb0ELb0ELb0ELb1ELb0ELb0ELb1ELb0EEENS1_21CollectiveEpilogueFwdINS6_IJS8_SA_S9_EEENS6_IJNS7_ILi1EEESI_SI_EEESC_SE_Li256ELb1ELb1ELb0ELb0EEENS1_19SingleTileSchedulerILb1ELb0ELb1ELi128EEEEEEEEEvNT_6ParamsE,"aw",@nobits
	.sectionflags	@""
	.align	16


//--------------------- .nv.shared._ZN7cutlass13device_kernelIN5flash19enable_sm80_to_sm89INS1_16FlashAttnFwdSm80INS1_25CollectiveMainloopFwdSm80ILi8ELi1ELb0EN4cute5tupleIJNS5_1CILi128EEENS7_ILi64EEENS7_ILi192EEEEEELi192ENS_6half_tEfNS_4arch4Sm80ELb0ELb0ELb0ELb1ELb0ELb1ELb1ELb0EEENS1_21CollectiveEpilogueFwdINS6_IJS8_SA_S9_EEENS6_IJNS7_ILi1EEESI_SI_EEESC_SE_Li256ELb1ELb1ELb0ELb0EEENS1_19SingleTileSchedulerILb1ELb0ELb1ELi128EEEEEEEEEvNT_6ParamsE --------------------------
	.section	.nv.shared._ZN7cutlass13device_kernelIN5flash19enable_sm80_to_sm89INS1_16FlashAttnFwdSm80INS1_25CollectiveMainloopFwdSm80ILi8ELi1ELb0EN4cute5tupleIJNS5_1CILi128EEENS7_ILi64EEENS7_ILi192EEEEEELi192ENS_6half_tEfNS_4arch4Sm80ELb0ELb0ELb0ELb1ELb0ELb1ELb1ELb0EEENS1_21CollectiveEpilogueFwdINS6_IJS8_SA_S9_EEENS6_IJNS7_ILi1EEESI_SI_EEESC_SE_Li256ELb1ELb1ELb0ELb0EEENS1_19SingleTileSchedulerILb1ELb0ELb1ELi128EEEEEEEEEvNT_6ParamsE,"aw",@nobits
	.sectionflags	@""
	.align	16


//--------------------- .nv.shared._ZN7cutlass13device_kernelIN5flash19enable_sm80_to_sm89INS1_16FlashAttnFwdSm80INS1_25CollectiveMainloopFwdSm80ILi8ELi1ELb0EN4cute5tupleIJNS5_1CILi128EEENS7_ILi64EEENS7_ILi192EEEEEELi192ENS_6half_tEfNS_4arch4Sm80ELb0ELb1ELb0ELb0ELb0ELb0ELb1ELb0EEENS1_21CollectiveEpilogueFwdINS6_IJS8_SA_S9_EEENS6_IJNS7_ILi1EEESI_SI_EEESC_SE_Li256ELb0ELb1ELb0ELb0EEENS1_19SingleTileSchedulerILb0ELb0ELb1ELi128EEEEEEEEEvNT_6ParamsE --------------------------
	.section	.nv.shared._ZN7cutlass13device_kernelIN5flash19enable_sm80_to_sm89INS1_16FlashAttnFwdSm80INS1_25CollectiveMainloopFwdSm80ILi8ELi1ELb0EN4cute5tupleIJNS5_1CILi128EEENS7_ILi64EEENS7_ILi192EEEEEELi192ENS_6half_tEfNS_4arch4Sm80ELb0ELb1ELb0ELb0ELb0ELb0ELb1ELb0EEENS1_21CollectiveEpilogueFwdINS6_IJS8_SA_S9_EEENS6_IJNS7_ILi1EEESI_SI_EEESC_SE_Li256ELb0ELb1ELb0ELb0EEENS1_19SingleTileSchedulerILb0ELb0ELb1ELi128EEEEEEEEEvNT_6ParamsE,"aw",@nobits
	.sectionflags	@""
	.align	16


//--------------------- .nv.shared._ZN7cutlass13device_kernelIN5flash19enable_sm80_to_sm89INS1_16FlashAttnFwdSm80INS1_25CollectiveMainloopFwdSm80ILi8ELi1ELb0EN4cute5tupleIJNS5_1CILi128EEENS7_ILi64EEENS7_ILi192EEEEEELi192ENS_6half_tEfNS_4arch4Sm80ELb0ELb1ELb0ELb1ELb0ELb0ELb1ELb0EEENS1_21CollectiveEpilogueFwdINS6_IJS8_SA_S9_EEENS6_IJNS7_ILi1EEESI_SI_EEESC_SE_Li256ELb1ELb1ELb0ELb0EEENS1_19SingleTileSchedulerILb1ELb0ELb1ELi128EEEEEEEEEvNT_6ParamsE --------------------------
	.section	.nv.shared._ZN7cutlass13device_kernelIN5flash19enable_sm80_to_sm89INS1_16FlashAttnFwdSm80INS1_25CollectiveMainloopFwdSm80ILi8ELi1ELb0EN4cute5tupleIJNS5_1CILi128EEENS7_ILi64EEENS7_ILi192EEEEEELi192ENS_6half_tEfNS_4arch4Sm80ELb0ELb1ELb0ELb1ELb0ELb0ELb1ELb0EEENS1_21CollectiveEpilogueFwdINS6_IJS8_SA_S9_EEENS6_IJNS7_ILi1EEESI_SI_EEESC_SE_Li256ELb1ELb1ELb0ELb0EEENS1_19SingleTileSchedulerILb1ELb0ELb1ELi128EEEEEEEEEvNT_6ParamsE,"aw",@nobits
	.sectionflags	@""
	.align	16


//--------------------- .nv.shared._ZN7cutlass13device_kernelIN5flash19enable_sm80_to_sm89INS1_16FlashAttnFwdSm80INS1_25CollectiveMainloopFwdSm80ILi8ELi1ELb0EN4cute5tupleIJNS5_1CILi128EEENS7_ILi64EEENS7_ILi192EEEEEELi192ENS_6half_tEfNS_4arch4Sm80ELb0ELb1ELb0ELb1ELb0ELb1ELb1ELb0EEENS1_21CollectiveEpilogueFwdINS6_IJS8_SA_S9_EEENS6_IJNS7_ILi1EEESI_SI_EEESC_SE_Li256ELb1ELb1ELb0ELb0EEENS1_19SingleTileSchedulerILb1ELb0ELb1ELi128EEEEEEEEEvNT_6ParamsE --------------------------
	.section	.nv.shared._ZN7cutlass13device_kernelIN5flash19enable_sm80_to_sm89INS1_16FlashAttnFwdSm80INS1_25CollectiveMainloopFwdSm80ILi8ELi1ELb0EN4cute5tupleIJNS5_1CILi128EEENS7_ILi64EEENS7_ILi192EEEEEELi192ENS_6half_tEfNS_4arch4Sm80ELb0ELb1ELb0ELb1ELb0ELb1ELb1ELb0EEENS1_21CollectiveEpilogueFwdINS6_IJS8_SA_S9_EEENS6_IJNS7_ILi1EEESI_SI_EEESC_SE_Li256ELb1ELb1ELb0ELb0EEENS1_19SingleTileSchedulerILb1ELb0ELb1ELi128EEEEEEEEEvNT_6ParamsE,"aw",@nobits
	.sectionflags	@""
	.align	16


//--------------------- .nv.shared._ZN7cutlass13device_kernelIN5flash19enable_sm80_to_sm89INS1_16FlashAttnFwdSm80INS1_25CollectiveMainloopFwdSm80ILi8ELi1ELb1EN4cute5tupleIJNS5_1CILi128EEENS7_ILi96EEENS7_ILi192EEEEEELi192ENS_6half_tEfNS_4arch4Sm80ELb1ELb0ELb0ELb0ELb0ELb0ELb1ELb0EEENS1_21CollectiveEpilogueFwdINS6_IJS8_SA_S9_EEENS6_IJNS7_ILi1EEESI_SI_EEESC_SE_Li256ELb0ELb1ELb0ELb0EEENS1_30DynamicPersistentTileSchedulerILi256ELi256ELb0ELb1ELb0EEEEEEEEEvNT_6ParamsE --------------------------
	.section	.nv.shared._ZN7cutlass13device_kernelIN5flash19enable_sm80_to_sm89INS1_16FlashAttnFwdSm80INS1_25CollectiveMainloopFwdSm80ILi8ELi1ELb1EN4cute5tupleIJNS5_1CILi128EEENS7_ILi96EEENS7_ILi192EEEEEELi192ENS_6half_tEfNS_4arch4Sm80ELb1ELb0ELb0ELb0ELb0ELb0ELb1ELb0EEENS1_21CollectiveEpilogueFwdINS6_IJS8_SA_S9_EEENS6_IJNS7_ILi1EEESI_SI_EEESC_SE_Li256ELb0ELb1ELb0ELb0EEENS1_30DynamicPersistentTileSchedulerILi256ELi256ELb0ELb1ELb0EEEEEEEEEvNT_6ParamsE,"aw",@nobits
	.sectionflags	@""
	.align	16


//--------------------- .nv.shared._ZN7cutlass13device_kernelIN5flash19enable_sm80_to_sm89INS1_16FlashAttnFwdSm80INS1_25CollectiveMainloopFwdSm80ILi8ELi1ELb1EN4cute5tupleIJNS5_1CILi128EEENS7_ILi96EEENS7_ILi192EEEEEELi192ENS_6half_tEfNS_4arch4Sm80ELb1ELb0ELb0ELb1ELb0ELb0ELb1ELb0EEENS1_21CollectiveEpilogueFwdINS6_IJS8_SA_S9_EEENS6_IJNS7_ILi1EEESI_SI_EEESC_SE_Li256ELb1ELb1ELb0ELb0EEENS1_19SingleTileSchedulerILb1ELb0ELb1ELi128EEEEEEEEEvNT_6ParamsE --------------------------
	.section	.nv.shared._ZN7cutlass13device_kernelIN5flash19enable_sm80_to_sm89INS1_16FlashAttnFwdSm80INS1_25CollectiveMainloopFwdSm80ILi8ELi1ELb1EN4cute5tupleIJNS5_1CILi128EEENS7_ILi96EEENS7_ILi192EEEEEELi192ENS_6half_tEfNS_4arch4Sm80ELb1ELb0ELb0ELb1ELb0ELb0ELb1ELb0EEENS1_21CollectiveEpilogueFwdINS6_IJS8_SA_S9_EEENS6_IJNS7_ILi1EEESI_SI_EEESC_SE_Li256ELb1ELb1ELb0ELb0EEENS1_19SingleTileSchedulerILb1ELb0ELb1ELi128EEEEEEEEEvNT_6ParamsE,"aw",@nobits
	.sectionflags	@""
	.align	16


//--------------------- .nv.shared._ZN7cutlass13device_kernelIN5flash19enable_sm80_to_sm89INS1_16FlashAttnFwdSm80INS1_25CollectiveMainloopFwdSm80ILi8ELi1ELb0EN4cute5tupleIJNS5_1CILi128EEENS7_ILi64EEENS7_ILi192EEEEEELi192ENS_6half_tEfNS_4arch4Sm80ELb1ELb0ELb0ELb1ELb0ELb1ELb1ELb0EEENS1_21CollectiveEpilogueFwdINS6_IJS8_SA_S9_EEENS6_IJNS7_ILi1EEESI_SI_EEESC_SE_Li256ELb1ELb1ELb0ELb0EEENS1_19SingleTileSchedulerILb1ELb0ELb1ELi128EEEEEEEEEvNT_6ParamsE --------------------------
	.section	.nv.shared._ZN7cutlass13device_kernelIN5flash19enable_sm80_to_sm89INS1_16FlashAttnFwdSm80INS1_25CollectiveMainloopFwdSm80ILi8ELi1ELb0EN4cute5tupleIJNS5_1CILi128EEENS7_ILi64EEENS7_ILi192EEEEEELi192ENS_6half_tEfNS_4arch4Sm80ELb1ELb0ELb0ELb1ELb0ELb1ELb1ELb0EEENS1_21CollectiveEpilogueFwdINS6_IJS8_SA_S9_EEENS6_IJNS7_ILi1EEESI_SI_EEESC_SE_Li256ELb1ELb1ELb0ELb0EEENS1_19SingleTileSchedulerILb1ELb0ELb1ELi128EEEEEEEEEvNT_6ParamsE,"aw",@nobits
	.sectionflags	@""
	.align	16


//--------------------- .nv.shared._ZN7cutlass13device_kernelIN5flash19enable_sm80_to_sm89INS1_16FlashAttnFwdSm80INS1_25CollectiveMainloopFwdSm80ILi8ELi2ELb1EN4cute5tupleIJNS5_1CILi128EEENS7_ILi96EEENS7_ILi192EEEEEELi192ENS_6half_tEfNS_4arch4Sm80ELb0ELb0ELb0ELb0ELb0ELb0ELb1ELb0EEENS1_21CollectiveEpilogueFwdINS6_IJS8_SA_S9_EEENS6_IJNS7_ILi1EEESI_SI_EEESC_SE_Li256ELb0ELb1ELb0ELb0EEENS1_19SingleTileSchedulerILb0ELb0ELb1ELi128EEEEEEEEEvNT_6ParamsE --------------------------
	.section	.nv.shared._ZN7cutlass13device_kernelIN5flash19enable_sm80_to_sm89INS1_16FlashAttnFwdSm80INS1_25CollectiveMainloopFwdSm80ILi8ELi2ELb1EN4cute5tupleIJNS5_1CILi128EEENS7_ILi96EEENS7_ILi192EEEEEELi192ENS_6half_tEfNS_4arch4Sm80ELb0ELb0ELb0ELb0ELb0ELb0ELb1ELb0EEENS1_21CollectiveEpilogueFwdINS6_IJS8_SA_S9_EEENS6_IJNS7_ILi1EEESI_SI_EEESC_SE_Li256ELb0ELb1ELb0ELb0EEENS1_19SingleTileSchedulerILb0ELb0ELb1ELi128EEEEEEEEEvNT_6ParamsE,"aw",@nobits
	.sectionflags	@""
	.align	16


//--------------------- .nv.shared._ZN7cutlass13device_kernelIN5flash19enable_sm80_to_sm89INS1_16FlashAttnFwdSm80INS1_25CollectiveMainloopFwdSm80ILi8ELi2ELb1EN4cute5tupleIJNS5_1CILi128EEENS7_ILi96EEENS7_ILi192EEEEEELi192ENS_6half_tEfNS_4arch4Sm80ELb0ELb0ELb0ELb1ELb0ELb0ELb1ELb0EEENS1_21CollectiveEpilogueFwdINS6_IJS8_SA_S9_EEENS6_IJNS7_ILi1EEESI_SI_EEESC_SE_Li256ELb1ELb1ELb0ELb0EEENS1_19SingleTileSchedulerILb1ELb0ELb1ELi128EEEEEEEEEvNT_6ParamsE --------------------------
	.section	.nv.shared._ZN7cutlass13device_kernelIN5flash19enable_sm80_to_sm89INS1_16FlashAttnFwdSm80INS1_25CollectiveMainloopFwdSm80ILi8ELi2ELb1EN4cute5tupleIJNS5_1CILi128EEENS7_ILi96EEENS7_ILi192EEEEEELi192ENS_6half_tEfNS_4arch4Sm80ELb0ELb0ELb0ELb1ELb0ELb0ELb1ELb0EEENS1_21CollectiveEpilogueFwdINS6_IJS8_SA_S9_EEENS6_IJNS7_ILi1EEESI_SI_EEESC_SE_Li256ELb1ELb1ELb0ELb0EEENS1_19SingleTileSchedulerILb1ELb0ELb1ELi128EEEEEEEEEvNT_6ParamsE,"aw",@nobits
	.sectionflags	@""
	.align	16


//--------------------- .nv.shared._ZN7cutlass13device_kernelIN5flash19enable_sm80_to_sm89INS1_16FlashAttnFwdSm80INS1_25CollectiveMainloopFwdSm80ILi8ELi2ELb0EN4cute5tupleIJNS5_1CILi128EEENS7_ILi64EEENS7_ILi192EEEEEELi192ENS_6half_tEfNS_4arch4Sm80ELb0ELb0ELb0ELb1ELb0ELb1ELb1ELb0EEENS1_21CollectiveEpilogueFwdINS6_IJS8_SA_S9_EEENS6_IJNS7_ILi1EEESI_SI_EEESC_SE_Li256ELb1ELb1ELb0ELb0EEENS1_19SingleTileSchedulerILb1ELb0ELb1ELi128EEEEEEEEEvNT_6ParamsE --------------------------
	.section	.nv.shared._ZN7cutlass13device_kernelIN5flash19enable_sm80_to_sm89INS1_16FlashAttnFwdSm80INS1_25CollectiveMainloopFwdSm80ILi8ELi2ELb0EN4cute5tupleIJNS5_1CILi128EEENS7_ILi64EEENS7_ILi192EEEEEELi192ENS_6half_tEfNS_4arch4Sm80ELb0ELb0ELb0ELb1ELb0ELb1ELb1ELb0EEENS1_21CollectiveEpilogueFwdINS6_IJS8_SA_S9_EEENS6_IJNS7_ILi1EEESI_SI_EEESC_SE_Li256ELb1ELb1ELb0ELb0EEENS1_19SingleTileSchedulerILb1ELb0ELb1ELi128EEEEEEEEEvNT_6ParamsE,"aw",@nobits
	.sectionflags	@""
	.align	16


//--------------------- .nv.shared._ZN7cutlass13device_kernelIN5flash19enable_sm80_to_sm89INS1_16FlashAttnFwdSm80INS1_25CollectiveMainloopFwdSm80ILi8ELi2ELb0EN4cute5tupleIJNS5_1CILi128EEENS7_ILi64EEENS7_ILi192EEEEEELi192ENS_6half_tEfNS_4arch4Sm80ELb0ELb1ELb0ELb0ELb0ELb0ELb1ELb0EEENS1_21CollectiveEpilogueFwdINS6_IJS8_SA_S9_EEENS6_IJNS7_ILi1EEESI_SI_EEESC_SE_Li256ELb0ELb1ELb0ELb0EEENS1_19SingleTileSchedulerILb0ELb0ELb1ELi128EEEEEEEEEvNT_6ParamsE --------------------------
	.section	.nv.shared._ZN7cutlass13device_kernelIN5flash19enable_sm80_to_sm89INS1_16FlashAttnFwdSm80INS1_25CollectiveMainloopFwdSm80ILi8ELi2ELb0EN4cute5tupleIJNS5_1CILi128EEENS7_ILi64EEENS7_ILi192EEEEEELi192ENS_6half_tEfNS_4arch4Sm80ELb0ELb1ELb0ELb0ELb0ELb0ELb1ELb0EEENS1_21CollectiveEpilogueFwdINS6_IJS8_SA_S9_EEENS6_IJNS7_ILi1EEESI_SI_EEESC_SE_Li256ELb0ELb1ELb0ELb0EEENS1_19SingleTileSchedulerILb0ELb0ELb1ELi128EEEEEEEEEvNT_6ParamsE,"aw",@nobits
	.sectionflags	@""
	.align	16


//--------------------- .nv.shared._ZN7cutlass13device_kernelIN5flash19enable_sm80_to_sm89INS1_16FlashAttnFwdSm80INS1_25CollectiveMainloopFwdSm80ILi8ELi2ELb0EN4cute5tupleIJNS5_1CILi128EEENS7_ILi64EEENS7_ILi192EEEEEELi192ENS_6half_tEfNS_4arch4Sm80ELb0ELb1ELb0ELb1ELb0ELb0ELb1ELb0EEENS1_21CollectiveEpilogueFwdINS6_IJS8_SA_S9_EEENS6_IJNS7_ILi1EEESI_SI_EEESC_SE_Li256ELb1ELb1ELb0ELb0EEENS1_19SingleTileSchedulerILb1ELb0ELb1ELi128EEEEEEEEEvNT_6ParamsE --------------------------
	.section	.nv.shared._ZN7cutlass13device_kernelIN5flash19enable_sm80_to_sm89INS1_16FlashAttnFwdSm80INS1_25CollectiveMainloopFwdSm80ILi8ELi2ELb0EN4cute5tupleIJNS5_1CILi128EEENS7_ILi64EEENS7_ILi192EEEEEELi192ENS_6half_tEfNS_4arch4Sm80ELb0ELb1ELb0ELb1ELb0ELb0ELb1ELb0EEENS1_21CollectiveEpilogueFwdINS6_IJS8_SA_S9_EEENS6_IJNS7_ILi1EEESI_SI_EEESC_SE_Li256ELb1ELb1ELb0ELb0EEENS1_19SingleTileSchedulerILb1ELb0ELb1ELi128EEEEEEEEEvNT_6ParamsE,"aw",@nobits
	.sectionflags	@""
	.align	16


//--------------------- .nv.shared._ZN7cutlass13device_kernelIN5flash19enable_sm80_to_sm89INS1_16FlashAttnFwdSm80INS1_25CollectiveMainloopFwdSm80ILi8ELi2ELb0EN4cute5tupleIJNS5_1CILi128EEENS7_ILi64EEENS7_ILi192EEEEEELi192ENS_6half_tEfNS_4arch4Sm80ELb0ELb1ELb0ELb1ELb0ELb1ELb1ELb0EEENS1_21CollectiveEpilogueFwdINS6_IJS8_SA_S9_EEENS6_IJNS7_ILi1EEESI_SI_EEESC_SE_Li256ELb1ELb1ELb0ELb0EEENS1_19SingleTileSchedulerILb1ELb0ELb1ELi128EEEEEEEEEvNT_6ParamsE --------------------------
	.section	.nv.shared._ZN7cutlass13device_kernelIN5flash19enable_sm80_to_sm89INS1_16FlashAttnFwdSm80INS1_25CollectiveMainloopFwdSm80ILi8ELi2ELb0EN4cute5tupleIJNS5_1CILi128EEENS7_ILi64EEENS7_ILi192EEEEEELi192ENS_6half_tEfNS_4arch4Sm80ELb0ELb1ELb0ELb1ELb0ELb1ELb1ELb0EEENS1_21CollectiveEpilogueFwdINS6_IJS8_SA_S9_EEENS6_IJNS7_ILi1EEESI_SI_EEESC_SE_Li256ELb1ELb1ELb0ELb0EEENS1_19SingleTileSchedulerILb1ELb0ELb1ELi128EEEEEEEEEvNT_6ParamsE,"aw",@nobits
	.sectionflags	@""
	.align	16


//--------------------- .nv.shared._ZN7cutlass13device_kernelIN5flash19enable_sm80_to_sm89INS1_16FlashAttnFwdSm80INS1_25CollectiveMainloopFwdSm80ILi8ELi2ELb1EN4cute5tupleIJNS5_1CILi128EEENS7_ILi96EEENS7_ILi192EEEEEELi192ENS_6half_tEfNS_4arch4Sm80ELb1ELb0ELb0ELb0ELb0ELb0ELb1ELb0EEENS1_21CollectiveEpilogueFwdINS6_IJS8_SA_S9_EEENS6_IJNS7_ILi1EEESI_SI_EEESC_SE_Li256ELb0ELb1ELb0ELb0EEENS1_30DynamicPersistentTileSchedulerILi256ELi256ELb0ELb1ELb0EEEEEEEEEvNT_6ParamsE --------------------------
	.section	.nv.shared._ZN7cutlass13device_kernelIN5flash19enable_sm80_to_sm89INS1_16FlashAttnFwdSm80INS1_25CollectiveMainloopFwdSm80ILi8ELi2ELb1EN4cute5tupleIJNS5_1CILi128EEENS7_ILi96EEENS7_ILi192EEEEEELi192ENS_6half_tEfNS_4arch4Sm80ELb1ELb0ELb0ELb0ELb0ELb0ELb1ELb0EEENS1_21CollectiveEpilogueFwdINS6_IJS8_SA_S9_EEENS6_IJNS7_ILi1EEESI_SI_EEESC_SE_Li256ELb0ELb1ELb0ELb0EEENS1_30DynamicPersistentTileSchedulerILi256ELi256ELb0ELb1ELb0EEEEEEEEEvNT_6ParamsE,"aw",@nobits
	.sectionflags	@""
	.align	16


//--------------------- .nv.shared._ZN7cutlass13device_kernelIN5flash19enable_sm80_to_sm89INS1_16FlashAttnFwdSm80INS1_25CollectiveMainloopFwdSm80ILi8ELi2ELb1EN4cute5tupleIJNS5_1CILi128EEENS7_ILi96EEENS7_ILi192EEEEEELi192ENS_6half_tEfNS_4arch4Sm80ELb1ELb0ELb0ELb1ELb0ELb0ELb1ELb0EEENS1_21CollectiveEpilogueFwdINS6_IJS8_SA_S9_EEENS6_IJNS7_ILi1EEESI_SI_EEESC_SE_Li256ELb1ELb1ELb0ELb0EEENS1_19SingleTileSchedulerILb1ELb0ELb1ELi128EEEEEEEEEvNT_6ParamsE --------------------------
	.section	.nv.shared._ZN7cutlass13device_kernelIN5flash19enable_sm80_to_sm89INS1_16FlashAttnFwdSm80INS1_25CollectiveMainloopFwdSm80ILi8ELi2ELb1EN4cute5tupleIJNS5_1CILi128EEENS7_ILi96EEENS7_ILi192EEEEEELi192ENS_6half_tEfNS_4arch4Sm80ELb1ELb0ELb0ELb1ELb0ELb0ELb1ELb0EEENS1_21CollectiveEpilogueFwdINS6_IJS8_SA_S9_EEENS6_IJNS7_ILi1EEESI_SI_EEESC_SE_Li256ELb1ELb1ELb0ELb0EEENS1_19SingleTileSchedulerILb1ELb0ELb1ELi128EEEEEEEEEvNT_6ParamsE,"aw",@nobits
	.sectionflags	@""
	.align	16


//--------------------- .nv.shared._ZN7cutlass13device_kernelIN5flash19enable_sm80_to_sm89INS1_16FlashAttnFwdSm80INS1_25CollectiveMainloopFwdSm80ILi8ELi2ELb0EN4cute5tupleIJNS5_1CILi128EEENS7_ILi64EEENS7_ILi192EEEEEELi192ENS_6half_tEfNS_4arch4Sm80ELb1ELb0ELb0ELb1ELb0ELb1ELb1ELb0EEENS1_21CollectiveEpilogueFwdINS6_IJS8_SA_S9_EEENS6_IJNS7_ILi1EEESI_SI_EEESC_SE_Li256ELb1ELb1ELb0ELb0EEENS1_19SingleTileSchedulerILb1ELb0ELb1ELi128EEEEEEEEEvNT_6ParamsE --------------------------
	.section	.nv.shared._ZN7cutlass13device_kernelIN5flash19enable_sm80_to_sm89INS1_16FlashAttnFwdSm80INS1_25CollectiveMainloopFwdSm80ILi8ELi2ELb0EN4cute5tupleIJNS5_1CILi128EEENS7_ILi64EEENS7_ILi192EEEEEELi192ENS_6half_tEfNS_4arch4Sm80ELb1ELb0ELb0ELb1ELb0ELb1ELb1ELb0EEENS1_21CollectiveEpilogueFwdINS6_IJS8_SA_S9_EEENS6_IJNS7_ILi1EEESI_SI_EEESC_SE_Li256ELb1ELb1ELb0ELb0EEENS1_19SingleTileSchedulerILb1ELb0ELb1ELi128EEEEEEEEEvNT_6ParamsE,"aw",@nobits
	.sectionflags	@""
	.align	16
